	.target	sm_100a

	.elftype	@"ET_EXEC"


//--------------------- .note.nv.tkinfo           --------------------------
	.section	.note.nv.tkinfo,"",@"SHT_NOTE"
	.sectionflags	@"SHF_NOTE_NV_TKINFO"
	.tkinfo
        /*0018*/ 	.word	0x00000002
        /*0030*/ 	.string	""
        /*0030*/ 	.string	"ptxas"
        /*0030*/ 	.string	"Cuda compilation tools, release 13.0, V13.0.88"
        /*0030*/ 	.string	"Build cuda_13.0.r13.0/compiler.36424714_0"
        /*0030*/ 	.string	"-arch sm_100a -m 64 "



//--------------------- .note.nv.cuinfo           --------------------------
	.section	.note.nv.cuinfo,"",@"SHT_NOTE"
	.sectionflags	@"SHF_NOTE_NV_CUINFO"
        /*0018*/ 	.short	0x0002
        /*001a*/ 	.short	0x0064
        /*001c*/ 	.short	0x0082
	.zero		2


//--------------------- .nv.info                  --------------------------
	.section	.nv.info,"",@"SHT_CUDA_INFO"
	.align	4


	//----- nvinfo : EIATTR_REGCOUNT
	.align		4
        /*0000*/ 	.byte	0x04, 0x2f
        /*0002*/ 	.short	(.L_10 - .L_9)
	.align		4
.L_9:
        /*0004*/ 	.word	index@(_ZN10layer_norm31ln_parallel_residual_fwd_kernelINS_13Kernel_traitsIfffffjLj1280ELj1ELj4ELj1ELj16ENS_18Kernel_traits_baseILj1280EfffffjLj128EEEEELb1ELb1ELb1EEEvNS_9FwdParamsE)
        /*0008*/ 	.word	0x000000c6


	//----- nvinfo : EIATTR_FRAME_SIZE
	.align		4
.L_10:
        /*000c*/ 	.byte	0x04, 0x11
        /*000e*/ 	.short	(.L_12 - .L_11)
	.align		4
.L_11:
        /*0010*/ 	.word	index@(_ZN10layer_norm31ln_parallel_residual_fwd_kernelINS_13Kernel_traitsIfffffjLj1280ELj1ELj4ELj1ELj16ENS_18Kernel_traits_baseILj1280EfffffjLj128EEEEELb1ELb1ELb1EEEvNS_9FwdParamsE)
        /*0014*/ 	.word	0x00000000


	//----- nvinfo : EIATTR_REGCOUNT
	.align		4
.L_12:
        /*0018*/ 	.byte	0x04, 0x2f
        /*001a*/ 	.short	(.L_14 - .L_13)
	.align		4
.L_13:
        /*001c*/ 	.word	index@(_ZN10layer_norm31ln_parallel_residual_fwd_kernelINS_13Kernel_traitsIfffffjLj1280ELj1ELj4ELj1ELj16ENS_18Kernel_traits_baseILj1280EfffffjLj128EEEEELb1ELb1ELb0EEEvNS_9FwdParamsE)
        /*0020*/ 	.word	0x000000a5


	//----- nvinfo : EIATTR_FRAME_SIZE
	.align		4
.L_14:
        /*0024*/ 	.byte	0x04, 0x11
        /*0026*/ 	.short	(.L_16 - .L_15)
	.align		4
.L_15:
        /*0028*/ 	.word	index@(_ZN10layer_norm31ln_parallel_residual_fwd_kernelINS_13Kernel_traitsIfffffjLj1280ELj1ELj4ELj1ELj16ENS_18Kernel_traits_baseILj1280EfffffjLj128EEEEELb1ELb1ELb0EEEvNS_9FwdParamsE)
        /*002c*/ 	.word	0x00000000


	//----- nvinfo : EIATTR_REGCOUNT
	.align		4
.L_16:
        /*0030*/ 	.byte	0x04, 0x2f
        /*0032*/ 	.short	(.L_18 - .L_17)
	.align		4
.L_17:
        /*0034*/ 	.word	index@(_ZN10layer_norm31ln_parallel_residual_fwd_kernelINS_13Kernel_traitsIfffffjLj1280ELj1ELj4ELj1ELj16ENS_18Kernel_traits_baseILj1280EfffffjLj128EEEEELb1ELb0ELb1EEEvNS_9FwdParamsE)
        /*0038*/ 	.word	0x000000fe


	//----- nvinfo : EIATTR_FRAME_SIZE
	.align		4
.L_18:
        /*003c*/ 	.byte	0x04, 0x11
        /*003e*/ 	.short	(.L_20 - .L_19)
	.align		4
.L_19:
        /*0040*/ 	.word	index@(_ZN10layer_norm31ln_parallel_residual_fwd_kernelINS_13Kernel_traitsIfffffjLj1280ELj1ELj4ELj1ELj16ENS_18Kernel_traits_baseILj1280EfffffjLj128EEEEELb1ELb0ELb1EEEvNS_9FwdParamsE)
        /*0044*/ 	.word	0x00000000


	//----- nvinfo : EIATTR_REGCOUNT
	.align		4
.L_20:
        /*0048*/ 	.byte	0x04, 0x2f
        /*004a*/ 	.short	(.L_22 - .L_21)
	.align		4
.L_21:
        /*004c*/ 	.word	index@(_ZN10layer_norm31ln_parallel_residual_fwd_kernelINS_13Kernel_traitsIfffffjLj1280ELj1ELj4ELj1ELj16ENS_18Kernel_traits_baseILj1280EfffffjLj128EEEEELb1ELb0ELb0EEEvNS_9FwdParamsE)
        /*0050*/ 	.word	0x000000f5


	//----- nvinfo : EIATTR_FRAME_SIZE
	.align		4
.L_22:
        /*0054*/ 	.byte	0x04, 0x11
        /*0056*/ 	.short	(.L_24 - .L_23)
	.align		4
.L_23:
        /*0058*/ 	.word	index@(_ZN10layer_norm31ln_parallel_residual_fwd_kernelINS_13Kernel_traitsIfffffjLj1280ELj1ELj4ELj1ELj16ENS_18Kernel_traits_baseILj1280EfffffjLj128EEEEELb1ELb0ELb0EEEvNS_9FwdParamsE)
        /*005c*/ 	.word	0x00000000


	//----- nvinfo : EIATTR_REGCOUNT
	.align		4
.L_24:
        /*0060*/ 	.byte	0x04, 0x2f
        /*0062*/ 	.short	(.L_26 - .L_25)
	.align		4
.L_25:
        /*0064*/ 	.word	index@(_ZN10layer_norm31ln_parallel_residual_fwd_kernelINS_13Kernel_traitsIfffffjLj1280ELj1ELj4ELj1ELj16ENS_18Kernel_traits_baseILj1280EfffffjLj128EEEEELb0ELb1ELb1EEEvNS_9FwdParamsE)
        /*0068*/ 	.word	0x000000a8


	//----- nvinfo : EIATTR_FRAME_SIZE
	.align		4
.L_26:
        /*006c*/ 	.byte	0x04, 0x11
        /*006e*/ 	.short	(.L_28 - .L_27)
	.align		4
.L_27:
        /*0070*/ 	.word	index@(_ZN10layer_norm31ln_parallel_residual_fwd_kernelINS_13Kernel_traitsIfffffjLj1280ELj1ELj4ELj1ELj16ENS_18Kernel_traits_baseILj1280EfffffjLj128EEEEELb0ELb1ELb1EEEvNS_9FwdParamsE)
        /*0074*/ 	.word	0x00000000


	//----- nvinfo : EIATTR_REGCOUNT
	.align		4
.L_28:
        /*0078*/ 	.byte	0x04, 0x2f
        /*007a*/ 	.short	(.L_30 - .L_29)
	.align		4
.L_29:
        /*007c*/ 	.word	index@(_ZN10layer_norm31ln_parallel_residual_fwd_kernelINS_13Kernel_traitsIfffffjLj1280ELj1ELj4ELj1ELj16ENS_18Kernel_traits_baseILj1280EfffffjLj128EEEEELb0ELb1ELb0EEEvNS_9FwdParamsE)
        /*0080*/ 	.word	0x0000009a


	//----- nvinfo : EIATTR_FRAME_SIZE
	.align		4
.L_30:
        /*0084*/ 	.byte	0x04, 0x11
        /*0086*/ 	.short	(.L_32 - .L_31)
	.align		4
.L_31:
        /*0088*/ 	.word	index@(_ZN10layer_norm31ln_parallel_residual_fwd_kernelINS_13Kernel_traitsIfffffjLj1280ELj1ELj4ELj1ELj16ENS_18Kernel_traits_baseILj1280EfffffjLj128EEEEELb0ELb1ELb0EEEvNS_9FwdParamsE)
        /*008c*/ 	.word	0x00000000


	//----- nvinfo : EIATTR_REGCOUNT
	.align		4
.L_32:
        /*0090*/ 	.byte	0x04, 0x2f
        /*0092*/ 	.short	(.L_34 - .L_33)
	.align		4
.L_33:
        /*0094*/ 	.word	index@(_ZN10layer_norm31ln_parallel_residual_fwd_kernelINS_13Kernel_traitsIfffffjLj1280ELj1ELj4ELj1ELj16ENS_18Kernel_traits_baseILj1280EfffffjLj128EEEEELb0ELb0ELb1EEEvNS_9FwdParamsE)
        /*0098*/ 	.word	0x000000f8


	//----- nvinfo : EIATTR_FRAME_SIZE
	.align		4
.L_34:
        /*009c*/ 	.byte	0x04, 0x11
        /*009e*/ 	.short	(.L_36 - .L_35)
	.align		4
.L_35:
        /*00a0*/ 	.word	index@(_ZN10layer_norm31ln_parallel_residual_fwd_kernelINS_13Kernel_traitsIfffffjLj1280ELj1ELj4ELj1ELj16ENS_18Kernel_traits_baseILj1280EfffffjLj128EEEEELb0ELb0ELb1EEEvNS_9FwdParamsE)
        /*00a4*/ 	.word	0x00000000


	//----- nvinfo : EIATTR_REGCOUNT
	.align		4
.L_36:
        /*00a8*/ 	.byte	0x04, 0x2f
        /*00aa*/ 	.short	(.L_38 - .L_37)
	.align		4
.L_37:
        /*00ac*/ 	.word	index@(_ZN10layer_norm31ln_parallel_residual_fwd_kernelINS_13Kernel_traitsIfffffjLj1280ELj1ELj4ELj1ELj16ENS_18Kernel_traits_baseILj1280EfffffjLj128EEEEELb0ELb0ELb0EEEvNS_9FwdParamsE)
        /*00b0*/ 	.word	0x000000eb


	//----- nvinfo : EIATTR_FRAME_SIZE
	.align		4
.L_38:
        /*00b4*/ 	.byte	0x04, 0x11
        /*00b6*/ 	.short	(.L_40 - .L_39)
	.align		4
.L_39:
        /*00b8*/ 	.word	index@(_ZN10layer_norm31ln_parallel_residual_fwd_kernelINS_13Kernel_traitsIfffffjLj1280ELj1ELj4ELj1ELj16ENS_18Kernel_traits_baseILj1280EfffffjLj128EEEEELb0ELb0ELb0EEEvNS_9FwdParamsE)
        /*00bc*/ 	.word	0x00000000


	//----- nvinfo : EIATTR_REGCOUNT
	.align		4
.L_40:
        /*00c0*/ 	.byte	0x04, 0x2f
        /*00c2*/ 	.short	(.L_42 - .L_41)
	.align		4
.L_41:
        /*00c4*/ 	.word	index@(_ZN10layer_norm31ln_parallel_residual_fwd_kernelINS_13Kernel_traitsI6__halfffffjLj1280ELj1ELj4ELj1ELj16ENS_18Kernel_traits_baseILj1280ES2_ffffjLj128EEEEELb1ELb1ELb1EEEvNS_9FwdParamsE)
        /*00c8*/ 	.word	0x0000009e


	//----- nvinfo : EIATTR_FRAME_SIZE
	.align		4
.L_42:
        /*00cc*/ 	.byte	0x04, 0x11
        /*00ce*/ 	.short	(.L_44 - .L_43)
	.align		4
.L_43:
        /*00d0*/ 	.word	index@(_ZN10layer_norm31ln_parallel_residual_fwd_kernelINS_13Kernel_traitsI6__halfffffjLj1280ELj1ELj4ELj1ELj16ENS_18Kernel_traits_baseILj1280ES2_ffffjLj128EEEEELb1ELb1ELb1EEEvNS_9FwdParamsE)
        /*00d4*/ 	.word	0x00000000


	//----- nvinfo : EIATTR_REGCOUNT
	.align		4
.L_44:
        /*00d8*/ 	.byte	0x04, 0x2f
        /*00da*/ 	.short	(.L_46 - .L_45)
	.align		4
.L_45:
        /*00dc*/ 	.word	index@(_ZN10layer_norm31ln_parallel_residual_fwd_kernelINS_13Kernel_traitsI6__halfffffjLj1280ELj1ELj4ELj1ELj16ENS_18Kernel_traits_baseILj1280ES2_ffffjLj128EEEEELb1ELb1ELb0EEEvNS_9FwdParamsE)
        /*00e0*/ 	.word	0x00000089


	//----- nvinfo : EIATTR_FRAME_SIZE
	.align		4
.L_46:
        /*00e4*/ 	.byte	0x04, 0x11
        /*00e6*/ 	.short	(.L_48 - .L_47)
	.align		4
.L_47:
        /*00e8*/ 	.word	index@(_ZN10layer_norm31ln_parallel_residual_fwd_kernelINS_13Kernel_traitsI6__halfffffjLj1280ELj1ELj4ELj1ELj16ENS_18Kernel_traits_baseILj1280ES2_ffffjLj128EEEEELb1ELb1ELb0EEEvNS_9FwdParamsE)
        /*00ec*/ 	.word	0x00000000


	//----- nvinfo : EIATTR_REGCOUNT
	.align		4
.L_48:
        /*00f0*/ 	.byte	0x04, 0x2f
        /*00f2*/ 	.short	(.L_50 - .L_49)
	.align		4
.L_49:
        /*00f4*/ 	.word	index@(_ZN10layer_norm31ln_parallel_residual_fwd_kernelINS_13Kernel_traitsI6__halfffffjLj1280ELj1ELj4ELj1ELj16ENS_18Kernel_traits_baseILj1280ES2_ffffjLj128EEEEELb1ELb0ELb1EEEvNS_9FwdParamsE)
        /*00f8*/ 	.word	0x000000df


	//----- nvinfo : EIATTR_FRAME_SIZE
	.align		4
.L_50:
        /*00fc*/ 	.byte	0x04, 0x11
        /*00fe*/ 	.short	(.L_52 - .L_51)
	.align		4
.L_51:
        /*0100*/ 	.word	index@(_ZN10layer_norm31ln_parallel_residual_fwd_kernelINS_13Kernel_traitsI6__halfffffjLj1280ELj1ELj4ELj1ELj16ENS_18Kernel_traits_baseILj1280ES2_ffffjLj128EEEEELb1ELb0ELb1EEEvNS_9FwdParamsE)
        /*0104*/ 	.word	0x00000000


	//----- nvinfo : EIATTR_REGCOUNT
	.align		4
.L_52:
        /*0108*/ 	.byte	0x04, 0x2f
        /*010a*/ 	.short	(.L_54 - .L_53)
	.align		4
.L_53:
        /*010c*/ 	.word	index@(_ZN10layer_norm31ln_parallel_residual_fwd_kernelINS_13Kernel_traitsI6__halfffffjLj1280ELj1ELj4ELj1ELj16ENS_18Kernel_traits_baseILj1280ES2_ffffjLj128EEEEELb1ELb0ELb0EEEvNS_9FwdParamsE)
        /*0110*/ 	.word	0x000000c0


	//----- nvinfo : EIATTR_FRAME_SIZE
	.align		4
.L_54:
        /*0114*/ 	.byte	0x04, 0x11
        /*0116*/ 	.short	(.L_56 - .L_55)
	.align		4
.L_55:
        /*0118*/ 	.word	index@(_ZN10layer_norm31ln_parallel_residual_fwd_kernelINS_13Kernel_traitsI6__halfffffjLj1280ELj1ELj4ELj1ELj16ENS_18Kernel_traits_baseILj1280ES2_ffffjLj128EEEEELb1ELb0ELb0EEEvNS_9FwdParamsE)
        /*011c*/ 	.word	0x00000000


	//----- nvinfo : EIATTR_REGCOUNT
	.align		4
.L_56:
        /*0120*/ 	.byte	0x04, 0x2f
        /*0122*/ 	.short	(.L_58 - .L_57)
	.align		4
.L_57:
        /*0124*/ 	.word	index@(_ZN10layer_norm31ln_parallel_residual_fwd_kernelINS_13Kernel_traitsI6__halfffffjLj1280ELj1ELj4ELj1ELj16ENS_18Kernel_traits_baseILj1280ES2_ffffjLj128EEEEELb0ELb1ELb1EEEvNS_9FwdParamsE)
        /*0128*/ 	.word	0x00000080


	//----- nvinfo : EIATTR_FRAME_SIZE
	.align		4
.L_58:
        /*012c*/ 	.byte	0x04, 0x11
        /*012e*/ 	.short	(.L_60 - .L_59)
	.align		4
.L_59:
        /*0130*/ 	.word	index@(_ZN10layer_norm31ln_parallel_residual_fwd_kernelINS_13Kernel_traitsI6__halfffffjLj1280ELj1ELj4ELj1ELj16ENS_18Kernel_traits_baseILj1280ES2_ffffjLj128EEEEELb0ELb1ELb1EEEvNS_9FwdParamsE)
        /*0134*/ 	.word	0x00000000


	//----- nvinfo : EIATTR_REGCOUNT
	.align		4
.L_60:
        /*0138*/ 	.byte	0x04, 0x2f
        /*013a*/ 	.short	(.L_62 - .L_61)
	.align		4
.L_61:
        /*013c*/ 	.word	index@(_ZN10layer_norm31ln_parallel_residual_fwd_kernelINS_13Kernel_traitsI6__halfffffjLj1280ELj1ELj4ELj1ELj16ENS_18Kernel_traits_baseILj1280ES2_ffffjLj128EEEEELb0ELb1ELb0EEEvNS_9FwdParamsE)
        /*0140*/ 	.word	0x0000007c


	//----- nvinfo : EIATTR_FRAME_SIZE
	.align		4
.L_62:
        /*0144*/ 	.byte	0x04, 0x11
        /*0146*/ 	.short	(.L_64 - .L_63)
	.align		4
.L_63:
        /*0148*/ 	.word	index@(_ZN10layer_norm31ln_parallel_residual_fwd_kernelINS_13Kernel_traitsI6__halfffffjLj1280ELj1ELj4ELj1ELj16ENS_18Kernel_traits_baseILj1280ES2_ffffjLj128EEEEELb0ELb1ELb0EEEvNS_9FwdParamsE)
        /*014c*/ 	.word	0x00000000


	//----- nvinfo : EIATTR_REGCOUNT
	.align		4
.L_64:
        /*0150*/ 	.byte	0x04, 0x2f
        /*0152*/ 	.short	(.L_66 - .L_65)
	.align		4
.L_65:
        /*0154*/ 	.word	index@(_ZN10layer_norm31ln_parallel_residual_fwd_kernelINS_13Kernel_traitsI6__halfffffjLj1280ELj1ELj4ELj1ELj16ENS_18Kernel_traits_baseILj1280ES2_ffffjLj128EEEEELb0ELb0ELb1EEEvNS_9FwdParamsE)
        /*0158*/ 	.word	0x000000d4


	//----- nvinfo : EIATTR_FRAME_SIZE
	.align		4
.L_66:
        /*015c*/ 	.byte	0x04, 0x11
        /*015e*/ 	.short	(.L_68 - .L_67)
	.align		4
.L_67:
        /*0160*/ 	.word	index@(_ZN10layer_norm31ln_parallel_residual_fwd_kernelINS_13Kernel_traitsI6__halfffffjLj1280ELj1ELj4ELj1ELj16ENS_18Kernel_traits_baseILj1280ES2_ffffjLj128EEEEELb0ELb0ELb1EEEvNS_9FwdParamsE)
        /*0164*/ 	.word	0x00000000


	//----- nvinfo : EIATTR_REGCOUNT
	.align		4
.L_68:
        /*0168*/ 	.byte	0x04, 0x2f
        /*016a*/ 	.short	(.L_70 - .L_69)
	.align		4
.L_69:
        /*016c*/ 	.word	index@(_ZN10layer_norm31ln_parallel_residual_fwd_kernelINS_13Kernel_traitsI6__halfffffjLj1280ELj1ELj4ELj1ELj16ENS_18Kernel_traits_baseILj1280ES2_ffffjLj128EEEEELb0ELb0ELb0EEEvNS_9FwdParamsE)
        /*0170*/ 	.word	0x000000b7


	//----- nvinfo : EIATTR_FRAME_SIZE
	.align		4
.L_70:
        /*0174*/ 	.byte	0x04, 0x11
        /*0176*/ 	.short	(.L_72 - .L_71)
	.align		4
.L_71:
        /*0178*/ 	.word	index@(_ZN10layer_norm31ln_parallel_residual_fwd_kernelINS_13Kernel_traitsI6__halfffffjLj1280ELj1ELj4ELj1ELj16ENS_18Kernel_traits_baseILj1280ES2_ffffjLj128EEEEELb0ELb0ELb0EEEvNS_9FwdParamsE)
        /*017c*/ 	.word	0x00000000


	//----- nvinfo : EIATTR_REGCOUNT
	.align		4
.L_72:
        /*0180*/ 	.byte	0x04, 0x2f
        /*0182*/ 	.short	(.L_74 - .L_73)
	.align		4
.L_73:
        /*0184*/ 	.word	index@(_ZN10layer_norm31ln_parallel_residual_fwd_kernelINS_13Kernel_traitsIf6__halffS2_fjLj1280ELj1ELj4ELj1ELj16ENS_18Kernel_traits_baseILj1280EfS2_fS2_fjLj128EEEEELb1ELb1ELb1EEEvNS_9FwdParamsE)
        /*0188*/ 	.word	0x000000c8


	//----- nvinfo : EIATTR_FRAME_SIZE
	.align		4
.L_74:
        /*018c*/ 	.byte	0x04, 0x11
        /*018e*/ 	.short	(.L_76 - .L_75)
	.align		4
.L_75:
        /*0190*/ 	.word	index@(_ZN10layer_norm31ln_parallel_residual_fwd_kernelINS_13Kernel_traitsIf6__halffS2_fjLj1280ELj1ELj4ELj1ELj16ENS_18Kernel_traits_baseILj1280EfS2_fS2_fjLj128EEEEELb1ELb1ELb1EEEvNS_9FwdParamsE)
        /*0194*/ 	.word	0x00000000


	//----- nvinfo : EIATTR_REGCOUNT
	.align		4
.L_76:
        /*0198*/ 	.byte	0x04, 0x2f
        /*019a*/ 	.short	(.L_78 - .L_77)
	.align		4
.L_77:
        /*019c*/ 	.word	index@(_ZN10layer_norm31ln_parallel_residual_fwd_kernelINS_13Kernel_traitsIf6__halffS2_fjLj1280ELj1ELj4ELj1ELj16ENS_18Kernel_traits_baseILj1280EfS2_fS2_fjLj128EEEEELb1ELb1ELb0EEEvNS_9FwdParamsE)
        /*01a0*/ 	.word	0x000000a8


	//----- nvinfo : EIATTR_FRAME_SIZE
	.align		4
.L_78:
        /*01a4*/ 	.byte	0x04, 0x11
        /*01a6*/ 	.short	(.L_80 - .L_79)
	.align		4
.L_79:
        /*01a8*/ 	.word	index@(_ZN10layer_norm31ln_parallel_residual_fwd_kernelINS_13Kernel_traitsIf6__halffS2_fjLj1280ELj1ELj4ELj1ELj16ENS_18Kernel_traits_baseILj1280EfS2_fS2_fjLj128EEEEELb1ELb1ELb0EEEvNS_9FwdParamsE)
        /*01ac*/ 	.word	0x00000000


	//----- nvinfo : EIATTR_REGCOUNT
	.align		4
.L_80:
        /*01b0*/ 	.byte	0x04, 0x2f
        /*01b2*/ 	.short	(.L_82 - .L_81)
	.align		4
.L_81:
        /*01b4*/ 	.word	index@(_ZN10layer_norm31ln_parallel_residual_fwd_kernelINS_13Kernel_traitsIf6__halffS2_fjLj1280ELj1ELj4ELj1ELj16ENS_18Kernel_traits_baseILj1280EfS2_fS2_fjLj128EEEEELb1ELb0ELb1EEEvNS_9FwdParamsE)
        /*01b8*/ 	.word	0x000000fe


	//----- nvinfo : EIATTR_FRAME_SIZE
	.align		4
.L_82:
        /*01bc*/ 	.byte	0x04, 0x11
        /*01be*/ 	.short	(.L_84 - .L_83)
	.align		4
.L_83:
        /*01c0*/ 	.word	index@(_ZN10layer_norm31ln_parallel_residual_fwd_kernelINS_13Kernel_traitsIf6__halffS2_fjLj1280ELj1ELj4ELj1ELj16ENS_18Kernel_traits_baseILj1280EfS2_fS2_fjLj128EEEEELb1ELb0ELb1EEEvNS_9FwdParamsE)
        /*01c4*/ 	.word	0x00000010


	//----- nvinfo : EIATTR_REGCOUNT
	.align		4
.L_84:
        /*01c8*/ 	.byte	0x04, 0x2f
        /*01ca*/ 	.short	(.L_86 - .L_85)
	.align		4
.L_85:
        /*01cc*/ 	.word	index@(_ZN10layer_norm31ln_parallel_residual_fwd_kernelINS_13Kernel_traitsIf6__halffS2_fjLj1280ELj1ELj4ELj1ELj16ENS_18Kernel_traits_baseILj1280EfS2_fS2_fjLj128EEEEELb1ELb0ELb0EEEvNS_9FwdParamsE)
        /*01d0*/ 	.word	0x000000ff


	//----- nvinfo : EIATTR_FRAME_SIZE
	.align		4
.L_86:
        /*01d4*/ 	.byte	0x04, 0x11
        /*01d6*/ 	.short	(.L_88 - .L_87)
	.align		4
.L_87:
        /*01d8*/ 	.word	index@(_ZN10layer_norm31ln_parallel_residual_fwd_kernelINS_13Kernel_traitsIf6__halffS2_fjLj1280ELj1ELj4ELj1ELj16ENS_18Kernel_traits_baseILj1280EfS2_fS2_fjLj128EEEEELb1ELb0ELb0EEEvNS_9FwdParamsE)
        /*01dc*/ 	.word	0x00000000


	//----- nvinfo : EIATTR_REGCOUNT
	.align		4
.L_88:
        /*01e0*/ 	.byte	0x04, 0x2f
        /*01e2*/ 	.short	(.L_90 - .L_89)
	.align		4
.L_89:
        /*01e4*/ 	.word	index@(_ZN10layer_norm31ln_parallel_residual_fwd_kernelINS_13Kernel_traitsIf6__halffS2_fjLj1280ELj1ELj4ELj1ELj16ENS_18Kernel_traits_baseILj1280EfS2_fS2_fjLj128EEEEELb0ELb1ELb1EEEvNS_9FwdParamsE)
        /*01e8*/ 	.word	0x000000a8


	//----- nvinfo : EIATTR_FRAME_SIZE
	.align		4
.L_90:
        /*01ec*/ 	.byte	0x04, 0x11
        /*01ee*/ 	.short	(.L_92 - .L_91)
	.align		4
.L_91:
        /*01f0*/ 	.word	index@(_ZN10layer_norm31ln_parallel_residual_fwd_kernelINS_13Kernel_traitsIf6__halffS2_fjLj1280ELj1ELj4ELj1ELj16ENS_18Kernel_traits_baseILj1280EfS2_fS2_fjLj128EEEEELb0ELb1ELb1EEEvNS_9FwdParamsE)
        /*01f4*/ 	.word	0x00000000


	//----- nvinfo : EIATTR_REGCOUNT
	.align		4
.L_92:
        /*01f8*/ 	.byte	0x04, 0x2f
        /*01fa*/ 	.short	(.L_94 - .L_93)
	.align		4
.L_93:
        /*01fc*/ 	.word	index@(_ZN10layer_norm31ln_parallel_residual_fwd_kernelINS_13Kernel_traitsIf6__halffS2_fjLj1280ELj1ELj4ELj1ELj16ENS_18Kernel_traits_baseILj1280EfS2_fS2_fjLj128EEEEELb0ELb1ELb0EEEvNS_9FwdParamsE)
        /*0200*/ 	.word	0x000000a0


	//----- nvinfo : EIATTR_FRAME_SIZE
	.align		4
.L_94:
        /*0204*/ 	.byte	0x04, 0x11
        /*0206*/ 	.short	(.L_96 - .L_95)
	.align		4
.L_95:
        /*0208*/ 	.word	index@(_ZN10layer_norm31ln_parallel_residual_fwd_kernelINS_13Kernel_traitsIf6__halffS2_fjLj1280ELj1ELj4ELj1ELj16ENS_18Kernel_traits_baseILj1280EfS2_fS2_fjLj128EEEEELb0ELb1ELb0EEEvNS_9FwdParamsE)
        /*020c*/ 	.word	0x00000000


	//----- nvinfo : EIATTR_REGCOUNT
	.align		4
.L_96:
        /*0210*/ 	.byte	0x04, 0x2f
        /*0212*/ 	.short	(.L_98 - .L_97)
	.align		4
.L_97:
        /*0214*/ 	.word	index@(_ZN10layer_norm31ln_parallel_residual_fwd_kernelINS_13Kernel_traitsIf6__halffS2_fjLj1280ELj1ELj4ELj1ELj16ENS_18Kernel_traits_baseILj1280EfS2_fS2_fjLj128EEEEELb0ELb0ELb1EEEvNS_9FwdParamsE)
        /*0218*/ 	.word	0x000000fc


	//----- nvinfo : EIATTR_FRAME_SIZE
	.align		4
.L_98:
        /*021c*/ 	.byte	0x04, 0x11
        /*021e*/ 	.short	(.L_100 - .L_99)
	.align		4
.L_99:
        /*0220*/ 	.word	index@(_ZN10layer_norm31ln_parallel_residual_fwd_kernelINS_13Kernel_traitsIf6__halffS2_fjLj1280ELj1ELj4ELj1ELj16ENS_18Kernel_traits_baseILj1280EfS2_fS2_fjLj128EEEEELb0ELb0ELb1EEEvNS_9FwdParamsE)
        /*0224*/ 	.word	0x00000000


	//----- nvinfo : EIATTR_REGCOUNT
	.align		4
.L_100:
        /*0228*/ 	.byte	0x04, 0x2f
        /*022a*/ 	.short	(.L_102 - .L_101)
	.align		4
.L_101:
        /*022c*/ 	.word	index@(_ZN10layer_norm31ln_parallel_residual_fwd_kernelINS_13Kernel_traitsIf6__halffS2_fjLj1280ELj1ELj4ELj1ELj16ENS_18Kernel_traits_baseILj1280EfS2_fS2_fjLj128EEEEELb0ELb0ELb0EEEvNS_9FwdParamsE)
        /*0230*/ 	.word	0x000000f4


	//----- nvinfo : EIATTR_FRAME_SIZE
	.align		4
.L_102:
        /*0234*/ 	.byte	0x04, 0x11
        /*0236*/ 	.short	(.L_104 - .L_103)
	.align		4
.L_103:
        /*0238*/ 	.word	index@(_ZN10layer_norm31ln_parallel_residual_fwd_kernelINS_13Kernel_traitsIf6__halffS2_fjLj1280ELj1ELj4ELj1ELj16ENS_18Kernel_traits_baseILj1280EfS2_fS2_fjLj128EEEEELb0ELb0ELb0EEEvNS_9FwdParamsE)
        /*023c*/ 	.word	0x00000000


	//----- nvinfo : EIATTR_REGCOUNT
	.align		4
.L_104:
        /*0240*/ 	.byte	0x04, 0x2f
        /*0242*/ 	.short	(.L_106 - .L_105)
	.align		4
.L_105:
        /*0244*/ 	.word	index@(_ZN10layer_norm31ln_parallel_residual_fwd_kernelINS_13Kernel_traitsI6__halfS2_fS2_fjLj1280ELj1ELj4ELj1ELj16ENS_18Kernel_traits_baseILj1280ES2_S2_fS2_fjLj128EEEEELb1ELb1ELb1EEEvNS_9FwdParamsE)
        /*0248*/ 	.word	0x000000a7


	//----- nvinfo : EIATTR_FRAME_SIZE
	.align		4
.L_106:
        /*024c*/ 	.byte	0x04, 0x11
        /*024e*/ 	.short	(.L_108 - .L_107)
	.align		4
.L_107:
        /*0250*/ 	.word	index@(_ZN10layer_norm31ln_parallel_residual_fwd_kernelINS_13Kernel_traitsI6__halfS2_fS2_fjLj1280ELj1ELj4ELj1ELj16ENS_18Kernel_traits_baseILj1280ES2_S2_fS2_fjLj128EEEEELb1ELb1ELb1EEEvNS_9FwdParamsE)
        /*0254*/ 	.word	0x00000000


	//----- nvinfo : EIATTR_REGCOUNT
	.align		4
.L_108:
        /*0258*/ 	.byte	0x04, 0x2f
        /*025a*/ 	.short	(.L_110 - .L_109)
	.align		4
.L_109:
        /*025c*/ 	.word	index@(_ZN10layer_norm31ln_parallel_residual_fwd_kernelINS_13Kernel_traitsI6__halfS2_fS2_fjLj1280ELj1ELj4ELj1ELj16ENS_18Kernel_traits_baseILj1280ES2_S2_fS2_fjLj128EEEEELb1ELb1ELb0EEEvNS_9FwdParamsE)
        /*0260*/ 	.word	0x00000080


	//----- nvinfo : EIATTR_FRAME_SIZE
	.align		4
.L_110:
        /*0264*/ 	.byte	0x04, 0x11
        /*0266*/ 	.short	(.L_112 - .L_111)
	.align		4
.L_111:
        /*0268*/ 	.word	index@(_ZN10layer_norm31ln_parallel_residual_fwd_kernelINS_13Kernel_traitsI6__halfS2_fS2_fjLj1280ELj1ELj4ELj1ELj16ENS_18Kernel_traits_baseILj1280ES2_S2_fS2_fjLj128EEEEELb1ELb1ELb0EEEvNS_9FwdParamsE)
        /*026c*/ 	.word	0x00000000


	//----- nvinfo : EIATTR_REGCOUNT
	.align		4
.L_112:
        /*0270*/ 	.byte	0x04, 0x2f
        /*0272*/ 	.short	(.L_114 - .L_113)
	.align		4
.L_113:
        /*0274*/ 	.word	index@(_ZN10layer_norm31ln_parallel_residual_fwd_kernelINS_13Kernel_traitsI6__halfS2_fS2_fjLj1280ELj1ELj4ELj1ELj16ENS_18Kernel_traits_baseILj1280ES2_S2_fS2_fjLj128EEEEELb1ELb0ELb1EEEvNS_9FwdParamsE)
        /*0278*/ 	.word	0x000000e6


	//----- nvinfo : EIATTR_FRAME_SIZE
	.align		4
.L_114:
        /*027c*/ 	.byte	0x04, 0x11
        /*027e*/ 	.short	(.L_116 - .L_115)
	.align		4
.L_115:
        /*0280*/ 	.word	index@(_ZN10layer_norm31ln_parallel_residual_fwd_kernelINS_13Kernel_traitsI6__halfS2_fS2_fjLj1280ELj1ELj4ELj1ELj16ENS_18Kernel_traits_baseILj1280ES2_S2_fS2_fjLj128EEEEELb1ELb0ELb1EEEvNS_9FwdParamsE)
        /*0284*/ 	.word	0x00000000


	//----- nvinfo : EIATTR_REGCOUNT
	.align		4
.L_116:
        /*0288*/ 	.byte	0x04, 0x2f
        /*028a*/ 	.short	(.L_118 - .L_117)
	.align		4
.L_117:
        /*028c*/ 	.word	index@(_ZN10layer_norm31ln_parallel_residual_fwd_kernelINS_13Kernel_traitsI6__halfS2_fS2_fjLj1280ELj1ELj4ELj1ELj16ENS_18Kernel_traits_baseILj1280ES2_S2_fS2_fjLj128EEEEELb1ELb0ELb0EEEvNS_9FwdParamsE)
        /*0290*/ 	.word	0x000000c3


	//----- nvinfo : EIATTR_FRAME_SIZE
	.align		4
.L_118:
        /*0294*/ 	.byte	0x04, 0x11
        /*0296*/ 	.short	(.L_120 - .L_119)
	.align		4
.L_119:
        /*0298*/ 	.word	index@(_ZN10layer_norm31ln_parallel_residual_fwd_kernelINS_13Kernel_traitsI6__halfS2_fS2_fjLj1280ELj1ELj4ELj1ELj16ENS_18Kernel_traits_baseILj1280ES2_S2_fS2_fjLj128EEEEELb1ELb0ELb0EEEvNS_9FwdParamsE)
        /*029c*/ 	.word	0x00000000


	//----- nvinfo : EIATTR_REGCOUNT
	.align		4
.L_120:
        /*02a0*/ 	.byte	0x04, 0x2f
        /*02a2*/ 	.short	(.L_122 - .L_121)
	.align		4
.L_121:
        /*02a4*/ 	.word	index@(_ZN10layer_norm31ln_parallel_residual_fwd_kernelINS_13Kernel_traitsI6__halfS2_fS2_fjLj1280ELj1ELj4ELj1ELj16ENS_18Kernel_traits_baseILj1280ES2_S2_fS2_fjLj128EEEEELb0ELb1ELb1EEEvNS_9FwdParamsE)
        /*02a8*/ 	.word	0x00000080


	//----- nvinfo : EIATTR_FRAME_SIZE
	.align		4
.L_122:
        /*02ac*/ 	.byte	0x04, 0x11
        /*02ae*/ 	.short	(.L_124 - .L_123)
	.align		4
.L_123:
        /*02b0*/ 	.word	index@(_ZN10layer_norm31ln_parallel_residual_fwd_kernelINS_13Kernel_traitsI6__halfS2_fS2_fjLj1280ELj1ELj4ELj1ELj16ENS_18Kernel_traits_baseILj1280ES2_S2_fS2_fjLj128EEEEELb0ELb1ELb1EEEvNS_9FwdParamsE)
        /*02b4*/ 	.word	0x00000000


	//----- nvinfo : EIATTR_REGCOUNT
	.align		4
.L_124:
        /*02b8*/ 	.byte	0x04, 0x2f
        /*02ba*/ 	.short	(.L_126 - .L_125)
	.align		4
.L_125:
        /*02bc*/ 	.word	index@(_ZN10layer_norm31ln_parallel_residual_fwd_kernelINS_13Kernel_traitsI6__halfS2_fS2_fjLj1280ELj1ELj4ELj1ELj16ENS_18Kernel_traits_baseILj1280ES2_S2_fS2_fjLj128EEEEELb0ELb1ELb0EEEvNS_9FwdParamsE)
        /*02c0*/ 	.word	0x00000079


	//----- nvinfo : EIATTR_FRAME_SIZE
	.align		4
.L_126:
        /*02c4*/ 	.byte	0x04, 0x11
        /*02c6*/ 	.short	(.L_128 - .L_127)
	.align		4
.L_127:
        /*02c8*/ 	.word	index@(_ZN10layer_norm31ln_parallel_residual_fwd_kernelINS_13Kernel_traitsI6__halfS2_fS2_fjLj1280ELj1ELj4ELj1ELj16ENS_18Kernel_traits_baseILj1280ES2_S2_fS2_fjLj128EEEEELb0ELb1ELb0EEEvNS_9FwdParamsE)
        /*02cc*/ 	.word	0x00000000


	//----- nvinfo : EIATTR_REGCOUNT
	.align		4
.L_128:
        /*02d0*/ 	.byte	0x04, 0x2f
        /*02d2*/ 	.short	(.L_130 - .L_129)
	.align		4
.L_129:
        /*02d4*/ 	.word	index@(_ZN10layer_norm31ln_parallel_residual_fwd_kernelINS_13Kernel_traitsI6__halfS2_fS2_fjLj1280ELj1ELj4ELj1ELj16ENS_18Kernel_traits_baseILj1280ES2_S2_fS2_fjLj128EEEEELb0ELb0ELb1EEEvNS_9FwdParamsE)
        /*02d8*/ 	.word	0x000000a6


	//----- nvinfo : EIATTR_FRAME_SIZE
	.align		4
.L_130:
        /*02dc*/ 	.byte	0x04, 0x11
        /*02de*/ 	.short	(.L_132 - .L_131)
	.align		4
.L_131:
        /*02e0*/ 	.word	index@(_ZN10layer_norm31ln_parallel_residual_fwd_kernelINS_13Kernel_traitsI6__halfS2_fS2_fjLj1280ELj1ELj4ELj1ELj16ENS_18Kernel_traits_baseILj1280ES2_S2_fS2_fjLj128EEEEELb0ELb0ELb1EEEvNS_9FwdParamsE)
        /*02e4*/ 	.word	0x00000000


	//----- nvinfo : EIATTR_REGCOUNT
	.align		4
.L_132:
        /*02e8*/ 	.byte	0x04, 0x2f
        /*02ea*/ 	.short	(.L_134 - .L_133)
	.align		4
.L_133:
        /*02ec*/ 	.word	index@(_ZN10layer_norm31ln_parallel_residual_fwd_kernelINS_13Kernel_traitsI6__halfS2_fS2_fjLj1280ELj1ELj4ELj1ELj16ENS_18Kernel_traits_baseILj1280ES2_S2_fS2_fjLj128EEEEELb0ELb0ELb0EEEvNS_9FwdParamsE)
        /*02f0*/ 	.word	0x000000a4


	//----- nvinfo : EIATTR_FRAME_SIZE
	.align		4
.L_134:
        /*02f4*/ 	.byte	0x04, 0x11
        /*02f6*/ 	.short	(.L_136 - .L_135)
	.align		4
.L_135:
        /*02f8*/ 	.word	index@(_ZN10layer_norm31ln_parallel_residual_fwd_kernelINS_13Kernel_traitsI6__halfS2_fS2_fjLj1280ELj1ELj4ELj1ELj16ENS_18Kernel_traits_baseILj1280ES2_S2_fS2_fjLj128EEEEELb0ELb0ELb0EEEvNS_9FwdParamsE)
        /*02fc*/ 	.word	0x00000000


	//----- nvinfo : EIATTR_REGCOUNT
	.align		4
.L_136:
        /*0300*/ 	.byte	0x04, 0x2f
        /*0302*/ 	.short	(.L_138 - .L_137)
	.align		4
.L_137:
        /*0304*/ 	.word	index@(_ZN10layer_norm31ln_parallel_residual_fwd_kernelINS_13Kernel_traitsIf6__halfS2_S2_fjLj1280ELj1ELj4ELj1ELj16ENS_18Kernel_traits_baseILj1280EfS2_S2_S2_fjLj128EEEEELb1ELb1ELb1EEEvNS_9FwdParamsE)
        /*0308*/ 	.word	0x000000c3


	//----- nvinfo : EIATTR_FRAME_SIZE
	.align		4
.L_138:
        /*030c*/ 	.byte	0x04, 0x11
        /*030e*/ 	.short	(.L_140 - .L_139)
	.align		4
.L_139:
        /*0310*/ 	.word	index@(_ZN10layer_norm31ln_parallel_residual_fwd_kernelINS_13Kernel_traitsIf6__halfS2_S2_fjLj1280ELj1ELj4ELj1ELj16ENS_18Kernel_traits_baseILj1280EfS2_S2_S2_fjLj128EEEEELb1ELb1ELb1EEEvNS_9FwdParamsE)
        /*0314*/ 	.word	0x00000000


	//----- nvinfo : EIATTR_REGCOUNT
	.align		4
.L_140:
        /*0318*/ 	.byte	0x04, 0x2f
        /*031a*/ 	.short	(.L_142 - .L_141)
	.align		4
.L_141:
        /*031c*/ 	.word	index@(_ZN10layer_norm31ln_parallel_residual_fwd_kernelINS_13Kernel_traitsIf6__halfS2_S2_fjLj1280ELj1ELj4ELj1ELj16ENS_18Kernel_traits_baseILj1280EfS2_S2_S2_fjLj128EEEEELb1ELb1ELb0EEEvNS_9FwdParamsE)
        /*0320*/ 	.word	0x000000b1


	//----- nvinfo : EIATTR_FRAME_SIZE
	.align		4
.L_142:
        /*0324*/ 	.byte	0x04, 0x11
        /*0326*/ 	.short	(.L_144 - .L_143)
	.align		4
.L_143:
        /*0328*/ 	.word	index@(_ZN10layer_norm31ln_parallel_residual_fwd_kernelINS_13Kernel_traitsIf6__halfS2_S2_fjLj1280ELj1ELj4ELj1ELj16ENS_18Kernel_traits_baseILj1280EfS2_S2_S2_fjLj128EEEEELb1ELb1ELb0EEEvNS_9FwdParamsE)
        /*032c*/ 	.word	0x00000000


	//----- nvinfo : EIATTR_REGCOUNT
	.align		4
.L_144:
        /*0330*/ 	.byte	0x04, 0x2f
        /*0332*/ 	.short	(.L_146 - .L_145)
	.align		4
.L_145:
        /*0334*/ 	.word	index@(_ZN10layer_norm31ln_parallel_residual_fwd_kernelINS_13Kernel_traitsIf6__halfS2_S2_fjLj1280ELj1ELj4ELj1ELj16ENS_18Kernel_traits_baseILj1280EfS2_S2_S2_fjLj128EEEEELb1ELb0ELb1EEEvNS_9FwdParamsE)
        /*0338*/ 	.word	0x000000ff


	//----- nvinfo : EIATTR_FRAME_SIZE
	.align		4
.L_146:
        /*033c*/ 	.byte	0x04, 0x11
        /*033e*/ 	.short	(.L_148 - .L_147)
	.align		4
.L_147:
        /*0340*/ 	.word	index@(_ZN10layer_norm31ln_parallel_residual_fwd_kernelINS_13Kernel_traitsIf6__halfS2_S2_fjLj1280ELj1ELj4ELj1ELj16ENS_18Kernel_traits_baseILj1280EfS2_S2_S2_fjLj128EEEEELb1ELb0ELb1EEEvNS_9FwdParamsE)
        /*0344*/ 	.word	0x00000000


	//----- nvinfo : EIATTR_REGCOUNT
	.align		4
.L_148:
        /*0348*/ 	.byte	0x04, 0x2f
        /*034a*/ 	.short	(.L_150 - .L_149)
	.align		4
.L_149:
        /*034c*/ 	.word	index@(_ZN10layer_norm31ln_parallel_residual_fwd_kernelINS_13Kernel_traitsIf6__halfS2_S2_fjLj1280ELj1ELj4ELj1ELj16ENS_18Kernel_traits_baseILj1280EfS2_S2_S2_fjLj128EEEEELb1ELb0ELb0EEEvNS_9FwdParamsE)
        /*0350*/ 	.word	0x000000fb


	//----- nvinfo : EIATTR_FRAME_SIZE
	.align		4
.L_150:
        /*0354*/ 	.byte	0x04, 0x11
        /*0356*/ 	.short	(.L_152 - .L_151)
	.align		4
.L_151:
        /*0358*/ 	.word	index@(_ZN10layer_norm31ln_parallel_residual_fwd_kernelINS_13Kernel_traitsIf6__halfS2_S2_fjLj1280ELj1ELj4ELj1ELj16ENS_18Kernel_traits_baseILj1280EfS2_S2_S2_fjLj128EEEEELb1ELb0ELb0EEEvNS_9FwdParamsE)
        /*035c*/ 	.word	0x00000000


	//----- nvinfo : EIATTR_REGCOUNT
	.align		4
.L_152:
        /*0360*/ 	.byte	0x04, 0x2f
        /*0362*/ 	.short	(.L_154 - .L_153)
	.align		4
.L_153:
        /*0364*/ 	.word	index@(_ZN10layer_norm31ln_parallel_residual_fwd_kernelINS_13Kernel_traitsIf6__halfS2_S2_fjLj1280ELj1ELj4ELj1ELj16ENS_18Kernel_traits_baseILj1280EfS2_S2_S2_fjLj128EEEEELb0ELb1ELb1EEEvNS_9FwdParamsE)
        /*0368*/ 	.word	0x000000a7


	//----- nvinfo : EIATTR_FRAME_SIZE
	.align		4
.L_154:
        /*036c*/ 	.byte	0x04, 0x11
        /*036e*/ 	.short	(.L_156 - .L_155)
	.align		4
.L_155:
        /*0370*/ 	.word	index@(_ZN10layer_norm31ln_parallel_residual_fwd_kernelINS_13Kernel_traitsIf6__halfS2_S2_fjLj1280ELj1ELj4ELj1ELj16ENS_18Kernel_traits_baseILj1280EfS2_S2_S2_fjLj128EEEEELb0ELb1ELb1EEEvNS_9FwdParamsE)
        /*0374*/ 	.word	0x00000000


	//----- nvinfo : EIATTR_REGCOUNT
	.align		4
.L_156:
        /*0378*/ 	.byte	0x04, 0x2f
        /*037a*/ 	.short	(.L_158 - .L_157)
	.align		4
.L_157:
        /*037c*/ 	.word	index@(_ZN10layer_norm31ln_parallel_residual_fwd_kernelINS_13Kernel_traitsIf6__halfS2_S2_fjLj1280ELj1ELj4ELj1ELj16ENS_18Kernel_traits_baseILj1280EfS2_S2_S2_fjLj128EEEEELb0ELb1ELb0EEEvNS_9FwdParamsE)
        /*0380*/ 	.word	0x0000009f


	//----- nvinfo : EIATTR_FRAME_SIZE
	.align		4
.L_158:
        /*0384*/ 	.byte	0x04, 0x11
        /*0386*/ 	.short	(.L_160 - .L_159)
	.align		4
.L_159:
        /*0388*/ 	.word	index@(_ZN10layer_norm31ln_parallel_residual_fwd_kernelINS_13Kernel_traitsIf6__halfS2_S2_fjLj1280ELj1ELj4ELj1ELj16ENS_18Kernel_traits_baseILj1280EfS2_S2_S2_fjLj128EEEEELb0ELb1ELb0EEEvNS_9FwdParamsE)
        /*038c*/ 	.word	0x00000000


	//----- nvinfo : EIATTR_REGCOUNT
	.align		4
.L_160:
        /*0390*/ 	.byte	0x04, 0x2f
        /*0392*/ 	.short	(.L_162 - .L_161)
	.align		4
.L_161:
        /*0394*/ 	.word	index@(_ZN10layer_norm31ln_parallel_residual_fwd_kernelINS_13Kernel_traitsIf6__halfS2_S2_fjLj1280ELj1ELj4ELj1ELj16ENS_18Kernel_traits_baseILj1280EfS2_S2_S2_fjLj128EEEEELb0ELb0ELb1EEEvNS_9FwdParamsE)
        /*0398*/ 	.word	0x000000ff


	//----- nvinfo : EIATTR_FRAME_SIZE
	.align		4
.L_162:
        /*039c*/ 	.byte	0x04, 0x11
        /*039e*/ 	.short	(.L_164 - .L_163)
	.align		4
.L_163:
        /*03a0*/ 	.word	index@(_ZN10layer_norm31ln_parallel_residual_fwd_kernelINS_13Kernel_traitsIf6__halfS2_S2_fjLj1280ELj1ELj4ELj1ELj16ENS_18Kernel_traits_baseILj1280EfS2_S2_S2_fjLj128EEEEELb0ELb0ELb1EEEvNS_9FwdParamsE)
        /*03a4*/ 	.word	0x00000000


	//----- nvinfo : EIATTR_REGCOUNT
	.align		4
.L_164:
        /*03a8*/ 	.byte	0x04, 0x2f
        /*03aa*/ 	.short	(.L_166 - .L_165)
	.align		4
.L_165:
        /*03ac*/ 	.word	index@(_ZN10layer_norm31ln_parallel_residual_fwd_kernelINS_13Kernel_traitsIf6__halfS2_S2_fjLj1280ELj1ELj4ELj1ELj16ENS_18Kernel_traits_baseILj1280EfS2_S2_S2_fjLj128EEEEELb0ELb0ELb0EEEvNS_9FwdParamsE)
        /*03b0*/ 	.word	0x000000f1


	//----- nvinfo : EIATTR_FRAME_SIZE
	.align		4
.L_166:
        /*03b4*/ 	.byte	0x04, 0x11
        /*03b6*/ 	.short	(.L_168 - .L_167)
	.align		4
.L_167:
        /*03b8*/ 	.word	index@(_ZN10layer_norm31ln_parallel_residual_fwd_kernelINS_13Kernel_traitsIf6__halfS2_S2_fjLj1280ELj1ELj4ELj1ELj16ENS_18Kernel_traits_baseILj1280EfS2_S2_S2_fjLj128EEEEELb0ELb0ELb0EEEvNS_9FwdParamsE)
        /*03bc*/ 	.word	0x00000000


	//----- nvinfo : EIATTR_REGCOUNT
	.align		4
.L_168:
        /*03c0*/ 	.byte	0x04, 0x2f
        /*03c2*/ 	.short	(.L_170 - .L_169)
	.align		4
.L_169:
        /*03c4*/ 	.word	index@(_ZN10layer_norm31ln_parallel_residual_fwd_kernelINS_13Kernel_traitsIf13__nv_bfloat16fS2_fjLj1280ELj1ELj4ELj1ELj16ENS_18Kernel_traits_baseILj1280EfS2_fS2_fjLj128EEEEELb1ELb1ELb1EEEvNS_9FwdParamsE)
        /*03c8*/ 	.word	0x000000c8


	//----- nvinfo : EIATTR_FRAME_SIZE
	.align		4
.L_170:
        /*03cc*/ 	.byte	0x04, 0x11
        /*03ce*/ 	.short	(.L_172 - .L_171)
	.align		4
.L_171:
        /*03d0*/ 	.word	index@(_ZN10layer_norm31ln_parallel_residual_fwd_kernelINS_13Kernel_traitsIf13__nv_bfloat16fS2_fjLj1280ELj1ELj4ELj1ELj16ENS_18Kernel_traits_baseILj1280EfS2_fS2_fjLj128EEEEELb1ELb1ELb1EEEvNS_9FwdParamsE)
        /*03d4*/ 	.word	0x00000000


	//----- nvinfo : EIATTR_REGCOUNT
	.align		4
.L_172:
        /*03d8*/ 	.byte	0x04, 0x2f
        /*03da*/ 	.short	(.L_174 - .L_173)
	.align		4
.L_173:
        /*03dc*/ 	.word	index@(_ZN10layer_norm31ln_parallel_residual_fwd_kernelINS_13Kernel_traitsIf13__nv_bfloat16fS2_fjLj1280ELj1ELj4ELj1ELj16ENS_18Kernel_traits_baseILj1280EfS2_fS2_fjLj128EEEEELb1ELb1ELb0EEEvNS_9FwdParamsE)
        /*03e0*/ 	.word	0x000000a8


	//----- nvinfo : EIATTR_FRAME_SIZE
	.align		4
.L_174:
        /*03e4*/ 	.byte	0x04, 0x11
        /*03e6*/ 	.short	(.L_176 - .L_175)
	.align		4
.L_175:
        /*03e8*/ 	.word	index@(_ZN10layer_norm31ln_parallel_residual_fwd_kernelINS_13Kernel_traitsIf13__nv_bfloat16fS2_fjLj1280ELj1ELj4ELj1ELj16ENS_18Kernel_traits_baseILj1280EfS2_fS2_fjLj128EEEEELb1ELb1ELb0EEEvNS_9FwdParamsE)
        /*03ec*/ 	.word	0x00000000


	//----- nvinfo : EIATTR_REGCOUNT
	.align		4
.L_176:
        /*03f0*/ 	.byte	0x04, 0x2f
        /*03f2*/ 	.short	(.L_178 - .L_177)
	.align		4
.L_177:
        /*03f4*/ 	.word	index@(_ZN10layer_norm31ln_parallel_residual_fwd_kernelINS_13Kernel_traitsIf13__nv_bfloat16fS2_fjLj1280ELj1ELj4ELj1ELj16ENS_18Kernel_traits_baseILj1280EfS2_fS2_fjLj128EEEEELb1ELb0ELb1EEEvNS_9FwdParamsE)
        /*03f8*/ 	.word	0x000000fe


	//----- nvinfo : EIATTR_FRAME_SIZE
	.align		4
.L_178:
        /*03fc*/ 	.byte	0x04, 0x11
        /*03fe*/ 	.short	(.L_180 - .L_179)
	.align		4
.L_179:
        /*0400*/ 	.word	index@(_ZN10layer_norm31ln_parallel_residual_fwd_kernelINS_13Kernel_traitsIf13__nv_bfloat16fS2_fjLj1280ELj1ELj4ELj1ELj16ENS_18Kernel_traits_baseILj1280EfS2_fS2_fjLj128EEEEELb1ELb0ELb1EEEvNS_9FwdParamsE)
        /*0404*/ 	.word	0x00000010


	//----- nvinfo : EIATTR_REGCOUNT
	.align		4
.L_180:
        /*0408*/ 	.byte	0x04, 0x2f
        /*040a*/ 	.short	(.L_182 - .L_181)
	.align		4
.L_181:
        /*040c*/ 	.word	index@(_ZN10layer_norm31ln_parallel_residual_fwd_kernelINS_13Kernel_traitsIf13__nv_bfloat16fS2_fjLj1280ELj1ELj4ELj1ELj16ENS_18Kernel_traits_baseILj1280EfS2_fS2_fjLj128EEEEELb1ELb0ELb0EEEvNS_9FwdParamsE)
        /*0410*/ 	.word	0x000000ff


	//----- nvinfo : EIATTR_FRAME_SIZE
	.align		4
.L_182:
        /*0414*/ 	.byte	0x04, 0x11
        /*0416*/ 	.short	(.L_184 - .L_183)
	.align		4
.L_183:
        /*0418*/ 	.word	index@(_ZN10layer_norm31ln_parallel_residual_fwd_kernelINS_13Kernel_traitsIf13__nv_bfloat16fS2_fjLj1280ELj1ELj4ELj1ELj16ENS_18Kernel_traits_baseILj1280EfS2_fS2_fjLj128EEEEELb1ELb0ELb0EEEvNS_9FwdParamsE)
        /*041c*/ 	.word	0x00000000


	//----- nvinfo : EIATTR_REGCOUNT
	.align		4
.L_184:
        /*0420*/ 	.byte	0x04, 0x2f
        /*0422*/ 	.short	(.L_186 - .L_185)
	.align		4
.L_185:
        /*0424*/ 	.word	index@(_ZN10layer_norm31ln_parallel_residual_fwd_kernelINS_13Kernel_traitsIf13__nv_bfloat16fS2_fjLj1280ELj1ELj4ELj1ELj16ENS_18Kernel_traits_baseILj1280EfS2_fS2_fjLj128EEEEELb0ELb1ELb1EEEvNS_9FwdParamsE)
        /*0428*/ 	.word	0x000000a8


	//----- nvinfo : EIATTR_FRAME_SIZE
	.align		4
.L_186:
        /*042c*/ 	.byte	0x04, 0x11
        /*042e*/ 	.short	(.L_188 - .L_187)
	.align		4
.L_187:
        /*0430*/ 	.word	index@(_ZN10layer_norm31ln_parallel_residual_fwd_kernelINS_13Kernel_traitsIf13__nv_bfloat16fS2_fjLj1280ELj1ELj4ELj1ELj16ENS_18Kernel_traits_baseILj1280EfS2_fS2_fjLj128EEEEELb0ELb1ELb1EEEvNS_9FwdParamsE)
        /*0434*/ 	.word	0x00000000


	//----- nvinfo : EIATTR_REGCOUNT
	.align		4
.L_188:
        /*0438*/ 	.byte	0x04, 0x2f
        /*043a*/ 	.short	(.L_190 - .L_189)
	.align		4
.L_189:
        /*043c*/ 	.word	index@(_ZN10layer_norm31ln_parallel_residual_fwd_kernelINS_13Kernel_traitsIf13__nv_bfloat16fS2_fjLj1280ELj1ELj4ELj1ELj16ENS_18Kernel_traits_baseILj1280EfS2_fS2_fjLj128EEEEELb0ELb1ELb0EEEvNS_9FwdParamsE)
        /*0440*/ 	.word	0x000000a0


	//----- nvinfo : EIATTR_FRAME_SIZE
	.align		4
.L_190:
        /*0444*/ 	.byte	0x04, 0x11
        /*0446*/ 	.short	(.L_192 - .L_191)
	.align		4
.L_191:
        /*0448*/ 	.word	index@(_ZN10layer_norm31ln_parallel_residual_fwd_kernelINS_13Kernel_traitsIf13__nv_bfloat16fS2_fjLj1280ELj1ELj4ELj1ELj16ENS_18Kernel_traits_baseILj1280EfS2_fS2_fjLj128EEEEELb0ELb1ELb0EEEvNS_9FwdParamsE)
        /*044c*/ 	.word	0x00000000


	//----- nvinfo : EIATTR_REGCOUNT
	.align		4
.L_192:
        /*0450*/ 	.byte	0x04, 0x2f
        /*0452*/ 	.short	(.L_194 - .L_193)
	.align		4
.L_193:
        /*0454*/ 	.word	index@(_ZN10layer_norm31ln_parallel_residual_fwd_kernelINS_13Kernel_traitsIf13__nv_bfloat16fS2_fjLj1280ELj1ELj4ELj1ELj16ENS_18Kernel_traits_baseILj1280EfS2_fS2_fjLj128EEEEELb0ELb0ELb1EEEvNS_9FwdParamsE)
        /*0458*/ 	.word	0x000000fc


	//----- nvinfo : EIATTR_FRAME_SIZE
	.align		4
.L_194:
        /*045c*/ 	.byte	0x04, 0x11
        /*045e*/ 	.short	(.L_196 - .L_195)
	.align		4
.L_195:
        /*0460*/ 	.word	index@(_ZN10layer_norm31ln_parallel_residual_fwd_kernelINS_13Kernel_traitsIf13__nv_bfloat16fS2_fjLj1280ELj1ELj4ELj1ELj16ENS_18Kernel_traits_baseILj1280EfS2_fS2_fjLj128EEEEELb0ELb0ELb1EEEvNS_9FwdParamsE)
        /*0464*/ 	.word	0x00000000


	//----- nvinfo : EIATTR_REGCOUNT
	.align		4
.L_196:
        /*0468*/ 	.byte	0x04, 0x2f
        /*046a*/ 	.short	(.L_198 - .L_197)
	.align		4
.L_197:
        /*046c*/ 	.word	index@(_ZN10layer_norm31ln_parallel_residual_fwd_kernelINS_13Kernel_traitsIf13__nv_bfloat16fS2_fjLj1280ELj1ELj4ELj1ELj16ENS_18Kernel_traits_baseILj1280EfS2_fS2_fjLj128EEEEELb0ELb0ELb0EEEvNS_9FwdParamsE)
        /*0470*/ 	.word	0x000000f4


	//----- nvinfo : EIATTR_FRAME_SIZE
	.align		4
.L_198:
        /*0474*/ 	.byte	0x04, 0x11
        /*0476*/ 	.short	(.L_200 - .L_199)
	.align		4
.L_199:
        /*0478*/ 	.word	index@(_ZN10layer_norm31ln_parallel_residual_fwd_kernelINS_13Kernel_traitsIf13__nv_bfloat16fS2_fjLj1280ELj1ELj4ELj1ELj16ENS_18Kernel_traits_baseILj1280EfS2_fS2_fjLj128EEEEELb0ELb0ELb0EEEvNS_9FwdParamsE)
        /*047c*/ 	.word	0x00000000


	//----- nvinfo : EIATTR_REGCOUNT
	.align		4
.L_200:
        /*0480*/ 	.byte	0x04, 0x2f
        /*0482*/ 	.short	(.L_202 - .L_201)
	.align		4
.L_201:
        /*0484*/ 	.word	index@(_ZN10layer_norm31ln_parallel_residual_fwd_kernelINS_13Kernel_traitsI13__nv_bfloat16S2_fS2_fjLj1280ELj1ELj4ELj1ELj16ENS_18Kernel_traits_baseILj1280ES2_S2_fS2_fjLj128EEEEELb1ELb1ELb1EEEvNS_9FwdParamsE)
        /*0488*/ 	.word	0x000000a8


	//----- nvinfo : EIATTR_FRAME_SIZE
	.align		4
.L_202:
        /*048c*/ 	.byte	0x04, 0x11
        /*048e*/ 	.short	(.L_204 - .L_203)
	.align		4
.L_203:
        /*0490*/ 	.word	index@(_ZN10layer_norm31ln_parallel_residual_fwd_kernelINS_13Kernel_traitsI13__nv_bfloat16S2_fS2_fjLj1280ELj1ELj4ELj1ELj16ENS_18Kernel_traits_baseILj1280ES2_S2_fS2_fjLj128EEEEELb1ELb1ELb1EEEvNS_9FwdParamsE)
        /*0494*/ 	.word	0x00000000


	//----- nvinfo : EIATTR_REGCOUNT
	.align		4
.L_204:
        /*0498*/ 	.byte	0x04, 0x2f
        /*049a*/ 	.short	(.L_206 - .L_205)
	.align		4
.L_205:
        /*049c*/ 	.word	index@(_ZN10layer_norm31ln_parallel_residual_fwd_kernelINS_13Kernel_traitsI13__nv_bfloat16S2_fS2_fjLj1280ELj1ELj4ELj1ELj16ENS_18Kernel_traits_baseILj1280ES2_S2_fS2_fjLj128EEEEELb1ELb1ELb0EEEvNS_9FwdParamsE)
        /*04a0*/ 	.word	0x0000009f


	//----- nvinfo : EIATTR_FRAME_SIZE
	.align		4
.L_206:
        /*04a4*/ 	.byte	0x04, 0x11
        /*04a6*/ 	.short	(.L_208 - .L_207)
	.align		4
.L_207:
        /*04a8*/ 	.word	index@(_ZN10layer_norm31ln_parallel_residual_fwd_kernelINS_13Kernel_traitsI13__nv_bfloat16S2_fS2_fjLj1280ELj1ELj4ELj1ELj16ENS_18Kernel_traits_baseILj1280ES2_S2_fS2_fjLj128EEEEELb1ELb1ELb0EEEvNS_9FwdParamsE)
        /*04ac*/ 	.word	0x00000000


	//----- nvinfo : EIATTR_REGCOUNT
	.align		4
.L_208:
        /*04b0*/ 	.byte	0x04, 0x2f
        /*04b2*/ 	.short	(.L_210 - .L_209)
	.align		4
.L_209:
        /*04b4*/ 	.word	index@(_ZN10layer_norm31ln_parallel_residual_fwd_kernelINS_13Kernel_traitsI13__nv_bfloat16S2_fS2_fjLj1280ELj1ELj4ELj1ELj16ENS_18Kernel_traits_baseILj1280ES2_S2_fS2_fjLj128EEEEELb1ELb0ELb1EEEvNS_9FwdParamsE)
        /*04b8*/ 	.word	0x000000fc


	//----- nvinfo : EIATTR_FRAME_SIZE
	.align		4
.L_210:
        /*04bc*/ 	.byte	0x04, 0x11
        /*04be*/ 	.short	(.L_212 - .L_211)
	.align		4
.L_211:
        /*04c0*/ 	.word	index@(_ZN10layer_norm31ln_parallel_residual_fwd_kernelINS_13Kernel_traitsI13__nv_bfloat16S2_fS2_fjLj1280ELj1ELj4ELj1ELj16ENS_18Kernel_traits_baseILj1280ES2_S2_fS2_fjLj128EEEEELb1ELb0ELb1EEEvNS_9FwdParamsE)
        /*04c4*/ 	.word	0x00000000


	//----- nvinfo : EIATTR_REGCOUNT
	.align		4
.L_212:
        /*04c8*/ 	.byte	0x04, 0x2f
        /*04ca*/ 	.short	(.L_214 - .L_213)
	.align		4
.L_213:
        /*04cc*/ 	.word	index@(_ZN10layer_norm31ln_parallel_residual_fwd_kernelINS_13Kernel_traitsI13__nv_bfloat16S2_fS2_fjLj1280ELj1ELj4ELj1ELj16ENS_18Kernel_traits_baseILj1280ES2_S2_fS2_fjLj128EEEEELb1ELb0ELb0EEEvNS_9FwdParamsE)
        /*04d0*/ 	.word	0x000000fb


	//----- nvinfo : EIATTR_FRAME_SIZE
	.align		4
.L_214:
        /*04d4*/ 	.byte	0x04, 0x11
        /*04d6*/ 	.short	(.L_216 - .L_215)
	.align		4
.L_215:
        /*04d8*/ 	.word	index@(_ZN10layer_norm31ln_parallel_residual_fwd_kernelINS_13Kernel_traitsI13__nv_bfloat16S2_fS2_fjLj1280ELj1ELj4ELj1ELj16ENS_18Kernel_traits_baseILj1280ES2_S2_fS2_fjLj128EEEEELb1ELb0ELb0EEEvNS_9FwdParamsE)
        /*04dc*/ 	.word	0x00000000


	//----- nvinfo : EIATTR_REGCOUNT
	.align		4
.L_216:
        /*04e0*/ 	.byte	0x04, 0x2f
        /*04e2*/ 	.short	(.L_218 - .L_217)
	.align		4
.L_217:
        /*04e4*/ 	.word	index@(_ZN10layer_norm31ln_parallel_residual_fwd_kernelINS_13Kernel_traitsI13__nv_bfloat16S2_fS2_fjLj1280ELj1ELj4ELj1ELj16ENS_18Kernel_traits_baseILj1280ES2_S2_fS2_fjLj128EEEEELb0ELb1ELb1EEEvNS_9FwdParamsE)
        /*04e8*/ 	.word	0x000000a2


	//----- nvinfo : EIATTR_FRAME_SIZE
	.align		4
.L_218:
        /*04ec*/ 	.byte	0x04, 0x11
        /*04ee*/ 	.short	(.L_220 - .L_219)
	.align		4
.L_219:
        /*04f0*/ 	.word	index@(_ZN10layer_norm31ln_parallel_residual_fwd_kernelINS_13Kernel_traitsI13__nv_bfloat16S2_fS2_fjLj1280ELj1ELj4ELj1ELj16ENS_18Kernel_traits_baseILj1280ES2_S2_fS2_fjLj128EEEEELb0ELb1ELb1EEEvNS_9FwdParamsE)
        /*04f4*/ 	.word	0x00000000


	//----- nvinfo : EIATTR_REGCOUNT
	.align		4
.L_220:
        /*04f8*/ 	.byte	0x04, 0x2f
        /*04fa*/ 	.short	(.L_222 - .L_221)
	.align		4
.L_221:
        /*04fc*/ 	.word	index@(_ZN10layer_norm31ln_parallel_residual_fwd_kernelINS_13Kernel_traitsI13__nv_bfloat16S2_fS2_fjLj1280ELj1ELj4ELj1ELj16ENS_18Kernel_traits_baseILj1280ES2_S2_fS2_fjLj128EEEEELb0ELb1ELb0EEEvNS_9FwdParamsE)
        /*0500*/ 	.word	0x0000009e


	//----- nvinfo : EIATTR_FRAME_SIZE
	.align		4
.L_222:
        /*0504*/ 	.byte	0x04, 0x11
        /*0506*/ 	.short	(.L_224 - .L_223)
	.align		4
.L_223:
        /*0508*/ 	.word	index@(_ZN10layer_norm31ln_parallel_residual_fwd_kernelINS_13Kernel_traitsI13__nv_bfloat16S2_fS2_fjLj1280ELj1ELj4ELj1ELj16ENS_18Kernel_traits_baseILj1280ES2_S2_fS2_fjLj128EEEEELb0ELb1ELb0EEEvNS_9FwdParamsE)
        /*050c*/ 	.word	0x00000000


	//----- nvinfo : EIATTR_REGCOUNT
	.align		4
.L_224:
        /*0510*/ 	.byte	0x04, 0x2f
        /*0512*/ 	.short	(.L_226 - .L_225)
	.align		4
.L_225:
        /*0514*/ 	.word	index@(_ZN10layer_norm31ln_parallel_residual_fwd_kernelINS_13Kernel_traitsI13__nv_bfloat16S2_fS2_fjLj1280ELj1ELj4ELj1ELj16ENS_18Kernel_traits_baseILj1280ES2_S2_fS2_fjLj128EEEEELb0ELb0ELb1EEEvNS_9FwdParamsE)
        /*0518*/ 	.word	0x000000f8


	//----- nvinfo : EIATTR_FRAME_SIZE
	.align		4
.L_226:
        /*051c*/ 	.byte	0x04, 0x11
        /*051e*/ 	.short	(.L_228 - .L_227)
	.align		4
.L_227:
        /*0520*/ 	.word	index@(_ZN10layer_norm31ln_parallel_residual_fwd_kernelINS_13Kernel_traitsI13__nv_bfloat16S2_fS2_fjLj1280ELj1ELj4ELj1ELj16ENS_18Kernel_traits_baseILj1280ES2_S2_fS2_fjLj128EEEEELb0ELb0ELb1EEEvNS_9FwdParamsE)
        /*0524*/ 	.word	0x00000000


	//----- nvinfo : EIATTR_REGCOUNT
	.align		4
.L_228:
        /*0528*/ 	.byte	0x04, 0x2f
        /*052a*/ 	.short	(.L_230 - .L_229)
	.align		4
.L_229:
        /*052c*/ 	.word	index@(_ZN10layer_norm31ln_parallel_residual_fwd_kernelINS_13Kernel_traitsI13__nv_bfloat16S2_fS2_fjLj1280ELj1ELj4ELj1ELj16ENS_18Kernel_traits_baseILj1280ES2_S2_fS2_fjLj128EEEEELb0ELb0ELb0EEEvNS_9FwdParamsE)
        /*0530*/ 	.word	0x000000f6


	//----- nvinfo : EIATTR_FRAME_SIZE
	.align		4
.L_230:
        /*0534*/ 	.byte	0x04, 0x11
        /*0536*/ 	.short	(.L_232 - .L_231)
	.align		4
.L_231:
        /*0538*/ 	.word	index@(_ZN10layer_norm31ln_parallel_residual_fwd_kernelINS_13Kernel_traitsI13__nv_bfloat16S2_fS2_fjLj1280ELj1ELj4ELj1ELj16ENS_18Kernel_traits_baseILj1280ES2_S2_fS2_fjLj128EEEEELb0ELb0ELb0EEEvNS_9FwdParamsE)
        /*053c*/ 	.word	0x00000000


	//----- nvinfo : EIATTR_REGCOUNT
	.align		4
.L_232:
        /*0540*/ 	.byte	0x04, 0x2f
        /*0542*/ 	.short	(.L_234 - .L_233)
	.align		4
.L_233:
        /*0544*/ 	.word	index@(_ZN10layer_norm31ln_parallel_residual_fwd_kernelINS_13Kernel_traitsIf13__nv_bfloat16S2_S2_fjLj1280ELj1ELj4ELj1ELj16ENS_18Kernel_traits_baseILj1280EfS2_S2_S2_fjLj128EEEEELb1ELb1ELb1EEEvNS_9FwdParamsE)
        /*0548*/ 	.word	0x000000c4


	//----- nvinfo : EIATTR_FRAME_SIZE
	.align		4
.L_234:
        /*054c*/ 	.byte	0x04, 0x11
        /*054e*/ 	.short	(.L_236 - .L_235)
	.align		4
.L_235:
        /*0550*/ 	.word	index@(_ZN10layer_norm31ln_parallel_residual_fwd_kernelINS_13Kernel_traitsIf13__nv_bfloat16S2_S2_fjLj1280ELj1ELj4ELj1ELj16ENS_18Kernel_traits_baseILj1280EfS2_S2_S2_fjLj128EEEEELb1ELb1ELb1EEEvNS_9FwdParamsE)
        /*0554*/ 	.word	0x00000000


	//----- nvinfo : EIATTR_REGCOUNT
	.align		4
.L_236:
        /*0558*/ 	.byte	0x04, 0x2f
        /*055a*/ 	.short	(.L_238 - .L_237)
	.align		4
.L_237:
        /*055c*/ 	.word	index@(_ZN10layer_norm31ln_parallel_residual_fwd_kernelINS_13Kernel_traitsIf13__nv_bfloat16S2_S2_fjLj1280ELj1ELj4ELj1ELj16ENS_18Kernel_traits_baseILj1280EfS2_S2_S2_fjLj128EEEEELb1ELb1ELb0EEEvNS_9FwdParamsE)
        /*0560*/ 	.word	0x000000b2


	//----- nvinfo : EIATTR_FRAME_SIZE
	.align		4
.L_238:
        /*0564*/ 	.byte	0x04, 0x11
        /*0566*/ 	.short	(.L_240 - .L_239)
	.align		4
.L_239:
        /*0568*/ 	.word	index@(_ZN10layer_norm31ln_parallel_residual_fwd_kernelINS_13Kernel_traitsIf13__nv_bfloat16S2_S2_fjLj1280ELj1ELj4ELj1ELj16ENS_18Kernel_traits_baseILj1280EfS2_S2_S2_fjLj128EEEEELb1ELb1ELb0EEEvNS_9FwdParamsE)
        /*056c*/ 	.word	0x00000000


	//----- nvinfo : EIATTR_REGCOUNT
	.align		4
.L_240:
        /*0570*/ 	.byte	0x04, 0x2f
        /*0572*/ 	.short	(.L_242 - .L_241)
	.align		4
.L_241:
        /*0574*/ 	.word	index@(_ZN10layer_norm31ln_parallel_residual_fwd_kernelINS_13Kernel_traitsIf13__nv_bfloat16S2_S2_fjLj1280ELj1ELj4ELj1ELj16ENS_18Kernel_traits_baseILj1280EfS2_S2_S2_fjLj128EEEEELb1ELb0ELb1EEEvNS_9FwdParamsE)
        /*0578*/ 	.word	0x000000fe


	//----- nvinfo : EIATTR_FRAME_SIZE
	.align		4
.L_242:
        /*057c*/ 	.byte	0x04, 0x11
        /*057e*/ 	.short	(.L_244 - .L_243)
	.align		4
.L_243:
        /*0580*/ 	.word	index@(_ZN10layer_norm31ln_parallel_residual_fwd_kernelINS_13Kernel_traitsIf13__nv_bfloat16S2_S2_fjLj1280ELj1ELj4ELj1ELj16ENS_18Kernel_traits_baseILj1280EfS2_S2_S2_fjLj128EEEEELb1ELb0ELb1EEEvNS_9FwdParamsE)
        /*0584*/ 	.word	0x00000010


	//----- nvinfo : EIATTR_REGCOUNT
	.align		4
.L_244:
        /*0588*/ 	.byte	0x04, 0x2f
        /*058a*/ 	.short	(.L_246 - .L_245)
	.align		4
.L_245:
        /*058c*/ 	.word	index@(_ZN10layer_norm31ln_parallel_residual_fwd_kernelINS_13Kernel_traitsIf13__nv_bfloat16S2_S2_fjLj1280ELj1ELj4ELj1ELj16ENS_18Kernel_traits_baseILj1280EfS2_S2_S2_fjLj128EEEEELb1ELb0ELb0EEEvNS_9FwdParamsE)
        /*0590*/ 	.word	0x000000fb


	//----- nvinfo : EIATTR_FRAME_SIZE
	.align		4
.L_246:
        /*0594*/ 	.byte	0x04, 0x11
        /*0596*/ 	.short	(.L_248 - .L_247)
	.align		4
.L_247:
        /*0598*/ 	.word	index@(_ZN10layer_norm31ln_parallel_residual_fwd_kernelINS_13Kernel_traitsIf13__nv_bfloat16S2_S2_fjLj1280ELj1ELj4ELj1ELj16ENS_18Kernel_traits_baseILj1280EfS2_S2_S2_fjLj128EEEEELb1ELb0ELb0EEEvNS_9FwdParamsE)
        /*059c*/ 	.word	0x00000000


	//----- nvinfo : EIATTR_REGCOUNT
	.align		4
.L_248:
        /*05a0*/ 	.byte	0x04, 0x2f
        /*05a2*/ 	.short	(.L_250 - .L_249)
	.align		4
.L_249:
        /*05a4*/ 	.word	index@(_ZN10layer_norm31ln_parallel_residual_fwd_kernelINS_13Kernel_traitsIf13__nv_bfloat16S2_S2_fjLj1280ELj1ELj4ELj1ELj16ENS_18Kernel_traits_baseILj1280EfS2_S2_S2_fjLj128EEEEELb0ELb1ELb1EEEvNS_9FwdParamsE)
        /*05a8*/ 	.word	0x000000a7


	//----- nvinfo : EIATTR_FRAME_SIZE
	.align		4
.L_250:
        /*05ac*/ 	.byte	0x04, 0x11
        /*05ae*/ 	.short	(.L_252 - .L_251)
	.align		4
.L_251:
        /*05b0*/ 	.word	index@(_ZN10layer_norm31ln_parallel_residual_fwd_kernelINS_13Kernel_traitsIf13__nv_bfloat16S2_S2_fjLj1280ELj1ELj4ELj1ELj16ENS_18Kernel_traits_baseILj1280EfS2_S2_S2_fjLj128EEEEELb0ELb1ELb1EEEvNS_9FwdParamsE)
        /*05b4*/ 	.word	0x00000000


	//----- nvinfo : EIATTR_REGCOUNT
	.align		4
.L_252:
        /*05b8*/ 	.byte	0x04, 0x2f
        /*05ba*/ 	.short	(.L_254 - .L_253)
	.align		4
.L_253:
        /*05bc*/ 	.word	index@(_ZN10layer_norm31ln_parallel_residual_fwd_kernelINS_13Kernel_traitsIf13__nv_bfloat16S2_S2_fjLj1280ELj1ELj4ELj1ELj16ENS_18Kernel_traits_baseILj1280EfS2_S2_S2_fjLj128EEEEELb0ELb1ELb0EEEvNS_9FwdParamsE)
        /*05c0*/ 	.word	0x0000009f


	//----- nvinfo : EIATTR_FRAME_SIZE
	.align		4
.L_254:
        /*05c4*/ 	.byte	0x04, 0x11
        /*05c6*/ 	.short	(.L_256 - .L_255)
	.align		4
.L_255:
        /*05c8*/ 	.word	index@(_ZN10layer_norm31ln_parallel_residual_fwd_kernelINS_13Kernel_traitsIf13__nv_bfloat16S2_S2_fjLj1280ELj1ELj4ELj1ELj16ENS_18Kernel_traits_baseILj1280EfS2_S2_S2_fjLj128EEEEELb0ELb1ELb0EEEvNS_9FwdParamsE)
        /*05cc*/ 	.word	0x00000000


	//----- nvinfo : EIATTR_REGCOUNT
	.align		4
.L_256:
        /*05d0*/ 	.byte	0x04, 0x2f
        /*05d2*/ 	.short	(.L_258 - .L_257)
	.align		4
.L_257:
        /*05d4*/ 	.word	index@(_ZN10layer_norm31ln_parallel_residual_fwd_kernelINS_13Kernel_traitsIf13__nv_bfloat16S2_S2_fjLj1280ELj1ELj4ELj1ELj16ENS_18Kernel_traits_baseILj1280EfS2_S2_S2_fjLj128EEEEELb0ELb0ELb1EEEvNS_9FwdParamsE)
        /*05d8*/ 	.word	0x000000ff


	//----- nvinfo : EIATTR_FRAME_SIZE
	.align		4
.L_258:
        /*05dc*/ 	.byte	0x04, 0x11
        /*05de*/ 	.short	(.L_260 - .L_259)
	.align		4
.L_259:
        /*05e0*/ 	.word	index@(_ZN10layer_norm31ln_parallel_residual_fwd_kernelINS_13Kernel_traitsIf13__nv_bfloat16S2_S2_fjLj1280ELj1ELj4ELj1ELj16ENS_18Kernel_traits_baseILj1280EfS2_S2_S2_fjLj128EEEEELb0ELb0ELb1EEEvNS_9FwdParamsE)
        /*05e4*/ 	.word	0x00000000


	//----- nvinfo : EIATTR_REGCOUNT
	.align		4
.L_260:
        /*05e8*/ 	.byte	0x04, 0x2f
        /*05ea*/ 	.short	(.L_262 - .L_261)
	.align		4
.L_261:
        /*05ec*/ 	.word	index@(_ZN10layer_norm31ln_parallel_residual_fwd_kernelINS_13Kernel_traitsIf13__nv_bfloat16S2_S2_fjLj1280ELj1ELj4ELj1ELj16ENS_18Kernel_traits_baseILj1280EfS2_S2_S2_fjLj128EEEEELb0ELb0ELb0EEEvNS_9FwdParamsE)
        /*05f0*/ 	.word	0x000000f1


	//----- nvinfo : EIATTR_FRAME_SIZE
	.align		4
.L_262:
        /*05f4*/ 	.byte	0x04, 0x11
        /*05f6*/ 	.short	(.L_264 - .L_263)
	.align		4
.L_263:
        /*05f8*/ 	.word	index@(_ZN10layer_norm31ln_parallel_residual_fwd_kernelINS_13Kernel_traitsIf13__nv_bfloat16S2_S2_fjLj1280ELj1ELj4ELj1ELj16ENS_18Kernel_traits_baseILj1280EfS2_S2_S2_fjLj128EEEEELb0ELb0ELb0EEEvNS_9FwdParamsE)
        /*05fc*/ 	.word	0x00000000


	//----- nvinfo : EIATTR_REGCOUNT
	.align		4
.L_264:
        /*0600*/ 	.byte	0x04, 0x2f
        /*0602*/ 	.short	(.L_266 - .L_265)
	.align		4
.L_265:
        /*0604*/ 	.word	index@(_ZN10layer_norm31ln_parallel_residual_fwd_kernelINS_13Kernel_traitsI6__halfS2_S2_S2_fjLj1280ELj1ELj4ELj1ELj16ENS_18Kernel_traits_baseILj1280ES2_S2_S2_S2_fjLj128EEEEELb1ELb1ELb1EEEvNS_9FwdParamsE)
        /*0608*/ 	.word	0x000000a7


	//----- nvinfo : EIATTR_FRAME_SIZE
	.align		4
.L_266:
        /*060c*/ 	.byte	0x04, 0x11
        /*060e*/ 	.short	(.L_268 - .L_267)
	.align		4
.L_267:
        /*0610*/ 	.word	index@(_ZN10layer_norm31ln_parallel_residual_fwd_kernelINS_13Kernel_traitsI6__halfS2_S2_S2_fjLj1280ELj1ELj4ELj1ELj16ENS_18Kernel_traits_baseILj1280ES2_S2_S2_S2_fjLj128EEEEELb1ELb1ELb1EEEvNS_9FwdParamsE)
        /*0614*/ 	.word	0x00000000


	//----- nvinfo : EIATTR_REGCOUNT
	.align		4
.L_268:
        /*0618*/ 	.byte	0x04, 0x2f
        /*061a*/ 	.short	(.L_270 - .L_269)
	.align		4
.L_269:
        /*061c*/ 	.word	index@(_ZN10layer_norm31ln_parallel_residual_fwd_kernelINS_13Kernel_traitsI6__halfS2_S2_S2_fjLj1280ELj1ELj4ELj1ELj16ENS_18Kernel_traits_baseILj1280ES2_S2_S2_S2_fjLj128EEEEELb1ELb1ELb0EEEvNS_9FwdParamsE)
        /*0620*/ 	.word	0x0000008c


	//----- nvinfo : EIATTR_FRAME_SIZE
	.align		4
.L_270:
        /*0624*/ 	.byte	0x04, 0x11
        /*0626*/ 	.short	(.L_272 - .L_271)
	.align		4
.L_271:
        /*0628*/ 	.word	index@(_ZN10layer_norm31ln_parallel_residual_fwd_kernelINS_13Kernel_traitsI6__halfS2_S2_S2_fjLj1280ELj1ELj4ELj1ELj16ENS_18Kernel_traits_baseILj1280ES2_S2_S2_S2_fjLj128EEEEELb1ELb1ELb0EEEvNS_9FwdParamsE)
        /*062c*/ 	.word	0x00000000


	//----- nvinfo : EIATTR_REGCOUNT
	.align		4
.L_272:
        /*0630*/ 	.byte	0x04, 0x2f
        /*0632*/ 	.short	(.L_274 - .L_273)
	.align		4
.L_273:
        /*0634*/ 	.word	index@(_ZN10layer_norm31ln_parallel_residual_fwd_kernelINS_13Kernel_traitsI6__halfS2_S2_S2_fjLj1280ELj1ELj4ELj1ELj16ENS_18Kernel_traits_baseILj1280ES2_S2_S2_S2_fjLj128EEEEELb1ELb0ELb1EEEvNS_9FwdParamsE)
        /*0638*/ 	.word	0x000000e1


	//----- nvinfo : EIATTR_FRAME_SIZE
	.align		4
.L_274:
        /*063c*/ 	.byte	0x04, 0x11
        /*063e*/ 	.short	(.L_276 - .L_275)
	.align		4
.L_275:
        /*0640*/ 	.word	index@(_ZN10layer_norm31ln_parallel_residual_fwd_kernelINS_13Kernel_traitsI6__halfS2_S2_S2_fjLj1280ELj1ELj4ELj1ELj16ENS_18Kernel_traits_baseILj1280ES2_S2_S2_S2_fjLj128EEEEELb1ELb0ELb1EEEvNS_9FwdParamsE)
        /*0644*/ 	.word	0x00000000


	//----- nvinfo : EIATTR_REGCOUNT
	.align		4
.L_276:
        /*0648*/ 	.byte	0x04, 0x2f
        /*064a*/ 	.short	(.L_278 - .L_277)
	.align		4
.L_277:
        /*064c*/ 	.word	index@(_ZN10layer_norm31ln_parallel_residual_fwd_kernelINS_13Kernel_traitsI6__halfS2_S2_S2_fjLj1280ELj1ELj4ELj1ELj16ENS_18Kernel_traits_baseILj1280ES2_S2_S2_S2_fjLj128EEEEELb1ELb0ELb0EEEvNS_9FwdParamsE)
        /*0650*/ 	.word	0x000000b7


	//----- nvinfo : EIATTR_FRAME_SIZE
	.align		4
.L_278:
        /*0654*/ 	.byte	0x04, 0x11
        /*0656*/ 	.short	(.L_280 - .L_279)
	.align		4
.L_279:
        /*0658*/ 	.word	index@(_ZN10layer_norm31ln_parallel_residual_fwd_kernelINS_13Kernel_traitsI6__halfS2_S2_S2_fjLj1280ELj1ELj4ELj1ELj16ENS_18Kernel_traits_baseILj1280ES2_S2_S2_S2_fjLj128EEEEELb1ELb0ELb0EEEvNS_9FwdParamsE)
        /*065c*/ 	.word	0x00000000


	//----- nvinfo : EIATTR_REGCOUNT
	.align		4
.L_280:
        /*0660*/ 	.byte	0x04, 0x2f
        /*0662*/ 	.short	(.L_282 - .L_281)
	.align		4
.L_281:
        /*0664*/ 	.word	index@(_ZN10layer_norm31ln_parallel_residual_fwd_kernelINS_13Kernel_traitsI6__halfS2_S2_S2_fjLj1280ELj1ELj4ELj1ELj16ENS_18Kernel_traits_baseILj1280ES2_S2_S2_S2_fjLj128EEEEELb0ELb1ELb1EEEvNS_9FwdParamsE)
        /*0668*/ 	.word	0x0000007f


	//----- nvinfo : EIATTR_FRAME_SIZE
	.align		4
.L_282:
        /*066c*/ 	.byte	0x04, 0x11
        /*066e*/ 	.short	(.L_284 - .L_283)
	.align		4
.L_283:
        /*0670*/ 	.word	index@(_ZN10layer_norm31ln_parallel_residual_fwd_kernelINS_13Kernel_traitsI6__halfS2_S2_S2_fjLj1280ELj1ELj4ELj1ELj16ENS_18Kernel_traits_baseILj1280ES2_S2_S2_S2_fjLj128EEEEELb0ELb1ELb1EEEvNS_9FwdParamsE)
        /*0674*/ 	.word	0x00000000


	//----- nvinfo : EIATTR_REGCOUNT
	.align		4
.L_284:
        /*0678*/ 	.byte	0x04, 0x2f
        /*067a*/ 	.short	(.L_286 - .L_285)
	.align		4
.L_285:
        /*067c*/ 	.word	index@(_ZN10layer_norm31ln_parallel_residual_fwd_kernelINS_13Kernel_traitsI6__halfS2_S2_S2_fjLj1280ELj1ELj4ELj1ELj16ENS_18Kernel_traits_baseILj1280ES2_S2_S2_S2_fjLj128EEEEELb0ELb1ELb0EEEvNS_9FwdParamsE)
        /*0680*/ 	.word	0x00000078


	//----- nvinfo : EIATTR_FRAME_SIZE
	.align		4
.L_286:
        /*0684*/ 	.byte	0x04, 0x11
        /*0686*/ 	.short	(.L_288 - .L_287)
	.align		4
.L_287:
        /*0688*/ 	.word	index@(_ZN10layer_norm31ln_parallel_residual_fwd_kernelINS_13Kernel_traitsI6__halfS2_S2_S2_fjLj1280ELj1ELj4ELj1ELj16ENS_18Kernel_traits_baseILj1280ES2_S2_S2_S2_fjLj128EEEEELb0ELb1ELb0EEEvNS_9FwdParamsE)
        /*068c*/ 	.word	0x00000000


	//----- nvinfo : EIATTR_REGCOUNT
	.align		4
.L_288:
        /*0690*/ 	.byte	0x04, 0x2f
        /*0692*/ 	.short	(.L_290 - .L_289)
	.align		4
.L_289:
        /*0694*/ 	.word	index@(_ZN10layer_norm31ln_parallel_residual_fwd_kernelINS_13Kernel_traitsI6__halfS2_S2_S2_fjLj1280ELj1ELj4ELj1ELj16ENS_18Kernel_traits_baseILj1280ES2_S2_S2_S2_fjLj128EEEEELb0ELb0ELb1EEEvNS_9FwdParamsE)
        /*0698*/ 	.word	0x000000a6


	//----- nvinfo : EIATTR_FRAME_SIZE
	.align		4
.L_290:
        /*069c*/ 	.byte	0x04, 0x11
        /*069e*/ 	.short	(.L_292 - .L_291)
	.align		4
.L_291:
        /*06a0*/ 	.word	index@(_ZN10layer_norm31ln_parallel_residual_fwd_kernelINS_13Kernel_traitsI6__halfS2_S2_S2_fjLj1280ELj1ELj4ELj1ELj16ENS_18Kernel_traits_baseILj1280ES2_S2_S2_S2_fjLj128EEEEELb0ELb0ELb1EEEvNS_9FwdParamsE)
        /*06a4*/ 	.word	0x00000000


	//----- nvinfo : EIATTR_REGCOUNT
	.align		4
.L_292:
        /*06a8*/ 	.byte	0x04, 0x2f
        /*06aa*/ 	.short	(.L_294 - .L_293)
	.align		4
.L_293:
        /*06ac*/ 	.word	index@(_ZN10layer_norm31ln_parallel_residual_fwd_kernelINS_13Kernel_traitsI6__halfS2_S2_S2_fjLj1280ELj1ELj4ELj1ELj16ENS_18Kernel_traits_baseILj1280ES2_S2_S2_S2_fjLj128EEEEELb0ELb0ELb0EEEvNS_9FwdParamsE)
        /*06b0*/ 	.word	0x000000a4


	//----- nvinfo : EIATTR_FRAME_SIZE
	.align		4
.L_294:
        /*06b4*/ 	.byte	0x04, 0x11
        /*06b6*/ 	.short	(.L_296 - .L_295)
	.align		4
.L_295:
        /*06b8*/ 	.word	index@(_ZN10layer_norm31ln_parallel_residual_fwd_kernelINS_13Kernel_traitsI6__halfS2_S2_S2_fjLj1280ELj1ELj4ELj1ELj16ENS_18Kernel_traits_baseILj1280ES2_S2_S2_S2_fjLj128EEEEELb0ELb0ELb0EEEvNS_9FwdParamsE)
        /*06bc*/ 	.word	0x00000000


	//----- nvinfo : EIATTR_REGCOUNT
	.align		4
.L_296:
        /*06c0*/ 	.byte	0x04, 0x2f
        /*06c2*/ 	.short	(.L_298 - .L_297)
	.align		4
.L_297:
        /*06c4*/ 	.word	index@(_ZN10layer_norm31ln_parallel_residual_fwd_kernelINS_13Kernel_traitsI13__nv_bfloat16S2_S2_S2_fjLj1280ELj1ELj4ELj1ELj16ENS_18Kernel_traits_baseILj1280ES2_S2_S2_S2_fjLj128EEEEELb1ELb1ELb1EEEvNS_9FwdParamsE)
        /*06c8*/ 	.word	0x000000a8


	//----- nvinfo : EIATTR_FRAME_SIZE
	.align		4
.L_298:
        /*06cc*/ 	.byte	0x04, 0x11
        /*06ce*/ 	.short	(.L_300 - .L_299)
	.align		4
.L_299:
        /*06d0*/ 	.word	index@(_ZN10layer_norm31ln_parallel_residual_fwd_kernelINS_13Kernel_traitsI13__nv_bfloat16S2_S2_S2_fjLj1280ELj1ELj4ELj1ELj16ENS_18Kernel_traits_baseILj1280ES2_S2_S2_S2_fjLj128EEEEELb1ELb1ELb1EEEvNS_9FwdParamsE)
        /*06d4*/ 	.word	0x00000000


	//----- nvinfo : EIATTR_REGCOUNT
	.align		4
.L_300:
        /*06d8*/ 	.byte	0x04, 0x2f
        /*06da*/ 	.short	(.L_302 - .L_301)
	.align		4
.L_301:
        /*06dc*/ 	.word	index@(_ZN10layer_norm31ln_parallel_residual_fwd_kernelINS_13Kernel_traitsI13__nv_bfloat16S2_S2_S2_fjLj1280ELj1ELj4ELj1ELj16ENS_18Kernel_traits_baseILj1280ES2_S2_S2_S2_fjLj128EEEEELb1ELb1ELb0EEEvNS_9FwdParamsE)
        /*06e0*/ 	.word	0x0000009f


	//----- nvinfo : EIATTR_FRAME_SIZE
	.align		4
.L_302:
        /*06e4*/ 	.byte	0x04, 0x11
        /*06e6*/ 	.short	(.L_304 - .L_303)
	.align		4
.L_303:
        /*06e8*/ 	.word	index@(_ZN10layer_norm31ln_parallel_residual_fwd_kernelINS_13Kernel_traitsI13__nv_bfloat16S2_S2_S2_fjLj1280ELj1ELj4ELj1ELj16ENS_18Kernel_traits_baseILj1280ES2_S2_S2_S2_fjLj128EEEEELb1ELb1ELb0EEEvNS_9FwdParamsE)
        /*06ec*/ 	.word	0x00000000


	//----- nvinfo : EIATTR_REGCOUNT
	.align		4
.L_304:
        /*06f0*/ 	.byte	0x04, 0x2f
        /*06f2*/ 	.short	(.L_306 - .L_305)
	.align		4
.L_305:
        /*06f4*/ 	.word	index@(_ZN10layer_norm31ln_parallel_residual_fwd_kernelINS_13Kernel_traitsI13__nv_bfloat16S2_S2_S2_fjLj1280ELj1ELj4ELj1ELj16ENS_18Kernel_traits_baseILj1280ES2_S2_S2_S2_fjLj128EEEEELb1ELb0ELb1EEEvNS_9FwdParamsE)
        /*06f8*/ 	.word	0x000000f7


	//----- nvinfo : EIATTR_FRAME_SIZE
	.align		4
.L_306:
        /*06fc*/ 	.byte	0x04, 0x11
        /*06fe*/ 	.short	(.L_308 - .L_307)
	.align		4
.L_307:
        /*0700*/ 	.word	index@(_ZN10layer_norm31ln_parallel_residual_fwd_kernelINS_13Kernel_traitsI13__nv_bfloat16S2_S2_S2_fjLj1280ELj1ELj4ELj1ELj16ENS_18Kernel_traits_baseILj1280ES2_S2_S2_S2_fjLj128EEEEELb1ELb0ELb1EEEvNS_9FwdParamsE)
        /*0704*/ 	.word	0x00000000


	//----- nvinfo : EIATTR_REGCOUNT
	.align		4
.L_308:
        /*0708*/ 	.byte	0x04, 0x2f
        /*070a*/ 	.short	(.L_310 - .L_309)
	.align		4
.L_309:
        /*070c*/ 	.word	index@(_ZN10layer_norm31ln_parallel_residual_fwd_kernelINS_13Kernel_traitsI13__nv_bfloat16S2_S2_S2_fjLj1280ELj1ELj4ELj1ELj16ENS_18Kernel_traits_baseILj1280ES2_S2_S2_S2_fjLj128EEEEELb1ELb0ELb0EEEvNS_9FwdParamsE)
        /*0710*/ 	.word	0x000000f1


	//----- nvinfo : EIATTR_FRAME_SIZE
	.align		4
.L_310:
        /*0714*/ 	.byte	0x04, 0x11
        /*0716*/ 	.short	(.L_312 - .L_311)
	.align		4
.L_311:
        /*0718*/ 	.word	index@(_ZN10layer_norm31ln_parallel_residual_fwd_kernelINS_13Kernel_traitsI13__nv_bfloat16S2_S2_S2_fjLj1280ELj1ELj4ELj1ELj16ENS_18Kernel_traits_baseILj1280ES2_S2_S2_S2_fjLj128EEEEELb1ELb0ELb0EEEvNS_9FwdParamsE)
        /*071c*/ 	.word	0x00000000


	//----- nvinfo : EIATTR_REGCOUNT
	.align		4
.L_312:
        /*0720*/ 	.byte	0x04, 0x2f
        /*0722*/ 	.short	(.L_314 - .L_313)
	.align		4
.L_313:
        /*0724*/ 	.word	index@(_ZN10layer_norm31ln_parallel_residual_fwd_kernelINS_13Kernel_traitsI13__nv_bfloat16S2_S2_S2_fjLj1280ELj1ELj4ELj1ELj16ENS_18Kernel_traits_baseILj1280ES2_S2_S2_S2_fjLj128EEEEELb0ELb1ELb1EEEvNS_9FwdParamsE)
        /*0728*/ 	.word	0x000000a2


	//----- nvinfo : EIATTR_FRAME_SIZE
	.align		4
.L_314:
        /*072c*/ 	.byte	0x04, 0x11
        /*072e*/ 	.short	(.L_316 - .L_315)
	.align		4
.L_315:
        /*0730*/ 	.word	index@(_ZN10layer_norm31ln_parallel_residual_fwd_kernelINS_13Kernel_traitsI13__nv_bfloat16S2_S2_S2_fjLj1280ELj1ELj4ELj1ELj16ENS_18Kernel_traits_baseILj1280ES2_S2_S2_S2_fjLj128EEEEELb0ELb1ELb1EEEvNS_9FwdParamsE)
        /*0734*/ 	.word	0x00000000


	//----- nvinfo : EIATTR_REGCOUNT
	.align		4
.L_316:
        /*0738*/ 	.byte	0x04, 0x2f
        /*073a*/ 	.short	(.L_318 - .L_317)
	.align		4
.L_317:
        /*073c*/ 	.word	index@(_ZN10layer_norm31ln_parallel_residual_fwd_kernelINS_13Kernel_traitsI13__nv_bfloat16S2_S2_S2_fjLj1280ELj1ELj4ELj1ELj16ENS_18Kernel_traits_baseILj1280ES2_S2_S2_S2_fjLj128EEEEELb0ELb1ELb0EEEvNS_9FwdParamsE)
        /*0740*/ 	.word	0x0000009e


	//----- nvinfo : EIATTR_FRAME_SIZE
	.align		4
.L_318:
        /*0744*/ 	.byte	0x04, 0x11
        /*0746*/ 	.short	(.L_320 - .L_319)
	.align		4
.L_319:
        /*0748*/ 	.word	index@(_ZN10layer_norm31ln_parallel_residual_fwd_kernelINS_13Kernel_traitsI13__nv_bfloat16S2_S2_S2_fjLj1280ELj1ELj4ELj1ELj16ENS_18Kernel_traits_baseILj1280ES2_S2_S2_S2_fjLj128EEEEELb0ELb1ELb0EEEvNS_9FwdParamsE)
        /*074c*/ 	.word	0x00000000


	//----- nvinfo : EIATTR_REGCOUNT
	.align		4
.L_320:
        /*0750*/ 	.byte	0x04, 0x2f
        /*0752*/ 	.short	(.L_322 - .L_321)
	.align		4
.L_321:
        /*0754*/ 	.word	index@(_ZN10layer_norm31ln_parallel_residual_fwd_kernelINS_13Kernel_traitsI13__nv_bfloat16S2_S2_S2_fjLj1280ELj1ELj4ELj1ELj16ENS_18Kernel_traits_baseILj1280ES2_S2_S2_S2_fjLj128EEEEELb0ELb0ELb1EEEvNS_9FwdParamsE)
        /*0758*/ 	.word	0x000000fc


	//----- nvinfo : EIATTR_FRAME_SIZE
	.align		4
.L_322:
        /*075c*/ 	.byte	0x04, 0x11
        /*075e*/ 	.short	(.L_324 - .L_323)
	.align		4
.L_323:
        /*0760*/ 	.word	index@(_ZN10layer_norm31ln_parallel_residual_fwd_kernelINS_13Kernel_traitsI13__nv_bfloat16S2_S2_S2_fjLj1280ELj1ELj4ELj1ELj16ENS_18Kernel_traits_baseILj1280ES2_S2_S2_S2_fjLj128EEEEELb0ELb0ELb1EEEvNS_9FwdParamsE)
        /*0764*/ 	.word	0x00000000


	//----- nvinfo : EIATTR_REGCOUNT
	.align		4
.L_324:
        /*0768*/ 	.byte	0x04, 0x2f
        /*076a*/ 	.short	(.L_326 - .L_325)
	.align		4
.L_325:
        /*076c*/ 	.word	index@(_ZN10layer_norm31ln_parallel_residual_fwd_kernelINS_13Kernel_traitsI13__nv_bfloat16S2_S2_S2_fjLj1280ELj1ELj4ELj1ELj16ENS_18Kernel_traits_baseILj1280ES2_S2_S2_S2_fjLj128EEEEELb0ELb0ELb0EEEvNS_9FwdParamsE)
        /*0770*/ 	.word	0x000000f6


	//----- nvinfo : EIATTR_FRAME_SIZE
	.align		4
.L_326:
        /*0774*/ 	.byte	0x04, 0x11
        /*0776*/ 	.short	(.L_328 - .L_327)
	.align		4
.L_327:
        /*0778*/ 	.word	index@(_ZN10layer_norm31ln_parallel_residual_fwd_kernelINS_13Kernel_traitsI13__nv_bfloat16S2_S2_S2_fjLj1280ELj1ELj4ELj1ELj16ENS_18Kernel_traits_baseILj1280ES2_S2_S2_S2_fjLj128EEEEELb0ELb0ELb0EEEvNS_9FwdParamsE)
        /*077c*/ 	.word	0x00000000


	//----- nvinfo : EIATTR_MIN_STACK_SIZE
	.align		4
.L_328:
        /*0780*/ 	.byte	0x04, 0x12
        /*0782*/ 	.short	(.L_330 - .L_329)
	.align		4
.L_329:
        /*0784*/ 	.word	index@(_ZN10layer_norm31ln_parallel_residual_fwd_kernelINS_13Kernel_traitsI13__nv_bfloat16S2_S2_S2_fjLj1280ELj1ELj4ELj1ELj16ENS_18Kernel_traits_baseILj1280ES2_S2_S2_S2_fjLj128EEEEELb0ELb0ELb0EEEvNS_9FwdParamsE)
        /*0788*/ 	.word	0x00000000


	//----- nvinfo : EIATTR_MIN_STACK_SIZE
	.align		4
.L_330:
        /*078c*/ 	.byte	0x04, 0x12
        /*078e*/ 	.short	(.L_332 - .L_331)
	.align		4
.L_331:
        /*0790*/ 	.word	index@(_ZN10layer_norm31ln_parallel_residual_fwd_kernelINS_13Kernel_traitsI13__nv_bfloat16S2_S2_S2_fjLj1280ELj1ELj4ELj1ELj16ENS_18Kernel_traits_baseILj1280ES2_S2_S2_S2_fjLj128EEEEELb0ELb0ELb1EEEvNS_9FwdParamsE)
        /*0794*/ 	.word	0x00000000


	//----- nvinfo : EIATTR_MIN_STACK_SIZE
	.align		4
.L_332:
        /*0798*/ 	.byte	0x04, 0x12
        /*079a*/ 	.short	(.L_334 - .L_333)
	.align		4
.L_333:
        /*079c*/ 	.word	index@(_ZN10layer_norm31ln_parallel_residual_fwd_kernelINS_13Kernel_traitsI13__nv_bfloat16S2_S2_S2_fjLj1280ELj1ELj4ELj1ELj16ENS_18Kernel_traits_baseILj1280ES2_S2_S2_S2_fjLj128EEEEELb0ELb1ELb0EEEvNS_9FwdParamsE)
        /*07a0*/ 	.word	0x00000000


	//----- nvinfo : EIATTR_MIN_STACK_SIZE
	.align		4
.L_334:
        /*07a4*/ 	.byte	0x04, 0x12
        /*07a6*/ 	.short	(.L_336 - .L_335)
	.align		4
.L_335:
        /*07a8*/ 	.word	index@(_ZN10layer_norm31ln_parallel_residual_fwd_kernelINS_13Kernel_traitsI13__nv_bfloat16S2_S2_S2_fjLj1280ELj1ELj4ELj1ELj16ENS_18Kernel_traits_baseILj1280ES2_S2_S2_S2_fjLj128EEEEELb0ELb1ELb1EEEvNS_9FwdParamsE)
        /*07ac*/ 	.word	0x00000000


	//----- nvinfo : EIATTR_MIN_STACK_SIZE
	.align		4
.L_336:
        /*07b0*/ 	.byte	0x04, 0x12
        /*07b2*/ 	.short	(.L_338 - .L_337)
	.align		4
.L_337:
        /*07b4*/ 	.word	index@(_ZN10layer_norm31ln_parallel_residual_fwd_kernelINS_13Kernel_traitsI13__nv_bfloat16S2_S2_S2_fjLj1280ELj1ELj4ELj1ELj16ENS_18Kernel_traits_baseILj1280ES2_S2_S2_S2_fjLj128EEEEELb1ELb0ELb0EEEvNS_9FwdParamsE)
        /*07b8*/ 	.word	0x00000000


	//----- nvinfo : EIATTR_MIN_STACK_SIZE
	.align		4
.L_338:
        /*07bc*/ 	.byte	0x04, 0x12
        /*07be*/ 	.short	(.L_340 - .L_339)
	.align		4
.L_339:
        /*07c0*/ 	.word	index@(_ZN10layer_norm31ln_parallel_residual_fwd_kernelINS_13Kernel_traitsI13__nv_bfloat16S2_S2_S2_fjLj1280ELj1ELj4ELj1ELj16ENS_18Kernel_traits_baseILj1280ES2_S2_S2_S2_fjLj128EEEEELb1ELb0ELb1EEEvNS_9FwdParamsE)
        /*07c4*/ 	.word	0x00000000


	//----- nvinfo : EIATTR_MIN_STACK_SIZE
	.align		4
.L_340:
        /*07c8*/ 	.byte	0x04, 0x12
        /*07ca*/ 	.short	(.L_342 - .L_341)
	.align		4
.L_341:
        /*07cc*/ 	.word	index@(_ZN10layer_norm31ln_parallel_residual_fwd_kernelINS_13Kernel_traitsI13__nv_bfloat16S2_S2_S2_fjLj1280ELj1ELj4ELj1ELj16ENS_18Kernel_traits_baseILj1280ES2_S2_S2_S2_fjLj128EEEEELb1ELb1ELb0EEEvNS_9FwdParamsE)
        /*07d0*/ 	.word	0x00000000


	//----- nvinfo : EIATTR_MIN_STACK_SIZE
	.align		4
.L_342:
        /*07d4*/ 	.byte	0x04, 0x12
        /*07d6*/ 	.short	(.L_344 - .L_343)
	.align		4
.L_343:
        /*07d8*/ 	.word	index@(_ZN10layer_norm31ln_parallel_residual_fwd_kernelINS_13Kernel_traitsI13__nv_bfloat16S2_S2_S2_fjLj1280ELj1ELj4ELj1ELj16ENS_18Kernel_traits_baseILj1280ES2_S2_S2_S2_fjLj128EEEEELb1ELb1ELb1EEEvNS_9FwdParamsE)
        /*07dc*/ 	.word	0x00000000


	//----- nvinfo : EIATTR_MIN_STACK_SIZE
	.align		4
.L_344:
        /*07e0*/ 	.byte	0x04, 0x12
        /*07e2*/ 	.short	(.L_346 - .L_345)
	.align		4
.L_345:
        /*07e4*/ 	.word	index@(_ZN10layer_norm31ln_parallel_residual_fwd_kernelINS_13Kernel_traitsI6__halfS2_S2_S2_fjLj1280ELj1ELj4ELj1ELj16ENS_18Kernel_traits_baseILj1280ES2_S2_S2_S2_fjLj128EEEEELb0ELb0ELb0EEEvNS_9FwdParamsE)
        /*07e8*/ 	.word	0x00000000


	//----- nvinfo : EIATTR_MIN_STACK_SIZE
	.align		4
.L_346:
        /*07ec*/ 	.byte	0x04, 0x12
        /*07ee*/ 	.short	(.L_348 - .L_347)
	.align		4
.L_347:
        /*07f0*/ 	.word	index@(_ZN10layer_norm31ln_parallel_residual_fwd_kernelINS_13Kernel_traitsI6__halfS2_S2_S2_fjLj1280ELj1ELj4ELj1ELj16ENS_18Kernel_traits_baseILj1280ES2_S2_S2_S2_fjLj128EEEEELb0ELb0ELb1EEEvNS_9FwdParamsE)
        /*07f4*/ 	.word	0x00000000


	//----- nvinfo : EIATTR_MIN_STACK_SIZE
	.align		4
.L_348:
        /*07f8*/ 	.byte	0x04, 0x12
        /*07fa*/ 	.short	(.L_350 - .L_349)
	.align		4
.L_349:
        /*07fc*/ 	.word	index@(_ZN10layer_norm31ln_parallel_residual_fwd_kernelINS_13Kernel_traitsI6__halfS2_S2_S2_fjLj1280ELj1ELj4ELj1ELj16ENS_18Kernel_traits_baseILj1280ES2_S2_S2_S2_fjLj128EEEEELb0ELb1ELb0EEEvNS_9FwdParamsE)
        /*0800*/ 	.word	0x00000000


	//----- nvinfo : EIATTR_MIN_STACK_SIZE
	.align		4
.L_350:
        /*0804*/ 	.byte	0x04, 0x12
        /*0806*/ 	.short	(.L_352 - .L_351)
	.align		4
.L_351:
        /*0808*/ 	.word	index@(_ZN10layer_norm31ln_parallel_residual_fwd_kernelINS_13Kernel_traitsI6__halfS2_S2_S2_fjLj1280ELj1ELj4ELj1ELj16ENS_18Kernel_traits_baseILj1280ES2_S2_S2_S2_fjLj128EEEEELb0ELb1ELb1EEEvNS_9FwdParamsE)
        /*080c*/ 	.word	0x00000000


	//----- nvinfo : EIATTR_MIN_STACK_SIZE
	.align		4
.L_352:
        /*0810*/ 	.byte	0x04, 0x12
        /*0812*/ 	.short	(.L_354 - .L_353)
	.align		4
.L_353:
        /*0814*/ 	.word	index@(_ZN10layer_norm31ln_parallel_residual_fwd_kernelINS_13Kernel_traitsI6__halfS2_S2_S2_fjLj1280ELj1ELj4ELj1ELj16ENS_18Kernel_traits_baseILj1280ES2_S2_S2_S2_fjLj128EEEEELb1ELb0ELb0EEEvNS_9FwdParamsE)
        /*0818*/ 	.word	0x00000000


	//----- nvinfo : EIATTR_MIN_STACK_SIZE
	.align		4
.L_354:
        /*081c*/ 	.byte	0x04, 0x12
        /*081e*/ 	.short	(.L_356 - .L_355)
	.align		4
.L_355:
        /*0820*/ 	.word	index@(_ZN10layer_norm31ln_parallel_residual_fwd_kernelINS_13Kernel_traitsI6__halfS2_S2_S2_fjLj1280ELj1ELj4ELj1ELj16ENS_18Kernel_traits_baseILj1280ES2_S2_S2_S2_fjLj128EEEEELb1ELb0ELb1EEEvNS_9FwdParamsE)
        /*0824*/ 	.word	0x00000000


	//----- nvinfo : EIATTR_MIN_STACK_SIZE
	.align		4
.L_356:
        /*0828*/ 	.byte	0x04, 0x12
        /*082a*/ 	.short	(.L_358 - .L_357)
	.align		4
.L_357:
        /*082c*/ 	.word	index@(_ZN10layer_norm31ln_parallel_residual_fwd_kernelINS_13Kernel_traitsI6__halfS2_S2_S2_fjLj1280ELj1ELj4ELj1ELj16ENS_18Kernel_traits_baseILj1280ES2_S2_S2_S2_fjLj128EEEEELb1ELb1ELb0EEEvNS_9FwdParamsE)
        /*0830*/ 	.word	0x00000000


	//----- nvinfo : EIATTR_MIN_STACK_SIZE
	.align		4
.L_358:
        /*0834*/ 	.byte	0x04, 0x12
        /*0836*/ 	.short	(.L_360 - .L_359)
	.align		4
.L_359:
        /*0838*/ 	.word	index@(_ZN10layer_norm31ln_parallel_residual_fwd_kernelINS_13Kernel_traitsI6__halfS2_S2_S2_fjLj1280ELj1ELj4ELj1ELj16ENS_18Kernel_traits_baseILj1280ES2_S2_S2_S2_fjLj128EEEEELb1ELb1ELb1EEEvNS_9FwdParamsE)
        /*083c*/ 	.word	0x00000000


	//----- nvinfo : EIATTR_MIN_STACK_SIZE
	.align		4
.L_360:
        /*0840*/ 	.byte	0x04, 0x12
        /*0842*/ 	.short	(.L_362 - .L_361)
	.align		4
.L_361:
        /*0844*/ 	.word	index@(_ZN10layer_norm31ln_parallel_residual_fwd_kernelINS_13Kernel_traitsIf13__nv_bfloat16S2_S2_fjLj1280ELj1ELj4ELj1ELj16ENS_18Kernel_traits_baseILj1280EfS2_S2_S2_fjLj128EEEEELb0ELb0ELb0EEEvNS_9FwdParamsE)
        /*0848*/ 	.word	0x00000000


	//----- nvinfo : EIATTR_MIN_STACK_SIZE
	.align		4
.L_362:
        /*084c*/ 	.byte	0x04, 0x12
        /*084e*/ 	.short	(.L_364 - .L_363)
	.align		4
.L_363:
        /*0850*/ 	.word	index@(_ZN10layer_norm31ln_parallel_residual_fwd_kernelINS_13Kernel_traitsIf13__nv_bfloat16S2_S2_fjLj1280ELj1ELj4ELj1ELj16ENS_18Kernel_traits_baseILj1280EfS2_S2_S2_fjLj128EEEEELb0ELb0ELb1EEEvNS_9FwdParamsE)
        /*0854*/ 	.word	0x00000000


	//----- nvinfo : EIATTR_MIN_STACK_SIZE
	.align		4
.L_364:
        /*0858*/ 	.byte	0x04, 0x12
        /*085a*/ 	.short	(.L_366 - .L_365)
	.align		4
.L_365:
        /*085c*/ 	.word	index@(_ZN10layer_norm31ln_parallel_residual_fwd_kernelINS_13Kernel_traitsIf13__nv_bfloat16S2_S2_fjLj1280ELj1ELj4ELj1ELj16ENS_18Kernel_traits_baseILj1280EfS2_S2_S2_fjLj128EEEEELb0ELb1ELb0EEEvNS_9FwdParamsE)
        /*0860*/ 	.word	0x00000000


	//----- nvinfo : EIATTR_MIN_STACK_SIZE
	.align		4
.L_366:
        /*0864*/ 	.byte	0x04, 0x12
        /*0866*/ 	.short	(.L_368 - .L_367)
	.align		4
.L_367:
        /*0868*/ 	.word	index@(_ZN10layer_norm31ln_parallel_residual_fwd_kernelINS_13Kernel_traitsIf13__nv_bfloat16S2_S2_fjLj1280ELj1ELj4ELj1ELj16ENS_18Kernel_traits_baseILj1280EfS2_S2_S2_fjLj128EEEEELb0ELb1ELb1EEEvNS_9FwdParamsE)
        /*086c*/ 	.word	0x00000000


	//----- nvinfo : EIATTR_MIN_STACK_SIZE
	.align		4
.L_368:
        /*0870*/ 	.byte	0x04, 0x12
        /*0872*/ 	.short	(.L_370 - .L_369)
	.align		4
.L_369:
        /*0874*/ 	.word	index@(_ZN10layer_norm31ln_parallel_residual_fwd_kernelINS_13Kernel_traitsIf13__nv_bfloat16S2_S2_fjLj1280ELj1ELj4ELj1ELj16ENS_18Kernel_traits_baseILj1280EfS2_S2_S2_fjLj128EEEEELb1ELb0ELb0EEEvNS_9FwdParamsE)
        /*0878*/ 	.word	0x00000000


	//----- nvinfo : EIATTR_MIN_STACK_SIZE
	.align		4
.L_370:
        /*087c*/ 	.byte	0x04, 0x12
        /*087e*/ 	.short	(.L_372 - .L_371)
	.align		4
.L_371:
        /*0880*/ 	.word	index@(_ZN10layer_norm31ln_parallel_residual_fwd_kernelINS_13Kernel_traitsIf13__nv_bfloat16S2_S2_fjLj1280ELj1ELj4ELj1ELj16ENS_18Kernel_traits_baseILj1280EfS2_S2_S2_fjLj128EEEEELb1ELb0ELb1EEEvNS_9FwdParamsE)
        /*0884*/ 	.word	0x00000010


	//----- nvinfo : EIATTR_MIN_STACK_SIZE
	.align		4
.L_372:
        /*0888*/ 	.byte	0x04, 0x12
        /*088a*/ 	.short	(.L_374 - .L_373)
	.align		4
.L_373:
        /*088c*/ 	.word	index@(_ZN10layer_norm31ln_parallel_residual_fwd_kernelINS_13Kernel_traitsIf13__nv_bfloat16S2_S2_fjLj1280ELj1ELj4ELj1ELj16ENS_18Kernel_traits_baseILj1280EfS2_S2_S2_fjLj128EEEEELb1ELb1ELb0EEEvNS_9FwdParamsE)
        /*0890*/ 	.word	0x00000000


	//----- nvinfo : EIATTR_MIN_STACK_SIZE
	.align		4
.L_374:
        /*0894*/ 	.byte	0x04, 0x12
        /*0896*/ 	.short	(.L_376 - .L_375)
	.align		4
.L_375:
        /*0898*/ 	.word	index@(_ZN10layer_norm31ln_parallel_residual_fwd_kernelINS_13Kernel_traitsIf13__nv_bfloat16S2_S2_fjLj1280ELj1ELj4ELj1ELj16ENS_18Kernel_traits_baseILj1280EfS2_S2_S2_fjLj128EEEEELb1ELb1ELb1EEEvNS_9FwdParamsE)
        /*089c*/ 	.word	0x00000000


	//----- nvinfo : EIATTR_MIN_STACK_SIZE
	.align		4
.L_376:
        /*08a0*/ 	.byte	0x04, 0x12
        /*08a2*/ 	.short	(.L_378 - .L_377)
	.align		4
.L_377:
        /*08a4*/ 	.word	index@(_ZN10layer_norm31ln_parallel_residual_fwd_kernelINS_13Kernel_traitsI13__nv_bfloat16S2_fS2_fjLj1280ELj1ELj4ELj1ELj16ENS_18Kernel_traits_baseILj1280ES2_S2_fS2_fjLj128EEEEELb0ELb0ELb0EEEvNS_9FwdParamsE)
        /*08a8*/ 	.word	0x00000000


	//----- nvinfo : EIATTR_MIN_STACK_SIZE
	.align		4
.L_378:
        /*08ac*/ 	.byte	0x04, 0x12
        /*08ae*/ 	.short	(.L_380 - .L_379)
	.align		4
.L_379:
        /*08b0*/ 	.word	index@(_ZN10layer_norm31ln_parallel_residual_fwd_kernelINS_13Kernel_traitsI13__nv_bfloat16S2_fS2_fjLj1280ELj1ELj4ELj1ELj16ENS_18Kernel_traits_baseILj1280ES2_S2_fS2_fjLj128EEEEELb0ELb0ELb1EEEvNS_9FwdParamsE)
        /*08b4*/ 	.word	0x00000000


	//----- nvinfo : EIATTR_MIN_STACK_SIZE
	.align		4
.L_380:
        /*08b8*/ 	.byte	0x04, 0x12
        /*08ba*/ 	.short	(.L_382 - .L_381)
	.align		4
.L_381:
        /*08bc*/ 	.word	index@(_ZN10layer_norm31ln_parallel_residual_fwd_kernelINS_13Kernel_traitsI13__nv_bfloat16S2_fS2_fjLj1280ELj1ELj4ELj1ELj16ENS_18Kernel_traits_baseILj1280ES2_S2_fS2_fjLj128EEEEELb0ELb1ELb0EEEvNS_9FwdParamsE)
        /*08c0*/ 	.word	0x00000000


	//----- nvinfo : EIATTR_MIN_STACK_SIZE
	.align		4
.L_382:
        /*08c4*/ 	.byte	0x04, 0x12
        /*08c6*/ 	.short	(.L_384 - .L_383)
	.align		4
.L_383:
        /*08c8*/ 	.word	index@(_ZN10layer_norm31ln_parallel_residual_fwd_kernelINS_13Kernel_traitsI13__nv_bfloat16S2_fS2_fjLj1280ELj1ELj4ELj1ELj16ENS_18Kernel_traits_baseILj1280ES2_S2_fS2_fjLj128EEEEELb0ELb1ELb1EEEvNS_9FwdParamsE)
        /*08cc*/ 	.word	0x00000000


	//----- nvinfo : EIATTR_MIN_STACK_SIZE
	.align		4
.L_384:
        /*08d0*/ 	.byte	0x04, 0x12
        /*08d2*/ 	.short	(.L_386 - .L_385)
	.align		4
.L_385:
        /*08d4*/ 	.word	index@(_ZN10layer_norm31ln_parallel_residual_fwd_kernelINS_13Kernel_traitsI13__nv_bfloat16S2_fS2_fjLj1280ELj1ELj4ELj1ELj16ENS_18Kernel_traits_baseILj1280ES2_S2_fS2_fjLj128EEEEELb1ELb0ELb0EEEvNS_9FwdParamsE)
        /*08d8*/ 	.word	0x00000000


	//----- nvinfo : EIATTR_MIN_STACK_SIZE
	.align		4
.L_386:
        /*08dc*/ 	.byte	0x04, 0x12
        /*08de*/ 	.short	(.L_388 - .L_387)
	.align		4
.L_387:
        /*08e0*/ 	.word	index@(_ZN10layer_norm31ln_parallel_residual_fwd_kernelINS_13Kernel_traitsI13__nv_bfloat16S2_fS2_fjLj1280ELj1ELj4ELj1ELj16ENS_18Kernel_traits_baseILj1280ES2_S2_fS2_fjLj128EEEEELb1ELb0ELb1EEEvNS_9FwdParamsE)
        /*08e4*/ 	.word	0x00000000


	//----- nvinfo : EIATTR_MIN_STACK_SIZE
	.align		4
.L_388:
        /*08e8*/ 	.byte	0x04, 0x12
        /*08ea*/ 	.short	(.L_390 - .L_389)
	.align		4
.L_389:
        /*08ec*/ 	.word	index@(_ZN10layer_norm31ln_parallel_residual_fwd_kernelINS_13Kernel_traitsI13__nv_bfloat16S2_fS2_fjLj1280ELj1ELj4ELj1ELj16ENS_18Kernel_traits_baseILj1280ES2_S2_fS2_fjLj128EEEEELb1ELb1ELb0EEEvNS_9FwdParamsE)
        /*08f0*/ 	.word	0x00000000


	//----- nvinfo : EIATTR_MIN_STACK_SIZE
	.align		4
.L_390:
        /*08f4*/ 	.byte	0x04, 0x12
        /*08f6*/ 	.short	(.L_392 - .L_391)
	.align		4
.L_391:
        /*08f8*/ 	.word	index@(_ZN10layer_norm31ln_parallel_residual_fwd_kernelINS_13Kernel_traitsI13__nv_bfloat16S2_fS2_fjLj1280ELj1ELj4ELj1ELj16ENS_18Kernel_traits_baseILj1280ES2_S2_fS2_fjLj128EEEEELb1ELb1ELb1EEEvNS_9FwdParamsE)
        /*08fc*/ 	.word	0x00000000


	//----- nvinfo : EIATTR_MIN_STACK_SIZE
	.align		4
.L_392:
        /*0900*/ 	.byte	0x04, 0x12
        /*0902*/ 	.short	(.L_394 - .L_393)
	.align		4
.L_393:
        /*0904*/ 	.word	index@(_ZN10layer_norm31ln_parallel_residual_fwd_kernelINS_13Kernel_traitsIf13__nv_bfloat16fS2_fjLj1280ELj1ELj4ELj1ELj16ENS_18Kernel_traits_baseILj1280EfS2_fS2_fjLj128EEEEELb0ELb0ELb0EEEvNS_9FwdParamsE)
        /*0908*/ 	.word	0x00000000


	//----- nvinfo : EIATTR_MIN_STACK_SIZE
	.align		4
.L_394:
        /*090c*/ 	.byte	0x04, 0x12
        /*090e*/ 	.short	(.L_396 - .L_395)
	.align		4
.L_395:
        /*0910*/ 	.word	index@(_ZN10layer_norm31ln_parallel_residual_fwd_kernelINS_13Kernel_traitsIf13__nv_bfloat16fS2_fjLj1280ELj1ELj4ELj1ELj16ENS_18Kernel_traits_baseILj1280EfS2_fS2_fjLj128EEEEELb0ELb0ELb1EEEvNS_9FwdParamsE)
        /*0914*/ 	.word	0x00000000


	//----- nvinfo : EIATTR_MIN_STACK_SIZE
	.align		4
.L_396:
        /*0918*/ 	.byte	0x04, 0x12
        /*091a*/ 	.short	(.L_398 - .L_397)
	.align		4
.L_397:
        /*091c*/ 	.word	index@(_ZN10layer_norm31ln_parallel_residual_fwd_kernelINS_13Kernel_traitsIf13__nv_bfloat16fS2_fjLj1280ELj1ELj4ELj1ELj16ENS_18Kernel_traits_baseILj1280EfS2_fS2_fjLj128EEEEELb0ELb1ELb0EEEvNS_9FwdParamsE)
        /*0920*/ 	.word	0x00000000


	//----- nvinfo : EIATTR_MIN_STACK_SIZE
	.align		4
.L_398:
        /*0924*/ 	.byte	0x04, 0x12
        /*0926*/ 	.short	(.L_400 - .L_399)
	.align		4
.L_399:
        /*0928*/ 	.word	index@(_ZN10layer_norm31ln_parallel_residual_fwd_kernelINS_13Kernel_traitsIf13__nv_bfloat16fS2_fjLj1280ELj1ELj4ELj1ELj16ENS_18Kernel_traits_baseILj1280EfS2_fS2_fjLj128EEEEELb0ELb1ELb1EEEvNS_9FwdParamsE)
        /*092c*/ 	.word	0x00000000


	//----- nvinfo : EIATTR_MIN_STACK_SIZE
	.align		4
.L_400:
        /*0930*/ 	.byte	0x04, 0x12
        /*0932*/ 	.short	(.L_402 - .L_401)
	.align		4
.L_401:
        /*0934*/ 	.word	index@(_ZN10layer_norm31ln_parallel_residual_fwd_kernelINS_13Kernel_traitsIf13__nv_bfloat16fS2_fjLj1280ELj1ELj4ELj1ELj16ENS_18Kernel_traits_baseILj1280EfS2_fS2_fjLj128EEEEELb1ELb0ELb0EEEvNS_9FwdParamsE)
        /*0938*/ 	.word	0x00000000


	//----- nvinfo : EIATTR_MIN_STACK_SIZE
	.align		4
.L_402:
        /*093c*/ 	.byte	0x04, 0x12
        /*093e*/ 	.short	(.L_404 - .L_403)
	.align		4
.L_403:
        /*0940*/ 	.word	index@(_ZN10layer_norm31ln_parallel_residual_fwd_kernelINS_13Kernel_traitsIf13__nv_bfloat16fS2_fjLj1280ELj1ELj4ELj1ELj16ENS_18Kernel_traits_baseILj1280EfS2_fS2_fjLj128EEEEELb1ELb0ELb1EEEvNS_9FwdParamsE)
        /*0944*/ 	.word	0x00000010


	//----- nvinfo : EIATTR_MIN_STACK_SIZE
	.align		4
.L_404:
        /*0948*/ 	.byte	0x04, 0x12
        /*094a*/ 	.short	(.L_406 - .L_405)
	.align		4
.L_405:
        /*094c*/ 	.word	index@(_ZN10layer_norm31ln_parallel_residual_fwd_kernelINS_13Kernel_traitsIf13__nv_bfloat16fS2_fjLj1280ELj1ELj4ELj1ELj16ENS_18Kernel_traits_baseILj1280EfS2_fS2_fjLj128EEEEELb1ELb1ELb0EEEvNS_9FwdParamsE)
        /*0950*/ 	.word	0x00000000


	//----- nvinfo : EIATTR_MIN_STACK_SIZE
	.align		4
.L_406:
        /*0954*/ 	.byte	0x04, 0x12
        /*0956*/ 	.short	(.L_408 - .L_407)
	.align		4
.L_407:
        /*0958*/ 	.word	index@(_ZN10layer_norm31ln_parallel_residual_fwd_kernelINS_13Kernel_traitsIf13__nv_bfloat16fS2_fjLj1280ELj1ELj4ELj1ELj16ENS_18Kernel_traits_baseILj1280EfS2_fS2_fjLj128EEEEELb1ELb1ELb1EEEvNS_9FwdParamsE)
        /*095c*/ 	.word	0x00000000


	//----- nvinfo : EIATTR_MIN_STACK_SIZE
	.align		4
.L_408:
        /*0960*/ 	.byte	0x04, 0x12
        /*0962*/ 	.short	(.L_410 - .L_409)
	.align		4
.L_409:
        /*0964*/ 	.word	index@(_ZN10layer_norm31ln_parallel_residual_fwd_kernelINS_13Kernel_traitsIf6__halfS2_S2_fjLj1280ELj1ELj4ELj1ELj16ENS_18Kernel_traits_baseILj1280EfS2_S2_S2_fjLj128EEEEELb0ELb0ELb0EEEvNS_9FwdParamsE)
        /*0968*/ 	.word	0x00000000


	//----- nvinfo : EIATTR_MIN_STACK_SIZE
	.align		4
.L_410:
        /*096c*/ 	.byte	0x04, 0x12
        /*096e*/ 	.short	(.L_412 - .L_411)
	.align		4
.L_411:
        /*0970*/ 	.word	index@(_ZN10layer_norm31ln_parallel_residual_fwd_kernelINS_13Kernel_traitsIf6__halfS2_S2_fjLj1280ELj1ELj4ELj1ELj16ENS_18Kernel_traits_baseILj1280EfS2_S2_S2_fjLj128EEEEELb0ELb0ELb1EEEvNS_9FwdParamsE)
        /*0974*/ 	.word	0x00000000


	//----- nvinfo : EIATTR_MIN_STACK_SIZE
	.align		4
.L_412:
        /*0978*/ 	.byte	0x04, 0x12
        /*097a*/ 	.short	(.L_414 - .L_413)
	.align		4
.L_413:
        /*097c*/ 	.word	index@(_ZN10layer_norm31ln_parallel_residual_fwd_kernelINS_13Kernel_traitsIf6__halfS2_S2_fjLj1280ELj1ELj4ELj1ELj16ENS_18Kernel_traits_baseILj1280EfS2_S2_S2_fjLj128EEEEELb0ELb1ELb0EEEvNS_9FwdParamsE)
        /*0980*/ 	.word	0x00000000


	//----- nvinfo : EIATTR_MIN_STACK_SIZE
	.align		4
.L_414:
        /*0984*/ 	.byte	0x04, 0x12
        /*0986*/ 	.short	(.L_416 - .L_415)
	.align		4
.L_415:
        /*0988*/ 	.word	index@(_ZN10layer_norm31ln_parallel_residual_fwd_kernelINS_13Kernel_traitsIf6__halfS2_S2_fjLj1280ELj1ELj4ELj1ELj16ENS_18Kernel_traits_baseILj1280EfS2_S2_S2_fjLj128EEEEELb0ELb1ELb1EEEvNS_9FwdParamsE)
        /*098c*/ 	.word	0x00000000


	//----- nvinfo : EIATTR_MIN_STACK_SIZE
	.align		4
.L_416:
        /*0990*/ 	.byte	0x04, 0x12
        /*0992*/ 	.short	(.L_418 - .L_417)
	.align		4
.L_417:
        /*0994*/ 	.word	index@(_ZN10layer_norm31ln_parallel_residual_fwd_kernelINS_13Kernel_traitsIf6__halfS2_S2_fjLj1280ELj1ELj4ELj1ELj16ENS_18Kernel_traits_baseILj1280EfS2_S2_S2_fjLj128EEEEELb1ELb0ELb0EEEvNS_9FwdParamsE)
        /*0998*/ 	.word	0x00000000


	//----- nvinfo : EIATTR_MIN_STACK_SIZE
	.align		4
.L_418:
        /*099c*/ 	.byte	0x04, 0x12
        /*099e*/ 	.short	(.L_420 - .L_419)
	.align		4
.L_419:
        /*09a0*/ 	.word	index@(_ZN10layer_norm31ln_parallel_residual_fwd_kernelINS_13Kernel_traitsIf6__halfS2_S2_fjLj1280ELj1ELj4ELj1ELj16ENS_18Kernel_traits_baseILj1280EfS2_S2_S2_fjLj128EEEEELb1ELb0ELb1EEEvNS_9FwdParamsE)
        /*09a4*/ 	.word	0x00000000


	//----- nvinfo : EIATTR_MIN_STACK_SIZE
	.align		4
.L_420:
        /*09a8*/ 	.byte	0x04, 0x12
        /*09aa*/ 	.short	(.L_422 - .L_421)
	.align		4
.L_421:
        /*09ac*/ 	.word	index@(_ZN10layer_norm31ln_parallel_residual_fwd_kernelINS_13Kernel_traitsIf6__halfS2_S2_fjLj1280ELj1ELj4ELj1ELj16ENS_18Kernel_traits_baseILj1280EfS2_S2_S2_fjLj128EEEEELb1ELb1ELb0EEEvNS_9FwdParamsE)
        /*09b0*/ 	.word	0x00000000


	//----- nvinfo : EIATTR_MIN_STACK_SIZE
	.align		4
.L_422:
        /*09b4*/ 	.byte	0x04, 0x12
        /*09b6*/ 	.short	(.L_424 - .L_423)
	.align		4
.L_423:
        /*09b8*/ 	.word	index@(_ZN10layer_norm31ln_parallel_residual_fwd_kernelINS_13Kernel_traitsIf6__halfS2_S2_fjLj1280ELj1ELj4ELj1ELj16ENS_18Kernel_traits_baseILj1280EfS2_S2_S2_fjLj128EEEEELb1ELb1ELb1EEEvNS_9FwdParamsE)
        /*09bc*/ 	.word	0x00000000


	//----- nvinfo : EIATTR_MIN_STACK_SIZE
	.align		4
.L_424:
        /*09c0*/ 	.byte	0x04, 0x12
        /*09c2*/ 	.short	(.L_426 - .L_425)
	.align		4
.L_425:
        /*09c4*/ 	.word	index@(_ZN10layer_norm31ln_parallel_residual_fwd_kernelINS_13Kernel_traitsI6__halfS2_fS2_fjLj1280ELj1ELj4ELj1ELj16ENS_18Kernel_traits_baseILj1280ES2_S2_fS2_fjLj128EEEEELb0ELb0ELb0EEEvNS_9FwdParamsE)
        /*09c8*/ 	.word	0x00000000


	//----- nvinfo : EIATTR_MIN_STACK_SIZE
	.align		4
.L_426:
        /*09cc*/ 	.byte	0x04, 0x12
        /*09ce*/ 	.short	(.L_428 - .L_427)
	.align		4
.L_427:
        /*09d0*/ 	.word	index@(_ZN10layer_norm31ln_parallel_residual_fwd_kernelINS_13Kernel_traitsI6__halfS2_fS2_fjLj1280ELj1ELj4ELj1ELj16ENS_18Kernel_traits_baseILj1280ES2_S2_fS2_fjLj128EEEEELb0ELb0ELb1EEEvNS_9FwdParamsE)
        /*09d4*/ 	.word	0x00000000


	//----- nvinfo : EIATTR_MIN_STACK_SIZE
	.align		4
.L_428:
        /*09d8*/ 	.byte	0x04, 0x12
        /*09da*/ 	.short	(.L_430 - .L_429)
	.align		4
.L_429:
        /*09dc*/ 	.word	index@(_ZN10layer_norm31ln_parallel_residual_fwd_kernelINS_13Kernel_traitsI6__halfS2_fS2_fjLj1280ELj1ELj4ELj1ELj16ENS_18Kernel_traits_baseILj1280ES2_S2_fS2_fjLj128EEEEELb0ELb1ELb0EEEvNS_9FwdParamsE)
        /*09e0*/ 	.word	0x00000000


	//----- nvinfo : EIATTR_MIN_STACK_SIZE
	.align		4
.L_430:
        /*09e4*/ 	.byte	0x04, 0x12
        /*09e6*/ 	.short	(.L_432 - .L_431)
	.align		4
.L_431:
        /*09e8*/ 	.word	index@(_ZN10layer_norm31ln_parallel_residual_fwd_kernelINS_13Kernel_traitsI6__halfS2_fS2_fjLj1280ELj1ELj4ELj1ELj16ENS_18Kernel_traits_baseILj1280ES2_S2_fS2_fjLj128EEEEELb0ELb1ELb1EEEvNS_9FwdParamsE)
        /*09ec*/ 	.word	0x00000000


	//----- nvinfo : EIATTR_MIN_STACK_SIZE
	.align		4
.L_432:
        /*09f0*/ 	.byte	0x04, 0x12
        /*09f2*/ 	.short	(.L_434 - .L_433)
	.align		4
.L_433:
        /*09f4*/ 	.word	index@(_ZN10layer_norm31ln_parallel_residual_fwd_kernelINS_13Kernel_traitsI6__halfS2_fS2_fjLj1280ELj1ELj4ELj1ELj16ENS_18Kernel_traits_baseILj1280ES2_S2_fS2_fjLj128EEEEELb1ELb0ELb0EEEvNS_9FwdParamsE)
        /*09f8*/ 	.word	0x00000000


	//----- nvinfo : EIATTR_MIN_STACK_SIZE
	.align		4
.L_434:
        /*09fc*/ 	.byte	0x04, 0x12
        /*09fe*/ 	.short	(.L_436 - .L_435)
	.align		4
.L_435:
        /*0a00*/ 	.word	index@(_ZN10layer_norm31ln_parallel_residual_fwd_kernelINS_13Kernel_traitsI6__halfS2_fS2_fjLj1280ELj1ELj4ELj1ELj16ENS_18Kernel_traits_baseILj1280ES2_S2_fS2_fjLj128EEEEELb1ELb0ELb1EEEvNS_9FwdParamsE)
        /*0a04*/ 	.word	0x00000000


	//----- nvinfo : EIATTR_MIN_STACK_SIZE
	.align		4
.L_436:
        /*0a08*/ 	.byte	0x04, 0x12
        /*0a0a*/ 	.short	(.L_438 - .L_437)
	.align		4
.L_437:
        /*0a0c*/ 	.word	index@(_ZN10layer_norm31ln_parallel_residual_fwd_kernelINS_13Kernel_traitsI6__halfS2_fS2_fjLj1280ELj1ELj4ELj1ELj16ENS_18Kernel_traits_baseILj1280ES2_S2_fS2_fjLj128EEEEELb1ELb1ELb0EEEvNS_9FwdParamsE)
        /*0a10*/ 	.word	0x00000000


	//----- nvinfo : EIATTR_MIN_STACK_SIZE
	.align		4
.L_438:
        /*0a14*/ 	.byte	0x04, 0x12
        /*0a16*/ 	.short	(.L_440 - .L_439)
	.align		4
.L_439:
        /*0a18*/ 	.word	index@(_ZN10layer_norm31ln_parallel_residual_fwd_kernelINS_13Kernel_traitsI6__halfS2_fS2_fjLj1280ELj1ELj4ELj1ELj16ENS_18Kernel_traits_baseILj1280ES2_S2_fS2_fjLj128EEEEELb1ELb1ELb1EEEvNS_9FwdParamsE)
        /*0a1c*/ 	.word	0x00000000


	//----- nvinfo : EIATTR_MIN_STACK_SIZE
	.align		4
.L_440:
        /*0a20*/ 	.byte	0x04, 0x12
        /*0a22*/ 	.short	(.L_442 - .L_441)
	.align		4
.L_441:
        /*0a24*/ 	.word	index@(_ZN10layer_norm31ln_parallel_residual_fwd_kernelINS_13Kernel_traitsIf6__halffS2_fjLj1280ELj1ELj4ELj1ELj16ENS_18Kernel_traits_baseILj1280EfS2_fS2_fjLj128EEEEELb0ELb0ELb0EEEvNS_9FwdParamsE)
        /*0a28*/ 	.word	0x00000000


	//----- nvinfo : EIATTR_MIN_STACK_SIZE
	.align		4
.L_442:
        /*0a2c*/ 	.byte	0x04, 0x12
        /*0a2e*/ 	.short	(.L_444 - .L_443)
	.align		4
.L_443:
        /*0a30*/ 	.word	index@(_ZN10layer_norm31ln_parallel_residual_fwd_kernelINS_13Kernel_traitsIf6__halffS2_fjLj1280ELj1ELj4ELj1ELj16ENS_18Kernel_traits_baseILj1280EfS2_fS2_fjLj128EEEEELb0ELb0ELb1EEEvNS_9FwdParamsE)
        /*0a34*/ 	.word	0x00000000


	//----- nvinfo : EIATTR_MIN_STACK_SIZE
	.align		4
.L_444:
        /*0a38*/ 	.byte	0x04, 0x12
        /*0a3a*/ 	.short	(.L_446 - .L_445)
	.align		4
.L_445:
        /*0a3c*/ 	.word	index@(_ZN10layer_norm31ln_parallel_residual_fwd_kernelINS_13Kernel_traitsIf6__halffS2_fjLj1280ELj1ELj4ELj1ELj16ENS_18Kernel_traits_baseILj1280EfS2_fS2_fjLj128EEEEELb0ELb1ELb0EEEvNS_9FwdParamsE)
        /*0a40*/ 	.word	0x00000000


	//----- nvinfo : EIATTR_MIN_STACK_SIZE
	.align		4
.L_446:
        /*0a44*/ 	.byte	0x04, 0x12
        /*0a46*/ 	.short	(.L_448 - .L_447)
	.align		4
.L_447:
        /*0a48*/ 	.word	index@(_ZN10layer_norm31ln_parallel_residual_fwd_kernelINS_13Kernel_traitsIf6__halffS2_fjLj1280ELj1ELj4ELj1ELj16ENS_18Kernel_traits_baseILj1280EfS2_fS2_fjLj128EEEEELb0ELb1ELb1EEEvNS_9FwdParamsE)
        /*0a4c*/ 	.word	0x00000000


	//----- nvinfo : EIATTR_MIN_STACK_SIZE
	.align		4
.L_448:
        /*0a50*/ 	.byte	0x04, 0x12
        /*0a52*/ 	.short	(.L_450 - .L_449)
	.align		4
.L_449:
        /*0a54*/ 	.word	index@(_ZN10layer_norm31ln_parallel_residual_fwd_kernelINS_13Kernel_traitsIf6__halffS2_fjLj1280ELj1ELj4ELj1ELj16ENS_18Kernel_traits_baseILj1280EfS2_fS2_fjLj128EEEEELb1ELb0ELb0EEEvNS_9FwdParamsE)
        /*0a58*/ 	.word	0x00000000


	//----- nvinfo : EIATTR_MIN_STACK_SIZE
	.align		4
.L_450:
        /*0a5c*/ 	.byte	0x04, 0x12
        /*0a5e*/ 	.short	(.L_452 - .L_451)
	.align		4
.L_451:
        /*0a60*/ 	.word	index@(_ZN10layer_norm31ln_parallel_residual_fwd_kernelINS_13Kernel_traitsIf6__halffS2_fjLj1280ELj1ELj4ELj1ELj16ENS_18Kernel_traits_baseILj1280EfS2_fS2_fjLj128EEEEELb1ELb0ELb1EEEvNS_9FwdParamsE)
        /*0a64*/ 	.word	0x00000010


	//----- nvinfo : EIATTR_MIN_STACK_SIZE
	.align		4
.L_452:
        /*0a68*/ 	.byte	0x04, 0x12
        /*0a6a*/ 	.short	(.L_454 - .L_453)
	.align		4
.L_453:
        /*0a6c*/ 	.word	index@(_ZN10layer_norm31ln_parallel_residual_fwd_kernelINS_13Kernel_traitsIf6__halffS2_fjLj1280ELj1ELj4ELj1ELj16ENS_18Kernel_traits_baseILj1280EfS2_fS2_fjLj128EEEEELb1ELb1ELb0EEEvNS_9FwdParamsE)
        /*0a70*/ 	.word	0x00000000


	//----- nvinfo : EIATTR_MIN_STACK_SIZE
	.align		4
.L_454:
        /*0a74*/ 	.byte	0x04, 0x12
        /*0a76*/ 	.short	(.L_456 - .L_455)
	.align		4
.L_455:
        /*0a78*/ 	.word	index@(_ZN10layer_norm31ln_parallel_residual_fwd_kernelINS_13Kernel_traitsIf6__halffS2_fjLj1280ELj1ELj4ELj1ELj16ENS_18Kernel_traits_baseILj1280EfS2_fS2_fjLj128EEEEELb1ELb1ELb1EEEvNS_9FwdParamsE)
        /*0a7c*/ 	.word	0x00000000


	//----- nvinfo : EIATTR_MIN_STACK_SIZE
	.align		4
.L_456:
        /*0a80*/ 	.byte	0x04, 0x12
        /*0a82*/ 	.short	(.L_458 - .L_457)
	.align		4
.L_457:
        /*0a84*/ 	.word	index@(_ZN10layer_norm31ln_parallel_residual_fwd_kernelINS_13Kernel_traitsI6__halfffffjLj1280ELj1ELj4ELj1ELj16ENS_18Kernel_traits_baseILj1280ES2_ffffjLj128EEEEELb0ELb0ELb0EEEvNS_9FwdParamsE)
        /*0a88*/ 	.word	0x00000000


	//----- nvinfo : EIATTR_MIN_STACK_SIZE
	.align		4
.L_458:
        /*0a8c*/ 	.byte	0x04, 0x12
        /*0a8e*/ 	.short	(.L_460 - .L_459)
	.align		4
.L_459:
        /*0a90*/ 	.word	index@(_ZN10layer_norm31ln_parallel_residual_fwd_kernelINS_13Kernel_traitsI6__halfffffjLj1280ELj1ELj4ELj1ELj16ENS_18Kernel_traits_baseILj1280ES2_ffffjLj128EEEEELb0ELb0ELb1EEEvNS_9FwdParamsE)
        /*0a94*/ 	.word	0x00000000


	//----- nvinfo : EIATTR_MIN_STACK_SIZE
	.align		4
.L_460:
        /*0a98*/ 	.byte	0x04, 0x12
        /*0a9a*/ 	.short	(.L_462 - .L_461)
	.align		4
.L_461:
        /*0a9c*/ 	.word	index@(_ZN10layer_norm31ln_parallel_residual_fwd_kernelINS_13Kernel_traitsI6__halfffffjLj1280ELj1ELj4ELj1ELj16ENS_18Kernel_traits_baseILj1280ES2_ffffjLj128EEEEELb0ELb1ELb0EEEvNS_9FwdParamsE)
        /*0aa0*/ 	.word	0x00000000


	//----- nvinfo : EIATTR_MIN_STACK_SIZE
	.align		4
.L_462:
        /*0aa4*/ 	.byte	0x04, 0x12
        /*0aa6*/ 	.short	(.L_464 - .L_463)
	.align		4
.L_463:
        /*0aa8*/ 	.word	index@(_ZN10layer_norm31ln_parallel_residual_fwd_kernelINS_13Kernel_traitsI6__halfffffjLj1280ELj1ELj4ELj1ELj16ENS_18Kernel_traits_baseILj1280ES2_ffffjLj128EEEEELb0ELb1ELb1EEEvNS_9FwdParamsE)
        /*0aac*/ 	.word	0x00000000


	//----- nvinfo : EIATTR_MIN_STACK_SIZE
	.align		4
.L_464:
        /*0ab0*/ 	.byte	0x04, 0x12
        /*0ab2*/ 	.short	(.L_466 - .L_465)
	.align		4
.L_465:
        /*0ab4*/ 	.word	index@(_ZN10layer_norm31ln_parallel_residual_fwd_kernelINS_13Kernel_traitsI6__halfffffjLj1280ELj1ELj4ELj1ELj16ENS_18Kernel_traits_baseILj1280ES2_ffffjLj128EEEEELb1ELb0ELb0EEEvNS_9FwdParamsE)
        /*0ab8*/ 	.word	0x00000000


	//----- nvinfo : EIATTR_MIN_STACK_SIZE
	.align		4
.L_466:
        /*0abc*/ 	.byte	0x04, 0x12
        /*0abe*/ 	.short	(.L_468 - .L_467)
	.align		4
.L_467:
        /*0ac0*/ 	.word	index@(_ZN10layer_norm31ln_parallel_residual_fwd_kernelINS_13Kernel_traitsI6__halfffffjLj1280ELj1ELj4ELj1ELj16ENS_18Kernel_traits_baseILj1280ES2_ffffjLj128EEEEELb1ELb0ELb1EEEvNS_9FwdParamsE)
        /*0ac4*/ 	.word	0x00000000


	//----- nvinfo : EIATTR_MIN_STACK_SIZE
	.align		4
.L_468:
        /*0ac8*/ 	.byte	0x04, 0x12
        /*0aca*/ 	.short	(.L_470 - .L_469)
	.align		4
.L_469:
        /*0acc*/ 	.word	index@(_ZN10layer_norm31ln_parallel_residual_fwd_kernelINS_13Kernel_traitsI6__halfffffjLj1280ELj1ELj4ELj1ELj16ENS_18Kernel_traits_baseILj1280ES2_ffffjLj128EEEEELb1ELb1ELb0EEEvNS_9FwdParamsE)
        /*0ad0*/ 	.word	0x00000000


	//----- nvinfo : EIATTR_MIN_STACK_SIZE
	.align		4
.L_470:
        /*0ad4*/ 	.byte	0x04, 0x12
        /*0ad6*/ 	.short	(.L_472 - .L_471)
	.align		4
.L_471:
        /*0ad8*/ 	.word	index@(_ZN10layer_norm31ln_parallel_residual_fwd_kernelINS_13Kernel_traitsI6__halfffffjLj1280ELj1ELj4ELj1ELj16ENS_18Kernel_traits_baseILj1280ES2_ffffjLj128EEEEELb1ELb1ELb1EEEvNS_9FwdParamsE)
        /*0adc*/ 	.word	0x00000000


	//----- nvinfo : EIATTR_MIN_STACK_SIZE
	.align		4
.L_472:
        /*0ae0*/ 	.byte	0x04, 0x12
        /*0ae2*/ 	.short	(.L_474 - .L_473)
	.align		4
.L_473:
        /*0ae4*/ 	.word	index@(_ZN10layer_norm31ln_parallel_residual_fwd_kernelINS_13Kernel_traitsIfffffjLj1280ELj1ELj4ELj1ELj16ENS_18Kernel_traits_baseILj1280EfffffjLj128EEEEELb0ELb0ELb0EEEvNS_9FwdParamsE)
        /*0ae8*/ 	.word	0x00000000


	//----- nvinfo : EIATTR_MIN_STACK_SIZE
	.align		4
.L_474:
        /*0aec*/ 	.byte	0x04, 0x12
        /*0aee*/ 	.short	(.L_476 - .L_475)
	.align		4
.L_475:
        /*0af0*/ 	.word	index@(_ZN10layer_norm31ln_parallel_residual_fwd_kernelINS_13Kernel_traitsIfffffjLj1280ELj1ELj4ELj1ELj16ENS_18Kernel_traits_baseILj1280EfffffjLj128EEEEELb0ELb0ELb1EEEvNS_9FwdParamsE)
        /*0af4*/ 	.word	0x00000000


	//----- nvinfo : EIATTR_MIN_STACK_SIZE
	.align		4
.L_476:
        /*0af8*/ 	.byte	0x04, 0x12
        /*0afa*/ 	.short	(.L_478 - .L_477)
	.align		4
.L_477:
        /*0afc*/ 	.word	index@(_ZN10layer_norm31ln_parallel_residual_fwd_kernelINS_13Kernel_traitsIfffffjLj1280ELj1ELj4ELj1ELj16ENS_18Kernel_traits_baseILj1280EfffffjLj128EEEEELb0ELb1ELb0EEEvNS_9FwdParamsE)
        /*0b00*/ 	.word	0x00000000


	//----- nvinfo : EIATTR_MIN_STACK_SIZE
	.align		4
.L_478:
        /*0b04*/ 	.byte	0x04, 0x12
        /*0b06*/ 	.short	(.L_480 - .L_479)
	.align		4
.L_479:
        /*0b08*/ 	.word	index@(_ZN10layer_norm31ln_parallel_residual_fwd_kernelINS_13Kernel_traitsIfffffjLj1280ELj1ELj4ELj1ELj16ENS_18Kernel_traits_baseILj1280EfffffjLj128EEEEELb0ELb1ELb1EEEvNS_9FwdParamsE)
        /*0b0c*/ 	.word	0x00000000


	//----- nvinfo : EIATTR_MIN_STACK_SIZE
	.align		4
.L_480:
        /*0b10*/ 	.byte	0x04, 0x12
        /*0b12*/ 	.short	(.L_482 - .L_481)
	.align		4
.L_481:
        /*0b14*/ 	.word	index@(_ZN10layer_norm31ln_parallel_residual_fwd_kernelINS_13Kernel_traitsIfffffjLj1280ELj1ELj4ELj1ELj16ENS_18Kernel_traits_baseILj1280EfffffjLj128EEEEELb1ELb0ELb0EEEvNS_9FwdParamsE)
        /*0b18*/ 	.word	0x00000000


	//----- nvinfo : EIATTR_MIN_STACK_SIZE
	.align		4
.L_482:
        /*0b1c*/ 	.byte	0x04, 0x12
        /*0b1e*/ 	.short	(.L_484 - .L_483)
	.align		4
.L_483:
        /*0b20*/ 	.word	index@(_ZN10layer_norm31ln_parallel_residual_fwd_kernelINS_13Kernel_traitsIfffffjLj1280ELj1ELj4ELj1ELj16ENS_18Kernel_traits_baseILj1280EfffffjLj128EEEEELb1ELb0ELb1EEEvNS_9FwdParamsE)
        /*0b24*/ 	.word	0x00000000


	//----- nvinfo : EIATTR_MIN_STACK_SIZE
	.align		4
.L_484:
        /*0b28*/ 	.byte	0x04, 0x12
        /*0b2a*/ 	.short	(.L_486 - .L_485)
	.align		4
.L_485:
        /*0b2c*/ 	.word	index@(_ZN10layer_norm31ln_parallel_residual_fwd_kernelINS_13Kernel_traitsIfffffjLj1280ELj1ELj4ELj1ELj16ENS_18Kernel_traits_baseILj1280EfffffjLj128EEEEELb1ELb1ELb0EEEvNS_9FwdParamsE)
        /*0b30*/ 	.word	0x00000000


	//----- nvinfo : EIATTR_MIN_STACK_SIZE
	.align		4
.L_486:
        /*0b34*/ 	.byte	0x04, 0x12
        /*0b36*/ 	.short	(.L_488 - .L_487)
	.align		4
.L_487:
        /*0b38*/ 	.word	index@(_ZN10layer_norm31ln_parallel_residual_fwd_kernelINS_13Kernel_traitsIfffffjLj1280ELj1ELj4ELj1ELj16ENS_18Kernel_traits_baseILj1280EfffffjLj128EEEEELb1ELb1ELb1EEEvNS_9FwdParamsE)
        /*0b3c*/ 	.word	0x00000000
.L_488:


//--------------------- .nv.compat                --------------------------
	.section	.nv.compat,"",@"SHT_CUDA_COMPAT_INFO"
	.align	4
        /*0000*/ 	.byte	0x02, 0x09, 0x01, 0x00, 0x02, 0x02, 0x01, 0x00, 0x02, 0x05, 0x05, 0x00, 0x03, 0x07, 0x01, 0x01
        /*0010*/ 	.byte	0x02, 0x03, 0x00, 0x00, 0x02, 0x06, 0x01, 0x00, 0x04, 0x0b, 0x08, 0x00, 0x09, 0x00, 0x00, 0x00
        /*0020*/ 	.byte	0x00, 0x00, 0x00, 0x00


//--------------------- .nv.info._ZN10layer_norm31ln_parallel_residual_fwd_kernelINS_13Kernel_traitsI13__nv_bfloat16S2_S2_S2_fjLj1280ELj1ELj4ELj1ELj16ENS_18Kernel_traits_baseILj1280ES2_S2_S2_S2_fjLj128EEEEELb0ELb0ELb0EEEvNS_9FwdParamsE --------------------------
	.section	.nv.info._ZN10layer_norm31ln_parallel_residual_fwd_kernelINS_13Kernel_traitsI13__nv_bfloat16S2_S2_S2_fjLj1280ELj1ELj4ELj1ELj16ENS_18Kernel_traits_baseILj1280ES2_S2_S2_S2_fjLj128EEEEELb0ELb0ELb0EEEvNS_9FwdParamsE,"",@"SHT_CUDA_INFO"
	.sectionflags	@""
	.align	4


	//----- nvinfo : EIATTR_CUDA_API_VERSION
	.align		4
        /*0000*/ 	.byte	0x04, 0x37
        /*0002*/ 	.short	(.L_490 - .L_489)
.L_489:
        /*0004*/ 	.word	0x00000082


	//----- nvinfo : EIATTR_KPARAM_INFO
	.align		4
.L_490:
        /*0008*/ 	.byte	0x04, 0x17
        /*000a*/ 	.short	(.L_492 - .L_491)
.L_491:
        /*000c*/ 	.word	0x00000000
        /*0010*/ 	.short	0x0000
        /*0012*/ 	.short	0x0000
        /*0014*/ 	.byte	0x00, 0xf0, 0xa1, 0x03


	//----- nvinfo : EIATTR_SPARSE_MMA_MASK
	.align		4
.L_492:
        /*0018*/ 	.byte	0x03, 0x50
        /*001a*/ 	.short	0x0000


	//----- nvinfo : EIATTR_MAXREG_COUNT
	.align		4
        /*001c*/ 	.byte	0x03, 0x1b
        /*001e*/ 	.short	0x00ff


	//----- nvinfo : EIATTR_MERCURY_ISA_VERSION
	.align		4
        /*0020*/ 	.byte	0x03, 0x5f
        /*0022*/ 	.short	0x0101


	//----- nvinfo : EIATTR_COOP_GROUP_MASK_REGIDS
	.align		4
        /*0024*/ 	.byte	0x04, 0x29
        /*0026*/ 	.short	(.L_494 - .L_493)


	//   ....[0]....
.L_493:
        /*0028*/ 	.word	0xffffffff


	//   ....[1]....
        /*002c*/ 	.word	0xffffffff


	//   ....[2]....
        /*0030*/ 	.word	0xffffffff


	//   ....[3]....
        /*0034*/ 	.word	0xffffffff


	//   ....[4]....
        /*0038*/ 	.word	0xffffffff


	//   ....[5]....
        /*003c*/ 	.word	0xffffffff


	//   ....[6]....
        /*0040*/ 	.word	0xffffffff


	//   ....[7]....
        /*0044*/ 	.word	0xffffffff


	//   ....[8]....
        /*0048*/ 	.word	0xffffffff


	//   ....[9]....
        /*004c*/ 	.word	0xffffffff


	//   ....[10]....
        /*0050*/ 	.word	0x050000e2


	//   ....[11]....
        /*0054*/ 	.word	0x050000e2


	//   ....[12]....
        /*0058*/ 	.word	0x050000e2


	//   ....[13]....
        /*005c*/ 	.word	0x050000e2


	//   ....[14]....
        /*0060*/ 	.word	0x050000e2


	//   ....[15]....
        /*0064*/ 	.word	0x050000e2


	//   ....[16]....
        /*0068*/ 	.word	0x050000e2


	//   ....[17]....
        /*006c*/ 	.word	0x050000e2


	//   ....[18]....
        /*0070*/ 	.word	0x050000e2


	//   ....[19]....
        /*0074*/ 	.word	0x050000e2


	//----- nvinfo : EIATTR_COOP_GROUP_INSTR_OFFSETS
	.align		4
.L_494:
        /*0078*/ 	.byte	0x04, 0x28
        /*007a*/ 	.short	(.L_496 - .L_495)


	//   ....[0]....
.L_495:
        /*007c*/ 	.word	0x00005380


	//   ....[1]....
        /*0080*/ 	.word	0x000053b0


	//   ....[2]....
        /*0084*/ 	.word	0x000053d0


	//   ....[3]....
        /*0088*/ 	.word	0x000053f0


	//   ....[4]....
        /*008c*/ 	.word	0x00005410


	//   ....[5]....
        /*0090*/ 	.word	0x00005950


	//   ....[6]....
        /*0094*/ 	.word	0x00005970


	//   ....[7]....
        /*0098*/ 	.word	0x00005990


	//   ....[8]....
        /*009c*/ 	.word	0x000059b0


	//   ....[9]....
        /*00a0*/ 	.word	0x000059d0


	//   ....[10]....
        /*00a4*/ 	.word	0x00007550


	//   ....[11]....
        /*00a8*/ 	.word	0x00007600


	//   ....[12]....
        /*00ac*/ 	.word	0x00007670


	//   ....[13]....
        /*00b0*/ 	.word	0x000076e0


	//   ....[14]....
        /*00b4*/ 	.word	0x00007750


	//   ....[15]....
        /*00b8*/ 	.word	0x00007ce0


	//   ....[16]....
        /*00bc*/ 	.word	0x00007d50


	//   ....[17]....
        /*00c0*/ 	.word	0x00007dc0


	//   ....[18]....
        /*00c4*/ 	.word	0x00007e30


	//   ....[19]....
        /*00c8*/ 	.word	0x00007ea0


	//----- nvinfo : EIATTR_VRC_CTA_INIT_COUNT
	.align		4
.L_496:
        /*00cc*/ 	.byte	0x02, 0x4a
	.zero		1
	.zero		1


	//----- nvinfo : EIATTR_EXIT_INSTR_OFFSETS
	.align		4
        /*00d0*/ 	.byte	0x04, 0x1c
        /*00d2*/ 	.short	(.L_498 - .L_497)


	//   ....[0]....
.L_497:
        /*00d4*/ 	.word	0x000014f0


	//   ....[1]....
        /*00d8*/ 	.word	0x000074e0


	//----- nvinfo : EIATTR_MAX_THREADS
	.align		4
.L_498:
        /*00dc*/ 	.byte	0x04, 0x05
        /*00de*/ 	.short	(.L_500 - .L_499)
.L_499:
        /*00e0*/ 	.word	0x00000080
        /*00e4*/ 	.word	0x00000001
        /*00e8*/ 	.word	0x00000001


	//----- nvinfo : EIATTR_CRS_STACK_SIZE
	.align		4
.L_500:
        /*00ec*/ 	.byte	0x04, 0x1e
        /*00ee*/ 	.short	(.L_502 - .L_501)
.L_501:
        /*00f0*/ 	.word	0x00000000


	//----- nvinfo : EIATTR_CBANK_PARAM_SIZE
	.align		4
.L_502:
        /*00f4*/ 	.byte	0x03, 0x19
        /*00f6*/ 	.short	0x00e8


	//----- nvinfo : EIATTR_PARAM_CBANK
	.align		4
        /*00f8*/ 	.byte	0x04, 0x0a
        /*00fa*/ 	.short	(.L_504 - .L_503)
	.align		4
.L_503:
        /*00fc*/ 	.word	index@(.nv.constant0._ZN10layer_norm31ln_parallel_residual_fwd_kernelINS_13Kernel_traitsI13__nv_bfloat16S2_S2_S2_fjLj1280ELj1ELj4ELj1ELj16ENS_18Kernel_traits_baseILj1280ES2_S2_S2_S2_fjLj128EEEEELb0ELb0ELb0EEEvNS_9FwdParamsE)
        /*0100*/ 	.short	0x0380
        /*0102*/ 	.short	0x00e8


	//----- nvinfo : EIATTR_SW_WAR
	.align		4
.L_504:
        /*0104*/ 	.byte	0x04, 0x36
        /*0106*/ 	.short	(.L_506 - .L_505)
.L_505:
        /*0108*/ 	.word	0x00000008
.L_506:


//--------------------- .nv.info._ZN10layer_norm31ln_parallel_residual_fwd_kernelINS_13Kernel_traitsI13__nv_bfloat16S2_S2_S2_fjLj1280ELj1ELj4ELj1ELj16ENS_18Kernel_traits_baseILj1280ES2_S2_S2_S2_fjLj128EEEEELb0ELb0ELb1EEEvNS_9FwdParamsE --------------------------
	.section	.nv.info._ZN10layer_norm31ln_parallel_residual_fwd_kernelINS_13Kernel_traitsI13__nv_bfloat16S2_S2_S2_fjLj1280ELj1ELj4ELj1ELj16ENS_18Kernel_traits_baseILj1280ES2_S2_S2_S2_fjLj128EEEEELb0ELb0ELb1EEEvNS_9FwdParamsE,"",@"SHT_CUDA_INFO"
	.sectionflags	@""
	.align	4


	//----- nvinfo : EIATTR_CUDA_API_VERSION
	.align		4
        /*0000*/ 	.byte	0x04, 0x37
        /*0002*/ 	.short	(.L_508 - .L_507)
.L_507:
        /*0004*/ 	.word	0x00000082


	//----- nvinfo : EIATTR_KPARAM_INFO
	.align		4
.L_508:
        /*0008*/ 	.byte	0x04, 0x17
        /*000a*/ 	.short	(.L_510 - .L_509)
.L_509:
        /*000c*/ 	.word	0x00000000
        /*0010*/ 	.short	0x0000
        /*0012*/ 	.short	0x0000
        /*0014*/ 	.byte	0x00, 0xf0, 0xa1, 0x03


	//----- nvinfo : EIATTR_SPARSE_MMA_MASK
	.align		4
.L_510:
        /*0018*/ 	.byte	0x03, 0x50
        /*001a*/ 	.short	0x0000


	//----- nvinfo : EIATTR_MAXREG_COUNT
	.align		4
        /*001c*/ 	.byte	0x03, 0x1b
        /*001e*/ 	.short	0x00ff


	//----- nvinfo : EIATTR_MERCURY_ISA_VERSION
	.align		4
        /*0020*/ 	.byte	0x03, 0x5f
        /*0022*/ 	.short	0x0101


	//----- nvinfo : EIATTR_COOP_GROUP_MASK_REGIDS
	.align		4
        /*0024*/ 	.byte	0x04, 0x29
        /*0026*/ 	.short	(.L_512 - .L_511)


	//   ....[0]....
.L_511:
        /*0028*/ 	.word	0xffffffff


	//   ....[1]....
        /*002c*/ 	.word	0xffffffff


	//   ....[2]....
        /*0030*/ 	.word	0xffffffff


	//   ....[3]....
        /*0034*/ 	.word	0xffffffff


	//   ....[4]....
        /*0038*/ 	.word	0xffffffff


	//   ....[5]....
        /*003c*/ 	.word	0xffffffff


	//   ....[6]....
        /*0040*/ 	.word	0xffffffff


	//   ....[7]....
        /*0044*/ 	.word	0xffffffff


	//   ....[8]....
        /*0048*/ 	.word	0xffffffff


	//   ....[9]....
        /*004c*/ 	.word	0xffffffff


	//   ....[10]....
        /*0050*/ 	.word	0x050000e0


	//   ....[11]....
        /*0054*/ 	.word	0x050000e0


	//   ....[12]....
        /*0058*/ 	.word	0x050000e0


	//   ....[13]....
        /*005c*/ 	.word	0x050000e0


	//   ....[14]....
        /*0060*/ 	.word	0x050000e0


	//   ....[15]....
        /*0064*/ 	.word	0x050000e0


	//   ....[16]....
        /*0068*/ 	.word	0x050000e0


	//   ....[17]....
        /*006c*/ 	.word	0x050000e0


	//   ....[18]....
        /*0070*/ 	.word	0x050000e0


	//   ....[19]....
        /*0074*/ 	.word	0x050000e0


	//----- nvinfo : EIATTR_COOP_GROUP_INSTR_OFFSETS
	.align		4
.L_512:
        /*0078*/ 	.byte	0x04, 0x28
        /*007a*/ 	.short	(.L_514 - .L_513)


	//   ....[0]....
.L_513:
        /*007c*/ 	.word	0x00004230


	//   ....[1]....
        /*0080*/ 	.word	0x00004250


	//   ....[2]....
        /*0084*/ 	.word	0x00004270


	//   ....[3]....
        /*0088*/ 	.word	0x00004290


	//   ....[4]....
        /*008c*/ 	.word	0x000042c0


	//   ....[5]....
        /*0090*/ 	.word	0x000047f0


	//   ....[6]....
        /*0094*/ 	.word	0x00004810


	//   ....[7]....
        /*0098*/ 	.word	0x00004830


	//   ....[8]....
        /*009c*/ 	.word	0x00004850


	//   ....[9]....
        /*00a0*/ 	.word	0x00004870


	//   ....[10]....
        /*00a4*/ 	.word	0x000061e0


	//   ....[11]....
        /*00a8*/ 	.word	0x00006280


	//   ....[12]....
        /*00ac*/ 	.word	0x000062f0


	//   ....[13]....
        /*00b0*/ 	.word	0x00006360


	//   ....[14]....
        /*00b4*/ 	.word	0x000063e0


	//   ....[15]....
        /*00b8*/ 	.word	0x00006960


	//   ....[16]....
        /*00bc*/ 	.word	0x000069d0


	//   ....[17]....
        /*00c0*/ 	.word	0x00006a40


	//   ....[18]....
        /*00c4*/ 	.word	0x00006ab0


	//   ....[19]....
        /*00c8*/ 	.word	0x00006b20


	//----- nvinfo : EIATTR_VRC_CTA_INIT_COUNT
	.align		4
.L_514:
        /*00cc*/ 	.byte	0x02, 0x4a
	.zero		1
	.zero		1


	//----- nvinfo : EIATTR_EXIT_INSTR_OFFSETS
	.align		4
        /*00d0*/ 	.byte	0x04, 0x1c
        /*00d2*/ 	.short	(.L_516 - .L_515)


	//   ....[0]....
.L_515:
        /*00d4*/ 	.word	0x00000990


	//   ....[1]....
        /*00d8*/ 	.word	0x00006170


	//----- nvinfo : EIATTR_MAX_THREADS
	.align		4
.L_516:
        /*00dc*/ 	.byte	0x04, 0x05
        /*00de*/ 	.short	(.L_518 - .L_517)
.L_517:
        /*00e0*/ 	.word	0x00000080
        /*00e4*/ 	.word	0x00000001
        /*00e8*/ 	.word	0x00000001


	//----- nvinfo : EIATTR_CRS_STACK_SIZE
	.align		4
.L_518:
        /*00ec*/ 	.byte	0x04, 0x1e
        /*00ee*/ 	.short	(.L_520 - .L_519)
.L_519:
        /*00f0*/ 	.word	0x00000000


	//----- nvinfo : EIATTR_CBANK_PARAM_SIZE
	.align		4
.L_520:
        /*00f4*/ 	.byte	0x03, 0x19
        /*00f6*/ 	.short	0x00e8


	//----- nvinfo : EIATTR_PARAM_CBANK
	.align		4
        /*00f8*/ 	.byte	0x04, 0x0a
        /*00fa*/ 	.short	(.L_522 - .L_521)
	.align		4
.L_521:
        /*00fc*/ 	.word	index@(.nv.constant0._ZN10layer_norm31ln_parallel_residual_fwd_kernelINS_13Kernel_traitsI13__nv_bfloat16S2_S2_S2_fjLj1280ELj1ELj4ELj1ELj16ENS_18Kernel_traits_baseILj1280ES2_S2_S2_S2_fjLj128EEEEELb0ELb0ELb1EEEvNS_9FwdParamsE)
        /*0100*/ 	.short	0x0380
        /*0102*/ 	.short	0x00e8


	//----- nvinfo : EIATTR_SW_WAR
	.align		4
.L_522:
        /*0104*/ 	.byte	0x04, 0x36
        /*0106*/ 	.short	(.L_524 - .L_523)
.L_523:
        /*0108*/ 	.word	0x00000008
.L_524:


//--------------------- .nv.info._ZN10layer_norm31ln_parallel_residual_fwd_kernelINS_13Kernel_traitsI13__nv_bfloat16S2_S2_S2_fjLj1280ELj1ELj4ELj1ELj16ENS_18Kernel_traits_baseILj1280ES2_S2_S2_S2_fjLj128EEEEELb0ELb1ELb0EEEvNS_9FwdParamsE --------------------------
	.section	.nv.info._ZN10layer_norm31ln_parallel_residual_fwd_kernelINS_13Kernel_traitsI13__nv_bfloat16S2_S2_S2_fjLj1280ELj1ELj4ELj1ELj16ENS_18Kernel_traits_baseILj1280ES2_S2_S2_S2_fjLj128EEEEELb0ELb1ELb0EEEvNS_9FwdParamsE,"",@"SHT_CUDA_INFO"
	.sectionflags	@""
	.align	4


	//----- nvinfo : EIATTR_CUDA_API_VERSION
	.align		4
        /*0000*/ 	.byte	0x04, 0x37
        /*0002*/ 	.short	(.L_526 - .L_525)
.L_525:
        /*0004*/ 	.word	0x00000082


	//----- nvinfo : EIATTR_KPARAM_INFO
	.align		4
.L_526:
        /*0008*/ 	.byte	0x04, 0x17
        /*000a*/ 	.short	(.L_528 - .L_527)
.L_527:
        /*000c*/ 	.word	0x00000000
        /*0010*/ 	.short	0x0000
        /*0012*/ 	.short	0x0000
        /*0014*/ 	.byte	0x00, 0xf0, 0xa1, 0x03


	//----- nvinfo : EIATTR_SPARSE_MMA_MASK
	.align		4
.L_528:
        /*0018*/ 	.byte	0x03, 0x50
        /*001a*/ 	.short	0x0000


	//----- nvinfo : EIATTR_MAXREG_COUNT
	.align		4
        /*001c*/ 	.byte	0x03, 0x1b
        /*001e*/ 	.short	0x00ff


	//----- nvinfo : EIATTR_MERCURY_ISA_VERSION
	.align		4
        /*0020*/ 	.byte	0x03, 0x5f
        /*0022*/ 	.short	0x0101


	//----- nvinfo : EIATTR_COOP_GROUP_MASK_REGIDS
	.align		4
        /*0024*/ 	.byte	0x04, 0x29
        /*0026*/ 	.short	(.L_530 - .L_529)


	//   ....[0]....
.L_529:
        /*0028*/ 	.word	0xffffffff


	//   ....[1]....
        /*002c*/ 	.word	0xffffffff


	//   ....[2]....
        /*0030*/ 	.word	0xffffffff


	//   ....[3]....
        /*0034*/ 	.word	0xffffffff


	//   ....[4]....
        /*0038*/ 	.word	0xffffffff


	//   ....[5]....
        /*003c*/ 	.word	0xffffffff


	//   ....[6]....
        /*0040*/ 	.word	0xffffffff


	//   ....[7]....
        /*0044*/ 	.word	0xffffffff


	//   ....[8]....
        /*0048*/ 	.word	0xffffffff


	//   ....[9]....
        /*004c*/ 	.word	0xffffffff


	//   ....[10]....
        /*0050*/ 	.word	0x05000092


	//   ....[11]....
        /*0054*/ 	.word	0x05000092


	//   ....[12]....
        /*0058*/ 	.word	0x05000092


	//   ....[13]....
        /*005c*/ 	.word	0x05000092


	//   ....[14]....
        /*0060*/ 	.word	0x05000092


	//   ....[15]....
        /*0064*/ 	.word	0x05000092


	//   ....[16]....
        /*0068*/ 	.word	0x05000092


	//   ....[17]....
        /*006c*/ 	.word	0x05000092


	//   ....[18]....
        /*0070*/ 	.word	0x05000092


	//   ....[19]....
        /*0074*/ 	.word	0x05000092


	//----- nvinfo : EIATTR_COOP_GROUP_INSTR_OFFSETS
	.align		4
.L_530:
        /*0078*/ 	.byte	0x04, 0x28
        /*007a*/ 	.short	(.L_532 - .L_531)


	//   ....[0]....
.L_531:
        /*007c*/ 	.word	0x000042e0


	//   ....[1]....
        /*0080*/ 	.word	0x00004310


	//   ....[2]....
        /*0084*/ 	.word	0x00004330


	//   ....[3]....
        /*0088*/ 	.word	0x00004350


	//   ....[4]....
        /*008c*/ 	.word	0x00004380


	//   ....[5]....
        /*0090*/ 	.word	0x000048c0


	//   ....[6]....
        /*0094*/ 	.word	0x000048e0


	//   ....[7]....
        /*0098*/ 	.word	0x00004900


	//   ....[8]....
        /*009c*/ 	.word	0x00004920


	//   ....[9]....
        /*00a0*/ 	.word	0x00004940


	//   ....[10]....
        /*00a4*/ 	.word	0x00005b00


	//   ....[11]....
        /*00a8*/ 	.word	0x00005ba0


	//   ....[12]....
        /*00ac*/ 	.word	0x00005c10


	//   ....[13]....
        /*00b0*/ 	.word	0x00005c80


	//   ....[14]....
        /*00b4*/ 	.word	0x00005d00


	//   ....[15]....
        /*00b8*/ 	.word	0x000062a0


	//   ....[16]....
        /*00bc*/ 	.word	0x00006310


	//   ....[17]....
        /*00c0*/ 	.word	0x00006380


	//   ....[18]....
        /*00c4*/ 	.word	0x000063f0


	//   ....[19]....
        /*00c8*/ 	.word	0x00006460


	//----- nvinfo : EIATTR_VRC_CTA_INIT_COUNT
	.align		4
.L_532:
        /*00cc*/ 	.byte	0x02, 0x4a
	.zero		1
	.zero		1


	//----- nvinfo : EIATTR_EXIT_INSTR_OFFSETS
	.align		4
        /*00d0*/ 	.byte	0x04, 0x1c
        /*00d2*/ 	.short	(.L_534 - .L_533)


	//   ....[0]....
.L_533:
        /*00d4*/ 	.word	0x000006a0


	//   ....[1]....
        /*00d8*/ 	.word	0x00005a90


	//----- nvinfo : EIATTR_MAX_THREADS
	.align		4
.L_534:
        /*00dc*/ 	.byte	0x04, 0x05
        /*00de*/ 	.short	(.L_536 - .L_535)
.L_535:
        /*00e0*/ 	.word	0x00000080
        /*00e4*/ 	.word	0x00000001
        /*00e8*/ 	.word	0x00000001


	//----- nvinfo : EIATTR_CRS_STACK_SIZE
	.align		4
.L_536:
        /*00ec*/ 	.byte	0x04, 0x1e
        /*00ee*/ 	.short	(.L_538 - .L_537)
.L_537:
        /*00f0*/ 	.word	0x00000000


	//----- nvinfo : EIATTR_CBANK_PARAM_SIZE
	.align		4
.L_538:
        /*00f4*/ 	.byte	0x03, 0x19
        /*00f6*/ 	.short	0x00e8


	//----- nvinfo : EIATTR_PARAM_CBANK
	.align		4
        /*00f8*/ 	.byte	0x04, 0x0a
        /*00fa*/ 	.short	(.L_540 - .L_539)
	.align		4
.L_539:
        /*00fc*/ 	.word	index@(.nv.constant0._ZN10layer_norm31ln_parallel_residual_fwd_kernelINS_13Kernel_traitsI13__nv_bfloat16S2_S2_S2_fjLj1280ELj1ELj4ELj1ELj16ENS_18Kernel_traits_baseILj1280ES2_S2_S2_S2_fjLj128EEEEELb0ELb1ELb0EEEvNS_9FwdParamsE)
        /*0100*/ 	.short	0x0380
        /*0102*/ 	.short	0x00e8


	//----- nvinfo : EIATTR_SW_WAR
	.align		4
.L_540:
        /*0104*/ 	.byte	0x04, 0x36
        /*0106*/ 	.short	(.L_542 - .L_541)
.L_541:
        /*0108*/ 	.word	0x00000008
.L_542:


//--------------------- .nv.info._ZN10layer_norm31ln_parallel_residual_fwd_kernelINS_13Kernel_traitsI13__nv_bfloat16S2_S2_S2_fjLj1280ELj1ELj4ELj1ELj16ENS_18Kernel_traits_baseILj1280ES2_S2_S2_S2_fjLj128EEEEELb0ELb1ELb1EEEvNS_9FwdParamsE --------------------------
	.section	.nv.info._ZN10layer_norm31ln_parallel_residual_fwd_kernelINS_13Kernel_traitsI13__nv_bfloat16S2_S2_S2_fjLj1280ELj1ELj4ELj1ELj16ENS_18Kernel_traits_baseILj1280ES2_S2_S2_S2_fjLj128EEEEELb0ELb1ELb1EEEvNS_9FwdParamsE,"",@"SHT_CUDA_INFO"
	.sectionflags	@""
	.align	4


	//----- nvinfo : EIATTR_CUDA_API_VERSION
	.align		4
        /*0000*/ 	.byte	0x04, 0x37
        /*0002*/ 	.short	(.L_544 - .L_543)
.L_543:
        /*0004*/ 	.word	0x00000082


	//----- nvinfo : EIATTR_KPARAM_INFO
	.align		4
.L_544:
        /*0008*/ 	.byte	0x04, 0x17
        /*000a*/ 	.short	(.L_546 - .L_545)
.L_545:
        /*000c*/ 	.word	0x00000000
        /*0010*/ 	.short	0x0000
        /*0012*/ 	.short	0x0000
        /*0014*/ 	.byte	0x00, 0xf0, 0xa1, 0x03


	//----- nvinfo : EIATTR_SPARSE_MMA_MASK
	.align		4
.L_546:
        /*0018*/ 	.byte	0x03, 0x50
        /*001a*/ 	.short	0x0000


	//----- nvinfo : EIATTR_MAXREG_COUNT
	.align		4
        /*001c*/ 	.byte	0x03, 0x1b
        /*001e*/ 	.short	0x00ff


	//----- nvinfo : EIATTR_MERCURY_ISA_VERSION
	.align		4
        /*0020*/ 	.byte	0x03, 0x5f
        /*0022*/ 	.short	0x0101


	//----- nvinfo : EIATTR_COOP_GROUP_MASK_REGIDS
	.align		4
        /*0024*/ 	.byte	0x04, 0x29
        /*0026*/ 	.short	(.L_548 - .L_547)


	//   ....[0]....
.L_547:
        /*0028*/ 	.word	0xffffffff


	//   ....[1]....
        /*002c*/ 	.word	0xffffffff


	//   ....[2]....
        /*0030*/ 	.word	0xffffffff


	//   ....[3]....
        /*0034*/ 	.word	0xffffffff


	//   ....[4]....
        /*0038*/ 	.word	0xffffffff


	//   ....[5]....
        /*003c*/ 	.word	0xffffffff


	//   ....[6]....
        /*0040*/ 	.word	0xffffffff


	//   ....[7]....
        /*0044*/ 	.word	0xffffffff


	//   ....[8]....
        /*0048*/ 	.word	0xffffffff


	//   ....[9]....
        /*004c*/ 	.word	0xffffffff


	//   ....[10]....
        /*0050*/ 	.word	0x05000094


	//   ....[11]....
        /*0054*/ 	.word	0x05000094


	//   ....[12]....
        /*0058*/ 	.word	0x05000094


	//   ....[13]....
        /*005c*/ 	.word	0x05000094


	//   ....[14]....
        /*0060*/ 	.word	0x05000094


	//   ....[15]....
        /*0064*/ 	.word	0x05000094


	//   ....[16]....
        /*0068*/ 	.word	0x05000094


	//   ....[17]....
        /*006c*/ 	.word	0x05000094


	//   ....[18]....
        /*0070*/ 	.word	0x05000094


	//   ....[19]....
        /*0074*/ 	.word	0x05000094


	//----- nvinfo : EIATTR_COOP_GROUP_INSTR_OFFSETS
	.align		4
.L_548:
        /*0078*/ 	.byte	0x04, 0x28
        /*007a*/ 	.short	(.L_550 - .L_549)


	//   ....[0]....
.L_549:
        /*007c*/ 	.word	0x00003ba0


	//   ....[1]....
        /*0080*/ 	.word	0x00003bc0


	//   ....[2]....
        /*0084*/ 	.word	0x00003bf0


	//   ....[3]....
        /*0088*/ 	.word	0x00003c10


	//   ....[4]....
        /*008c*/ 	.word	0x00003c30


	//   ....[5]....
        /*0090*/ 	.word	0x00004160


	//   ....[6]....
        /*0094*/ 	.word	0x00004180


	//   ....[7]....
        /*0098*/ 	.word	0x000041a0


	//   ....[8]....
        /*009c*/ 	.word	0x000041c0


	//   ....[9]....
        /*00a0*/ 	.word	0x000041e0


	//   ....[10]....
        /*00a4*/ 	.word	0x000051e0


	//   ....[11]....
        /*00a8*/ 	.word	0x00005280


	//   ....[12]....
        /*00ac*/ 	.word	0x00005300


	//   ....[13]....
        /*00b0*/ 	.word	0x00005370


	//   ....[14]....
        /*00b4*/ 	.word	0x000053e0


	//   ....[15]....
        /*00b8*/ 	.word	0x00005950


	//   ....[16]....
        /*00bc*/ 	.word	0x000059c0


	//   ....[17]....
        /*00c0*/ 	.word	0x00005a30


	//   ....[18]....
        /*00c4*/ 	.word	0x00005aa0


	//   ....[19]....
        /*00c8*/ 	.word	0x00005b10


	//----- nvinfo : EIATTR_VRC_CTA_INIT_COUNT
	.align		4
.L_550:
        /*00cc*/ 	.byte	0x02, 0x4a
	.zero		1
	.zero		1


	//----- nvinfo : EIATTR_EXIT_INSTR_OFFSETS
	.align		4
        /*00d0*/ 	.byte	0x04, 0x1c
        /*00d2*/ 	.short	(.L_552 - .L_551)


	//   ....[0]....
.L_551:
        /*00d4*/ 	.word	0x00000440


	//   ....[1]....
        /*00d8*/ 	.word	0x00005170


	//----- nvinfo : EIATTR_MAX_THREADS
	.align		4
.L_552:
        /*00dc*/ 	.byte	0x04, 0x05
        /*00de*/ 	.short	(.L_554 - .L_553)
.L_553:
        /*00e0*/ 	.word	0x00000080
        /*00e4*/ 	.word	0x00000001
        /*00e8*/ 	.word	0x00000001


	//----- nvinfo : EIATTR_CRS_STACK_SIZE
	.align		4
.L_554:
        /*00ec*/ 	.byte	0x04, 0x1e
        /*00ee*/ 	.short	(.L_556 - .L_555)
.L_555:
        /*00f0*/ 	.word	0x00000000


	//----- nvinfo : EIATTR_CBANK_PARAM_SIZE
	.align		4
.L_556:
        /*00f4*/ 	.byte	0x03, 0x19
        /*00f6*/ 	.short	0x00e8


	//----- nvinfo : EIATTR_PARAM_CBANK
	.align		4
        /*00f8*/ 	.byte	0x04, 0x0a
        /*00fa*/ 	.short	(.L_558 - .L_557)
	.align		4
.L_557:
        /*00fc*/ 	.word	index@(.nv.constant0._ZN10layer_norm31ln_parallel_residual_fwd_kernelINS_13Kernel_traitsI13__nv_bfloat16S2_S2_S2_fjLj1280ELj1ELj4ELj1ELj16ENS_18Kernel_traits_baseILj1280ES2_S2_S2_S2_fjLj128EEEEELb0ELb1ELb1EEEvNS_9FwdParamsE)
        /*0100*/ 	.short	0x0380
        /*0102*/ 	.short	0x00e8


	//----- nvinfo : EIATTR_SW_WAR
	.align		4
.L_558:
        /*0104*/ 	.byte	0x04, 0x36
        /*0106*/ 	.short	(.L_560 - .L_559)
.L_559:
        /*0108*/ 	.word	0x00000008
.L_560:


//--------------------- .nv.info._ZN10layer_norm31ln_parallel_residual_fwd_kernelINS_13Kernel_traitsI13__nv_bfloat16S2_S2_S2_fjLj1280ELj1ELj4ELj1ELj16ENS_18Kernel_traits_baseILj1280ES2_S2_S2_S2_fjLj128EEEEELb1ELb0ELb0EEEvNS_9FwdParamsE --------------------------
	.section	.nv.info._ZN10layer_norm31ln_parallel_residual_fwd_kernelINS_13Kernel_traitsI13__nv_bfloat16S2_S2_S2_fjLj1280ELj1ELj4ELj1ELj16ENS_18Kernel_traits_baseILj1280ES2_S2_S2_S2_fjLj128EEEEELb1ELb0ELb0EEEvNS_9FwdParamsE,"",@"SHT_CUDA_INFO"
	.sectionflags	@""
	.align	4


	//----- nvinfo : EIATTR_CUDA_API_VERSION
	.align		4
        /*0000*/ 	.byte	0x04, 0x37
        /*0002*/ 	.short	(.L_562 - .L_561)
.L_561:
        /*0004*/ 	.word	0x00000082


	//----- nvinfo : EIATTR_KPARAM_INFO
	.align		4
.L_562:
        /*0008*/ 	.byte	0x04, 0x17
        /*000a*/ 	.short	(.L_564 - .L_563)
.L_563:
        /*000c*/ 	.word	0x00000000
        /*0010*/ 	.short	0x0000
        /*0012*/ 	.short	0x0000
        /*0014*/ 	.byte	0x00, 0xf0, 0xa1, 0x03


	//----- nvinfo : EIATTR_SPARSE_MMA_MASK
	.align		4
.L_564:
        /*0018*/ 	.byte	0x03, 0x50
        /*001a*/ 	.short	0x0000


	//----- nvinfo : EIATTR_MAXREG_COUNT
	.align		4
        /*001c*/ 	.byte	0x03, 0x1b
        /*001e*/ 	.short	0x00ff


	//----- nvinfo : EIATTR_MERCURY_ISA_VERSION
	.align		4
        /*0020*/ 	.byte	0x03, 0x5f
        /*0022*/ 	.short	0x0101


	//----- nvinfo : EIATTR_COOP_GROUP_MASK_REGIDS
	.align		4
        /*0024*/ 	.byte	0x04, 0x29
        /*0026*/ 	.short	(.L_566 - .L_565)


	//   ....[0]....
.L_565:
        /*0028*/ 	.word	0xffffffff


	//   ....[1]....
        /*002c*/ 	.word	0xffffffff


	//   ....[2]....
        /*0030*/ 	.word	0xffffffff


	//   ....[3]....
        /*0034*/ 	.word	0xffffffff


	//   ....[4]....
        /*0038*/ 	.word	0xffffffff


	//   ....[5]....
        /*003c*/ 	.word	0xffffffff


	//   ....[6]....
        /*0040*/ 	.word	0xffffffff


	//   ....[7]....
        /*0044*/ 	.word	0xffffffff


	//   ....[8]....
        /*0048*/ 	.word	0xffffffff


	//   ....[9]....
        /*004c*/ 	.word	0xffffffff


	//   ....[10]....
        /*0050*/ 	.word	0x050000de


	//   ....[11]....
        /*0054*/ 	.word	0x050000de


	//   ....[12]....
        /*0058*/ 	.word	0x050000de


	//   ....[13]....
        /*005c*/ 	.word	0x050000de


	//   ....[14]....
        /*0060*/ 	.word	0x050000de


	//   ....[15]....
        /*0064*/ 	.word	0x050000de


	//   ....[16]....
        /*0068*/ 	.word	0x050000de


	//   ....[17]....
        /*006c*/ 	.word	0x050000de


	//   ....[18]....
        /*0070*/ 	.word	0x050000de


	//   ....[19]....
        /*0074*/ 	.word	0x050000de


	//----- nvinfo : EIATTR_COOP_GROUP_INSTR_OFFSETS
	.align		4
.L_566:
        /*0078*/ 	.byte	0x04, 0x28
        /*007a*/ 	.short	(.L_568 - .L_567)


	//   ....[0]....
.L_567:
        /*007c*/ 	.word	0x0002f150


	//   ....[1]....
        /*0080*/ 	.word	0x0002f180


	//   ....[2]....
        /*0084*/ 	.word	0x0002f1a0


	//   ....[3]....
        /*0088*/ 	.word	0x0002f1c0


	//   ....[4]....
        /*008c*/ 	.word	0x0002f1e0


	//   ....[5]....
        /*0090*/ 	.word	0x0002f720


	//   ....[6]....
        /*0094*/ 	.word	0x0002f740


	//   ....[7]....
        /*0098*/ 	.word	0x0002f760


	//   ....[8]....
        /*009c*/ 	.word	0x0002f780


	//   ....[9]....
        /*00a0*/ 	.word	0x0002f7a0


	//   ....[10]....
        /*00a4*/ 	.word	0x00031430


	//   ....[11]....
        /*00a8*/ 	.word	0x000314e0


	//   ....[12]....
        /*00ac*/ 	.word	0x00031550


	//   ....[13]....
        /*00b0*/ 	.word	0x000315c0


	//   ....[14]....
        /*00b4*/ 	.word	0x00031630


	//   ....[15]....
        /*00b8*/ 	.word	0x00031bb0


	//   ....[16]....
        /*00bc*/ 	.word	0x00031c20


	//   ....[17]....
        /*00c0*/ 	.word	0x00031c90


	//   ....[18]....
        /*00c4*/ 	.word	0x00031d00


	//   ....[19]....
        /*00c8*/ 	.word	0x00031d70


	//----- nvinfo : EIATTR_VRC_CTA_INIT_COUNT
	.align		4
.L_568:
        /*00cc*/ 	.byte	0x02, 0x4a
	.zero		1
	.zero		1


	//----- nvinfo : EIATTR_EXIT_INSTR_OFFSETS
	.align		4
        /*00d0*/ 	.byte	0x04, 0x1c
        /*00d2*/ 	.short	(.L_570 - .L_569)


	//   ....[0]....
.L_569:
        /*00d4*/ 	.word	0x00001740


	//   ....[1]....
        /*00d8*/ 	.word	0x000313c0


	//----- nvinfo : EIATTR_MAX_THREADS
	.align		4
.L_570:
        /*00dc*/ 	.byte	0x04, 0x05
        /*00de*/ 	.short	(.L_572 - .L_571)
.L_571:
        /*00e0*/ 	.word	0x00000080
        /*00e4*/ 	.word	0x00000001
        /*00e8*/ 	.word	0x00000001


	//----- nvinfo : EIATTR_CRS_STACK_SIZE
	.align		4
.L_572:
        /*00ec*/ 	.byte	0x04, 0x1e
        /*00ee*/ 	.short	(.L_574 - .L_573)
.L_573:
        /*00f0*/ 	.word	0x00000000


	//----- nvinfo : EIATTR_CBANK_PARAM_SIZE
	.align		4
.L_574:
        /*00f4*/ 	.byte	0x03, 0x19
        /*00f6*/ 	.short	0x00e8


	//----- nvinfo : EIATTR_PARAM_CBANK
	.align		4
        /*00f8*/ 	.byte	0x04, 0x0a
        /*00fa*/ 	.short	(.L_576 - .L_575)
	.align		4
.L_575:
        /*00fc*/ 	.word	index@(.nv.constant0._ZN10layer_norm31ln_parallel_residual_fwd_kernelINS_13Kernel_traitsI13__nv_bfloat16S2_S2_S2_fjLj1280ELj1ELj4ELj1ELj16ENS_18Kernel_traits_baseILj1280ES2_S2_S2_S2_fjLj128EEEEELb1ELb0ELb0EEEvNS_9FwdParamsE)
        /*0100*/ 	.short	0x0380
        /*0102*/ 	.short	0x00e8


	//----- nvinfo : EIATTR_SW_WAR
	.align		4
.L_576:
        /*0104*/ 	.byte	0x04, 0x36
        /*0106*/ 	.short	(.L_578 - .L_577)
.L_577:
        /*0108*/ 	.word	0x00000008
.L_578:


//--------------------- .nv.info._ZN10layer_norm31ln_parallel_residual_fwd_kernelINS_13Kernel_traitsI13__nv_bfloat16S2_S2_S2_fjLj1280ELj1ELj4ELj1ELj16ENS_18Kernel_traits_baseILj1280ES2_S2_S2_S2_fjLj128EEEEELb1ELb0ELb1EEEvNS_9FwdParamsE --------------------------
	.section	.nv.info._ZN10layer_norm31ln_parallel_residual_fwd_kernelINS_13Kernel_traitsI13__nv_bfloat16S2_S2_S2_fjLj1280ELj1ELj4ELj1ELj16ENS_18Kernel_traits_baseILj1280ES2_S2_S2_S2_fjLj128EEEEELb1ELb0ELb1EEEvNS_9FwdParamsE,"",@"SHT_CUDA_INFO"
	.sectionflags	@""
	.align	4


	//----- nvinfo : EIATTR_CUDA_API_VERSION
	.align		4
        /*0000*/ 	.byte	0x04, 0x37
        /*0002*/ 	.short	(.L_580 - .L_579)
.L_579:
        /*0004*/ 	.word	0x00000082


	//----- nvinfo : EIATTR_KPARAM_INFO
	.align		4
.L_580:
        /*0008*/ 	.byte	0x04, 0x17
        /*000a*/ 	.short	(.L_582 - .L_581)
.L_581:
        /*000c*/ 	.word	0x00000000
        /*0010*/ 	.short	0x0000
        /*0012*/ 	.short	0x0000
        /*0014*/ 	.byte	0x00, 0xf0, 0xa1, 0x03


	//----- nvinfo : EIATTR_SPARSE_MMA_MASK
	.align		4
.L_582:
        /*0018*/ 	.byte	0x03, 0x50
        /*001a*/ 	.short	0x0000


	//----- nvinfo : EIATTR_MAXREG_COUNT
	.align		4
        /*001c*/ 	.byte	0x03, 0x1b
        /*001e*/ 	.short	0x00ff


	//----- nvinfo : EIATTR_MERCURY_ISA_VERSION
	.align		4
        /*0020*/ 	.byte	0x03, 0x5f
        /*0022*/ 	.short	0x0101


	//----- nvinfo : EIATTR_COOP_GROUP_MASK_REGIDS
	.align		4
        /*0024*/ 	.byte	0x04, 0x29
        /*0026*/ 	.short	(.L_584 - .L_583)


	//   ....[0]....
.L_583:
        /*0028*/ 	.word	0xffffffff


	//   ....[1]....
        /*002c*/ 	.word	0xffffffff


	//   ....[2]....
        /*0030*/ 	.word	0xffffffff


	//   ....[3]....
        /*0034*/ 	.word	0xffffffff


	//   ....[4]....
        /*0038*/ 	.word	0xffffffff


	//   ....[5]....
        /*003c*/ 	.word	0xffffffff


	//   ....[6]....
        /*0040*/ 	.word	0xffffffff


	//   ....[7]....
        /*0044*/ 	.word	0xffffffff


	//   ....[8]....
        /*0048*/ 	.word	0xffffffff


	//   ....[9]....
        /*004c*/ 	.word	0xffffffff


	//   ....[10]....
        /*0050*/ 	.word	0x050000d4


	//   ....[11]....
        /*0054*/ 	.word	0x050000d4


	//   ....[12]....
        /*0058*/ 	.word	0x050000d4


	//   ....[13]....
        /*005c*/ 	.word	0x050000d4


	//   ....[14]....
        /*0060*/ 	.word	0x050000d4


	//   ....[15]....
        /*0064*/ 	.word	0x050000d4


	//   ....[16]....
        /*0068*/ 	.word	0x050000d4


	//   ....[17]....
        /*006c*/ 	.word	0x050000d4


	//   ....[18]....
        /*0070*/ 	.word	0x050000d4


	//   ....[19]....
        /*0074*/ 	.word	0x050000d4


	//----- nvinfo : EIATTR_COOP_GROUP_INSTR_OFFSETS
	.align		4
.L_584:
        /*0078*/ 	.byte	0x04, 0x28
        /*007a*/ 	.short	(.L_586 - .L_585)


	//   ....[0]....
.L_585:
        /*007c*/ 	.word	0x000293c0


	//   ....[1]....
        /*0080*/ 	.word	0x000293e0


	//   ....[2]....
        /*0084*/ 	.word	0x00029410


	//   ....[3]....
        /*0088*/ 	.word	0x00029430


	//   ....[4]....
        /*008c*/ 	.word	0x00029450


	//   ....[5]....
        /*0090*/ 	.word	0x00029980


	//   ....[6]....
        /*0094*/ 	.word	0x000299a0


	//   ....[7]....
        /*0098*/ 	.word	0x000299c0


	//   ....[8]....
        /*009c*/ 	.word	0x000299e0


	//   ....[9]....
        /*00a0*/ 	.word	0x00029a00


	//   ....[10]....
        /*00a4*/ 	.word	0x0002b520


	//   ....[11]....
        /*00a8*/ 	.word	0x0002b5c0


	//   ....[12]....
        /*00ac*/ 	.word	0x0002b640


	//   ....[13]....
        /*00b0*/ 	.word	0x0002b6b0


	//   ....[14]....
        /*00b4*/ 	.word	0x0002b720


	//   ....[15]....
        /*00b8*/ 	.word	0x0002bc90


	//   ....[16]....
        /*00bc*/ 	.word	0x0002bd00


	//   ....[17]....
        /*00c0*/ 	.word	0x0002bd70


	//   ....[18]....
        /*00c4*/ 	.word	0x0002bde0


	//   ....[19]....
        /*00c8*/ 	.word	0x0002be50


	//----- nvinfo : EIATTR_VRC_CTA_INIT_COUNT
	.align		4
.L_586:
        /*00cc*/ 	.byte	0x02, 0x4a
	.zero		1
	.zero		1


	//----- nvinfo : EIATTR_EXIT_INSTR_OFFSETS
	.align		4
        /*00d0*/ 	.byte	0x04, 0x1c
        /*00d2*/ 	.short	(.L_588 - .L_587)


	//   ....[0]....
.L_587:
        /*00d4*/ 	.word	0x00000bb0


	//   ....[1]....
        /*00d8*/ 	.word	0x0002b4b0


	//----- nvinfo : EIATTR_MAX_THREADS
	.align		4
.L_588:
        /*00dc*/ 	.byte	0x04, 0x05
        /*00de*/ 	.short	(.L_590 - .L_589)
.L_589:
        /*00e0*/ 	.word	0x00000080
        /*00e4*/ 	.word	0x00000001
        /*00e8*/ 	.word	0x00000001


	//----- nvinfo : EIATTR_CRS_STACK_SIZE
	.align		4
.L_590:
        /*00ec*/ 	.byte	0x04, 0x1e
        /*00ee*/ 	.short	(.L_592 - .L_591)
.L_591:
        /*00f0*/ 	.word	0x00000000


	//----- nvinfo : EIATTR_CBANK_PARAM_SIZE
	.align		4
.L_592:
        /*00f4*/ 	.byte	0x03, 0x19
        /*00f6*/ 	.short	0x00e8


	//----- nvinfo : EIATTR_PARAM_CBANK
	.align		4
        /*00f8*/ 	.byte	0x04, 0x0a
        /*00fa*/ 	.short	(.L_594 - .L_593)
	.align		4
.L_593:
        /*00fc*/ 	.word	index@(.nv.constant0._ZN10layer_norm31ln_parallel_residual_fwd_kernelINS_13Kernel_traitsI13__nv_bfloat16S2_S2_S2_fjLj1280ELj1ELj4ELj1ELj16ENS_18Kernel_traits_baseILj1280ES2_S2_S2_S2_fjLj128EEEEELb1ELb0ELb1EEEvNS_9FwdParamsE)
        /*0100*/ 	.short	0x0380
        /*0102*/ 	.short	0x00e8


	//----- nvinfo : EIATTR_SW_WAR
	.align		4
.L_594:
        /*0104*/ 	.byte	0x04, 0x36
        /*0106*/ 	.short	(.L_596 - .L_595)
.L_595:
        /*0108*/ 	.word	0x00000008
.L_596:


//--------------------- .nv.info._ZN10layer_norm31ln_parallel_residual_fwd_kernelINS_13Kernel_traitsI13__nv_bfloat16S2_S2_S2_fjLj1280ELj1ELj4ELj1ELj16ENS_18Kernel_traits_baseILj1280ES2_S2_S2_S2_fjLj128EEEEELb1ELb1ELb0EEEvNS_9FwdParamsE --------------------------
	.section	.nv.info._ZN10layer_norm31ln_parallel_residual_fwd_kernelINS_13Kernel_traitsI13__nv_bfloat16S2_S2_S2_fjLj1280ELj1ELj4ELj1ELj16ENS_18Kernel_traits_baseILj1280ES2_S2_S2_S2_fjLj128EEEEELb1ELb1ELb0EEEvNS_9FwdParamsE,"",@"SHT_CUDA_INFO"
	.sectionflags	@""
	.align	4


	//----- nvinfo : EIATTR_CUDA_API_VERSION
	.align		4
        /*0000*/ 	.byte	0x04, 0x37
        /*0002*/ 	.short	(.L_598 - .L_597)
.L_597:
        /*0004*/ 	.word	0x00000082


	//----- nvinfo : EIATTR_KPARAM_INFO
	.align		4
.L_598:
        /*0008*/ 	.byte	0x04, 0x17
        /*000a*/ 	.short	(.L_600 - .L_599)
.L_599:
        /*000c*/ 	.word	0x00000000
        /*0010*/ 	.short	0x0000
        /*0012*/ 	.short	0x0000
        /*0014*/ 	.byte	0x00, 0xf0, 0xa1, 0x03


	//----- nvinfo : EIATTR_SPARSE_MMA_MASK
	.align		4
.L_600:
        /*0018*/ 	.byte	0x03, 0x50
        /*001a*/ 	.short	0x0000


	//----- nvinfo : EIATTR_MAXREG_COUNT
	.align		4
        /*001c*/ 	.byte	0x03, 0x1b
        /*001e*/ 	.short	0x00ff


	//----- nvinfo : EIATTR_MERCURY_ISA_VERSION
	.align		4
        /*0020*/ 	.byte	0x03, 0x5f
        /*0022*/ 	.short	0x0101


	//----- nvinfo : EIATTR_COOP_GROUP_MASK_REGIDS
	.align		4
        /*0024*/ 	.byte	0x04, 0x29
        /*0026*/ 	.short	(.L_602 - .L_601)


	//   ....[0]....
.L_601:
        /*0028*/ 	.word	0xffffffff


	//   ....[1]....
        /*002c*/ 	.word	0xffffffff


	//   ....[2]....
        /*0030*/ 	.word	0xffffffff


	//   ....[3]....
        /*0034*/ 	.word	0xffffffff


	//   ....[4]....
        /*0038*/ 	.word	0xffffffff


	//   ....[5]....
        /*003c*/ 	.word	0xffffffff


	//   ....[6]....
        /*0040*/ 	.word	0xffffffff


	//   ....[7]....
        /*0044*/ 	.word	0xffffffff


	//   ....[8]....
        /*0048*/ 	.word	0xffffffff


	//   ....[9]....
        /*004c*/ 	.word	0xffffffff


	//   ....[10]....
        /*0050*/ 	.word	0x0500008e


	//   ....[11]....
        /*0054*/ 	.word	0x0500008e


	//   ....[12]....
        /*0058*/ 	.word	0x0500008e


	//   ....[13]....
        /*005c*/ 	.word	0x0500008e


	//   ....[14]....
        /*0060*/ 	.word	0x0500008e


	//   ....[15]....
        /*0064*/ 	.word	0x0500008e


	//   ....[16]....
        /*0068*/ 	.word	0x0500008e


	//   ....[17]....
        /*006c*/ 	.word	0x0500008e


	//   ....[18]....
        /*0070*/ 	.word	0x0500008e


	//   ....[19]....
        /*0074*/ 	.word	0x0500008e


	//----- nvinfo : EIATTR_COOP_GROUP_INSTR_OFFSETS
	.align		4
.L_602:
        /*0078*/ 	.byte	0x04, 0x28
        /*007a*/ 	.short	(.L_604 - .L_603)


	//   ....[0]....
.L_603:
        /*007c*/ 	.word	0x00030610


	//   ....[1]....
        /*0080*/ 	.word	0x00030640


	//   ....[2]....
        /*0084*/ 	.word	0x00030660


	//   ....[3]....
        /*0088*/ 	.word	0x00030680


	//   ....[4]....
        /*008c*/ 	.word	0x000306a0


	//   ....[5]....
        /*0090*/ 	.word	0x00030be0


	//   ....[6]....
        /*0094*/ 	.word	0x00030c00


	//   ....[7]....
        /*0098*/ 	.word	0x00030c20


	//   ....[8]....
        /*009c*/ 	.word	0x00030c40


	//   ....[9]....
        /*00a0*/ 	.word	0x00030c60


	//   ....[10]....
        /*00a4*/ 	.word	0x00031f60


	//   ....[11]....
        /*00a8*/ 	.word	0x00032010


	//   ....[12]....
        /*00ac*/ 	.word	0x00032080


	//   ....[13]....
        /*00b0*/ 	.word	0x000320f0


	//   ....[14]....
        /*00b4*/ 	.word	0x00032160


	//   ....[15]....
        /*00b8*/ 	.word	0x000326e0


	//   ....[16]....
        /*00bc*/ 	.word	0x00032750


	//   ....[17]....
        /*00c0*/ 	.word	0x000327c0


	//   ....[18]....
        /*00c4*/ 	.word	0x00032830


	//   ....[19]....
        /*00c8*/ 	.word	0x000328a0


	//----- nvinfo : EIATTR_VRC_CTA_INIT_COUNT
	.align		4
.L_604:
        /*00cc*/ 	.byte	0x02, 0x4a
	.zero		1
	.zero		1


	//----- nvinfo : EIATTR_EXIT_INSTR_OFFSETS
	.align		4
        /*00d0*/ 	.byte	0x04, 0x1c
        /*00d2*/ 	.short	(.L_606 - .L_605)


	//   ....[0]....
.L_605:
        /*00d4*/ 	.word	0x000008c0


	//   ....[1]....
        /*00d8*/ 	.word	0x00031ef0


	//----- nvinfo : EIATTR_MAX_THREADS
	.align		4
.L_606:
        /*00dc*/ 	.byte	0x04, 0x05
        /*00de*/ 	.short	(.L_608 - .L_607)
.L_607:
        /*00e0*/ 	.word	0x00000080
        /*00e4*/ 	.word	0x00000001
        /*00e8*/ 	.word	0x00000001


	//----- nvinfo : EIATTR_CRS_STACK_SIZE
	.align		4
.L_608:
        /*00ec*/ 	.byte	0x04, 0x1e
        /*00ee*/ 	.short	(.L_610 - .L_609)
.L_609:
        /*00f0*/ 	.word	0x00000000


	//----- nvinfo : EIATTR_CBANK_PARAM_SIZE
	.align		4
.L_610:
        /*00f4*/ 	.byte	0x03, 0x19
        /*00f6*/ 	.short	0x00e8


	//----- nvinfo : EIATTR_PARAM_CBANK
	.align		4
        /*00f8*/ 	.byte	0x04, 0x0a
        /*00fa*/ 	.short	(.L_612 - .L_611)
	.align		4
.L_611:
        /*00fc*/ 	.word	index@(.nv.constant0._ZN10layer_norm31ln_parallel_residual_fwd_kernelINS_13Kernel_traitsI13__nv_bfloat16S2_S2_S2_fjLj1280ELj1ELj4ELj1ELj16ENS_18Kernel_traits_baseILj1280ES2_S2_S2_S2_fjLj128EEEEELb1ELb1ELb0EEEvNS_9FwdParamsE)
        /*0100*/ 	.short	0x0380
        /*0102*/ 	.short	0x00e8


	//----- nvinfo : EIATTR_SW_WAR
	.align		4
.L_612:
        /*0104*/ 	.byte	0x04, 0x36
        /*0106*/ 	.short	(.L_614 - .L_613)
.L_613:
        /*0108*/ 	.word	0x00000008
.L_614:


//--------------------- .nv.info._ZN10layer_norm31ln_parallel_residual_fwd_kernelINS_13Kernel_traitsI13__nv_bfloat16S2_S2_S2_fjLj1280ELj1ELj4ELj1ELj16ENS_18Kernel_traits_baseILj1280ES2_S2_S2_S2_fjLj128EEEEELb1ELb1ELb1EEEvNS_9FwdParamsE --------------------------
	.section	.nv.info._ZN10layer_norm31ln_parallel_residual_fwd_kernelINS_13Kernel_traitsI13__nv_bfloat16S2_S2_S2_fjLj1280ELj1ELj4ELj1ELj16ENS_18Kernel_traits_baseILj1280ES2_S2_S2_S2_fjLj128EEEEELb1ELb1ELb1EEEvNS_9FwdParamsE,"",@"SHT_CUDA_INFO"
	.sectionflags	@""
	.align	4


	//----- nvinfo : EIATTR_CUDA_API_VERSION
	.align		4
        /*0000*/ 	.byte	0x04, 0x37
        /*0002*/ 	.short	(.L_616 - .L_615)
.L_615:
        /*0004*/ 	.word	0x00000082


	//----- nvinfo : EIATTR_KPARAM_INFO
	.align		4
.L_616:
        /*0008*/ 	.byte	0x04, 0x17
        /*000a*/ 	.short	(.L_618 - .L_617)
.L_617:
        /*000c*/ 	.word	0x00000000
        /*0010*/ 	.short	0x0000
        /*0012*/ 	.short	0x0000
        /*0014*/ 	.byte	0x00, 0xf0, 0xa1, 0x03


	//----- nvinfo : EIATTR_SPARSE_MMA_MASK
	.align		4
.L_618:
        /*0018*/ 	.byte	0x03, 0x50
        /*001a*/ 	.short	0x0000


	//----- nvinfo : EIATTR_MAXREG_COUNT
	.align		4
        /*001c*/ 	.byte	0x03, 0x1b
        /*001e*/ 	.short	0x00ff


	//----- nvinfo : EIATTR_MERCURY_ISA_VERSION
	.align		4
        /*0020*/ 	.byte	0x03, 0x5f
        /*0022*/ 	.short	0x0101


	//----- nvinfo : EIATTR_COOP_GROUP_MASK_REGIDS
	.align		4
        /*0024*/ 	.byte	0x04, 0x29
        /*0026*/ 	.short	(.L_620 - .L_619)


	//   ....[0]....
.L_619:
        /*0028*/ 	.word	0xffffffff


	//   ....[1]....
        /*002c*/ 	.word	0xffffffff


	//   ....[2]....
        /*0030*/ 	.word	0xffffffff


	//   ....[3]....
        /*0034*/ 	.word	0xffffffff


	//   ....[4]....
        /*0038*/ 	.word	0xffffffff


	//   ....[5]....
        /*003c*/ 	.word	0xffffffff


	//   ....[6]....
        /*0040*/ 	.word	0xffffffff


	//   ....[7]....
        /*0044*/ 	.word	0xffffffff


	//   ....[8]....
        /*0048*/ 	.word	0xffffffff


	//   ....[9]....
        /*004c*/ 	.word	0xffffffff


	//   ....[10]....
        /*0050*/ 	.word	0x0500005e


	//   ....[11]....
        /*0054*/ 	.word	0x0500005e


	//   ....[12]....
        /*0058*/ 	.word	0x0500005e


	//   ....[13]....
        /*005c*/ 	.word	0x0500005e


	//   ....[14]....
        /*0060*/ 	.word	0x0500005e


	//   ....[15]....
        /*0064*/ 	.word	0x0500005e


	//   ....[16]....
        /*0068*/ 	.word	0x0500005e


	//   ....[17]....
        /*006c*/ 	.word	0x0500005e


	//   ....[18]....
        /*0070*/ 	.word	0x0500005e


	//   ....[19]....
        /*0074*/ 	.word	0x0500005e


	//----- nvinfo : EIATTR_COOP_GROUP_INSTR_OFFSETS
	.align		4
.L_620:
        /*0078*/ 	.byte	0x04, 0x28
        /*007a*/ 	.short	(.L_622 - .L_621)


	//   ....[0]....
.L_621:
        /*007c*/ 	.word	0x00028e10


	//   ....[1]....
        /*0080*/ 	.word	0x00028e40


	//   ....[2]....
        /*0084*/ 	.word	0x00028e60


	//   ....[3]....
        /*0088*/ 	.word	0x00028e80


	//   ....[4]....
        /*008c*/ 	.word	0x00028ea0


	//   ....[5]....
        /*0090*/ 	.word	0x000293d0


	//   ....[6]....
        /*0094*/ 	.word	0x000293f0


	//   ....[7]....
        /*0098*/ 	.word	0x00029410


	//   ....[8]....
        /*009c*/ 	.word	0x00029430


	//   ....[9]....
        /*00a0*/ 	.word	0x00029450


	//   ....[10]....
        /*00a4*/ 	.word	0x0002a460


	//   ....[11]....
        /*00a8*/ 	.word	0x0002a4f0


	//   ....[12]....
        /*00ac*/ 	.word	0x0002a550


	//   ....[13]....
        /*00b0*/ 	.word	0x0002a5b0


	//   ....[14]....
        /*00b4*/ 	.word	0x0002a610


	//   ....[15]....
        /*00b8*/ 	.word	0x0002ab80


	//   ....[16]....
        /*00bc*/ 	.word	0x0002abe0


	//   ....[17]....
        /*00c0*/ 	.word	0x0002ac40


	//   ....[18]....
        /*00c4*/ 	.word	0x0002aca0


	//   ....[19]....
        /*00c8*/ 	.word	0x0002ad00


	//----- nvinfo : EIATTR_VRC_CTA_INIT_COUNT
	.align		4
.L_622:
        /*00cc*/ 	.byte	0x02, 0x4a
	.zero		1
	.zero		1


	//----- nvinfo : EIATTR_EXIT_INSTR_OFFSETS
	.align		4
        /*00d0*/ 	.byte	0x04, 0x1c
        /*00d2*/ 	.short	(.L_624 - .L_623)


	//   ....[0]....
.L_623:
        /*00d4*/ 	.word	0x000002e0


	//   ....[1]....
        /*00d8*/ 	.word	0x0002a3f0


	//----- nvinfo : EIATTR_MAX_THREADS
	.align		4
.L_624:
        /*00dc*/ 	.byte	0x04, 0x05
        /*00de*/ 	.short	(.L_626 - .L_625)
.L_625:
        /*00e0*/ 	.word	0x00000080
        /*00e4*/ 	.word	0x00000001
        /*00e8*/ 	.word	0x00000001


	//----- nvinfo : EIATTR_CRS_STACK_SIZE
	.align		4
.L_626:
        /*00ec*/ 	.byte	0x04, 0x1e
        /*00ee*/ 	.short	(.L_628 - .L_627)
.L_627:
        /*00f0*/ 	.word	0x00000000


	//----- nvinfo : EIATTR_CBANK_PARAM_SIZE
	.align		4
.L_628:
        /*00f4*/ 	.byte	0x03, 0x19
        /*00f6*/ 	.short	0x00e8


	//----- nvinfo : EIATTR_PARAM_CBANK
	.align		4
        /*00f8*/ 	.byte	0x04, 0x0a
        /*00fa*/ 	.short	(.L_630 - .L_629)
	.align		4
.L_629:
        /*00fc*/ 	.word	index@(.nv.constant0._ZN10layer_norm31ln_parallel_residual_fwd_kernelINS_13Kernel_traitsI13__nv_bfloat16S2_S2_S2_fjLj1280ELj1ELj4ELj1ELj16ENS_18Kernel_traits_baseILj1280ES2_S2_S2_S2_fjLj128EEEEELb1ELb1ELb1EEEvNS_9FwdParamsE)
        /*0100*/ 	.short	0x0380
        /*0102*/ 	.short	0x00e8


	//----- nvinfo : EIATTR_SW_WAR
	.align		4
.L_630:
        /*0104*/ 	.byte	0x04, 0x36
        /*0106*/ 	.short	(.L_632 - .L_631)
.L_631:
        /*0108*/ 	.word	0x00000008
.L_632:


//--------------------- .nv.info._ZN10layer_norm31ln_parallel_residual_fwd_kernelINS_13Kernel_traitsI6__halfS2_S2_S2_fjLj1280ELj1ELj4ELj1ELj16ENS_18Kernel_traits_baseILj1280ES2_S2_S2_S2_fjLj128EEEEELb0ELb0ELb0EEEvNS_9FwdParamsE --------------------------
	.section	.nv.info._ZN10layer_norm31ln_parallel_residual_fwd_kernelINS_13Kernel_traitsI6__halfS2_S2_S2_fjLj1280ELj1ELj4ELj1ELj16ENS_18Kernel_traits_baseILj1280ES2_S2_S2_S2_fjLj128EEEEELb0ELb0ELb0EEEvNS_9FwdParamsE,"",@"SHT_CUDA_INFO"
	.sectionflags	@""
	.align	4


	//----- nvinfo : EIATTR_CUDA_API_VERSION
	.align		4
        /*0000*/ 	.byte	0x04, 0x37
        /*0002*/ 	.short	(.L_634 - .L_633)
.L_633:
        /*0004*/ 	.word	0x00000082


	//----- nvinfo : EIATTR_KPARAM_INFO
	.align		4
.L_634:
        /*0008*/ 	.byte	0x04, 0x17
        /*000a*/ 	.short	(.L_636 - .L_635)
.L_635:
        /*000c*/ 	.word	0x00000000
        /*0010*/ 	.short	0x0000
        /*0012*/ 	.short	0x0000
        /*0014*/ 	.byte	0x00, 0xf0, 0xa1, 0x03


	//----- nvinfo : EIATTR_SPARSE_MMA_MASK
	.align		4
.L_636:
        /*0018*/ 	.byte	0x03, 0x50
        /*001a*/ 	.short	0x0000


	//----- nvinfo : EIATTR_MAXREG_COUNT
	.align		4
        /*001c*/ 	.byte	0x03, 0x1b
        /*001e*/ 	.short	0x00ff


	//----- nvinfo : EIATTR_MERCURY_ISA_VERSION
	.align		4
        /*0020*/ 	.byte	0x03, 0x5f
        /*0022*/ 	.short	0x0101


	//----- nvinfo : EIATTR_COOP_GROUP_MASK_REGIDS
	.align		4
        /*0024*/ 	.byte	0x04, 0x29
        /*0026*/ 	.short	(.L_638 - .L_637)


	//   ....[0]....
.L_637:
        /*0028*/ 	.word	0xffffffff


	//   ....[1]....
        /*002c*/ 	.word	0xffffffff


	//   ....[2]....
        /*0030*/ 	.word	0xffffffff


	//   ....[3]....
        /*0034*/ 	.word	0xffffffff


	//   ....[4]....
        /*0038*/ 	.word	0xffffffff


	//   ....[5]....
        /*003c*/ 	.word	0xffffffff


	//   ....[6]....
        /*0040*/ 	.word	0xffffffff


	//   ....[7]....
        /*0044*/ 	.word	0xffffffff


	//   ....[8]....
        /*0048*/ 	.word	0xffffffff


	//   ....[9]....
        /*004c*/ 	.word	0xffffffff


	//   ....[10]....
        /*0050*/ 	.word	0x05000077


	//   ....[11]....
        /*0054*/ 	.word	0x05000077


	//   ....[12]....
        /*0058*/ 	.word	0x05000077


	//   ....[13]....
        /*005c*/ 	.word	0x05000077


	//   ....[14]....
        /*0060*/ 	.word	0x05000077


	//   ....[15]....
        /*0064*/ 	.word	0x05000077


	//   ....[16]....
        /*0068*/ 	.word	0x05000077


	//   ....[17]....
        /*006c*/ 	.word	0x05000077


	//   ....[18]....
        /*0070*/ 	.word	0x05000077


	//   ....[19]....
        /*0074*/ 	.word	0x05000077


	//----- nvinfo : EIATTR_COOP_GROUP_INSTR_OFFSETS
	.align		4
.L_638:
        /*0078*/ 	.byte	0x04, 0x28
        /*007a*/ 	.short	(.L_640 - .L_639)


	//   ....[0]....
.L_639:
        /*007c*/ 	.word	0x00004580


	//   ....[1]....
        /*0080*/ 	.word	0x000045b0


	//   ....[2]....
        /*0084*/ 	.word	0x000045d0


	//   ....[3]....
        /*0088*/ 	.word	0x000045f0


	//   ....[4]....
        /*008c*/ 	.word	0x00004610


	//   ....[5]....
        /*0090*/ 	.word	0x00004b50


	//   ....[6]....
        /*0094*/ 	.word	0x00004b70


	//   ....[7]....
        /*0098*/ 	.word	0x00004b90


	//   ....[8]....
        /*009c*/ 	.word	0x00004bb0


	//   ....[9]....
        /*00a0*/ 	.word	0x00004bd0


	//   ....[10]....
        /*00a4*/ 	.word	0x00006750


	//   ....[11]....
        /*00a8*/ 	.word	0x00006800


	//   ....[12]....
        /*00ac*/ 	.word	0x00006870


	//   ....[13]....
        /*00b0*/ 	.word	0x000068e0


	//   ....[14]....
        /*00b4*/ 	.word	0x00006950


	//   ....[15]....
        /*00b8*/ 	.word	0x00006ed0


	//   ....[16]....
        /*00bc*/ 	.word	0x00006f40


	//   ....[17]....
        /*00c0*/ 	.word	0x00006fb0


	//   ....[18]....
        /*00c4*/ 	.word	0x00007020


	//   ....[19]....
        /*00c8*/ 	.word	0x00007090


	//----- nvinfo : EIATTR_VRC_CTA_INIT_COUNT
	.align		4
.L_640:
        /*00cc*/ 	.byte	0x02, 0x4a
	.zero		1
	.zero		1


	//----- nvinfo : EIATTR_EXIT_INSTR_OFFSETS
	.align		4
        /*00d0*/ 	.byte	0x04, 0x1c
        /*00d2*/ 	.short	(.L_642 - .L_641)


	//   ....[0]....
.L_641:
        /*00d4*/ 	.word	0x000014f0


	//   ....[1]....
        /*00d8*/ 	.word	0x000066e0


	//----- nvinfo : EIATTR_MAX_THREADS
	.align		4
.L_642:
        /*00dc*/ 	.byte	0x04, 0x05
        /*00de*/ 	.short	(.L_644 - .L_643)
.L_643:
        /*00e0*/ 	.word	0x00000080
        /*00e4*/ 	.word	0x00000001
        /*00e8*/ 	.word	0x00000001


	//----- nvinfo : EIATTR_CRS_STACK_SIZE
	.align		4
.L_644:
        /*00ec*/ 	.byte	0x04, 0x1e
        /*00ee*/ 	.short	(.L_646 - .L_645)
.L_645:
        /*00f0*/ 	.word	0x00000000


	//----- nvinfo : EIATTR_CBANK_PARAM_SIZE
	.align		4
.L_646:
        /*00f4*/ 	.byte	0x03, 0x19
        /*00f6*/ 	.short	0x00e8


	//----- nvinfo : EIATTR_PARAM_CBANK
	.align		4
        /*00f8*/ 	.byte	0x04, 0x0a
        /*00fa*/ 	.short	(.L_648 - .L_647)
	.align		4
.L_647:
        /*00fc*/ 	.word	index@(.nv.constant0._ZN10layer_norm31ln_parallel_residual_fwd_kernelINS_13Kernel_traitsI6__halfS2_S2_S2_fjLj1280ELj1ELj4ELj1ELj16ENS_18Kernel_traits_baseILj1280ES2_S2_S2_S2_fjLj128EEEEELb0ELb0ELb0EEEvNS_9FwdParamsE)
        /*0100*/ 	.short	0x0380
        /*0102*/ 	.short	0x00e8


	//----- nvinfo : EIATTR_SW_WAR
	.align		4
.L_648:
        /*0104*/ 	.byte	0x04, 0x36
        /*0106*/ 	.short	(.L_650 - .L_649)
.L_649:
        /*0108*/ 	.word	0x00000008
.L_650:


//--------------------- .nv.info._ZN10layer_norm31ln_parallel_residual_fwd_kernelINS_13Kernel_traitsI6__halfS2_S2_S2_fjLj1280ELj1ELj4ELj1ELj16ENS_18Kernel_traits_baseILj1280ES2_S2_S2_S2_fjLj128EEEEELb0ELb0ELb1EEEvNS_9FwdParamsE --------------------------
	.section	.nv.info._ZN10layer_norm31ln_parallel_residual_fwd_kernelINS_13Kernel_traitsI6__halfS2_S2_S2_fjLj1280ELj1ELj4ELj1ELj16ENS_18Kernel_traits_baseILj1280ES2_S2_S2_S2_fjLj128EEEEELb0ELb0ELb1EEEvNS_9FwdParamsE,"",@"SHT_CUDA_INFO"
	.sectionflags	@""
	.align	4


	//----- nvinfo : EIATTR_CUDA_API_VERSION
	.align		4
        /*0000*/ 	.byte	0x04, 0x37
        /*0002*/ 	.short	(.L_652 - .L_651)
.L_651:
        /*0004*/ 	.word	0x00000082


	//----- nvinfo : EIATTR_KPARAM_INFO
	.align		4
.L_652:
        /*0008*/ 	.byte	0x04, 0x17
        /*000a*/ 	.short	(.L_654 - .L_653)
.L_653:
        /*000c*/ 	.word	0x00000000
        /*0010*/ 	.short	0x0000
        /*0012*/ 	.short	0x0000
        /*0014*/ 	.byte	0x00, 0xf0, 0xa1, 0x03


	//----- nvinfo : EIATTR_SPARSE_MMA_MASK
	.align		4
.L_654:
        /*0018*/ 	.byte	0x03, 0x50
        /*001a*/ 	.short	0x0000


	//----- nvinfo : EIATTR_MAXREG_COUNT
	.align		4
        /*001c*/ 	.byte	0x03, 0x1b
        /*001e*/ 	.short	0x00ff


	//----- nvinfo : EIATTR_MERCURY_ISA_VERSION
	.align		4
        /*0020*/ 	.byte	0x03, 0x5f
        /*0022*/ 	.short	0x0101


	//----- nvinfo : EIATTR_COOP_GROUP_MASK_REGIDS
	.align		4
        /*0024*/ 	.byte	0x04, 0x29
        /*0026*/ 	.short	(.L_656 - .L_655)


	//   ....[0]....
.L_655:
        /*0028*/ 	.word	0xffffffff


	//   ....[1]....
        /*002c*/ 	.word	0xffffffff


	//   ....[2]....
        /*0030*/ 	.word	0xffffffff


	//   ....[3]....
        /*0034*/ 	.word	0xffffffff


	//   ....[4]....
        /*0038*/ 	.word	0xffffffff


	//   ....[5]....
        /*003c*/ 	.word	0xffffffff


	//   ....[6]....
        /*0040*/ 	.word	0xffffffff


	//   ....[7]....
        /*0044*/ 	.word	0xffffffff


	//   ....[8]....
        /*0048*/ 	.word	0xffffffff


	//   ....[9]....
        /*004c*/ 	.word	0xffffffff


	//   ....[10]....
        /*0050*/ 	.word	0x0500008e


	//   ....[11]....
        /*0054*/ 	.word	0x0500008e


	//   ....[12]....
        /*0058*/ 	.word	0x0500008e


	//   ....[13]....
        /*005c*/ 	.word	0x0500008e


	//   ....[14]....
        /*0060*/ 	.word	0x0500008e


	//   ....[15]....
        /*0064*/ 	.word	0x0500008e


	//   ....[16]....
        /*0068*/ 	.word	0x0500008e


	//   ....[17]....
        /*006c*/ 	.word	0x0500008e


	//   ....[18]....
        /*0070*/ 	.word	0x0500008e


	//   ....[19]....
        /*0074*/ 	.word	0x0500008e


	//----- nvinfo : EIATTR_COOP_GROUP_INSTR_OFFSETS
	.align		4
.L_656:
        /*0078*/ 	.byte	0x04, 0x28
        /*007a*/ 	.short	(.L_658 - .L_657)


	//   ....[0]....
.L_657:
        /*007c*/ 	.word	0x000034f0


	//   ....[1]....
        /*0080*/ 	.word	0x00003510


	//   ....[2]....
        /*0084*/ 	.word	0x00003530


	//   ....[3]....
        /*0088*/ 	.word	0x00003550


	//   ....[4]....
        /*008c*/ 	.word	0x00003580


	//   ....[5]....
        /*0090*/ 	.word	0x00003ab0


	//   ....[6]....
        /*0094*/ 	.word	0x00003ad0


	//   ....[7]....
        /*0098*/ 	.word	0x00003af0


	//   ....[8]....
        /*009c*/ 	.word	0x00003b10


	//   ....[9]....
        /*00a0*/ 	.word	0x00003b30


	//   ....[10]....
        /*00a4*/ 	.word	0x000054a0


	//   ....[11]....
        /*00a8*/ 	.word	0x00005540


	//   ....[12]....
        /*00ac*/ 	.word	0x000055b0


	//   ....[13]....
        /*00b0*/ 	.word	0x00005620


	//   ....[14]....
        /*00b4*/ 	.word	0x000056a0


	//   ....[15]....
        /*00b8*/ 	.word	0x00005c20


	//   ....[16]....
        /*00bc*/ 	.word	0x00005c90


	//   ....[17]....
        /*00c0*/ 	.word	0x00005d00


	//   ....[18]....
        /*00c4*/ 	.word	0x00005d70


	//   ....[19]....
        /*00c8*/ 	.word	0x00005de0


	//----- nvinfo : EIATTR_VRC_CTA_INIT_COUNT
	.align		4
.L_658:
        /*00cc*/ 	.byte	0x02, 0x4a
	.zero		1
	.zero		1


	//----- nvinfo : EIATTR_EXIT_INSTR_OFFSETS
	.align		4
        /*00d0*/ 	.byte	0x04, 0x1c
        /*00d2*/ 	.short	(.L_660 - .L_659)


	//   ....[0]....
.L_659:
        /*00d4*/ 	.word	0x00000990


	//   ....[1]....
        /*00d8*/ 	.word	0x00005430


	//----- nvinfo : EIATTR_MAX_THREADS
	.align		4
.L_660:
        /*00dc*/ 	.byte	0x04, 0x05
        /*00de*/ 	.short	(.L_662 - .L_661)
.L_661:
        /*00e0*/ 	.word	0x00000080
        /*00e4*/ 	.word	0x00000001
        /*00e8*/ 	.word	0x00000001


	//----- nvinfo : EIATTR_CRS_STACK_SIZE
	.align		4
.L_662:
        /*00ec*/ 	.byte	0x04, 0x1e
        /*00ee*/ 	.short	(.L_664 - .L_663)
.L_663:
        /*00f0*/ 	.word	0x00000000


	//----- nvinfo : EIATTR_CBANK_PARAM_SIZE
	.align		4
.L_664:
        /*00f4*/ 	.byte	0x03, 0x19
        /*00f6*/ 	.short	0x00e8


	//----- nvinfo : EIATTR_PARAM_CBANK
	.align		4
        /*00f8*/ 	.byte	0x04, 0x0a
        /*00fa*/ 	.short	(.L_666 - .L_665)
	.align		4
.L_665:
        /*00fc*/ 	.word	index@(.nv.constant0._ZN10layer_norm31ln_parallel_residual_fwd_kernelINS_13Kernel_traitsI6__halfS2_S2_S2_fjLj1280ELj1ELj4ELj1ELj16ENS_18Kernel_traits_baseILj1280ES2_S2_S2_S2_fjLj128EEEEELb0ELb0ELb1EEEvNS_9FwdParamsE)
        /*0100*/ 	.short	0x0380
        /*0102*/ 	.short	0x00e8


	//----- nvinfo : EIATTR_SW_WAR
	.align		4
.L_666:
        /*0104*/ 	.byte	0x04, 0x36
        /*0106*/ 	.short	(.L_668 - .L_667)
.L_667:
        /*0108*/ 	.word	0x00000008
.L_668:


//--------------------- .nv.info._ZN10layer_norm31ln_parallel_residual_fwd_kernelINS_13Kernel_traitsI6__halfS2_S2_S2_fjLj1280ELj1ELj4ELj1ELj16ENS_18Kernel_traits_baseILj1280ES2_S2_S2_S2_fjLj128EEEEELb0ELb1ELb0EEEvNS_9FwdParamsE --------------------------
	.section	.nv.info._ZN10layer_norm31ln_parallel_residual_fwd_kernelINS_13Kernel_traitsI6__halfS2_S2_S2_fjLj1280ELj1ELj4ELj1ELj16ENS_18Kernel_traits_baseILj1280ES2_S2_S2_S2_fjLj128EEEEELb0ELb1ELb0EEEvNS_9FwdParamsE,"",@"SHT_CUDA_INFO"
	.sectionflags	@""
	.align	4


	//----- nvinfo : EIATTR_CUDA_API_VERSION
	.align		4
        /*0000*/ 	.byte	0x04, 0x37
        /*0002*/ 	.short	(.L_670 - .L_669)
.L_669:
        /*0004*/ 	.word	0x00000082


	//----- nvinfo : EIATTR_KPARAM_INFO
	.align		4
.L_670:
        /*0008*/ 	.byte	0x04, 0x17
        /*000a*/ 	.short	(.L_672 - .L_671)
.L_671:
        /*000c*/ 	.word	0x00000000
        /*0010*/ 	.short	0x0000
        /*0012*/ 	.short	0x0000
        /*0014*/ 	.byte	0x00, 0xf0, 0xa1, 0x03


	//----- nvinfo : EIATTR_SPARSE_MMA_MASK
	.align		4
.L_672:
        /*0018*/ 	.byte	0x03, 0x50
        /*001a*/ 	.short	0x0000


	//----- nvinfo : EIATTR_MAXREG_COUNT
	.align		4
        /*001c*/ 	.byte	0x03, 0x1b
        /*001e*/ 	.short	0x00ff


	//----- nvinfo : EIATTR_MERCURY_ISA_VERSION
	.align		4
        /*0020*/ 	.byte	0x03, 0x5f
        /*0022*/ 	.short	0x0101


	//----- nvinfo : EIATTR_COOP_GROUP_MASK_REGIDS
	.align		4
        /*0024*/ 	.byte	0x04, 0x29
        /*0026*/ 	.short	(.L_674 - .L_673)


	//   ....[0]....
.L_673:
        /*0028*/ 	.word	0xffffffff


	//   ....[1]....
        /*002c*/ 	.word	0xffffffff


	//   ....[2]....
        /*0030*/ 	.word	0xffffffff


	//   ....[3]....
        /*0034*/ 	.word	0xffffffff


	//   ....[4]....
        /*0038*/ 	.word	0xffffffff


	//   ....[5]....
        /*003c*/ 	.word	0xffffffff


	//   ....[6]....
        /*0040*/ 	.word	0xffffffff


	//   ....[7]....
        /*0044*/ 	.word	0xffffffff


	//   ....[8]....
        /*0048*/ 	.word	0xffffffff


	//   ....[9]....
        /*004c*/ 	.word	0xffffffff


	//   ....[10]....
        /*0050*/ 	.word	0x0500006a


	//   ....[11]....
        /*0054*/ 	.word	0x0500006a


	//   ....[12]....
        /*0058*/ 	.word	0x0500006a


	//   ....[13]....
        /*005c*/ 	.word	0x0500006a


	//   ....[14]....
        /*0060*/ 	.word	0x0500006a


	//   ....[15]....
        /*0064*/ 	.word	0x0500006a


	//   ....[16]....
        /*0068*/ 	.word	0x0500006a


	//   ....[17]....
        /*006c*/ 	.word	0x0500006a


	//   ....[18]....
        /*0070*/ 	.word	0x0500006a


	//   ....[19]....
        /*0074*/ 	.word	0x0500006a


	//----- nvinfo : EIATTR_COOP_GROUP_INSTR_OFFSETS
	.align		4
.L_674:
        /*0078*/ 	.byte	0x04, 0x28
        /*007a*/ 	.short	(.L_676 - .L_675)


	//   ....[0]....
.L_675:
        /*007c*/ 	.word	0x00003660


	//   ....[1]....
        /*0080*/ 	.word	0x000036a0


	//   ....[2]....
        /*0084*/ 	.word	0x000036c0


	//   ....[3]....
        /*0088*/ 	.word	0x000036e0


	//   ....[4]....
        /*008c*/ 	.word	0x00003700


	//   ....[5]....
        /*0090*/ 	.word	0x00003c40


	//   ....[6]....
        /*0094*/ 	.word	0x00003c60


	//   ....[7]....
        /*0098*/ 	.word	0x00003c80


	//   ....[8]....
        /*009c*/ 	.word	0x00003ca0


	//   ....[9]....
        /*00a0*/ 	.word	0x00003cc0


	//   ....[10]....
        /*00a4*/ 	.word	0x00004e80


	//   ....[11]....
        /*00a8*/ 	.word	0x00004f30


	//   ....[12]....
        /*00ac*/ 	.word	0x00004fa0


	//   ....[13]....
        /*00b0*/ 	.word	0x00005010


	//   ....[14]....
        /*00b4*/ 	.word	0x00005080


	//   ....[15]....
        /*00b8*/ 	.word	0x00005620


	//   ....[16]....
        /*00bc*/ 	.word	0x00005690


	//   ....[17]....
        /*00c0*/ 	.word	0x00005700


	//   ....[18]....
        /*00c4*/ 	.word	0x00005770


	//   ....[19]....
        /*00c8*/ 	.word	0x000057e0


	//----- nvinfo : EIATTR_VRC_CTA_INIT_COUNT
	.align		4
.L_676:
        /*00cc*/ 	.byte	0x02, 0x4a
	.zero		1
	.zero		1


	//----- nvinfo : EIATTR_EXIT_INSTR_OFFSETS
	.align		4
        /*00d0*/ 	.byte	0x04, 0x1c
        /*00d2*/ 	.short	(.L_678 - .L_677)


	//   ....[0]....
.L_677:
        /*00d4*/ 	.word	0x000006a0


	//   ....[1]....
        /*00d8*/ 	.word	0x00004e10


	//----- nvinfo : EIATTR_MAX_THREADS
	.align		4
.L_678:
        /*00dc*/ 	.byte	0x04, 0x05
        /*00de*/ 	.short	(.L_680 - .L_679)
.L_679:
        /*00e0*/ 	.word	0x00000080
        /*00e4*/ 	.word	0x00000001
        /*00e8*/ 	.word	0x00000001


	//----- nvinfo : EIATTR_CRS_STACK_SIZE
	.align		4
.L_680:
        /*00ec*/ 	.byte	0x04, 0x1e
        /*00ee*/ 	.short	(.L_682 - .L_681)
.L_681:
        /*00f0*/ 	.word	0x00000000


	//----- nvinfo : EIATTR_CBANK_PARAM_SIZE
	.align		4
.L_682:
        /*00f4*/ 	.byte	0x03, 0x19
        /*00f6*/ 	.short	0x00e8


	//----- nvinfo : EIATTR_PARAM_CBANK
	.align		4
        /*00f8*/ 	.byte	0x04, 0x0a
        /*00fa*/ 	.short	(.L_684 - .L_683)
	.align		4
.L_683:
        /*00fc*/ 	.word	index@(.nv.constant0._ZN10layer_norm31ln_parallel_residual_fwd_kernelINS_13Kernel_traitsI6__halfS2_S2_S2_fjLj1280ELj1ELj4ELj1ELj16ENS_18Kernel_traits_baseILj1280ES2_S2_S2_S2_fjLj128EEEEELb0ELb1ELb0EEEvNS_9FwdParamsE)
        /*0100*/ 	.short	0x0380
        /*0102*/ 	.short	0x00e8


	//----- nvinfo : EIATTR_SW_WAR
	.align		4
.L_684:
        /*0104*/ 	.byte	0x04, 0x36
        /*0106*/ 	.short	(.L_686 - .L_685)
.L_685:
        /*0108*/ 	.word	0x00000008
.L_686:


//--------------------- .nv.info._ZN10layer_norm31ln_parallel_residual_fwd_kernelINS_13Kernel_traitsI6__halfS2_S2_S2_fjLj1280ELj1ELj4ELj1ELj16ENS_18Kernel_traits_baseILj1280ES2_S2_S2_S2_fjLj128EEEEELb0ELb1ELb1EEEvNS_9FwdParamsE --------------------------
	.section	.nv.info._ZN10layer_norm31ln_parallel_residual_fwd_kernelINS_13Kernel_traitsI6__halfS2_S2_S2_fjLj1280ELj1ELj4ELj1ELj16ENS_18Kernel_traits_baseILj1280ES2_S2_S2_S2_fjLj128EEEEELb0ELb1ELb1EEEvNS_9FwdParamsE,"",@"SHT_CUDA_INFO"
	.sectionflags	@""
	.align	4


	//----- nvinfo : EIATTR_CUDA_API_VERSION
	.align		4
        /*0000*/ 	.byte	0x04, 0x37
        /*0002*/ 	.short	(.L_688 - .L_687)
.L_687:
        /*0004*/ 	.word	0x00000082


	//----- nvinfo : EIATTR_KPARAM_INFO
	.align		4
.L_688:
        /*0008*/ 	.byte	0x04, 0x17
        /*000a*/ 	.short	(.L_690 - .L_689)
.L_689:
        /*000c*/ 	.word	0x00000000
        /*0010*/ 	.short	0x0000
        /*0012*/ 	.short	0x0000
        /*0014*/ 	.byte	0x00, 0xf0, 0xa1, 0x03


	//----- nvinfo : EIATTR_SPARSE_MMA_MASK
	.align		4
.L_690:
        /*0018*/ 	.byte	0x03, 0x50
        /*001a*/ 	.short	0x0000


	//----- nvinfo : EIATTR_MAXREG_COUNT
	.align		4
        /*001c*/ 	.byte	0x03, 0x1b
        /*001e*/ 	.short	0x00ff


	//----- nvinfo : EIATTR_MERCURY_ISA_VERSION
	.align		4
        /*0020*/ 	.byte	0x03, 0x5f
        /*0022*/ 	.short	0x0101


	//----- nvinfo : EIATTR_COOP_GROUP_MASK_REGIDS
	.align		4
        /*0024*/ 	.byte	0x04, 0x29
        /*0026*/ 	.short	(.L_692 - .L_691)


	//   ....[0]....
.L_691:
        /*0028*/ 	.word	0xffffffff


	//   ....[1]....
        /*002c*/ 	.word	0xffffffff


	//   ....[2]....
        /*0030*/ 	.word	0xffffffff


	//   ....[3]....
        /*0034*/ 	.word	0xffffffff


	//   ....[4]....
        /*0038*/ 	.word	0xffffffff


	//   ....[5]....
        /*003c*/ 	.word	0xffffffff


	//   ....[6]....
        /*0040*/ 	.word	0xffffffff


	//   ....[7]....
        /*0044*/ 	.word	0xffffffff


	//   ....[8]....
        /*0048*/ 	.word	0xffffffff


	//   ....[9]....
        /*004c*/ 	.word	0xffffffff


	//   ....[10]....
        /*0050*/ 	.word	0x0500006d


	//   ....[11]....
        /*0054*/ 	.word	0x0500006d


	//   ....[12]....
        /*0058*/ 	.word	0x0500006d


	//   ....[13]....
        /*005c*/ 	.word	0x0500006d


	//   ....[14]....
        /*0060*/ 	.word	0x0500006d


	//   ....[15]....
        /*0064*/ 	.word	0x0500006d


	//   ....[16]....
        /*0068*/ 	.word	0x0500006d


	//   ....[17]....
        /*006c*/ 	.word	0x0500006d


	//   ....[18]....
        /*0070*/ 	.word	0x0500006d


	//   ....[19]....
        /*0074*/ 	.word	0x0500006d


	//----- nvinfo : EIATTR_COOP_GROUP_INSTR_OFFSETS
	.align		4
.L_692:
        /*0078*/ 	.byte	0x04, 0x28
        /*007a*/ 	.short	(.L_694 - .L_693)


	//   ....[0]....
.L_693:
        /*007c*/ 	.word	0x00003070


	//   ....[1]....
        /*0080*/ 	.word	0x000030a0


	//   ....[2]....
        /*0084*/ 	.word	0x000030c0


	//   ....[3]....
        /*0088*/ 	.word	0x000030e0


	//   ....[4]....
        /*008c*/ 	.word	0x00003100


	//   ....[5]....
        /*0090*/ 	.word	0x00003630


	//   ....[6]....
        /*0094*/ 	.word	0x00003650


	//   ....[7]....
        /*0098*/ 	.word	0x00003670


	//   ....[8]....
        /*009c*/ 	.word	0x00003690


	//   ....[9]....
        /*00a0*/ 	.word	0x000036b0


	//   ....[10]....
        /*00a4*/ 	.word	0x000046b0


	//   ....[11]....
        /*00a8*/ 	.word	0x00004760


	//   ....[12]....
        /*00ac*/ 	.word	0x000047d0


	//   ....[13]....
        /*00b0*/ 	.word	0x00004840


	//   ....[14]....
        /*00b4*/ 	.word	0x000048b0


	//   ....[15]....
        /*00b8*/ 	.word	0x00004e20


	//   ....[16]....
        /*00bc*/ 	.word	0x00004e90


	//   ....[17]....
        /*00c0*/ 	.word	0x00004f00


	//   ....[18]....
        /*00c4*/ 	.word	0x00004f70


	//   ....[19]....
        /*00c8*/ 	.word	0x00004fe0


	//----- nvinfo : EIATTR_VRC_CTA_INIT_COUNT
	.align		4
.L_694:
        /*00cc*/ 	.byte	0x02, 0x4a
	.zero		1
	.zero		1


	//----- nvinfo : EIATTR_EXIT_INSTR_OFFSETS
	.align		4
        /*00d0*/ 	.byte	0x04, 0x1c
        /*00d2*/ 	.short	(.L_696 - .L_695)


	//   ....[0]....
.L_695:
        /*00d4*/ 	.word	0x00000450


	//   ....[1]....
        /*00d8*/ 	.word	0x00004640


	//----- nvinfo : EIATTR_MAX_THREADS
	.align		4
.L_696:
        /*00dc*/ 	.byte	0x04, 0x05
        /*00de*/ 	.short	(.L_698 - .L_697)
.L_697:
        /*00e0*/ 	.word	0x00000080
        /*00e4*/ 	.word	0x00000001
        /*00e8*/ 	.word	0x00000001


	//----- nvinfo : EIATTR_CRS_STACK_SIZE
	.align		4
.L_698:
        /*00ec*/ 	.byte	0x04, 0x1e
        /*00ee*/ 	.short	(.L_700 - .L_699)
.L_699:
        /*00f0*/ 	.word	0x00000000


	//----- nvinfo : EIATTR_CBANK_PARAM_SIZE
	.align		4
.L_700:
        /*00f4*/ 	.byte	0x03, 0x19
        /*00f6*/ 	.short	0x00e8


	//----- nvinfo : EIATTR_PARAM_CBANK
	.align		4
        /*00f8*/ 	.byte	0x04, 0x0a
        /*00fa*/ 	.short	(.L_702 - .L_701)
	.align		4
.L_701:
        /*00fc*/ 	.word	index@(.nv.constant0._ZN10layer_norm31ln_parallel_residual_fwd_kernelINS_13Kernel_traitsI6__halfS2_S2_S2_fjLj1280ELj1ELj4ELj1ELj16ENS_18Kernel_traits_baseILj1280ES2_S2_S2_S2_fjLj128EEEEELb0ELb1ELb1EEEvNS_9FwdParamsE)
        /*0100*/ 	.short	0x0380
        /*0102*/ 	.short	0x00e8


	//----- nvinfo : EIATTR_SW_WAR
	.align		4
.L_702:
        /*0104*/ 	.byte	0x04, 0x36
        /*0106*/ 	.short	(.L_704 - .L_703)
.L_703:
        /*0108*/ 	.word	0x00000008
.L_704:


//--------------------- .nv.info._ZN10layer_norm31ln_parallel_residual_fwd_kernelINS_13Kernel_traitsI6__halfS2_S2_S2_fjLj1280ELj1ELj4ELj1ELj16ENS_18Kernel_traits_baseILj1280ES2_S2_S2_S2_fjLj128EEEEELb1ELb0ELb0EEEvNS_9FwdParamsE --------------------------
	.section	.nv.info._ZN10layer_norm31ln_parallel_residual_fwd_kernelINS_13Kernel_traitsI6__halfS2_S2_S2_fjLj1280ELj1ELj4ELj1ELj16ENS_18Kernel_traits_baseILj1280ES2_S2_S2_S2_fjLj128EEEEELb1ELb0ELb0EEEvNS_9FwdParamsE,"",@"SHT_CUDA_INFO"
	.sectionflags	@""
	.align	4


	//----- nvinfo : EIATTR_CUDA_API_VERSION
	.align		4
        /*0000*/ 	.byte	0x04, 0x37
        /*0002*/ 	.short	(.L_706 - .L_705)
.L_705:
        /*0004*/ 	.word	0x00000082


	//----- nvinfo : EIATTR_KPARAM_INFO
	.align		4
.L_706:
        /*0008*/ 	.byte	0x04, 0x17
        /*000a*/ 	.short	(.L_708 - .L_707)
.L_707:
        /*000c*/ 	.word	0x00000000
        /*0010*/ 	.short	0x0000
        /*0012*/ 	.short	0x0000
        /*0014*/ 	.byte	0x00, 0xf0, 0xa1, 0x03


	//----- nvinfo : EIATTR_SPARSE_MMA_MASK
	.align		4
.L_708:
        /*0018*/ 	.byte	0x03, 0x50
        /*001a*/ 	.short	0x0000


	//----- nvinfo : EIATTR_MAXREG_COUNT
	.align		4
        /*001c*/ 	.byte	0x03, 0x1b
        /*001e*/ 	.short	0x00ff


	//----- nvinfo : EIATTR_MERCURY_ISA_VERSION
	.align		4
        /*0020*/ 	.byte	0x03, 0x5f
        /*0022*/ 	.short	0x0101


	//----- nvinfo : EIATTR_COOP_GROUP_MASK_REGIDS
	.align		4
        /*0024*/ 	.byte	0x04, 0x29
        /*0026*/ 	.short	(.L_710 - .L_709)


	//   ....[0]....
.L_709:
        /*0028*/ 	.word	0xffffffff


	//   ....[1]....
        /*002c*/ 	.word	0xffffffff


	//   ....[2]....
        /*0030*/ 	.word	0xffffffff


	//   ....[3]....
        /*0034*/ 	.word	0xffffffff


	//   ....[4]....
        /*0038*/ 	.word	0xffffffff


	//   ....[5]....
        /*003c*/ 	.word	0xffffffff


	//   ....[6]....
        /*0040*/ 	.word	0xffffffff


	//   ....[7]....
        /*0044*/ 	.word	0xffffffff


	//   ....[8]....
        /*0048*/ 	.word	0xffffffff


	//   ....[9]....
        /*004c*/ 	.word	0xffffffff


	//   ....[10]....
        /*0050*/ 	.word	0x0500005e


	//   ....[11]....
        /*0054*/ 	.word	0x0500005e


	//   ....[12]....
        /*0058*/ 	.word	0x0500005e


	//   ....[13]....
        /*005c*/ 	.word	0x0500005e


	//   ....[14]....
        /*0060*/ 	.word	0x0500005e


	//   ....[15]....
        /*0064*/ 	.word	0x0500005e


	//   ....[16]....
        /*0068*/ 	.word	0x0500005e


	//   ....[17]....
        /*006c*/ 	.word	0x0500005e


	//   ....[18]....
        /*0070*/ 	.word	0x0500005e


	//   ....[19]....
        /*0074*/ 	.word	0x0500005e


	//----- nvinfo : EIATTR_COOP_GROUP_INSTR_OFFSETS
	.align		4
.L_710:
        /*0078*/ 	.byte	0x04, 0x28
        /*007a*/ 	.short	(.L_712 - .L_711)


	//   ....[0]....
.L_711:
        /*007c*/ 	.word	0x0002e470


	//   ....[1]....
        /*0080*/ 	.word	0x0002e4a0


	//   ....[2]....
        /*0084*/ 	.word	0x0002e4c0


	//   ....[3]....
        /*0088*/ 	.word	0x0002e4e0


	//   ....[4]....
        /*008c*/ 	.word	0x0002e500


	//   ....[5]....
        /*0090*/ 	.word	0x0002ea40


	//   ....[6]....
        /*0094*/ 	.word	0x0002ea60


	//   ....[7]....
        /*0098*/ 	.word	0x0002ea80


	//   ....[8]....
        /*009c*/ 	.word	0x0002eaa0


	//   ....[9]....
        /*00a0*/ 	.word	0x0002eac0


	//   ....[10]....
        /*00a4*/ 	.word	0x00030640


	//   ....[11]....
        /*00a8*/ 	.word	0x000306f0


	//   ....[12]....
        /*00ac*/ 	.word	0x00030760


	//   ....[13]....
        /*00b0*/ 	.word	0x000307d0


	//   ....[14]....
        /*00b4*/ 	.word	0x00030840


	//   ....[15]....
        /*00b8*/ 	.word	0x00030dd0


	//   ....[16]....
        /*00bc*/ 	.word	0x00030e40


	//   ....[17]....
        /*00c0*/ 	.word	0x00030eb0


	//   ....[18]....
        /*00c4*/ 	.word	0x00030f20


	//   ....[19]....
        /*00c8*/ 	.word	0x00030f90


	//----- nvinfo : EIATTR_VRC_CTA_INIT_COUNT
	.align		4
.L_712:
        /*00cc*/ 	.byte	0x02, 0x4a
	.zero		1
	.zero		1


	//----- nvinfo : EIATTR_EXIT_INSTR_OFFSETS
	.align		4
        /*00d0*/ 	.byte	0x04, 0x1c
        /*00d2*/ 	.short	(.L_714 - .L_713)


	//   ....[0]....
.L_713:
        /*00d4*/ 	.word	0x00001760


	//   ....[1]....
        /*00d8*/ 	.word	0x000305d0


	//----- nvinfo : EIATTR_MAX_THREADS
	.align		4
.L_714:
        /*00dc*/ 	.byte	0x04, 0x05
        /*00de*/ 	.short	(.L_716 - .L_715)
.L_715:
        /*00e0*/ 	.word	0x00000080
        /*00e4*/ 	.word	0x00000001
        /*00e8*/ 	.word	0x00000001


	//----- nvinfo : EIATTR_CRS_STACK_SIZE
	.align		4
.L_716:
        /*00ec*/ 	.byte	0x04, 0x1e
        /*00ee*/ 	.short	(.L_718 - .L_717)
.L_717:
        /*00f0*/ 	.word	0x00000000


	//----- nvinfo : EIATTR_CBANK_PARAM_SIZE
	.align		4
.L_718:
        /*00f4*/ 	.byte	0x03, 0x19
        /*00f6*/ 	.short	0x00e8


	//----- nvinfo : EIATTR_PARAM_CBANK
	.align		4
        /*00f8*/ 	.byte	0x04, 0x0a
        /*00fa*/ 	.short	(.L_720 - .L_719)
	.align		4
.L_719:
        /*00fc*/ 	.word	index@(.nv.constant0._ZN10layer_norm31ln_parallel_residual_fwd_kernelINS_13Kernel_traitsI6__halfS2_S2_S2_fjLj1280ELj1ELj4ELj1ELj16ENS_18Kernel_traits_baseILj1280ES2_S2_S2_S2_fjLj128EEEEELb1ELb0ELb0EEEvNS_9FwdParamsE)
        /*0100*/ 	.short	0x0380
        /*0102*/ 	.short	0x00e8


	//----- nvinfo : EIATTR_SW_WAR
	.align		4
.L_720:
        /*0104*/ 	.byte	0x04, 0x36
        /*0106*/ 	.short	(.L_722 - .L_721)
.L_721:
        /*0108*/ 	.word	0x00000008
.L_722:


//--------------------- .nv.info._ZN10layer_norm31ln_parallel_residual_fwd_kernelINS_13Kernel_traitsI6__halfS2_S2_S2_fjLj1280ELj1ELj4ELj1ELj16ENS_18Kernel_traits_baseILj1280ES2_S2_S2_S2_fjLj128EEEEELb1ELb0ELb1EEEvNS_9FwdParamsE --------------------------
	.section	.nv.info._ZN10layer_norm31ln_parallel_residual_fwd_kernelINS_13Kernel_traitsI6__halfS2_S2_S2_fjLj1280ELj1ELj4ELj1ELj16ENS_18Kernel_traits_baseILj1280ES2_S2_S2_S2_fjLj128EEEEELb1ELb0ELb1EEEvNS_9FwdParamsE,"",@"SHT_CUDA_INFO"
	.sectionflags	@""
	.align	4


	//----- nvinfo : EIATTR_CUDA_API_VERSION
	.align		4
        /*0000*/ 	.byte	0x04, 0x37
        /*0002*/ 	.short	(.L_724 - .L_723)
.L_723:
        /*0004*/ 	.word	0x00000082


	//----- nvinfo : EIATTR_KPARAM_INFO
	.align		4
.L_724:
        /*0008*/ 	.byte	0x04, 0x17
        /*000a*/ 	.short	(.L_726 - .L_725)
.L_725:
        /*000c*/ 	.word	0x00000000
        /*0010*/ 	.short	0x0000
        /*0012*/ 	.short	0x0000
        /*0014*/ 	.byte	0x00, 0xf0, 0xa1, 0x03


	//----- nvinfo : EIATTR_SPARSE_MMA_MASK
	.align		4
.L_726:
        /*0018*/ 	.byte	0x03, 0x50
        /*001a*/ 	.short	0x0000


	//----- nvinfo : EIATTR_MAXREG_COUNT
	.align		4
        /*001c*/ 	.byte	0x03, 0x1b
        /*001e*/ 	.short	0x00ff


	//----- nvinfo : EIATTR_MERCURY_ISA_VERSION
	.align		4
        /*0020*/ 	.byte	0x03, 0x5f
        /*0022*/ 	.short	0x0101


	//----- nvinfo : EIATTR_COOP_GROUP_MASK_REGIDS
	.align		4
        /*0024*/ 	.byte	0x04, 0x29
        /*0026*/ 	.short	(.L_728 - .L_727)


	//   ....[0]....
.L_727:
        /*0028*/ 	.word	0xffffffff


	//   ....[1]....
        /*002c*/ 	.word	0xffffffff


	//   ....[2]....
        /*0030*/ 	.word	0xffffffff


	//   ....[3]....
        /*0034*/ 	.word	0xffffffff


	//   ....[4]....
        /*0038*/ 	.word	0xffffffff


	//   ....[5]....
        /*003c*/ 	.word	0xffffffff


	//   ....[6]....
        /*0040*/ 	.word	0xffffffff


	//   ....[7]....
        /*0044*/ 	.word	0xffffffff


	//   ....[8]....
        /*0048*/ 	.word	0xffffffff


	//   ....[9]....
        /*004c*/ 	.word	0xffffffff


	//   ....[10]....
        /*0050*/ 	.word	0x05000026


	//   ....[11]....
        /*0054*/ 	.word	0x05000026


	//   ....[12]....
        /*0058*/ 	.word	0x05000026


	//   ....[13]....
        /*005c*/ 	.word	0x05000026


	//   ....[14]....
        /*0060*/ 	.word	0x05000026


	//   ....[15]....
        /*0064*/ 	.word	0x05000026


	//   ....[16]....
        /*0068*/ 	.word	0x05000026


	//   ....[17]....
        /*006c*/ 	.word	0x05000026


	//   ....[18]....
        /*0070*/ 	.word	0x05000026


	//   ....[19]....
        /*0074*/ 	.word	0x05000026


	//----- nvinfo : EIATTR_COOP_GROUP_INSTR_OFFSETS
	.align		4
.L_728:
        /*0078*/ 	.byte	0x04, 0x28
        /*007a*/ 	.short	(.L_730 - .L_729)


	//   ....[0]....
.L_729:
        /*007c*/ 	.word	0x000282e0


	//   ....[1]....
        /*0080*/ 	.word	0x00028300


	//   ....[2]....
        /*0084*/ 	.word	0x00028320


	//   ....[3]....
        /*0088*/ 	.word	0x00028340


	//   ....[4]....
        /*008c*/ 	.word	0x00028370


	//   ....[5]....
        /*0090*/ 	.word	0x000288a0


	//   ....[6]....
        /*0094*/ 	.word	0x000288c0


	//   ....[7]....
        /*0098*/ 	.word	0x000288e0


	//   ....[8]....
        /*009c*/ 	.word	0x00028900


	//   ....[9]....
        /*00a0*/ 	.word	0x00028920


	//   ....[10]....
        /*00a4*/ 	.word	0x0002a2a0


	//   ....[11]....
        /*00a8*/ 	.word	0x0002a340


	//   ....[12]....
        /*00ac*/ 	.word	0x0002a3b0


	//   ....[13]....
        /*00b0*/ 	.word	0x0002a420


	//   ....[14]....
        /*00b4*/ 	.word	0x0002a4a0


	//   ....[15]....
        /*00b8*/ 	.word	0x0002aa20


	//   ....[16]....
        /*00bc*/ 	.word	0x0002aa90


	//   ....[17]....
        /*00c0*/ 	.word	0x0002ab00


	//   ....[18]....
        /*00c4*/ 	.word	0x0002ab70


	//   ....[19]....
        /*00c8*/ 	.word	0x0002abe0


	//----- nvinfo : EIATTR_VRC_CTA_INIT_COUNT
	.align		4
.L_730:
        /*00cc*/ 	.byte	0x02, 0x4a
	.zero		1
	.zero		1


	//----- nvinfo : EIATTR_EXIT_INSTR_OFFSETS
	.align		4
        /*00d0*/ 	.byte	0x04, 0x1c
        /*00d2*/ 	.short	(.L_732 - .L_731)


	//   ....[0]....
.L_731:
        /*00d4*/ 	.word	0x00000b90


	//   ....[1]....
        /*00d8*/ 	.word	0x0002a230


	//----- nvinfo : EIATTR_MAX_THREADS
	.align		4
.L_732:
        /*00dc*/ 	.byte	0x04, 0x05
        /*00de*/ 	.short	(.L_734 - .L_733)
.L_733:
        /*00e0*/ 	.word	0x00000080
        /*00e4*/ 	.word	0x00000001
        /*00e8*/ 	.word	0x00000001


	//----- nvinfo : EIATTR_CRS_STACK_SIZE
	.align		4
.L_734:
        /*00ec*/ 	.byte	0x04, 0x1e
        /*00ee*/ 	.short	(.L_736 - .L_735)
.L_735:
        /*00f0*/ 	.word	0x00000000


	//----- nvinfo : EIATTR_CBANK_PARAM_SIZE
	.align		4
.L_736:
        /*00f4*/ 	.byte	0x03, 0x19
        /*00f6*/ 	.short	0x00e8


	//----- nvinfo : EIATTR_PARAM_CBANK
	.align		4
        /*00f8*/ 	.byte	0x04, 0x0a
        /*00fa*/ 	.short	(.L_738 - .L_737)
	.align		4
.L_737:
        /*00fc*/ 	.word	index@(.nv.constant0._ZN10layer_norm31ln_parallel_residual_fwd_kernelINS_13Kernel_traitsI6__halfS2_S2_S2_fjLj1280ELj1ELj4ELj1ELj16ENS_18Kernel_traits_baseILj1280ES2_S2_S2_S2_fjLj128EEEEELb1ELb0ELb1EEEvNS_9FwdParamsE)
        /*0100*/ 	.short	0x0380
        /*0102*/ 	.short	0x00e8


	//----- nvinfo : EIATTR_SW_WAR
	.align		4
.L_738:
        /*0104*/ 	.byte	0x04, 0x36
        /*0106*/ 	.short	(.L_740 - .L_739)
.L_739:
        /*0108*/ 	.word	0x00000008
.L_740:


//--------------------- .nv.info._ZN10layer_norm31ln_parallel_residual_fwd_kernelINS_13Kernel_traitsI6__halfS2_S2_S2_fjLj1280ELj1ELj4ELj1ELj16ENS_18Kernel_traits_baseILj1280ES2_S2_S2_S2_fjLj128EEEEELb1ELb1ELb0EEEvNS_9FwdParamsE --------------------------
	.section	.nv.info._ZN10layer_norm31ln_parallel_residual_fwd_kernelINS_13Kernel_traitsI6__halfS2_S2_S2_fjLj1280ELj1ELj4ELj1ELj16ENS_18Kernel_traits_baseILj1280ES2_S2_S2_S2_fjLj128EEEEELb1ELb1ELb0EEEvNS_9FwdParamsE,"",@"SHT_CUDA_INFO"
	.sectionflags	@""
	.align	4


	//----- nvinfo : EIATTR_CUDA_API_VERSION
	.align		4
        /*0000*/ 	.byte	0x04, 0x37
        /*0002*/ 	.short	(.L_742 - .L_741)
.L_741:
        /*0004*/ 	.word	0x00000082


	//----- nvinfo : EIATTR_KPARAM_INFO
	.align		4
.L_742:
        /*0008*/ 	.byte	0x04, 0x17
        /*000a*/ 	.short	(.L_744 - .L_743)
.L_743:
        /*000c*/ 	.word	0x00000000
        /*0010*/ 	.short	0x0000
        /*0012*/ 	.short	0x0000
        /*0014*/ 	.byte	0x00, 0xf0, 0xa1, 0x03


	//----- nvinfo : EIATTR_SPARSE_MMA_MASK
	.align		4
.L_744:
        /*0018*/ 	.byte	0x03, 0x50
        /*001a*/ 	.short	0x0000


	//----- nvinfo : EIATTR_MAXREG_COUNT
	.align		4
        /*001c*/ 	.byte	0x03, 0x1b
        /*001e*/ 	.short	0x00ff


	//----- nvinfo : EIATTR_MERCURY_ISA_VERSION
	.align		4
        /*0020*/ 	.byte	0x03, 0x5f
        /*0022*/ 	.short	0x0101


	//----- nvinfo : EIATTR_COOP_GROUP_MASK_REGIDS
	.align		4
        /*0024*/ 	.byte	0x04, 0x29
        /*0026*/ 	.short	(.L_746 - .L_745)


	//   ....[0]....
.L_745:
        /*0028*/ 	.word	0xffffffff


	//   ....[1]....
        /*002c*/ 	.word	0xffffffff


	//   ....[2]....
        /*0030*/ 	.word	0xffffffff


	//   ....[3]....
        /*0034*/ 	.word	0xffffffff


	//   ....[4]....
        /*0038*/ 	.word	0xffffffff


	//   ....[5]....
        /*003c*/ 	.word	0xffffffff


	//   ....[6]....
        /*0040*/ 	.word	0xffffffff


	//   ....[7]....
        /*0044*/ 	.word	0xffffffff


	//   ....[8]....
        /*0048*/ 	.word	0xffffffff


	//   ....[9]....
        /*004c*/ 	.word	0xffffffff


	//   ....[10]....
        /*0050*/ 	.word	0x05000079


	//   ....[11]....
        /*0054*/ 	.word	0x05000079


	//   ....[12]....
        /*0058*/ 	.word	0x05000079


	//   ....[13]....
        /*005c*/ 	.word	0x05000079


	//   ....[14]....
        /*0060*/ 	.word	0x05000079


	//   ....[15]....
        /*0064*/ 	.word	0x05000079


	//   ....[16]....
        /*0068*/ 	.word	0x05000079


	//   ....[17]....
        /*006c*/ 	.word	0x05000079


	//   ....[18]....
        /*0070*/ 	.word	0x05000079


	//   ....[19]....
        /*0074*/ 	.word	0x05000079


	//----- nvinfo : EIATTR_COOP_GROUP_INSTR_OFFSETS
	.align		4
.L_746:
        /*0078*/ 	.byte	0x04, 0x28
        /*007a*/ 	.short	(.L_748 - .L_747)


	//   ....[0]....
.L_747:
        /*007c*/ 	.word	0x0002fe60


	//   ....[1]....
        /*0080*/ 	.word	0x0002fe90


	//   ....[2]....
        /*0084*/ 	.word	0x0002feb0


	//   ....[3]....
        /*0088*/ 	.word	0x0002fed0


	//   ....[4]....
        /*008c*/ 	.word	0x0002fef0


	//   ....[5]....
        /*0090*/ 	.word	0x00030430


	//   ....[6]....
        /*0094*/ 	.word	0x00030450


	//   ....[7]....
        /*0098*/ 	.word	0x00030470


	//   ....[8]....
        /*009c*/ 	.word	0x00030490


	//   ....[9]....
        /*00a0*/ 	.word	0x000304b0


	//   ....[10]....
        /*00a4*/ 	.word	0x00031670


	//   ....[11]....
        /*00a8*/ 	.word	0x00031720


	//   ....[12]....
        /*00ac*/ 	.word	0x00031790


	//   ....[13]....
        /*00b0*/ 	.word	0x00031800


	//   ....[14]....
        /*00b4*/ 	.word	0x00031870


	//   ....[15]....
        /*00b8*/ 	.word	0x00031e00


	//   ....[16]....
        /*00bc*/ 	.word	0x00031e70


	//   ....[17]....
        /*00c0*/ 	.word	0x00031ee0


	//   ....[18]....
        /*00c4*/ 	.word	0x00031f50


	//   ....[19]....
        /*00c8*/ 	.word	0x00031fb0


	//----- nvinfo : EIATTR_VRC_CTA_INIT_COUNT
	.align		4
.L_748:
        /*00cc*/ 	.byte	0x02, 0x4a
	.zero		1
	.zero		1


	//----- nvinfo : EIATTR_EXIT_INSTR_OFFSETS
	.align		4
        /*00d0*/ 	.byte	0x04, 0x1c
        /*00d2*/ 	.short	(.L_750 - .L_749)


	//   ....[0]....
.L_749:
        /*00d4*/ 	.word	0x000008c0


	//   ....[1]....
        /*00d8*/ 	.word	0x00031600


	//----- nvinfo : EIATTR_MAX_THREADS
	.align		4
.L_750:
        /*00dc*/ 	.byte	0x04, 0x05
        /*00de*/ 	.short	(.L_752 - .L_751)
.L_751:
        /*00e0*/ 	.word	0x00000080
        /*00e4*/ 	.word	0x00000001
        /*00e8*/ 	.word	0x00000001


	//----- nvinfo : EIATTR_CRS_STACK_SIZE
	.align		4
.L_752:
        /*00ec*/ 	.byte	0x04, 0x1e
        /*00ee*/ 	.short	(.L_754 - .L_753)
.L_753:
        /*00f0*/ 	.word	0x00000000


	//----- nvinfo : EIATTR_CBANK_PARAM_SIZE
	.align		4
.L_754:
        /*00f4*/ 	.byte	0x03, 0x19
        /*00f6*/ 	.short	0x00e8


	//----- nvinfo : EIATTR_PARAM_CBANK
	.align		4
        /*00f8*/ 	.byte	0x04, 0x0a
        /*00fa*/ 	.short	(.L_756 - .L_755)
	.align		4
.L_755:
        /*00fc*/ 	.word	index@(.nv.constant0._ZN10layer_norm31ln_parallel_residual_fwd_kernelINS_13Kernel_traitsI6__halfS2_S2_S2_fjLj1280ELj1ELj4ELj1ELj16ENS_18Kernel_traits_baseILj1280ES2_S2_S2_S2_fjLj128EEEEELb1ELb1ELb0EEEvNS_9FwdParamsE)
        /*0100*/ 	.short	0x0380
        /*0102*/ 	.short	0x00e8


	//----- nvinfo : EIATTR_SW_WAR
	.align		4
.L_756:
        /*0104*/ 	.byte	0x04, 0x36
        /*0106*/ 	.short	(.L_758 - .L_757)
.L_757:
        /*0108*/ 	.word	0x00000008
.L_758:


//--------------------- .nv.info._ZN10layer_norm31ln_parallel_residual_fwd_kernelINS_13Kernel_traitsI6__halfS2_S2_S2_fjLj1280ELj1ELj4ELj1ELj16ENS_18Kernel_traits_baseILj1280ES2_S2_S2_S2_fjLj128EEEEELb1ELb1ELb1EEEvNS_9FwdParamsE --------------------------
	.section	.nv.info._ZN10layer_norm31ln_parallel_residual_fwd_kernelINS_13Kernel_traitsI6__halfS2_S2_S2_fjLj1280ELj1ELj4ELj1ELj16ENS_18Kernel_traits_baseILj1280ES2_S2_S2_S2_fjLj128EEEEELb1ELb1ELb1EEEvNS_9FwdParamsE,"",@"SHT_CUDA_INFO"
	.sectionflags	@""
	.align	4


	//----- nvinfo : EIATTR_CUDA_API_VERSION
	.align		4
        /*0000*/ 	.byte	0x04, 0x37
        /*0002*/ 	.short	(.L_760 - .L_759)
.L_759:
        /*0004*/ 	.word	0x00000082


	//----- nvinfo : EIATTR_KPARAM_INFO
	.align		4
.L_760:
        /*0008*/ 	.byte	0x04, 0x17
        /*000a*/ 	.short	(.L_762 - .L_761)
.L_761:
        /*000c*/ 	.word	0x00000000
        /*0010*/ 	.short	0x0000
        /*0012*/ 	.short	0x0000
        /*0014*/ 	.byte	0x00, 0xf0, 0xa1, 0x03


	//----- nvinfo : EIATTR_SPARSE_MMA_MASK
	.align		4
.L_762:
        /*0018*/ 	.byte	0x03, 0x50
        /*001a*/ 	.short	0x0000


	//----- nvinfo : EIATTR_MAXREG_COUNT
	.align		4
        /*001c*/ 	.byte	0x03, 0x1b
        /*001e*/ 	.short	0x00ff


	//----- nvinfo : EIATTR_MERCURY_ISA_VERSION
	.align		4
        /*0020*/ 	.byte	0x03, 0x5f
        /*0022*/ 	.short	0x0101


	//----- nvinfo : EIATTR_COOP_GROUP_MASK_REGIDS
	.align		4
        /*0024*/ 	.byte	0x04, 0x29
        /*0026*/ 	.short	(.L_764 - .L_763)


	//   ....[0]....
.L_763:
        /*0028*/ 	.word	0xffffffff


	//   ....[1]....
        /*002c*/ 	.word	0xffffffff


	//   ....[2]....
        /*0030*/ 	.word	0xffffffff


	//   ....[3]....
        /*0034*/ 	.word	0xffffffff


	//   ....[4]....
        /*0038*/ 	.word	0xffffffff


	//   ....[5]....
        /*003c*/ 	.word	0xffffffff


	//   ....[6]....
        /*0040*/ 	.word	0xffffffff


	//   ....[7]....
        /*0044*/ 	.word	0xffffffff


	//   ....[8]....
        /*0048*/ 	.word	0xffffffff


	//   ....[9]....
        /*004c*/ 	.word	0xffffffff


	//   ....[10]....
        /*0050*/ 	.word	0x0500004c


	//   ....[11]....
        /*0054*/ 	.word	0x0500004c


	//   ....[12]....
        /*0058*/ 	.word	0x0500004c


	//   ....[13]....
        /*005c*/ 	.word	0x0500004c


	//   ....[14]....
        /*0060*/ 	.word	0x0500004c


	//   ....[15]....
        /*0064*/ 	.word	0x0500004c


	//   ....[16]....
        /*0068*/ 	.word	0x0500004c


	//   ....[17]....
        /*006c*/ 	.word	0x0500004c


	//   ....[18]....
        /*0070*/ 	.word	0x0500004c


	//   ....[19]....
        /*0074*/ 	.word	0x0500004c


	//----- nvinfo : EIATTR_COOP_GROUP_INSTR_OFFSETS
	.align		4
.L_764:
        /*0078*/ 	.byte	0x04, 0x28
        /*007a*/ 	.short	(.L_766 - .L_765)


	//   ....[0]....
.L_765:
        /*007c*/ 	.word	0x00028700


	//   ....[1]....
        /*0080*/ 	.word	0x00028720


	//   ....[2]....
        /*0084*/ 	.word	0x00028740


	//   ....[3]....
        /*0088*/ 	.word	0x00028760


	//   ....[4]....
        /*008c*/ 	.word	0x00028790


	//   ....[5]....
        /*0090*/ 	.word	0x00028cc0


	//   ....[6]....
        /*0094*/ 	.word	0x00028ce0


	//   ....[7]....
        /*0098*/ 	.word	0x00028d00


	//   ....[8]....
        /*009c*/ 	.word	0x00028d20


	//   ....[9]....
        /*00a0*/ 	.word	0x00028d40


	//   ....[10]....
        /*00a4*/ 	.word	0x00029d50


	//   ....[11]....
        /*00a8*/ 	.word	0x00029df0


	//   ....[12]....
        /*00ac*/ 	.word	0x00029e60


	//   ....[13]....
        /*00b0*/ 	.word	0x00029ed0


	//   ....[14]....
        /*00b4*/ 	.word	0x00029f50


	//   ....[15]....
        /*00b8*/ 	.word	0x0002a4d0


	//   ....[16]....
        /*00bc*/ 	.word	0x0002a540


	//   ....[17]....
        /*00c0*/ 	.word	0x0002a5b0


	//   ....[18]....
        /*00c4*/ 	.word	0x0002a620


	//   ....[19]....
        /*00c8*/ 	.word	0x0002a690


	//----- nvinfo : EIATTR_VRC_CTA_INIT_COUNT
	.align		4
.L_766:
        /*00cc*/ 	.byte	0x02, 0x4a
	.zero		1
	.zero		1


	//----- nvinfo : EIATTR_EXIT_INSTR_OFFSETS
	.align		4
        /*00d0*/ 	.byte	0x04, 0x1c
        /*00d2*/ 	.short	(.L_768 - .L_767)


	//   ....[0]....
.L_767:
        /*00d4*/ 	.word	0x00000300


	//   ....[1]....
        /*00d8*/ 	.word	0x00029ce0


	//----- nvinfo : EIATTR_MAX_THREADS
	.align		4
.L_768:
        /*00dc*/ 	.byte	0x04, 0x05
        /*00de*/ 	.short	(.L_770 - .L_769)
.L_769:
        /*00e0*/ 	.word	0x00000080
        /*00e4*/ 	.word	0x00000001
        /*00e8*/ 	.word	0x00000001


	//----- nvinfo : EIATTR_CRS_STACK_SIZE
	.align		4
.L_770:
        /*00ec*/ 	.byte	0x04, 0x1e
        /*00ee*/ 	.short	(.L_772 - .L_771)
.L_771:
        /*00f0*/ 	.word	0x00000000


	//----- nvinfo : EIATTR_CBANK_PARAM_SIZE
	.align		4
.L_772:
        /*00f4*/ 	.byte	0x03, 0x19
        /*00f6*/ 	.short	0x00e8


	//----- nvinfo : EIATTR_PARAM_CBANK
	.align		4
        /*00f8*/ 	.byte	0x04, 0x0a
        /*00fa*/ 	.short	(.L_774 - .L_773)
	.align		4
.L_773:
        /*00fc*/ 	.word	index@(.nv.constant0._ZN10layer_norm31ln_parallel_residual_fwd_kernelINS_13Kernel_traitsI6__halfS2_S2_S2_fjLj1280ELj1ELj4ELj1ELj16ENS_18Kernel_traits_baseILj1280ES2_S2_S2_S2_fjLj128EEEEELb1ELb1ELb1EEEvNS_9FwdParamsE)
        /*0100*/ 	.short	0x0380
        /*0102*/ 	.short	0x00e8


	//----- nvinfo : EIATTR_SW_WAR
	.align		4
.L_774:
        /*0104*/ 	.byte	0x04, 0x36
        /*0106*/ 	.short	(.L_776 - .L_775)
.L_775:
        /*0108*/ 	.word	0x00000008
.L_776:


//--------------------- .nv.info._ZN10layer_norm31ln_parallel_residual_fwd_kernelINS_13Kernel_traitsIf13__nv_bfloat16S2_S2_fjLj1280ELj1ELj4ELj1ELj16ENS_18Kernel_traits_baseILj1280EfS2_S2_S2_fjLj128EEEEELb0ELb0ELb0EEEvNS_9FwdParamsE --------------------------
	.section	.nv.info._ZN10layer_norm31ln_parallel_residual_fwd_kernelINS_13Kernel_traitsIf13__nv_bfloat16S2_S2_fjLj1280ELj1ELj4ELj1ELj16ENS_18Kernel_traits_baseILj1280EfS2_S2_S2_fjLj128EEEEELb0ELb0ELb0EEEvNS_9FwdParamsE,"",@"SHT_CUDA_INFO"
	.sectionflags	@""
	.align	4


	//----- nvinfo : EIATTR_CUDA_API_VERSION
	.align		4
        /*0000*/ 	.byte	0x04, 0x37
        /*0002*/ 	.short	(.L_778 - .L_777)
.L_777:
        /*0004*/ 	.word	0x00000082


	//----- nvinfo : EIATTR_KPARAM_INFO
	.align		4
.L_778:
        /*0008*/ 	.byte	0x04, 0x17
        /*000a*/ 	.short	(.L_780 - .L_779)
.L_779:
        /*000c*/ 	.word	0x00000000
        /*0010*/ 	.short	0x0000
        /*0012*/ 	.short	0x0000
        /*0014*/ 	.byte	0x00, 0xf0, 0xa1, 0x03


	//----- nvinfo : EIATTR_SPARSE_MMA_MASK
	.align		4
.L_780:
        /*0018*/ 	.byte	0x03, 0x50
        /*001a*/ 	.short	0x0000


	//----- nvinfo : EIATTR_MAXREG_COUNT
	.align		4
        /*001c*/ 	.byte	0x03, 0x1b
        /*001e*/ 	.short	0x00ff


	//----- nvinfo : EIATTR_MERCURY_ISA_VERSION
	.align		4
        /*0020*/ 	.byte	0x03, 0x5f
        /*0022*/ 	.short	0x0101


	//----- nvinfo : EIATTR_COOP_GROUP_MASK_REGIDS
	.align		4
        /*0024*/ 	.byte	0x04, 0x29
        /*0026*/ 	.short	(.L_782 - .L_781)


	//   ....[0]....
.L_781:
        /*0028*/ 	.word	0xffffffff


	//   ....[1]....
        /*002c*/ 	.word	0xffffffff


	//   ....[2]....
        /*0030*/ 	.word	0xffffffff


	//   ....[3]....
        /*0034*/ 	.word	0xffffffff


	//   ....[4]....
        /*0038*/ 	.word	0xffffffff


	//   ....[5]....
        /*003c*/ 	.word	0xffffffff


	//   ....[6]....
        /*0040*/ 	.word	0xffffffff


	//   ....[7]....
        /*0044*/ 	.word	0xffffffff


	//   ....[8]....
        /*0048*/ 	.word	0xffffffff


	//   ....[9]....
        /*004c*/ 	.word	0xffffffff


	//   ....[10]....
        /*0050*/ 	.word	0x050000e2


	//   ....[11]....
        /*0054*/ 	.word	0x050000e2


	//   ....[12]....
        /*0058*/ 	.word	0x050000e2


	//   ....[13]....
        /*005c*/ 	.word	0x050000e2


	//   ....[14]....
        /*0060*/ 	.word	0x050000e2


	//   ....[15]....
        /*0064*/ 	.word	0x050000e2


	//   ....[16]....
        /*0068*/ 	.word	0x050000e2


	//   ....[17]....
        /*006c*/ 	.word	0x050000e2


	//   ....[18]....
        /*0070*/ 	.word	0x050000e2


	//   ....[19]....
        /*0074*/ 	.word	0x050000e2


	//----- nvinfo : EIATTR_COOP_GROUP_INSTR_OFFSETS
	.align		4
.L_782:
        /*0078*/ 	.byte	0x04, 0x28
        /*007a*/ 	.short	(.L_784 - .L_783)


	//   ....[0]....
.L_783:
        /*007c*/ 	.word	0x000056b0


	//   ....[1]....
        /*0080*/ 	.word	0x000056d0


	//   ....[2]....
        /*0084*/ 	.word	0x000056f0


	//   ....[3]....
        /*0088*/ 	.word	0x00005710


	//   ....[4]....
        /*008c*/ 	.word	0x00005740


	//   ....[5]....
        /*0090*/ 	.word	0x00005c80


	//   ....[6]....
        /*0094*/ 	.word	0x00005ca0


	//   ....[7]....
        /*0098*/ 	.word	0x00005cc0


	//   ....[8]....
        /*009c*/ 	.word	0x00005ce0


	//   ....[9]....
        /*00a0*/ 	.word	0x00005d00


	//   ....[10]....
        /*00a4*/ 	.word	0x00006e70


	//   ....[11]....
        /*00a8*/ 	.word	0x00006f10


	//   ....[12]....
        /*00ac*/ 	.word	0x00006f80


	//   ....[13]....
        /*00b0*/ 	.word	0x00006ff0


	//   ....[14]....
        /*00b4*/ 	.word	0x00007070


	//   ....[15]....
        /*00b8*/ 	.word	0x00007600


	//   ....[16]....
        /*00bc*/ 	.word	0x00007670


	//   ....[17]....
        /*00c0*/ 	.word	0x000076e0


	//   ....[18]....
        /*00c4*/ 	.word	0x00007750


	//   ....[19]....
        /*00c8*/ 	.word	0x000077c0


	//----- nvinfo : EIATTR_VRC_CTA_INIT_COUNT
	.align		4
.L_784:
        /*00cc*/ 	.byte	0x02, 0x4a
	.zero		1
	.zero		1


	//----- nvinfo : EIATTR_EXIT_INSTR_OFFSETS
	.align		4
        /*00d0*/ 	.byte	0x04, 0x1c
        /*00d2*/ 	.short	(.L_786 - .L_785)


	//   ....[0]....
.L_785:
        /*00d4*/ 	.word	0x00001d00


	//   ....[1]....
        /*00d8*/ 	.word	0x00006e00


	//----- nvinfo : EIATTR_MAX_THREADS
	.align		4
.L_786:
        /*00dc*/ 	.byte	0x04, 0x05
        /*00de*/ 	.short	(.L_788 - .L_787)
.L_787:
        /*00e0*/ 	.word	0x00000080
        /*00e4*/ 	.word	0x00000001
        /*00e8*/ 	.word	0x00000001


	//----- nvinfo : EIATTR_CRS_STACK_SIZE
	.align		4
.L_788:
        /*00ec*/ 	.byte	0x04, 0x1e
        /*00ee*/ 	.short	(.L_790 - .L_789)
.L_789:
        /*00f0*/ 	.word	0x00000000


	//----- nvinfo : EIATTR_CBANK_PARAM_SIZE
	.align		4
.L_790:
        /*00f4*/ 	.byte	0x03, 0x19
        /*00f6*/ 	.short	0x00e8


	//----- nvinfo : EIATTR_PARAM_CBANK
	.align		4
        /*00f8*/ 	.byte	0x04, 0x0a
        /*00fa*/ 	.short	(.L_792 - .L_791)
	.align		4
.L_791:
        /*00fc*/ 	.word	index@(.nv.constant0._ZN10layer_norm31ln_parallel_residual_fwd_kernelINS_13Kernel_traitsIf13__nv_bfloat16S2_S2_fjLj1280ELj1ELj4ELj1ELj16ENS_18Kernel_traits_baseILj1280EfS2_S2_S2_fjLj128EEEEELb0ELb0ELb0EEEvNS_9FwdParamsE)
        /*0100*/ 	.short	0x0380
        /*0102*/ 	.short	0x00e8


	//----- nvinfo : EIATTR_SW_WAR
	.align		4
.L_792:
        /*0104*/ 	.byte	0x04, 0x36
        /*0106*/ 	.short	(.L_794 - .L_793)
.L_793:
        /*0108*/ 	.word	0x00000008
.L_794:


//--------------------- .nv.info._ZN10layer_norm31ln_parallel_residual_fwd_kernelINS_13Kernel_traitsIf13__nv_bfloat16S2_S2_fjLj1280ELj1ELj4ELj1ELj16ENS_18Kernel_traits_baseILj1280EfS2_S2_S2_fjLj128EEEEELb0ELb0ELb1EEEvNS_9FwdParamsE --------------------------
	.section	.nv.info._ZN10layer_norm31ln_parallel_residual_fwd_kernelINS_13Kernel_traitsIf13__nv_bfloat16S2_S2_fjLj1280ELj1ELj4ELj1ELj16ENS_18Kernel_traits_baseILj1280EfS2_S2_S2_fjLj128EEEEELb0ELb0ELb1EEEvNS_9FwdParamsE,"",@"SHT_CUDA_INFO"
	.sectionflags	@""
	.align	4


	//----- nvinfo : EIATTR_CUDA_API_VERSION
	.align		4
        /*0000*/ 	.byte	0x04, 0x37
        /*0002*/ 	.short	(.L_796 - .L_795)
.L_795:
        /*0004*/ 	.word	0x00000082


	//----- nvinfo : EIATTR_KPARAM_INFO
	.align		4
.L_796:
        /*0008*/ 	.byte	0x04, 0x17
        /*000a*/ 	.short	(.L_798 - .L_797)
.L_797:
        /*000c*/ 	.word	0x00000000
        /*0010*/ 	.short	0x0000
        /*0012*/ 	.short	0x0000
        /*0014*/ 	.byte	0x00, 0xf0, 0xa1, 0x03


	//----- nvinfo : EIATTR_SPARSE_MMA_MASK
	.align		4
.L_798:
        /*0018*/ 	.byte	0x03, 0x50
        /*001a*/ 	.short	0x0000


	//----- nvinfo : EIATTR_MAXREG_COUNT
	.align		4
        /*001c*/ 	.byte	0x03, 0x1b
        /*001e*/ 	.short	0x00ff


	//----- nvinfo : EIATTR_MERCURY_ISA_VERSION
	.align		4
        /*0020*/ 	.byte	0x03, 0x5f
        /*0022*/ 	.short	0x0101


	//----- nvinfo : EIATTR_COOP_GROUP_MASK_REGIDS
	.align		4
        /*0024*/ 	.byte	0x04, 0x29
        /*0026*/ 	.short	(.L_800 - .L_799)


	//   ....[0]....
.L_799:
        /*0028*/ 	.word	0xffffffff


	//   ....[1]....
        /*002c*/ 	.word	0xffffffff


	//   ....[2]....
        /*0030*/ 	.word	0xffffffff


	//   ....[3]....
        /*0034*/ 	.word	0xffffffff


	//   ....[4]....
        /*0038*/ 	.word	0xffffffff


	//   ....[5]....
        /*003c*/ 	.word	0xffffffff


	//   ....[6]....
        /*0040*/ 	.word	0xffffffff


	//   ....[7]....
        /*0044*/ 	.word	0xffffffff


	//   ....[8]....
        /*0048*/ 	.word	0xffffffff


	//   ....[9]....
        /*004c*/ 	.word	0xffffffff


	//   ....[10]....
        /*0050*/ 	.word	0x050000c4


	//   ....[11]....
        /*0054*/ 	.word	0x050000c4


	//   ....[12]....
        /*0058*/ 	.word	0x050000c4


	//   ....[13]....
        /*005c*/ 	.word	0x050000c4


	//   ....[14]....
        /*0060*/ 	.word	0x050000c4


	//   ....[15]....
        /*0064*/ 	.word	0x050000c4


	//   ....[16]....
        /*0068*/ 	.word	0x050000c4


	//   ....[17]....
        /*006c*/ 	.word	0x050000c4


	//   ....[18]....
        /*0070*/ 	.word	0x050000c4


	//   ....[19]....
        /*0074*/ 	.word	0x050000c4


	//----- nvinfo : EIATTR_COOP_GROUP_INSTR_OFFSETS
	.align		4
.L_800:
        /*0078*/ 	.byte	0x04, 0x28
        /*007a*/ 	.short	(.L_802 - .L_801)


	//   ....[0]....
.L_801:
        /*007c*/ 	.word	0x00004230


	//   ....[1]....
        /*0080*/ 	.word	0x00004250


	//   ....[2]....
        /*0084*/ 	.word	0x00004270


	//   ....[3]....
        /*0088*/ 	.word	0x00004290


	//   ....[4]....
        /*008c*/ 	.word	0x000042c0


	//   ....[5]....
        /*0090*/ 	.word	0x000047f0


	//   ....[6]....
        /*0094*/ 	.word	0x00004810


	//   ....[7]....
        /*0098*/ 	.word	0x00004830


	//   ....[8]....
        /*009c*/ 	.word	0x00004850


	//   ....[9]....
        /*00a0*/ 	.word	0x00004870


	//   ....[10]....
        /*00a4*/ 	.word	0x000057e0


	//   ....[11]....
        /*00a8*/ 	.word	0x00005880


	//   ....[12]....
        /*00ac*/ 	.word	0x000058f0


	//   ....[13]....
        /*00b0*/ 	.word	0x00005960


	//   ....[14]....
        /*00b4*/ 	.word	0x000059e0


	//   ....[15]....
        /*00b8*/ 	.word	0x00005f60


	//   ....[16]....
        /*00bc*/ 	.word	0x00005fd0


	//   ....[17]....
        /*00c0*/ 	.word	0x00006040


	//   ....[18]....
        /*00c4*/ 	.word	0x000060b0


	//   ....[19]....
        /*00c8*/ 	.word	0x00006120


	//----- nvinfo : EIATTR_VRC_CTA_INIT_COUNT
	.align		4
.L_802:
        /*00cc*/ 	.byte	0x02, 0x4a
	.zero		1
	.zero		1


	//----- nvinfo : EIATTR_EXIT_INSTR_OFFSETS
	.align		4
        /*00d0*/ 	.byte	0x04, 0x1c
        /*00d2*/ 	.short	(.L_804 - .L_803)


	//   ....[0]....
.L_803:
        /*00d4*/ 	.word	0x00000e90


	//   ....[1]....
        /*00d8*/ 	.word	0x00005770


	//----- nvinfo : EIATTR_MAX_THREADS
	.align		4
.L_804:
        /*00dc*/ 	.byte	0x04, 0x05
        /*00de*/ 	.short	(.L_806 - .L_805)
.L_805:
        /*00e0*/ 	.word	0x00000080
        /*00e4*/ 	.word	0x00000001
        /*00e8*/ 	.word	0x00000001


	//----- nvinfo : EIATTR_CRS_STACK_SIZE
	.align		4
.L_806:
        /*00ec*/ 	.byte	0x04, 0x1e
        /*00ee*/ 	.short	(.L_808 - .L_807)
.L_807:
        /*00f0*/ 	.word	0x00000000


	//----- nvinfo : EIATTR_CBANK_PARAM_SIZE
	.align		4
.L_808:
        /*00f4*/ 	.byte	0x03, 0x19
        /*00f6*/ 	.short	0x00e8


	//----- nvinfo : EIATTR_PARAM_CBANK
	.align		4
        /*00f8*/ 	.byte	0x04, 0x0a
        /*00fa*/ 	.short	(.L_810 - .L_809)
	.align		4
.L_809:
        /*00fc*/ 	.word	index@(.nv.constant0._ZN10layer_norm31ln_parallel_residual_fwd_kernelINS_13Kernel_traitsIf13__nv_bfloat16S2_S2_fjLj1280ELj1ELj4ELj1ELj16ENS_18Kernel_traits_baseILj1280EfS2_S2_S2_fjLj128EEEEELb0ELb0ELb1EEEvNS_9FwdParamsE)
        /*0100*/ 	.short	0x0380
        /*0102*/ 	.short	0x00e8


	//----- nvinfo : EIATTR_SW_WAR
	.align		4
.L_810:
        /*0104*/ 	.byte	0x04, 0x36
        /*0106*/ 	.short	(.L_812 - .L_811)
.L_811:
        /*0108*/ 	.word	0x00000008
.L_812:


//--------------------- .nv.info._ZN10layer_norm31ln_parallel_residual_fwd_kernelINS_13Kernel_traitsIf13__nv_bfloat16S2_S2_fjLj1280ELj1ELj4ELj1ELj16ENS_18Kernel_traits_baseILj1280EfS2_S2_S2_fjLj128EEEEELb0ELb1ELb0EEEvNS_9FwdParamsE --------------------------
	.section	.nv.info._ZN10layer_norm31ln_parallel_residual_fwd_kernelINS_13Kernel_traitsIf13__nv_bfloat16S2_S2_fjLj1280ELj1ELj4ELj1ELj16ENS_18Kernel_traits_baseILj1280EfS2_S2_S2_fjLj128EEEEELb0ELb1ELb0EEEvNS_9FwdParamsE,"",@"SHT_CUDA_INFO"
	.sectionflags	@""
	.align	4


	//----- nvinfo : EIATTR_CUDA_API_VERSION
	.align		4
        /*0000*/ 	.byte	0x04, 0x37
        /*0002*/ 	.short	(.L_814 - .L_813)
.L_813:
        /*0004*/ 	.word	0x00000082


	//----- nvinfo : EIATTR_KPARAM_INFO
	.align		4
.L_814:
        /*0008*/ 	.byte	0x04, 0x17
        /*000a*/ 	.short	(.L_816 - .L_815)
.L_815:
        /*000c*/ 	.word	0x00000000
        /*0010*/ 	.short	0x0000
        /*0012*/ 	.short	0x0000
        /*0014*/ 	.byte	0x00, 0xf0, 0xa1, 0x03


	//----- nvinfo : EIATTR_SPARSE_MMA_MASK
	.align		4
.L_816:
        /*0018*/ 	.byte	0x03, 0x50
        /*001a*/ 	.short	0x0000


	//----- nvinfo : EIATTR_MAXREG_COUNT
	.align		4
        /*001c*/ 	.byte	0x03, 0x1b
        /*001e*/ 	.short	0x00ff


	//----- nvinfo : EIATTR_MERCURY_ISA_VERSION
	.align		4
        /*0020*/ 	.byte	0x03, 0x5f
        /*0022*/ 	.short	0x0101


	//----- nvinfo : EIATTR_COOP_GROUP_MASK_REGIDS
	.align		4
        /*0024*/ 	.byte	0x04, 0x29
        /*0026*/ 	.short	(.L_818 - .L_817)


	//   ....[0]....
.L_817:
        /*0028*/ 	.word	0xffffffff


	//   ....[1]....
        /*002c*/ 	.word	0xffffffff


	//   ....[2]....
        /*0030*/ 	.word	0xffffffff


	//   ....[3]....
        /*0034*/ 	.word	0xffffffff


	//   ....[4]....
        /*0038*/ 	.word	0xffffffff


	//   ....[5]....
        /*003c*/ 	.word	0xffffffff


	//   ....[6]....
        /*0040*/ 	.word	0xffffffff


	//   ....[7]....
        /*0044*/ 	.word	0xffffffff


	//   ....[8]....
        /*0048*/ 	.word	0xffffffff


	//   ....[9]....
        /*004c*/ 	.word	0xffffffff


	//   ....[10]....
        /*0050*/ 	.word	0x05000092


	//   ....[11]....
        /*0054*/ 	.word	0x05000092


	//   ....[12]....
        /*0058*/ 	.word	0x05000092


	//   ....[13]....
        /*005c*/ 	.word	0x05000092


	//   ....[14]....
        /*0060*/ 	.word	0x05000092


	//   ....[15]....
        /*0064*/ 	.word	0x05000092


	//   ....[16]....
        /*0068*/ 	.word	0x05000092


	//   ....[17]....
        /*006c*/ 	.word	0x05000092


	//   ....[18]....
        /*0070*/ 	.word	0x05000092


	//   ....[19]....
        /*0074*/ 	.word	0x05000092


	//----- nvinfo : EIATTR_COOP_GROUP_INSTR_OFFSETS
	.align		4
.L_818:
        /*0078*/ 	.byte	0x04, 0x28
        /*007a*/ 	.short	(.L_820 - .L_819)


	//   ....[0]....
.L_819:
        /*007c*/ 	.word	0x000041b0


	//   ....[1]....
        /*0080*/ 	.word	0x000041e0


	//   ....[2]....
        /*0084*/ 	.word	0x00004200


	//   ....[3]....
        /*0088*/ 	.word	0x00004220


	//   ....[4]....
        /*008c*/ 	.word	0x00004250


	//   ....[5]....
        /*0090*/ 	.word	0x00004790


	//   ....[6]....
        /*0094*/ 	.word	0x000047b0


	//   ....[7]....
        /*0098*/ 	.word	0x000047d0


	//   ....[8]....
        /*009c*/ 	.word	0x000047f0


	//   ....[9]....
        /*00a0*/ 	.word	0x00004810


	//   ....[10]....
        /*00a4*/ 	.word	0x000054d0


	//   ....[11]....
        /*00a8*/ 	.word	0x00005570


	//   ....[12]....
        /*00ac*/ 	.word	0x000055e0


	//   ....[13]....
        /*00b0*/ 	.word	0x00005650


	//   ....[14]....
        /*00b4*/ 	.word	0x000056d0


	//   ....[15]....
        /*00b8*/ 	.word	0x00005c70


	//   ....[16]....
        /*00bc*/ 	.word	0x00005ce0


	//   ....[17]....
        /*00c0*/ 	.word	0x00005d50


	//   ....[18]....
        /*00c4*/ 	.word	0x00005dc0


	//   ....[19]....
        /*00c8*/ 	.word	0x00005e30


	//----- nvinfo : EIATTR_VRC_CTA_INIT_COUNT
	.align		4
.L_820:
        /*00cc*/ 	.byte	0x02, 0x4a
	.zero		1
	.zero		1


	//----- nvinfo : EIATTR_EXIT_INSTR_OFFSETS
	.align		4
        /*00d0*/ 	.byte	0x04, 0x1c
        /*00d2*/ 	.short	(.L_822 - .L_821)


	//   ....[0]....
.L_821:
        /*00d4*/ 	.word	0x000007f0


	//   ....[1]....
        /*00d8*/ 	.word	0x00005460


	//----- nvinfo : EIATTR_MAX_THREADS
	.align		4
.L_822:
        /*00dc*/ 	.byte	0x04, 0x05
        /*00de*/ 	.short	(.L_824 - .L_823)
.L_823:
        /*00e0*/ 	.word	0x00000080
        /*00e4*/ 	.word	0x00000001
        /*00e8*/ 	.word	0x00000001


	//----- nvinfo : EIATTR_CRS_STACK_SIZE
	.align		4
.L_824:
        /*00ec*/ 	.byte	0x04, 0x1e
        /*00ee*/ 	.short	(.L_826 - .L_825)
.L_825:
        /*00f0*/ 	.word	0x00000000


	//----- nvinfo : EIATTR_CBANK_PARAM_SIZE
	.align		4
.L_826:
        /*00f4*/ 	.byte	0x03, 0x19
        /*00f6*/ 	.short	0x00e8


	//----- nvinfo : EIATTR_PARAM_CBANK
	.align		4
        /*00f8*/ 	.byte	0x04, 0x0a
        /*00fa*/ 	.short	(.L_828 - .L_827)
	.align		4
.L_827:
        /*00fc*/ 	.word	index@(.nv.constant0._ZN10layer_norm31ln_parallel_residual_fwd_kernelINS_13Kernel_traitsIf13__nv_bfloat16S2_S2_fjLj1280ELj1ELj4ELj1ELj16ENS_18Kernel_traits_baseILj1280EfS2_S2_S2_fjLj128EEEEELb0ELb1ELb0EEEvNS_9FwdParamsE)
        /*0100*/ 	.short	0x0380
        /*0102*/ 	.short	0x00e8


	//----- nvinfo : EIATTR_SW_WAR
	.align		4
.L_828:
        /*0104*/ 	.byte	0x04, 0x36
        /*0106*/ 	.short	(.L_830 - .L_829)
.L_829:
        /*0108*/ 	.word	0x00000008
.L_830:


//--------------------- .nv.info._ZN10layer_norm31ln_parallel_residual_fwd_kernelINS_13Kernel_traitsIf13__nv_bfloat16S2_S2_fjLj1280ELj1ELj4ELj1ELj16ENS_18Kernel_traits_baseILj1280EfS2_S2_S2_fjLj128EEEEELb0ELb1ELb1EEEvNS_9FwdParamsE --------------------------
	.section	.nv.info._ZN10layer_norm31ln_parallel_residual_fwd_kernelINS_13Kernel_traitsIf13__nv_bfloat16S2_S2_fjLj1280ELj1ELj4ELj1ELj16ENS_18Kernel_traits_baseILj1280EfS2_S2_S2_fjLj128EEEEELb0ELb1ELb1EEEvNS_9FwdParamsE,"",@"SHT_CUDA_INFO"
	.sectionflags	@""
	.align	4


	//----- nvinfo : EIATTR_CUDA_API_VERSION
	.align		4
        /*0000*/ 	.byte	0x04, 0x37
        /*0002*/ 	.short	(.L_832 - .L_831)
.L_831:
        /*0004*/ 	.word	0x00000082


	//----- nvinfo : EIATTR_KPARAM_INFO
	.align		4
.L_832:
        /*0008*/ 	.byte	0x04, 0x17
        /*000a*/ 	.short	(.L_834 - .L_833)
.L_833:
        /*000c*/ 	.word	0x00000000
        /*0010*/ 	.short	0x0000
        /*0012*/ 	.short	0x0000
        /*0014*/ 	.byte	0x00, 0xf0, 0xa1, 0x03


	//----- nvinfo : EIATTR_SPARSE_MMA_MASK
	.align		4
.L_834:
        /*0018*/ 	.byte	0x03, 0x50
        /*001a*/ 	.short	0x0000


	//----- nvinfo : EIATTR_MAXREG_COUNT
	.align		4
        /*001c*/ 	.byte	0x03, 0x1b
        /*001e*/ 	.short	0x00ff


	//----- nvinfo : EIATTR_MERCURY_ISA_VERSION
	.align		4
        /*0020*/ 	.byte	0x03, 0x5f
        /*0022*/ 	.short	0x0101


	//----- nvinfo : EIATTR_COOP_GROUP_MASK_REGIDS
	.align		4
        /*0024*/ 	.byte	0x04, 0x29
        /*0026*/ 	.short	(.L_836 - .L_835)


	//   ....[0]....
.L_835:
        /*0028*/ 	.word	0xffffffff


	//   ....[1]....
        /*002c*/ 	.word	0xffffffff


	//   ....[2]....
        /*0030*/ 	.word	0xffffffff


	//   ....[3]....
        /*0034*/ 	.word	0xffffffff


	//   ....[4]....
        /*0038*/ 	.word	0xffffffff


	//   ....[5]....
        /*003c*/ 	.word	0xffffffff


	//   ....[6]....
        /*0040*/ 	.word	0xffffffff


	//   ....[7]....
        /*0044*/ 	.word	0xffffffff


	//   ....[8]....
        /*0048*/ 	.word	0xffffffff


	//   ....[9]....
        /*004c*/ 	.word	0xffffffff


	//   ....[10]....
        /*0050*/ 	.word	0x05000071


	//   ....[11]....
        /*0054*/ 	.word	0x05000071


	//   ....[12]....
        /*0058*/ 	.word	0x05000071


	//   ....[13]....
        /*005c*/ 	.word	0x05000071


	//   ....[14]....
        /*0060*/ 	.word	0x05000071


	//   ....[15]....
        /*0064*/ 	.word	0x05000071


	//   ....[16]....
        /*0068*/ 	.word	0x05000071


	//   ....[17]....
        /*006c*/ 	.word	0x05000071


	//   ....[18]....
        /*0070*/ 	.word	0x05000071


	//   ....[19]....
        /*0074*/ 	.word	0x05000071


	//----- nvinfo : EIATTR_COOP_GROUP_INSTR_OFFSETS
	.align		4
.L_836:
        /*0078*/ 	.byte	0x04, 0x28
        /*007a*/ 	.short	(.L_838 - .L_837)


	//   ....[0]....
.L_837:
        /*007c*/ 	.word	0x000038a0


	//   ....[1]....
        /*0080*/ 	.word	0x000038d0


	//   ....[2]....
        /*0084*/ 	.word	0x000038f0


	//   ....[3]....
        /*0088*/ 	.word	0x00003910


	//   ....[4]....
        /*008c*/ 	.word	0x00003930


	//   ....[5]....
        /*0090*/ 	.word	0x00003e60


	//   ....[6]....
        /*0094*/ 	.word	0x00003e80


	//   ....[7]....
        /*0098*/ 	.word	0x00003ea0


	//   ....[8]....
        /*009c*/ 	.word	0x00003ec0


	//   ....[9]....
        /*00a0*/ 	.word	0x00003ee0


	//   ....[10]....
        /*00a4*/ 	.word	0x000049e0


	//   ....[11]....
        /*00a8*/ 	.word	0x00004a90


	//   ....[12]....
        /*00ac*/ 	.word	0x00004b00


	//   ....[13]....
        /*00b0*/ 	.word	0x00004b70


	//   ....[14]....
        /*00b4*/ 	.word	0x00004be0


	//   ....[15]....
        /*00b8*/ 	.word	0x00005150


	//   ....[16]....
        /*00bc*/ 	.word	0x000051c0


	//   ....[17]....
        /*00c0*/ 	.word	0x00005230


	//   ....[18]....
        /*00c4*/ 	.word	0x000052a0


	//   ....[19]....
        /*00c8*/ 	.word	0x00005310


	//----- nvinfo : EIATTR_VRC_CTA_INIT_COUNT
	.align		4
.L_838:
        /*00cc*/ 	.byte	0x02, 0x4a
	.zero		1
	.zero		1


	//----- nvinfo : EIATTR_EXIT_INSTR_OFFSETS
	.align		4
        /*00d0*/ 	.byte	0x04, 0x1c
        /*00d2*/ 	.short	(.L_840 - .L_839)


	//   ....[0]....
.L_839:
        /*00d4*/ 	.word	0x000004b0


	//   ....[1]....
        /*00d8*/ 	.word	0x00004970


	//----- nvinfo : EIATTR_MAX_THREADS
	.align		4
.L_840:
        /*00dc*/ 	.byte	0x04, 0x05
        /*00de*/ 	.short	(.L_842 - .L_841)
.L_841:
        /*00e0*/ 	.word	0x00000080
        /*00e4*/ 	.word	0x00000001
        /*00e8*/ 	.word	0x00000001


	//----- nvinfo : EIATTR_CRS_STACK_SIZE
	.align		4
.L_842:
        /*00ec*/ 	.byte	0x04, 0x1e
        /*00ee*/ 	.short	(.L_844 - .L_843)
.L_843:
        /*00f0*/ 	.word	0x00000000


	//----- nvinfo : EIATTR_CBANK_PARAM_SIZE
	.align		4
.L_844:
        /*00f4*/ 	.byte	0x03, 0x19
        /*00f6*/ 	.short	0x00e8


	//----- nvinfo : EIATTR_PARAM_CBANK
	.align		4
        /*00f8*/ 	.byte	0x04, 0x0a
        /*00fa*/ 	.short	(.L_846 - .L_845)
	.align		4
.L_845:
        /*00fc*/ 	.word	index@(.nv.constant0._ZN10layer_norm31ln_parallel_residual_fwd_kernelINS_13Kernel_traitsIf13__nv_bfloat16S2_S2_fjLj1280ELj1ELj4ELj1ELj16ENS_18Kernel_traits_baseILj1280EfS2_S2_S2_fjLj128EEEEELb0ELb1ELb1EEEvNS_9FwdParamsE)
        /*0100*/ 	.short	0x0380
        /*0102*/ 	.short	0x00e8


	//----- nvinfo : EIATTR_SW_WAR
	.align		4
.L_846:
        /*0104*/ 	.byte	0x04, 0x36
        /*0106*/ 	.short	(.L_848 - .L_847)
.L_847:
        /*0108*/ 	.word	0x00000008
.L_848:


//--------------------- .nv.info._ZN10layer_norm31ln_parallel_residual_fwd_kernelINS_13Kernel_traitsIf13__nv_bfloat16S2_S2_fjLj1280ELj1ELj4ELj1ELj16ENS_18Kernel_traits_baseILj1280EfS2_S2_S2_fjLj128EEEEELb1ELb0ELb0EEEvNS_9FwdParamsE --------------------------
	.section	.nv.info._ZN10layer_norm31ln_parallel_residual_fwd_kernelINS_13Kernel_traitsIf13__nv_bfloat16S2_S2_fjLj1280ELj1ELj4ELj1ELj16ENS_18Kernel_traits_baseILj1280EfS2_S2_S2_fjLj128EEEEELb1ELb0ELb0EEEvNS_9FwdParamsE,"",@"SHT_CUDA_INFO"
	.sectionflags	@""
	.align	4


	//----- nvinfo : EIATTR_CUDA_API_VERSION
	.align		4
        /*0000*/ 	.byte	0x04, 0x37
        /*0002*/ 	.short	(.L_850 - .L_849)
.L_849:
        /*0004*/ 	.word	0x00000082


	//----- nvinfo : EIATTR_KPARAM_INFO
	.align		4
.L_850:
        /*0008*/ 	.byte	0x04, 0x17
        /*000a*/ 	.short	(.L_852 - .L_851)
.L_851:
        /*000c*/ 	.word	0x00000000
        /*0010*/ 	.short	0x0000
        /*0012*/ 	.short	0x0000
        /*0014*/ 	.byte	0x00, 0xf0, 0xa1, 0x03


	//----- nvinfo : EIATTR_SPARSE_MMA_MASK
	.align		4
.L_852:
        /*0018*/ 	.byte	0x03, 0x50
        /*001a*/ 	.short	0x0000


	//----- nvinfo : EIATTR_MAXREG_COUNT
	.align		4
        /*001c*/ 	.byte	0x03, 0x1b
        /*001e*/ 	.short	0x00ff


	//----- nvinfo : EIATTR_MERCURY_ISA_VERSION
	.align		4
        /*0020*/ 	.byte	0x03, 0x5f
        /*0022*/ 	.short	0x0101


	//----- nvinfo : EIATTR_COOP_GROUP_MASK_REGIDS
	.align		4
        /*0024*/ 	.byte	0x04, 0x29
        /*0026*/ 	.short	(.L_854 - .L_853)


	//   ....[0]....
.L_853:
        /*0028*/ 	.word	0xffffffff


	//   ....[1]....
        /*002c*/ 	.word	0xffffffff


	//   ....[2]....
        /*0030*/ 	.word	0xffffffff


	//   ....[3]....
        /*0034*/ 	.word	0xffffffff


	//   ....[4]....
        /*0038*/ 	.word	0xffffffff


	//   ....[5]....
        /*003c*/ 	.word	0xffffffff


	//   ....[6]....
        /*0040*/ 	.word	0xffffffff


	//   ....[7]....
        /*0044*/ 	.word	0xffffffff


	//   ....[8]....
        /*0048*/ 	.word	0xffffffff


	//   ....[9]....
        /*004c*/ 	.word	0xffffffff


	//   ....[10]....
        /*0050*/ 	.word	0x050000ef


	//   ....[11]....
        /*0054*/ 	.word	0x050000ef


	//   ....[12]....
        /*0058*/ 	.word	0x050000ef


	//   ....[13]....
        /*005c*/ 	.word	0x050000ef


	//   ....[14]....
        /*0060*/ 	.word	0x050000ef


	//   ....[15]....
        /*0064*/ 	.word	0x050000ef


	//   ....[16]....
        /*0068*/ 	.word	0x050000ef


	//   ....[17]....
        /*006c*/ 	.word	0x050000ef


	//   ....[18]....
        /*0070*/ 	.word	0x050000ef


	//   ....[19]....
        /*0074*/ 	.word	0x050000ef


	//----- nvinfo : EIATTR_COOP_GROUP_INSTR_OFFSETS
	.align		4
.L_854:
        /*0078*/ 	.byte	0x04, 0x28
        /*007a*/ 	.short	(.L_856 - .L_855)


	//   ....[0]....
.L_855:
        /*007c*/ 	.word	0x0002f590


	//   ....[1]....
        /*0080*/ 	.word	0x0002f5b0


	//   ....[2]....
        /*0084*/ 	.word	0x0002f5e0


	//   ....[3]....
        /*0088*/ 	.word	0x0002f600


	//   ....[4]....
        /*008c*/ 	.word	0x0002f620


	//   ....[5]....
        /*0090*/ 	.word	0x0002fb60


	//   ....[6]....
        /*0094*/ 	.word	0x0002fb80


	//   ....[7]....
        /*0098*/ 	.word	0x0002fba0


	//   ....[8]....
        /*009c*/ 	.word	0x0002fbc0


	//   ....[9]....
        /*00a0*/ 	.word	0x0002fbe0


	//   ....[10]....
        /*00a4*/ 	.word	0x00030d60


	//   ....[11]....
        /*00a8*/ 	.word	0x00030e00


	//   ....[12]....
        /*00ac*/ 	.word	0x00030e80


	//   ....[13]....
        /*00b0*/ 	.word	0x00030ef0


	//   ....[14]....
        /*00b4*/ 	.word	0x00030f60


	//   ....[15]....
        /*00b8*/ 	.word	0x000314e0


	//   ....[16]....
        /*00bc*/ 	.word	0x00031550


	//   ....[17]....
        /*00c0*/ 	.word	0x000315c0


	//   ....[18]....
        /*00c4*/ 	.word	0x00031630


	//   ....[19]....
        /*00c8*/ 	.word	0x000316a0


	//----- nvinfo : EIATTR_VRC_CTA_INIT_COUNT
	.align		4
.L_856:
        /*00cc*/ 	.byte	0x02, 0x4a
	.zero		1
	.zero		1


	//----- nvinfo : EIATTR_EXIT_INSTR_OFFSETS
	.align		4
        /*00d0*/ 	.byte	0x04, 0x1c
        /*00d2*/ 	.short	(.L_858 - .L_857)


	//   ....[0]....
.L_857:
        /*00d4*/ 	.word	0x00001f50


	//   ....[1]....
        /*00d8*/ 	.word	0x00030cf0


	//----- nvinfo : EIATTR_MAX_THREADS
	.align		4
.L_858:
        /*00dc*/ 	.byte	0x04, 0x05
        /*00de*/ 	.short	(.L_860 - .L_859)
.L_859:
        /*00e0*/ 	.word	0x00000080
        /*00e4*/ 	.word	0x00000001
        /*00e8*/ 	.word	0x00000001


	//----- nvinfo : EIATTR_CRS_STACK_SIZE
	.align		4
.L_860:
        /*00ec*/ 	.byte	0x04, 0x1e
        /*00ee*/ 	.short	(.L_862 - .L_861)
.L_861:
        /*00f0*/ 	.word	0x00000000


	//----- nvinfo : EIATTR_CBANK_PARAM_SIZE
	.align		4
.L_862:
        /*00f4*/ 	.byte	0x03, 0x19
        /*00f6*/ 	.short	0x00e8


	//----- nvinfo : EIATTR_PARAM_CBANK
	.align		4
        /*00f8*/ 	.byte	0x04, 0x0a
        /*00fa*/ 	.short	(.L_864 - .L_863)
	.align		4
.L_863:
        /*00fc*/ 	.word	index@(.nv.constant0._ZN10layer_norm31ln_parallel_residual_fwd_kernelINS_13Kernel_traitsIf13__nv_bfloat16S2_S2_fjLj1280ELj1ELj4ELj1ELj16ENS_18Kernel_traits_baseILj1280EfS2_S2_S2_fjLj128EEEEELb1ELb0ELb0EEEvNS_9FwdParamsE)
        /*0100*/ 	.short	0x0380
        /*0102*/ 	.short	0x00e8


	//----- nvinfo : EIATTR_SW_WAR
	.align		4
.L_864:
        /*0104*/ 	.byte	0x04, 0x36
        /*0106*/ 	.short	(.L_866 - .L_865)
.L_865:
        /*0108*/ 	.word	0x00000008
.L_866:


//--------------------- .nv.info._ZN10layer_norm31ln_parallel_residual_fwd_kernelINS_13Kernel_traitsIf13__nv_bfloat16S2_S2_fjLj1280ELj1ELj4ELj1ELj16ENS_18Kernel_traits_baseILj1280EfS2_S2_S2_fjLj128EEEEELb1ELb0ELb1EEEvNS_9FwdParamsE --------------------------
	.section	.nv.info._ZN10layer_norm31ln_parallel_residual_fwd_kernelINS_13Kernel_traitsIf13__nv_bfloat16S2_S2_fjLj1280ELj1ELj4ELj1ELj16ENS_18Kernel_traits_baseILj1280EfS2_S2_S2_fjLj128EEEEELb1ELb0ELb1EEEvNS_9FwdParamsE,"",@"SHT_CUDA_INFO"
	.sectionflags	@""
	.align	4


	//----- nvinfo : EIATTR_CUDA_API_VERSION
	.align		4
        /*0000*/ 	.byte	0x04, 0x37
        /*0002*/ 	.short	(.L_868 - .L_867)
.L_867:
        /*0004*/ 	.word	0x00000082


	//----- nvinfo : EIATTR_KPARAM_INFO
	.align		4
.L_868:
        /*0008*/ 	.byte	0x04, 0x17
        /*000a*/ 	.short	(.L_870 - .L_869)
.L_869:
        /*000c*/ 	.word	0x00000000
        /*0010*/ 	.short	0x0000
        /*0012*/ 	.short	0x0000
        /*0014*/ 	.byte	0x00, 0xf0, 0xa1, 0x03


	//----- nvinfo : EIATTR_SPARSE_MMA_MASK
	.align		4
.L_870:
        /*0018*/ 	.byte	0x03, 0x50
        /*001a*/ 	.short	0x0000


	//----- nvinfo : EIATTR_MAXREG_COUNT
	.align		4
        /*001c*/ 	.byte	0x03, 0x1b
        /*001e*/ 	.short	0x00ff


	//----- nvinfo : EIATTR_ANNOTATIONS
	.align		4
        /*0020*/ 	.byte	0x04, 0x55
        /*0022*/ 	.short	(.L_872 - .L_871)


	//   ....[0]....
.L_871:
        /*0024*/ 	.word	0x00000001
        /*0028*/ 	.byte	0x20, 0x03, 0x00, 0x00, 0x01, 0x00, 0x00, 0x00, 0x60, 0x03, 0x00, 0x00, 0x01, 0x00, 0x00, 0x00
        /*0038*/ 	.byte	0xa0, 0x03, 0x00, 0x00, 0x01, 0x00, 0x00, 0x00, 0xe0, 0x03, 0x00, 0x00, 0x01, 0x00, 0x00, 0x00
        /*0048*/ 	.byte	0x10, 0x0d, 0x00, 0x00, 0x01, 0x00, 0x00, 0x00, 0x20, 0x0d, 0x00, 0x00, 0x01, 0x00, 0x00, 0x00
        /*0058*/ 	.byte	0xc0, 0x10, 0x00, 0x00, 0x01, 0x00, 0x00, 0x00, 0xd0, 0x10, 0x00, 0x00, 0x01, 0x00, 0x00, 0x00
        /*0068*/ 	.byte	0x20, 0x9b, 0x02, 0x00, 0x01, 0x00, 0x00, 0x00, 0x40, 0x9b, 0x02, 0x00, 0x01, 0x00, 0x00, 0x00
        /*0078*/ 	.byte	0x50, 0x9b, 0x02, 0x00, 0x01, 0x00, 0x00, 0x00, 0x60, 0x9b, 0x02, 0x00


	//----- nvinfo : EIATTR_MERCURY_ISA_VERSION
	.align		4
.L_872:
        /*0084*/ 	.byte	0x03, 0x5f
        /*0086*/ 	.short	0x0101


	//----- nvinfo : EIATTR_COOP_GROUP_MASK_REGIDS
	.align		4
        /*0088*/ 	.byte	0x04, 0x29
        /*008a*/ 	.short	(.L_874 - .L_873)


	//   ....[0]....
.L_873:
        /*008c*/ 	.word	0xffffffff


	//   ....[1]....
        /*0090*/ 	.word	0xffffffff


	//   ....[2]....
        /*0094*/ 	.word	0xffffffff


	//   ....[3]....
        /*0098*/ 	.word	0xffffffff


	//   ....[4]....
        /*009c*/ 	.word	0xffffffff


	//   ....[5]....
        /*00a0*/ 	.word	0xffffffff


	//   ....[6]....
        /*00a4*/ 	.word	0xffffffff


	//   ....[7]....
        /*00a8*/ 	.word	0xffffffff


	//   ....[8]....
        /*00ac*/ 	.word	0xffffffff


	//   ....[9]....
        /*00b0*/ 	.word	0xffffffff


	//   ....[10]....
        /*00b4*/ 	.word	0x05000096


	//   ....[11]....
        /*00b8*/ 	.word	0x05000096


	//   ....[12]....
        /*00bc*/ 	.word	0x05000096


	//   ....[13]....
        /*00c0*/ 	.word	0x05000096


	//   ....[14]....
        /*00c4*/ 	.word	0x05000096


	//   ....[15]....
        /*00c8*/ 	.word	0x05000096


	//   ....[16]....
        /*00cc*/ 	.word	0x05000096


	//   ....[17]....
        /*00d0*/ 	.word	0x05000096


	//   ....[18]....
        /*00d4*/ 	.word	0x05000096


	//   ....[19]....
        /*00d8*/ 	.word	0x05000096


	//----- nvinfo : EIATTR_COOP_GROUP_INSTR_OFFSETS
	.align		4
.L_874:
        /*00dc*/ 	.byte	0x04, 0x28
        /*00de*/ 	.short	(.L_876 - .L_875)


	//   ....[0]....
.L_875:
        /*00e0*/ 	.word	0x000294d0


	//   ....[1]....
        /*00e4*/ 	.word	0x000294f0


	//   ....[2]....
        /*00e8*/ 	.word	0x00029510


	//   ....[3]....
        /*00ec*/ 	.word	0x00029530


	//   ....[4]....
        /*00f0*/ 	.word	0x00029560


	//   ....[5]....
        /*00f4*/ 	.word	0x00029a90


	//   ....[6]....
        /*00f8*/ 	.word	0x00029ab0


	//   ....[7]....
        /*00fc*/ 	.word	0x00029ad0


	//   ....[8]....
        /*0100*/ 	.word	0x00029af0


	//   ....[9]....
        /*0104*/ 	.word	0x00029b10


	//   ....[10]....
        /*0108*/ 	.word	0x0002aae0


	//   ....[11]....
        /*010c*/ 	.word	0x0002ab80


	//   ....[12]....
        /*0110*/ 	.word	0x0002abf0


	//   ....[13]....
        /*0114*/ 	.word	0x0002ac60


	//   ....[14]....
        /*0118*/ 	.word	0x0002ace0


	//   ....[15]....
        /*011c*/ 	.word	0x0002b260


	//   ....[16]....
        /*0120*/ 	.word	0x0002b2d0


	//   ....[17]....
        /*0124*/ 	.word	0x0002b340


	//   ....[18]....
        /*0128*/ 	.word	0x0002b3b0


	//   ....[19]....
        /*012c*/ 	.word	0x0002b420


	//----- nvinfo : EIATTR_VRC_CTA_INIT_COUNT
	.align		4
.L_876:
        /*0130*/ 	.byte	0x02, 0x4a
	.zero		1
	.zero		1


	//----- nvinfo : EIATTR_EXIT_INSTR_OFFSETS
	.align		4
        /*0134*/ 	.byte	0x04, 0x1c
        /*0136*/ 	.short	(.L_878 - .L_877)


	//   ....[0]....
.L_877:
        /*0138*/ 	.word	0x00001100


	//   ....[1]....
        /*013c*/ 	.word	0x0002aa70


	//----- nvinfo : EIATTR_MAX_THREADS
	.align		4
.L_878:
        /*0140*/ 	.byte	0x04, 0x05
        /*0142*/ 	.short	(.L_880 - .L_879)
.L_879:
        /*0144*/ 	.word	0x00000080
        /*0148*/ 	.word	0x00000001
        /*014c*/ 	.word	0x00000001


	//----- nvinfo : EIATTR_CRS_STACK_SIZE
	.align		4
.L_880:
        /*0150*/ 	.byte	0x04, 0x1e
        /*0152*/ 	.short	(.L_882 - .L_881)
.L_881:
        /*0154*/ 	.word	0x00000000


	//----- nvinfo : EIATTR_CBANK_PARAM_SIZE
	.align		4
.L_882:
        /*0158*/ 	.byte	0x03, 0x19
        /*015a*/ 	.short	0x00e8


	//----- nvinfo : EIATTR_PARAM_CBANK
	.align		4
        /*015c*/ 	.byte	0x04, 0x0a
        /*015e*/ 	.short	(.L_884 - .L_883)
	.align		4
.L_883:
        /*0160*/ 	.word	index@(.nv.constant0._ZN10layer_norm31ln_parallel_residual_fwd_kernelINS_13Kernel_traitsIf13__nv_bfloat16S2_S2_fjLj1280ELj1ELj4ELj1ELj16ENS_18Kernel_traits_baseILj1280EfS2_S2_S2_fjLj128EEEEELb1ELb0ELb1EEEvNS_9FwdParamsE)
        /*0164*/ 	.short	0x0380
        /*0166*/ 	.short	0x00e8


	//----- nvinfo : EIATTR_SW_WAR
	.align		4
.L_884:
        /*0168*/ 	.byte	0x04, 0x36
        /*016a*/ 	.short	(.L_886 - .L_885)
.L_885:
        /*016c*/ 	.word	0x00000008
.L_886:


//--------------------- .nv.info._ZN10layer_norm31ln_parallel_residual_fwd_kernelINS_13Kernel_traitsIf13__nv_bfloat16S2_S2_fjLj1280ELj1ELj4ELj1ELj16ENS_18Kernel_traits_baseILj1280EfS2_S2_S2_fjLj128EEEEELb1ELb1ELb0EEEvNS_9FwdParamsE --------------------------
	.section	.nv.info._ZN10layer_norm31ln_parallel_residual_fwd_kernelINS_13Kernel_traitsIf13__nv_bfloat16S2_S2_fjLj1280ELj1ELj4ELj1ELj16ENS_18Kernel_traits_baseILj1280EfS2_S2_S2_fjLj128EEEEELb1ELb1ELb0EEEvNS_9FwdParamsE,"",@"SHT_CUDA_INFO"
	.sectionflags	@""
	.align	4


	//----- nvinfo : EIATTR_CUDA_API_VERSION
	.align		4
        /*0000*/ 	.byte	0x04, 0x37
        /*0002*/ 	.short	(.L_888 - .L_887)
.L_887:
        /*0004*/ 	.word	0x00000082


	//----- nvinfo : EIATTR_KPARAM_INFO
	.align		4
.L_888:
        /*0008*/ 	.byte	0x04, 0x17
        /*000a*/ 	.short	(.L_890 - .L_889)
.L_889:
        /*000c*/ 	.word	0x00000000
        /*0010*/ 	.short	0x0000
        /*0012*/ 	.short	0x0000
        /*0014*/ 	.byte	0x00, 0xf0, 0xa1, 0x03


	//----- nvinfo : EIATTR_SPARSE_MMA_MASK
	.align		4
.L_890:
        /*0018*/ 	.byte	0x03, 0x50
        /*001a*/ 	.short	0x0000


	//----- nvinfo : EIATTR_MAXREG_COUNT
	.align		4
        /*001c*/ 	.byte	0x03, 0x1b
        /*001e*/ 	.short	0x00ff


	//----- nvinfo : EIATTR_MERCURY_ISA_VERSION
	.align		4
        /*0020*/ 	.byte	0x03, 0x5f
        /*0022*/ 	.short	0x0101


	//----- nvinfo : EIATTR_COOP_GROUP_MASK_REGIDS
	.align		4
        /*0024*/ 	.byte	0x04, 0x29
        /*0026*/ 	.short	(.L_892 - .L_891)


	//   ....[0]....
.L_891:
        /*0028*/ 	.word	0xffffffff


	//   ....[1]....
        /*002c*/ 	.word	0xffffffff


	//   ....[2]....
        /*0030*/ 	.word	0xffffffff


	//   ....[3]....
        /*0034*/ 	.word	0xffffffff


	//   ....[4]....
        /*0038*/ 	.word	0xffffffff


	//   ....[5]....
        /*003c*/ 	.word	0xffffffff


	//   ....[6]....
        /*0040*/ 	.word	0xffffffff


	//   ....[7]....
        /*0044*/ 	.word	0xffffffff


	//   ....[8]....
        /*0048*/ 	.word	0xffffffff


	//   ....[9]....
        /*004c*/ 	.word	0xffffffff


	//   ....[10]....
        /*0050*/ 	.word	0x0500009e


	//   ....[11]....
        /*0054*/ 	.word	0x0500009e


	//   ....[12]....
        /*0058*/ 	.word	0x0500009e


	//   ....[13]....
        /*005c*/ 	.word	0x0500009e


	//   ....[14]....
        /*0060*/ 	.word	0x0500009e


	//   ....[15]....
        /*0064*/ 	.word	0x0500009e


	//   ....[16]....
        /*0068*/ 	.word	0x0500009e


	//   ....[17]....
        /*006c*/ 	.word	0x0500009e


	//   ....[18]....
        /*0070*/ 	.word	0x0500009e


	//   ....[19]....
        /*0074*/ 	.word	0x0500009e


	//----- nvinfo : EIATTR_COOP_GROUP_INSTR_OFFSETS
	.align		4
.L_892:
        /*0078*/ 	.byte	0x04, 0x28
        /*007a*/ 	.short	(.L_894 - .L_893)


	//   ....[0]....
.L_893:
        /*007c*/ 	.word	0x000305d0


	//   ....[1]....
        /*0080*/ 	.word	0x000305f0


	//   ....[2]....
        /*0084*/ 	.word	0x00030610


	//   ....[3]....
        /*0088*/ 	.word	0x00030630


	//   ....[4]....
        /*008c*/ 	.word	0x00030660


	//   ....[5]....
        /*0090*/ 	.word	0x00030ba0


	//   ....[6]....
        /*0094*/ 	.word	0x00030bc0


	//   ....[7]....
        /*0098*/ 	.word	0x00030be0


	//   ....[8]....
        /*009c*/ 	.word	0x00030c00


	//   ....[9]....
        /*00a0*/ 	.word	0x00030c20


	//   ....[10]....
        /*00a4*/ 	.word	0x000318e0


	//   ....[11]....
        /*00a8*/ 	.word	0x00031980


	//   ....[12]....
        /*00ac*/ 	.word	0x000319f0


	//   ....[13]....
        /*00b0*/ 	.word	0x00031a60


	//   ....[14]....
        /*00b4*/ 	.word	0x00031ae0


	//   ....[15]....
        /*00b8*/ 	.word	0x00032070


	//   ....[16]....
        /*00bc*/ 	.word	0x000320e0


	//   ....[17]....
        /*00c0*/ 	.word	0x00032150


	//   ....[18]....
        /*00c4*/ 	.word	0x000321c0


	//   ....[19]....
        /*00c8*/ 	.word	0x00032230


	//----- nvinfo : EIATTR_VRC_CTA_INIT_COUNT
	.align		4
.L_894:
        /*00cc*/ 	.byte	0x02, 0x4a
	.zero		1
	.zero		1


	//----- nvinfo : EIATTR_EXIT_INSTR_OFFSETS
	.align		4
        /*00d0*/ 	.byte	0x04, 0x1c
        /*00d2*/ 	.short	(.L_896 - .L_895)


	//   ....[0]....
.L_895:
        /*00d4*/ 	.word	0x00000a20


	//   ....[1]....
        /*00d8*/ 	.word	0x00031870


	//----- nvinfo : EIATTR_MAX_THREADS
	.align		4
.L_896:
        /*00dc*/ 	.byte	0x04, 0x05
        /*00de*/ 	.short	(.L_898 - .L_897)
.L_897:
        /*00e0*/ 	.word	0x00000080
        /*00e4*/ 	.word	0x00000001
        /*00e8*/ 	.word	0x00000001


	//----- nvinfo : EIATTR_CRS_STACK_SIZE
	.align		4
.L_898:
        /*00ec*/ 	.byte	0x04, 0x1e
        /*00ee*/ 	.short	(.L_900 - .L_899)
.L_899:
        /*00f0*/ 	.word	0x00000000


	//----- nvinfo : EIATTR_CBANK_PARAM_SIZE
	.align		4
.L_900:
        /*00f4*/ 	.byte	0x03, 0x19
        /*00f6*/ 	.short	0x00e8


	//----- nvinfo : EIATTR_PARAM_CBANK
	.align		4
        /*00f8*/ 	.byte	0x04, 0x0a
        /*00fa*/ 	.short	(.L_902 - .L_901)
	.align		4
.L_901:
        /*00fc*/ 	.word	index@(.nv.constant0._ZN10layer_norm31ln_parallel_residual_fwd_kernelINS_13Kernel_traitsIf13__nv_bfloat16S2_S2_fjLj1280ELj1ELj4ELj1ELj16ENS_18Kernel_traits_baseILj1280EfS2_S2_S2_fjLj128EEEEELb1ELb1ELb0EEEvNS_9FwdParamsE)
        /*0100*/ 	.short	0x0380
        /*0102*/ 	.short	0x00e8


	//----- nvinfo : EIATTR_SW_WAR
	.align		4
.L_902:
        /*0104*/ 	.byte	0x04, 0x36
        /*0106*/ 	.short	(.L_904 - .L_903)
.L_903:
        /*0108*/ 	.word	0x00000008
.L_904:


//--------------------- .nv.info._ZN10layer_norm31ln_parallel_residual_fwd_kernelINS_13Kernel_traitsIf13__nv_bfloat16S2_S2_fjLj1280ELj1ELj4ELj1ELj16ENS_18Kernel_traits_baseILj1280EfS2_S2_S2_fjLj128EEEEELb1ELb1ELb1EEEvNS_9FwdParamsE --------------------------
	.section	.nv.info._ZN10layer_norm31ln_parallel_residual_fwd_kernelINS_13Kernel_traitsIf13__nv_bfloat16S2_S2_fjLj1280ELj1ELj4ELj1ELj16ENS_18Kernel_traits_baseILj1280EfS2_S2_S2_fjLj128EEEEELb1ELb1ELb1EEEvNS_9FwdParamsE,"",@"SHT_CUDA_INFO"
	.sectionflags	@""
	.align	4


	//----- nvinfo : EIATTR_CUDA_API_VERSION
	.align		4
        /*0000*/ 	.byte	0x04, 0x37
        /*0002*/ 	.short	(.L_906 - .L_905)
.L_905:
        /*0004*/ 	.word	0x00000082


	//----- nvinfo : EIATTR_KPARAM_INFO
	.align		4
.L_906:
        /*0008*/ 	.byte	0x04, 0x17
        /*000a*/ 	.short	(.L_908 - .L_907)
.L_907:
        /*000c*/ 	.word	0x00000000
        /*0010*/ 	.short	0x0000
        /*0012*/ 	.short	0x0000
        /*0014*/ 	.byte	0x00, 0xf0, 0xa1, 0x03


	//----- nvinfo : EIATTR_SPARSE_MMA_MASK
	.align		4
.L_908:
        /*0018*/ 	.byte	0x03, 0x50
        /*001a*/ 	.short	0x0000


	//----- nvinfo : EIATTR_MAXREG_COUNT
	.align		4
        /*001c*/ 	.byte	0x03, 0x1b
        /*001e*/ 	.short	0x00ff


	//----- nvinfo : EIATTR_MERCURY_ISA_VERSION
	.align		4
        /*0020*/ 	.byte	0x03, 0x5f
        /*0022*/ 	.short	0x0101


	//----- nvinfo : EIATTR_COOP_GROUP_MASK_REGIDS
	.align		4
        /*0024*/ 	.byte	0x04, 0x29
        /*0026*/ 	.short	(.L_910 - .L_909)


	//   ....[0]....
.L_909:
        /*0028*/ 	.word	0xffffffff


	//   ....[1]....
        /*002c*/ 	.word	0xffffffff


	//   ....[2]....
        /*0030*/ 	.word	0xffffffff


	//   ....[3]....
        /*0034*/ 	.word	0xffffffff


	//   ....[4]....
        /*0038*/ 	.word	0xffffffff


	//   ....[5]....
        /*003c*/ 	.word	0xffffffff


	//   ....[6]....
        /*0040*/ 	.word	0xffffffff


	//   ....[7]....
        /*0044*/ 	.word	0xffffffff


	//   ....[8]....
        /*0048*/ 	.word	0xffffffff


	//   ....[9]....
        /*004c*/ 	.word	0xffffffff


	//   ....[10]....
        /*0050*/ 	.word	0x05000020


	//   ....[11]....
        /*0054*/ 	.word	0x05000020


	//   ....[12]....
        /*0058*/ 	.word	0x05000020


	//   ....[13]....
        /*005c*/ 	.word	0x05000020


	//   ....[14]....
        /*0060*/ 	.word	0x05000020


	//   ....[15]....
        /*0064*/ 	.word	0x05000020


	//   ....[16]....
        /*0068*/ 	.word	0x05000020


	//   ....[17]....
        /*006c*/ 	.word	0x05000020


	//   ....[18]....
        /*0070*/ 	.word	0x05000020


	//   ....[19]....
        /*0074*/ 	.word	0x05000020


	//----- nvinfo : EIATTR_COOP_GROUP_INSTR_OFFSETS
	.align		4
.L_910:
        /*0078*/ 	.byte	0x04, 0x28
        /*007a*/ 	.short	(.L_912 - .L_911)


	//   ....[0]....
.L_911:
        /*007c*/ 	.word	0x000285d0


	//   ....[1]....
        /*0080*/ 	.word	0x000285f0


	//   ....[2]....
        /*0084*/ 	.word	0x00028610


	//   ....[3]....
        /*0088*/ 	.word	0x00028630


	//   ....[4]....
        /*008c*/ 	.word	0x00028660


	//   ....[5]....
        /*0090*/ 	.word	0x00028b90


	//   ....[6]....
        /*0094*/ 	.word	0x00028bb0


	//   ....[7]....
        /*0098*/ 	.word	0x00028bd0


	//   ....[8]....
        /*009c*/ 	.word	0x00028bf0


	//   ....[9]....
        /*00a0*/ 	.word	0x00028c10


	//   ....[10]....
        /*00a4*/ 	.word	0x00029720


	//   ....[11]....
        /*00a8*/ 	.word	0x000297c0


	//   ....[12]....
        /*00ac*/ 	.word	0x00029830


	//   ....[13]....
        /*00b0*/ 	.word	0x000298a0


	//   ....[14]....
        /*00b4*/ 	.word	0x00029920


	//   ....[15]....
        /*00b8*/ 	.word	0x00029ea0


	//   ....[16]....
        /*00bc*/ 	.word	0x00029f10


	//   ....[17]....
        /*00c0*/ 	.word	0x00029f80


	//   ....[18]....
        /*00c4*/ 	.word	0x00029ff0


	//   ....[19]....
        /*00c8*/ 	.word	0x0002a060


	//----- nvinfo : EIATTR_VRC_CTA_INIT_COUNT
	.align		4
.L_912:
        /*00cc*/ 	.byte	0x02, 0x4a
	.zero		1
	.zero		1


	//----- nvinfo : EIATTR_EXIT_INSTR_OFFSETS
	.align		4
        /*00d0*/ 	.byte	0x04, 0x1c
        /*00d2*/ 	.short	(.L_914 - .L_913)


	//   ....[0]....
.L_913:
        /*00d4*/ 	.word	0x000006b0


	//   ....[1]....
        /*00d8*/ 	.word	0x000296b0


	//----- nvinfo : EIATTR_MAX_THREADS
	.align		4
.L_914:
        /*00dc*/ 	.byte	0x04, 0x05
        /*00de*/ 	.short	(.L_916 - .L_915)
.L_915:
        /*00e0*/ 	.word	0x00000080
        /*00e4*/ 	.word	0x00000001
        /*00e8*/ 	.word	0x00000001


	//----- nvinfo : EIATTR_CRS_STACK_SIZE
	.align		4
.L_916:
        /*00ec*/ 	.byte	0x04, 0x1e
        /*00ee*/ 	.short	(.L_918 - .L_917)
.L_917:
        /*00f0*/ 	.word	0x00000000


	//----- nvinfo : EIATTR_CBANK_PARAM_SIZE
	.align		4
.L_918:
        /*00f4*/ 	.byte	0x03, 0x19
        /*00f6*/ 	.short	0x00e8


	//----- nvinfo : EIATTR_PARAM_CBANK
	.align		4
        /*00f8*/ 	.byte	0x04, 0x0a
        /*00fa*/ 	.short	(.L_920 - .L_919)
	.align		4
.L_919:
        /*00fc*/ 	.word	index@(.nv.constant0._ZN10layer_norm31ln_parallel_residual_fwd_kernelINS_13Kernel_traitsIf13__nv_bfloat16S2_S2_fjLj1280ELj1ELj4ELj1ELj16ENS_18Kernel_traits_baseILj1280EfS2_S2_S2_fjLj128EEEEELb1ELb1ELb1EEEvNS_9FwdParamsE)
        /*0100*/ 	.short	0x0380
        /*0102*/ 	.short	0x00e8


	//----- nvinfo : EIATTR_SW_WAR
	.align		4
.L_920:
        /*0104*/ 	.byte	0x04, 0x36
        /*0106*/ 	.short	(.L_922 - .L_921)
.L_921:
        /*0108*/ 	.word	0x00000008
.L_922:


//--------------------- .nv.info._ZN10layer_norm31ln_parallel_residual_fwd_kernelINS_13Kernel_traitsI13__nv_bfloat16S2_fS2_fjLj1280ELj1ELj4ELj1ELj16ENS_18Kernel_traits_baseILj1280ES2_S2_fS2_fjLj128EEEEELb0ELb0ELb0EEEvNS_9FwdParamsE --------------------------
	.section	.nv.info._ZN10layer_norm31ln_parallel_residual_fwd_kernelINS_13Kernel_traitsI13__nv_bfloat16S2_fS2_fjLj1280ELj1ELj4ELj1ELj16ENS_18Kernel_traits_baseILj1280ES2_S2_fS2_fjLj128EEEEELb0ELb0ELb0EEEvNS_9FwdParamsE,"",@"SHT_CUDA_INFO"
	.sectionflags	@""
	.align	4


	//----- nvinfo : EIATTR_CUDA_API_VERSION
	.align		4
        /*0000*/ 	.byte	0x04, 0x37
        /*0002*/ 	.short	(.L_924 - .L_923)
.L_923:
        /*0004*/ 	.word	0x00000082


	//----- nvinfo : EIATTR_KPARAM_INFO
	.align		4
.L_924:
        /*0008*/ 	.byte	0x04, 0x17
        /*000a*/ 	.short	(.L_926 - .L_925)
.L_925:
        /*000c*/ 	.word	0x00000000
        /*0010*/ 	.short	0x0000
        /*0012*/ 	.short	0x0000
        /*0014*/ 	.byte	0x00, 0xf0, 0xa1, 0x03


	//----- nvinfo : EIATTR_SPARSE_MMA_MASK
	.align		4
.L_926:
        /*0018*/ 	.byte	0x03, 0x50
        /*001a*/ 	.short	0x0000


	//----- nvinfo : EIATTR_MAXREG_COUNT
	.align		4
        /*001c*/ 	.byte	0x03, 0x1b
        /*001e*/ 	.short	0x00ff


	//----- nvinfo : EIATTR_MERCURY_ISA_VERSION
	.align		4
        /*0020*/ 	.byte	0x03, 0x5f
        /*0022*/ 	.short	0x0101


	//----- nvinfo : EIATTR_COOP_GROUP_MASK_REGIDS
	.align		4
        /*0024*/ 	.byte	0x04, 0x29
        /*0026*/ 	.short	(.L_928 - .L_927)


	//   ....[0]....
.L_927:
        /*0028*/ 	.word	0xffffffff


	//   ....[1]....
        /*002c*/ 	.word	0xffffffff


	//   ....[2]....
        /*0030*/ 	.word	0xffffffff


	//   ....[3]....
        /*0034*/ 	.word	0xffffffff


	//   ....[4]....
        /*0038*/ 	.word	0xffffffff


	//   ....[5]....
        /*003c*/ 	.word	0xffffffff


	//   ....[6]....
        /*0040*/ 	.word	0xffffffff


	//   ....[7]....
        /*0044*/ 	.word	0xffffffff


	//   ....[8]....
        /*0048*/ 	.word	0xffffffff


	//   ....[9]....
        /*004c*/ 	.word	0xffffffff


	//   ....[10]....
        /*0050*/ 	.word	0x050000e3


	//   ....[11]....
        /*0054*/ 	.word	0x050000e3


	//   ....[12]....
        /*0058*/ 	.word	0x050000e3


	//   ....[13]....
        /*005c*/ 	.word	0x050000e3


	//   ....[14]....
        /*0060*/ 	.word	0x050000e3


	//   ....[15]....
        /*0064*/ 	.word	0x050000e3


	//   ....[16]....
        /*0068*/ 	.word	0x050000e3


	//   ....[17]....
        /*006c*/ 	.word	0x050000e3


	//   ....[18]....
        /*0070*/ 	.word	0x050000e3


	//   ....[19]....
        /*0074*/ 	.word	0x050000e3


	//----- nvinfo : EIATTR_COOP_GROUP_INSTR_OFFSETS
	.align		4
.L_928:
        /*0078*/ 	.byte	0x04, 0x28
        /*007a*/ 	.short	(.L_930 - .L_929)


	//   ....[0]....
.L_929:
        /*007c*/ 	.word	0x000047a0


	//   ....[1]....
        /*0080*/ 	.word	0x000047d0


	//   ....[2]....
        /*0084*/ 	.word	0x000047f0


	//   ....[3]....
        /*0088*/ 	.word	0x00004810


	//   ....[4]....
        /*008c*/ 	.word	0x00004830


	//   ....[5]....
        /*0090*/ 	.word	0x00004d70


	//   ....[6]....
        /*0094*/ 	.word	0x00004d90


	//   ....[7]....
        /*0098*/ 	.word	0x00004db0


	//   ....[8]....
        /*009c*/ 	.word	0x00004dd0


	//   ....[9]....
        /*00a0*/ 	.word	0x00004df0


	//   ....[10]....
        /*00a4*/ 	.word	0x00006960


	//   ....[11]....
        /*00a8*/ 	.word	0x00006a10


	//   ....[12]....
        /*00ac*/ 	.word	0x00006a80


	//   ....[13]....
        /*00b0*/ 	.word	0x00006af0


	//   ....[14]....
        /*00b4*/ 	.word	0x00006b60


	//   ....[15]....
        /*00b8*/ 	.word	0x000070f0


	//   ....[16]....
        /*00bc*/ 	.word	0x00007160


	//   ....[17]....
        /*00c0*/ 	.word	0x000071d0


	//   ....[18]....
        /*00c4*/ 	.word	0x00007240


	//   ....[19]....
        /*00c8*/ 	.word	0x000072b0


	//----- nvinfo : EIATTR_VRC_CTA_INIT_COUNT
	.align		4
.L_930:
        /*00cc*/ 	.byte	0x02, 0x4a
	.zero		1
	.zero		1


	//----- nvinfo : EIATTR_EXIT_INSTR_OFFSETS
	.align		4
        /*00d0*/ 	.byte	0x04, 0x1c
        /*00d2*/ 	.short	(.L_932 - .L_931)


	//   ....[0]....
.L_931:
        /*00d4*/ 	.word	0x00001480


	//   ....[1]....
        /*00d8*/ 	.word	0x000068f0


	//----- nvinfo : EIATTR_MAX_THREADS
	.align		4
.L_932:
        /*00dc*/ 	.byte	0x04, 0x05
        /*00de*/ 	.short	(.L_934 - .L_933)
.L_933:
        /*00e0*/ 	.word	0x00000080
        /*00e4*/ 	.word	0x00000001
        /*00e8*/ 	.word	0x00000001


	//----- nvinfo : EIATTR_CRS_STACK_SIZE
	.align		4
.L_934:
        /*00ec*/ 	.byte	0x04, 0x1e
        /*00ee*/ 	.short	(.L_936 - .L_935)
.L_935:
        /*00f0*/ 	.word	0x00000000


	//----- nvinfo : EIATTR_CBANK_PARAM_SIZE
	.align		4
.L_936:
        /*00f4*/ 	.byte	0x03, 0x19
        /*00f6*/ 	.short	0x00e8


	//----- nvinfo : EIATTR_PARAM_CBANK
	.align		4
        /*00f8*/ 	.byte	0x04, 0x0a
        /*00fa*/ 	.short	(.L_938 - .L_937)
	.align		4
.L_937:
        /*00fc*/ 	.word	index@(.nv.constant0._ZN10layer_norm31ln_parallel_residual_fwd_kernelINS_13Kernel_traitsI13__nv_bfloat16S2_fS2_fjLj1280ELj1ELj4ELj1ELj16ENS_18Kernel_traits_baseILj1280ES2_S2_fS2_fjLj128EEEEELb0ELb0ELb0EEEvNS_9FwdParamsE)
        /*0100*/ 	.short	0x0380
        /*0102*/ 	.short	0x00e8


	//----- nvinfo : EIATTR_SW_WAR
	.align		4
.L_938:
        /*0104*/ 	.byte	0x04, 0x36
        /*0106*/ 	.short	(.L_940 - .L_939)
.L_939:
        /*0108*/ 	.word	0x00000008
.L_940:


//--------------------- .nv.info._ZN10layer_norm31ln_parallel_residual_fwd_kernelINS_13Kernel_traitsI13__nv_bfloat16S2_fS2_fjLj1280ELj1ELj4ELj1ELj16ENS_18Kernel_traits_baseILj1280ES2_S2_fS2_fjLj128EEEEELb0ELb0ELb1EEEvNS_9FwdParamsE --------------------------
	.section	.nv.info._ZN10layer_norm31ln_parallel_residual_fwd_kernelINS_13Kernel_traitsI13__nv_bfloat16S2_fS2_fjLj1280ELj1ELj4ELj1ELj16ENS_18Kernel_traits_baseILj1280ES2_S2_fS2_fjLj128EEEEELb0ELb0ELb1EEEvNS_9FwdParamsE,"",@"SHT_CUDA_INFO"
	.sectionflags	@""
	.align	4


	//----- nvinfo : EIATTR_CUDA_API_VERSION
	.align		4
        /*0000*/ 	.byte	0x04, 0x37
        /*0002*/ 	.short	(.L_942 - .L_941)
.L_941:
        /*0004*/ 	.word	0x00000082


	//----- nvinfo : EIATTR_KPARAM_INFO
	.align		4
.L_942:
        /*0008*/ 	.byte	0x04, 0x17
        /*000a*/ 	.short	(.L_944 - .L_943)
.L_943:
        /*000c*/ 	.word	0x00000000
        /*0010*/ 	.short	0x0000
        /*0012*/ 	.short	0x0000
        /*0014*/ 	.byte	0x00, 0xf0, 0xa1, 0x03


	//----- nvinfo : EIATTR_SPARSE_MMA_MASK
	.align		4
.L_944:
        /*0018*/ 	.byte	0x03, 0x50
        /*001a*/ 	.short	0x0000


	//----- nvinfo : EIATTR_MAXREG_COUNT
	.align		4
        /*001c*/ 	.byte	0x03, 0x1b
        /*001e*/ 	.short	0x00ff


	//----- nvinfo : EIATTR_MERCURY_ISA_VERSION
	.align		4
        /*0020*/ 	.byte	0x03, 0x5f
        /*0022*/ 	.short	0x0101


	//----- nvinfo : EIATTR_COOP_GROUP_MASK_REGIDS
	.align		4
        /*0024*/ 	.byte	0x04, 0x29
        /*0026*/ 	.short	(.L_946 - .L_945)


	//   ....[0]....
.L_945:
        /*0028*/ 	.word	0xffffffff


	//   ....[1]....
        /*002c*/ 	.word	0xffffffff


	//   ....[2]....
        /*0030*/ 	.word	0xffffffff


	//   ....[3]....
        /*0034*/ 	.word	0xffffffff


	//   ....[4]....
        /*0038*/ 	.word	0xffffffff


	//   ....[5]....
        /*003c*/ 	.word	0xffffffff


	//   ....[6]....
        /*0040*/ 	.word	0xffffffff


	//   ....[7]....
        /*0044*/ 	.word	0xffffffff


	//   ....[8]....
        /*0048*/ 	.word	0xffffffff


	//   ....[9]....
        /*004c*/ 	.word	0xffffffff


	//   ....[10]....
        /*0050*/ 	.word	0x050000e4


	//   ....[11]....
        /*0054*/ 	.word	0x050000e4


	//   ....[12]....
        /*0058*/ 	.word	0x050000e4


	//   ....[13]....
        /*005c*/ 	.word	0x050000e4


	//   ....[14]....
        /*0060*/ 	.word	0x050000e4


	//   ....[15]....
        /*0064*/ 	.word	0x050000e4


	//   ....[16]....
        /*0068*/ 	.word	0x050000e4


	//   ....[17]....
        /*006c*/ 	.word	0x050000e4


	//   ....[18]....
        /*0070*/ 	.word	0x050000e4


	//   ....[19]....
        /*0074*/ 	.word	0x050000e4


	//----- nvinfo : EIATTR_COOP_GROUP_INSTR_OFFSETS
	.align		4
.L_946:
        /*0078*/ 	.byte	0x04, 0x28
        /*007a*/ 	.short	(.L_948 - .L_947)


	//   ....[0]....
.L_947:
        /*007c*/ 	.word	0x00003920


	//   ....[1]....
        /*0080*/ 	.word	0x00003940


	//   ....[2]....
        /*0084*/ 	.word	0x00003960


	//   ....[3]....
        /*0088*/ 	.word	0x00003980


	//   ....[4]....
        /*008c*/ 	.word	0x000039b0


	//   ....[5]....
        /*0090*/ 	.word	0x00003ee0


	//   ....[6]....
        /*0094*/ 	.word	0x00003f00


	//   ....[7]....
        /*0098*/ 	.word	0x00003f20


	//   ....[8]....
        /*009c*/ 	.word	0x00003f40


	//   ....[9]....
        /*00a0*/ 	.word	0x00003f60


	//   ....[10]....
        /*00a4*/ 	.word	0x000058e0


	//   ....[11]....
        /*00a8*/ 	.word	0x00005980


	//   ....[12]....
        /*00ac*/ 	.word	0x000059f0


	//   ....[13]....
        /*00b0*/ 	.word	0x00005a60


	//   ....[14]....
        /*00b4*/ 	.word	0x00005ae0


	//   ....[15]....
        /*00b8*/ 	.word	0x00006060


	//   ....[16]....
        /*00bc*/ 	.word	0x000060d0


	//   ....[17]....
        /*00c0*/ 	.word	0x00006140


	//   ....[18]....
        /*00c4*/ 	.word	0x000061b0


	//   ....[19]....
        /*00c8*/ 	.word	0x00006220


	//----- nvinfo : EIATTR_VRC_CTA_INIT_COUNT
	.align		4
.L_948:
        /*00cc*/ 	.byte	0x02, 0x4a
	.zero		1
	.zero		1


	//----- nvinfo : EIATTR_EXIT_INSTR_OFFSETS
	.align		4
        /*00d0*/ 	.byte	0x04, 0x1c
        /*00d2*/ 	.short	(.L_950 - .L_949)


	//   ....[0]....
.L_949:
        /*00d4*/ 	.word	0x00000950


	//   ....[1]....
        /*00d8*/ 	.word	0x00005870


	//----- nvinfo : EIATTR_MAX_THREADS
	.align		4
.L_950:
        /*00dc*/ 	.byte	0x04, 0x05
        /*00de*/ 	.short	(.L_952 - .L_951)
.L_951:
        /*00e0*/ 	.word	0x00000080
        /*00e4*/ 	.word	0x00000001
        /*00e8*/ 	.word	0x00000001


	//----- nvinfo : EIATTR_CRS_STACK_SIZE
	.align		4
.L_952:
        /*00ec*/ 	.byte	0x04, 0x1e
        /*00ee*/ 	.short	(.L_954 - .L_953)
.L_953:
        /*00f0*/ 	.word	0x00000000


	//----- nvinfo : EIATTR_CBANK_PARAM_SIZE
	.align		4
.L_954:
        /*00f4*/ 	.byte	0x03, 0x19
        /*00f6*/ 	.short	0x00e8


	//----- nvinfo : EIATTR_PARAM_CBANK
	.align		4
        /*00f8*/ 	.byte	0x04, 0x0a
        /*00fa*/ 	.short	(.L_956 - .L_955)
	.align		4
.L_955:
        /*00fc*/ 	.word	index@(.nv.constant0._ZN10layer_norm31ln_parallel_residual_fwd_kernelINS_13Kernel_traitsI13__nv_bfloat16S2_fS2_fjLj1280ELj1ELj4ELj1ELj16ENS_18Kernel_traits_baseILj1280ES2_S2_fS2_fjLj128EEEEELb0ELb0ELb1EEEvNS_9FwdParamsE)
        /*0100*/ 	.short	0x0380
        /*0102*/ 	.short	0x00e8


	//----- nvinfo : EIATTR_SW_WAR
	.align		4
.L_956:
        /*0104*/ 	.byte	0x04, 0x36
        /*0106*/ 	.short	(.L_958 - .L_957)
.L_957:
        /*0108*/ 	.word	0x00000008
.L_958:


//--------------------- .nv.info._ZN10layer_norm31ln_parallel_residual_fwd_kernelINS_13Kernel_traitsI13__nv_bfloat16S2_fS2_fjLj1280ELj1ELj4ELj1ELj16ENS_18Kernel_traits_baseILj1280ES2_S2_fS2_fjLj128EEEEELb0ELb1ELb0EEEvNS_9FwdParamsE --------------------------
	.section	.nv.info._ZN10layer_norm31ln_parallel_residual_fwd_kernelINS_13Kernel_traitsI13__nv_bfloat16S2_fS2_fjLj1280ELj1ELj4ELj1ELj16ENS_18Kernel_traits_baseILj1280ES2_S2_fS2_fjLj128EEEEELb0ELb1ELb0EEEvNS_9FwdParamsE,"",@"SHT_CUDA_INFO"
	.sectionflags	@""
	.align	4


	//----- nvinfo : EIATTR_CUDA_API_VERSION
	.align		4
        /*0000*/ 	.byte	0x04, 0x37
        /*0002*/ 	.short	(.L_960 - .L_959)
.L_959:
        /*0004*/ 	.word	0x00000082


	//----- nvinfo : EIATTR_KPARAM_INFO
	.align		4
.L_960:
        /*0008*/ 	.byte	0x04, 0x17
        /*000a*/ 	.short	(.L_962 - .L_961)
.L_961:
        /*000c*/ 	.word	0x00000000
        /*0010*/ 	.short	0x0000
        /*0012*/ 	.short	0x0000
        /*0014*/ 	.byte	0x00, 0xf0, 0xa1, 0x03


	//----- nvinfo : EIATTR_SPARSE_MMA_MASK
	.align		4
.L_962:
        /*0018*/ 	.byte	0x03, 0x50
        /*001a*/ 	.short	0x0000


	//----- nvinfo : EIATTR_MAXREG_COUNT
	.align		4
        /*001c*/ 	.byte	0x03, 0x1b
        /*001e*/ 	.short	0x00ff


	//----- nvinfo : EIATTR_MERCURY_ISA_VERSION
	.align		4
        /*0020*/ 	.byte	0x03, 0x5f
        /*0022*/ 	.short	0x0101


	//----- nvinfo : EIATTR_COOP_GROUP_MASK_REGIDS
	.align		4
        /*0024*/ 	.byte	0x04, 0x29
        /*0026*/ 	.short	(.L_964 - .L_963)


	//   ....[0]....
.L_963:
        /*0028*/ 	.word	0xffffffff


	//   ....[1]....
        /*002c*/ 	.word	0xffffffff


	//   ....[2]....
        /*0030*/ 	.word	0xffffffff


	//   ....[3]....
        /*0034*/ 	.word	0xffffffff


	//   ....[4]....
        /*0038*/ 	.word	0xffffffff


	//   ....[5]....
        /*003c*/ 	.word	0xffffffff


	//   ....[6]....
        /*0040*/ 	.word	0xffffffff


	//   ....[7]....
        /*0044*/ 	.word	0xffffffff


	//   ....[8]....
        /*0048*/ 	.word	0xffffffff


	//   ....[9]....
        /*004c*/ 	.word	0xffffffff


	//   ....[10]....
        /*0050*/ 	.word	0x05000092


	//   ....[11]....
        /*0054*/ 	.word	0x05000092


	//   ....[12]....
        /*0058*/ 	.word	0x05000092


	//   ....[13]....
        /*005c*/ 	.word	0x05000092


	//   ....[14]....
        /*0060*/ 	.word	0x05000092


	//   ....[15]....
        /*0064*/ 	.word	0x05000092


	//   ....[16]....
        /*0068*/ 	.word	0x05000092


	//   ....[17]....
        /*006c*/ 	.word	0x05000092


	//   ....[18]....
        /*0070*/ 	.word	0x05000092


	//   ....[19]....
        /*0074*/ 	.word	0x05000092


	//----- nvinfo : EIATTR_COOP_GROUP_INSTR_OFFSETS
	.align		4
.L_964:
        /*0078*/ 	.byte	0x04, 0x28
        /*007a*/ 	.short	(.L_966 - .L_965)


	//   ....[0]....
.L_965:
        /*007c*/ 	.word	0x000036d0


	//   ....[1]....
        /*0080*/ 	.word	0x00003700


	//   ....[2]....
        /*0084*/ 	.word	0x00003720


	//   ....[3]....
        /*0088*/ 	.word	0x00003740


	//   ....[4]....
        /*008c*/ 	.word	0x00003760


	//   ....[5]....
        /*0090*/ 	.word	0x00003ca0


	//   ....[6]....
        /*0094*/ 	.word	0x00003cc0


	//   ....[7]....
        /*0098*/ 	.word	0x00003ce0


	//   ....[8]....
        /*009c*/ 	.word	0x00003d00


	//   ....[9]....
        /*00a0*/ 	.word	0x00003d20


	//   ....[10]....
        /*00a4*/ 	.word	0x00004ee0


	//   ....[11]....
        /*00a8*/ 	.word	0x00004f90


	//   ....[12]....
        /*00ac*/ 	.word	0x00005000


	//   ....[13]....
        /*00b0*/ 	.word	0x00005070


	//   ....[14]....
        /*00b4*/ 	.word	0x000050e0


	//   ....[15]....
        /*00b8*/ 	.word	0x00005670


	//   ....[16]....
        /*00bc*/ 	.word	0x000056e0


	//   ....[17]....
        /*00c0*/ 	.word	0x00005750


	//   ....[18]....
        /*00c4*/ 	.word	0x000057c0


	//   ....[19]....
        /*00c8*/ 	.word	0x00005830


	//----- nvinfo : EIATTR_VRC_CTA_INIT_COUNT
	.align		4
.L_966:
        /*00cc*/ 	.byte	0x02, 0x4a
	.zero		1
	.zero		1


	//----- nvinfo : EIATTR_EXIT_INSTR_OFFSETS
	.align		4
        /*00d0*/ 	.byte	0x04, 0x1c
        /*00d2*/ 	.short	(.L_968 - .L_967)


	//   ....[0]....
.L_967:
        /*00d4*/ 	.word	0x00000660


	//   ....[1]....
        /*00d8*/ 	.word	0x00004e70


	//----- nvinfo : EIATTR_MAX_THREADS
	.align		4
.L_968:
        /*00dc*/ 	.byte	0x04, 0x05
        /*00de*/ 	.short	(.L_970 - .L_969)
.L_969:
        /*00e0*/ 	.word	0x00000080
        /*00e4*/ 	.word	0x00000001
        /*00e8*/ 	.word	0x00000001


	//----- nvinfo : EIATTR_CRS_STACK_SIZE
	.align		4
.L_970:
        /*00ec*/ 	.byte	0x04, 0x1e
        /*00ee*/ 	.short	(.L_972 - .L_971)
.L_971:
        /*00f0*/ 	.word	0x00000000


	//----- nvinfo : EIATTR_CBANK_PARAM_SIZE
	.align		4
.L_972:
        /*00f4*/ 	.byte	0x03, 0x19
        /*00f6*/ 	.short	0x00e8


	//----- nvinfo : EIATTR_PARAM_CBANK
	.align		4
        /*00f8*/ 	.byte	0x04, 0x0a
        /*00fa*/ 	.short	(.L_974 - .L_973)
	.align		4
.L_973:
        /*00fc*/ 	.word	index@(.nv.constant0._ZN10layer_norm31ln_parallel_residual_fwd_kernelINS_13Kernel_traitsI13__nv_bfloat16S2_fS2_fjLj1280ELj1ELj4ELj1ELj16ENS_18Kernel_traits_baseILj1280ES2_S2_fS2_fjLj128EEEEELb0ELb1ELb0EEEvNS_9FwdParamsE)
        /*0100*/ 	.short	0x0380
        /*0102*/ 	.short	0x00e8


	//----- nvinfo : EIATTR_SW_WAR
	.align		4
.L_974:
        /*0104*/ 	.byte	0x04, 0x36
        /*0106*/ 	.short	(.L_976 - .L_975)
.L_975:
        /*0108*/ 	.word	0x00000008
.L_976:


//--------------------- .nv.info._ZN10layer_norm31ln_parallel_residual_fwd_kernelINS_13Kernel_traitsI13__nv_bfloat16S2_fS2_fjLj1280ELj1ELj4ELj1ELj16ENS_18Kernel_traits_baseILj1280ES2_S2_fS2_fjLj128EEEEELb0ELb1ELb1EEEvNS_9FwdParamsE --------------------------
	.section	.nv.info._ZN10layer_norm31ln_parallel_residual_fwd_kernelINS_13Kernel_traitsI13__nv_bfloat16S2_fS2_fjLj1280ELj1ELj4ELj1ELj16ENS_18Kernel_traits_baseILj1280ES2_S2_fS2_fjLj128EEEEELb0ELb1ELb1EEEvNS_9FwdParamsE,"",@"SHT_CUDA_INFO"
	.sectionflags	@""
	.align	4


	//----- nvinfo : EIATTR_CUDA_API_VERSION
	.align		4
        /*0000*/ 	.byte	0x04, 0x37
        /*0002*/ 	.short	(.L_978 - .L_977)
.L_977:
        /*0004*/ 	.word	0x00000082


	//----- nvinfo : EIATTR_KPARAM_INFO
	.align		4
.L_978:
        /*0008*/ 	.byte	0x04, 0x17
        /*000a*/ 	.short	(.L_980 - .L_979)
.L_979:
        /*000c*/ 	.word	0x00000000
        /*0010*/ 	.short	0x0000
        /*0012*/ 	.short	0x0000
        /*0014*/ 	.byte	0x00, 0xf0, 0xa1, 0x03


	//----- nvinfo : EIATTR_SPARSE_MMA_MASK
	.align		4
.L_980:
        /*0018*/ 	.byte	0x03, 0x50
        /*001a*/ 	.short	0x0000


	//----- nvinfo : EIATTR_MAXREG_COUNT
	.align		4
        /*001c*/ 	.byte	0x03, 0x1b
        /*001e*/ 	.short	0x00ff


	//----- nvinfo : EIATTR_MERCURY_ISA_VERSION
	.align		4
        /*0020*/ 	.byte	0x03, 0x5f
        /*0022*/ 	.short	0x0101


	//----- nvinfo : EIATTR_COOP_GROUP_MASK_REGIDS
	.align		4
        /*0024*/ 	.byte	0x04, 0x29
        /*0026*/ 	.short	(.L_982 - .L_981)


	//   ....[0]....
.L_981:
        /*0028*/ 	.word	0xffffffff


	//   ....[1]....
        /*002c*/ 	.word	0xffffffff


	//   ....[2]....
        /*0030*/ 	.word	0xffffffff


	//   ....[3]....
        /*0034*/ 	.word	0xffffffff


	//   ....[4]....
        /*0038*/ 	.word	0xffffffff


	//   ....[5]....
        /*003c*/ 	.word	0xffffffff


	//   ....[6]....
        /*0040*/ 	.word	0xffffffff


	//   ....[7]....
        /*0044*/ 	.word	0xffffffff


	//   ....[8]....
        /*0048*/ 	.word	0xffffffff


	//   ....[9]....
        /*004c*/ 	.word	0xffffffff


	//   ....[10]....
        /*0050*/ 	.word	0x05000094


	//   ....[11]....
        /*0054*/ 	.word	0x05000094


	//   ....[12]....
        /*0058*/ 	.word	0x05000094


	//   ....[13]....
        /*005c*/ 	.word	0x05000094


	//   ....[14]....
        /*0060*/ 	.word	0x05000094


	//   ....[15]....
        /*0064*/ 	.word	0x05000094


	//   ....[16]....
        /*0068*/ 	.word	0x05000094


	//   ....[17]....
        /*006c*/ 	.word	0x05000094


	//   ....[18]....
        /*0070*/ 	.word	0x05000094


	//   ....[19]....
        /*0074*/ 	.word	0x05000094


	//----- nvinfo : EIATTR_COOP_GROUP_INSTR_OFFSETS
	.align		4
.L_982:
        /*0078*/ 	.byte	0x04, 0x28
        /*007a*/ 	.short	(.L_984 - .L_983)


	//   ....[0]....
.L_983:
        /*007c*/ 	.word	0x000030e0


	//   ....[1]....
        /*0080*/ 	.word	0x00003110


	//   ....[2]....
        /*0084*/ 	.word	0x00003130


	//   ....[3]....
        /*0088*/ 	.word	0x00003150


	//   ....[4]....
        /*008c*/ 	.word	0x00003170


	//   ....[5]....
        /*0090*/ 	.word	0x000036a0


	//   ....[6]....
        /*0094*/ 	.word	0x000036c0


	//   ....[7]....
        /*0098*/ 	.word	0x000036e0


	//   ....[8]....
        /*009c*/ 	.word	0x00003700


	//   ....[9]....
        /*00a0*/ 	.word	0x00003720


	//   ....[10]....
        /*00a4*/ 	.word	0x00004720


	//   ....[11]....
        /*00a8*/ 	.word	0x000047d0


	//   ....[12]....
        /*00ac*/ 	.word	0x00004840


	//   ....[13]....
        /*00b0*/ 	.word	0x000048b0


	//   ....[14]....
        /*00b4*/ 	.word	0x00004920


	//   ....[15]....
        /*00b8*/ 	.word	0x00004ea0


	//   ....[16]....
        /*00bc*/ 	.word	0x00004f10


	//   ....[17]....
        /*00c0*/ 	.word	0x00004f80


	//   ....[18]....
        /*00c4*/ 	.word	0x00004ff0


	//   ....[19]....
        /*00c8*/ 	.word	0x00005060


	//----- nvinfo : EIATTR_VRC_CTA_INIT_COUNT
	.align		4
.L_984:
        /*00cc*/ 	.byte	0x02, 0x4a
	.zero		1
	.zero		1


	//----- nvinfo : EIATTR_EXIT_INSTR_OFFSETS
	.align		4
        /*00d0*/ 	.byte	0x04, 0x1c
        /*00d2*/ 	.short	(.L_986 - .L_985)


	//   ....[0]....
.L_985:
        /*00d4*/ 	.word	0x000002f0


	//   ....[1]....
        /*00d8*/ 	.word	0x000046b0


	//----- nvinfo : EIATTR_MAX_THREADS
	.align		4
.L_986:
        /*00dc*/ 	.byte	0x04, 0x05
        /*00de*/ 	.short	(.L_988 - .L_987)
.L_987:
        /*00e0*/ 	.word	0x00000080
        /*00e4*/ 	.word	0x00000001
        /*00e8*/ 	.word	0x00000001


	//----- nvinfo : EIATTR_CRS_STACK_SIZE
	.align		4
.L_988:
        /*00ec*/ 	.byte	0x04, 0x1e
        /*00ee*/ 	.short	(.L_990 - .L_989)
.L_989:
        /*00f0*/ 	.word	0x00000000


	//----- nvinfo : EIATTR_CBANK_PARAM_SIZE
	.align		4
.L_990:
        /*00f4*/ 	.byte	0x03, 0x19
        /*00f6*/ 	.short	0x00e8


	//----- nvinfo : EIATTR_PARAM_CBANK
	.align		4
        /*00f8*/ 	.byte	0x04, 0x0a
        /*00fa*/ 	.short	(.L_992 - .L_991)
	.align		4
.L_991:
        /*00fc*/ 	.word	index@(.nv.constant0._ZN10layer_norm31ln_parallel_residual_fwd_kernelINS_13Kernel_traitsI13__nv_bfloat16S2_fS2_fjLj1280ELj1ELj4ELj1ELj16ENS_18Kernel_traits_baseILj1280ES2_S2_fS2_fjLj128EEEEELb0ELb1ELb1EEEvNS_9FwdParamsE)
        /*0100*/ 	.short	0x0380
        /*0102*/ 	.short	0x00e8


	//----- nvinfo : EIATTR_SW_WAR
	.align		4
.L_992:
        /*0104*/ 	.byte	0x04, 0x36
        /*0106*/ 	.short	(.L_994 - .L_993)
.L_993:
        /*0108*/ 	.word	0x00000008
.L_994:


//--------------------- .nv.info._ZN10layer_norm31ln_parallel_residual_fwd_kernelINS_13Kernel_traitsI13__nv_bfloat16S2_fS2_fjLj1280ELj1ELj4ELj1ELj16ENS_18Kernel_traits_baseILj1280ES2_S2_fS2_fjLj128EEEEELb1ELb0ELb0EEEvNS_9FwdParamsE --------------------------
	.section	.nv.info._ZN10layer_norm31ln_parallel_residual_fwd_kernelINS_13Kernel_traitsI13__nv_bfloat16S2_fS2_fjLj1280ELj1ELj4ELj1ELj16ENS_18Kernel_traits_baseILj1280ES2_S2_fS2_fjLj128EEEEELb1ELb0ELb0EEEvNS_9FwdParamsE,"",@"SHT_CUDA_INFO"
	.sectionflags	@""
	.align	4


	//----- nvinfo : EIATTR_CUDA_API_VERSION
	.align		4
        /*0000*/ 	.byte	0x04, 0x37
        /*0002*/ 	.short	(.L_996 - .L_995)
.L_995:
        /*0004*/ 	.word	0x00000082


	//----- nvinfo : EIATTR_KPARAM_INFO
	.align		4
.L_996:
        /*0008*/ 	.byte	0x04, 0x17
        /*000a*/ 	.short	(.L_998 - .L_997)
.L_997:
        /*000c*/ 	.word	0x00000000
        /*0010*/ 	.short	0x0000
        /*0012*/ 	.short	0x0000
        /*0014*/ 	.byte	0x00, 0xf0, 0xa1, 0x03


	//----- nvinfo : EIATTR_SPARSE_MMA_MASK
	.align		4
.L_998:
        /*0018*/ 	.byte	0x03, 0x50
        /*001a*/ 	.short	0x0000


	//----- nvinfo : EIATTR_MAXREG_COUNT
	.align		4
        /*001c*/ 	.byte	0x03, 0x1b
        /*001e*/ 	.short	0x00ff


	//----- nvinfo : EIATTR_MERCURY_ISA_VERSION
	.align		4
        /*0020*/ 	.byte	0x03, 0x5f
        /*0022*/ 	.short	0x0101


	//----- nvinfo : EIATTR_COOP_GROUP_MASK_REGIDS
	.align		4
        /*0024*/ 	.byte	0x04, 0x29
        /*0026*/ 	.short	(.L_1000 - .L_999)


	//   ....[0]....
.L_999:
        /*0028*/ 	.word	0xffffffff


	//   ....[1]....
        /*002c*/ 	.word	0xffffffff


	//   ....[2]....
        /*0030*/ 	.word	0xffffffff


	//   ....[3]....
        /*0034*/ 	.word	0xffffffff


	//   ....[4]....
        /*0038*/ 	.word	0xffffffff


	//   ....[5]....
        /*003c*/ 	.word	0xffffffff


	//   ....[6]....
        /*0040*/ 	.word	0xffffffff


	//   ....[7]....
        /*0044*/ 	.word	0xffffffff


	//   ....[8]....
        /*0048*/ 	.word	0xffffffff


	//   ....[9]....
        /*004c*/ 	.word	0xffffffff


	//   ....[10]....
        /*0050*/ 	.word	0x050000e7


	//   ....[11]....
        /*0054*/ 	.word	0x050000e7


	//   ....[12]....
        /*0058*/ 	.word	0x050000e7


	//   ....[13]....
        /*005c*/ 	.word	0x050000e7


	//   ....[14]....
        /*0060*/ 	.word	0x050000e7


	//   ....[15]....
        /*0064*/ 	.word	0x050000e7


	//   ....[16]....
        /*0068*/ 	.word	0x050000e7


	//   ....[17]....
        /*006c*/ 	.word	0x050000e7


	//   ....[18]....
        /*0070*/ 	.word	0x050000e7


	//   ....[19]....
        /*0074*/ 	.word	0x050000e7


	//----- nvinfo : EIATTR_COOP_GROUP_INSTR_OFFSETS
	.align		4
.L_1000:
        /*0078*/ 	.byte	0x04, 0x28
        /*007a*/ 	.short	(.L_1002 - .L_1001)


	//   ....[0]....
.L_1001:
        /*007c*/ 	.word	0x0002fbb0


	//   ....[1]....
        /*0080*/ 	.word	0x0002fbe0


	//   ....[2]....
        /*0084*/ 	.word	0x0002fc00


	//   ....[3]....
        /*0088*/ 	.word	0x0002fc20


	//   ....[4]....
        /*008c*/ 	.word	0x0002fc40


	//   ....[5]....
        /*0090*/ 	.word	0x00030180


	//   ....[6]....
        /*0094*/ 	.word	0x000301a0


	//   ....[7]....
        /*0098*/ 	.word	0x000301c0


	//   ....[8]....
        /*009c*/ 	.word	0x000301e0


	//   ....[9]....
        /*00a0*/ 	.word	0x00030200


	//   ....[10]....
        /*00a4*/ 	.word	0x00031e40


	//   ....[11]....
        /*00a8*/ 	.word	0x00031ef0


	//   ....[12]....
        /*00ac*/ 	.word	0x00031f60


	//   ....[13]....
        /*00b0*/ 	.word	0x00031fd0


	//   ....[14]....
        /*00b4*/ 	.word	0x00032040


	//   ....[15]....
        /*00b8*/ 	.word	0x000325d0


	//   ....[16]....
        /*00bc*/ 	.word	0x00032640


	//   ....[17]....
        /*00c0*/ 	.word	0x000326b0


	//   ....[18]....
        /*00c4*/ 	.word	0x00032720


	//   ....[19]....
        /*00c8*/ 	.word	0x00032790


	//----- nvinfo : EIATTR_VRC_CTA_INIT_COUNT
	.align		4
.L_1002:
        /*00cc*/ 	.byte	0x02, 0x4a
	.zero		1
	.zero		1


	//----- nvinfo : EIATTR_EXIT_INSTR_OFFSETS
	.align		4
        /*00d0*/ 	.byte	0x04, 0x1c
        /*00d2*/ 	.short	(.L_1004 - .L_1003)


	//   ....[0]....
.L_1003:
        /*00d4*/ 	.word	0x00001750


	//   ....[1]....
        /*00d8*/ 	.word	0x00031dd0


	//----- nvinfo : EIATTR_MAX_THREADS
	.align		4
.L_1004:
        /*00dc*/ 	.byte	0x04, 0x05
        /*00de*/ 	.short	(.L_1006 - .L_1005)
.L_1005:
        /*00e0*/ 	.word	0x00000080
        /*00e4*/ 	.word	0x00000001
        /*00e8*/ 	.word	0x00000001


	//----- nvinfo : EIATTR_CRS_STACK_SIZE
	.align		4
.L_1006:
        /*00ec*/ 	.byte	0x04, 0x1e
        /*00ee*/ 	.short	(.L_1008 - .L_1007)
.L_1007:
        /*00f0*/ 	.word	0x00000000


	//----- nvinfo : EIATTR_CBANK_PARAM_SIZE
	.align		4
.L_1008:
        /*00f4*/ 	.byte	0x03, 0x19
        /*00f6*/ 	.short	0x00e8


	//----- nvinfo : EIATTR_PARAM_CBANK
	.align		4
        /*00f8*/ 	.byte	0x04, 0x0a
        /*00fa*/ 	.short	(.L_1010 - .L_1009)
	.align		4
.L_1009:
        /*00fc*/ 	.word	index@(.nv.constant0._ZN10layer_norm31ln_parallel_residual_fwd_kernelINS_13Kernel_traitsI13__nv_bfloat16S2_fS2_fjLj1280ELj1ELj4ELj1ELj16ENS_18Kernel_traits_baseILj1280ES2_S2_fS2_fjLj128EEEEELb1ELb0ELb0EEEvNS_9FwdParamsE)
        /*0100*/ 	.short	0x0380
        /*0102*/ 	.short	0x00e8


	//----- nvinfo : EIATTR_SW_WAR
	.align		4
.L_1010:
        /*0104*/ 	.byte	0x04, 0x36
        /*0106*/ 	.short	(.L_1012 - .L_1011)
.L_1011:
        /*0108*/ 	.word	0x00000008
.L_1012:


//--------------------- .nv.info._ZN10layer_norm31ln_parallel_residual_fwd_kernelINS_13Kernel_traitsI13__nv_bfloat16S2_fS2_fjLj1280ELj1ELj4ELj1ELj16ENS_18Kernel_traits_baseILj1280ES2_S2_fS2_fjLj128EEEEELb1ELb0ELb1EEEvNS_9FwdParamsE --------------------------
	.section	.nv.info._ZN10layer_norm31ln_parallel_residual_fwd_kernelINS_13Kernel_traitsI13__nv_bfloat16S2_fS2_fjLj1280ELj1ELj4ELj1ELj16ENS_18Kernel_traits_baseILj1280ES2_S2_fS2_fjLj128EEEEELb1ELb0ELb1EEEvNS_9FwdParamsE,"",@"SHT_CUDA_INFO"
	.sectionflags	@""
	.align	4


	//----- nvinfo : EIATTR_CUDA_API_VERSION
	.align		4
        /*0000*/ 	.byte	0x04, 0x37
        /*0002*/ 	.short	(.L_1014 - .L_1013)
.L_1013:
        /*0004*/ 	.word	0x00000082


	//----- nvinfo : EIATTR_KPARAM_INFO
	.align		4
.L_1014:
        /*0008*/ 	.byte	0x04, 0x17
        /*000a*/ 	.short	(.L_1016 - .L_1015)
.L_1015:
        /*000c*/ 	.word	0x00000000
        /*0010*/ 	.short	0x0000
        /*0012*/ 	.short	0x0000
        /*0014*/ 	.byte	0x00, 0xf0, 0xa1, 0x03


	//----- nvinfo : EIATTR_SPARSE_MMA_MASK
	.align		4
.L_1016:
        /*0018*/ 	.byte	0x03, 0x50
        /*001a*/ 	.short	0x0000


	//----- nvinfo : EIATTR_MAXREG_COUNT
	.align		4
        /*001c*/ 	.byte	0x03, 0x1b
        /*001e*/ 	.short	0x00ff


	//----- nvinfo : EIATTR_MERCURY_ISA_VERSION
	.align		4
        /*0020*/ 	.byte	0x03, 0x5f
        /*0022*/ 	.short	0x0101


	//----- nvinfo : EIATTR_COOP_GROUP_MASK_REGIDS
	.align		4
        /*0024*/ 	.byte	0x04, 0x29
        /*0026*/ 	.short	(.L_1018 - .L_1017)


	//   ....[0]....
.L_1017:
        /*0028*/ 	.word	0xffffffff


	//   ....[1]....
        /*002c*/ 	.word	0xffffffff


	//   ....[2]....
        /*0030*/ 	.word	0xffffffff


	//   ....[3]....
        /*0034*/ 	.word	0xffffffff


	//   ....[4]....
        /*0038*/ 	.word	0xffffffff


	//   ....[5]....
        /*003c*/ 	.word	0xffffffff


	//   ....[6]....
        /*0040*/ 	.word	0xffffffff


	//   ....[7]....
        /*0044*/ 	.word	0xffffffff


	//   ....[8]....
        /*0048*/ 	.word	0xffffffff


	//   ....[9]....
        /*004c*/ 	.word	0xffffffff


	//   ....[10]....
        /*0050*/ 	.word	0x050000de


	//   ....[11]....
        /*0054*/ 	.word	0x050000de


	//   ....[12]....
        /*0058*/ 	.word	0x050000de


	//   ....[13]....
        /*005c*/ 	.word	0x050000de


	//   ....[14]....
        /*0060*/ 	.word	0x050000de


	//   ....[15]....
        /*0064*/ 	.word	0x050000de


	//   ....[16]....
        /*0068*/ 	.word	0x050000de


	//   ....[17]....
        /*006c*/ 	.word	0x050000de


	//   ....[18]....
        /*0070*/ 	.word	0x050000de


	//   ....[19]....
        /*0074*/ 	.word	0x050000de


	//----- nvinfo : EIATTR_COOP_GROUP_INSTR_OFFSETS
	.align		4
.L_1018:
        /*0078*/ 	.byte	0x04, 0x28
        /*007a*/ 	.short	(.L_1020 - .L_1019)


	//   ....[0]....
.L_1019:
        /*007c*/ 	.word	0x000281a0


	//   ....[1]....
        /*0080*/ 	.word	0x000281c0


	//   ....[2]....
        /*0084*/ 	.word	0x000281e0


	//   ....[3]....
        /*0088*/ 	.word	0x00028200


	//   ....[4]....
        /*008c*/ 	.word	0x00028230


	//   ....[5]....
        /*0090*/ 	.word	0x00028760


	//   ....[6]....
        /*0094*/ 	.word	0x00028780


	//   ....[7]....
        /*0098*/ 	.word	0x000287a0


	//   ....[8]....
        /*009c*/ 	.word	0x000287c0


	//   ....[9]....
        /*00a0*/ 	.word	0x000287e0


	//   ....[10]....
        /*00a4*/ 	.word	0x0002a2d0


	//   ....[11]....
        /*00a8*/ 	.word	0x0002a370


	//   ....[12]....
        /*00ac*/ 	.word	0x0002a3e0


	//   ....[13]....
        /*00b0*/ 	.word	0x0002a450


	//   ....[14]....
        /*00b4*/ 	.word	0x0002a4d0


	//   ....[15]....
        /*00b8*/ 	.word	0x0002aa50


	//   ....[16]....
        /*00bc*/ 	.word	0x0002aac0


	//   ....[17]....
        /*00c0*/ 	.word	0x0002ab30


	//   ....[18]....
        /*00c4*/ 	.word	0x0002aba0


	//   ....[19]....
        /*00c8*/ 	.word	0x0002ac10


	//----- nvinfo : EIATTR_VRC_CTA_INIT_COUNT
	.align		4
.L_1020:
        /*00cc*/ 	.byte	0x02, 0x4a
	.zero		1
	.zero		1


	//----- nvinfo : EIATTR_EXIT_INSTR_OFFSETS
	.align		4
        /*00d0*/ 	.byte	0x04, 0x1c
        /*00d2*/ 	.short	(.L_1022 - .L_1021)


	//   ....[0]....
.L_1021:
        /*00d4*/ 	.word	0x00000bb0


	//   ....[1]....
        /*00d8*/ 	.word	0x0002a260


	//----- nvinfo : EIATTR_MAX_THREADS
	.align		4
.L_1022:
        /*00dc*/ 	.byte	0x04, 0x05
        /*00de*/ 	.short	(.L_1024 - .L_1023)
.L_1023:
        /*00e0*/ 	.word	0x00000080
        /*00e4*/ 	.word	0x00000001
        /*00e8*/ 	.word	0x00000001


	//----- nvinfo : EIATTR_CRS_STACK_SIZE
	.align		4
.L_1024:
        /*00ec*/ 	.byte	0x04, 0x1e
        /*00ee*/ 	.short	(.L_1026 - .L_1025)
.L_1025:
        /*00f0*/ 	.word	0x00000000


	//----- nvinfo : EIATTR_CBANK_PARAM_SIZE
	.align		4
.L_1026:
        /*00f4*/ 	.byte	0x03, 0x19
        /*00f6*/ 	.short	0x00e8


	//----- nvinfo : EIATTR_PARAM_CBANK
	.align		4
        /*00f8*/ 	.byte	0x04, 0x0a
        /*00fa*/ 	.short	(.L_1028 - .L_1027)
	.align		4
.L_1027:
        /*00fc*/ 	.word	index@(.nv.constant0._ZN10layer_norm31ln_parallel_residual_fwd_kernelINS_13Kernel_traitsI13__nv_bfloat16S2_fS2_fjLj1280ELj1ELj4ELj1ELj16ENS_18Kernel_traits_baseILj1280ES2_S2_fS2_fjLj128EEEEELb1ELb0ELb1EEEvNS_9FwdParamsE)
        /*0100*/ 	.short	0x0380
        /*0102*/ 	.short	0x00e8


	//----- nvinfo : EIATTR_SW_WAR
	.align		4
.L_1028:
        /*0104*/ 	.byte	0x04, 0x36
        /*0106*/ 	.short	(.L_1030 - .L_1029)
.L_1029:
        /*0108*/ 	.word	0x00000008
.L_1030:


//--------------------- .nv.info._ZN10layer_norm31ln_parallel_residual_fwd_kernelINS_13Kernel_traitsI13__nv_bfloat16S2_fS2_fjLj1280ELj1ELj4ELj1ELj16ENS_18Kernel_traits_baseILj1280ES2_S2_fS2_fjLj128EEEEELb1ELb1ELb0EEEvNS_9FwdParamsE --------------------------
	.section	.nv.info._ZN10layer_norm31ln_parallel_residual_fwd_kernelINS_13Kernel_traitsI13__nv_bfloat16S2_fS2_fjLj1280ELj1ELj4ELj1ELj16ENS_18Kernel_traits_baseILj1280ES2_S2_fS2_fjLj128EEEEELb1ELb1ELb0EEEvNS_9FwdParamsE,"",@"SHT_CUDA_INFO"
	.sectionflags	@""
	.align	4


	//----- nvinfo : EIATTR_CUDA_API_VERSION
	.align		4
        /*0000*/ 	.byte	0x04, 0x37
        /*0002*/ 	.short	(.L_1032 - .L_1031)
.L_1031:
        /*0004*/ 	.word	0x00000082


	//----- nvinfo : EIATTR_KPARAM_INFO
	.align		4
.L_1032:
        /*0008*/ 	.byte	0x04, 0x17
        /*000a*/ 	.short	(.L_1034 - .L_1033)
.L_1033:
        /*000c*/ 	.word	0x00000000
        /*0010*/ 	.short	0x0000
        /*0012*/ 	.short	0x0000
        /*0014*/ 	.byte	0x00, 0xf0, 0xa1, 0x03


	//----- nvinfo : EIATTR_SPARSE_MMA_MASK
	.align		4
.L_1034:
        /*0018*/ 	.byte	0x03, 0x50
        /*001a*/ 	.short	0x0000


	//----- nvinfo : EIATTR_MAXREG_COUNT
	.align		4
        /*001c*/ 	.byte	0x03, 0x1b
        /*001e*/ 	.short	0x00ff


	//----- nvinfo : EIATTR_MERCURY_ISA_VERSION
	.align		4
        /*0020*/ 	.byte	0x03, 0x5f
        /*0022*/ 	.short	0x0101


	//----- nvinfo : EIATTR_COOP_GROUP_MASK_REGIDS
	.align		4
        /*0024*/ 	.byte	0x04, 0x29
        /*0026*/ 	.short	(.L_1036 - .L_1035)


	//   ....[0]....
.L_1035:
        /*0028*/ 	.word	0xffffffff


	//   ....[1]....
        /*002c*/ 	.word	0xffffffff


	//   ....[2]....
        /*0030*/ 	.word	0xffffffff


	//   ....[3]....
        /*0034*/ 	.word	0xffffffff


	//   ....[4]....
        /*0038*/ 	.word	0xffffffff


	//   ....[5]....
        /*003c*/ 	.word	0xffffffff


	//   ....[6]....
        /*0040*/ 	.word	0xffffffff


	//   ....[7]....
        /*0044*/ 	.word	0xffffffff


	//   ....[8]....
        /*0048*/ 	.word	0xffffffff


	//   ....[9]....
        /*004c*/ 	.word	0xffffffff


	//   ....[10]....
        /*0050*/ 	.word	0x05000096


	//   ....[11]....
        /*0054*/ 	.word	0x05000096


	//   ....[12]....
        /*0058*/ 	.word	0x05000096


	//   ....[13]....
        /*005c*/ 	.word	0x05000096


	//   ....[14]....
        /*0060*/ 	.word	0x05000096


	//   ....[15]....
        /*0064*/ 	.word	0x05000096


	//   ....[16]....
        /*0068*/ 	.word	0x05000096


	//   ....[17]....
        /*006c*/ 	.word	0x05000096


	//   ....[18]....
        /*0070*/ 	.word	0x05000096


	//   ....[19]....
        /*0074*/ 	.word	0x05000096


	//----- nvinfo : EIATTR_COOP_GROUP_INSTR_OFFSETS
	.align		4
.L_1036:
        /*0078*/ 	.byte	0x04, 0x28
        /*007a*/ 	.short	(.L_1038 - .L_1037)


	//   ....[0]....
.L_1037:
        /*007c*/ 	.word	0x00030700


	//   ....[1]....
        /*0080*/ 	.word	0x00030730


	//   ....[2]....
        /*0084*/ 	.word	0x00030750


	//   ....[3]....
        /*0088*/ 	.word	0x00030770


	//   ....[4]....
        /*008c*/ 	.word	0x00030790


	//   ....[5]....
        /*0090*/ 	.word	0x00030cd0


	//   ....[6]....
        /*0094*/ 	.word	0x00030cf0


	//   ....[7]....
        /*0098*/ 	.word	0x00030d10


	//   ....[8]....
        /*009c*/ 	.word	0x00030d30


	//   ....[9]....
        /*00a0*/ 	.word	0x00030d50


	//   ....[10]....
        /*00a4*/ 	.word	0x00031fe0


	//   ....[11]....
        /*00a8*/ 	.word	0x00032090


	//   ....[12]....
        /*00ac*/ 	.word	0x00032100


	//   ....[13]....
        /*00b0*/ 	.word	0x00032170


	//   ....[14]....
        /*00b4*/ 	.word	0x000321e0


	//   ....[15]....
        /*00b8*/ 	.word	0x00032770


	//   ....[16]....
        /*00bc*/ 	.word	0x000327e0


	//   ....[17]....
        /*00c0*/ 	.word	0x00032850


	//   ....[18]....
        /*00c4*/ 	.word	0x000328c0


	//   ....[19]....
        /*00c8*/ 	.word	0x00032930


	//----- nvinfo : EIATTR_VRC_CTA_INIT_COUNT
	.align		4
.L_1038:
        /*00cc*/ 	.byte	0x02, 0x4a
	.zero		1
	.zero		1


	//----- nvinfo : EIATTR_EXIT_INSTR_OFFSETS
	.align		4
        /*00d0*/ 	.byte	0x04, 0x1c
        /*00d2*/ 	.short	(.L_1040 - .L_1039)


	//   ....[0]....
.L_1039:
        /*00d4*/ 	.word	0x000008e0


	//   ....[1]....
        /*00d8*/ 	.word	0x00031f70


	//----- nvinfo : EIATTR_MAX_THREADS
	.align		4
.L_1040:
        /*00dc*/ 	.byte	0x04, 0x05
        /*00de*/ 	.short	(.L_1042 - .L_1041)
.L_1041:
        /*00e0*/ 	.word	0x00000080
        /*00e4*/ 	.word	0x00000001
        /*00e8*/ 	.word	0x00000001


	//----- nvinfo : EIATTR_CRS_STACK_SIZE
	.align		4
.L_1042:
        /*00ec*/ 	.byte	0x04, 0x1e
        /*00ee*/ 	.short	(.L_1044 - .L_1043)
.L_1043:
        /*00f0*/ 	.word	0x00000000


	//----- nvinfo : EIATTR_CBANK_PARAM_SIZE
	.align		4
.L_1044:
        /*00f4*/ 	.byte	0x03, 0x19
        /*00f6*/ 	.short	0x00e8


	//----- nvinfo : EIATTR_PARAM_CBANK
	.align		4
        /*00f8*/ 	.byte	0x04, 0x0a
        /*00fa*/ 	.short	(.L_1046 - .L_1045)
	.align		4
.L_1045:
        /*00fc*/ 	.word	index@(.nv.constant0._ZN10layer_norm31ln_parallel_residual_fwd_kernelINS_13Kernel_traitsI13__nv_bfloat16S2_fS2_fjLj1280ELj1ELj4ELj1ELj16ENS_18Kernel_traits_baseILj1280ES2_S2_fS2_fjLj128EEEEELb1ELb1ELb0EEEvNS_9FwdParamsE)
        /*0100*/ 	.short	0x0380
        /*0102*/ 	.short	0x00e8


	//----- nvinfo : EIATTR_SW_WAR
	.align		4
.L_1046:
        /*0104*/ 	.byte	0x04, 0x36
        /*0106*/ 	.short	(.L_1048 - .L_1047)
.L_1047:
        /*0108*/ 	.word	0x00000008
.L_1048:


//--------------------- .nv.info._ZN10layer_norm31ln_parallel_residual_fwd_kernelINS_13Kernel_traitsI13__nv_bfloat16S2_fS2_fjLj1280ELj1ELj4ELj1ELj16ENS_18Kernel_traits_baseILj1280ES2_S2_fS2_fjLj128EEEEELb1ELb1ELb1EEEvNS_9FwdParamsE --------------------------
	.section	.nv.info._ZN10layer_norm31ln_parallel_residual_fwd_kernelINS_13Kernel_traitsI13__nv_bfloat16S2_fS2_fjLj1280ELj1ELj4ELj1ELj16ENS_18Kernel_traits_baseILj1280ES2_S2_fS2_fjLj128EEEEELb1ELb1ELb1EEEvNS_9FwdParamsE,"",@"SHT_CUDA_INFO"
	.sectionflags	@""
	.align	4


	//----- nvinfo : EIATTR_CUDA_API_VERSION
	.align		4
        /*0000*/ 	.byte	0x04, 0x37
        /*0002*/ 	.short	(.L_1050 - .L_1049)
.L_1049:
        /*0004*/ 	.word	0x00000082


	//----- nvinfo : EIATTR_KPARAM_INFO
	.align		4
.L_1050:
        /*0008*/ 	.byte	0x04, 0x17
        /*000a*/ 	.short	(.L_1052 - .L_1051)
.L_1051:
        /*000c*/ 	.word	0x00000000
        /*0010*/ 	.short	0x0000
        /*0012*/ 	.short	0x0000
        /*0014*/ 	.byte	0x00, 0xf0, 0xa1, 0x03


	//----- nvinfo : EIATTR_SPARSE_MMA_MASK
	.align		4
.L_1052:
        /*0018*/ 	.byte	0x03, 0x50
        /*001a*/ 	.short	0x0000


	//----- nvinfo : EIATTR_MAXREG_COUNT
	.align		4
        /*001c*/ 	.byte	0x03, 0x1b
        /*001e*/ 	.short	0x00ff


	//----- nvinfo : EIATTR_MERCURY_ISA_VERSION
	.align		4
        /*0020*/ 	.byte	0x03, 0x5f
        /*0022*/ 	.short	0x0101


	//----- nvinfo : EIATTR_COOP_GROUP_MASK_REGIDS
	.align		4
        /*0024*/ 	.byte	0x04, 0x29
        /*0026*/ 	.short	(.L_1054 - .L_1053)


	//   ....[0]....
.L_1053:
        /*0028*/ 	.word	0xffffffff


	//   ....[1]....
        /*002c*/ 	.word	0xffffffff


	//   ....[2]....
        /*0030*/ 	.word	0xffffffff


	//   ....[3]....
        /*0034*/ 	.word	0xffffffff


	//   ....[4]....
        /*0038*/ 	.word	0xffffffff


	//   ....[5]....
        /*003c*/ 	.word	0xffffffff


	//   ....[6]....
        /*0040*/ 	.word	0xffffffff


	//   ....[7]....
        /*0044*/ 	.word	0xffffffff


	//   ....[8]....
        /*0048*/ 	.word	0xffffffff


	//   ....[9]....
        /*004c*/ 	.word	0xffffffff


	//   ....[10]....
        /*0050*/ 	.word	0x05000089


	//   ....[11]....
        /*0054*/ 	.word	0x05000089


	//   ....[12]....
        /*0058*/ 	.word	0x05000089


	//   ....[13]....
        /*005c*/ 	.word	0x05000089


	//   ....[14]....
        /*0060*/ 	.word	0x05000089


	//   ....[15]....
        /*0064*/ 	.word	0x05000089


	//   ....[16]....
        /*0068*/ 	.word	0x05000089


	//   ....[17]....
        /*006c*/ 	.word	0x05000089


	//   ....[18]....
        /*0070*/ 	.word	0x05000089


	//   ....[19]....
        /*0074*/ 	.word	0x05000089


	//----- nvinfo : EIATTR_COOP_GROUP_INSTR_OFFSETS
	.align		4
.L_1054:
        /*0078*/ 	.byte	0x04, 0x28
        /*007a*/ 	.short	(.L_1056 - .L_1055)


	//   ....[0]....
.L_1055:
        /*007c*/ 	.word	0x00027cc0


	//   ....[1]....
        /*0080*/ 	.word	0x00027cf0


	//   ....[2]....
        /*0084*/ 	.word	0x00027d10


	//   ....[3]....
        /*0088*/ 	.word	0x00027d30


	//   ....[4]....
        /*008c*/ 	.word	0x00027d50


	//   ....[5]....
        /*0090*/ 	.word	0x00028280


	//   ....[6]....
        /*0094*/ 	.word	0x000282a0


	//   ....[7]....
        /*0098*/ 	.word	0x000282c0


	//   ....[8]....
        /*009c*/ 	.word	0x000282e0


	//   ....[9]....
        /*00a0*/ 	.word	0x00028300


	//   ....[10]....
        /*00a4*/ 	.word	0x00029490


	//   ....[11]....
        /*00a8*/ 	.word	0x00029540


	//   ....[12]....
        /*00ac*/ 	.word	0x000295b0


	//   ....[13]....
        /*00b0*/ 	.word	0x00029620


	//   ....[14]....
        /*00b4*/ 	.word	0x00029690


	//   ....[15]....
        /*00b8*/ 	.word	0x00029c10


	//   ....[16]....
        /*00bc*/ 	.word	0x00029c80


	//   ....[17]....
        /*00c0*/ 	.word	0x00029cf0


	//   ....[18]....
        /*00c4*/ 	.word	0x00029d60


	//   ....[19]....
        /*00c8*/ 	.word	0x00029dd0


	//----- nvinfo : EIATTR_VRC_CTA_INIT_COUNT
	.align		4
.L_1056:
        /*00cc*/ 	.byte	0x02, 0x4a
	.zero		1
	.zero		1


	//----- nvinfo : EIATTR_EXIT_INSTR_OFFSETS
	.align		4
        /*00d0*/ 	.byte	0x04, 0x1c
        /*00d2*/ 	.short	(.L_1058 - .L_1057)


	//   ....[0]....
.L_1057:
        /*00d4*/ 	.word	0x00000320


	//   ....[1]....
        /*00d8*/ 	.word	0x00029430


	//----- nvinfo : EIATTR_MAX_THREADS
	.align		4
.L_1058:
        /*00dc*/ 	.byte	0x04, 0x05
        /*00de*/ 	.short	(.L_1060 - .L_1059)
.L_1059:
        /*00e0*/ 	.word	0x00000080
        /*00e4*/ 	.word	0x00000001
        /*00e8*/ 	.word	0x00000001


	//----- nvinfo : EIATTR_CRS_STACK_SIZE
	.align		4
.L_1060:
        /*00ec*/ 	.byte	0x04, 0x1e
        /*00ee*/ 	.short	(.L_1062 - .L_1061)
.L_1061:
        /*00f0*/ 	.word	0x00000000


	//----- nvinfo : EIATTR_CBANK_PARAM_SIZE
	.align		4
.L_1062:
        /*00f4*/ 	.byte	0x03, 0x19
        /*00f6*/ 	.short	0x00e8


	//----- nvinfo : EIATTR_PARAM_CBANK
	.align		4
        /*00f8*/ 	.byte	0x04, 0x0a
        /*00fa*/ 	.short	(.L_1064 - .L_1063)
	.align		4
.L_1063:
        /*00fc*/ 	.word	index@(.nv.constant0._ZN10layer_norm31ln_parallel_residual_fwd_kernelINS_13Kernel_traitsI13__nv_bfloat16S2_fS2_fjLj1280ELj1ELj4ELj1ELj16ENS_18Kernel_traits_baseILj1280ES2_S2_fS2_fjLj128EEEEELb1ELb1ELb1EEEvNS_9FwdParamsE)
        /*0100*/ 	.short	0x0380
        /*0102*/ 	.short	0x00e8


	//----- nvinfo : EIATTR_SW_WAR
	.align		4
.L_1064:
        /*0104*/ 	.byte	0x04, 0x36
        /*0106*/ 	.short	(.L_1066 - .L_1065)
.L_1065:
        /*0108*/ 	.word	0x00000008
.L_1066:


//--------------------- .nv.info._ZN10layer_norm31ln_parallel_residual_fwd_kernelINS_13Kernel_traitsIf13__nv_bfloat16fS2_fjLj1280ELj1ELj4ELj1ELj16ENS_18Kernel_traits_baseILj1280EfS2_fS2_fjLj128EEEEELb0ELb0ELb0EEEvNS_9FwdParamsE --------------------------
	.section	.nv.info._ZN10layer_norm31ln_parallel_residual_fwd_kernelINS_13Kernel_traitsIf13__nv_bfloat16fS2_fjLj1280ELj1ELj4ELj1ELj16ENS_18Kernel_traits_baseILj1280EfS2_fS2_fjLj128EEEEELb0ELb0ELb0EEEvNS_9FwdParamsE,"",@"SHT_CUDA_INFO"
	.sectionflags	@""
	.align	4


	//----- nvinfo : EIATTR_CUDA_API_VERSION
	.align		4
        /*0000*/ 	.byte	0x04, 0x37
        /*0002*/ 	.short	(.L_1068 - .L_1067)
.L_1067:
        /*0004*/ 	.word	0x00000082


	//----- nvinfo : EIATTR_KPARAM_INFO
	.align		4
.L_1068:
        /*0008*/ 	.byte	0x04, 0x17
        /*000a*/ 	.short	(.L_1070 - .L_1069)
.L_1069:
        /*000c*/ 	.word	0x00000000
        /*0010*/ 	.short	0x0000
        /*0012*/ 	.short	0x0000
        /*0014*/ 	.byte	0x00, 0xf0, 0xa1, 0x03


	//----- nvinfo : EIATTR_SPARSE_MMA_MASK
	.align		4
.L_1070:
        /*0018*/ 	.byte	0x03, 0x50
        /*001a*/ 	.short	0x0000


	//----- nvinfo : EIATTR_MAXREG_COUNT
	.align		4
        /*001c*/ 	.byte	0x03, 0x1b
        /*001e*/ 	.short	0x00ff


	//----- nvinfo : EIATTR_MERCURY_ISA_VERSION
	.align		4
        /*0020*/ 	.byte	0x03, 0x5f
        /*0022*/ 	.short	0x0101


	//----- nvinfo : EIATTR_COOP_GROUP_MASK_REGIDS
	.align		4
        /*0024*/ 	.byte	0x04, 0x29
        /*0026*/ 	.short	(.L_1072 - .L_1071)


	//   ....[0]....
.L_1071:
        /*0028*/ 	.word	0xffffffff


	//   ....[1]....
        /*002c*/ 	.word	0xffffffff


	//   ....[2]....
        /*0030*/ 	.word	0xffffffff


	//   ....[3]....
        /*0034*/ 	.word	0xffffffff


	//   ....[4]....
        /*0038*/ 	.word	0xffffffff


	//   ....[5]....
        /*003c*/ 	.word	0xffffffff


	//   ....[6]....
        /*0040*/ 	.word	0xffffffff


	//   ....[7]....
        /*0044*/ 	.word	0xffffffff


	//   ....[8]....
        /*0048*/ 	.word	0xffffffff


	//   ....[9]....
        /*004c*/ 	.word	0xffffffff


	//   ....[10]....
        /*0050*/ 	.word	0x050000e3


	//   ....[11]....
        /*0054*/ 	.word	0x050000e3


	//   ....[12]....
        /*0058*/ 	.word	0x050000e3


	//   ....[13]....
        /*005c*/ 	.word	0x050000e3


	//   ....[14]....
        /*0060*/ 	.word	0x050000e3


	//   ....[15]....
        /*0064*/ 	.word	0x050000e3


	//   ....[16]....
        /*0068*/ 	.word	0x050000e3


	//   ....[17]....
        /*006c*/ 	.word	0x050000e3


	//   ....[18]....
        /*0070*/ 	.word	0x050000e3


	//   ....[19]....
        /*0074*/ 	.word	0x050000e3


	//----- nvinfo : EIATTR_COOP_GROUP_INSTR_OFFSETS
	.align		4
.L_1072:
        /*0078*/ 	.byte	0x04, 0x28
        /*007a*/ 	.short	(.L_1074 - .L_1073)


	//   ....[0]....
.L_1073:
        /*007c*/ 	.word	0x00004ab0


	//   ....[1]....
        /*0080*/ 	.word	0x00004ae0


	//   ....[2]....
        /*0084*/ 	.word	0x00004b00


	//   ....[3]....
        /*0088*/ 	.word	0x00004b20


	//   ....[4]....
        /*008c*/ 	.word	0x00004b40


	//   ....[5]....
        /*0090*/ 	.word	0x00005080


	//   ....[6]....
        /*0094*/ 	.word	0x000050a0


	//   ....[7]....
        /*0098*/ 	.word	0x000050c0


	//   ....[8]....
        /*009c*/ 	.word	0x000050e0


	//   ....[9]....
        /*00a0*/ 	.word	0x00005100


	//   ....[10]....
        /*00a4*/ 	.word	0x00006270


	//   ....[11]....
        /*00a8*/ 	.word	0x00006320


	//   ....[12]....
        /*00ac*/ 	.word	0x00006390


	//   ....[13]....
        /*00b0*/ 	.word	0x00006400


	//   ....[14]....
        /*00b4*/ 	.word	0x00006470


	//   ....[15]....
        /*00b8*/ 	.word	0x00006a00


	//   ....[16]....
        /*00bc*/ 	.word	0x00006a70


	//   ....[17]....
        /*00c0*/ 	.word	0x00006ae0


	//   ....[18]....
        /*00c4*/ 	.word	0x00006b50


	//   ....[19]....
        /*00c8*/ 	.word	0x00006bc0


	//----- nvinfo : EIATTR_VRC_CTA_INIT_COUNT
	.align		4
.L_1074:
        /*00cc*/ 	.byte	0x02, 0x4a
	.zero		1
	.zero		1


	//----- nvinfo : EIATTR_EXIT_INSTR_OFFSETS
	.align		4
        /*00d0*/ 	.byte	0x04, 0x1c
        /*00d2*/ 	.short	(.L_1076 - .L_1075)


	//   ....[0]....
.L_1075:
        /*00d4*/ 	.word	0x00001c90


	//   ....[1]....
        /*00d8*/ 	.word	0x00006200


	//----- nvinfo : EIATTR_MAX_THREADS
	.align		4
.L_1076:
        /*00dc*/ 	.byte	0x04, 0x05
        /*00de*/ 	.short	(.L_1078 - .L_1077)
.L_1077:
        /*00e0*/ 	.word	0x00000080
        /*00e4*/ 	.word	0x00000001
        /*00e8*/ 	.word	0x00000001


	//----- nvinfo : EIATTR_CRS_STACK_SIZE
	.align		4
.L_1078:
        /*00ec*/ 	.byte	0x04, 0x1e
        /*00ee*/ 	.short	(.L_1080 - .L_1079)
.L_1079:
        /*00f0*/ 	.word	0x00000000


	//----- nvinfo : EIATTR_CBANK_PARAM_SIZE
	.align		4
.L_1080:
        /*00f4*/ 	.byte	0x03, 0x19
        /*00f6*/ 	.short	0x00e8


	//----- nvinfo : EIATTR_PARAM_CBANK
	.align		4
        /*00f8*/ 	.byte	0x04, 0x0a
        /*00fa*/ 	.short	(.L_1082 - .L_1081)
	.align		4
.L_1081:
        /*00fc*/ 	.word	index@(.nv.constant0._ZN10layer_norm31ln_parallel_residual_fwd_kernelINS_13Kernel_traitsIf13__nv_bfloat16fS2_fjLj1280ELj1ELj4ELj1ELj16ENS_18Kernel_traits_baseILj1280EfS2_fS2_fjLj128EEEEELb0ELb0ELb0EEEvNS_9FwdParamsE)
        /*0100*/ 	.short	0x0380
        /*0102*/ 	.short	0x00e8


	//----- nvinfo : EIATTR_SW_WAR
	.align		4
.L_1082:
        /*0104*/ 	.byte	0x04, 0x36
        /*0106*/ 	.short	(.L_1084 - .L_1083)
.L_1083:
        /*0108*/ 	.word	0x00000008
.L_1084:


//--------------------- .nv.info._ZN10layer_norm31ln_parallel_residual_fwd_kernelINS_13Kernel_traitsIf13__nv_bfloat16fS2_fjLj1280ELj1ELj4ELj1ELj16ENS_18Kernel_traits_baseILj1280EfS2_fS2_fjLj128EEEEELb0ELb0ELb1EEEvNS_9FwdParamsE --------------------------
	.section	.nv.info._ZN10layer_norm31ln_parallel_residual_fwd_kernelINS_13Kernel_traitsIf13__nv_bfloat16fS2_fjLj1280ELj1ELj4ELj1ELj16ENS_18Kernel_traits_baseILj1280EfS2_fS2_fjLj128EEEEELb0ELb0ELb1EEEvNS_9FwdParamsE,"",@"SHT_CUDA_INFO"
	.sectionflags	@""
	.align	4


	//----- nvinfo : EIATTR_CUDA_API_VERSION
	.align		4
        /*0000*/ 	.byte	0x04, 0x37
        /*0002*/ 	.short	(.L_1086 - .L_1085)
.L_1085:
        /*0004*/ 	.word	0x00000082


	//----- nvinfo : EIATTR_KPARAM_INFO
	.align		4
.L_1086:
        /*0008*/ 	.byte	0x04, 0x17
        /*000a*/ 	.short	(.L_1088 - .L_1087)
.L_1087:
        /*000c*/ 	.word	0x00000000
        /*0010*/ 	.short	0x0000
        /*0012*/ 	.short	0x0000
        /*0014*/ 	.byte	0x00, 0xf0, 0xa1, 0x03


	//----- nvinfo : EIATTR_SPARSE_MMA_MASK
	.align		4
.L_1088:
        /*0018*/ 	.byte	0x03, 0x50
        /*001a*/ 	.short	0x0000


	//----- nvinfo : EIATTR_MAXREG_COUNT
	.align		4
        /*001c*/ 	.byte	0x03, 0x1b
        /*001e*/ 	.short	0x00ff


	//----- nvinfo : EIATTR_MERCURY_ISA_VERSION
	.align		4
        /*0020*/ 	.byte	0x03, 0x5f
        /*0022*/ 	.short	0x0101


	//----- nvinfo : EIATTR_COOP_GROUP_MASK_REGIDS
	.align		4
        /*0024*/ 	.byte	0x04, 0x29
        /*0026*/ 	.short	(.L_1090 - .L_1089)


	//   ....[0]....
.L_1089:
        /*0028*/ 	.word	0xffffffff


	//   ....[1]....
        /*002c*/ 	.word	0xffffffff


	//   ....[2]....
        /*0030*/ 	.word	0xffffffff


	//   ....[3]....
        /*0034*/ 	.word	0xffffffff


	//   ....[4]....
        /*0038*/ 	.word	0xffffffff


	//   ....[5]....
        /*003c*/ 	.word	0xffffffff


	//   ....[6]....
        /*0040*/ 	.word	0xffffffff


	//   ....[7]....
        /*0044*/ 	.word	0xffffffff


	//   ....[8]....
        /*0048*/ 	.word	0xffffffff


	//   ....[9]....
        /*004c*/ 	.word	0xffffffff


	//   ....[10]....
        /*0050*/ 	.word	0x050000e4


	//   ....[11]....
        /*0054*/ 	.word	0x050000e4


	//   ....[12]....
        /*0058*/ 	.word	0x050000e4


	//   ....[13]....
        /*005c*/ 	.word	0x050000e4


	//   ....[14]....
        /*0060*/ 	.word	0x050000e4


	//   ....[15]....
        /*0064*/ 	.word	0x050000e4


	//   ....[16]....
        /*0068*/ 	.word	0x050000e4


	//   ....[17]....
        /*006c*/ 	.word	0x050000e4


	//   ....[18]....
        /*0070*/ 	.word	0x050000e4


	//   ....[19]....
        /*0074*/ 	.word	0x050000e4


	//----- nvinfo : EIATTR_COOP_GROUP_INSTR_OFFSETS
	.align		4
.L_1090:
        /*0078*/ 	.byte	0x04, 0x28
        /*007a*/ 	.short	(.L_1092 - .L_1091)


	//   ....[0]....
.L_1091:
        /*007c*/ 	.word	0x00003950


	//   ....[1]....
        /*0080*/ 	.word	0x00003980


	//   ....[2]....
        /*0084*/ 	.word	0x000039a0


	//   ....[3]....
        /*0088*/ 	.word	0x000039c0


	//   ....[4]....
        /*008c*/ 	.word	0x000039e0


	//   ....[5]....
        /*0090*/ 	.word	0x00003f10


	//   ....[6]....
        /*0094*/ 	.word	0x00003f30


	//   ....[7]....
        /*0098*/ 	.word	0x00003f50


	//   ....[8]....
        /*009c*/ 	.word	0x00003f70


	//   ....[9]....
        /*00a0*/ 	.word	0x00003f90


	//   ....[10]....
        /*00a4*/ 	.word	0x00004f10


	//   ....[11]....
        /*00a8*/ 	.word	0x00004fc0


	//   ....[12]....
        /*00ac*/ 	.word	0x00005030


	//   ....[13]....
        /*00b0*/ 	.word	0x000050a0


	//   ....[14]....
        /*00b4*/ 	.word	0x00005110


	//   ....[15]....
        /*00b8*/ 	.word	0x00005690


	//   ....[16]....
        /*00bc*/ 	.word	0x00005700


	//   ....[17]....
        /*00c0*/ 	.word	0x00005770


	//   ....[18]....
        /*00c4*/ 	.word	0x000057e0


	//   ....[19]....
        /*00c8*/ 	.word	0x00005850


	//----- nvinfo : EIATTR_VRC_CTA_INIT_COUNT
	.align		4
.L_1092:
        /*00cc*/ 	.byte	0x02, 0x4a
	.zero		1
	.zero		1


	//----- nvinfo : EIATTR_EXIT_INSTR_OFFSETS
	.align		4
        /*00d0*/ 	.byte	0x04, 0x1c
        /*00d2*/ 	.short	(.L_1094 - .L_1093)


	//   ....[0]....
.L_1093:
        /*00d4*/ 	.word	0x00000e80


	//   ....[1]....
        /*00d8*/ 	.word	0x00004ea0


	//----- nvinfo : EIATTR_MAX_THREADS
	.align		4
.L_1094:
        /*00dc*/ 	.byte	0x04, 0x05
        /*00de*/ 	.short	(.L_1096 - .L_1095)
.L_1095:
        /*00e0*/ 	.word	0x00000080
        /*00e4*/ 	.word	0x00000001
        /*00e8*/ 	.word	0x00000001


	//----- nvinfo : EIATTR_CRS_STACK_SIZE
	.align		4
.L_1096:
        /*00ec*/ 	.byte	0x04, 0x1e
        /*00ee*/ 	.short	(.L_1098 - .L_1097)
.L_1097:
        /*00f0*/ 	.word	0x00000000


	//----- nvinfo : EIATTR_CBANK_PARAM_SIZE
	.align		4
.L_1098:
        /*00f4*/ 	.byte	0x03, 0x19
        /*00f6*/ 	.short	0x00e8


	//----- nvinfo : EIATTR_PARAM_CBANK
	.align		4
        /*00f8*/ 	.byte	0x04, 0x0a
        /*00fa*/ 	.short	(.L_1100 - .L_1099)
	.align		4
.L_1099:
        /*00fc*/ 	.word	index@(.nv.constant0._ZN10layer_norm31ln_parallel_residual_fwd_kernelINS_13Kernel_traitsIf13__nv_bfloat16fS2_fjLj1280ELj1ELj4ELj1ELj16ENS_18Kernel_traits_baseILj1280EfS2_fS2_fjLj128EEEEELb0ELb0ELb1EEEvNS_9FwdParamsE)
        /*0100*/ 	.short	0x0380
        /*0102*/ 	.short	0x00e8


	//----- nvinfo : EIATTR_SW_WAR
	.align		4
.L_1100:
        /*0104*/ 	.byte	0x04, 0x36
        /*0106*/ 	.short	(.L_1102 - .L_1101)
.L_1101:
        /*0108*/ 	.word	0x00000008
.L_1102:


//--------------------- .nv.info._ZN10layer_norm31ln_parallel_residual_fwd_kernelINS_13Kernel_traitsIf13__nv_bfloat16fS2_fjLj1280ELj1ELj4ELj1ELj16ENS_18Kernel_traits_baseILj1280EfS2_fS2_fjLj128EEEEELb0ELb1ELb0EEEvNS_9FwdParamsE --------------------------
	.section	.nv.info._ZN10layer_norm31ln_parallel_residual_fwd_kernelINS_13Kernel_traitsIf13__nv_bfloat16fS2_fjLj1280ELj1ELj4ELj1ELj16ENS_18Kernel_traits_baseILj1280EfS2_fS2_fjLj128EEEEELb0ELb1ELb0EEEvNS_9FwdParamsE,"",@"SHT_CUDA_INFO"
	.sectionflags	@""
	.align	4


	//----- nvinfo : EIATTR_CUDA_API_VERSION
	.align		4
        /*0000*/ 	.byte	0x04, 0x37
        /*0002*/ 	.short	(.L_1104 - .L_1103)
.L_1103:
        /*0004*/ 	.word	0x00000082


	//----- nvinfo : EIATTR_KPARAM_INFO
	.align		4
.L_1104:
        /*0008*/ 	.byte	0x04, 0x17
        /*000a*/ 	.short	(.L_1106 - .L_1105)
.L_1105:
        /*000c*/ 	.word	0x00000000
        /*0010*/ 	.short	0x0000
        /*0012*/ 	.short	0x0000
        /*0014*/ 	.byte	0x00, 0xf0, 0xa1, 0x03


	//----- nvinfo : EIATTR_SPARSE_MMA_MASK
	.align		4
.L_1106:
        /*0018*/ 	.byte	0x03, 0x50
        /*001a*/ 	.short	0x0000


	//----- nvinfo : EIATTR_MAXREG_COUNT
	.align		4
        /*001c*/ 	.byte	0x03, 0x1b
        /*001e*/ 	.short	0x00ff


	//----- nvinfo : EIATTR_MERCURY_ISA_VERSION
	.align		4
        /*0020*/ 	.byte	0x03, 0x5f
        /*0022*/ 	.short	0x0101


	//----- nvinfo : EIATTR_COOP_GROUP_MASK_REGIDS
	.align		4
        /*0024*/ 	.byte	0x04, 0x29
        /*0026*/ 	.short	(.L_1108 - .L_1107)


	//   ....[0]....
.L_1107:
        /*0028*/ 	.word	0xffffffff


	//   ....[1]....
        /*002c*/ 	.word	0xffffffff


	//   ....[2]....
        /*0030*/ 	.word	0xffffffff


	//   ....[3]....
        /*0034*/ 	.word	0xffffffff


	//   ....[4]....
        /*0038*/ 	.word	0xffffffff


	//   ....[5]....
        /*003c*/ 	.word	0xffffffff


	//   ....[6]....
        /*0040*/ 	.word	0xffffffff


	//   ....[7]....
        /*0044*/ 	.word	0xffffffff


	//   ....[8]....
        /*0048*/ 	.word	0xffffffff


	//   ....[9]....
        /*004c*/ 	.word	0xffffffff


	//   ....[10]....
        /*0050*/ 	.word	0x05000094


	//   ....[11]....
        /*0054*/ 	.word	0x05000094


	//   ....[12]....
        /*0058*/ 	.word	0x05000094


	//   ....[13]....
        /*005c*/ 	.word	0x05000094


	//   ....[14]....
        /*0060*/ 	.word	0x05000094


	//   ....[15]....
        /*0064*/ 	.word	0x05000094


	//   ....[16]....
        /*0068*/ 	.word	0x05000094


	//   ....[17]....
        /*006c*/ 	.word	0x05000094


	//   ....[18]....
        /*0070*/ 	.word	0x05000094


	//   ....[19]....
        /*0074*/ 	.word	0x05000094


	//----- nvinfo : EIATTR_COOP_GROUP_INSTR_OFFSETS
	.align		4
.L_1108:
        /*0078*/ 	.byte	0x04, 0x28
        /*007a*/ 	.short	(.L_1110 - .L_1109)


	//   ....[0]....
.L_1109:
        /*007c*/ 	.word	0x000035a0


	//   ....[1]....
        /*0080*/ 	.word	0x000035d0


	//   ....[2]....
        /*0084*/ 	.word	0x000035f0


	//   ....[3]....
        /*0088*/ 	.word	0x00003610


	//   ....[4]....
        /*008c*/ 	.word	0x00003630


	//   ....[5]....
        /*0090*/ 	.word	0x00003b70


	//   ....[6]....
        /*0094*/ 	.word	0x00003b90


	//   ....[7]....
        /*0098*/ 	.word	0x00003bb0


	//   ....[8]....
        /*009c*/ 	.word	0x00003bd0


	//   ....[9]....
        /*00a0*/ 	.word	0x00003bf0


	//   ....[10]....
        /*00a4*/ 	.word	0x000048b0


	//   ....[11]....
        /*00a8*/ 	.word	0x00004960


	//   ....[12]....
        /*00ac*/ 	.word	0x000049d0


	//   ....[13]....
        /*00b0*/ 	.word	0x00004a40


	//   ....[14]....
        /*00b4*/ 	.word	0x00004ab0


	//   ....[15]....
        /*00b8*/ 	.word	0x00005030


	//   ....[16]....
        /*00bc*/ 	.word	0x000050a0


	//   ....[17]....
        /*00c0*/ 	.word	0x00005110


	//   ....[18]....
        /*00c4*/ 	.word	0x00005180


	//   ....[19]....
        /*00c8*/ 	.word	0x000051f0


	//----- nvinfo : EIATTR_VRC_CTA_INIT_COUNT
	.align		4
.L_1110:
        /*00cc*/ 	.byte	0x02, 0x4a
	.zero		1
	.zero		1


	//----- nvinfo : EIATTR_EXIT_INSTR_OFFSETS
	.align		4
        /*00d0*/ 	.byte	0x04, 0x1c
        /*00d2*/ 	.short	(.L_1112 - .L_1111)


	//   ....[0]....
.L_1111:
        /*00d4*/ 	.word	0x000007b0


	//   ....[1]....
        /*00d8*/ 	.word	0x00004840


	//----- nvinfo : EIATTR_MAX_THREADS
	.align		4
.L_1112:
        /*00dc*/ 	.byte	0x04, 0x05
        /*00de*/ 	.short	(.L_1114 - .L_1113)
.L_1113:
        /*00e0*/ 	.word	0x00000080
        /*00e4*/ 	.word	0x00000001
        /*00e8*/ 	.word	0x00000001


	//----- nvinfo : EIATTR_CRS_STACK_SIZE
	.align		4
.L_1114:
        /*00ec*/ 	.byte	0x04, 0x1e
        /*00ee*/ 	.short	(.L_1116 - .L_1115)
.L_1115:
        /*00f0*/ 	.word	0x00000000


	//----- nvinfo : EIATTR_CBANK_PARAM_SIZE
	.align		4
.L_1116:
        /*00f4*/ 	.byte	0x03, 0x19
        /*00f6*/ 	.short	0x00e8


	//----- nvinfo : EIATTR_PARAM_CBANK
	.align		4
        /*00f8*/ 	.byte	0x04, 0x0a
        /*00fa*/ 	.short	(.L_1118 - .L_1117)
	.align		4
.L_1117:
        /*00fc*/ 	.word	index@(.nv.constant0._ZN10layer_norm31ln_parallel_residual_fwd_kernelINS_13Kernel_traitsIf13__nv_bfloat16fS2_fjLj1280ELj1ELj4ELj1ELj16ENS_18Kernel_traits_baseILj1280EfS2_fS2_fjLj128EEEEELb0ELb1ELb0EEEvNS_9FwdParamsE)
        /*0100*/ 	.short	0x0380
        /*0102*/ 	.short	0x00e8


	//----- nvinfo : EIATTR_SW_WAR
	.align		4
.L_1118:
        /*0104*/ 	.byte	0x04, 0x36
        /*0106*/ 	.short	(.L_1120 - .L_1119)
.L_1119:
        /*0108*/ 	.word	0x00000008
.L_1120:


//--------------------- .nv.info._ZN10layer_norm31ln_parallel_residual_fwd_kernelINS_13Kernel_traitsIf13__nv_bfloat16fS2_fjLj1280ELj1ELj4ELj1ELj16ENS_18Kernel_traits_baseILj1280EfS2_fS2_fjLj128EEEEELb0ELb1ELb1EEEvNS_9FwdParamsE --------------------------
	.section	.nv.info._ZN10layer_norm31ln_parallel_residual_fwd_kernelINS_13Kernel_traitsIf13__nv_bfloat16fS2_fjLj1280ELj1ELj4ELj1ELj16ENS_18Kernel_traits_baseILj1280EfS2_fS2_fjLj128EEEEELb0ELb1ELb1EEEvNS_9FwdParamsE,"",@"SHT_CUDA_INFO"
	.sectionflags	@""
	.align	4


	//----- nvinfo : EIATTR_CUDA_API_VERSION
	.align		4
        /*0000*/ 	.byte	0x04, 0x37
        /*0002*/ 	.short	(.L_1122 - .L_1121)
.L_1121:
        /*0004*/ 	.word	0x00000082


	//----- nvinfo : EIATTR_KPARAM_INFO
	.align		4
.L_1122:
        /*0008*/ 	.byte	0x04, 0x17
        /*000a*/ 	.short	(.L_1124 - .L_1123)
.L_1123:
        /*000c*/ 	.word	0x00000000
        /*0010*/ 	.short	0x0000
        /*0012*/ 	.short	0x0000
        /*0014*/ 	.byte	0x00, 0xf0, 0xa1, 0x03


	//----- nvinfo : EIATTR_SPARSE_MMA_MASK
	.align		4
.L_1124:
        /*0018*/ 	.byte	0x03, 0x50
        /*001a*/ 	.short	0x0000


	//----- nvinfo : EIATTR_MAXREG_COUNT
	.align		4
        /*001c*/ 	.byte	0x03, 0x1b
        /*001e*/ 	.short	0x00ff


	//----- nvinfo : EIATTR_MERCURY_ISA_VERSION
	.align		4
        /*0020*/ 	.byte	0x03, 0x5f
        /*0022*/ 	.short	0x0101


	//----- nvinfo : EIATTR_COOP_GROUP_MASK_REGIDS
	.align		4
        /*0024*/ 	.byte	0x04, 0x29
        /*0026*/ 	.short	(.L_1126 - .L_1125)


	//   ....[0]....
.L_1125:
        /*0028*/ 	.word	0xffffffff


	//   ....[1]....
        /*002c*/ 	.word	0xffffffff


	//   ....[2]....
        /*0030*/ 	.word	0xffffffff


	//   ....[3]....
        /*0034*/ 	.word	0xffffffff


	//   ....[4]....
        /*0038*/ 	.word	0xffffffff


	//   ....[5]....
        /*003c*/ 	.word	0xffffffff


	//   ....[6]....
        /*0040*/ 	.word	0xffffffff


	//   ....[7]....
        /*0044*/ 	.word	0xffffffff


	//   ....[8]....
        /*0048*/ 	.word	0xffffffff


	//   ....[9]....
        /*004c*/ 	.word	0xffffffff


	//   ....[10]....
        /*0050*/ 	.word	0x05000095


	//   ....[11]....
        /*0054*/ 	.word	0x05000095


	//   ....[12]....
        /*0058*/ 	.word	0x05000095


	//   ....[13]....
        /*005c*/ 	.word	0x05000095


	//   ....[14]....
        /*0060*/ 	.word	0x05000095


	//   ....[15]....
        /*0064*/ 	.word	0x05000095


	//   ....[16]....
        /*0068*/ 	.word	0x05000095


	//   ....[17]....
        /*006c*/ 	.word	0x05000095


	//   ....[18]....
        /*0070*/ 	.word	0x05000095


	//   ....[19]....
        /*0074*/ 	.word	0x05000095


	//----- nvinfo : EIATTR_COOP_GROUP_INSTR_OFFSETS
	.align		4
.L_1126:
        /*0078*/ 	.byte	0x04, 0x28
        /*007a*/ 	.short	(.L_1128 - .L_1127)


	//   ....[0]....
.L_1127:
        /*007c*/ 	.word	0x00002e00


	//   ....[1]....
        /*0080*/ 	.word	0x00002e30


	//   ....[2]....
        /*0084*/ 	.word	0x00002e50


	//   ....[3]....
        /*0088*/ 	.word	0x00002e70


	//   ....[4]....
        /*008c*/ 	.word	0x00002e90


	//   ....[5]....
        /*0090*/ 	.word	0x000033c0


	//   ....[6]....
        /*0094*/ 	.word	0x000033e0


	//   ....[7]....
        /*0098*/ 	.word	0x00003400


	//   ....[8]....
        /*009c*/ 	.word	0x00003420


	//   ....[9]....
        /*00a0*/ 	.word	0x00003440


	//   ....[10]....
        /*00a4*/ 	.word	0x00003f40


	//   ....[11]....
        /*00a8*/ 	.word	0x00003ff0


	//   ....[12]....
        /*00ac*/ 	.word	0x00004060


	//   ....[13]....
        /*00b0*/ 	.word	0x000040d0


	//   ....[14]....
        /*00b4*/ 	.word	0x00004140


	//   ....[15]....
        /*00b8*/ 	.word	0x000046c0


	//   ....[16]....
        /*00bc*/ 	.word	0x00004730


	//   ....[17]....
        /*00c0*/ 	.word	0x000047a0


	//   ....[18]....
        /*00c4*/ 	.word	0x00004810


	//   ....[19]....
        /*00c8*/ 	.word	0x00004880


	//----- nvinfo : EIATTR_VRC_CTA_INIT_COUNT
	.align		4
.L_1128:
        /*00cc*/ 	.byte	0x02, 0x4a
	.zero		1
	.zero		1


	//----- nvinfo : EIATTR_EXIT_INSTR_OFFSETS
	.align		4
        /*00d0*/ 	.byte	0x04, 0x1c
        /*00d2*/ 	.short	(.L_1130 - .L_1129)


	//   ....[0]....
.L_1129:
        /*00d4*/ 	.word	0x00000470


	//   ....[1]....
        /*00d8*/ 	.word	0x00003ed0


	//----- nvinfo : EIATTR_MAX_THREADS
	.align		4
.L_1130:
        /*00dc*/ 	.byte	0x04, 0x05
        /*00de*/ 	.short	(.L_1132 - .L_1131)
.L_1131:
        /*00e0*/ 	.word	0x00000080
        /*00e4*/ 	.word	0x00000001
        /*00e8*/ 	.word	0x00000001


	//----- nvinfo : EIATTR_CRS_STACK_SIZE
	.align		4
.L_1132:
        /*00ec*/ 	.byte	0x04, 0x1e
        /*00ee*/ 	.short	(.L_1134 - .L_1133)
.L_1133:
        /*00f0*/ 	.word	0x00000000


	//----- nvinfo : EIATTR_CBANK_PARAM_SIZE
	.align		4
.L_1134:
        /*00f4*/ 	.byte	0x03, 0x19
        /*00f6*/ 	.short	0x00e8


	//----- nvinfo : EIATTR_PARAM_CBANK
	.align		4
        /*00f8*/ 	.byte	0x04, 0x0a
        /*00fa*/ 	.short	(.L_1136 - .L_1135)
	.align		4
.L_1135:
        /*00fc*/ 	.word	index@(.nv.constant0._ZN10layer_norm31ln_parallel_residual_fwd_kernelINS_13Kernel_traitsIf13__nv_bfloat16fS2_fjLj1280ELj1ELj4ELj1ELj16ENS_18Kernel_traits_baseILj1280EfS2_fS2_fjLj128EEEEELb0ELb1ELb1EEEvNS_9FwdParamsE)
        /*0100*/ 	.short	0x0380
        /*0102*/ 	.short	0x00e8


	//----- nvinfo : EIATTR_SW_WAR
	.align		4
.L_1136:
        /*0104*/ 	.byte	0x04, 0x36
        /*0106*/ 	.short	(.L_1138 - .L_1137)
.L_1137:
        /*0108*/ 	.word	0x00000008
.L_1138:


//--------------------- .nv.info._ZN10layer_norm31ln_parallel_residual_fwd_kernelINS_13Kernel_traitsIf13__nv_bfloat16fS2_fjLj1280ELj1ELj4ELj1ELj16ENS_18Kernel_traits_baseILj1280EfS2_fS2_fjLj128EEEEELb1ELb0ELb0EEEvNS_9FwdParamsE --------------------------
	.section	.nv.info._ZN10layer_norm31ln_parallel_residual_fwd_kernelINS_13Kernel_traitsIf13__nv_bfloat16fS2_fjLj1280ELj1ELj4ELj1ELj16ENS_18Kernel_traits_baseILj1280EfS2_fS2_fjLj128EEEEELb1ELb0ELb0EEEvNS_9FwdParamsE,"",@"SHT_CUDA_INFO"
	.sectionflags	@""
	.align	4


	//----- nvinfo : EIATTR_CUDA_API_VERSION
	.align		4
        /*0000*/ 	.byte	0x04, 0x37
        /*0002*/ 	.short	(.L_1140 - .L_1139)
.L_1139:
        /*0004*/ 	.word	0x00000082


	//----- nvinfo : EIATTR_KPARAM_INFO
	.align		4
.L_1140:
        /*0008*/ 	.byte	0x04, 0x17
        /*000a*/ 	.short	(.L_1142 - .L_1141)
.L_1141:
        /*000c*/ 	.word	0x00000000
        /*0010*/ 	.short	0x0000
        /*0012*/ 	.short	0x0000
        /*0014*/ 	.byte	0x00, 0xf0, 0xa1, 0x03


	//----- nvinfo : EIATTR_SPARSE_MMA_MASK
	.align		4
.L_1142:
        /*0018*/ 	.byte	0x03, 0x50
        /*001a*/ 	.short	0x0000


	//----- nvinfo : EIATTR_MAXREG_COUNT
	.align		4
        /*001c*/ 	.byte	0x03, 0x1b
        /*001e*/ 	.short	0x00ff


	//----- nvinfo : EIATTR_MERCURY_ISA_VERSION
	.align		4
        /*0020*/ 	.byte	0x03, 0x5f
        /*0022*/ 	.short	0x0101


	//----- nvinfo : EIATTR_COOP_GROUP_MASK_REGIDS
	.align		4
        /*0024*/ 	.byte	0x04, 0x29
        /*0026*/ 	.short	(.L_1144 - .L_1143)


	//   ....[0]....
.L_1143:
        /*0028*/ 	.word	0xffffffff


	//   ....[1]....
        /*002c*/ 	.word	0xffffffff


	//   ....[2]....
        /*0030*/ 	.word	0xffffffff


	//   ....[3]....
        /*0034*/ 	.word	0xffffffff


	//   ....[4]....
        /*0038*/ 	.word	0xffffffff


	//   ....[5]....
        /*003c*/ 	.word	0xffffffff


	//   ....[6]....
        /*0040*/ 	.word	0xffffffff


	//   ....[7]....
        /*0044*/ 	.word	0xffffffff


	//   ....[8]....
        /*0048*/ 	.word	0xffffffff


	//   ....[9]....
        /*004c*/ 	.word	0xffffffff


	//   ....[10]....
        /*0050*/ 	.word	0x050000f3


	//   ....[11]....
        /*0054*/ 	.word	0x050000f3


	//   ....[12]....
        /*0058*/ 	.word	0x050000f3


	//   ....[13]....
        /*005c*/ 	.word	0x050000f3


	//   ....[14]....
        /*0060*/ 	.word	0x050000f3


	//   ....[15]....
        /*0064*/ 	.word	0x050000f3


	//   ....[16]....
        /*0068*/ 	.word	0x050000f3


	//   ....[17]....
        /*006c*/ 	.word	0x050000f3


	//   ....[18]....
        /*0070*/ 	.word	0x050000f3


	//   ....[19]....
        /*0074*/ 	.word	0x050000f3


	//----- nvinfo : EIATTR_COOP_GROUP_INSTR_OFFSETS
	.align		4
.L_1144:
        /*0078*/ 	.byte	0x04, 0x28
        /*007a*/ 	.short	(.L_1146 - .L_1145)


	//   ....[0]....
.L_1145:
        /*007c*/ 	.word	0x0002f960


	//   ....[1]....
        /*0080*/ 	.word	0x0002f990


	//   ....[2]....
        /*0084*/ 	.word	0x0002f9b0


	//   ....[3]....
        /*0088*/ 	.word	0x0002f9d0


	//   ....[4]....
        /*008c*/ 	.word	0x0002f9f0


	//   ....[5]....
        /*0090*/ 	.word	0x0002ff30


	//   ....[6]....
        /*0094*/ 	.word	0x0002ff50


	//   ....[7]....
        /*0098*/ 	.word	0x0002ff70


	//   ....[8]....
        /*009c*/ 	.word	0x0002ff90


	//   ....[9]....
        /*00a0*/ 	.word	0x0002ffb0


	//   ....[10]....
        /*00a4*/ 	.word	0x00031190


	//   ....[11]....
        /*00a8*/ 	.word	0x00031240


	//   ....[12]....
        /*00ac*/ 	.word	0x000312b0


	//   ....[13]....
        /*00b0*/ 	.word	0x00031320


	//   ....[14]....
        /*00b4*/ 	.word	0x00031390


	//   ....[15]....
        /*00b8*/ 	.word	0x00031920


	//   ....[16]....
        /*00bc*/ 	.word	0x00031990


	//   ....[17]....
        /*00c0*/ 	.word	0x00031a00


	//   ....[18]....
        /*00c4*/ 	.word	0x00031a70


	//   ....[19]....
        /*00c8*/ 	.word	0x00031ae0


	//----- nvinfo : EIATTR_VRC_CTA_INIT_COUNT
	.align		4
.L_1146:
        /*00cc*/ 	.byte	0x02, 0x4a
	.zero		1
	.zero		1


	//----- nvinfo : EIATTR_EXIT_INSTR_OFFSETS
	.align		4
        /*00d0*/ 	.byte	0x04, 0x1c
        /*00d2*/ 	.short	(.L_1148 - .L_1147)


	//   ....[0]....
.L_1147:
        /*00d4*/ 	.word	0x00001f60


	//   ....[1]....
        /*00d8*/ 	.word	0x00031120


	//----- nvinfo : EIATTR_MAX_THREADS
	.align		4
.L_1148:
        /*00dc*/ 	.byte	0x04, 0x05
        /*00de*/ 	.short	(.L_1150 - .L_1149)
.L_1149:
        /*00e0*/ 	.word	0x00000080
        /*00e4*/ 	.word	0x00000001
        /*00e8*/ 	.word	0x00000001


	//----- nvinfo : EIATTR_CRS_STACK_SIZE
	.align		4
.L_1150:
        /*00ec*/ 	.byte	0x04, 0x1e
        /*00ee*/ 	.short	(.L_1152 - .L_1151)
.L_1151:
        /*00f0*/ 	.word	0x00000000


	//----- nvinfo : EIATTR_CBANK_PARAM_SIZE
	.align		4
.L_1152:
        /*00f4*/ 	.byte	0x03, 0x19
        /*00f6*/ 	.short	0x00e8


	//----- nvinfo : EIATTR_PARAM_CBANK
	.align		4
        /*00f8*/ 	.byte	0x04, 0x0a
        /*00fa*/ 	.short	(.L_1154 - .L_1153)
	.align		4
.L_1153:
        /*00fc*/ 	.word	index@(.nv.constant0._ZN10layer_norm31ln_parallel_residual_fwd_kernelINS_13Kernel_traitsIf13__nv_bfloat16fS2_fjLj1280ELj1ELj4ELj1ELj16ENS_18Kernel_traits_baseILj1280EfS2_fS2_fjLj128EEEEELb1ELb0ELb0EEEvNS_9FwdParamsE)
        /*0100*/ 	.short	0x0380
        /*0102*/ 	.short	0x00e8


	//----- nvinfo : EIATTR_SW_WAR
	.align		4
.L_1154:
        /*0104*/ 	.byte	0x04, 0x36
        /*0106*/ 	.short	(.L_1156 - .L_1155)
.L_1155:
        /*0108*/ 	.word	0x00000008
.L_1156:


//--------------------- .nv.info._ZN10layer_norm31ln_parallel_residual_fwd_kernelINS_13Kernel_traitsIf13__nv_bfloat16fS2_fjLj1280ELj1ELj4ELj1ELj16ENS_18Kernel_traits_baseILj1280EfS2_fS2_fjLj128EEEEELb1ELb0ELb1EEEvNS_9FwdParamsE --------------------------
	.section	.nv.info._ZN10layer_norm31ln_parallel_residual_fwd_kernelINS_13Kernel_traitsIf13__nv_bfloat16fS2_fjLj1280ELj1ELj4ELj1ELj16ENS_18Kernel_traits_baseILj1280EfS2_fS2_fjLj128EEEEELb1ELb0ELb1EEEvNS_9FwdParamsE,"",@"SHT_CUDA_INFO"
	.sectionflags	@""
	.align	4


	//----- nvinfo : EIATTR_CUDA_API_VERSION
	.align		4
        /*0000*/ 	.byte	0x04, 0x37
        /*0002*/ 	.short	(.L_1158 - .L_1157)
.L_1157:
        /*0004*/ 	.word	0x00000082


	//----- nvinfo : EIATTR_KPARAM_INFO
	.align		4
.L_1158:
        /*0008*/ 	.byte	0x04, 0x17
        /*000a*/ 	.short	(.L_1160 - .L_1159)
.L_1159:
        /*000c*/ 	.word	0x00000000
        /*0010*/ 	.short	0x0000
        /*0012*/ 	.short	0x0000
        /*0014*/ 	.byte	0x00, 0xf0, 0xa1, 0x03


	//----- nvinfo : EIATTR_SPARSE_MMA_MASK
	.align		4
.L_1160:
        /*0018*/ 	.byte	0x03, 0x50
        /*001a*/ 	.short	0x0000


	//----- nvinfo : EIATTR_MAXREG_COUNT
	.align		4
        /*001c*/ 	.byte	0x03, 0x1b
        /*001e*/ 	.short	0x00ff


	//----- nvinfo : EIATTR_ANNOTATIONS
	.align		4
        /*0020*/ 	.byte	0x04, 0x55
        /*0022*/ 	.short	(.L_1162 - .L_1161)


	//   ....[0]....
.L_1161:
        /*0024*/ 	.word	0x00000001
        /*0028*/ 	.byte	0x20, 0x03, 0x00, 0x00, 0x01, 0x00, 0x00, 0x00, 0x60, 0x03, 0x00, 0x00, 0x01, 0x00, 0x00, 0x00
        /*0038*/ 	.byte	0xa0, 0x03, 0x00, 0x00, 0x01, 0x00, 0x00, 0x00, 0xe0, 0x03, 0x00, 0x00, 0x01, 0x00, 0x00, 0x00
        /*0048*/ 	.byte	0x10, 0x0d, 0x00, 0x00, 0x01, 0x00, 0x00, 0x00, 0x20, 0x0d, 0x00, 0x00, 0x01, 0x00, 0x00, 0x00
        /*0058*/ 	.byte	0xc0, 0x10, 0x00, 0x00, 0x01, 0x00, 0x00, 0x00, 0xd0, 0x10, 0x00, 0x00, 0x01, 0x00, 0x00, 0x00
        /*0068*/ 	.byte	0x00, 0x88, 0x02, 0x00, 0x01, 0x00, 0x00, 0x00, 0x10, 0x88, 0x02, 0x00, 0x01, 0x00, 0x00, 0x00
        /*0078*/ 	.byte	0x20, 0x88, 0x02, 0x00, 0x01, 0x00, 0x00, 0x00, 0x30, 0x88, 0x02, 0x00


	//----- nvinfo : EIATTR_MERCURY_ISA_VERSION
	.align		4
.L_1162:
        /*0084*/ 	.byte	0x03, 0x5f
        /*0086*/ 	.short	0x0101


	//----- nvinfo : EIATTR_COOP_GROUP_MASK_REGIDS
	.align		4
        /*0088*/ 	.byte	0x04, 0x29
        /*008a*/ 	.short	(.L_1164 - .L_1163)


	//   ....[0]....
.L_1163:
        /*008c*/ 	.word	0xffffffff


	//   ....[1]....
        /*0090*/ 	.word	0xffffffff


	//   ....[2]....
        /*0094*/ 	.word	0xffffffff


	//   ....[3]....
        /*0098*/ 	.word	0xffffffff


	//   ....[4]....
        /*009c*/ 	.word	0xffffffff


	//   ....[5]....
        /*00a0*/ 	.word	0xffffffff


	//   ....[6]....
        /*00a4*/ 	.word	0xffffffff


	//   ....[7]....
        /*00a8*/ 	.word	0xffffffff


	//   ....[8]....
        /*00ac*/ 	.word	0xffffffff


	//   ....[9]....
        /*00b0*/ 	.word	0xffffffff


	//   ....[10]....
        /*00b4*/ 	.word	0x050000cc


	//   ....[11]....
        /*00b8*/ 	.word	0x050000cc


	//   ....[12]....
        /*00bc*/ 	.word	0x050000cc


	//   ....[13]....
        /*00c0*/ 	.word	0x050000cc


	//   ....[14]....
        /*00c4*/ 	.word	0x050000cc


	//   ....[15]....
        /*00c8*/ 	.word	0x050000cc


	//   ....[16]....
        /*00cc*/ 	.word	0x050000cc


	//   ....[17]....
        /*00d0*/ 	.word	0x050000cc


	//   ....[18]....
        /*00d4*/ 	.word	0x050000cc


	//   ....[19]....
        /*00d8*/ 	.word	0x050000cc


	//----- nvinfo : EIATTR_COOP_GROUP_INSTR_OFFSETS
	.align		4
.L_1164:
        /*00dc*/ 	.byte	0x04, 0x28
        /*00de*/ 	.short	(.L_1166 - .L_1165)


	//   ....[0]....
.L_1165:
        /*00e0*/ 	.word	0x000281b0


	//   ....[1]....
        /*00e4*/ 	.word	0x000281e0


	//   ....[2]....
        /*00e8*/ 	.word	0x00028200


	//   ....[3]....
        /*00ec*/ 	.word	0x00028220


	//   ....[4]....
        /*00f0*/ 	.word	0x00028240


	//   ....[5]....
        /*00f4*/ 	.word	0x00028770


	//   ....[6]....
        /*00f8*/ 	.word	0x00028790


	//   ....[7]....
        /*00fc*/ 	.word	0x000287b0


	//   ....[8]....
        /*0100*/ 	.word	0x000287d0


	//   ....[9]....
        /*0104*/ 	.word	0x000287f0


	//   ....[10]....
        /*0108*/ 	.word	0x000297c0


	//   ....[11]....
        /*010c*/ 	.word	0x00029870


	//   ....[12]....
        /*0110*/ 	.word	0x000298e0


	//   ....[13]....
        /*0114*/ 	.word	0x00029950


	//   ....[14]....
        /*0118*/ 	.word	0x000299c0


	//   ....[15]....
        /*011c*/ 	.word	0x00029f40


	//   ....[16]....
        /*0120*/ 	.word	0x00029fb0


	//   ....[17]....
        /*0124*/ 	.word	0x0002a020


	//   ....[18]....
        /*0128*/ 	.word	0x0002a090


	//   ....[19]....
        /*012c*/ 	.word	0x0002a100


	//----- nvinfo : EIATTR_VRC_CTA_INIT_COUNT
	.align		4
.L_1166:
        /*0130*/ 	.byte	0x02, 0x4a
	.zero		1
	.zero		1


	//----- nvinfo : EIATTR_EXIT_INSTR_OFFSETS
	.align		4
        /*0134*/ 	.byte	0x04, 0x1c
        /*0136*/ 	.short	(.L_1168 - .L_1167)


	//   ....[0]....
.L_1167:
        /*0138*/ 	.word	0x00001100


	//   ....[1]....
        /*013c*/ 	.word	0x00029750


	//----- nvinfo : EIATTR_MAX_THREADS
	.align		4
.L_1168:
        /*0140*/ 	.byte	0x04, 0x05
        /*0142*/ 	.short	(.L_1170 - .L_1169)
.L_1169:
        /*0144*/ 	.word	0x00000080
        /*0148*/ 	.word	0x00000001
        /*014c*/ 	.word	0x00000001


	//----- nvinfo : EIATTR_CRS_STACK_SIZE
	.align		4
.L_1170:
        /*0150*/ 	.byte	0x04, 0x1e
        /*0152*/ 	.short	(.L_1172 - .L_1171)
.L_1171:
        /*0154*/ 	.word	0x00000000


	//----- nvinfo : EIATTR_CBANK_PARAM_SIZE
	.align		4
.L_1172:
        /*0158*/ 	.byte	0x03, 0x19
        /*015a*/ 	.short	0x00e8


	//----- nvinfo : EIATTR_PARAM_CBANK
	.align		4
        /*015c*/ 	.byte	0x04, 0x0a
        /*015e*/ 	.short	(.L_1174 - .L_1173)
	.align		4
.L_1173:
        /*0160*/ 	.word	index@(.nv.constant0._ZN10layer_norm31ln_parallel_residual_fwd_kernelINS_13Kernel_traitsIf13__nv_bfloat16fS2_fjLj1280ELj1ELj4ELj1ELj16ENS_18Kernel_traits_baseILj1280EfS2_fS2_fjLj128EEEEELb1ELb0ELb1EEEvNS_9FwdParamsE)
        /*0164*/ 	.short	0x0380
        /*0166*/ 	.short	0x00e8


	//----- nvinfo : EIATTR_SW_WAR
	.align		4
.L_1174:
        /*0168*/ 	.byte	0x04, 0x36
        /*016a*/ 	.short	(.L_1176 - .L_1175)
.L_1175:
        /*016c*/ 	.word	0x00000008
.L_1176:


//--------------------- .nv.info._ZN10layer_norm31ln_parallel_residual_fwd_kernelINS_13Kernel_traitsIf13__nv_bfloat16fS2_fjLj1280ELj1ELj4ELj1ELj16ENS_18Kernel_traits_baseILj1280EfS2_fS2_fjLj128EEEEELb1ELb1ELb0EEEvNS_9FwdParamsE --------------------------
	.section	.nv.info._ZN10layer_norm31ln_parallel_residual_fwd_kernelINS_13Kernel_traitsIf13__nv_bfloat16fS2_fjLj1280ELj1ELj4ELj1ELj16ENS_18Kernel_traits_baseILj1280EfS2_fS2_fjLj128EEEEELb1ELb1ELb0EEEvNS_9FwdParamsE,"",@"SHT_CUDA_INFO"
	.sectionflags	@""
	.align	4


	//----- nvinfo : EIATTR_CUDA_API_VERSION
	.align		4
        /*0000*/ 	.byte	0x04, 0x37
        /*0002*/ 	.short	(.L_1178 - .L_1177)
.L_1177:
        /*0004*/ 	.word	0x00000082


	//----- nvinfo : EIATTR_KPARAM_INFO
	.align		4
.L_1178:
        /*0008*/ 	.byte	0x04, 0x17
        /*000a*/ 	.short	(.L_1180 - .L_1179)
.L_1179:
        /*000c*/ 	.word	0x00000000
        /*0010*/ 	.short	0x0000
        /*0012*/ 	.short	0x0000
        /*0014*/ 	.byte	0x00, 0xf0, 0xa1, 0x03


	//----- nvinfo : EIATTR_SPARSE_MMA_MASK
	.align		4
.L_1180:
        /*0018*/ 	.byte	0x03, 0x50
        /*001a*/ 	.short	0x0000


	//----- nvinfo : EIATTR_MAXREG_COUNT
	.align		4
        /*001c*/ 	.byte	0x03, 0x1b
        /*001e*/ 	.short	0x00ff


	//----- nvinfo : EIATTR_MERCURY_ISA_VERSION
	.align		4
        /*0020*/ 	.byte	0x03, 0x5f
        /*0022*/ 	.short	0x0101


	//----- nvinfo : EIATTR_COOP_GROUP_MASK_REGIDS
	.align		4
        /*0024*/ 	.byte	0x04, 0x29
        /*0026*/ 	.short	(.L_1182 - .L_1181)


	//   ....[0]....
.L_1181:
        /*0028*/ 	.word	0xffffffff


	//   ....[1]....
        /*002c*/ 	.word	0xffffffff


	//   ....[2]....
        /*0030*/ 	.word	0xffffffff


	//   ....[3]....
        /*0034*/ 	.word	0xffffffff


	//   ....[4]....
        /*0038*/ 	.word	0xffffffff


	//   ....[5]....
        /*003c*/ 	.word	0xffffffff


	//   ....[6]....
        /*0040*/ 	.word	0xffffffff


	//   ....[7]....
        /*0044*/ 	.word	0xffffffff


	//   ....[8]....
        /*0048*/ 	.word	0xffffffff


	//   ....[9]....
        /*004c*/ 	.word	0xffffffff


	//   ....[10]....
        /*0050*/ 	.word	0x0500008f


	//   ....[11]....
        /*0054*/ 	.word	0x0500008f


	//   ....[12]....
        /*0058*/ 	.word	0x0500008f


	//   ....[13]....
        /*005c*/ 	.word	0x0500008f


	//   ....[14]....
        /*0060*/ 	.word	0x0500008f


	//   ....[15]....
        /*0064*/ 	.word	0x0500008f


	//   ....[16]....
        /*0068*/ 	.word	0x0500008f


	//   ....[17]....
        /*006c*/ 	.word	0x0500008f


	//   ....[18]....
        /*0070*/ 	.word	0x0500008f


	//   ....[19]....
        /*0074*/ 	.word	0x0500008f


	//----- nvinfo : EIATTR_COOP_GROUP_INSTR_OFFSETS
	.align		4
.L_1182:
        /*0078*/ 	.byte	0x04, 0x28
        /*007a*/ 	.short	(.L_1184 - .L_1183)


	//   ....[0]....
.L_1183:
        /*007c*/ 	.word	0x00030130


	//   ....[1]....
        /*0080*/ 	.word	0x00030160


	//   ....[2]....
        /*0084*/ 	.word	0x00030180


	//   ....[3]....
        /*0088*/ 	.word	0x000301a0


	//   ....[4]....
        /*008c*/ 	.word	0x000301c0


	//   ....[5]....
        /*0090*/ 	.word	0x00030700


	//   ....[6]....
        /*0094*/ 	.word	0x00030720


	//   ....[7]....
        /*0098*/ 	.word	0x00030740


	//   ....[8]....
        /*009c*/ 	.word	0x00030760


	//   ....[9]....
        /*00a0*/ 	.word	0x00030780


	//   ....[10]....
        /*00a4*/ 	.word	0x00031440


	//   ....[11]....
        /*00a8*/ 	.word	0x000314e0


	//   ....[12]....
        /*00ac*/ 	.word	0x00031530


	//   ....[13]....
        /*00b0*/ 	.word	0x00031590


	//   ....[14]....
        /*00b4*/ 	.word	0x000315f0


	//   ....[15]....
        /*00b8*/ 	.word	0x00031b80


	//   ....[16]....
        /*00bc*/ 	.word	0x00031be0


	//   ....[17]....
        /*00c0*/ 	.word	0x00031c40


	//   ....[18]....
        /*00c4*/ 	.word	0x00031c90


	//   ....[19]....
        /*00c8*/ 	.word	0x00031cf0


	//----- nvinfo : EIATTR_VRC_CTA_INIT_COUNT
	.align		4
.L_1184:
        /*00cc*/ 	.byte	0x02, 0x4a
	.zero		1
	.zero		1


	//----- nvinfo : EIATTR_EXIT_INSTR_OFFSETS
	.align		4
        /*00d0*/ 	.byte	0x04, 0x1c
        /*00d2*/ 	.short	(.L_1186 - .L_1185)


	//   ....[0]....
.L_1185:
        /*00d4*/ 	.word	0x00000a40


	//   ....[1]....
        /*00d8*/ 	.word	0x000313d0


	//----- nvinfo : EIATTR_MAX_THREADS
	.align		4
.L_1186:
        /*00dc*/ 	.byte	0x04, 0x05
        /*00de*/ 	.short	(.L_1188 - .L_1187)
.L_1187:
        /*00e0*/ 	.word	0x00000080
        /*00e4*/ 	.word	0x00000001
        /*00e8*/ 	.word	0x00000001


	//----- nvinfo : EIATTR_CRS_STACK_SIZE
	.align		4
.L_1188:
        /*00ec*/ 	.byte	0x04, 0x1e
        /*00ee*/ 	.short	(.L_1190 - .L_1189)
.L_1189:
        /*00f0*/ 	.word	0x00000000


	//----- nvinfo : EIATTR_CBANK_PARAM_SIZE
	.align		4
.L_1190:
        /*00f4*/ 	.byte	0x03, 0x19
        /*00f6*/ 	.short	0x00e8


	//----- nvinfo : EIATTR_PARAM_CBANK
	.align		4
        /*00f8*/ 	.byte	0x04, 0x0a
        /*00fa*/ 	.short	(.L_1192 - .L_1191)
	.align		4
.L_1191:
        /*00fc*/ 	.word	index@(.nv.constant0._ZN10layer_norm31ln_parallel_residual_fwd_kernelINS_13Kernel_traitsIf13__nv_bfloat16fS2_fjLj1280ELj1ELj4ELj1ELj16ENS_18Kernel_traits_baseILj1280EfS2_fS2_fjLj128EEEEELb1ELb1ELb0EEEvNS_9FwdParamsE)
        /*0100*/ 	.short	0x0380
        /*0102*/ 	.short	0x00e8


	//----- nvinfo : EIATTR_SW_WAR
	.align		4
.L_1192:
        /*0104*/ 	.byte	0x04, 0x36
        /*0106*/ 	.short	(.L_1194 - .L_1193)
.L_1193:
        /*0108*/ 	.word	0x00000008
.L_1194:


//--------------------- .nv.info._ZN10layer_norm31ln_parallel_residual_fwd_kernelINS_13Kernel_traitsIf13__nv_bfloat16fS2_fjLj1280ELj1ELj4ELj1ELj16ENS_18Kernel_traits_baseILj1280EfS2_fS2_fjLj128EEEEELb1ELb1ELb1EEEvNS_9FwdParamsE --------------------------
	.section	.nv.info._ZN10layer_norm31ln_parallel_residual_fwd_kernelINS_13Kernel_traitsIf13__nv_bfloat16fS2_fjLj1280ELj1ELj4ELj1ELj16ENS_18Kernel_traits_baseILj1280EfS2_fS2_fjLj128EEEEELb1ELb1ELb1EEEvNS_9FwdParamsE,"",@"SHT_CUDA_INFO"
	.sectionflags	@""
	.align	4


	//----- nvinfo : EIATTR_CUDA_API_VERSION
	.align		4
        /*0000*/ 	.byte	0x04, 0x37
        /*0002*/ 	.short	(.L_1196 - .L_1195)
.L_1195:
        /*0004*/ 	.word	0x00000082


	//----- nvinfo : EIATTR_KPARAM_INFO
	.align		4
.L_1196:
        /*0008*/ 	.byte	0x04, 0x17
        /*000a*/ 	.short	(.L_1198 - .L_1197)
.L_1197:
        /*000c*/ 	.word	0x00000000
        /*0010*/ 	.short	0x0000
        /*0012*/ 	.short	0x0000
        /*0014*/ 	.byte	0x00, 0xf0, 0xa1, 0x03


	//----- nvinfo : EIATTR_SPARSE_MMA_MASK
	.align		4
.L_1198:
        /*0018*/ 	.byte	0x03, 0x50
        /*001a*/ 	.short	0x0000


	//----- nvinfo : EIATTR_MAXREG_COUNT
	.align		4
        /*001c*/ 	.byte	0x03, 0x1b
        /*001e*/ 	.short	0x00ff


	//----- nvinfo : EIATTR_MERCURY_ISA_VERSION
	.align		4
        /*0020*/ 	.byte	0x03, 0x5f
        /*0022*/ 	.short	0x0101


	//----- nvinfo : EIATTR_COOP_GROUP_MASK_REGIDS
	.align		4
        /*0024*/ 	.byte	0x04, 0x29
        /*0026*/ 	.short	(.L_1200 - .L_1199)


	//   ....[0]....
.L_1199:
        /*0028*/ 	.word	0xffffffff


	//   ....[1]....
        /*002c*/ 	.word	0xffffffff


	//   ....[2]....
        /*0030*/ 	.word	0xffffffff


	//   ....[3]....
        /*0034*/ 	.word	0xffffffff


	//   ....[4]....
        /*0038*/ 	.word	0xffffffff


	//   ....[5]....
        /*003c*/ 	.word	0xffffffff


	//   ....[6]....
        /*0040*/ 	.word	0xffffffff


	//   ....[7]....
        /*0044*/ 	.word	0xffffffff


	//   ....[8]....
        /*0048*/ 	.word	0xffffffff


	//   ....[9]....
        /*004c*/ 	.word	0xffffffff


	//   ....[10]....
        /*0050*/ 	.word	0x050000a2


	//   ....[11]....
        /*0054*/ 	.word	0x050000a2


	//   ....[12]....
        /*0058*/ 	.word	0x050000a2


	//   ....[13]....
        /*005c*/ 	.word	0x050000a2


	//   ....[14]....
        /*0060*/ 	.word	0x050000a2


	//   ....[15]....
        /*0064*/ 	.word	0x050000a2


	//   ....[16]....
        /*0068*/ 	.word	0x050000a2


	//   ....[17]....
        /*006c*/ 	.word	0x050000a2


	//   ....[18]....
        /*0070*/ 	.word	0x050000a2


	//   ....[19]....
        /*0074*/ 	.word	0x050000a2


	//----- nvinfo : EIATTR_COOP_GROUP_INSTR_OFFSETS
	.align		4
.L_1200:
        /*0078*/ 	.byte	0x04, 0x28
        /*007a*/ 	.short	(.L_1202 - .L_1201)


	//   ....[0]....
.L_1201:
        /*007c*/ 	.word	0x00027410


	//   ....[1]....
        /*0080*/ 	.word	0x00027430


	//   ....[2]....
        /*0084*/ 	.word	0x00027450


	//   ....[3]....
        /*0088*/ 	.word	0x00027470


	//   ....[4]....
        /*008c*/ 	.word	0x000274a0


	//   ....[5]....
        /*0090*/ 	.word	0x000279d0


	//   ....[6]....
        /*0094*/ 	.word	0x000279f0


	//   ....[7]....
        /*0098*/ 	.word	0x00027a10


	//   ....[8]....
        /*009c*/ 	.word	0x00027a30


	//   ....[9]....
        /*00a0*/ 	.word	0x00027a50


	//   ....[10]....
        /*00a4*/ 	.word	0x00028560


	//   ....[11]....
        /*00a8*/ 	.word	0x00028600


	//   ....[12]....
        /*00ac*/ 	.word	0x00028670


	//   ....[13]....
        /*00b0*/ 	.word	0x000286e0


	//   ....[14]....
        /*00b4*/ 	.word	0x00028760


	//   ....[15]....
        /*00b8*/ 	.word	0x00028ce0


	//   ....[16]....
        /*00bc*/ 	.word	0x00028d50


	//   ....[17]....
        /*00c0*/ 	.word	0x00028dc0


	//   ....[18]....
        /*00c4*/ 	.word	0x00028e30


	//   ....[19]....
        /*00c8*/ 	.word	0x00028ea0


	//----- nvinfo : EIATTR_VRC_CTA_INIT_COUNT
	.align		4
.L_1202:
        /*00cc*/ 	.byte	0x02, 0x4a
	.zero		1
	.zero		1


	//----- nvinfo : EIATTR_EXIT_INSTR_OFFSETS
	.align		4
        /*00d0*/ 	.byte	0x04, 0x1c
        /*00d2*/ 	.short	(.L_1204 - .L_1203)


	//   ....[0]....
.L_1203:
        /*00d4*/ 	.word	0x000006b0


	//   ....[1]....
        /*00d8*/ 	.word	0x000284f0


	//----- nvinfo : EIATTR_MAX_THREADS
	.align		4
.L_1204:
        /*00dc*/ 	.byte	0x04, 0x05
        /*00de*/ 	.short	(.L_1206 - .L_1205)
.L_1205:
        /*00e0*/ 	.word	0x00000080
        /*00e4*/ 	.word	0x00000001
        /*00e8*/ 	.word	0x00000001


	//----- nvinfo : EIATTR_CRS_STACK_SIZE
	.align		4
.L_1206:
        /*00ec*/ 	.byte	0x04, 0x1e
        /*00ee*/ 	.short	(.L_1208 - .L_1207)
.L_1207:
        /*00f0*/ 	.word	0x00000000


	//----- nvinfo : EIATTR_CBANK_PARAM_SIZE
	.align		4
.L_1208:
        /*00f4*/ 	.byte	0x03, 0x19
        /*00f6*/ 	.short	0x00e8


	//----- nvinfo : EIATTR_PARAM_CBANK
	.align		4
        /*00f8*/ 	.byte	0x04, 0x0a
        /*00fa*/ 	.short	(.L_1210 - .L_1209)
	.align		4
.L_1209:
        /*00fc*/ 	.word	index@(.nv.constant0._ZN10layer_norm31ln_parallel_residual_fwd_kernelINS_13Kernel_traitsIf13__nv_bfloat16fS2_fjLj1280ELj1ELj4ELj1ELj16ENS_18Kernel_traits_baseILj1280EfS2_fS2_fjLj128EEEEELb1ELb1ELb1EEEvNS_9FwdParamsE)
        /*0100*/ 	.short	0x0380
        /*0102*/ 	.short	0x00e8


	//----- nvinfo : EIATTR_SW_WAR
	.align		4
.L_1210:
        /*0104*/ 	.byte	0x04, 0x36
        /*0106*/ 	.short	(.L_1212 - .L_1211)
.L_1211:
        /*0108*/ 	.word	0x00000008
.L_1212:


//--------------------- .nv.info._ZN10layer_norm31ln_parallel_residual_fwd_kernelINS_13Kernel_traitsIf6__halfS2_S2_fjLj1280ELj1ELj4ELj1ELj16ENS_18Kernel_traits_baseILj1280EfS2_S2_S2_fjLj128EEEEELb0ELb0ELb0EEEvNS_9FwdParamsE --------------------------
	.section	.nv.info._ZN10layer_norm31ln_parallel_residual_fwd_kernelINS_13Kernel_traitsIf6__halfS2_S2_fjLj1280ELj1ELj4ELj1ELj16ENS_18Kernel_traits_baseILj1280EfS2_S2_S2_fjLj128EEEEELb0ELb0ELb0EEEvNS_9FwdParamsE,"",@"SHT_CUDA_INFO"
	.sectionflags	@""
	.align	4


	//----- nvinfo : EIATTR_CUDA_API_VERSION
	.align		4
        /*0000*/ 	.byte	0x04, 0x37
        /*0002*/ 	.short	(.L_1214 - .L_1213)
.L_1213:
        /*0004*/ 	.word	0x00000082


	//----- nvinfo : EIATTR_KPARAM_INFO
	.align		4
.L_1214:
        /*0008*/ 	.byte	0x04, 0x17
        /*000a*/ 	.short	(.L_1216 - .L_1215)
.L_1215:
        /*000c*/ 	.word	0x00000000
        /*0010*/ 	.short	0x0000
        /*0012*/ 	.short	0x0000
        /*0014*/ 	.byte	0x00, 0xf0, 0xa1, 0x03


	//----- nvinfo : EIATTR_SPARSE_MMA_MASK
	.align		4
.L_1216:
        /*0018*/ 	.byte	0x03, 0x50
        /*001a*/ 	.short	0x0000


	//----- nvinfo : EIATTR_MAXREG_COUNT
	.align		4
        /*001c*/ 	.byte	0x03, 0x1b
        /*001e*/ 	.short	0x00ff


	//----- nvinfo : EIATTR_MERCURY_ISA_VERSION
	.align		4
        /*0020*/ 	.byte	0x03, 0x5f
        /*0022*/ 	.short	0x0101


	//----- nvinfo : EIATTR_COOP_GROUP_MASK_REGIDS
	.align		4
        /*0024*/ 	.byte	0x04, 0x29
        /*0026*/ 	.short	(.L_1218 - .L_1217)


	//   ....[0]....
.L_1217:
        /*0028*/ 	.word	0xffffffff


	//   ....[1]....
        /*002c*/ 	.word	0xffffffff


	//   ....[2]....
        /*0030*/ 	.word	0xffffffff


	//   ....[3]....
        /*0034*/ 	.word	0xffffffff


	//   ....[4]....
        /*0038*/ 	.word	0xffffffff


	//   ....[5]....
        /*003c*/ 	.word	0xffffffff


	//   ....[6]....
        /*0040*/ 	.word	0xffffffff


	//   ....[7]....
        /*0044*/ 	.word	0xffffffff


	//   ....[8]....
        /*0048*/ 	.word	0xffffffff


	//   ....[9]....
        /*004c*/ 	.word	0xffffffff


	//   ....[10]....
        /*0050*/ 	.word	0x050000e2


	//   ....[11]....
        /*0054*/ 	.word	0x050000e2


	//   ....[12]....
        /*0058*/ 	.word	0x050000e2


	//   ....[13]....
        /*005c*/ 	.word	0x050000e2


	//   ....[14]....
        /*0060*/ 	.word	0x050000e2


	//   ....[15]....
        /*0064*/ 	.word	0x050000e2


	//   ....[16]....
        /*0068*/ 	.word	0x050000e2


	//   ....[17]....
        /*006c*/ 	.word	0x050000e2


	//   ....[18]....
        /*0070*/ 	.word	0x050000e2


	//   ....[19]....
        /*0074*/ 	.word	0x050000e2


	//----- nvinfo : EIATTR_COOP_GROUP_INSTR_OFFSETS
	.align		4
.L_1218:
        /*0078*/ 	.byte	0x04, 0x28
        /*007a*/ 	.short	(.L_1220 - .L_1219)


	//   ....[0]....
.L_1219:
        /*007c*/ 	.word	0x00004df0


	//   ....[1]....
        /*0080*/ 	.word	0x00004e10


	//   ....[2]....
        /*0084*/ 	.word	0x00004e30


	//   ....[3]....
        /*0088*/ 	.word	0x00004e50


	//   ....[4]....
        /*008c*/ 	.word	0x00004e80


	//   ....[5]....
        /*0090*/ 	.word	0x000053c0


	//   ....[6]....
        /*0094*/ 	.word	0x000053e0


	//   ....[7]....
        /*0098*/ 	.word	0x00005400


	//   ....[8]....
        /*009c*/ 	.word	0x00005420


	//   ....[9]....
        /*00a0*/ 	.word	0x00005440


	//   ....[10]....
        /*00a4*/ 	.word	0x000065b0


	//   ....[11]....
        /*00a8*/ 	.word	0x00006650


	//   ....[12]....
        /*00ac*/ 	.word	0x000066c0


	//   ....[13]....
        /*00b0*/ 	.word	0x00006730


	//   ....[14]....
        /*00b4*/ 	.word	0x000067b0


	//   ....[15]....
        /*00b8*/ 	.word	0x00006d40


	//   ....[16]....
        /*00bc*/ 	.word	0x00006db0


	//   ....[17]....
        /*00c0*/ 	.word	0x00006e20


	//   ....[18]....
        /*00c4*/ 	.word	0x00006e90


	//   ....[19]....
        /*00c8*/ 	.word	0x00006f00


	//----- nvinfo : EIATTR_VRC_CTA_INIT_COUNT
	.align		4
.L_1220:
        /*00cc*/ 	.byte	0x02, 0x4a
	.zero		1
	.zero		1


	//----- nvinfo : EIATTR_EXIT_INSTR_OFFSETS
	.align		4
        /*00d0*/ 	.byte	0x04, 0x1c
        /*00d2*/ 	.short	(.L_1222 - .L_1221)


	//   ....[0]....
.L_1221:
        /*00d4*/ 	.word	0x00001d00


	//   ....[1]....
        /*00d8*/ 	.word	0x00006540


	//----- nvinfo : EIATTR_MAX_THREADS
	.align		4
.L_1222:
        /*00dc*/ 	.byte	0x04, 0x05
        /*00de*/ 	.short	(.L_1224 - .L_1223)
.L_1223:
        /*00e0*/ 	.word	0x00000080
        /*00e4*/ 	.word	0x00000001
        /*00e8*/ 	.word	0x00000001


	//----- nvinfo : EIATTR_CRS_STACK_SIZE
	.align		4
.L_1224:
        /*00ec*/ 	.byte	0x04, 0x1e
        /*00ee*/ 	.short	(.L_1226 - .L_1225)
.L_1225:
        /*00f0*/ 	.word	0x00000000


	//----- nvinfo : EIATTR_CBANK_PARAM_SIZE
	.align		4
.L_1226:
        /*00f4*/ 	.byte	0x03, 0x19
        /*00f6*/ 	.short	0x00e8


	//----- nvinfo : EIATTR_PARAM_CBANK
	.align		4
        /*00f8*/ 	.byte	0x04, 0x0a
        /*00fa*/ 	.short	(.L_1228 - .L_1227)
	.align		4
.L_1227:
        /*00fc*/ 	.word	index@(.nv.constant0._ZN10layer_norm31ln_parallel_residual_fwd_kernelINS_13Kernel_traitsIf6__halfS2_S2_fjLj1280ELj1ELj4ELj1ELj16ENS_18Kernel_traits_baseILj1280EfS2_S2_S2_fjLj128EEEEELb0ELb0ELb0EEEvNS_9FwdParamsE)
        /*0100*/ 	.short	0x0380
        /*0102*/ 	.short	0x00e8


	//----- nvinfo : EIATTR_SW_WAR
	.align		4
.L_1228:
        /*0104*/ 	.byte	0x04, 0x36
        /*0106*/ 	.short	(.L_1230 - .L_1229)
.L_1229:
        /*0108*/ 	.word	0x00000008
.L_1230:


//--------------------- .nv.info._ZN10layer_norm31ln_parallel_residual_fwd_kernelINS_13Kernel_traitsIf6__halfS2_S2_fjLj1280ELj1ELj4ELj1ELj16ENS_18Kernel_traits_baseILj1280EfS2_S2_S2_fjLj128EEEEELb0ELb0ELb1EEEvNS_9FwdParamsE --------------------------
	.section	.nv.info._ZN10layer_norm31ln_parallel_residual_fwd_kernelINS_13Kernel_traitsIf6__halfS2_S2_fjLj1280ELj1ELj4ELj1ELj16ENS_18Kernel_traits_baseILj1280EfS2_S2_S2_fjLj128EEEEELb0ELb0ELb1EEEvNS_9FwdParamsE,"",@"SHT_CUDA_INFO"
	.sectionflags	@""
	.align	4


	//----- nvinfo : EIATTR_CUDA_API_VERSION
	.align		4
        /*0000*/ 	.byte	0x04, 0x37
        /*0002*/ 	.short	(.L_1232 - .L_1231)
.L_1231:
        /*0004*/ 	.word	0x00000082


	//----- nvinfo : EIATTR_KPARAM_INFO
	.align		4
.L_1232:
        /*0008*/ 	.byte	0x04, 0x17
        /*000a*/ 	.short	(.L_1234 - .L_1233)
.L_1233:
        /*000c*/ 	.word	0x00000000
        /*0010*/ 	.short	0x0000
        /*0012*/ 	.short	0x0000
        /*0014*/ 	.byte	0x00, 0xf0, 0xa1, 0x03


	//----- nvinfo : EIATTR_SPARSE_MMA_MASK
	.align		4
.L_1234:
        /*0018*/ 	.byte	0x03, 0x50
        /*001a*/ 	.short	0x0000


	//----- nvinfo : EIATTR_MAXREG_COUNT
	.align		4
        /*001c*/ 	.byte	0x03, 0x1b
        /*001e*/ 	.short	0x00ff


	//----- nvinfo : EIATTR_MERCURY_ISA_VERSION
	.align		4
        /*0020*/ 	.byte	0x03, 0x5f
        /*0022*/ 	.short	0x0101


	//----- nvinfo : EIATTR_COOP_GROUP_MASK_REGIDS
	.align		4
        /*0024*/ 	.byte	0x04, 0x29
        /*0026*/ 	.short	(.L_1236 - .L_1235)


	//   ....[0]....
.L_1235:
        /*0028*/ 	.word	0xffffffff


	//   ....[1]....
        /*002c*/ 	.word	0xffffffff


	//   ....[2]....
        /*0030*/ 	.word	0xffffffff


	//   ....[3]....
        /*0034*/ 	.word	0xffffffff


	//   ....[4]....
        /*0038*/ 	.word	0xffffffff


	//   ....[5]....
        /*003c*/ 	.word	0xffffffff


	//   ....[6]....
        /*0040*/ 	.word	0xffffffff


	//   ....[7]....
        /*0044*/ 	.word	0xffffffff


	//   ....[8]....
        /*0048*/ 	.word	0xffffffff


	//   ....[9]....
        /*004c*/ 	.word	0xffffffff


	//   ....[10]....
        /*0050*/ 	.word	0x050000c6


	//   ....[11]....
        /*0054*/ 	.word	0x050000c6


	//   ....[12]....
        /*0058*/ 	.word	0x050000c6


	//   ....[13]....
        /*005c*/ 	.word	0x050000c6


	//   ....[14]....
        /*0060*/ 	.word	0x050000c6


	//   ....[15]....
        /*0064*/ 	.word	0x050000c6


	//   ....[16]....
        /*0068*/ 	.word	0x050000c6


	//   ....[17]....
        /*006c*/ 	.word	0x050000c6


	//   ....[18]....
        /*0070*/ 	.word	0x050000c6


	//   ....[19]....
        /*0074*/ 	.word	0x050000c6


	//----- nvinfo : EIATTR_COOP_GROUP_INSTR_OFFSETS
	.align		4
.L_1236:
        /*0078*/ 	.byte	0x04, 0x28
        /*007a*/ 	.short	(.L_1238 - .L_1237)


	//   ....[0]....
.L_1237:
        /*007c*/ 	.word	0x000039f0


	//   ....[1]....
        /*0080*/ 	.word	0x00003a10


	//   ....[2]....
        /*0084*/ 	.word	0x00003a40


	//   ....[3]....
        /*0088*/ 	.word	0x00003a60


	//   ....[4]....
        /*008c*/ 	.word	0x00003a80


	//   ....[5]....
        /*0090*/ 	.word	0x00003fb0


	//   ....[6]....
        /*0094*/ 	.word	0x00003fd0


	//   ....[7]....
        /*0098*/ 	.word	0x00003ff0


	//   ....[8]....
        /*009c*/ 	.word	0x00004010


	//   ....[9]....
        /*00a0*/ 	.word	0x00004030


	//   ....[10]....
        /*00a4*/ 	.word	0x00004fa0


	//   ....[11]....
        /*00a8*/ 	.word	0x00005040


	//   ....[12]....
        /*00ac*/ 	.word	0x000050c0


	//   ....[13]....
        /*00b0*/ 	.word	0x00005130


	//   ....[14]....
        /*00b4*/ 	.word	0x000051a0


	//   ....[15]....
        /*00b8*/ 	.word	0x00005720


	//   ....[16]....
        /*00bc*/ 	.word	0x00005790


	//   ....[17]....
        /*00c0*/ 	.word	0x00005800


	//   ....[18]....
        /*00c4*/ 	.word	0x00005870


	//   ....[19]....
        /*00c8*/ 	.word	0x000058e0


	//----- nvinfo : EIATTR_VRC_CTA_INIT_COUNT
	.align		4
.L_1238:
        /*00cc*/ 	.byte	0x02, 0x4a
	.zero		1
	.zero		1


	//----- nvinfo : EIATTR_EXIT_INSTR_OFFSETS
	.align		4
        /*00d0*/ 	.byte	0x04, 0x1c
        /*00d2*/ 	.short	(.L_1240 - .L_1239)


	//   ....[0]....
.L_1239:
        /*00d4*/ 	.word	0x00000e90


	//   ....[1]....
        /*00d8*/ 	.word	0x00004f30


	//----- nvinfo : EIATTR_MAX_THREADS
	.align		4
.L_1240:
        /*00dc*/ 	.byte	0x04, 0x05
        /*00de*/ 	.short	(.L_1242 - .L_1241)
.L_1241:
        /*00e0*/ 	.word	0x00000080
        /*00e4*/ 	.word	0x00000001
        /*00e8*/ 	.word	0x00000001


	//----- nvinfo : EIATTR_CRS_STACK_SIZE
	.align		4
.L_1242:
        /*00ec*/ 	.byte	0x04, 0x1e
        /*00ee*/ 	.short	(.L_1244 - .L_1243)
.L_1243:
        /*00f0*/ 	.word	0x00000000


	//----- nvinfo : EIATTR_CBANK_PARAM_SIZE
	.align		4
.L_1244:
        /*00f4*/ 	.byte	0x03, 0x19
        /*00f6*/ 	.short	0x00e8


	//----- nvinfo : EIATTR_PARAM_CBANK
	.align		4
        /*00f8*/ 	.byte	0x04, 0x0a
        /*00fa*/ 	.short	(.L_1246 - .L_1245)
	.align		4
.L_1245:
        /*00fc*/ 	.word	index@(.nv.constant0._ZN10layer_norm31ln_parallel_residual_fwd_kernelINS_13Kernel_traitsIf6__halfS2_S2_fjLj1280ELj1ELj4ELj1ELj16ENS_18Kernel_traits_baseILj1280EfS2_S2_S2_fjLj128EEEEELb0ELb0ELb1EEEvNS_9FwdParamsE)
        /*0100*/ 	.short	0x0380
        /*0102*/ 	.short	0x00e8


	//----- nvinfo : EIATTR_SW_WAR
	.align		4
.L_1246:
        /*0104*/ 	.byte	0x04, 0x36
        /*0106*/ 	.short	(.L_1248 - .L_1247)
.L_1247:
        /*0108*/ 	.word	0x00000008
.L_1248:


//--------------------- .nv.info._ZN10layer_norm31ln_parallel_residual_fwd_kernelINS_13Kernel_traitsIf6__halfS2_S2_fjLj1280ELj1ELj4ELj1ELj16ENS_18Kernel_traits_baseILj1280EfS2_S2_S2_fjLj128EEEEELb0ELb1ELb0EEEvNS_9FwdParamsE --------------------------
	.section	.nv.info._ZN10layer_norm31ln_parallel_residual_fwd_kernelINS_13Kernel_traitsIf6__halfS2_S2_fjLj1280ELj1ELj4ELj1ELj16ENS_18Kernel_traits_baseILj1280EfS2_S2_S2_fjLj128EEEEELb0ELb1ELb0EEEvNS_9FwdParamsE,"",@"SHT_CUDA_INFO"
	.sectionflags	@""
	.align	4


	//----- nvinfo : EIATTR_CUDA_API_VERSION
	.align		4
        /*0000*/ 	.byte	0x04, 0x37
        /*0002*/ 	.short	(.L_1250 - .L_1249)
.L_1249:
        /*0004*/ 	.word	0x00000082


	//----- nvinfo : EIATTR_KPARAM_INFO
	.align		4
.L_1250:
        /*0008*/ 	.byte	0x04, 0x17
        /*000a*/ 	.short	(.L_1252 - .L_1251)
.L_1251:
        /*000c*/ 	.word	0x00000000
        /*0010*/ 	.short	0x0000
        /*0012*/ 	.short	0x0000
        /*0014*/ 	.byte	0x00, 0xf0, 0xa1, 0x03


	//----- nvinfo : EIATTR_SPARSE_MMA_MASK
	.align		4
.L_1252:
        /*0018*/ 	.byte	0x03, 0x50
        /*001a*/ 	.short	0x0000


	//----- nvinfo : EIATTR_MAXREG_COUNT
	.align		4
        /*001c*/ 	.byte	0x03, 0x1b
        /*001e*/ 	.short	0x00ff


	//----- nvinfo : EIATTR_MERCURY_ISA_VERSION
	.align		4
        /*0020*/ 	.byte	0x03, 0x5f
        /*0022*/ 	.short	0x0101


	//----- nvinfo : EIATTR_COOP_GROUP_MASK_REGIDS
	.align		4
        /*0024*/ 	.byte	0x04, 0x29
        /*0026*/ 	.short	(.L_1254 - .L_1253)


	//   ....[0]....
.L_1253:
        /*0028*/ 	.word	0xffffffff


	//   ....[1]....
        /*002c*/ 	.word	0xffffffff


	//   ....[2]....
        /*0030*/ 	.word	0xffffffff


	//   ....[3]....
        /*0034*/ 	.word	0xffffffff


	//   ....[4]....
        /*0038*/ 	.word	0xffffffff


	//   ....[5]....
        /*003c*/ 	.word	0xffffffff


	//   ....[6]....
        /*0040*/ 	.word	0xffffffff


	//   ....[7]....
        /*0044*/ 	.word	0xffffffff


	//   ....[8]....
        /*0048*/ 	.word	0xffffffff


	//   ....[9]....
        /*004c*/ 	.word	0xffffffff


	//   ....[10]....
        /*0050*/ 	.word	0x05000092


	//   ....[11]....
        /*0054*/ 	.word	0x05000092


	//   ....[12]....
        /*0058*/ 	.word	0x05000092


	//   ....[13]....
        /*005c*/ 	.word	0x05000092


	//   ....[14]....
        /*0060*/ 	.word	0x05000092


	//   ....[15]....
        /*0064*/ 	.word	0x05000092


	//   ....[16]....
        /*0068*/ 	.word	0x05000092


	//   ....[17]....
        /*006c*/ 	.word	0x05000092


	//   ....[18]....
        /*0070*/ 	.word	0x05000092


	//   ....[19]....
        /*0074*/ 	.word	0x05000092


	//----- nvinfo : EIATTR_COOP_GROUP_INSTR_OFFSETS
	.align		4
.L_1254:
        /*0078*/ 	.byte	0x04, 0x28
        /*007a*/ 	.short	(.L_1256 - .L_1255)


	//   ....[0]....
.L_1255:
        /*007c*/ 	.word	0x000037b0


	//   ....[1]....
        /*0080*/ 	.word	0x000037f0


	//   ....[2]....
        /*0084*/ 	.word	0x00003810


	//   ....[3]....
        /*0088*/ 	.word	0x00003830


	//   ....[4]....
        /*008c*/ 	.word	0x00003850


	//   ....[5]....
        /*0090*/ 	.word	0x00003d90


	//   ....[6]....
        /*0094*/ 	.word	0x00003db0


	//   ....[7]....
        /*0098*/ 	.word	0x00003dd0


	//   ....[8]....
        /*009c*/ 	.word	0x00003df0


	//   ....[9]....
        /*00a0*/ 	.word	0x00003e10


	//   ....[10]....
        /*00a4*/ 	.word	0x00004ad0


	//   ....[11]....
        /*00a8*/ 	.word	0x00004b80


	//   ....[12]....
        /*00ac*/ 	.word	0x00004bf0


	//   ....[13]....
        /*00b0*/ 	.word	0x00004c60


	//   ....[14]....
        /*00b4*/ 	.word	0x00004cd0


	//   ....[15]....
        /*00b8*/ 	.word	0x00005270


	//   ....[16]....
        /*00bc*/ 	.word	0x000052e0


	//   ....[17]....
        /*00c0*/ 	.word	0x00005350


	//   ....[18]....
        /*00c4*/ 	.word	0x000053c0


	//   ....[19]....
        /*00c8*/ 	.word	0x00005430


	//----- nvinfo : EIATTR_VRC_CTA_INIT_COUNT
	.align		4
.L_1256:
        /*00cc*/ 	.byte	0x02, 0x4a
	.zero		1
	.zero		1


	//----- nvinfo : EIATTR_EXIT_INSTR_OFFSETS
	.align		4
        /*00d0*/ 	.byte	0x04, 0x1c
        /*00d2*/ 	.short	(.L_1258 - .L_1257)


	//   ....[0]....
.L_1257:
        /*00d4*/ 	.word	0x000007f0


	//   ....[1]....
        /*00d8*/ 	.word	0x00004a60


	//----- nvinfo : EIATTR_MAX_THREADS
	.align		4
.L_1258:
        /*00dc*/ 	.byte	0x04, 0x05
        /*00de*/ 	.short	(.L_1260 - .L_1259)
.L_1259:
        /*00e0*/ 	.word	0x00000080
        /*00e4*/ 	.word	0x00000001
        /*00e8*/ 	.word	0x00000001


	//----- nvinfo : EIATTR_CRS_STACK_SIZE
	.align		4
.L_1260:
        /*00ec*/ 	.byte	0x04, 0x1e
        /*00ee*/ 	.short	(.L_1262 - .L_1261)
.L_1261:
        /*00f0*/ 	.word	0x00000000


	//----- nvinfo : EIATTR_CBANK_PARAM_SIZE
	.align		4
.L_1262:
        /*00f4*/ 	.byte	0x03, 0x19
        /*00f6*/ 	.short	0x00e8


	//----- nvinfo : EIATTR_PARAM_CBANK
	.align		4
        /*00f8*/ 	.byte	0x04, 0x0a
        /*00fa*/ 	.short	(.L_1264 - .L_1263)
	.align		4
.L_1263:
        /*00fc*/ 	.word	index@(.nv.constant0._ZN10layer_norm31ln_parallel_residual_fwd_kernelINS_13Kernel_traitsIf6__halfS2_S2_fjLj1280ELj1ELj4ELj1ELj16ENS_18Kernel_traits_baseILj1280EfS2_S2_S2_fjLj128EEEEELb0ELb1ELb0EEEvNS_9FwdParamsE)
        /*0100*/ 	.short	0x0380
        /*0102*/ 	.short	0x00e8


	//----- nvinfo : EIATTR_SW_WAR
	.align		4
.L_1264:
        /*0104*/ 	.byte	0x04, 0x36
        /*0106*/ 	.short	(.L_1266 - .L_1265)
.L_1265:
        /*0108*/ 	.word	0x00000008
.L_1266:


//--------------------- .nv.info._ZN10layer_norm31ln_parallel_residual_fwd_kernelINS_13Kernel_traitsIf6__halfS2_S2_fjLj1280ELj1ELj4ELj1ELj16ENS_18Kernel_traits_baseILj1280EfS2_S2_S2_fjLj128EEEEELb0ELb1ELb1EEEvNS_9FwdParamsE --------------------------
	.section	.nv.info._ZN10layer_norm31ln_parallel_residual_fwd_kernelINS_13Kernel_traitsIf6__halfS2_S2_fjLj1280ELj1ELj4ELj1ELj16ENS_18Kernel_traits_baseILj1280EfS2_S2_S2_fjLj128EEEEELb0ELb1ELb1EEEvNS_9FwdParamsE,"",@"SHT_CUDA_INFO"
	.sectionflags	@""
	.align	4


	//----- nvinfo : EIATTR_CUDA_API_VERSION
	.align		4
        /*0000*/ 	.byte	0x04, 0x37
        /*0002*/ 	.short	(.L_1268 - .L_1267)
.L_1267:
        /*0004*/ 	.word	0x00000082


	//----- nvinfo : EIATTR_KPARAM_INFO
	.align		4
.L_1268:
        /*0008*/ 	.byte	0x04, 0x17
        /*000a*/ 	.short	(.L_1270 - .L_1269)
.L_1269:
        /*000c*/ 	.word	0x00000000
        /*0010*/ 	.short	0x0000
        /*0012*/ 	.short	0x0000
        /*0014*/ 	.byte	0x00, 0xf0, 0xa1, 0x03


	//----- nvinfo : EIATTR_SPARSE_MMA_MASK
	.align		4
.L_1270:
        /*0018*/ 	.byte	0x03, 0x50
        /*001a*/ 	.short	0x0000


	//----- nvinfo : EIATTR_MAXREG_COUNT
	.align		4
        /*001c*/ 	.byte	0x03, 0x1b
        /*001e*/ 	.short	0x00ff


	//----- nvinfo : EIATTR_MERCURY_ISA_VERSION
	.align		4
        /*0020*/ 	.byte	0x03, 0x5f
        /*0022*/ 	.short	0x0101


	//----- nvinfo : EIATTR_COOP_GROUP_MASK_REGIDS
	.align		4
        /*0024*/ 	.byte	0x04, 0x29
        /*0026*/ 	.short	(.L_1272 - .L_1271)


	//   ....[0]....
.L_1271:
        /*0028*/ 	.word	0xffffffff


	//   ....[1]....
        /*002c*/ 	.word	0xffffffff


	//   ....[2]....
        /*0030*/ 	.word	0xffffffff


	//   ....[3]....
        /*0034*/ 	.word	0xffffffff


	//   ....[4]....
        /*0038*/ 	.word	0xffffffff


	//   ....[5]....
        /*003c*/ 	.word	0xffffffff


	//   ....[6]....
        /*0040*/ 	.word	0xffffffff


	//   ....[7]....
        /*0044*/ 	.word	0xffffffff


	//   ....[8]....
        /*0048*/ 	.word	0xffffffff


	//   ....[9]....
        /*004c*/ 	.word	0xffffffff


	//   ....[10]....
        /*0050*/ 	.word	0x0500006f


	//   ....[11]....
        /*0054*/ 	.word	0x0500006f


	//   ....[12]....
        /*0058*/ 	.word	0x0500006f


	//   ....[13]....
        /*005c*/ 	.word	0x0500006f


	//   ....[14]....
        /*0060*/ 	.word	0x0500006f


	//   ....[15]....
        /*0064*/ 	.word	0x0500006f


	//   ....[16]....
        /*0068*/ 	.word	0x0500006f


	//   ....[17]....
        /*006c*/ 	.word	0x0500006f


	//   ....[18]....
        /*0070*/ 	.word	0x0500006f


	//   ....[19]....
        /*0074*/ 	.word	0x0500006f


	//----- nvinfo : EIATTR_COOP_GROUP_INSTR_OFFSETS
	.align		4
.L_1272:
        /*0078*/ 	.byte	0x04, 0x28
        /*007a*/ 	.short	(.L_1274 - .L_1273)


	//   ....[0]....
.L_1273:
        /*007c*/ 	.word	0x00003010


	//   ....[1]....
        /*0080*/ 	.word	0x00003040


	//   ....[2]....
        /*0084*/ 	.word	0x00003060


	//   ....[3]....
        /*0088*/ 	.word	0x00003080


	//   ....[4]....
        /*008c*/ 	.word	0x000030a0


	//   ....[5]....
        /*0090*/ 	.word	0x000035d0


	//   ....[6]....
        /*0094*/ 	.word	0x000035f0


	//   ....[7]....
        /*0098*/ 	.word	0x00003610


	//   ....[8]....
        /*009c*/ 	.word	0x00003630


	//   ....[9]....
        /*00a0*/ 	.word	0x00003650


	//   ....[10]....
        /*00a4*/ 	.word	0x00004150


	//   ....[11]....
        /*00a8*/ 	.word	0x00004200


	//   ....[12]....
        /*00ac*/ 	.word	0x00004270


	//   ....[13]....
        /*00b0*/ 	.word	0x000042e0


	//   ....[14]....
        /*00b4*/ 	.word	0x00004350


	//   ....[15]....
        /*00b8*/ 	.word	0x000048c0


	//   ....[16]....
        /*00bc*/ 	.word	0x00004930


	//   ....[17]....
        /*00c0*/ 	.word	0x000049a0


	//   ....[18]....
        /*00c4*/ 	.word	0x00004a10


	//   ....[19]....
        /*00c8*/ 	.word	0x00004a80


	//----- nvinfo : EIATTR_VRC_CTA_INIT_COUNT
	.align		4
.L_1274:
        /*00cc*/ 	.byte	0x02, 0x4a
	.zero		1
	.zero		1


	//----- nvinfo : EIATTR_EXIT_INSTR_OFFSETS
	.align		4
        /*00d0*/ 	.byte	0x04, 0x1c
        /*00d2*/ 	.short	(.L_1276 - .L_1275)


	//   ....[0]....
.L_1275:
        /*00d4*/ 	.word	0x000004b0


	//   ....[1]....
        /*00d8*/ 	.word	0x000040e0


	//----- nvinfo : EIATTR_MAX_THREADS
	.align		4
.L_1276:
        /*00dc*/ 	.byte	0x04, 0x05
        /*00de*/ 	.short	(.L_1278 - .L_1277)
.L_1277:
        /*00e0*/ 	.word	0x00000080
        /*00e4*/ 	.word	0x00000001
        /*00e8*/ 	.word	0x00000001


	//----- nvinfo : EIATTR_CRS_STACK_SIZE
	.align		4
.L_1278:
        /*00ec*/ 	.byte	0x04, 0x1e
        /*00ee*/ 	.short	(.L_1280 - .L_1279)
.L_1279:
        /*00f0*/ 	.word	0x00000000


	//----- nvinfo : EIATTR_CBANK_PARAM_SIZE
	.align		4
.L_1280:
        /*00f4*/ 	.byte	0x03, 0x19
        /*00f6*/ 	.short	0x00e8


	//----- nvinfo : EIATTR_PARAM_CBANK
	.align		4
        /*00f8*/ 	.byte	0x04, 0x0a
        /*00fa*/ 	.short	(.L_1282 - .L_1281)
	.align		4
.L_1281:
        /*00fc*/ 	.word	index@(.nv.constant0._ZN10layer_norm31ln_parallel_residual_fwd_kernelINS_13Kernel_traitsIf6__halfS2_S2_fjLj1280ELj1ELj4ELj1ELj16ENS_18Kernel_traits_baseILj1280EfS2_S2_S2_fjLj128EEEEELb0ELb1ELb1EEEvNS_9FwdParamsE)
        /*0100*/ 	.short	0x0380
        /*0102*/ 	.short	0x00e8


	//----- nvinfo : EIATTR_SW_WAR
	.align		4
.L_1282:
        /*0104*/ 	.byte	0x04, 0x36
        /*0106*/ 	.short	(.L_1284 - .L_1283)
.L_1283:
        /*0108*/ 	.word	0x00000008
.L_1284:


//--------------------- .nv.info._ZN10layer_norm31ln_parallel_residual_fwd_kernelINS_13Kernel_traitsIf6__halfS2_S2_fjLj1280ELj1ELj4ELj1ELj16ENS_18Kernel_traits_baseILj1280EfS2_S2_S2_fjLj128EEEEELb1ELb0ELb0EEEvNS_9FwdParamsE --------------------------
	.section	.nv.info._ZN10layer_norm31ln_parallel_residual_fwd_kernelINS_13Kernel_traitsIf6__halfS2_S2_fjLj1280ELj1ELj4ELj1ELj16ENS_18Kernel_traits_baseILj1280EfS2_S2_S2_fjLj128EEEEELb1ELb0ELb0EEEvNS_9FwdParamsE,"",@"SHT_CUDA_INFO"
	.sectionflags	@""
	.align	4


	//----- nvinfo : EIATTR_CUDA_API_VERSION
	.align		4
        /*0000*/ 	.byte	0x04, 0x37
        /*0002*/ 	.short	(.L_1286 - .L_1285)
.L_1285:
        /*0004*/ 	.word	0x00000082


	//----- nvinfo : EIATTR_KPARAM_INFO
	.align		4
.L_1286:
        /*0008*/ 	.byte	0x04, 0x17
        /*000a*/ 	.short	(.L_1288 - .L_1287)
.L_1287:
        /*000c*/ 	.word	0x00000000
        /*0010*/ 	.short	0x0000
        /*0012*/ 	.short	0x0000
        /*0014*/ 	.byte	0x00, 0xf0, 0xa1, 0x03


	//----- nvinfo : EIATTR_SPARSE_MMA_MASK
	.align		4
.L_1288:
        /*0018*/ 	.byte	0x03, 0x50
        /*001a*/ 	.short	0x0000


	//----- nvinfo : EIATTR_MAXREG_COUNT
	.align		4
        /*001c*/ 	.byte	0x03, 0x1b
        /*001e*/ 	.short	0x00ff


	//----- nvinfo : EIATTR_MERCURY_ISA_VERSION
	.align		4
        /*0020*/ 	.byte	0x03, 0x5f
        /*0022*/ 	.short	0x0101


	//----- nvinfo : EIATTR_COOP_GROUP_MASK_REGIDS
	.align		4
        /*0024*/ 	.byte	0x04, 0x29
        /*0026*/ 	.short	(.L_1290 - .L_1289)


	//   ....[0]....
.L_1289:
        /*0028*/ 	.word	0xffffffff


	//   ....[1]....
        /*002c*/ 	.word	0xffffffff


	//   ....[2]....
        /*0030*/ 	.word	0xffffffff


	//   ....[3]....
        /*0034*/ 	.word	0xffffffff


	//   ....[4]....
        /*0038*/ 	.word	0xffffffff


	//   ....[5]....
        /*003c*/ 	.word	0xffffffff


	//   ....[6]....
        /*0040*/ 	.word	0xffffffff


	//   ....[7]....
        /*0044*/ 	.word	0xffffffff


	//   ....[8]....
        /*0048*/ 	.word	0xffffffff


	//   ....[9]....
        /*004c*/ 	.word	0xffffffff


	//   ....[10]....
        /*0050*/ 	.word	0x050000ef


	//   ....[11]....
        /*0054*/ 	.word	0x050000ef


	//   ....[12]....
        /*0058*/ 	.word	0x050000ef


	//   ....[13]....
        /*005c*/ 	.word	0x050000ef


	//   ....[14]....
        /*0060*/ 	.word	0x050000ef


	//   ....[15]....
        /*0064*/ 	.word	0x050000ef


	//   ....[16]....
        /*0068*/ 	.word	0x050000ef


	//   ....[17]....
        /*006c*/ 	.word	0x050000ef


	//   ....[18]....
        /*0070*/ 	.word	0x050000ef


	//   ....[19]....
        /*0074*/ 	.word	0x050000ef


	//----- nvinfo : EIATTR_COOP_GROUP_INSTR_OFFSETS
	.align		4
.L_1290:
        /*0078*/ 	.byte	0x04, 0x28
        /*007a*/ 	.short	(.L_1292 - .L_1291)


	//   ....[0]....
.L_1291:
        /*007c*/ 	.word	0x0002ef00


	//   ....[1]....
        /*0080*/ 	.word	0x0002ef20


	//   ....[2]....
        /*0084*/ 	.word	0x0002ef50


	//   ....[3]....
        /*0088*/ 	.word	0x0002ef70


	//   ....[4]....
        /*008c*/ 	.word	0x0002ef90


	//   ....[5]....
        /*0090*/ 	.word	0x0002f4d0


	//   ....[6]....
        /*0094*/ 	.word	0x0002f4f0


	//   ....[7]....
        /*0098*/ 	.word	0x0002f510


	//   ....[8]....
        /*009c*/ 	.word	0x0002f530


	//   ....[9]....
        /*00a0*/ 	.word	0x0002f550


	//   ....[10]....
        /*00a4*/ 	.word	0x000306d0


	//   ....[11]....
        /*00a8*/ 	.word	0x00030770


	//   ....[12]....
        /*00ac*/ 	.word	0x000307f0


	//   ....[13]....
        /*00b0*/ 	.word	0x00030860


	//   ....[14]....
        /*00b4*/ 	.word	0x000308d0


	//   ....[15]....
        /*00b8*/ 	.word	0x00030e50


	//   ....[16]....
        /*00bc*/ 	.word	0x00030ec0


	//   ....[17]....
        /*00c0*/ 	.word	0x00030f30


	//   ....[18]....
        /*00c4*/ 	.word	0x00030fa0


	//   ....[19]....
        /*00c8*/ 	.word	0x00031010


	//----- nvinfo : EIATTR_VRC_CTA_INIT_COUNT
	.align		4
.L_1292:
        /*00cc*/ 	.byte	0x02, 0x4a
	.zero		1
	.zero		1


	//----- nvinfo : EIATTR_EXIT_INSTR_OFFSETS
	.align		4
        /*00d0*/ 	.byte	0x04, 0x1c
        /*00d2*/ 	.short	(.L_1294 - .L_1293)


	//   ....[0]....
.L_1293:
        /*00d4*/ 	.word	0x00001f50


	//   ....[1]....
        /*00d8*/ 	.word	0x00030660


	//----- nvinfo : EIATTR_MAX_THREADS
	.align		4
.L_1294:
        /*00dc*/ 	.byte	0x04, 0x05
        /*00de*/ 	.short	(.L_1296 - .L_1295)
.L_1295:
        /*00e0*/ 	.word	0x00000080
        /*00e4*/ 	.word	0x00000001
        /*00e8*/ 	.word	0x00000001


	//----- nvinfo : EIATTR_CRS_STACK_SIZE
	.align		4
.L_1296:
        /*00ec*/ 	.byte	0x04, 0x1e
        /*00ee*/ 	.short	(.L_1298 - .L_1297)
.L_1297:
        /*00f0*/ 	.word	0x00000000


	//----- nvinfo : EIATTR_CBANK_PARAM_SIZE
	.align		4
.L_1298:
        /*00f4*/ 	.byte	0x03, 0x19
        /*00f6*/ 	.short	0x00e8


	//----- nvinfo : EIATTR_PARAM_CBANK
	.align		4
        /*00f8*/ 	.byte	0x04, 0x0a
        /*00fa*/ 	.short	(.L_1300 - .L_1299)
	.align		4
.L_1299:
        /*00fc*/ 	.word	index@(.nv.constant0._ZN10layer_norm31ln_parallel_residual_fwd_kernelINS_13Kernel_traitsIf6__halfS2_S2_fjLj1280ELj1ELj4ELj1ELj16ENS_18Kernel_traits_baseILj1280EfS2_S2_S2_fjLj128EEEEELb1ELb0ELb0EEEvNS_9FwdParamsE)
        /*0100*/ 	.short	0x0380
        /*0102*/ 	.short	0x00e8


	//----- nvinfo : EIATTR_SW_WAR
	.align		4
.L_1300:
        /*0104*/ 	.byte	0x04, 0x36
        /*0106*/ 	.short	(.L_1302 - .L_1301)
.L_1301:
        /*0108*/ 	.word	0x00000008
.L_1302:


//--------------------- .nv.info._ZN10layer_norm31ln_parallel_residual_fwd_kernelINS_13Kernel_traitsIf6__halfS2_S2_fjLj1280ELj1ELj4ELj1ELj16ENS_18Kernel_traits_baseILj1280EfS2_S2_S2_fjLj128EEEEELb1ELb0ELb1EEEvNS_9FwdParamsE --------------------------
	.section	.nv.info._ZN10layer_norm31ln_parallel_residual_fwd_kernelINS_13Kernel_traitsIf6__halfS2_S2_fjLj1280ELj1ELj4ELj1ELj16ENS_18Kernel_traits_baseILj1280EfS2_S2_S2_fjLj128EEEEELb1ELb0ELb1EEEvNS_9FwdParamsE,"",@"SHT_CUDA_INFO"
	.sectionflags	@""
	.align	4


	//----- nvinfo : EIATTR_CUDA_API_VERSION
	.align		4
        /*0000*/ 	.byte	0x04, 0x37
        /*0002*/ 	.short	(.L_1304 - .L_1303)
.L_1303:
        /*0004*/ 	.word	0x00000082


	//----- nvinfo : EIATTR_KPARAM_INFO
	.align		4
.L_1304:
        /*0008*/ 	.byte	0x04, 0x17
        /*000a*/ 	.short	(.L_1306 - .L_1305)
.L_1305:
        /*000c*/ 	.word	0x00000000
        /*0010*/ 	.short	0x0000
        /*0012*/ 	.short	0x0000
        /*0014*/ 	.byte	0x00, 0xf0, 0xa1, 0x03


	//----- nvinfo : EIATTR_SPARSE_MMA_MASK
	.align		4
.L_1306:
        /*0018*/ 	.byte	0x03, 0x50
        /*001a*/ 	.short	0x0000


	//----- nvinfo : EIATTR_MAXREG_COUNT
	.align		4
        /*001c*/ 	.byte	0x03, 0x1b
        /*001e*/ 	.short	0x00ff


	//----- nvinfo : EIATTR_MERCURY_ISA_VERSION
	.align		4
        /*0020*/ 	.byte	0x03, 0x5f
        /*0022*/ 	.short	0x0101


	//----- nvinfo : EIATTR_COOP_GROUP_MASK_REGIDS
	.align		4
        /*0024*/ 	.byte	0x04, 0x29
        /*0026*/ 	.short	(.L_1308 - .L_1307)


	//   ....[0]....
.L_1307:
        /*0028*/ 	.word	0xffffffff


	//   ....[1]....
        /*002c*/ 	.word	0xffffffff


	//   ....[2]....
        /*0030*/ 	.word	0xffffffff


	//   ....[3]....
        /*0034*/ 	.word	0xffffffff


	//   ....[4]....
        /*0038*/ 	.word	0xffffffff


	//   ....[5]....
        /*003c*/ 	.word	0xffffffff


	//   ....[6]....
        /*0040*/ 	.word	0xffffffff


	//   ....[7]....
        /*0044*/ 	.word	0xffffffff


	//   ....[8]....
        /*0048*/ 	.word	0xffffffff


	//   ....[9]....
        /*004c*/ 	.word	0xffffffff


	//   ....[10]....
        /*0050*/ 	.word	0x050000b6


	//   ....[11]....
        /*0054*/ 	.word	0x050000b6


	//   ....[12]....
        /*0058*/ 	.word	0x050000b6


	//   ....[13]....
        /*005c*/ 	.word	0x050000b6


	//   ....[14]....
        /*0060*/ 	.word	0x050000b6


	//   ....[15]....
        /*0064*/ 	.word	0x050000b6


	//   ....[16]....
        /*0068*/ 	.word	0x050000b6


	//   ....[17]....
        /*006c*/ 	.word	0x050000b6


	//   ....[18]....
        /*0070*/ 	.word	0x050000b6


	//   ....[19]....
        /*0074*/ 	.word	0x050000b6


	//----- nvinfo : EIATTR_COOP_GROUP_INSTR_OFFSETS
	.align		4
.L_1308:
        /*0078*/ 	.byte	0x04, 0x28
        /*007a*/ 	.short	(.L_1310 - .L_1309)


	//   ....[0]....
.L_1309:
        /*007c*/ 	.word	0x00028ed0


	//   ....[1]....
        /*0080*/ 	.word	0x00028ef0


	//   ....[2]....
        /*0084*/ 	.word	0x00028f10


	//   ....[3]....
        /*0088*/ 	.word	0x00028f30


	//   ....[4]....
        /*008c*/ 	.word	0x00028f60


	//   ....[5]....
        /*0090*/ 	.word	0x00029490


	//   ....[6]....
        /*0094*/ 	.word	0x000294b0


	//   ....[7]....
        /*0098*/ 	.word	0x000294d0


	//   ....[8]....
        /*009c*/ 	.word	0x000294f0


	//   ....[9]....
        /*00a0*/ 	.word	0x00029510


	//   ....[10]....
        /*00a4*/ 	.word	0x0002a4a0


	//   ....[11]....
        /*00a8*/ 	.word	0x0002a540


	//   ....[12]....
        /*00ac*/ 	.word	0x0002a5b0


	//   ....[13]....
        /*00b0*/ 	.word	0x0002a620


	//   ....[14]....
        /*00b4*/ 	.word	0x0002a6a0


	//   ....[15]....
        /*00b8*/ 	.word	0x0002ac20


	//   ....[16]....
        /*00bc*/ 	.word	0x0002ac90


	//   ....[17]....
        /*00c0*/ 	.word	0x0002ad00


	//   ....[18]....
        /*00c4*/ 	.word	0x0002ad70


	//   ....[19]....
        /*00c8*/ 	.word	0x0002ade0


	//----- nvinfo : EIATTR_VRC_CTA_INIT_COUNT
	.align		4
.L_1310:
        /*00cc*/ 	.byte	0x02, 0x4a
	.zero		1
	.zero		1


	//----- nvinfo : EIATTR_EXIT_INSTR_OFFSETS
	.align		4
        /*00d0*/ 	.byte	0x04, 0x1c
        /*00d2*/ 	.short	(.L_1312 - .L_1311)


	//   ....[0]....
.L_1311:
        /*00d4*/ 	.word	0x00001090


	//   ....[1]....
        /*00d8*/ 	.word	0x0002a430


	//----- nvinfo : EIATTR_MAX_THREADS
	.align		4
.L_1312:
        /*00dc*/ 	.byte	0x04, 0x05
        /*00de*/ 	.short	(.L_1314 - .L_1313)
.L_1313:
        /*00e0*/ 	.word	0x00000080
        /*00e4*/ 	.word	0x00000001
        /*00e8*/ 	.word	0x00000001


	//----- nvinfo : EIATTR_CRS_STACK_SIZE
	.align		4
.L_1314:
        /*00ec*/ 	.byte	0x04, 0x1e
        /*00ee*/ 	.short	(.L_1316 - .L_1315)
.L_1315:
        /*00f0*/ 	.word	0x00000000


	//----- nvinfo : EIATTR_CBANK_PARAM_SIZE
	.align		4
.L_1316:
        /*00f4*/ 	.byte	0x03, 0x19
        /*00f6*/ 	.short	0x00e8


	//----- nvinfo : EIATTR_PARAM_CBANK
	.align		4
        /*00f8*/ 	.byte	0x04, 0x0a
        /*00fa*/ 	.short	(.L_1318 - .L_1317)
	.align		4
.L_1317:
        /*00fc*/ 	.word	index@(.nv.constant0._ZN10layer_norm31ln_parallel_residual_fwd_kernelINS_13Kernel_traitsIf6__halfS2_S2_fjLj1280ELj1ELj4ELj1ELj16ENS_18Kernel_traits_baseILj1280EfS2_S2_S2_fjLj128EEEEELb1ELb0ELb1EEEvNS_9FwdParamsE)
        /*0100*/ 	.short	0x0380
        /*0102*/ 	.short	0x00e8


	//----- nvinfo : EIATTR_SW_WAR
	.align		4
.L_1318:
        /*0104*/ 	.byte	0x04, 0x36
        /*0106*/ 	.short	(.L_1320 - .L_1319)
.L_1319:
        /*0108*/ 	.word	0x00000008
.L_1320:


//--------------------- .nv.info._ZN10layer_norm31ln_parallel_residual_fwd_kernelINS_13Kernel_traitsIf6__halfS2_S2_fjLj1280ELj1ELj4ELj1ELj16ENS_18Kernel_traits_baseILj1280EfS2_S2_S2_fjLj128EEEEELb1ELb1ELb0EEEvNS_9FwdParamsE --------------------------
	.section	.nv.info._ZN10layer_norm31ln_parallel_residual_fwd_kernelINS_13Kernel_traitsIf6__halfS2_S2_fjLj1280ELj1ELj4ELj1ELj16ENS_18Kernel_traits_baseILj1280EfS2_S2_S2_fjLj128EEEEELb1ELb1ELb0EEEvNS_9FwdParamsE,"",@"SHT_CUDA_INFO"
	.sectionflags	@""
	.align	4


	//----- nvinfo : EIATTR_CUDA_API_VERSION
	.align		4
        /*0000*/ 	.byte	0x04, 0x37
        /*0002*/ 	.short	(.L_1322 - .L_1321)
.L_1321:
        /*0004*/ 	.word	0x00000082


	//----- nvinfo : EIATTR_KPARAM_INFO
	.align		4
.L_1322:
        /*0008*/ 	.byte	0x04, 0x17
        /*000a*/ 	.short	(.L_1324 - .L_1323)
.L_1323:
        /*000c*/ 	.word	0x00000000
        /*0010*/ 	.short	0x0000
        /*0012*/ 	.short	0x0000
        /*0014*/ 	.byte	0x00, 0xf0, 0xa1, 0x03


	//----- nvinfo : EIATTR_SPARSE_MMA_MASK
	.align		4
.L_1324:
        /*0018*/ 	.byte	0x03, 0x50
        /*001a*/ 	.short	0x0000


	//----- nvinfo : EIATTR_MAXREG_COUNT
	.align		4
        /*001c*/ 	.byte	0x03, 0x1b
        /*001e*/ 	.short	0x00ff


	//----- nvinfo : EIATTR_MERCURY_ISA_VERSION
	.align		4
        /*0020*/ 	.byte	0x03, 0x5f
        /*0022*/ 	.short	0x0101


	//----- nvinfo : EIATTR_COOP_GROUP_MASK_REGIDS
	.align		4
        /*0024*/ 	.byte	0x04, 0x29
        /*0026*/ 	.short	(.L_1326 - .L_1325)


	//   ....[0]....
.L_1325:
        /*0028*/ 	.word	0xffffffff


	//   ....[1]....
        /*002c*/ 	.word	0xffffffff


	//   ....[2]....
        /*0030*/ 	.word	0xffffffff


	//   ....[3]....
        /*0034*/ 	.word	0xffffffff


	//   ....[4]....
        /*0038*/ 	.word	0xffffffff


	//   ....[5]....
        /*003c*/ 	.word	0xffffffff


	//   ....[6]....
        /*0040*/ 	.word	0xffffffff


	//   ....[7]....
        /*0044*/ 	.word	0xffffffff


	//   ....[8]....
        /*0048*/ 	.word	0xffffffff


	//   ....[9]....
        /*004c*/ 	.word	0xffffffff


	//   ....[10]....
        /*0050*/ 	.word	0x0500009e


	//   ....[11]....
        /*0054*/ 	.word	0x0500009e


	//   ....[12]....
        /*0058*/ 	.word	0x0500009e


	//   ....[13]....
        /*005c*/ 	.word	0x0500009e


	//   ....[14]....
        /*0060*/ 	.word	0x0500009e


	//   ....[15]....
        /*0064*/ 	.word	0x0500009e


	//   ....[16]....
        /*0068*/ 	.word	0x0500009e


	//   ....[17]....
        /*006c*/ 	.word	0x0500009e


	//   ....[18]....
        /*0070*/ 	.word	0x0500009e


	//   ....[19]....
        /*0074*/ 	.word	0x0500009e


	//----- nvinfo : EIATTR_COOP_GROUP_INSTR_OFFSETS
	.align		4
.L_1326:
        /*0078*/ 	.byte	0x04, 0x28
        /*007a*/ 	.short	(.L_1328 - .L_1327)


	//   ....[0]....
.L_1327:
        /*007c*/ 	.word	0x0002ffd0


	//   ....[1]....
        /*0080*/ 	.word	0x0002fff0


	//   ....[2]....
        /*0084*/ 	.word	0x00030010


	//   ....[3]....
        /*0088*/ 	.word	0x00030030


	//   ....[4]....
        /*008c*/ 	.word	0x00030060


	//   ....[5]....
        /*0090*/ 	.word	0x000305a0


	//   ....[6]....
        /*0094*/ 	.word	0x000305c0


	//   ....[7]....
        /*0098*/ 	.word	0x000305e0


	//   ....[8]....
        /*009c*/ 	.word	0x00030600


	//   ....[9]....
        /*00a0*/ 	.word	0x00030620


	//   ....[10]....
        /*00a4*/ 	.word	0x000312e0


	//   ....[11]....
        /*00a8*/ 	.word	0x00031380


	//   ....[12]....
        /*00ac*/ 	.word	0x000313f0


	//   ....[13]....
        /*00b0*/ 	.word	0x00031460


	//   ....[14]....
        /*00b4*/ 	.word	0x000314e0


	//   ....[15]....
        /*00b8*/ 	.word	0x00031a70


	//   ....[16]....
        /*00bc*/ 	.word	0x00031ae0


	//   ....[17]....
        /*00c0*/ 	.word	0x00031b50


	//   ....[18]....
        /*00c4*/ 	.word	0x00031bc0


	//   ....[19]....
        /*00c8*/ 	.word	0x00031c30


	//----- nvinfo : EIATTR_VRC_CTA_INIT_COUNT
	.align		4
.L_1328:
        /*00cc*/ 	.byte	0x02, 0x4a
	.zero		1
	.zero		1


	//----- nvinfo : EIATTR_EXIT_INSTR_OFFSETS
	.align		4
        /*00d0*/ 	.byte	0x04, 0x1c
        /*00d2*/ 	.short	(.L_1330 - .L_1329)


	//   ....[0]....
.L_1329:
        /*00d4*/ 	.word	0x00000a20


	//   ....[1]....
        /*00d8*/ 	.word	0x00031270


	//----- nvinfo : EIATTR_MAX_THREADS
	.align		4
.L_1330:
        /*00dc*/ 	.byte	0x04, 0x05
        /*00de*/ 	.short	(.L_1332 - .L_1331)
.L_1331:
        /*00e0*/ 	.word	0x00000080
        /*00e4*/ 	.word	0x00000001
        /*00e8*/ 	.word	0x00000001


	//----- nvinfo : EIATTR_CRS_STACK_SIZE
	.align		4
.L_1332:
        /*00ec*/ 	.byte	0x04, 0x1e
        /*00ee*/ 	.short	(.L_1334 - .L_1333)
.L_1333:
        /*00f0*/ 	.word	0x00000000


	//----- nvinfo : EIATTR_CBANK_PARAM_SIZE
	.align		4
.L_1334:
        /*00f4*/ 	.byte	0x03, 0x19
        /*00f6*/ 	.short	0x00e8


	//----- nvinfo : EIATTR_PARAM_CBANK
	.align		4
        /*00f8*/ 	.byte	0x04, 0x0a
        /*00fa*/ 	.short	(.L_1336 - .L_1335)
	.align		4
.L_1335:
        /*00fc*/ 	.word	index@(.nv.constant0._ZN10layer_norm31ln_parallel_residual_fwd_kernelINS_13Kernel_traitsIf6__halfS2_S2_fjLj1280ELj1ELj4ELj1ELj16ENS_18Kernel_traits_baseILj1280EfS2_S2_S2_fjLj128EEEEELb1ELb1ELb0EEEvNS_9FwdParamsE)
        /*0100*/ 	.short	0x0380
        /*0102*/ 	.short	0x00e8


	//----- nvinfo : EIATTR_SW_WAR
	.align		4
.L_1336:
        /*0104*/ 	.byte	0x04, 0x36
        /*0106*/ 	.short	(.L_1338 - .L_1337)
.L_1337:
        /*0108*/ 	.word	0x00000008
.L_1338:


//--------------------- .nv.info._ZN10layer_norm31ln_parallel_residual_fwd_kernelINS_13Kernel_traitsIf6__halfS2_S2_fjLj1280ELj1ELj4ELj1ELj16ENS_18Kernel_traits_baseILj1280EfS2_S2_S2_fjLj128EEEEELb1ELb1ELb1EEEvNS_9FwdParamsE --------------------------
	.section	.nv.info._ZN10layer_norm31ln_parallel_residual_fwd_kernelINS_13Kernel_traitsIf6__halfS2_S2_fjLj1280ELj1ELj4ELj1ELj16ENS_18Kernel_traits_baseILj1280EfS2_S2_S2_fjLj128EEEEELb1ELb1ELb1EEEvNS_9FwdParamsE,"",@"SHT_CUDA_INFO"
	.sectionflags	@""
	.align	4


	//----- nvinfo : EIATTR_CUDA_API_VERSION
	.align		4
        /*0000*/ 	.byte	0x04, 0x37
        /*0002*/ 	.short	(.L_1340 - .L_1339)
.L_1339:
        /*0004*/ 	.word	0x00000082


	//----- nvinfo : EIATTR_KPARAM_INFO
	.align		4
.L_1340:
        /*0008*/ 	.byte	0x04, 0x17
        /*000a*/ 	.short	(.L_1342 - .L_1341)
.L_1341:
        /*000c*/ 	.word	0x00000000
        /*0010*/ 	.short	0x0000
        /*0012*/ 	.short	0x0000
        /*0014*/ 	.byte	0x00, 0xf0, 0xa1, 0x03


	//----- nvinfo : EIATTR_SPARSE_MMA_MASK
	.align		4
.L_1342:
        /*0018*/ 	.byte	0x03, 0x50
        /*001a*/ 	.short	0x0000


	//----- nvinfo : EIATTR_MAXREG_COUNT
	.align		4
        /*001c*/ 	.byte	0x03, 0x1b
        /*001e*/ 	.short	0x00ff


	//----- nvinfo : EIATTR_MERCURY_ISA_VERSION
	.align		4
        /*0020*/ 	.byte	0x03, 0x5f
        /*0022*/ 	.short	0x0101


	//----- nvinfo : EIATTR_COOP_GROUP_MASK_REGIDS
	.align		4
        /*0024*/ 	.byte	0x04, 0x29
        /*0026*/ 	.short	(.L_1344 - .L_1343)


	//   ....[0]....
.L_1343:
        /*0028*/ 	.word	0xffffffff


	//   ....[1]....
        /*002c*/ 	.word	0xffffffff


	//   ....[2]....
        /*0030*/ 	.word	0xffffffff


	//   ....[3]....
        /*0034*/ 	.word	0xffffffff


	//   ....[4]....
        /*0038*/ 	.word	0xffffffff


	//   ....[5]....
        /*003c*/ 	.word	0xffffffff


	//   ....[6]....
        /*0040*/ 	.word	0xffffffff


	//   ....[7]....
        /*0044*/ 	.word	0xffffffff


	//   ....[8]....
        /*0048*/ 	.word	0xffffffff


	//   ....[9]....
        /*004c*/ 	.word	0xffffffff


	//   ....[10]....
        /*0050*/ 	.word	0x05000020


	//   ....[11]....
        /*0054*/ 	.word	0x05000020


	//   ....[12]....
        /*0058*/ 	.word	0x05000020


	//   ....[13]....
        /*005c*/ 	.word	0x05000020


	//   ....[14]....
        /*0060*/ 	.word	0x05000020


	//   ....[15]....
        /*0064*/ 	.word	0x05000020


	//   ....[16]....
        /*0068*/ 	.word	0x05000020


	//   ....[17]....
        /*006c*/ 	.word	0x05000020


	//   ....[18]....
        /*0070*/ 	.word	0x05000020


	//   ....[19]....
        /*0074*/ 	.word	0x05000020


	//----- nvinfo : EIATTR_COOP_GROUP_INSTR_OFFSETS
	.align		4
.L_1344:
        /*0078*/ 	.byte	0x04, 0x28
        /*007a*/ 	.short	(.L_1346 - .L_1345)


	//   ....[0]....
.L_1345:
        /*007c*/ 	.word	0x00027f90


	//   ....[1]....
        /*0080*/ 	.word	0x00027fb0


	//   ....[2]....
        /*0084*/ 	.word	0x00027fd0


	//   ....[3]....
        /*0088*/ 	.word	0x00027ff0


	//   ....[4]....
        /*008c*/ 	.word	0x00028020


	//   ....[5]....
        /*0090*/ 	.word	0x00028550


	//   ....[6]....
        /*0094*/ 	.word	0x00028570


	//   ....[7]....
        /*0098*/ 	.word	0x00028590


	//   ....[8]....
        /*009c*/ 	.word	0x000285b0


	//   ....[9]....
        /*00a0*/ 	.word	0x000285d0


	//   ....[10]....
        /*00a4*/ 	.word	0x000290e0


	//   ....[11]....
        /*00a8*/ 	.word	0x00029180


	//   ....[12]....
        /*00ac*/ 	.word	0x000291f0


	//   ....[13]....
        /*00b0*/ 	.word	0x00029260


	//   ....[14]....
        /*00b4*/ 	.word	0x000292e0


	//   ....[15]....
        /*00b8*/ 	.word	0x00029860


	//   ....[16]....
        /*00bc*/ 	.word	0x000298d0


	//   ....[17]....
        /*00c0*/ 	.word	0x00029940


	//   ....[18]....
        /*00c4*/ 	.word	0x000299b0


	//   ....[19]....
        /*00c8*/ 	.word	0x00029a20


	//----- nvinfo : EIATTR_VRC_CTA_INIT_COUNT
	.align		4
.L_1346:
        /*00cc*/ 	.byte	0x02, 0x4a
	.zero		1
	.zero		1


	//----- nvinfo : EIATTR_EXIT_INSTR_OFFSETS
	.align		4
        /*00d0*/ 	.byte	0x04, 0x1c
        /*00d2*/ 	.short	(.L_1348 - .L_1347)


	//   ....[0]....
.L_1347:
        /*00d4*/ 	.word	0x000006b0


	//   ....[1]....
        /*00d8*/ 	.word	0x00029070


	//----- nvinfo : EIATTR_MAX_THREADS
	.align		4
.L_1348:
        /*00dc*/ 	.byte	0x04, 0x05
        /*00de*/ 	.short	(.L_1350 - .L_1349)
.L_1349:
        /*00e0*/ 	.word	0x00000080
        /*00e4*/ 	.word	0x00000001
        /*00e8*/ 	.word	0x00000001


	//----- nvinfo : EIATTR_CRS_STACK_SIZE
	.align		4
.L_1350:
        /*00ec*/ 	.byte	0x04, 0x1e
        /*00ee*/ 	.short	(.L_1352 - .L_1351)
.L_1351:
        /*00f0*/ 	.word	0x00000000


	//----- nvinfo : EIATTR_CBANK_PARAM_SIZE
	.align		4
.L_1352:
        /*00f4*/ 	.byte	0x03, 0x19
        /*00f6*/ 	.short	0x00e8


	//----- nvinfo : EIATTR_PARAM_CBANK
	.align		4
        /*00f8*/ 	.byte	0x04, 0x0a
        /*00fa*/ 	.short	(.L_1354 - .L_1353)
	.align		4
.L_1353:
        /*00fc*/ 	.word	index@(.nv.constant0._ZN10layer_norm31ln_parallel_residual_fwd_kernelINS_13Kernel_traitsIf6__halfS2_S2_fjLj1280ELj1ELj4ELj1ELj16ENS_18Kernel_traits_baseILj1280EfS2_S2_S2_fjLj128EEEEELb1ELb1ELb1EEEvNS_9FwdParamsE)
        /*0100*/ 	.short	0x0380
        /*0102*/ 	.short	0x00e8


	//----- nvinfo : EIATTR_SW_WAR
	.align		4
.L_1354:
        /*0104*/ 	.byte	0x04, 0x36
        /*0106*/ 	.short	(.L_1356 - .L_1355)
.L_1355:
        /*0108*/ 	.word	0x00000008
.L_1356:


//--------------------- .nv.info._ZN10layer_norm31ln_parallel_residual_fwd_kernelINS_13Kernel_traitsI6__halfS2_fS2_fjLj1280ELj1ELj4ELj1ELj16ENS_18Kernel_traits_baseILj1280ES2_S2_fS2_fjLj128EEEEELb0ELb0ELb0EEEvNS_9FwdParamsE --------------------------
	.section	.nv.info._ZN10layer_norm31ln_parallel_residual_fwd_kernelINS_13Kernel_traitsI6__halfS2_fS2_fjLj1280ELj1ELj4ELj1ELj16ENS_18Kernel_traits_baseILj1280ES2_S2_fS2_fjLj128EEEEELb0ELb0ELb0EEEvNS_9FwdParamsE,"",@"SHT_CUDA_INFO"
	.sectionflags	@""
	.align	4


	//----- nvinfo : EIATTR_CUDA_API_VERSION
	.align		4
        /*0000*/ 	.byte	0x04, 0x37
        /*0002*/ 	.short	(.L_1358 - .L_1357)
.L_1357:
        /*0004*/ 	.word	0x00000082


	//----- nvinfo : EIATTR_KPARAM_INFO
	.align		4
.L_1358:
        /*0008*/ 	.byte	0x04, 0x17
        /*000a*/ 	.short	(.L_1360 - .L_1359)
.L_1359:
        /*000c*/ 	.word	0x00000000
        /*0010*/ 	.short	0x0000
        /*0012*/ 	.short	0x0000
        /*0014*/ 	.byte	0x00, 0xf0, 0xa1, 0x03


	//----- nvinfo : EIATTR_SPARSE_MMA_MASK
	.align		4
.L_1360:
        /*0018*/ 	.byte	0x03, 0x50
        /*001a*/ 	.short	0x0000


	//----- nvinfo : EIATTR_MAXREG_COUNT
	.align		4
        /*001c*/ 	.byte	0x03, 0x1b
        /*001e*/ 	.short	0x00ff


	//----- nvinfo : EIATTR_MERCURY_ISA_VERSION
	.align		4
        /*0020*/ 	.byte	0x03, 0x5f
        /*0022*/ 	.short	0x0101


	//----- nvinfo : EIATTR_COOP_GROUP_MASK_REGIDS
	.align		4
        /*0024*/ 	.byte	0x04, 0x29
        /*0026*/ 	.short	(.L_1362 - .L_1361)


	//   ....[0]....
.L_1361:
        /*0028*/ 	.word	0xffffffff


	//   ....[1]....
        /*002c*/ 	.word	0xffffffff


	//   ....[2]....
        /*0030*/ 	.word	0xffffffff


	//   ....[3]....
        /*0034*/ 	.word	0xffffffff


	//   ....[4]....
        /*0038*/ 	.word	0xffffffff


	//   ....[5]....
        /*003c*/ 	.word	0xffffffff


	//   ....[6]....
        /*0040*/ 	.word	0xffffffff


	//   ....[7]....
        /*0044*/ 	.word	0xffffffff


	//   ....[8]....
        /*0048*/ 	.word	0xffffffff


	//   ....[9]....
        /*004c*/ 	.word	0xffffffff


	//   ....[10]....
        /*0050*/ 	.word	0x05000090


	//   ....[11]....
        /*0054*/ 	.word	0x05000090


	//   ....[12]....
        /*0058*/ 	.word	0x05000090


	//   ....[13]....
        /*005c*/ 	.word	0x05000090


	//   ....[14]....
        /*0060*/ 	.word	0x05000090


	//   ....[15]....
        /*0064*/ 	.word	0x05000090


	//   ....[16]....
        /*0068*/ 	.word	0x05000090


	//   ....[17]....
        /*006c*/ 	.word	0x05000090


	//   ....[18]....
        /*0070*/ 	.word	0x05000090


	//   ....[19]....
        /*0074*/ 	.word	0x05000090


	//----- nvinfo : EIATTR_COOP_GROUP_INSTR_OFFSETS
	.align		4
.L_1362:
        /*0078*/ 	.byte	0x04, 0x28
        /*007a*/ 	.short	(.L_1364 - .L_1363)


	//   ....[0]....
.L_1363:
        /*007c*/ 	.word	0x00003ae0


	//   ....[1]....
        /*0080*/ 	.word	0x00003b00


	//   ....[2]....
        /*0084*/ 	.word	0x00003b20


	//   ....[3]....
        /*0088*/ 	.word	0x00003b40


	//   ....[4]....
        /*008c*/ 	.word	0x00003b70


	//   ....[5]....
        /*0090*/ 	.word	0x000040b0


	//   ....[6]....
        /*0094*/ 	.word	0x000040d0


	//   ....[7]....
        /*0098*/ 	.word	0x000040f0


	//   ....[8]....
        /*009c*/ 	.word	0x00004110


	//   ....[9]....
        /*00a0*/ 	.word	0x00004130


	//   ....[10]....
        /*00a4*/ 	.word	0x00005ca0


	//   ....[11]....
        /*00a8*/ 	.word	0x00005d40


	//   ....[12]....
        /*00ac*/ 	.word	0x00005db0


	//   ....[13]....
        /*00b0*/ 	.word	0x00005e20


	//   ....[14]....
        /*00b4*/ 	.word	0x00005ea0


	//   ....[15]....
        /*00b8*/ 	.word	0x00006430


	//   ....[16]....
        /*00bc*/ 	.word	0x000064a0


	//   ....[17]....
        /*00c0*/ 	.word	0x00006510


	//   ....[18]....
        /*00c4*/ 	.word	0x00006580


	//   ....[19]....
        /*00c8*/ 	.word	0x000065f0


	//----- nvinfo : EIATTR_VRC_CTA_INIT_COUNT
	.align		4
.L_1364:
        /*00cc*/ 	.byte	0x02, 0x4a
	.zero		1
	.zero		1


	//----- nvinfo : EIATTR_EXIT_INSTR_OFFSETS
	.align		4
        /*00d0*/ 	.byte	0x04, 0x1c
        /*00d2*/ 	.short	(.L_1366 - .L_1365)


	//   ....[0]....
.L_1365:
        /*00d4*/ 	.word	0x00001480


	//   ....[1]....
        /*00d8*/ 	.word	0x00005c30


	//----- nvinfo : EIATTR_MAX_THREADS
	.align		4
.L_1366:
        /*00dc*/ 	.byte	0x04, 0x05
        /*00de*/ 	.short	(.L_1368 - .L_1367)
.L_1367:
        /*00e0*/ 	.word	0x00000080
        /*00e4*/ 	.word	0x00000001
        /*00e8*/ 	.word	0x00000001


	//----- nvinfo : EIATTR_CRS_STACK_SIZE
	.align		4
.L_1368:
        /*00ec*/ 	.byte	0x04, 0x1e
        /*00ee*/ 	.short	(.L_1370 - .L_1369)
.L_1369:
        /*00f0*/ 	.word	0x00000000


	//----- nvinfo : EIATTR_CBANK_PARAM_SIZE
	.align		4
.L_1370:
        /*00f4*/ 	.byte	0x03, 0x19
        /*00f6*/ 	.short	0x00e8


	//----- nvinfo : EIATTR_PARAM_CBANK
	.align		4
        /*00f8*/ 	.byte	0x04, 0x0a
        /*00fa*/ 	.short	(.L_1372 - .L_1371)
	.align		4
.L_1371:
        /*00fc*/ 	.word	index@(.nv.constant0._ZN10layer_norm31ln_parallel_residual_fwd_kernelINS_13Kernel_traitsI6__halfS2_fS2_fjLj1280ELj1ELj4ELj1ELj16ENS_18Kernel_traits_baseILj1280ES2_S2_fS2_fjLj128EEEEELb0ELb0ELb0EEEvNS_9FwdParamsE)
        /*0100*/ 	.short	0x0380
        /*0102*/ 	.short	0x00e8


	//----- nvinfo : EIATTR_SW_WAR
	.align		4
.L_1372:
        /*0104*/ 	.byte	0x04, 0x36
        /*0106*/ 	.short	(.L_1374 - .L_1373)
.L_1373:
        /*0108*/ 	.word	0x00000008
.L_1374:


//--------------------- .nv.info._ZN10layer_norm31ln_parallel_residual_fwd_kernelINS_13Kernel_traitsI6__halfS2_fS2_fjLj1280ELj1ELj4ELj1ELj16ENS_18Kernel_traits_baseILj1280ES2_S2_fS2_fjLj128EEEEELb0ELb0ELb1EEEvNS_9FwdParamsE --------------------------
	.section	.nv.info._ZN10layer_norm31ln_parallel_residual_fwd_kernelINS_13Kernel_traitsI6__halfS2_fS2_fjLj1280ELj1ELj4ELj1ELj16ENS_18Kernel_traits_baseILj1280ES2_S2_fS2_fjLj128EEEEELb0ELb0ELb1EEEvNS_9FwdParamsE,"",@"SHT_CUDA_INFO"
	.sectionflags	@""
	.align	4


	//----- nvinfo : EIATTR_CUDA_API_VERSION
	.align		4
        /*0000*/ 	.byte	0x04, 0x37
        /*0002*/ 	.short	(.L_1376 - .L_1375)
.L_1375:
        /*0004*/ 	.word	0x00000082


	//----- nvinfo : EIATTR_KPARAM_INFO
	.align		4
.L_1376:
        /*0008*/ 	.byte	0x04, 0x17
        /*000a*/ 	.short	(.L_1378 - .L_1377)
.L_1377:
        /*000c*/ 	.word	0x00000000
        /*0010*/ 	.short	0x0000
        /*0012*/ 	.short	0x0000
        /*0014*/ 	.byte	0x00, 0xf0, 0xa1, 0x03


	//----- nvinfo : EIATTR_SPARSE_MMA_MASK
	.align		4
.L_1378:
        /*0018*/ 	.byte	0x03, 0x50
        /*001a*/ 	.short	0x0000


	//----- nvinfo : EIATTR_MAXREG_COUNT
	.align		4
        /*001c*/ 	.byte	0x03, 0x1b
        /*001e*/ 	.short	0x00ff


	//----- nvinfo : EIATTR_MERCURY_ISA_VERSION
	.align		4
        /*0020*/ 	.byte	0x03, 0x5f
        /*0022*/ 	.short	0x0101


	//----- nvinfo : EIATTR_COOP_GROUP_MASK_REGIDS
	.align		4
        /*0024*/ 	.byte	0x04, 0x29
        /*0026*/ 	.short	(.L_1380 - .L_1379)


	//   ....[0]....
.L_1379:
        /*0028*/ 	.word	0xffffffff


	//   ....[1]....
        /*002c*/ 	.word	0xffffffff


	//   ....[2]....
        /*0030*/ 	.word	0xffffffff


	//   ....[3]....
        /*0034*/ 	.word	0xffffffff


	//   ....[4]....
        /*0038*/ 	.word	0xffffffff


	//   ....[5]....
        /*003c*/ 	.word	0xffffffff


	//   ....[6]....
        /*0040*/ 	.word	0xffffffff


	//   ....[7]....
        /*0044*/ 	.word	0xffffffff


	//   ....[8]....
        /*0048*/ 	.word	0xffffffff


	//   ....[9]....
        /*004c*/ 	.word	0xffffffff


	//   ....[10]....
        /*0050*/ 	.word	0x05000093


	//   ....[11]....
        /*0054*/ 	.word	0x05000093


	//   ....[12]....
        /*0058*/ 	.word	0x05000093


	//   ....[13]....
        /*005c*/ 	.word	0x05000093


	//   ....[14]....
        /*0060*/ 	.word	0x05000093


	//   ....[15]....
        /*0064*/ 	.word	0x05000093


	//   ....[16]....
        /*0068*/ 	.word	0x05000093


	//   ....[17]....
        /*006c*/ 	.word	0x05000093


	//   ....[18]....
        /*0070*/ 	.word	0x05000093


	//   ....[19]....
        /*0074*/ 	.word	0x05000093


	//----- nvinfo : EIATTR_COOP_GROUP_INSTR_OFFSETS
	.align		4
.L_1380:
        /*0078*/ 	.byte	0x04, 0x28
        /*007a*/ 	.short	(.L_1382 - .L_1381)


	//   ....[0]....
.L_1381:
        /*007c*/ 	.word	0x00002ca0


	//   ....[1]....
        /*0080*/ 	.word	0x00002cc0


	//   ....[2]....
        /*0084*/ 	.word	0x00002ce0


	//   ....[3]....
        /*0088*/ 	.word	0x00002d10


	//   ....[4]....
        /*008c*/ 	.word	0x00002d30


	//   ....[5]....
        /*0090*/ 	.word	0x00003260


	//   ....[6]....
        /*0094*/ 	.word	0x00003280


	//   ....[7]....
        /*0098*/ 	.word	0x000032a0


	//   ....[8]....
        /*009c*/ 	.word	0x000032c0


	//   ....[9]....
        /*00a0*/ 	.word	0x000032e0


	//   ....[10]....
        /*00a4*/ 	.word	0x00004c60


	//   ....[11]....
        /*00a8*/ 	.word	0x00004d00


	//   ....[12]....
        /*00ac*/ 	.word	0x00004d70


	//   ....[13]....
        /*00b0*/ 	.word	0x00004df0


	//   ....[14]....
        /*00b4*/ 	.word	0x00004e60


	//   ....[15]....
        /*00b8*/ 	.word	0x000053d0


	//   ....[16]....
        /*00bc*/ 	.word	0x00005440


	//   ....[17]....
        /*00c0*/ 	.word	0x000054b0


	//   ....[18]....
        /*00c4*/ 	.word	0x00005520


	//   ....[19]....
        /*00c8*/ 	.word	0x00005590


	//----- nvinfo : EIATTR_VRC_CTA_INIT_COUNT
	.align		4
.L_1382:
        /*00cc*/ 	.byte	0x02, 0x4a
	.zero		1
	.zero		1


	//----- nvinfo : EIATTR_EXIT_INSTR_OFFSETS
	.align		4
        /*00d0*/ 	.byte	0x04, 0x1c
        /*00d2*/ 	.short	(.L_1384 - .L_1383)


	//   ....[0]....
.L_1383:
        /*00d4*/ 	.word	0x00000950


	//   ....[1]....
        /*00d8*/ 	.word	0x00004bf0


	//----- nvinfo : EIATTR_MAX_THREADS
	.align		4
.L_1384:
        /*00dc*/ 	.byte	0x04, 0x05
        /*00de*/ 	.short	(.L_1386 - .L_1385)
.L_1385:
        /*00e0*/ 	.word	0x00000080
        /*00e4*/ 	.word	0x00000001
        /*00e8*/ 	.word	0x00000001


	//----- nvinfo : EIATTR_CRS_STACK_SIZE
	.align		4
.L_1386:
        /*00ec*/ 	.byte	0x04, 0x1e
        /*00ee*/ 	.short	(.L_1388 - .L_1387)
.L_1387:
        /*00f0*/ 	.word	0x00000000


	//----- nvinfo : EIATTR_CBANK_PARAM_SIZE
	.align		4
.L_1388:
        /*00f4*/ 	.byte	0x03, 0x19
        /*00f6*/ 	.short	0x00e8


	//----- nvinfo : EIATTR_PARAM_CBANK
	.align		4
        /*00f8*/ 	.byte	0x04, 0x0a
        /*00fa*/ 	.short	(.L_1390 - .L_1389)
	.align		4
.L_1389:
        /*00fc*/ 	.word	index@(.nv.constant0._ZN10layer_norm31ln_parallel_residual_fwd_kernelINS_13Kernel_traitsI6__halfS2_fS2_fjLj1280ELj1ELj4ELj1ELj16ENS_18Kernel_traits_baseILj1280ES2_S2_fS2_fjLj128EEEEELb0ELb0ELb1EEEvNS_9FwdParamsE)
        /*0100*/ 	.short	0x0380
        /*0102*/ 	.short	0x00e8


	//----- nvinfo : EIATTR_SW_WAR
	.align		4
.L_1390:
        /*0104*/ 	.byte	0x04, 0x36
        /*0106*/ 	.short	(.L_1392 - .L_1391)
.L_1391:
        /*0108*/ 	.word	0x00000008
.L_1392:


//--------------------- .nv.info._ZN10layer_norm31ln_parallel_residual_fwd_kernelINS_13Kernel_traitsI6__halfS2_fS2_fjLj1280ELj1ELj4ELj1ELj16ENS_18Kernel_traits_baseILj1280ES2_S2_fS2_fjLj128EEEEELb0ELb1ELb0EEEvNS_9FwdParamsE --------------------------
	.section	.nv.info._ZN10layer_norm31ln_parallel_residual_fwd_kernelINS_13Kernel_traitsI6__halfS2_fS2_fjLj1280ELj1ELj4ELj1ELj16ENS_18Kernel_traits_baseILj1280ES2_S2_fS2_fjLj128EEEEELb0ELb1ELb0EEEvNS_9FwdParamsE,"",@"SHT_CUDA_INFO"
	.sectionflags	@""
	.align	4


	//----- nvinfo : EIATTR_CUDA_API_VERSION
	.align		4
        /*0000*/ 	.byte	0x04, 0x37
        /*0002*/ 	.short	(.L_1394 - .L_1393)
.L_1393:
        /*0004*/ 	.word	0x00000082


	//----- nvinfo : EIATTR_KPARAM_INFO
	.align		4
.L_1394:
        /*0008*/ 	.byte	0x04, 0x17
        /*000a*/ 	.short	(.L_1396 - .L_1395)
.L_1395:
        /*000c*/ 	.word	0x00000000
        /*0010*/ 	.short	0x0000
        /*0012*/ 	.short	0x0000
        /*0014*/ 	.byte	0x00, 0xf0, 0xa1, 0x03


	//----- nvinfo : EIATTR_SPARSE_MMA_MASK
	.align		4
.L_1396:
        /*0018*/ 	.byte	0x03, 0x50
        /*001a*/ 	.short	0x0000


	//----- nvinfo : EIATTR_MAXREG_COUNT
	.align		4
        /*001c*/ 	.byte	0x03, 0x1b
        /*001e*/ 	.short	0x00ff


	//----- nvinfo : EIATTR_MERCURY_ISA_VERSION
	.align		4
        /*0020*/ 	.byte	0x03, 0x5f
        /*0022*/ 	.short	0x0101


	//----- nvinfo : EIATTR_COOP_GROUP_MASK_REGIDS
	.align		4
        /*0024*/ 	.byte	0x04, 0x29
        /*0026*/ 	.short	(.L_1398 - .L_1397)


	//   ....[0]....
.L_1397:
        /*0028*/ 	.word	0xffffffff


	//   ....[1]....
        /*002c*/ 	.word	0xffffffff


	//   ....[2]....
        /*0030*/ 	.word	0xffffffff


	//   ....[3]....
        /*0034*/ 	.word	0xffffffff


	//   ....[4]....
        /*0038*/ 	.word	0xffffffff


	//   ....[5]....
        /*003c*/ 	.word	0xffffffff


	//   ....[6]....
        /*0040*/ 	.word	0xffffffff


	//   ....[7]....
        /*0044*/ 	.word	0xffffffff


	//   ....[8]....
        /*0048*/ 	.word	0xffffffff


	//   ....[9]....
        /*004c*/ 	.word	0xffffffff


	//   ....[10]....
        /*0050*/ 	.word	0x0500006c


	//   ....[11]....
        /*0054*/ 	.word	0x0500006c


	//   ....[12]....
        /*0058*/ 	.word	0x0500006c


	//   ....[13]....
        /*005c*/ 	.word	0x0500006c


	//   ....[14]....
        /*0060*/ 	.word	0x0500006c


	//   ....[15]....
        /*0064*/ 	.word	0x0500006c


	//   ....[16]....
        /*0068*/ 	.word	0x0500006c


	//   ....[17]....
        /*006c*/ 	.word	0x0500006c


	//   ....[18]....
        /*0070*/ 	.word	0x0500006c


	//   ....[19]....
        /*0074*/ 	.word	0x0500006c


	//----- nvinfo : EIATTR_COOP_GROUP_INSTR_OFFSETS
	.align		4
.L_1398:
        /*0078*/ 	.byte	0x04, 0x28
        /*007a*/ 	.short	(.L_1400 - .L_1399)


	//   ....[0]....
.L_1399:
        /*007c*/ 	.word	0x00002cd0


	//   ....[1]....
        /*0080*/ 	.word	0x00002d00


	//   ....[2]....
        /*0084*/ 	.word	0x00002d20


	//   ....[3]....
        /*0088*/ 	.word	0x00002d40


	//   ....[4]....
        /*008c*/ 	.word	0x00002d60


	//   ....[5]....
        /*0090*/ 	.word	0x000032a0


	//   ....[6]....
        /*0094*/ 	.word	0x000032c0


	//   ....[7]....
        /*0098*/ 	.word	0x000032e0


	//   ....[8]....
        /*009c*/ 	.word	0x00003300


	//   ....[9]....
        /*00a0*/ 	.word	0x00003320


	//   ....[10]....
        /*00a4*/ 	.word	0x000044e0


	//   ....[11]....
        /*00a8*/ 	.word	0x00004590


	//   ....[12]....
        /*00ac*/ 	.word	0x00004600


	//   ....[13]....
        /*00b0*/ 	.word	0x00004670


	//   ....[14]....
        /*00b4*/ 	.word	0x000046e0


	//   ....[15]....
        /*00b8*/ 	.word	0x00004c60


	//   ....[16]....
        /*00bc*/ 	.word	0x00004cd0


	//   ....[17]....
        /*00c0*/ 	.word	0x00004d40


	//   ....[18]....
        /*00c4*/ 	.word	0x00004db0


	//   ....[19]....
        /*00c8*/ 	.word	0x00004e20


	//----- nvinfo : EIATTR_VRC_CTA_INIT_COUNT
	.align		4
.L_1400:
        /*00cc*/ 	.byte	0x02, 0x4a
	.zero		1
	.zero		1


	//----- nvinfo : EIATTR_EXIT_INSTR_OFFSETS
	.align		4
        /*00d0*/ 	.byte	0x04, 0x1c
        /*00d2*/ 	.short	(.L_1402 - .L_1401)


	//   ....[0]....
.L_1401:
        /*00d4*/ 	.word	0x00000660


	//   ....[1]....
        /*00d8*/ 	.word	0x00004470


	//----- nvinfo : EIATTR_MAX_THREADS
	.align		4
.L_1402:
        /*00dc*/ 	.byte	0x04, 0x05
        /*00de*/ 	.short	(.L_1404 - .L_1403)
.L_1403:
        /*00e0*/ 	.word	0x00000080
        /*00e4*/ 	.word	0x00000001
        /*00e8*/ 	.word	0x00000001


	//----- nvinfo : EIATTR_CRS_STACK_SIZE
	.align		4
.L_1404:
        /*00ec*/ 	.byte	0x04, 0x1e
        /*00ee*/ 	.short	(.L_1406 - .L_1405)
.L_1405:
        /*00f0*/ 	.word	0x00000000


	//----- nvinfo : EIATTR_CBANK_PARAM_SIZE
	.align		4
.L_1406:
        /*00f4*/ 	.byte	0x03, 0x19
        /*00f6*/ 	.short	0x00e8


	//----- nvinfo : EIATTR_PARAM_CBANK
	.align		4
        /*00f8*/ 	.byte	0x04, 0x0a
        /*00fa*/ 	.short	(.L_1408 - .L_1407)
	.align		4
.L_1407:
        /*00fc*/ 	.word	index@(.nv.constant0._ZN10layer_norm31ln_parallel_residual_fwd_kernelINS_13Kernel_traitsI6__halfS2_fS2_fjLj1280ELj1ELj4ELj1ELj16ENS_18Kernel_traits_baseILj1280ES2_S2_fS2_fjLj128EEEEELb0ELb1ELb0EEEvNS_9FwdParamsE)
        /*0100*/ 	.short	0x0380
        /*0102*/ 	.short	0x00e8


	//----- nvinfo : EIATTR_SW_WAR
	.align		4
.L_1408:
        /*0104*/ 	.byte	0x04, 0x36
        /*0106*/ 	.short	(.L_1410 - .L_1409)
.L_1409:
        /*0108*/ 	.word	0x00000008
.L_1410:


//--------------------- .nv.info._ZN10layer_norm31ln_parallel_residual_fwd_kernelINS_13Kernel_traitsI6__halfS2_fS2_fjLj1280ELj1ELj4ELj1ELj16ENS_18Kernel_traits_baseILj1280ES2_S2_fS2_fjLj128EEEEELb0ELb1ELb1EEEvNS_9FwdParamsE --------------------------
	.section	.nv.info._ZN10layer_norm31ln_parallel_residual_fwd_kernelINS_13Kernel_traitsI6__halfS2_fS2_fjLj1280ELj1ELj4ELj1ELj16ENS_18Kernel_traits_baseILj1280ES2_S2_fS2_fjLj128EEEEELb0ELb1ELb1EEEvNS_9FwdParamsE,"",@"SHT_CUDA_INFO"
	.sectionflags	@""
	.align	4


	//----- nvinfo : EIATTR_CUDA_API_VERSION
	.align		4
        /*0000*/ 	.byte	0x04, 0x37
        /*0002*/ 	.short	(.L_1412 - .L_1411)
.L_1411:
        /*0004*/ 	.word	0x00000082


	//----- nvinfo : EIATTR_KPARAM_INFO
	.align		4
.L_1412:
        /*0008*/ 	.byte	0x04, 0x17
        /*000a*/ 	.short	(.L_1414 - .L_1413)
.L_1413:
        /*000c*/ 	.word	0x00000000
        /*0010*/ 	.short	0x0000
        /*0012*/ 	.short	0x0000
        /*0014*/ 	.byte	0x00, 0xf0, 0xa1, 0x03


	//----- nvinfo : EIATTR_SPARSE_MMA_MASK
	.align		4
.L_1414:
        /*0018*/ 	.byte	0x03, 0x50
        /*001a*/ 	.short	0x0000


	//----- nvinfo : EIATTR_MAXREG_COUNT
	.align		4
        /*001c*/ 	.byte	0x03, 0x1b
        /*001e*/ 	.short	0x00ff


	//----- nvinfo : EIATTR_MERCURY_ISA_VERSION
	.align		4
        /*0020*/ 	.byte	0x03, 0x5f
        /*0022*/ 	.short	0x0101


	//----- nvinfo : EIATTR_COOP_GROUP_MASK_REGIDS
	.align		4
        /*0024*/ 	.byte	0x04, 0x29
        /*0026*/ 	.short	(.L_1416 - .L_1415)


	//   ....[0]....
.L_1415:
        /*0028*/ 	.word	0xffffffff


	//   ....[1]....
        /*002c*/ 	.word	0xffffffff


	//   ....[2]....
        /*0030*/ 	.word	0xffffffff


	//   ....[3]....
        /*0034*/ 	.word	0xffffffff


	//   ....[4]....
        /*0038*/ 	.word	0xffffffff


	//   ....[5]....
        /*003c*/ 	.word	0xffffffff


	//   ....[6]....
        /*0040*/ 	.word	0xffffffff


	//   ....[7]....
        /*0044*/ 	.word	0xffffffff


	//   ....[8]....
        /*0048*/ 	.word	0xffffffff


	//   ....[9]....
        /*004c*/ 	.word	0xffffffff


	//   ....[10]....
        /*0050*/ 	.word	0x0500006d


	//   ....[11]....
        /*0054*/ 	.word	0x0500006d


	//   ....[12]....
        /*0058*/ 	.word	0x0500006d


	//   ....[13]....
        /*005c*/ 	.word	0x0500006d


	//   ....[14]....
        /*0060*/ 	.word	0x0500006d


	//   ....[15]....
        /*0064*/ 	.word	0x0500006d


	//   ....[16]....
        /*0068*/ 	.word	0x0500006d


	//   ....[17]....
        /*006c*/ 	.word	0x0500006d


	//   ....[18]....
        /*0070*/ 	.word	0x0500006d


	//   ....[19]....
        /*0074*/ 	.word	0x0500006d


	//----- nvinfo : EIATTR_COOP_GROUP_INSTR_OFFSETS
	.align		4
.L_1416:
        /*0078*/ 	.byte	0x04, 0x28
        /*007a*/ 	.short	(.L_1418 - .L_1417)


	//   ....[0]....
.L_1417:
        /*007c*/ 	.word	0x000027e0


	//   ....[1]....
        /*0080*/ 	.word	0x00002810


	//   ....[2]....
        /*0084*/ 	.word	0x00002830


	//   ....[3]....
        /*0088*/ 	.word	0x00002850


	//   ....[4]....
        /*008c*/ 	.word	0x00002870


	//   ....[5]....
        /*0090*/ 	.word	0x00002da0


	//   ....[6]....
        /*0094*/ 	.word	0x00002dc0


	//   ....[7]....
        /*0098*/ 	.word	0x00002de0


	//   ....[8]....
        /*009c*/ 	.word	0x00002e00


	//   ....[9]....
        /*00a0*/ 	.word	0x00002e20


	//   ....[10]....
        /*00a4*/ 	.word	0x00003e20


	//   ....[11]....
        /*00a8*/ 	.word	0x00003ed0


	//   ....[12]....
        /*00ac*/ 	.word	0x00003f40


	//   ....[13]....
        /*00b0*/ 	.word	0x00003fb0


	//   ....[14]....
        /*00b4*/ 	.word	0x00004020


	//   ....[15]....
        /*00b8*/ 	.word	0x000045a0


	//   ....[16]....
        /*00bc*/ 	.word	0x00004610


	//   ....[17]....
        /*00c0*/ 	.word	0x00004680


	//   ....[18]....
        /*00c4*/ 	.word	0x000046f0


	//   ....[19]....
        /*00c8*/ 	.word	0x00004760


	//----- nvinfo : EIATTR_VRC_CTA_INIT_COUNT
	.align		4
.L_1418:
        /*00cc*/ 	.byte	0x02, 0x4a
	.zero		1
	.zero		1


	//----- nvinfo : EIATTR_EXIT_INSTR_OFFSETS
	.align		4
        /*00d0*/ 	.byte	0x04, 0x1c
        /*00d2*/ 	.short	(.L_1420 - .L_1419)


	//   ....[0]....
.L_1419:
        /*00d4*/ 	.word	0x00000300


	//   ....[1]....
        /*00d8*/ 	.word	0x00003db0


	//----- nvinfo : EIATTR_MAX_THREADS
	.align		4
.L_1420:
        /*00dc*/ 	.byte	0x04, 0x05
        /*00de*/ 	.short	(.L_1422 - .L_1421)
.L_1421:
        /*00e0*/ 	.word	0x00000080
        /*00e4*/ 	.word	0x00000001
        /*00e8*/ 	.word	0x00000001


	//----- nvinfo : EIATTR_CRS_STACK_SIZE
	.align		4
.L_1422:
        /*00ec*/ 	.byte	0x04, 0x1e
        /*00ee*/ 	.short	(.L_1424 - .L_1423)
.L_1423:
        /*00f0*/ 	.word	0x00000000


	//----- nvinfo : EIATTR_CBANK_PARAM_SIZE
	.align		4
.L_1424:
        /*00f4*/ 	.byte	0x03, 0x19
        /*00f6*/ 	.short	0x00e8


	//----- nvinfo : EIATTR_PARAM_CBANK
	.align		4
        /*00f8*/ 	.byte	0x04, 0x0a
        /*00fa*/ 	.short	(.L_1426 - .L_1425)
	.align		4
.L_1425:
        /*00fc*/ 	.word	index@(.nv.constant0._ZN10layer_norm31ln_parallel_residual_fwd_kernelINS_13Kernel_traitsI6__halfS2_fS2_fjLj1280ELj1ELj4ELj1ELj16ENS_18Kernel_traits_baseILj1280ES2_S2_fS2_fjLj128EEEEELb0ELb1ELb1EEEvNS_9FwdParamsE)
        /*0100*/ 	.short	0x0380
        /*0102*/ 	.short	0x00e8


	//----- nvinfo : EIATTR_SW_WAR
	.align		4
.L_1426:
        /*0104*/ 	.byte	0x04, 0x36
        /*0106*/ 	.short	(.L_1428 - .L_1427)
.L_1427:
        /*0108*/ 	.word	0x00000008
.L_1428:


//--------------------- .nv.info._ZN10layer_norm31ln_parallel_residual_fwd_kernelINS_13Kernel_traitsI6__halfS2_fS2_fjLj1280ELj1ELj4ELj1ELj16ENS_18Kernel_traits_baseILj1280ES2_S2_fS2_fjLj128EEEEELb1ELb0ELb0EEEvNS_9FwdParamsE --------------------------
	.section	.nv.info._ZN10layer_norm31ln_parallel_residual_fwd_kernelINS_13Kernel_traitsI6__halfS2_fS2_fjLj1280ELj1ELj4ELj1ELj16ENS_18Kernel_traits_baseILj1280ES2_S2_fS2_fjLj128EEEEELb1ELb0ELb0EEEvNS_9FwdParamsE,"",@"SHT_CUDA_INFO"
	.sectionflags	@""
	.align	4


	//----- nvinfo : EIATTR_CUDA_API_VERSION
	.align		4
        /*0000*/ 	.byte	0x04, 0x37
        /*0002*/ 	.short	(.L_1430 - .L_1429)
.L_1429:
        /*0004*/ 	.word	0x00000082


	//----- nvinfo : EIATTR_KPARAM_INFO
	.align		4
.L_1430:
        /*0008*/ 	.byte	0x04, 0x17
        /*000a*/ 	.short	(.L_1432 - .L_1431)
.L_1431:
        /*000c*/ 	.word	0x00000000
        /*0010*/ 	.short	0x0000
        /*0012*/ 	.short	0x0000
        /*0014*/ 	.byte	0x00, 0xf0, 0xa1, 0x03


	//----- nvinfo : EIATTR_SPARSE_MMA_MASK
	.align		4
.L_1432:
        /*0018*/ 	.byte	0x03, 0x50
        /*001a*/ 	.short	0x0000


	//----- nvinfo : EIATTR_MAXREG_COUNT
	.align		4
        /*001c*/ 	.byte	0x03, 0x1b
        /*001e*/ 	.short	0x00ff


	//----- nvinfo : EIATTR_MERCURY_ISA_VERSION
	.align		4
        /*0020*/ 	.byte	0x03, 0x5f
        /*0022*/ 	.short	0x0101


	//----- nvinfo : EIATTR_COOP_GROUP_MASK_REGIDS
	.align		4
        /*0024*/ 	.byte	0x04, 0x29
        /*0026*/ 	.short	(.L_1434 - .L_1433)


	//   ....[0]....
.L_1433:
        /*0028*/ 	.word	0xffffffff


	//   ....[1]....
        /*002c*/ 	.word	0xffffffff


	//   ....[2]....
        /*0030*/ 	.word	0xffffffff


	//   ....[3]....
        /*0034*/ 	.word	0xffffffff


	//   ....[4]....
        /*0038*/ 	.word	0xffffffff


	//   ....[5]....
        /*003c*/ 	.word	0xffffffff


	//   ....[6]....
        /*0040*/ 	.word	0xffffffff


	//   ....[7]....
        /*0044*/ 	.word	0xffffffff


	//   ....[8]....
        /*0048*/ 	.word	0xffffffff


	//   ....[9]....
        /*004c*/ 	.word	0xffffffff


	//   ....[10]....
        /*0050*/ 	.word	0x050000aa


	//   ....[11]....
        /*0054*/ 	.word	0x050000aa


	//   ....[12]....
        /*0058*/ 	.word	0x050000aa


	//   ....[13]....
        /*005c*/ 	.word	0x050000aa


	//   ....[14]....
        /*0060*/ 	.word	0x050000aa


	//   ....[15]....
        /*0064*/ 	.word	0x050000aa


	//   ....[16]....
        /*0068*/ 	.word	0x050000aa


	//   ....[17]....
        /*006c*/ 	.word	0x050000aa


	//   ....[18]....
        /*0070*/ 	.word	0x050000aa


	//   ....[19]....
        /*0074*/ 	.word	0x050000aa


	//----- nvinfo : EIATTR_COOP_GROUP_INSTR_OFFSETS
	.align		4
.L_1434:
        /*0078*/ 	.byte	0x04, 0x28
        /*007a*/ 	.short	(.L_1436 - .L_1435)


	//   ....[0]....
.L_1435:
        /*007c*/ 	.word	0x0002f3f0


	//   ....[1]....
        /*0080*/ 	.word	0x0002f410


	//   ....[2]....
        /*0084*/ 	.word	0x0002f430


	//   ....[3]....
        /*0088*/ 	.word	0x0002f460


	//   ....[4]....
        /*008c*/ 	.word	0x0002f480


	//   ....[5]....
        /*0090*/ 	.word	0x0002f9c0


	//   ....[6]....
        /*0094*/ 	.word	0x0002f9e0


	//   ....[7]....
        /*0098*/ 	.word	0x0002fa00


	//   ....[8]....
        /*009c*/ 	.word	0x0002fa20


	//   ....[9]....
        /*00a0*/ 	.word	0x0002fa40


	//   ....[10]....
        /*00a4*/ 	.word	0x000315b0


	//   ....[11]....
        /*00a8*/ 	.word	0x00031650


	//   ....[12]....
        /*00ac*/ 	.word	0x000316c0


	//   ....[13]....
        /*00b0*/ 	.word	0x00031740


	//   ....[14]....
        /*00b4*/ 	.word	0x000317b0


	//   ....[15]....
        /*00b8*/ 	.word	0x00031d30


	//   ....[16]....
        /*00bc*/ 	.word	0x00031da0


	//   ....[17]....
        /*00c0*/ 	.word	0x00031e10


	//   ....[18]....
        /*00c4*/ 	.word	0x00031e80


	//   ....[19]....
        /*00c8*/ 	.word	0x00031ef0


	//----- nvinfo : EIATTR_VRC_CTA_INIT_COUNT
	.align		4
.L_1436:
        /*00cc*/ 	.byte	0x02, 0x4a
	.zero		1
	.zero		1


	//----- nvinfo : EIATTR_EXIT_INSTR_OFFSETS
	.align		4
        /*00d0*/ 	.byte	0x04, 0x1c
        /*00d2*/ 	.short	(.L_1438 - .L_1437)


	//   ....[0]....
.L_1437:
        /*00d4*/ 	.word	0x00001720


	//   ....[1]....
        /*00d8*/ 	.word	0x00031540


	//----- nvinfo : EIATTR_MAX_THREADS
	.align		4
.L_1438:
        /*00dc*/ 	.byte	0x04, 0x05
        /*00de*/ 	.short	(.L_1440 - .L_1439)
.L_1439:
        /*00e0*/ 	.word	0x00000080
        /*00e4*/ 	.word	0x00000001
        /*00e8*/ 	.word	0x00000001


	//----- nvinfo : EIATTR_CRS_STACK_SIZE
	.align		4
.L_1440:
        /*00ec*/ 	.byte	0x04, 0x1e
        /*00ee*/ 	.short	(.L_1442 - .L_1441)
.L_1441:
        /*00f0*/ 	.word	0x00000000


	//----- nvinfo : EIATTR_CBANK_PARAM_SIZE
	.align		4
.L_1442:
        /*00f4*/ 	.byte	0x03, 0x19
        /*00f6*/ 	.short	0x00e8


	//----- nvinfo : EIATTR_PARAM_CBANK
	.align		4
        /*00f8*/ 	.byte	0x04, 0x0a
        /*00fa*/ 	.short	(.L_1444 - .L_1443)
	.align		4
.L_1443:
        /*00fc*/ 	.word	index@(.nv.constant0._ZN10layer_norm31ln_parallel_residual_fwd_kernelINS_13Kernel_traitsI6__halfS2_fS2_fjLj1280ELj1ELj4ELj1ELj16ENS_18Kernel_traits_baseILj1280ES2_S2_fS2_fjLj128EEEEELb1ELb0ELb0EEEvNS_9FwdParamsE)
        /*0100*/ 	.short	0x0380
        /*0102*/ 	.short	0x00e8


	//----- nvinfo : EIATTR_SW_WAR
	.align		4
.L_1444:
        /*0104*/ 	.byte	0x04, 0x36
        /*0106*/ 	.short	(.L_1446 - .L_1445)
.L_1445:
        /*0108*/ 	.word	0x00000008
.L_1446:


//--------------------- .nv.info._ZN10layer_norm31ln_parallel_residual_fwd_kernelINS_13Kernel_traitsI6__halfS2_fS2_fjLj1280ELj1ELj4ELj1ELj16ENS_18Kernel_traits_baseILj1280ES2_S2_fS2_fjLj128EEEEELb1ELb0ELb1EEEvNS_9FwdParamsE --------------------------
	.section	.nv.info._ZN10layer_norm31ln_parallel_residual_fwd_kernelINS_13Kernel_traitsI6__halfS2_fS2_fjLj1280ELj1ELj4ELj1ELj16ENS_18Kernel_traits_baseILj1280ES2_S2_fS2_fjLj128EEEEELb1ELb0ELb1EEEvNS_9FwdParamsE,"",@"SHT_CUDA_INFO"
	.sectionflags	@""
	.align	4


	//----- nvinfo : EIATTR_CUDA_API_VERSION
	.align		4
        /*0000*/ 	.byte	0x04, 0x37
        /*0002*/ 	.short	(.L_1448 - .L_1447)
.L_1447:
        /*0004*/ 	.word	0x00000082


	//----- nvinfo : EIATTR_KPARAM_INFO
	.align		4
.L_1448:
        /*0008*/ 	.byte	0x04, 0x17
        /*000a*/ 	.short	(.L_1450 - .L_1449)
.L_1449:
        /*000c*/ 	.word	0x00000000
        /*0010*/ 	.short	0x0000
        /*0012*/ 	.short	0x0000
        /*0014*/ 	.byte	0x00, 0xf0, 0xa1, 0x03


	//----- nvinfo : EIATTR_SPARSE_MMA_MASK
	.align		4
.L_1450:
        /*0018*/ 	.byte	0x03, 0x50
        /*001a*/ 	.short	0x0000


	//----- nvinfo : EIATTR_MAXREG_COUNT
	.align		4
        /*001c*/ 	.byte	0x03, 0x1b
        /*001e*/ 	.short	0x00ff


	//----- nvinfo : EIATTR_MERCURY_ISA_VERSION
	.align		4
        /*0020*/ 	.byte	0x03, 0x5f
        /*0022*/ 	.short	0x0101


	//----- nvinfo : EIATTR_COOP_GROUP_MASK_REGIDS
	.align		4
        /*0024*/ 	.byte	0x04, 0x29
        /*0026*/ 	.short	(.L_1452 - .L_1451)


	//   ....[0]....
.L_1451:
        /*0028*/ 	.word	0xffffffff


	//   ....[1]....
        /*002c*/ 	.word	0xffffffff


	//   ....[2]....
        /*0030*/ 	.word	0xffffffff


	//   ....[3]....
        /*0034*/ 	.word	0xffffffff


	//   ....[4]....
        /*0038*/ 	.word	0xffffffff


	//   ....[5]....
        /*003c*/ 	.word	0xffffffff


	//   ....[6]....
        /*0040*/ 	.word	0xffffffff


	//   ....[7]....
        /*0044*/ 	.word	0xffffffff


	//   ....[8]....
        /*0048*/ 	.word	0xffffffff


	//   ....[9]....
        /*004c*/ 	.word	0xffffffff


	//   ....[10]....
        /*0050*/ 	.word	0x050000ae


	//   ....[11]....
        /*0054*/ 	.word	0x050000ae


	//   ....[12]....
        /*0058*/ 	.word	0x050000ae


	//   ....[13]....
        /*005c*/ 	.word	0x050000ae


	//   ....[14]....
        /*0060*/ 	.word	0x050000ae


	//   ....[15]....
        /*0064*/ 	.word	0x050000ae


	//   ....[16]....
        /*0068*/ 	.word	0x050000ae


	//   ....[17]....
        /*006c*/ 	.word	0x050000ae


	//   ....[18]....
        /*0070*/ 	.word	0x050000ae


	//   ....[19]....
        /*0074*/ 	.word	0x050000ae


	//----- nvinfo : EIATTR_COOP_GROUP_INSTR_OFFSETS
	.align		4
.L_1452:
        /*0078*/ 	.byte	0x04, 0x28
        /*007a*/ 	.short	(.L_1454 - .L_1453)


	//   ....[0]....
.L_1453:
        /*007c*/ 	.word	0x00027940


	//   ....[1]....
        /*0080*/ 	.word	0x00027960


	//   ....[2]....
        /*0084*/ 	.word	0x00027980


	//   ....[3]....
        /*0088*/ 	.word	0x000279a0


	//   ....[4]....
        /*008c*/ 	.word	0x000279d0


	//   ....[5]....
        /*0090*/ 	.word	0x00027f00


	//   ....[6]....
        /*0094*/ 	.word	0x00027f20


	//   ....[7]....
        /*0098*/ 	.word	0x00027f40


	//   ....[8]....
        /*009c*/ 	.word	0x00027f60


	//   ....[9]....
        /*00a0*/ 	.word	0x00027f80


	//   ....[10]....
        /*00a4*/ 	.word	0x00029900


	//   ....[11]....
        /*00a8*/ 	.word	0x000299a0


	//   ....[12]....
        /*00ac*/ 	.word	0x00029a10


	//   ....[13]....
        /*00b0*/ 	.word	0x00029a80


	//   ....[14]....
        /*00b4*/ 	.word	0x00029b00


	//   ....[15]....
        /*00b8*/ 	.word	0x0002a070


	//   ....[16]....
        /*00bc*/ 	.word	0x0002a0e0


	//   ....[17]....
        /*00c0*/ 	.word	0x0002a150


	//   ....[18]....
        /*00c4*/ 	.word	0x0002a1c0


	//   ....[19]....
        /*00c8*/ 	.word	0x0002a230


	//----- nvinfo : EIATTR_VRC_CTA_INIT_COUNT
	.align		4
.L_1454:
        /*00cc*/ 	.byte	0x02, 0x4a
	.zero		1
	.zero		1


	//----- nvinfo : EIATTR_EXIT_INSTR_OFFSETS
	.align		4
        /*00d0*/ 	.byte	0x04, 0x1c
        /*00d2*/ 	.short	(.L_1456 - .L_1455)


	//   ....[0]....
.L_1455:
        /*00d4*/ 	.word	0x00000b90


	//   ....[1]....
        /*00d8*/ 	.word	0x00029890


	//----- nvinfo : EIATTR_MAX_THREADS
	.align		4
.L_1456:
        /*00dc*/ 	.byte	0x04, 0x05
        /*00de*/ 	.short	(.L_1458 - .L_1457)
.L_1457:
        /*00e0*/ 	.word	0x00000080
        /*00e4*/ 	.word	0x00000001
        /*00e8*/ 	.word	0x00000001


	//----- nvinfo : EIATTR_CRS_STACK_SIZE
	.align		4
.L_1458:
        /*00ec*/ 	.byte	0x04, 0x1e
        /*00ee*/ 	.short	(.L_1460 - .L_1459)
.L_1459:
        /*00f0*/ 	.word	0x00000000


	//----- nvinfo : EIATTR_CBANK_PARAM_SIZE
	.align		4
.L_1460:
        /*00f4*/ 	.byte	0x03, 0x19
        /*00f6*/ 	.short	0x00e8


	//----- nvinfo : EIATTR_PARAM_CBANK
	.align		4
        /*00f8*/ 	.byte	0x04, 0x0a
        /*00fa*/ 	.short	(.L_1462 - .L_1461)
	.align		4
.L_1461:
        /*00fc*/ 	.word	index@(.nv.constant0._ZN10layer_norm31ln_parallel_residual_fwd_kernelINS_13Kernel_traitsI6__halfS2_fS2_fjLj1280ELj1ELj4ELj1ELj16ENS_18Kernel_traits_baseILj1280ES2_S2_fS2_fjLj128EEEEELb1ELb0ELb1EEEvNS_9FwdParamsE)
        /*0100*/ 	.short	0x0380
        /*0102*/ 	.short	0x00e8


	//----- nvinfo : EIATTR_SW_WAR
	.align		4
.L_1462:
        /*0104*/ 	.byte	0x04, 0x36
        /*0106*/ 	.short	(.L_1464 - .L_1463)
.L_1463:
        /*0108*/ 	.word	0x00000008
.L_1464:


//--------------------- .nv.info._ZN10layer_norm31ln_parallel_residual_fwd_kernelINS_13Kernel_traitsI6__halfS2_fS2_fjLj1280ELj1ELj4ELj1ELj16ENS_18Kernel_traits_baseILj1280ES2_S2_fS2_fjLj128EEEEELb1ELb1ELb0EEEvNS_9FwdParamsE --------------------------
	.section	.nv.info._ZN10layer_norm31ln_parallel_residual_fwd_kernelINS_13Kernel_traitsI6__halfS2_fS2_fjLj1280ELj1ELj4ELj1ELj16ENS_18Kernel_traits_baseILj1280ES2_S2_fS2_fjLj128EEEEELb1ELb1ELb0EEEvNS_9FwdParamsE,"",@"SHT_CUDA_INFO"
	.sectionflags	@""
	.align	4


	//----- nvinfo : EIATTR_CUDA_API_VERSION
	.align		4
        /*0000*/ 	.byte	0x04, 0x37
        /*0002*/ 	.short	(.L_1466 - .L_1465)
.L_1465:
        /*0004*/ 	.word	0x00000082


	//----- nvinfo : EIATTR_KPARAM_INFO
	.align		4
.L_1466:
        /*0008*/ 	.byte	0x04, 0x17
        /*000a*/ 	.short	(.L_1468 - .L_1467)
.L_1467:
        /*000c*/ 	.word	0x00000000
        /*0010*/ 	.short	0x0000
        /*0012*/ 	.short	0x0000
        /*0014*/ 	.byte	0x00, 0xf0, 0xa1, 0x03


	//----- nvinfo : EIATTR_SPARSE_MMA_MASK
	.align		4
.L_1468:
        /*0018*/ 	.byte	0x03, 0x50
        /*001a*/ 	.short	0x0000


	//----- nvinfo : EIATTR_MAXREG_COUNT
	.align		4
        /*001c*/ 	.byte	0x03, 0x1b
        /*001e*/ 	.short	0x00ff


	//----- nvinfo : EIATTR_MERCURY_ISA_VERSION
	.align		4
        /*0020*/ 	.byte	0x03, 0x5f
        /*0022*/ 	.short	0x0101


	//----- nvinfo : EIATTR_COOP_GROUP_MASK_REGIDS
	.align		4
        /*0024*/ 	.byte	0x04, 0x29
        /*0026*/ 	.short	(.L_1470 - .L_1469)


	//   ....[0]....
.L_1469:
        /*0028*/ 	.word	0xffffffff


	//   ....[1]....
        /*002c*/ 	.word	0xffffffff


	//   ....[2]....
        /*0030*/ 	.word	0xffffffff


	//   ....[3]....
        /*0034*/ 	.word	0xffffffff


	//   ....[4]....
        /*0038*/ 	.word	0xffffffff


	//   ....[5]....
        /*003c*/ 	.word	0xffffffff


	//   ....[6]....
        /*0040*/ 	.word	0xffffffff


	//   ....[7]....
        /*0044*/ 	.word	0xffffffff


	//   ....[8]....
        /*0048*/ 	.word	0xffffffff


	//   ....[9]....
        /*004c*/ 	.word	0xffffffff


	//   ....[10]....
        /*0050*/ 	.word	0x0500005b


	//   ....[11]....
        /*0054*/ 	.word	0x0500005b


	//   ....[12]....
        /*0058*/ 	.word	0x0500005b


	//   ....[13]....
        /*005c*/ 	.word	0x0500005b


	//   ....[14]....
        /*0060*/ 	.word	0x0500005b


	//   ....[15]....
        /*0064*/ 	.word	0x0500005b


	//   ....[16]....
        /*0068*/ 	.word	0x0500005b


	//   ....[17]....
        /*006c*/ 	.word	0x0500005b


	//   ....[18]....
        /*0070*/ 	.word	0x0500005b


	//   ....[19]....
        /*0074*/ 	.word	0x0500005b


	//----- nvinfo : EIATTR_COOP_GROUP_INSTR_OFFSETS
	.align		4
.L_1470:
        /*0078*/ 	.byte	0x04, 0x28
        /*007a*/ 	.short	(.L_1472 - .L_1471)


	//   ....[0]....
.L_1471:
        /*007c*/ 	.word	0x0002ff40


	//   ....[1]....
        /*0080*/ 	.word	0x0002ff70


	//   ....[2]....
        /*0084*/ 	.word	0x0002ff90


	//   ....[3]....
        /*0088*/ 	.word	0x0002ffb0


	//   ....[4]....
        /*008c*/ 	.word	0x0002ffd0


	//   ....[5]....
        /*0090*/ 	.word	0x00030510


	//   ....[6]....
        /*0094*/ 	.word	0x00030530


	//   ....[7]....
        /*0098*/ 	.word	0x00030550


	//   ....[8]....
        /*009c*/ 	.word	0x00030570


	//   ....[9]....
        /*00a0*/ 	.word	0x00030590


	//   ....[10]....
        /*00a4*/ 	.word	0x00031750


	//   ....[11]....
        /*00a8*/ 	.word	0x000317f0


	//   ....[12]....
        /*00ac*/ 	.word	0x00031840


	//   ....[13]....
        /*00b0*/ 	.word	0x000318a0


	//   ....[14]....
        /*00b4*/ 	.word	0x00031900


	//   ....[15]....
        /*00b8*/ 	.word	0x00031e90


	//   ....[16]....
        /*00bc*/ 	.word	0x00031ef0


	//   ....[17]....
        /*00c0*/ 	.word	0x00031f50


	//   ....[18]....
        /*00c4*/ 	.word	0x00031fa0


	//   ....[19]....
        /*00c8*/ 	.word	0x00032000


	//----- nvinfo : EIATTR_VRC_CTA_INIT_COUNT
	.align		4
.L_1472:
        /*00cc*/ 	.byte	0x02, 0x4a
	.zero		1
	.zero		1


	//----- nvinfo : EIATTR_EXIT_INSTR_OFFSETS
	.align		4
        /*00d0*/ 	.byte	0x04, 0x1c
        /*00d2*/ 	.short	(.L_1474 - .L_1473)


	//   ....[0]....
.L_1473:
        /*00d4*/ 	.word	0x000008f0


	//   ....[1]....
        /*00d8*/ 	.word	0x000316e0


	//----- nvinfo : EIATTR_MAX_THREADS
	.align		4
.L_1474:
        /*00dc*/ 	.byte	0x04, 0x05
        /*00de*/ 	.short	(.L_1476 - .L_1475)
.L_1475:
        /*00e0*/ 	.word	0x00000080
        /*00e4*/ 	.word	0x00000001
        /*00e8*/ 	.word	0x00000001


	//----- nvinfo : EIATTR_CRS_STACK_SIZE
	.align		4
.L_1476:
        /*00ec*/ 	.byte	0x04, 0x1e
        /*00ee*/ 	.short	(.L_1478 - .L_1477)
.L_1477:
        /*00f0*/ 	.word	0x00000000


	//----- nvinfo : EIATTR_CBANK_PARAM_SIZE
	.align		4
.L_1478:
        /*00f4*/ 	.byte	0x03, 0x19
        /*00f6*/ 	.short	0x00e8


	//----- nvinfo : EIATTR_PARAM_CBANK
	.align		4
        /*00f8*/ 	.byte	0x04, 0x0a
        /*00fa*/ 	.short	(.L_1480 - .L_1479)
	.align		4
.L_1479:
        /*00fc*/ 	.word	index@(.nv.constant0._ZN10layer_norm31ln_parallel_residual_fwd_kernelINS_13Kernel_traitsI6__halfS2_fS2_fjLj1280ELj1ELj4ELj1ELj16ENS_18Kernel_traits_baseILj1280ES2_S2_fS2_fjLj128EEEEELb1ELb1ELb0EEEvNS_9FwdParamsE)
        /*0100*/ 	.short	0x0380
        /*0102*/ 	.short	0x00e8


	//----- nvinfo : EIATTR_SW_WAR
	.align		4
.L_1480:
        /*0104*/ 	.byte	0x04, 0x36
        /*0106*/ 	.short	(.L_1482 - .L_1481)
.L_1481:
        /*0108*/ 	.word	0x00000008
.L_1482:


//--------------------- .nv.info._ZN10layer_norm31ln_parallel_residual_fwd_kernelINS_13Kernel_traitsI6__halfS2_fS2_fjLj1280ELj1ELj4ELj1ELj16ENS_18Kernel_traits_baseILj1280ES2_S2_fS2_fjLj128EEEEELb1ELb1ELb1EEEvNS_9FwdParamsE --------------------------
	.section	.nv.info._ZN10layer_norm31ln_parallel_residual_fwd_kernelINS_13Kernel_traitsI6__halfS2_fS2_fjLj1280ELj1ELj4ELj1ELj16ENS_18Kernel_traits_baseILj1280ES2_S2_fS2_fjLj128EEEEELb1ELb1ELb1EEEvNS_9FwdParamsE,"",@"SHT_CUDA_INFO"
	.sectionflags	@""
	.align	4


	//----- nvinfo : EIATTR_CUDA_API_VERSION
	.align		4
        /*0000*/ 	.byte	0x04, 0x37
        /*0002*/ 	.short	(.L_1484 - .L_1483)
.L_1483:
        /*0004*/ 	.word	0x00000082


	//----- nvinfo : EIATTR_KPARAM_INFO
	.align		4
.L_1484:
        /*0008*/ 	.byte	0x04, 0x17
        /*000a*/ 	.short	(.L_1486 - .L_1485)
.L_1485:
        /*000c*/ 	.word	0x00000000
        /*0010*/ 	.short	0x0000
        /*0012*/ 	.short	0x0000
        /*0014*/ 	.byte	0x00, 0xf0, 0xa1, 0x03


	//----- nvinfo : EIATTR_SPARSE_MMA_MASK
	.align		4
.L_1486:
        /*0018*/ 	.byte	0x03, 0x50
        /*001a*/ 	.short	0x0000


	//----- nvinfo : EIATTR_MAXREG_COUNT
	.align		4
        /*001c*/ 	.byte	0x03, 0x1b
        /*001e*/ 	.short	0x00ff


	//----- nvinfo : EIATTR_MERCURY_ISA_VERSION
	.align		4
        /*0020*/ 	.byte	0x03, 0x5f
        /*0022*/ 	.short	0x0101


	//----- nvinfo : EIATTR_COOP_GROUP_MASK_REGIDS
	.align		4
        /*0024*/ 	.byte	0x04, 0x29
        /*0026*/ 	.short	(.L_1488 - .L_1487)


	//   ....[0]....
.L_1487:
        /*0028*/ 	.word	0xffffffff


	//   ....[1]....
        /*002c*/ 	.word	0xffffffff


	//   ....[2]....
        /*0030*/ 	.word	0xffffffff


	//   ....[3]....
        /*0034*/ 	.word	0xffffffff


	//   ....[4]....
        /*0038*/ 	.word	0xffffffff


	//   ....[5]....
        /*003c*/ 	.word	0xffffffff


	//   ....[6]....
        /*0040*/ 	.word	0xffffffff


	//   ....[7]....
        /*0044*/ 	.word	0xffffffff


	//   ....[8]....
        /*0048*/ 	.word	0xffffffff


	//   ....[9]....
        /*004c*/ 	.word	0xffffffff


	//   ....[10]....
        /*0050*/ 	.word	0x0500007e


	//   ....[11]....
        /*0054*/ 	.word	0x0500007e


	//   ....[12]....
        /*0058*/ 	.word	0x0500007e


	//   ....[13]....
        /*005c*/ 	.word	0x0500007e


	//   ....[14]....
        /*0060*/ 	.word	0x0500007e


	//   ....[15]....
        /*0064*/ 	.word	0x0500007e


	//   ....[16]....
        /*0068*/ 	.word	0x0500007e


	//   ....[17]....
        /*006c*/ 	.word	0x0500007e


	//   ....[18]....
        /*0070*/ 	.word	0x0500007e


	//   ....[19]....
        /*0074*/ 	.word	0x0500007e


	//----- nvinfo : EIATTR_COOP_GROUP_INSTR_OFFSETS
	.align		4
.L_1488:
        /*0078*/ 	.byte	0x04, 0x28
        /*007a*/ 	.short	(.L_1490 - .L_1489)


	//   ....[0]....
.L_1489:
        /*007c*/ 	.word	0x00027650


	//   ....[1]....
        /*0080*/ 	.word	0x00027680


	//   ....[2]....
        /*0084*/ 	.word	0x000276a0


	//   ....[3]....
        /*0088*/ 	.word	0x000276c0


	//   ....[4]....
        /*008c*/ 	.word	0x000276e0


	//   ....[5]....
        /*0090*/ 	.word	0x00027c10


	//   ....[6]....
        /*0094*/ 	.word	0x00027c30


	//   ....[7]....
        /*0098*/ 	.word	0x00027c50


	//   ....[8]....
        /*009c*/ 	.word	0x00027c70


	//   ....[9]....
        /*00a0*/ 	.word	0x00027c90


	//   ....[10]....
        /*00a4*/ 	.word	0x00028ca0


	//   ....[11]....
        /*00a8*/ 	.word	0x00028d50


	//   ....[12]....
        /*00ac*/ 	.word	0x00028dc0


	//   ....[13]....
        /*00b0*/ 	.word	0x00028e30


	//   ....[14]....
        /*00b4*/ 	.word	0x00028ea0


	//   ....[15]....
        /*00b8*/ 	.word	0x00029420


	//   ....[16]....
        /*00bc*/ 	.word	0x00029490


	//   ....[17]....
        /*00c0*/ 	.word	0x00029500


	//   ....[18]....
        /*00c4*/ 	.word	0x00029570


	//   ....[19]....
        /*00c8*/ 	.word	0x000295e0


	//----- nvinfo : EIATTR_VRC_CTA_INIT_COUNT
	.align		4
.L_1490:
        /*00cc*/ 	.byte	0x02, 0x4a
	.zero		1
	.zero		1


	//----- nvinfo : EIATTR_EXIT_INSTR_OFFSETS
	.align		4
        /*00d0*/ 	.byte	0x04, 0x1c
        /*00d2*/ 	.short	(.L_1492 - .L_1491)


	//   ....[0]....
.L_1491:
        /*00d4*/ 	.word	0x00000300


	//   ....[1]....
        /*00d8*/ 	.word	0x00028c30


	//----- nvinfo : EIATTR_MAX_THREADS
	.align		4
.L_1492:
        /*00dc*/ 	.byte	0x04, 0x05
        /*00de*/ 	.short	(.L_1494 - .L_1493)
.L_1493:
        /*00e0*/ 	.word	0x00000080
        /*00e4*/ 	.word	0x00000001
        /*00e8*/ 	.word	0x00000001


	//----- nvinfo : EIATTR_CRS_STACK_SIZE
	.align		4
.L_1494:
        /*00ec*/ 	.byte	0x04, 0x1e
        /*00ee*/ 	.short	(.L_1496 - .L_1495)
.L_1495:
        /*00f0*/ 	.word	0x00000000


	//----- nvinfo : EIATTR_CBANK_PARAM_SIZE
	.align		4
.L_1496:
        /*00f4*/ 	.byte	0x03, 0x19
        /*00f6*/ 	.short	0x00e8


	//----- nvinfo : EIATTR_PARAM_CBANK
	.align		4
        /*00f8*/ 	.byte	0x04, 0x0a
        /*00fa*/ 	.short	(.L_1498 - .L_1497)
	.align		4
.L_1497:
        /*00fc*/ 	.word	index@(.nv.constant0._ZN10layer_norm31ln_parallel_residual_fwd_kernelINS_13Kernel_traitsI6__halfS2_fS2_fjLj1280ELj1ELj4ELj1ELj16ENS_18Kernel_traits_baseILj1280ES2_S2_fS2_fjLj128EEEEELb1ELb1ELb1EEEvNS_9FwdParamsE)
        /*0100*/ 	.short	0x0380
        /*0102*/ 	.short	0x00e8


	//----- nvinfo : EIATTR_SW_WAR
	.align		4
.L_1498:
        /*0104*/ 	.byte	0x04, 0x36
        /*0106*/ 	.short	(.L_1500 - .L_1499)
.L_1499:
        /*0108*/ 	.word	0x00000008
.L_1500:


//--------------------- .nv.info._ZN10layer_norm31ln_parallel_residual_fwd_kernelINS_13Kernel_traitsIf6__halffS2_fjLj1280ELj1ELj4ELj1ELj16ENS_18Kernel_traits_baseILj1280EfS2_fS2_fjLj128EEEEELb0ELb0ELb0EEEvNS_9FwdParamsE --------------------------
	.section	.nv.info._ZN10layer_norm31ln_parallel_residual_fwd_kernelINS_13Kernel_traitsIf6__halffS2_fjLj1280ELj1ELj4ELj1ELj16ENS_18Kernel_traits_baseILj1280EfS2_fS2_fjLj128EEEEELb0ELb0ELb0EEEvNS_9FwdParamsE,"",@"SHT_CUDA_INFO"
	.sectionflags	@""
	.align	4


	//----- nvinfo : EIATTR_CUDA_API_VERSION
	.align		4
        /*0000*/ 	.byte	0x04, 0x37
        /*0002*/ 	.short	(.L_1502 - .L_1501)
.L_1501:
        /*0004*/ 	.word	0x00000082


	//----- nvinfo : EIATTR_KPARAM_INFO
	.align		4
.L_1502:
        /*0008*/ 	.byte	0x04, 0x17
        /*000a*/ 	.short	(.L_1504 - .L_1503)
.L_1503:
        /*000c*/ 	.word	0x00000000
        /*0010*/ 	.short	0x0000
        /*0012*/ 	.short	0x0000
        /*0014*/ 	.byte	0x00, 0xf0, 0xa1, 0x03


	//----- nvinfo : EIATTR_SPARSE_MMA_MASK
	.align		4
.L_1504:
        /*0018*/ 	.byte	0x03, 0x50
        /*001a*/ 	.short	0x0000


	//----- nvinfo : EIATTR_MAXREG_COUNT
	.align		4
        /*001c*/ 	.byte	0x03, 0x1b
        /*001e*/ 	.short	0x00ff


	//----- nvinfo : EIATTR_MERCURY_ISA_VERSION
	.align		4
        /*0020*/ 	.byte	0x03, 0x5f
        /*0022*/ 	.short	0x0101


	//----- nvinfo : EIATTR_COOP_GROUP_MASK_REGIDS
	.align		4
        /*0024*/ 	.byte	0x04, 0x29
        /*0026*/ 	.short	(.L_1506 - .L_1505)


	//   ....[0]....
.L_1505:
        /*0028*/ 	.word	0xffffffff


	//   ....[1]....
        /*002c*/ 	.word	0xffffffff


	//   ....[2]....
        /*0030*/ 	.word	0xffffffff


	//   ....[3]....
        /*0034*/ 	.word	0xffffffff


	//   ....[4]....
        /*0038*/ 	.word	0xffffffff


	//   ....[5]....
        /*003c*/ 	.word	0xffffffff


	//   ....[6]....
        /*0040*/ 	.word	0xffffffff


	//   ....[7]....
        /*0044*/ 	.word	0xffffffff


	//   ....[8]....
        /*0048*/ 	.word	0xffffffff


	//   ....[9]....
        /*004c*/ 	.word	0xffffffff


	//   ....[10]....
        /*0050*/ 	.word	0x050000e3


	//   ....[11]....
        /*0054*/ 	.word	0x050000e3


	//   ....[12]....
        /*0058*/ 	.word	0x050000e3


	//   ....[13]....
        /*005c*/ 	.word	0x050000e3


	//   ....[14]....
        /*0060*/ 	.word	0x050000e3


	//   ....[15]....
        /*0064*/ 	.word	0x050000e3


	//   ....[16]....
        /*0068*/ 	.word	0x050000e3


	//   ....[17]....
        /*006c*/ 	.word	0x050000e3


	//   ....[18]....
        /*0070*/ 	.word	0x050000e3


	//   ....[19]....
        /*0074*/ 	.word	0x050000e3


	//----- nvinfo : EIATTR_COOP_GROUP_INSTR_OFFSETS
	.align		4
.L_1506:
        /*0078*/ 	.byte	0x04, 0x28
        /*007a*/ 	.short	(.L_1508 - .L_1507)


	//   ....[0]....
.L_1507:
        /*007c*/ 	.word	0x00004330


	//   ....[1]....
        /*0080*/ 	.word	0x00004360


	//   ....[2]....
        /*0084*/ 	.word	0x00004380


	//   ....[3]....
        /*0088*/ 	.word	0x000043a0


	//   ....[4]....
        /*008c*/ 	.word	0x000043c0


	//   ....[5]....
        /*0090*/ 	.word	0x00004900


	//   ....[6]....
        /*0094*/ 	.word	0x00004920


	//   ....[7]....
        /*0098*/ 	.word	0x00004940


	//   ....[8]....
        /*009c*/ 	.word	0x00004960


	//   ....[9]....
        /*00a0*/ 	.word	0x00004980


	//   ....[10]....
        /*00a4*/ 	.word	0x00005af0


	//   ....[11]....
        /*00a8*/ 	.word	0x00005ba0


	//   ....[12]....
        /*00ac*/ 	.word	0x00005c10


	//   ....[13]....
        /*00b0*/ 	.word	0x00005c80


	//   ....[14]....
        /*00b4*/ 	.word	0x00005cf0


	//   ....[15]....
        /*00b8*/ 	.word	0x00006280


	//   ....[16]....
        /*00bc*/ 	.word	0x000062f0


	//   ....[17]....
        /*00c0*/ 	.word	0x00006360


	//   ....[18]....
        /*00c4*/ 	.word	0x000063d0


	//   ....[19]....
        /*00c8*/ 	.word	0x00006440


	//----- nvinfo : EIATTR_VRC_CTA_INIT_COUNT
	.align		4
.L_1508:
        /*00cc*/ 	.byte	0x02, 0x4a
	.zero		1
	.zero		1


	//----- nvinfo : EIATTR_EXIT_INSTR_OFFSETS
	.align		4
        /*00d0*/ 	.byte	0x04, 0x1c
        /*00d2*/ 	.short	(.L_1510 - .L_1509)


	//   ....[0]....
.L_1509:
        /*00d4*/ 	.word	0x00001c90


	//   ....[1]....
        /*00d8*/ 	.word	0x00005a80


	//----- nvinfo : EIATTR_MAX_THREADS
	.align		4
.L_1510:
        /*00dc*/ 	.byte	0x04, 0x05
        /*00de*/ 	.short	(.L_1512 - .L_1511)
.L_1511:
        /*00e0*/ 	.word	0x00000080
        /*00e4*/ 	.word	0x00000001
        /*00e8*/ 	.word	0x00000001


	//----- nvinfo : EIATTR_CRS_STACK_SIZE
	.align		4
.L_1512:
        /*00ec*/ 	.byte	0x04, 0x1e
        /*00ee*/ 	.short	(.L_1514 - .L_1513)
.L_1513:
        /*00f0*/ 	.word	0x00000000


	//----- nvinfo : EIATTR_CBANK_PARAM_SIZE
	.align		4
.L_1514:
        /*00f4*/ 	.byte	0x03, 0x19
        /*00f6*/ 	.short	0x00e8


	//----- nvinfo : EIATTR_PARAM_CBANK
	.align		4
        /*00f8*/ 	.byte	0x04, 0x0a
        /*00fa*/ 	.short	(.L_1516 - .L_1515)
	.align		4
.L_1515:
        /*00fc*/ 	.word	index@(.nv.constant0._ZN10layer_norm31ln_parallel_residual_fwd_kernelINS_13Kernel_traitsIf6__halffS2_fjLj1280ELj1ELj4ELj1ELj16ENS_18Kernel_traits_baseILj1280EfS2_fS2_fjLj128EEEEELb0ELb0ELb0EEEvNS_9FwdParamsE)
        /*0100*/ 	.short	0x0380
        /*0102*/ 	.short	0x00e8


	//----- nvinfo : EIATTR_SW_WAR
	.align		4
.L_1516:
        /*0104*/ 	.byte	0x04, 0x36
        /*0106*/ 	.short	(.L_1518 - .L_1517)
.L_1517:
        /*0108*/ 	.word	0x00000008
.L_1518:


//--------------------- .nv.info._ZN10layer_norm31ln_parallel_residual_fwd_kernelINS_13Kernel_traitsIf6__halffS2_fjLj1280ELj1ELj4ELj1ELj16ENS_18Kernel_traits_baseILj1280EfS2_fS2_fjLj128EEEEELb0ELb0ELb1EEEvNS_9FwdParamsE --------------------------
	.section	.nv.info._ZN10layer_norm31ln_parallel_residual_fwd_kernelINS_13Kernel_traitsIf6__halffS2_fjLj1280ELj1ELj4ELj1ELj16ENS_18Kernel_traits_baseILj1280EfS2_fS2_fjLj128EEEEELb0ELb0ELb1EEEvNS_9FwdParamsE,"",@"SHT_CUDA_INFO"
	.sectionflags	@""
	.align	4


	//----- nvinfo : EIATTR_CUDA_API_VERSION
	.align		4
        /*0000*/ 	.byte	0x04, 0x37
        /*0002*/ 	.short	(.L_1520 - .L_1519)
.L_1519:
        /*0004*/ 	.word	0x00000082


	//----- nvinfo : EIATTR_KPARAM_INFO
	.align		4
.L_1520:
        /*0008*/ 	.byte	0x04, 0x17
        /*000a*/ 	.short	(.L_1522 - .L_1521)
.L_1521:
        /*000c*/ 	.word	0x00000000
        /*0010*/ 	.short	0x0000
        /*0012*/ 	.short	0x0000
        /*0014*/ 	.byte	0x00, 0xf0, 0xa1, 0x03


	//----- nvinfo : EIATTR_SPARSE_MMA_MASK
	.align		4
.L_1522:
        /*0018*/ 	.byte	0x03, 0x50
        /*001a*/ 	.short	0x0000


	//----- nvinfo : EIATTR_MAXREG_COUNT
	.align		4
        /*001c*/ 	.byte	0x03, 0x1b
        /*001e*/ 	.short	0x00ff


	//----- nvinfo : EIATTR_MERCURY_ISA_VERSION
	.align		4
        /*0020*/ 	.byte	0x03, 0x5f
        /*0022*/ 	.short	0x0101


	//----- nvinfo : EIATTR_COOP_GROUP_MASK_REGIDS
	.align		4
        /*0024*/ 	.byte	0x04, 0x29
        /*0026*/ 	.short	(.L_1524 - .L_1523)


	//   ....[0]....
.L_1523:
        /*0028*/ 	.word	0xffffffff


	//   ....[1]....
        /*002c*/ 	.word	0xffffffff


	//   ....[2]....
        /*0030*/ 	.word	0xffffffff


	//   ....[3]....
        /*0034*/ 	.word	0xffffffff


	//   ....[4]....
        /*0038*/ 	.word	0xffffffff


	//   ....[5]....
        /*003c*/ 	.word	0xffffffff


	//   ....[6]....
        /*0040*/ 	.word	0xffffffff


	//   ....[7]....
        /*0044*/ 	.word	0xffffffff


	//   ....[8]....
        /*0048*/ 	.word	0xffffffff


	//   ....[9]....
        /*004c*/ 	.word	0xffffffff


	//   ....[10]....
        /*0050*/ 	.word	0x050000e4


	//   ....[11]....
        /*0054*/ 	.word	0x050000e4


	//   ....[12]....
        /*0058*/ 	.word	0x050000e4


	//   ....[13]....
        /*005c*/ 	.word	0x050000e4


	//   ....[14]....
        /*0060*/ 	.word	0x050000e4


	//   ....[15]....
        /*0064*/ 	.word	0x050000e4


	//   ....[16]....
        /*0068*/ 	.word	0x050000e4


	//   ....[17]....
        /*006c*/ 	.word	0x050000e4


	//   ....[18]....
        /*0070*/ 	.word	0x050000e4


	//   ....[19]....
        /*0074*/ 	.word	0x050000e4


	//----- nvinfo : EIATTR_COOP_GROUP_INSTR_OFFSETS
	.align		4
.L_1524:
        /*0078*/ 	.byte	0x04, 0x28
        /*007a*/ 	.short	(.L_1526 - .L_1525)


	//   ....[0]....
.L_1525:
        /*007c*/ 	.word	0x000031d0


	//   ....[1]....
        /*0080*/ 	.word	0x00003200


	//   ....[2]....
        /*0084*/ 	.word	0x00003220


	//   ....[3]....
        /*0088*/ 	.word	0x00003240


	//   ....[4]....
        /*008c*/ 	.word	0x00003260


	//   ....[5]....
        /*0090*/ 	.word	0x00003790


	//   ....[6]....
        /*0094*/ 	.word	0x000037b0


	//   ....[7]....
        /*0098*/ 	.word	0x000037d0


	//   ....[8]....
        /*009c*/ 	.word	0x000037f0


	//   ....[9]....
        /*00a0*/ 	.word	0x00003810


	//   ....[10]....
        /*00a4*/ 	.word	0x00004790


	//   ....[11]....
        /*00a8*/ 	.word	0x00004840


	//   ....[12]....
        /*00ac*/ 	.word	0x000048b0


	//   ....[13]....
        /*00b0*/ 	.word	0x00004920


	//   ....[14]....
        /*00b4*/ 	.word	0x00004990


	//   ....[15]....
        /*00b8*/ 	.word	0x00004f10


	//   ....[16]....
        /*00bc*/ 	.word	0x00004f80


	//   ....[17]....
        /*00c0*/ 	.word	0x00004ff0


	//   ....[18]....
        /*00c4*/ 	.word	0x00005060


	//   ....[19]....
        /*00c8*/ 	.word	0x000050d0


	//----- nvinfo : EIATTR_VRC_CTA_INIT_COUNT
	.align		4
.L_1526:
        /*00cc*/ 	.byte	0x02, 0x4a
	.zero		1
	.zero		1


	//----- nvinfo : EIATTR_EXIT_INSTR_OFFSETS
	.align		4
        /*00d0*/ 	.byte	0x04, 0x1c
        /*00d2*/ 	.short	(.L_1528 - .L_1527)


	//   ....[0]....
.L_1527:
        /*00d4*/ 	.word	0x00000e80


	//   ....[1]....
        /*00d8*/ 	.word	0x00004720


	//----- nvinfo : EIATTR_MAX_THREADS
	.align		4
.L_1528:
        /*00dc*/ 	.byte	0x04, 0x05
        /*00de*/ 	.short	(.L_1530 - .L_1529)
.L_1529:
        /*00e0*/ 	.word	0x00000080
        /*00e4*/ 	.word	0x00000001
        /*00e8*/ 	.word	0x00000001


	//----- nvinfo : EIATTR_CRS_STACK_SIZE
	.align		4
.L_1530:
        /*00ec*/ 	.byte	0x04, 0x1e
        /*00ee*/ 	.short	(.L_1532 - .L_1531)
.L_1531:
        /*00f0*/ 	.word	0x00000000


	//----- nvinfo : EIATTR_CBANK_PARAM_SIZE
	.align		4
.L_1532:
        /*00f4*/ 	.byte	0x03, 0x19
        /*00f6*/ 	.short	0x00e8


	//----- nvinfo : EIATTR_PARAM_CBANK
	.align		4
        /*00f8*/ 	.byte	0x04, 0x0a
        /*00fa*/ 	.short	(.L_1534 - .L_1533)
	.align		4
.L_1533:
        /*00fc*/ 	.word	index@(.nv.constant0._ZN10layer_norm31ln_parallel_residual_fwd_kernelINS_13Kernel_traitsIf6__halffS2_fjLj1280ELj1ELj4ELj1ELj16ENS_18Kernel_traits_baseILj1280EfS2_fS2_fjLj128EEEEELb0ELb0ELb1EEEvNS_9FwdParamsE)
        /*0100*/ 	.short	0x0380
        /*0102*/ 	.short	0x00e8


	//----- nvinfo : EIATTR_SW_WAR
	.align		4
.L_1534:
        /*0104*/ 	.byte	0x04, 0x36
        /*0106*/ 	.short	(.L_1536 - .L_1535)
.L_1535:
        /*0108*/ 	.word	0x00000008
.L_1536:


//--------------------- .nv.info._ZN10layer_norm31ln_parallel_residual_fwd_kernelINS_13Kernel_traitsIf6__halffS2_fjLj1280ELj1ELj4ELj1ELj16ENS_18Kernel_traits_baseILj1280EfS2_fS2_fjLj128EEEEELb0ELb1ELb0EEEvNS_9FwdParamsE --------------------------
	.section	.nv.info._ZN10layer_norm31ln_parallel_residual_fwd_kernelINS_13Kernel_traitsIf6__halffS2_fjLj1280ELj1ELj4ELj1ELj16ENS_18Kernel_traits_baseILj1280EfS2_fS2_fjLj128EEEEELb0ELb1ELb0EEEvNS_9FwdParamsE,"",@"SHT_CUDA_INFO"
	.sectionflags	@""
	.align	4


	//----- nvinfo : EIATTR_CUDA_API_VERSION
	.align		4
        /*0000*/ 	.byte	0x04, 0x37
        /*0002*/ 	.short	(.L_1538 - .L_1537)
.L_1537:
        /*0004*/ 	.word	0x00000082


	//----- nvinfo : EIATTR_KPARAM_INFO
	.align		4
.L_1538:
        /*0008*/ 	.byte	0x04, 0x17
        /*000a*/ 	.short	(.L_1540 - .L_1539)
.L_1539:
        /*000c*/ 	.word	0x00000000
        /*0010*/ 	.short	0x0000
        /*0012*/ 	.short	0x0000
        /*0014*/ 	.byte	0x00, 0xf0, 0xa1, 0x03


	//----- nvinfo : EIATTR_SPARSE_MMA_MASK
	.align		4
.L_1540:
        /*0018*/ 	.byte	0x03, 0x50
        /*001a*/ 	.short	0x0000


	//----- nvinfo : EIATTR_MAXREG_COUNT
	.align		4
        /*001c*/ 	.byte	0x03, 0x1b
        /*001e*/ 	.short	0x00ff


	//----- nvinfo : EIATTR_MERCURY_ISA_VERSION
	.align		4
        /*0020*/ 	.byte	0x03, 0x5f
        /*0022*/ 	.short	0x0101


	//----- nvinfo : EIATTR_COOP_GROUP_MASK_REGIDS
	.align		4
        /*0024*/ 	.byte	0x04, 0x29
        /*0026*/ 	.short	(.L_1542 - .L_1541)


	//   ....[0]....
.L_1541:
        /*0028*/ 	.word	0xffffffff


	//   ....[1]....
        /*002c*/ 	.word	0xffffffff


	//   ....[2]....
        /*0030*/ 	.word	0xffffffff


	//   ....[3]....
        /*0034*/ 	.word	0xffffffff


	//   ....[4]....
        /*0038*/ 	.word	0xffffffff


	//   ....[5]....
        /*003c*/ 	.word	0xffffffff


	//   ....[6]....
        /*0040*/ 	.word	0xffffffff


	//   ....[7]....
        /*0044*/ 	.word	0xffffffff


	//   ....[8]....
        /*0048*/ 	.word	0xffffffff


	//   ....[9]....
        /*004c*/ 	.word	0xffffffff


	//   ....[10]....
        /*0050*/ 	.word	0x05000094


	//   ....[11]....
        /*0054*/ 	.word	0x05000094


	//   ....[12]....
        /*0058*/ 	.word	0x05000094


	//   ....[13]....
        /*005c*/ 	.word	0x05000094


	//   ....[14]....
        /*0060*/ 	.word	0x05000094


	//   ....[15]....
        /*0064*/ 	.word	0x05000094


	//   ....[16]....
        /*0068*/ 	.word	0x05000094


	//   ....[17]....
        /*006c*/ 	.word	0x05000094


	//   ....[18]....
        /*0070*/ 	.word	0x05000094


	//   ....[19]....
        /*0074*/ 	.word	0x05000094


	//----- nvinfo : EIATTR_COOP_GROUP_INSTR_OFFSETS
	.align		4
.L_1542:
        /*0078*/ 	.byte	0x04, 0x28
        /*007a*/ 	.short	(.L_1544 - .L_1543)


	//   ....[0]....
.L_1543:
        /*007c*/ 	.word	0x00002e20


	//   ....[1]....
        /*0080*/ 	.word	0x00002e50


	//   ....[2]....
        /*0084*/ 	.word	0x00002e70


	//   ....[3]....
        /*0088*/ 	.word	0x00002e90


	//   ....[4]....
        /*008c*/ 	.word	0x00002eb0


	//   ....[5]....
        /*0090*/ 	.word	0x000033f0


	//   ....[6]....
        /*0094*/ 	.word	0x00003410


	//   ....[7]....
        /*0098*/ 	.word	0x00003430


	//   ....[8]....
        /*009c*/ 	.word	0x00003450


	//   ....[9]....
        /*00a0*/ 	.word	0x00003470


	//   ....[10]....
        /*00a4*/ 	.word	0x00004130


	//   ....[11]....
        /*00a8*/ 	.word	0x000041e0


	//   ....[12]....
        /*00ac*/ 	.word	0x00004250


	//   ....[13]....
        /*00b0*/ 	.word	0x000042c0


	//   ....[14]....
        /*00b4*/ 	.word	0x00004330


	//   ....[15]....
        /*00b8*/ 	.word	0x000048b0


	//   ....[16]....
        /*00bc*/ 	.word	0x00004920


	//   ....[17]....
        /*00c0*/ 	.word	0x00004990


	//   ....[18]....
        /*00c4*/ 	.word	0x00004a00


	//   ....[19]....
        /*00c8*/ 	.word	0x00004a70


	//----- nvinfo : EIATTR_VRC_CTA_INIT_COUNT
	.align		4
.L_1544:
        /*00cc*/ 	.byte	0x02, 0x4a
	.zero		1
	.zero		1


	//----- nvinfo : EIATTR_EXIT_INSTR_OFFSETS
	.align		4
        /*00d0*/ 	.byte	0x04, 0x1c
        /*00d2*/ 	.short	(.L_1546 - .L_1545)


	//   ....[0]....
.L_1545:
        /*00d4*/ 	.word	0x000007b0


	//   ....[1]....
        /*00d8*/ 	.word	0x000040c0


	//----- nvinfo : EIATTR_MAX_THREADS
	.align		4
.L_1546:
        /*00dc*/ 	.byte	0x04, 0x05
        /*00de*/ 	.short	(.L_1548 - .L_1547)
.L_1547:
        /*00e0*/ 	.word	0x00000080
        /*00e4*/ 	.word	0x00000001
        /*00e8*/ 	.word	0x00000001


	//----- nvinfo : EIATTR_CRS_STACK_SIZE
	.align		4
.L_1548:
        /*00ec*/ 	.byte	0x04, 0x1e
        /*00ee*/ 	.short	(.L_1550 - .L_1549)
.L_1549:
        /*00f0*/ 	.word	0x00000000


	//----- nvinfo : EIATTR_CBANK_PARAM_SIZE
	.align		4
.L_1550:
        /*00f4*/ 	.byte	0x03, 0x19
        /*00f6*/ 	.short	0x00e8


	//----- nvinfo : EIATTR_PARAM_CBANK
	.align		4
        /*00f8*/ 	.byte	0x04, 0x0a
        /*00fa*/ 	.short	(.L_1552 - .L_1551)
	.align		4
.L_1551:
        /*00fc*/ 	.word	index@(.nv.constant0._ZN10layer_norm31ln_parallel_residual_fwd_kernelINS_13Kernel_traitsIf6__halffS2_fjLj1280ELj1ELj4ELj1ELj16ENS_18Kernel_traits_baseILj1280EfS2_fS2_fjLj128EEEEELb0ELb1ELb0EEEvNS_9FwdParamsE)
        /*0100*/ 	.short	0x0380
        /*0102*/ 	.short	0x00e8


	//----- nvinfo : EIATTR_SW_WAR
	.align		4
.L_1552:
        /*0104*/ 	.byte	0x04, 0x36
        /*0106*/ 	.short	(.L_1554 - .L_1553)
.L_1553:
        /*0108*/ 	.word	0x00000008
.L_1554:


//--------------------- .nv.info._ZN10layer_norm31ln_parallel_residual_fwd_kernelINS_13Kernel_traitsIf6__halffS2_fjLj1280ELj1ELj4ELj1ELj16ENS_18Kernel_traits_baseILj1280EfS2_fS2_fjLj128EEEEELb0ELb1ELb1EEEvNS_9FwdParamsE --------------------------
	.section	.nv.info._ZN10layer_norm31ln_parallel_residual_fwd_kernelINS_13Kernel_traitsIf6__halffS2_fjLj1280ELj1ELj4ELj1ELj16ENS_18Kernel_traits_baseILj1280EfS2_fS2_fjLj128EEEEELb0ELb1ELb1EEEvNS_9FwdParamsE,"",@"SHT_CUDA_INFO"
	.sectionflags	@""
	.align	4


	//----- nvinfo : EIATTR_CUDA_API_VERSION
	.align		4
        /*0000*/ 	.byte	0x04, 0x37
        /*0002*/ 	.short	(.L_1556 - .L_1555)
.L_1555:
        /*0004*/ 	.word	0x00000082


	//----- nvinfo : EIATTR_KPARAM_INFO
	.align		4
.L_1556:
        /*0008*/ 	.byte	0x04, 0x17
        /*000a*/ 	.short	(.L_1558 - .L_1557)
.L_1557:
        /*000c*/ 	.word	0x00000000
        /*0010*/ 	.short	0x0000
        /*0012*/ 	.short	0x0000
        /*0014*/ 	.byte	0x00, 0xf0, 0xa1, 0x03


	//----- nvinfo : EIATTR_SPARSE_MMA_MASK
	.align		4
.L_1558:
        /*0018*/ 	.byte	0x03, 0x50
        /*001a*/ 	.short	0x0000


	//----- nvinfo : EIATTR_MAXREG_COUNT
	.align		4
        /*001c*/ 	.byte	0x03, 0x1b
        /*001e*/ 	.short	0x00ff


	//----- nvinfo : EIATTR_MERCURY_ISA_VERSION
	.align		4
        /*0020*/ 	.byte	0x03, 0x5f
        /*0022*/ 	.short	0x0101


	//----- nvinfo : EIATTR_COOP_GROUP_MASK_REGIDS
	.align		4
        /*0024*/ 	.byte	0x04, 0x29
        /*0026*/ 	.short	(.L_1560 - .L_1559)


	//   ....[0]....
.L_1559:
        /*0028*/ 	.word	0xffffffff


	//   ....[1]....
        /*002c*/ 	.word	0xffffffff


	//   ....[2]....
        /*0030*/ 	.word	0xffffffff


	//   ....[3]....
        /*0034*/ 	.word	0xffffffff


	//   ....[4]....
        /*0038*/ 	.word	0xffffffff


	//   ....[5]....
        /*003c*/ 	.word	0xffffffff


	//   ....[6]....
        /*0040*/ 	.word	0xffffffff


	//   ....[7]....
        /*0044*/ 	.word	0xffffffff


	//   ....[8]....
        /*0048*/ 	.word	0xffffffff


	//   ....[9]....
        /*004c*/ 	.word	0xffffffff


	//   ....[10]....
        /*0050*/ 	.word	0x05000095


	//   ....[11]....
        /*0054*/ 	.word	0x05000095


	//   ....[12]....
        /*0058*/ 	.word	0x05000095


	//   ....[13]....
        /*005c*/ 	.word	0x05000095


	//   ....[14]....
        /*0060*/ 	.word	0x05000095


	//   ....[15]....
        /*0064*/ 	.word	0x05000095


	//   ....[16]....
        /*0068*/ 	.word	0x05000095


	//   ....[17]....
        /*006c*/ 	.word	0x05000095


	//   ....[18]....
        /*0070*/ 	.word	0x05000095


	//   ....[19]....
        /*0074*/ 	.word	0x05000095


	//----- nvinfo : EIATTR_COOP_GROUP_INSTR_OFFSETS
	.align		4
.L_1560:
        /*0078*/ 	.byte	0x04, 0x28
        /*007a*/ 	.short	(.L_1562 - .L_1561)


	//   ....[0]....
.L_1561:
        /*007c*/ 	.word	0x00002780


	//   ....[1]....
        /*0080*/ 	.word	0x000027b0


	//   ....[2]....
        /*0084*/ 	.word	0x000027d0


	//   ....[3]....
        /*0088*/ 	.word	0x000027f0


	//   ....[4]....
        /*008c*/ 	.word	0x00002810


	//   ....[5]....
        /*0090*/ 	.word	0x00002d40


	//   ....[6]....
        /*0094*/ 	.word	0x00002d60


	//   ....[7]....
        /*0098*/ 	.word	0x00002d80


	//   ....[8]....
        /*009c*/ 	.word	0x00002da0


	//   ....[9]....
        /*00a0*/ 	.word	0x00002dc0


	//   ....[10]....
        /*00a4*/ 	.word	0x000038c0


	//   ....[11]....
        /*00a8*/ 	.word	0x00003970


	//   ....[12]....
        /*00ac*/ 	.word	0x000039e0


	//   ....[13]....
        /*00b0*/ 	.word	0x00003a50


	//   ....[14]....
        /*00b4*/ 	.word	0x00003ac0


	//   ....[15]....
        /*00b8*/ 	.word	0x00004040


	//   ....[16]....
        /*00bc*/ 	.word	0x000040b0


	//   ....[17]....
        /*00c0*/ 	.word	0x00004120


	//   ....[18]....
        /*00c4*/ 	.word	0x00004190


	//   ....[19]....
        /*00c8*/ 	.word	0x00004200


	//----- nvinfo : EIATTR_VRC_CTA_INIT_COUNT
	.align		4
.L_1562:
        /*00cc*/ 	.byte	0x02, 0x4a
	.zero		1
	.zero		1


	//----- nvinfo : EIATTR_EXIT_INSTR_OFFSETS
	.align		4
        /*00d0*/ 	.byte	0x04, 0x1c
        /*00d2*/ 	.short	(.L_1564 - .L_1563)


	//   ....[0]....
.L_1563:
        /*00d4*/ 	.word	0x00000470


	//   ....[1]....
        /*00d8*/ 	.word	0x00003850


	//----- nvinfo : EIATTR_MAX_THREADS
	.align		4
.L_1564:
        /*00dc*/ 	.byte	0x04, 0x05
        /*00de*/ 	.short	(.L_1566 - .L_1565)
.L_1565:
        /*00e0*/ 	.word	0x00000080
        /*00e4*/ 	.word	0x00000001
        /*00e8*/ 	.word	0x00000001


	//----- nvinfo : EIATTR_CRS_STACK_SIZE
	.align		4
.L_1566:
        /*00ec*/ 	.byte	0x04, 0x1e
        /*00ee*/ 	.short	(.L_1568 - .L_1567)
.L_1567:
        /*00f0*/ 	.word	0x00000000


	//----- nvinfo : EIATTR_CBANK_PARAM_SIZE
	.align		4
.L_1568:
        /*00f4*/ 	.byte	0x03, 0x19
        /*00f6*/ 	.short	0x00e8


	//----- nvinfo : EIATTR_PARAM_CBANK
	.align		4
        /*00f8*/ 	.byte	0x04, 0x0a
        /*00fa*/ 	.short	(.L_1570 - .L_1569)
	.align		4
.L_1569:
        /*00fc*/ 	.word	index@(.nv.constant0._ZN10layer_norm31ln_parallel_residual_fwd_kernelINS_13Kernel_traitsIf6__halffS2_fjLj1280ELj1ELj4ELj1ELj16ENS_18Kernel_traits_baseILj1280EfS2_fS2_fjLj128EEEEELb0ELb1ELb1EEEvNS_9FwdParamsE)
        /*0100*/ 	.short	0x0380
        /*0102*/ 	.short	0x00e8


	//----- nvinfo : EIATTR_SW_WAR
	.align		4
.L_1570:
        /*0104*/ 	.byte	0x04, 0x36
        /*0106*/ 	.short	(.L_1572 - .L_1571)
.L_1571:
        /*0108*/ 	.word	0x00000008
.L_1572:


//--------------------- .nv.info._ZN10layer_norm31ln_parallel_residual_fwd_kernelINS_13Kernel_traitsIf6__halffS2_fjLj1280ELj1ELj4ELj1ELj16ENS_18Kernel_traits_baseILj1280EfS2_fS2_fjLj128EEEEELb1ELb0ELb0EEEvNS_9FwdParamsE --------------------------
	.section	.nv.info._ZN10layer_norm31ln_parallel_residual_fwd_kernelINS_13Kernel_traitsIf6__halffS2_fjLj1280ELj1ELj4ELj1ELj16ENS_18Kernel_traits_baseILj1280EfS2_fS2_fjLj128EEEEELb1ELb0ELb0EEEvNS_9FwdParamsE,"",@"SHT_CUDA_INFO"
	.sectionflags	@""
	.align	4


	//----- nvinfo : EIATTR_CUDA_API_VERSION
	.align		4
        /*0000*/ 	.byte	0x04, 0x37
        /*0002*/ 	.short	(.L_1574 - .L_1573)
.L_1573:
        /*0004*/ 	.word	0x00000082


	//----- nvinfo : EIATTR_KPARAM_INFO
	.align		4
.L_1574:
        /*0008*/ 	.byte	0x04, 0x17
        /*000a*/ 	.short	(.L_1576 - .L_1575)
.L_1575:
        /*000c*/ 	.word	0x00000000
        /*0010*/ 	.short	0x0000
        /*0012*/ 	.short	0x0000
        /*0014*/ 	.byte	0x00, 0xf0, 0xa1, 0x03


	//----- nvinfo : EIATTR_SPARSE_MMA_MASK
	.align		4
.L_1576:
        /*0018*/ 	.byte	0x03, 0x50
        /*001a*/ 	.short	0x0000


	//----- nvinfo : EIATTR_MAXREG_COUNT
	.align		4
        /*001c*/ 	.byte	0x03, 0x1b
        /*001e*/ 	.short	0x00ff


	//----- nvinfo : EIATTR_MERCURY_ISA_VERSION
	.align		4
        /*0020*/ 	.byte	0x03, 0x5f
        /*0022*/ 	.short	0x0101


	//----- nvinfo : EIATTR_COOP_GROUP_MASK_REGIDS
	.align		4
        /*0024*/ 	.byte	0x04, 0x29
        /*0026*/ 	.short	(.L_1578 - .L_1577)


	//   ....[0]....
.L_1577:
        /*0028*/ 	.word	0xffffffff


	//   ....[1]....
        /*002c*/ 	.word	0xffffffff


	//   ....[2]....
        /*0030*/ 	.word	0xffffffff


	//   ....[3]....
        /*0034*/ 	.word	0xffffffff


	//   ....[4]....
        /*0038*/ 	.word	0xffffffff


	//   ....[5]....
        /*003c*/ 	.word	0xffffffff


	//   ....[6]....
        /*0040*/ 	.word	0xffffffff


	//   ....[7]....
        /*0044*/ 	.word	0xffffffff


	//   ....[8]....
        /*0048*/ 	.word	0xffffffff


	//   ....[9]....
        /*004c*/ 	.word	0xffffffff


	//   ....[10]....
        /*0050*/ 	.word	0x050000f3


	//   ....[11]....
        /*0054*/ 	.word	0x050000f3


	//   ....[12]....
        /*0058*/ 	.word	0x050000f3


	//   ....[13]....
        /*005c*/ 	.word	0x050000f3


	//   ....[14]....
        /*0060*/ 	.word	0x050000f3


	//   ....[15]....
        /*0064*/ 	.word	0x050000f3


	//   ....[16]....
        /*0068*/ 	.word	0x050000f3


	//   ....[17]....
        /*006c*/ 	.word	0x050000f3


	//   ....[18]....
        /*0070*/ 	.word	0x050000f3


	//   ....[19]....
        /*0074*/ 	.word	0x050000f3


	//----- nvinfo : EIATTR_COOP_GROUP_INSTR_OFFSETS
	.align		4
.L_1578:
        /*0078*/ 	.byte	0x04, 0x28
        /*007a*/ 	.short	(.L_1580 - .L_1579)


	//   ....[0]....
.L_1579:
        /*007c*/ 	.word	0x0002f580


	//   ....[1]....
        /*0080*/ 	.word	0x0002f5b0


	//   ....[2]....
        /*0084*/ 	.word	0x0002f5d0


	//   ....[3]....
        /*0088*/ 	.word	0x0002f5f0


	//   ....[4]....
        /*008c*/ 	.word	0x0002f610


	//   ....[5]....
        /*0090*/ 	.word	0x0002fb50


	//   ....[6]....
        /*0094*/ 	.word	0x0002fb70


	//   ....[7]....
        /*0098*/ 	.word	0x0002fb90


	//   ....[8]....
        /*009c*/ 	.word	0x0002fbb0


	//   ....[9]....
        /*00a0*/ 	.word	0x0002fbd0


	//   ....[10]....
        /*00a4*/ 	.word	0x00030db0


	//   ....[11]....
        /*00a8*/ 	.word	0x00030e60


	//   ....[12]....
        /*00ac*/ 	.word	0x00030ed0


	//   ....[13]....
        /*00b0*/ 	.word	0x00030f40


	//   ....[14]....
        /*00b4*/ 	.word	0x00030fb0


	//   ....[15]....
        /*00b8*/ 	.word	0x00031540


	//   ....[16]....
        /*00bc*/ 	.word	0x000315b0


	//   ....[17]....
        /*00c0*/ 	.word	0x00031620


	//   ....[18]....
        /*00c4*/ 	.word	0x00031690


	//   ....[19]....
        /*00c8*/ 	.word	0x00031700


	//----- nvinfo : EIATTR_VRC_CTA_INIT_COUNT
	.align		4
.L_1580:
        /*00cc*/ 	.byte	0x02, 0x4a
	.zero		1
	.zero		1


	//----- nvinfo : EIATTR_EXIT_INSTR_OFFSETS
	.align		4
        /*00d0*/ 	.byte	0x04, 0x1c
        /*00d2*/ 	.short	(.L_1582 - .L_1581)


	//   ....[0]....
.L_1581:
        /*00d4*/ 	.word	0x00001f60


	//   ....[1]....
        /*00d8*/ 	.word	0x00030d40


	//----- nvinfo : EIATTR_MAX_THREADS
	.align		4
.L_1582:
        /*00dc*/ 	.byte	0x04, 0x05
        /*00de*/ 	.short	(.L_1584 - .L_1583)
.L_1583:
        /*00e0*/ 	.word	0x00000080
        /*00e4*/ 	.word	0x00000001
        /*00e8*/ 	.word	0x00000001


	//----- nvinfo : EIATTR_CRS_STACK_SIZE
	.align		4
.L_1584:
        /*00ec*/ 	.byte	0x04, 0x1e
        /*00ee*/ 	.short	(.L_1586 - .L_1585)
.L_1585:
        /*00f0*/ 	.word	0x00000000


	//----- nvinfo : EIATTR_CBANK_PARAM_SIZE
	.align		4
.L_1586:
        /*00f4*/ 	.byte	0x03, 0x19
        /*00f6*/ 	.short	0x00e8


	//----- nvinfo : EIATTR_PARAM_CBANK
	.align		4
        /*00f8*/ 	.byte	0x04, 0x0a
        /*00fa*/ 	.short	(.L_1588 - .L_1587)
	.align		4
.L_1587:
        /*00fc*/ 	.word	index@(.nv.constant0._ZN10layer_norm31ln_parallel_residual_fwd_kernelINS_13Kernel_traitsIf6__halffS2_fjLj1280ELj1ELj4ELj1ELj16ENS_18Kernel_traits_baseILj1280EfS2_fS2_fjLj128EEEEELb1ELb0ELb0EEEvNS_9FwdParamsE)
        /*0100*/ 	.short	0x0380
        /*0102*/ 	.short	0x00e8


	//----- nvinfo : EIATTR_SW_WAR
	.align		4
.L_1588:
        /*0104*/ 	.byte	0x04, 0x36
        /*0106*/ 	.short	(.L_1590 - .L_1589)
.L_1589:
        /*0108*/ 	.word	0x00000008
.L_1590:


//--------------------- .nv.info._ZN10layer_norm31ln_parallel_residual_fwd_kernelINS_13Kernel_traitsIf6__halffS2_fjLj1280ELj1ELj4ELj1ELj16ENS_18Kernel_traits_baseILj1280EfS2_fS2_fjLj128EEEEELb1ELb0ELb1EEEvNS_9FwdParamsE --------------------------
	.section	.nv.info._ZN10layer_norm31ln_parallel_residual_fwd_kernelINS_13Kernel_traitsIf6__halffS2_fjLj1280ELj1ELj4ELj1ELj16ENS_18Kernel_traits_baseILj1280EfS2_fS2_fjLj128EEEEELb1ELb0ELb1EEEvNS_9FwdParamsE,"",@"SHT_CUDA_INFO"
	.sectionflags	@""
	.align	4


	//----- nvinfo : EIATTR_CUDA_API_VERSION
	.align		4
        /*0000*/ 	.byte	0x04, 0x37
        /*0002*/ 	.short	(.L_1592 - .L_1591)
.L_1591:
        /*0004*/ 	.word	0x00000082


	//----- nvinfo : EIATTR_KPARAM_INFO
	.align		4
.L_1592:
        /*0008*/ 	.byte	0x04, 0x17
        /*000a*/ 	.short	(.L_1594 - .L_1593)
.L_1593:
        /*000c*/ 	.word	0x00000000
        /*0010*/ 	.short	0x0000
        /*0012*/ 	.short	0x0000
        /*0014*/ 	.byte	0x00, 0xf0, 0xa1, 0x03


	//----- nvinfo : EIATTR_SPARSE_MMA_MASK
	.align		4
.L_1594:
        /*0018*/ 	.byte	0x03, 0x50
        /*001a*/ 	.short	0x0000


	//----- nvinfo : EIATTR_MAXREG_COUNT
	.align		4
        /*001c*/ 	.byte	0x03, 0x1b
        /*001e*/ 	.short	0x00ff


	//----- nvinfo : EIATTR_ANNOTATIONS
	.align		4
        /*0020*/ 	.byte	0x04, 0x55
        /*0022*/ 	.short	(.L_1596 - .L_1595)


	//   ....[0]....
.L_1595:
        /*0024*/ 	.word	0x00000001
        /*0028*/ 	.byte	0x20, 0x03, 0x00, 0x00, 0x01, 0x00, 0x00, 0x00, 0x60, 0x03, 0x00, 0x00, 0x01, 0x00, 0x00, 0x00
        /*0038*/ 	.byte	0xa0, 0x03, 0x00, 0x00, 0x01, 0x00, 0x00, 0x00, 0xe0, 0x03, 0x00, 0x00, 0x01, 0x00, 0x00, 0x00
        /*0048*/ 	.byte	0x10, 0x0d, 0x00, 0x00, 0x01, 0x00, 0x00, 0x00, 0x20, 0x0d, 0x00, 0x00, 0x01, 0x00, 0x00, 0x00
        /*0058*/ 	.byte	0xc0, 0x10, 0x00, 0x00, 0x01, 0x00, 0x00, 0x00, 0xd0, 0x10, 0x00, 0x00, 0x01, 0x00, 0x00, 0x00
        /*0068*/ 	.byte	0xe0, 0x83, 0x02, 0x00, 0x01, 0x00, 0x00, 0x00, 0xf0, 0x83, 0x02, 0x00, 0x01, 0x00, 0x00, 0x00
        /*0078*/ 	.byte	0x00, 0x84, 0x02, 0x00, 0x01, 0x00, 0x00, 0x00, 0x10, 0x84, 0x02, 0x00


	//----- nvinfo : EIATTR_MERCURY_ISA_VERSION
	.align		4
.L_1596:
        /*0084*/ 	.byte	0x03, 0x5f
        /*0086*/ 	.short	0x0101


	//----- nvinfo : EIATTR_COOP_GROUP_MASK_REGIDS
	.align		4
        /*0088*/ 	.byte	0x04, 0x29
        /*008a*/ 	.short	(.L_1598 - .L_1597)


	//   ....[0]....
.L_1597:
        /*008c*/ 	.word	0xffffffff


	//   ....[1]....
        /*0090*/ 	.word	0xffffffff


	//   ....[2]....
        /*0094*/ 	.word	0xffffffff


	//   ....[3]....
        /*0098*/ 	.word	0xffffffff


	//   ....[4]....
        /*009c*/ 	.word	0xffffffff


	//   ....[5]....
        /*00a0*/ 	.word	0xffffffff


	//   ....[6]....
        /*00a4*/ 	.word	0xffffffff


	//   ....[7]....
        /*00a8*/ 	.word	0xffffffff


	//   ....[8]....
        /*00ac*/ 	.word	0xffffffff


	//   ....[9]....
        /*00b0*/ 	.word	0xffffffff


	//   ....[10]....
        /*00b4*/ 	.word	0x050000d6


	//   ....[11]....
        /*00b8*/ 	.word	0x050000d6


	//   ....[12]....
        /*00bc*/ 	.word	0x050000d6


	//   ....[13]....
        /*00c0*/ 	.word	0x050000d6


	//   ....[14]....
        /*00c4*/ 	.word	0x050000d6


	//   ....[15]....
        /*00c8*/ 	.word	0x050000d6


	//   ....[16]....
        /*00cc*/ 	.word	0x050000d6


	//   ....[17]....
        /*00d0*/ 	.word	0x050000d6


	//   ....[18]....
        /*00d4*/ 	.word	0x050000d6


	//   ....[19]....
        /*00d8*/ 	.word	0x050000d6


	//----- nvinfo : EIATTR_COOP_GROUP_INSTR_OFFSETS
	.align		4
.L_1598:
        /*00dc*/ 	.byte	0x04, 0x28
        /*00de*/ 	.short	(.L_1600 - .L_1599)


	//   ....[0]....
.L_1599:
        /*00e0*/ 	.word	0x00027d90


	//   ....[1]....
        /*00e4*/ 	.word	0x00027db0


	//   ....[2]....
        /*00e8*/ 	.word	0x00027dd0


	//   ....[3]....
        /*00ec*/ 	.word	0x00027e00


	//   ....[4]....
        /*00f0*/ 	.word	0x00027e20


	//   ....[5]....
        /*00f4*/ 	.word	0x00028350


	//   ....[6]....
        /*00f8*/ 	.word	0x00028370


	//   ....[7]....
        /*00fc*/ 	.word	0x00028390


	//   ....[8]....
        /*0100*/ 	.word	0x000283b0


	//   ....[9]....
        /*0104*/ 	.word	0x000283d0


	//   ....[10]....
        /*0108*/ 	.word	0x000293a0


	//   ....[11]....
        /*010c*/ 	.word	0x00029440


	//   ....[12]....
        /*0110*/ 	.word	0x000294b0


	//   ....[13]....
        /*0114*/ 	.word	0x00029530


	//   ....[14]....
        /*0118*/ 	.word	0x000295a0


	//   ....[15]....
        /*011c*/ 	.word	0x00029b30


	//   ....[16]....
        /*0120*/ 	.word	0x00029ba0


	//   ....[17]....
        /*0124*/ 	.word	0x00029c10


	//   ....[18]....
        /*0128*/ 	.word	0x00029c80


	//   ....[19]....
        /*012c*/ 	.word	0x00029cf0


	//----- nvinfo : EIATTR_VRC_CTA_INIT_COUNT
	.align		4
.L_1600:
        /*0130*/ 	.byte	0x02, 0x4a
	.zero		1
	.zero		1


	//----- nvinfo : EIATTR_EXIT_INSTR_OFFSETS
	.align		4
        /*0134*/ 	.byte	0x04, 0x1c
        /*0136*/ 	.short	(.L_1602 - .L_1601)


	//   ....[0]....
.L_1601:
        /*0138*/ 	.word	0x00001100


	//   ....[1]....
        /*013c*/ 	.word	0x00029330


	//----- nvinfo : EIATTR_MAX_THREADS
	.align		4
.L_1602:
        /*0140*/ 	.byte	0x04, 0x05
        /*0142*/ 	.short	(.L_1604 - .L_1603)
.L_1603:
        /*0144*/ 	.word	0x00000080
        /*0148*/ 	.word	0x00000001
        /*014c*/ 	.word	0x00000001


	//----- nvinfo : EIATTR_CRS_STACK_SIZE
	.align		4
.L_1604:
        /*0150*/ 	.byte	0x04, 0x1e
        /*0152*/ 	.short	(.L_1606 - .L_1605)
.L_1605:
        /*0154*/ 	.word	0x00000000


	//----- nvinfo : EIATTR_CBANK_PARAM_SIZE
	.align		4
.L_1606:
        /*0158*/ 	.byte	0x03, 0x19
        /*015a*/ 	.short	0x00e8


	//----- nvinfo : EIATTR_PARAM_CBANK
	.align		4
        /*015c*/ 	.byte	0x04, 0x0a
        /*015e*/ 	.short	(.L_1608 - .L_1607)
	.align		4
.L_1607:
        /*0160*/ 	.word	index@(.nv.constant0._ZN10layer_norm31ln_parallel_residual_fwd_kernelINS_13Kernel_traitsIf6__halffS2_fjLj1280ELj1ELj4ELj1ELj16ENS_18Kernel_traits_baseILj1280EfS2_fS2_fjLj128EEEEELb1ELb0ELb1EEEvNS_9FwdParamsE)
        /*0164*/ 	.short	0x0380
        /*0166*/ 	.short	0x00e8


	//----- nvinfo : EIATTR_SW_WAR
	.align		4
.L_1608:
        /*0168*/ 	.byte	0x04, 0x36
        /*016a*/ 	.short	(.L_1610 - .L_1609)
.L_1609:
        /*016c*/ 	.word	0x00000008
.L_1610:


//--------------------- .nv.info._ZN10layer_norm31ln_parallel_residual_fwd_kernelINS_13Kernel_traitsIf6__halffS2_fjLj1280ELj1ELj4ELj1ELj16ENS_18Kernel_traits_baseILj1280EfS2_fS2_fjLj128EEEEELb1ELb1ELb0EEEvNS_9FwdParamsE --------------------------
	.section	.nv.info._ZN10layer_norm31ln_parallel_residual_fwd_kernelINS_13Kernel_traitsIf6__halffS2_fjLj1280ELj1ELj4ELj1ELj16ENS_18Kernel_traits_baseILj1280EfS2_fS2_fjLj128EEEEELb1ELb1ELb0EEEvNS_9FwdParamsE,"",@"SHT_CUDA_INFO"
	.sectionflags	@""
	.align	4


	//----- nvinfo : EIATTR_CUDA_API_VERSION
	.align		4
        /*0000*/ 	.byte	0x04, 0x37
        /*0002*/ 	.short	(.L_1612 - .L_1611)
.L_1611:
        /*0004*/ 	.word	0x00000082


	//----- nvinfo : EIATTR_KPARAM_INFO
	.align		4
.L_1612:
        /*0008*/ 	.byte	0x04, 0x17
        /*000a*/ 	.short	(.L_1614 - .L_1613)
.L_1613:
        /*000c*/ 	.word	0x00000000
        /*0010*/ 	.short	0x0000
        /*0012*/ 	.short	0x0000
        /*0014*/ 	.byte	0x00, 0xf0, 0xa1, 0x03


	//----- nvinfo : EIATTR_SPARSE_MMA_MASK
	.align		4
.L_1614:
        /*0018*/ 	.byte	0x03, 0x50
        /*001a*/ 	.short	0x0000


	//----- nvinfo : EIATTR_MAXREG_COUNT
	.align		4
        /*001c*/ 	.byte	0x03, 0x1b
        /*001e*/ 	.short	0x00ff


	//----- nvinfo : EIATTR_MERCURY_ISA_VERSION
	.align		4
        /*0020*/ 	.byte	0x03, 0x5f
        /*0022*/ 	.short	0x0101


	//----- nvinfo : EIATTR_COOP_GROUP_MASK_REGIDS
	.align		4
        /*0024*/ 	.byte	0x04, 0x29
        /*0026*/ 	.short	(.L_1616 - .L_1615)


	//   ....[0]....
.L_1615:
        /*0028*/ 	.word	0xffffffff


	//   ....[1]....
        /*002c*/ 	.word	0xffffffff


	//   ....[2]....
        /*0030*/ 	.word	0xffffffff


	//   ....[3]....
        /*0034*/ 	.word	0xffffffff


	//   ....[4]....
        /*0038*/ 	.word	0xffffffff


	//   ....[5]....
        /*003c*/ 	.word	0xffffffff


	//   ....[6]....
        /*0040*/ 	.word	0xffffffff


	//   ....[7]....
        /*0044*/ 	.word	0xffffffff


	//   ....[8]....
        /*0048*/ 	.word	0xffffffff


	//   ....[9]....
        /*004c*/ 	.word	0xffffffff


	//   ....[10]....
        /*0050*/ 	.word	0x0500008f


	//   ....[11]....
        /*0054*/ 	.word	0x0500008f


	//   ....[12]....
        /*0058*/ 	.word	0x0500008f


	//   ....[13]....
        /*005c*/ 	.word	0x0500008f


	//   ....[14]....
        /*0060*/ 	.word	0x0500008f


	//   ....[15]....
        /*0064*/ 	.word	0x0500008f


	//   ....[16]....
        /*0068*/ 	.word	0x0500008f


	//   ....[17]....
        /*006c*/ 	.word	0x0500008f


	//   ....[18]....
        /*0070*/ 	.word	0x0500008f


	//   ....[19]....
        /*0074*/ 	.word	0x0500008f


	//----- nvinfo : EIATTR_COOP_GROUP_INSTR_OFFSETS
	.align		4
.L_1616:
        /*0078*/ 	.byte	0x04, 0x28
        /*007a*/ 	.short	(.L_1618 - .L_1617)


	//   ....[0]....
.L_1617:
        /*007c*/ 	.word	0x0002fd70


	//   ....[1]....
        /*0080*/ 	.word	0x0002fda0


	//   ....[2]....
        /*0084*/ 	.word	0x0002fdc0


	//   ....[3]....
        /*0088*/ 	.word	0x0002fde0


	//   ....[4]....
        /*008c*/ 	.word	0x0002fe00


	//   ....[5]....
        /*0090*/ 	.word	0x00030340


	//   ....[6]....
        /*0094*/ 	.word	0x00030360


	//   ....[7]....
        /*0098*/ 	.word	0x00030380


	//   ....[8]....
        /*009c*/ 	.word	0x000303a0


	//   ....[9]....
        /*00a0*/ 	.word	0x000303c0


	//   ....[10]....
        /*00a4*/ 	.word	0x00031080


	//   ....[11]....
        /*00a8*/ 	.word	0x00031120


	//   ....[12]....
        /*00ac*/ 	.word	0x00031170


	//   ....[13]....
        /*00b0*/ 	.word	0x000311d0


	//   ....[14]....
        /*00b4*/ 	.word	0x00031230


	//   ....[15]....
        /*00b8*/ 	.word	0x000317c0


	//   ....[16]....
        /*00bc*/ 	.word	0x00031820


	//   ....[17]....
        /*00c0*/ 	.word	0x00031880


	//   ....[18]....
        /*00c4*/ 	.word	0x000318d0


	//   ....[19]....
        /*00c8*/ 	.word	0x00031930


	//----- nvinfo : EIATTR_VRC_CTA_INIT_COUNT
	.align		4
.L_1618:
        /*00cc*/ 	.byte	0x02, 0x4a
	.zero		1
	.zero		1


	//----- nvinfo : EIATTR_EXIT_INSTR_OFFSETS
	.align		4
        /*00d0*/ 	.byte	0x04, 0x1c
        /*00d2*/ 	.short	(.L_1620 - .L_1619)


	//   ....[0]....
.L_1619:
        /*00d4*/ 	.word	0x00000a40


	//   ....[1]....
        /*00d8*/ 	.word	0x00031010


	//----- nvinfo : EIATTR_MAX_THREADS
	.align		4
.L_1620:
        /*00dc*/ 	.byte	0x04, 0x05
        /*00de*/ 	.short	(.L_1622 - .L_1621)
.L_1621:
        /*00e0*/ 	.word	0x00000080
        /*00e4*/ 	.word	0x00000001
        /*00e8*/ 	.word	0x00000001


	//----- nvinfo : EIATTR_CRS_STACK_SIZE
	.align		4
.L_1622:
        /*00ec*/ 	.byte	0x04, 0x1e
        /*00ee*/ 	.short	(.L_1624 - .L_1623)
.L_1623:
        /*00f0*/ 	.word	0x00000000


	//----- nvinfo : EIATTR_CBANK_PARAM_SIZE
	.align		4
.L_1624:
        /*00f4*/ 	.byte	0x03, 0x19
        /*00f6*/ 	.short	0x00e8


	//----- nvinfo : EIATTR_PARAM_CBANK
	.align		4
        /*00f8*/ 	.byte	0x04, 0x0a
        /*00fa*/ 	.short	(.L_1626 - .L_1625)
	.align		4
.L_1625:
        /*00fc*/ 	.word	index@(.nv.constant0._ZN10layer_norm31ln_parallel_residual_fwd_kernelINS_13Kernel_traitsIf6__halffS2_fjLj1280ELj1ELj4ELj1ELj16ENS_18Kernel_traits_baseILj1280EfS2_fS2_fjLj128EEEEELb1ELb1ELb0EEEvNS_9FwdParamsE)
        /*0100*/ 	.short	0x0380
        /*0102*/ 	.short	0x00e8


	//----- nvinfo : EIATTR_SW_WAR
	.align		4
.L_1626:
        /*0104*/ 	.byte	0x04, 0x36
        /*0106*/ 	.short	(.L_1628 - .L_1627)
.L_1627:
        /*0108*/ 	.word	0x00000008
.L_1628:


//--------------------- .nv.info._ZN10layer_norm31ln_parallel_residual_fwd_kernelINS_13Kernel_traitsIf6__halffS2_fjLj1280ELj1ELj4ELj1ELj16ENS_18Kernel_traits_baseILj1280EfS2_fS2_fjLj128EEEEELb1ELb1ELb1EEEvNS_9FwdParamsE --------------------------
	.section	.nv.info._ZN10layer_norm31ln_parallel_residual_fwd_kernelINS_13Kernel_traitsIf6__halffS2_fjLj1280ELj1ELj4ELj1ELj16ENS_18Kernel_traits_baseILj1280EfS2_fS2_fjLj128EEEEELb1ELb1ELb1EEEvNS_9FwdParamsE,"",@"SHT_CUDA_INFO"
	.sectionflags	@""
	.align	4


	//----- nvinfo : EIATTR_CUDA_API_VERSION
	.align		4
        /*0000*/ 	.byte	0x04, 0x37
        /*0002*/ 	.short	(.L_1630 - .L_1629)
.L_1629:
        /*0004*/ 	.word	0x00000082


	//----- nvinfo : EIATTR_KPARAM_INFO
	.align		4
.L_1630:
        /*0008*/ 	.byte	0x04, 0x17
        /*000a*/ 	.short	(.L_1632 - .L_1631)
.L_1631:
        /*000c*/ 	.word	0x00000000
        /*0010*/ 	.short	0x0000
        /*0012*/ 	.short	0x0000
        /*0014*/ 	.byte	0x00, 0xf0, 0xa1, 0x03


	//----- nvinfo : EIATTR_SPARSE_MMA_MASK
	.align		4
.L_1632:
        /*0018*/ 	.byte	0x03, 0x50
        /*001a*/ 	.short	0x0000


	//----- nvinfo : EIATTR_MAXREG_COUNT
	.align		4
        /*001c*/ 	.byte	0x03, 0x1b
        /*001e*/ 	.short	0x00ff


	//----- nvinfo : EIATTR_MERCURY_ISA_VERSION
	.align		4
        /*0020*/ 	.byte	0x03, 0x5f
        /*0022*/ 	.short	0x0101


	//----- nvinfo : EIATTR_COOP_GROUP_MASK_REGIDS
	.align		4
        /*0024*/ 	.byte	0x04, 0x29
        /*0026*/ 	.short	(.L_1634 - .L_1633)


	//   ....[0]....
.L_1633:
        /*0028*/ 	.word	0xffffffff


	//   ....[1]....
        /*002c*/ 	.word	0xffffffff


	//   ....[2]....
        /*0030*/ 	.word	0xffffffff


	//   ....[3]....
        /*0034*/ 	.word	0xffffffff


	//   ....[4]....
        /*0038*/ 	.word	0xffffffff


	//   ....[5]....
        /*003c*/ 	.word	0xffffffff


	//   ....[6]....
        /*0040*/ 	.word	0xffffffff


	//   ....[7]....
        /*0044*/ 	.word	0xffffffff


	//   ....[8]....
        /*0048*/ 	.word	0xffffffff


	//   ....[9]....
        /*004c*/ 	.word	0xffffffff


	//   ....[10]....
        /*0050*/ 	.word	0x050000a2


	//   ....[11]....
        /*0054*/ 	.word	0x050000a2


	//   ....[12]....
        /*0058*/ 	.word	0x050000a2


	//   ....[13]....
        /*005c*/ 	.word	0x050000a2


	//   ....[14]....
        /*0060*/ 	.word	0x050000a2


	//   ....[15]....
        /*0064*/ 	.word	0x050000a2


	//   ....[16]....
        /*0068*/ 	.word	0x050000a2


	//   ....[17]....
        /*006c*/ 	.word	0x050000a2


	//   ....[18]....
        /*0070*/ 	.word	0x050000a2


	//   ....[19]....
        /*0074*/ 	.word	0x050000a2


	//----- nvinfo : EIATTR_COOP_GROUP_INSTR_OFFSETS
	.align		4
.L_1634:
        /*0078*/ 	.byte	0x04, 0x28
        /*007a*/ 	.short	(.L_1636 - .L_1635)


	//   ....[0]....
.L_1635:
        /*007c*/ 	.word	0x000275f0


	//   ....[1]....
        /*0080*/ 	.word	0x00027610


	//   ....[2]....
        /*0084*/ 	.word	0x00027630


	//   ....[3]....
        /*0088*/ 	.word	0x00027650


	//   ....[4]....
        /*008c*/ 	.word	0x00027680


	//   ....[5]....
        /*0090*/ 	.word	0x00027bb0


	//   ....[6]....
        /*0094*/ 	.word	0x00027bd0


	//   ....[7]....
        /*0098*/ 	.word	0x00027bf0


	//   ....[8]....
        /*009c*/ 	.word	0x00027c10


	//   ....[9]....
        /*00a0*/ 	.word	0x00027c30


	//   ....[10]....
        /*00a4*/ 	.word	0x00028740


	//   ....[11]....
        /*00a8*/ 	.word	0x000287e0


	//   ....[12]....
        /*00ac*/ 	.word	0x00028850


	//   ....[13]....
        /*00b0*/ 	.word	0x000288c0


	//   ....[14]....
        /*00b4*/ 	.word	0x00028940


	//   ....[15]....
        /*00b8*/ 	.word	0x00028ec0


	//   ....[16]....
        /*00bc*/ 	.word	0x00028f30


	//   ....[17]....
        /*00c0*/ 	.word	0x00028fa0


	//   ....[18]....
        /*00c4*/ 	.word	0x00029010


	//   ....[19]....
        /*00c8*/ 	.word	0x00029080


	//----- nvinfo : EIATTR_VRC_CTA_INIT_COUNT
	.align		4
.L_1636:
        /*00cc*/ 	.byte	0x02, 0x4a
	.zero		1
	.zero		1


	//----- nvinfo : EIATTR_EXIT_INSTR_OFFSETS
	.align		4
        /*00d0*/ 	.byte	0x04, 0x1c
        /*00d2*/ 	.short	(.L_1638 - .L_1637)


	//   ....[0]....
.L_1637:
        /*00d4*/ 	.word	0x000006b0


	//   ....[1]....
        /*00d8*/ 	.word	0x000286d0


	//----- nvinfo : EIATTR_MAX_THREADS
	.align		4
.L_1638:
        /*00dc*/ 	.byte	0x04, 0x05
        /*00de*/ 	.short	(.L_1640 - .L_1639)
.L_1639:
        /*00e0*/ 	.word	0x00000080
        /*00e4*/ 	.word	0x00000001
        /*00e8*/ 	.word	0x00000001


	//----- nvinfo : EIATTR_CRS_STACK_SIZE
	.align		4
.L_1640:
        /*00ec*/ 	.byte	0x04, 0x1e
        /*00ee*/ 	.short	(.L_1642 - .L_1641)
.L_1641:
        /*00f0*/ 	.word	0x00000000


	//----- nvinfo : EIATTR_CBANK_PARAM_SIZE
	.align		4
.L_1642:
        /*00f4*/ 	.byte	0x03, 0x19
        /*00f6*/ 	.short	0x00e8


	//----- nvinfo : EIATTR_PARAM_CBANK
	.align		4
        /*00f8*/ 	.byte	0x04, 0x0a
        /*00fa*/ 	.short	(.L_1644 - .L_1643)
	.align		4
.L_1643:
        /*00fc*/ 	.word	index@(.nv.constant0._ZN10layer_norm31ln_parallel_residual_fwd_kernelINS_13Kernel_traitsIf6__halffS2_fjLj1280ELj1ELj4ELj1ELj16ENS_18Kernel_traits_baseILj1280EfS2_fS2_fjLj128EEEEELb1ELb1ELb1EEEvNS_9FwdParamsE)
        /*0100*/ 	.short	0x0380
        /*0102*/ 	.short	0x00e8


	//----- nvinfo : EIATTR_SW_WAR
	.align		4
.L_1644:
        /*0104*/ 	.byte	0x04, 0x36
        /*0106*/ 	.short	(.L_1646 - .L_1645)
.L_1645:
        /*0108*/ 	.word	0x00000008
.L_1646:


//--------------------- .nv.info._ZN10layer_norm31ln_parallel_residual_fwd_kernelINS_13Kernel_traitsI6__halfffffjLj1280ELj1ELj4ELj1ELj16ENS_18Kernel_traits_baseILj1280ES2_ffffjLj128EEEEELb0ELb0ELb0EEEvNS_9FwdParamsE --------------------------
	.section	.nv.info._ZN10layer_norm31ln_parallel_residual_fwd_kernelINS_13Kernel_traitsI6__halfffffjLj1280ELj1ELj4ELj1ELj16ENS_18Kernel_traits_baseILj1280ES2_ffffjLj128EEEEELb0ELb0ELb0EEEvNS_9FwdParamsE,"",@"SHT_CUDA_INFO"
	.sectionflags	@""
	.align	4


	//----- nvinfo : EIATTR_CUDA_API_VERSION
	.align		4
        /*0000*/ 	.byte	0x04, 0x37
        /*0002*/ 	.short	(.L_1648 - .L_1647)
.L_1647:
        /*0004*/ 	.word	0x00000082


	//----- nvinfo : EIATTR_KPARAM_INFO
	.align		4
.L_1648:
        /*0008*/ 	.byte	0x04, 0x17
        /*000a*/ 	.short	(.L_1650 - .L_1649)
.L_1649:
        /*000c*/ 	.word	0x00000000
        /*0010*/ 	.short	0x0000
        /*0012*/ 	.short	0x0000
        /*0014*/ 	.byte	0x00, 0xf0, 0xa1, 0x03


	//----- nvinfo : EIATTR_SPARSE_MMA_MASK
	.align		4
.L_1650:
        /*0018*/ 	.byte	0x03, 0x50
        /*001a*/ 	.short	0x0000


	//----- nvinfo : EIATTR_MAXREG_COUNT
	.align		4
        /*001c*/ 	.byte	0x03, 0x1b
        /*001e*/ 	.short	0x00ff


	//----- nvinfo : EIATTR_MERCURY_ISA_VERSION
	.align		4
        /*0020*/ 	.byte	0x03, 0x5f
        /*0022*/ 	.short	0x0101


	//----- nvinfo : EIATTR_COOP_GROUP_MASK_REGIDS
	.align		4
        /*0024*/ 	.byte	0x04, 0x29
        /*0026*/ 	.short	(.L_1652 - .L_1651)


	//   ....[0]....
.L_1651:
        /*0028*/ 	.word	0xffffffff


	//   ....[1]....
        /*002c*/ 	.word	0xffffffff


	//   ....[2]....
        /*0030*/ 	.word	0xffffffff


	//   ....[3]....
        /*0034*/ 	.word	0xffffffff


	//   ....[4]....
        /*0038*/ 	.word	0xffffffff


	//   ....[5]....
        /*003c*/ 	.word	0xffffffff


	//   ....[6]....
        /*0040*/ 	.word	0xffffffff


	//   ....[7]....
        /*0044*/ 	.word	0xffffffff


	//   ....[8]....
        /*0048*/ 	.word	0xffffffff


	//   ....[9]....
        /*004c*/ 	.word	0xffffffff


	//   ....[10]....
        /*0050*/ 	.word	0x05000082


	//   ....[11]....
        /*0054*/ 	.word	0x05000082


	//   ....[12]....
        /*0058*/ 	.word	0x05000082


	//   ....[13]....
        /*005c*/ 	.word	0x05000082


	//   ....[14]....
        /*0060*/ 	.word	0x05000082


	//   ....[15]....
        /*0064*/ 	.word	0x05000082


	//   ....[16]....
        /*0068*/ 	.word	0x05000082


	//   ....[17]....
        /*006c*/ 	.word	0x05000082


	//   ....[18]....
        /*0070*/ 	.word	0x05000082


	//   ....[19]....
        /*0074*/ 	.word	0x05000082


	//----- nvinfo : EIATTR_COOP_GROUP_INSTR_OFFSETS
	.align		4
.L_1652:
        /*0078*/ 	.byte	0x04, 0x28
        /*007a*/ 	.short	(.L_1654 - .L_1653)


	//   ....[0]....
.L_1653:
        /*007c*/ 	.word	0x00005a60


	//   ....[1]....
        /*0080*/ 	.word	0x00005aa0


	//   ....[2]....
        /*0084*/ 	.word	0x00005ac0


	//   ....[3]....
        /*0088*/ 	.word	0x00005ae0


	//   ....[4]....
        /*008c*/ 	.word	0x00005b00


	//   ....[5]....
        /*0090*/ 	.word	0x00006070


	//   ....[6]....
        /*0094*/ 	.word	0x00006090


	//   ....[7]....
        /*0098*/ 	.word	0x000060b0


	//   ....[8]....
        /*009c*/ 	.word	0x000060d0


	//   ....[9]....
        /*00a0*/ 	.word	0x000060f0


	//   ....[10]....
        /*00a4*/ 	.word	0x00007d60


	//   ....[11]....
        /*00a8*/ 	.word	0x00007e10


	//   ....[12]....
        /*00ac*/ 	.word	0x00007e80


	//   ....[13]....
        /*00b0*/ 	.word	0x00007ef0


	//   ....[14]....
        /*00b4*/ 	.word	0x00007f60


	//   ....[15]....
        /*00b8*/ 	.word	0x00008530


	//   ....[16]....
        /*00bc*/ 	.word	0x000085a0


	//   ....[17]....
        /*00c0*/ 	.word	0x00008610


	//   ....[18]....
        /*00c4*/ 	.word	0x00008680


	//   ....[19]....
        /*00c8*/ 	.word	0x000086f0


	//----- nvinfo : EIATTR_VRC_CTA_INIT_COUNT
	.align		4
.L_1654:
        /*00cc*/ 	.byte	0x02, 0x4a
	.zero		1
	.zero		1


	//----- nvinfo : EIATTR_EXIT_INSTR_OFFSETS
	.align		4
        /*00d0*/ 	.byte	0x04, 0x1c
        /*00d2*/ 	.short	(.L_1656 - .L_1655)


	//   ....[0]....
.L_1655:
        /*00d4*/ 	.word	0x000021b0


	//   ....[1]....
        /*00d8*/ 	.word	0x00007cf0


	//----- nvinfo : EIATTR_MAX_THREADS
	.align		4
.L_1656:
        /*00dc*/ 	.byte	0x04, 0x05
        /*00de*/ 	.short	(.L_1658 - .L_1657)
.L_1657:
        /*00e0*/ 	.word	0x00000080
        /*00e4*/ 	.word	0x00000001
        /*00e8*/ 	.word	0x00000001


	//----- nvinfo : EIATTR_CRS_STACK_SIZE
	.align		4
.L_1658:
        /*00ec*/ 	.byte	0x04, 0x1e
        /*00ee*/ 	.short	(.L_1660 - .L_1659)
.L_1659:
        /*00f0*/ 	.word	0x00000000


	//----- nvinfo : EIATTR_CBANK_PARAM_SIZE
	.align		4
.L_1660:
        /*00f4*/ 	.byte	0x03, 0x19
        /*00f6*/ 	.short	0x00e8


	//----- nvinfo : EIATTR_PARAM_CBANK
	.align		4
        /*00f8*/ 	.byte	0x04, 0x0a
        /*00fa*/ 	.short	(.L_1662 - .L_1661)
	.align		4
.L_1661:
        /*00fc*/ 	.word	index@(.nv.constant0._ZN10layer_norm31ln_parallel_residual_fwd_kernelINS_13Kernel_traitsI6__halfffffjLj1280ELj1ELj4ELj1ELj16ENS_18Kernel_traits_baseILj1280ES2_ffffjLj128EEEEELb0ELb0ELb0EEEvNS_9FwdParamsE)
        /*0100*/ 	.short	0x0380
        /*0102*/ 	.short	0x00e8


	//----- nvinfo : EIATTR_SW_WAR
	.align		4
.L_1662:
        /*0104*/ 	.byte	0x04, 0x36
        /*0106*/ 	.short	(.L_1664 - .L_1663)
.L_1663:
        /*0108*/ 	.word	0x00000008
.L_1664:


//--------------------- .nv.info._ZN10layer_norm31ln_parallel_residual_fwd_kernelINS_13Kernel_traitsI6__halfffffjLj1280ELj1ELj4ELj1ELj16ENS_18Kernel_traits_baseILj1280ES2_ffffjLj128EEEEELb0ELb0ELb1EEEvNS_9FwdParamsE --------------------------
	.section	.nv.info._ZN10layer_norm31ln_parallel_residual_fwd_kernelINS_13Kernel_traitsI6__halfffffjLj1280ELj1ELj4ELj1ELj16ENS_18Kernel_traits_baseILj1280ES2_ffffjLj128EEEEELb0ELb0ELb1EEEvNS_9FwdParamsE,"",@"SHT_CUDA_INFO"
	.sectionflags	@""
	.align	4


	//----- nvinfo : EIATTR_CUDA_API_VERSION
	.align		4
        /*0000*/ 	.byte	0x04, 0x37
        /*0002*/ 	.short	(.L_1666 - .L_1665)
.L_1665:
        /*0004*/ 	.word	0x00000082


	//----- nvinfo : EIATTR_KPARAM_INFO
	.align		4
.L_1666:
        /*0008*/ 	.byte	0x04, 0x17
        /*000a*/ 	.short	(.L_1668 - .L_1667)
.L_1667:
        /*000c*/ 	.word	0x00000000
        /*0010*/ 	.short	0x0000
        /*0012*/ 	.short	0x0000
        /*0014*/ 	.byte	0x00, 0xf0, 0xa1, 0x03


	//----- nvinfo : EIATTR_SPARSE_MMA_MASK
	.align		4
.L_1668:
        /*0018*/ 	.byte	0x03, 0x50
        /*001a*/ 	.short	0x0000


	//----- nvinfo : EIATTR_MAXREG_COUNT
	.align		4
        /*001c*/ 	.byte	0x03, 0x1b
        /*001e*/ 	.short	0x00ff


	//----- nvinfo : EIATTR_MERCURY_ISA_VERSION
	.align		4
        /*0020*/ 	.byte	0x03, 0x5f
        /*0022*/ 	.short	0x0101


	//----- nvinfo : EIATTR_COOP_GROUP_MASK_REGIDS
	.align		4
        /*0024*/ 	.byte	0x04, 0x29
        /*0026*/ 	.short	(.L_1670 - .L_1669)


	//   ....[0]....
.L_1669:
        /*0028*/ 	.word	0xffffffff


	//   ....[1]....
        /*002c*/ 	.word	0xffffffff


	//   ....[2]....
        /*0030*/ 	.word	0xffffffff


	//   ....[3]....
        /*0034*/ 	.word	0xffffffff


	//   ....[4]....
        /*0038*/ 	.word	0xffffffff


	//   ....[5]....
        /*003c*/ 	.word	0xffffffff


	//   ....[6]....
        /*0040*/ 	.word	0xffffffff


	//   ....[7]....
        /*0044*/ 	.word	0xffffffff


	//   ....[8]....
        /*0048*/ 	.word	0xffffffff


	//   ....[9]....
        /*004c*/ 	.word	0xffffffff


	//   ....[10]....
        /*0050*/ 	.word	0x0500004c


	//   ....[11]....
        /*0054*/ 	.word	0x0500004c


	//   ....[12]....
        /*0058*/ 	.word	0x0500004c


	//   ....[13]....
        /*005c*/ 	.word	0x0500004c


	//   ....[14]....
        /*0060*/ 	.word	0x0500004c


	//   ....[15]....
        /*0064*/ 	.word	0x0500004c


	//   ....[16]....
        /*0068*/ 	.word	0x0500004c


	//   ....[17]....
        /*006c*/ 	.word	0x0500004c


	//   ....[18]....
        /*0070*/ 	.word	0x0500004c


	//   ....[19]....
        /*0074*/ 	.word	0x0500004c


	//----- nvinfo : EIATTR_COOP_GROUP_INSTR_OFFSETS
	.align		4
.L_1670:
        /*0078*/ 	.byte	0x04, 0x28
        /*007a*/ 	.short	(.L_1672 - .L_1671)


	//   ....[0]....
.L_1671:
        /*007c*/ 	.word	0x00003a00


	//   ....[1]....
        /*0080*/ 	.word	0x00003a30


	//   ....[2]....
        /*0084*/ 	.word	0x00003a50


	//   ....[3]....
        /*0088*/ 	.word	0x00003a70


	//   ....[4]....
        /*008c*/ 	.word	0x00003a90


	//   ....[5]....
        /*0090*/ 	.word	0x00003fc0


	//   ....[6]....
        /*0094*/ 	.word	0x00003fe0


	//   ....[7]....
        /*0098*/ 	.word	0x00004000


	//   ....[8]....
        /*009c*/ 	.word	0x00004020


	//   ....[9]....
        /*00a0*/ 	.word	0x00004040


	//   ....[10]....
        /*00a4*/ 	.word	0x00005880


	//   ....[11]....
        /*00a8*/ 	.word	0x00005930


	//   ....[12]....
        /*00ac*/ 	.word	0x000059a0


	//   ....[13]....
        /*00b0*/ 	.word	0x00005a10


	//   ....[14]....
        /*00b4*/ 	.word	0x00005a80


	//   ....[15]....
        /*00b8*/ 	.word	0x00006000


	//   ....[16]....
        /*00bc*/ 	.word	0x00006070


	//   ....[17]....
        /*00c0*/ 	.word	0x000060e0


	//   ....[18]....
        /*00c4*/ 	.word	0x00006150


	//   ....[19]....
        /*00c8*/ 	.word	0x000061c0


	//----- nvinfo : EIATTR_VRC_CTA_INIT_COUNT
	.align		4
.L_1672:
        /*00cc*/ 	.byte	0x02, 0x4a
	.zero		1
	.zero		1


	//----- nvinfo : EIATTR_EXIT_INSTR_OFFSETS
	.align		4
        /*00d0*/ 	.byte	0x04, 0x1c
        /*00d2*/ 	.short	(.L_1674 - .L_1673)


	//   ....[0]....
.L_1673:
        /*00d4*/ 	.word	0x00000d50


	//   ....[1]....
        /*00d8*/ 	.word	0x00005810


	//----- nvinfo : EIATTR_MAX_THREADS
	.align		4
.L_1674:
        /*00dc*/ 	.byte	0x04, 0x05
        /*00de*/ 	.short	(.L_1676 - .L_1675)
.L_1675:
        /*00e0*/ 	.word	0x00000080
        /*00e4*/ 	.word	0x00000001
        /*00e8*/ 	.word	0x00000001


	//----- nvinfo : EIATTR_CRS_STACK_SIZE
	.align		4
.L_1676:
        /*00ec*/ 	.byte	0x04, 0x1e
        /*00ee*/ 	.short	(.L_1678 - .L_1677)
.L_1677:
        /*00f0*/ 	.word	0x00000000


	//----- nvinfo : EIATTR_CBANK_PARAM_SIZE
	.align		4
.L_1678:
        /*00f4*/ 	.byte	0x03, 0x19
        /*00f6*/ 	.short	0x00e8


	//----- nvinfo : EIATTR_PARAM_CBANK
	.align		4
        /*00f8*/ 	.byte	0x04, 0x0a
        /*00fa*/ 	.short	(.L_1680 - .L_1679)
	.align		4
.L_1679:
        /*00fc*/ 	.word	index@(.nv.constant0._ZN10layer_norm31ln_parallel_residual_fwd_kernelINS_13Kernel_traitsI6__halfffffjLj1280ELj1ELj4ELj1ELj16ENS_18Kernel_traits_baseILj1280ES2_ffffjLj128EEEEELb0ELb0ELb1EEEvNS_9FwdParamsE)
        /*0100*/ 	.short	0x0380
        /*0102*/ 	.short	0x00e8


	//----- nvinfo : EIATTR_SW_WAR
	.align		4
.L_1680:
        /*0104*/ 	.byte	0x04, 0x36
        /*0106*/ 	.short	(.L_1682 - .L_1681)
.L_1681:
        /*0108*/ 	.word	0x00000008
.L_1682:


//--------------------- .nv.info._ZN10layer_norm31ln_parallel_residual_fwd_kernelINS_13Kernel_traitsI6__halfffffjLj1280ELj1ELj4ELj1ELj16ENS_18Kernel_traits_baseILj1280ES2_ffffjLj128EEEEELb0ELb1ELb0EEEvNS_9FwdParamsE --------------------------
	.section	.nv.info._ZN10layer_norm31ln_parallel_residual_fwd_kernelINS_13Kernel_traitsI6__halfffffjLj1280ELj1ELj4ELj1ELj16ENS_18Kernel_traits_baseILj1280ES2_ffffjLj128EEEEELb0ELb1ELb0EEEvNS_9FwdParamsE,"",@"SHT_CUDA_INFO"
	.sectionflags	@""
	.align	4


	//----- nvinfo : EIATTR_CUDA_API_VERSION
	.align		4
        /*0000*/ 	.byte	0x04, 0x37
        /*0002*/ 	.short	(.L_1684 - .L_1683)
.L_1683:
        /*0004*/ 	.word	0x00000082


	//----- nvinfo : EIATTR_KPARAM_INFO
	.align		4
.L_1684:
        /*0008*/ 	.byte	0x04, 0x17
        /*000a*/ 	.short	(.L_1686 - .L_1685)
.L_1685:
        /*000c*/ 	.word	0x00000000
        /*0010*/ 	.short	0x0000
        /*0012*/ 	.short	0x0000
        /*0014*/ 	.byte	0x00, 0xf0, 0xa1, 0x03


	//----- nvinfo : EIATTR_SPARSE_MMA_MASK
	.align		4
.L_1686:
        /*0018*/ 	.byte	0x03, 0x50
        /*001a*/ 	.short	0x0000


	//----- nvinfo : EIATTR_MAXREG_COUNT
	.align		4
        /*001c*/ 	.byte	0x03, 0x1b
        /*001e*/ 	.short	0x00ff


	//----- nvinfo : EIATTR_MERCURY_ISA_VERSION
	.align		4
        /*0020*/ 	.byte	0x03, 0x5f
        /*0022*/ 	.short	0x0101


	//----- nvinfo : EIATTR_COOP_GROUP_MASK_REGIDS
	.align		4
        /*0024*/ 	.byte	0x04, 0x29
        /*0026*/ 	.short	(.L_1688 - .L_1687)


	//   ....[0]....
.L_1687:
        /*0028*/ 	.word	0xffffffff


	//   ....[1]....
        /*002c*/ 	.word	0xffffffff


	//   ....[2]....
        /*0030*/ 	.word	0xffffffff


	//   ....[3]....
        /*0034*/ 	.word	0xffffffff


	//   ....[4]....
        /*0038*/ 	.word	0xffffffff


	//   ....[5]....
        /*003c*/ 	.word	0xffffffff


	//   ....[6]....
        /*0040*/ 	.word	0xffffffff


	//   ....[7]....
        /*0044*/ 	.word	0xffffffff


	//   ....[8]....
        /*0048*/ 	.word	0xffffffff


	//   ....[9]....
        /*004c*/ 	.word	0xffffffff


	//   ....[10]....
        /*0050*/ 	.word	0x05000032


	//   ....[11]....
        /*0054*/ 	.word	0x05000032


	//   ....[12]....
        /*0058*/ 	.word	0x05000032


	//   ....[13]....
        /*005c*/ 	.word	0x05000032


	//   ....[14]....
        /*0060*/ 	.word	0x05000032


	//   ....[15]....
        /*0064*/ 	.word	0x05000032


	//   ....[16]....
        /*0068*/ 	.word	0x05000032


	//   ....[17]....
        /*006c*/ 	.word	0x05000032


	//   ....[18]....
        /*0070*/ 	.word	0x05000032


	//   ....[19]....
        /*0074*/ 	.word	0x05000032


	//----- nvinfo : EIATTR_COOP_GROUP_INSTR_OFFSETS
	.align		4
.L_1688:
        /*0078*/ 	.byte	0x04, 0x28
        /*007a*/ 	.short	(.L_1690 - .L_1689)


	//   ....[0]....
.L_1689:
        /*007c*/ 	.word	0x00003bf0


	//   ....[1]....
        /*0080*/ 	.word	0x00003c30


	//   ....[2]....
        /*0084*/ 	.word	0x00003c50


	//   ....[3]....
        /*0088*/ 	.word	0x00003c70


	//   ....[4]....
        /*008c*/ 	.word	0x00003c90


	//   ....[5]....
        /*0090*/ 	.word	0x00004220


	//   ....[6]....
        /*0094*/ 	.word	0x00004240


	//   ....[7]....
        /*0098*/ 	.word	0x00004260


	//   ....[8]....
        /*009c*/ 	.word	0x00004280


	//   ....[9]....
        /*00a0*/ 	.word	0x000042a0


	//   ....[10]....
        /*00a4*/ 	.word	0x00005520


	//   ....[11]....
        /*00a8*/ 	.word	0x000055b0


	//   ....[12]....
        /*00ac*/ 	.word	0x00005610


	//   ....[13]....
        /*00b0*/ 	.word	0x00005670


	//   ....[14]....
        /*00b4*/ 	.word	0x000056d0


	//   ....[15]....
        /*00b8*/ 	.word	0x00005cb0


	//   ....[16]....
        /*00bc*/ 	.word	0x00005d10


	//   ....[17]....
        /*00c0*/ 	.word	0x00005d70


	//   ....[18]....
        /*00c4*/ 	.word	0x00005dd0


	//   ....[19]....
        /*00c8*/ 	.word	0x00005e30


	//----- nvinfo : EIATTR_VRC_CTA_INIT_COUNT
	.align		4
.L_1690:
        /*00cc*/ 	.byte	0x02, 0x4a
	.zero		1
	.zero		1


	//----- nvinfo : EIATTR_EXIT_INSTR_OFFSETS
	.align		4
        /*00d0*/ 	.byte	0x04, 0x1c
        /*00d2*/ 	.short	(.L_1692 - .L_1691)


	//   ....[0]....
.L_1691:
        /*00d4*/ 	.word	0x00000a30


	//   ....[1]....
        /*00d8*/ 	.word	0x000054b0


	//----- nvinfo : EIATTR_MAX_THREADS
	.align		4
.L_1692:
        /*00dc*/ 	.byte	0x04, 0x05
        /*00de*/ 	.short	(.L_1694 - .L_1693)
.L_1693:
        /*00e0*/ 	.word	0x00000080
        /*00e4*/ 	.word	0x00000001
        /*00e8*/ 	.word	0x00000001


	//----- nvinfo : EIATTR_CRS_STACK_SIZE
	.align		4
.L_1694:
        /*00ec*/ 	.byte	0x04, 0x1e
        /*00ee*/ 	.short	(.L_1696 - .L_1695)
.L_1695:
        /*00f0*/ 	.word	0x00000000


	//----- nvinfo : EIATTR_CBANK_PARAM_SIZE
	.align		4
.L_1696:
        /*00f4*/ 	.byte	0x03, 0x19
        /*00f6*/ 	.short	0x00e8


	//----- nvinfo : EIATTR_PARAM_CBANK
	.align		4
        /*00f8*/ 	.byte	0x04, 0x0a
        /*00fa*/ 	.short	(.L_1698 - .L_1697)
	.align		4
.L_1697:
        /*00fc*/ 	.word	index@(.nv.constant0._ZN10layer_norm31ln_parallel_residual_fwd_kernelINS_13Kernel_traitsI6__halfffffjLj1280ELj1ELj4ELj1ELj16ENS_18Kernel_traits_baseILj1280ES2_ffffjLj128EEEEELb0ELb1ELb0EEEvNS_9FwdParamsE)
        /*0100*/ 	.short	0x0380
        /*0102*/ 	.short	0x00e8


	//----- nvinfo : EIATTR_SW_WAR
	.align		4
.L_1698:
        /*0104*/ 	.byte	0x04, 0x36
        /*0106*/ 	.short	(.L_1700 - .L_1699)
.L_1699:
        /*0108*/ 	.word	0x00000008
.L_1700:


//--------------------- .nv.info._ZN10layer_norm31ln_parallel_residual_fwd_kernelINS_13Kernel_traitsI6__halfffffjLj1280ELj1ELj4ELj1ELj16ENS_18Kernel_traits_baseILj1280ES2_ffffjLj128EEEEELb0ELb1ELb1EEEvNS_9FwdParamsE --------------------------
	.section	.nv.info._ZN10layer_norm31ln_parallel_residual_fwd_kernelINS_13Kernel_traitsI6__halfffffjLj1280ELj1ELj4ELj1ELj16ENS_18Kernel_traits_baseILj1280ES2_ffffjLj128EEEEELb0ELb1ELb1EEEvNS_9FwdParamsE,"",@"SHT_CUDA_INFO"
	.sectionflags	@""
	.align	4


	//----- nvinfo : EIATTR_CUDA_API_VERSION
	.align		4
        /*0000*/ 	.byte	0x04, 0x37
        /*0002*/ 	.short	(.L_1702 - .L_1701)
.L_1701:
        /*0004*/ 	.word	0x00000082


	//----- nvinfo : EIATTR_KPARAM_INFO
	.align		4
.L_1702:
        /*0008*/ 	.byte	0x04, 0x17
        /*000a*/ 	.short	(.L_1704 - .L_1703)
.L_1703:
        /*000c*/ 	.word	0x00000000
        /*0010*/ 	.short	0x0000
        /*0012*/ 	.short	0x0000
        /*0014*/ 	.byte	0x00, 0xf0, 0xa1, 0x03


	//----- nvinfo : EIATTR_SPARSE_MMA_MASK
	.align		4
.L_1704:
        /*0018*/ 	.byte	0x03, 0x50
        /*001a*/ 	.short	0x0000


	//----- nvinfo : EIATTR_MAXREG_COUNT
	.align		4
        /*001c*/ 	.byte	0x03, 0x1b
        /*001e*/ 	.short	0x00ff


	//----- nvinfo : EIATTR_MERCURY_ISA_VERSION
	.align		4
        /*0020*/ 	.byte	0x03, 0x5f
        /*0022*/ 	.short	0x0101


	//----- nvinfo : EIATTR_COOP_GROUP_MASK_REGIDS
	.align		4
        /*0024*/ 	.byte	0x04, 0x29
        /*0026*/ 	.short	(.L_1706 - .L_1705)


	//   ....[0]....
.L_1705:
        /*0028*/ 	.word	0xffffffff


	//   ....[1]....
        /*002c*/ 	.word	0xffffffff


	//   ....[2]....
        /*0030*/ 	.word	0xffffffff


	//   ....[3]....
        /*0034*/ 	.word	0xffffffff


	//   ....[4]....
        /*0038*/ 	.word	0xffffffff


	//   ....[5]....
        /*003c*/ 	.word	0xffffffff


	//   ....[6]....
        /*0040*/ 	.word	0xffffffff


	//   ....[7]....
        /*0044*/ 	.word	0xffffffff


	//   ....[8]....
        /*0048*/ 	.word	0xffffffff


	//   ....[9]....
        /*004c*/ 	.word	0xffffffff


	//   ....[10]....
        /*0050*/ 	.word	0x05000012


	//   ....[11]....
        /*0054*/ 	.word	0x05000012


	//   ....[12]....
        /*0058*/ 	.word	0x05000012


	//   ....[13]....
        /*005c*/ 	.word	0x05000012


	//   ....[14]....
        /*0060*/ 	.word	0x05000012


	//   ....[15]....
        /*0064*/ 	.word	0x05000012


	//   ....[16]....
        /*0068*/ 	.word	0x05000012


	//   ....[17]....
        /*006c*/ 	.word	0x05000012


	//   ....[18]....
        /*0070*/ 	.word	0x05000012


	//   ....[19]....
        /*0074*/ 	.word	0x05000012


	//----- nvinfo : EIATTR_COOP_GROUP_INSTR_OFFSETS
	.align		4
.L_1706:
        /*0078*/ 	.byte	0x04, 0x28
        /*007a*/ 	.short	(.L_1708 - .L_1707)


	//   ....[0]....
.L_1707:
        /*007c*/ 	.word	0x00002b30


	//   ....[1]....
        /*0080*/ 	.word	0x00002b60


	//   ....[2]....
        /*0084*/ 	.word	0x00002b80


	//   ....[3]....
        /*0088*/ 	.word	0x00002ba0


	//   ....[4]....
        /*008c*/ 	.word	0x00002bc0


	//   ....[5]....
        /*0090*/ 	.word	0x000030f0


	//   ....[6]....
        /*0094*/ 	.word	0x00003110


	//   ....[7]....
        /*0098*/ 	.word	0x00003130


	//   ....[8]....
        /*009c*/ 	.word	0x00003150


	//   ....[9]....
        /*00a0*/ 	.word	0x00003170


	//   ....[10]....
        /*00a4*/ 	.word	0x000040e0


	//   ....[11]....
        /*00a8*/ 	.word	0x00004180


	//   ....[12]....
        /*00ac*/ 	.word	0x000041f0


	//   ....[13]....
        /*00b0*/ 	.word	0x00004260


	//   ....[14]....
        /*00b4*/ 	.word	0x000042d0


	//   ....[15]....
        /*00b8*/ 	.word	0x00004850


	//   ....[16]....
        /*00bc*/ 	.word	0x000048c0


	//   ....[17]....
        /*00c0*/ 	.word	0x00004930


	//   ....[18]....
        /*00c4*/ 	.word	0x000049a0


	//   ....[19]....
        /*00c8*/ 	.word	0x00004a10


	//----- nvinfo : EIATTR_VRC_CTA_INIT_COUNT
	.align		4
.L_1708:
        /*00cc*/ 	.byte	0x02, 0x4a
	.zero		1
	.zero		1


	//----- nvinfo : EIATTR_EXIT_INSTR_OFFSETS
	.align		4
        /*00d0*/ 	.byte	0x04, 0x1c
        /*00d2*/ 	.short	(.L_1710 - .L_1709)


	//   ....[0]....
.L_1709:
        /*00d4*/ 	.word	0x00000410


	//   ....[1]....
        /*00d8*/ 	.word	0x00004070


	//----- nvinfo : EIATTR_MAX_THREADS
	.align		4
.L_1710:
        /*00dc*/ 	.byte	0x04, 0x05
        /*00de*/ 	.short	(.L_1712 - .L_1711)
.L_1711:
        /*00e0*/ 	.word	0x00000080
        /*00e4*/ 	.word	0x00000001
        /*00e8*/ 	.word	0x00000001


	//----- nvinfo : EIATTR_CRS_STACK_SIZE
	.align		4
.L_1712:
        /*00ec*/ 	.byte	0x04, 0x1e
        /*00ee*/ 	.short	(.L_1714 - .L_1713)
.L_1713:
        /*00f0*/ 	.word	0x00000000


	//----- nvinfo : EIATTR_CBANK_PARAM_SIZE
	.align		4
.L_1714:
        /*00f4*/ 	.byte	0x03, 0x19
        /*00f6*/ 	.short	0x00e8


	//----- nvinfo : EIATTR_PARAM_CBANK
	.align		4
        /*00f8*/ 	.byte	0x04, 0x0a
        /*00fa*/ 	.short	(.L_1716 - .L_1715)
	.align		4
.L_1715:
        /*00fc*/ 	.word	index@(.nv.constant0._ZN10layer_norm31ln_parallel_residual_fwd_kernelINS_13Kernel_traitsI6__halfffffjLj1280ELj1ELj4ELj1ELj16ENS_18Kernel_traits_baseILj1280ES2_ffffjLj128EEEEELb0ELb1ELb1EEEvNS_9FwdParamsE)
        /*0100*/ 	.short	0x0380
        /*0102*/ 	.short	0x00e8


	//----- nvinfo : EIATTR_SW_WAR
	.align		4
.L_1716:
        /*0104*/ 	.byte	0x04, 0x36
        /*0106*/ 	.short	(.L_1718 - .L_1717)
.L_1717:
        /*0108*/ 	.word	0x00000008
.L_1718:


//--------------------- .nv.info._ZN10layer_norm31ln_parallel_residual_fwd_kernelINS_13Kernel_traitsI6__halfffffjLj1280ELj1ELj4ELj1ELj16ENS_18Kernel_traits_baseILj1280ES2_ffffjLj128EEEEELb1ELb0ELb0EEEvNS_9FwdParamsE --------------------------
	.section	.nv.info._ZN10layer_norm31ln_parallel_residual_fwd_kernelINS_13Kernel_traitsI6__halfffffjLj1280ELj1ELj4ELj1ELj16ENS_18Kernel_traits_baseILj1280ES2_ffffjLj128EEEEELb1ELb0ELb0EEEvNS_9FwdParamsE,"",@"SHT_CUDA_INFO"
	.sectionflags	@""
	.align	4


	//----- nvinfo : EIATTR_CUDA_API_VERSION
	.align		4
        /*0000*/ 	.byte	0x04, 0x37
        /*0002*/ 	.short	(.L_1720 - .L_1719)
.L_1719:
        /*0004*/ 	.word	0x00000082


	//----- nvinfo : EIATTR_KPARAM_INFO
	.align		4
.L_1720:
        /*0008*/ 	.byte	0x04, 0x17
        /*000a*/ 	.short	(.L_1722 - .L_1721)
.L_1721:
        /*000c*/ 	.word	0x00000000
        /*0010*/ 	.short	0x0000
        /*0012*/ 	.short	0x0000
        /*0014*/ 	.byte	0x00, 0xf0, 0xa1, 0x03


	//----- nvinfo : EIATTR_SPARSE_MMA_MASK
	.align		4
.L_1722:
        /*0018*/ 	.byte	0x03, 0x50
        /*001a*/ 	.short	0x0000


	//----- nvinfo : EIATTR_MAXREG_COUNT
	.align		4
        /*001c*/ 	.byte	0x03, 0x1b
        /*001e*/ 	.short	0x00ff


	//----- nvinfo : EIATTR_MERCURY_ISA_VERSION
	.align		4
        /*0020*/ 	.byte	0x03, 0x5f
        /*0022*/ 	.short	0x0101


	//----- nvinfo : EIATTR_COOP_GROUP_MASK_REGIDS
	.align		4
        /*0024*/ 	.byte	0x04, 0x29
        /*0026*/ 	.short	(.L_1724 - .L_1723)


	//   ....[0]....
.L_1723:
        /*0028*/ 	.word	0xffffffff


	//   ....[1]....
        /*002c*/ 	.word	0xffffffff


	//   ....[2]....
        /*0030*/ 	.word	0xffffffff


	//   ....[3]....
        /*0034*/ 	.word	0xffffffff


	//   ....[4]....
        /*0038*/ 	.word	0xffffffff


	//   ....[5]....
        /*003c*/ 	.word	0xffffffff


	//   ....[6]....
        /*0040*/ 	.word	0xffffffff


	//   ....[7]....
        /*0044*/ 	.word	0xffffffff


	//   ....[8]....
        /*0048*/ 	.word	0xffffffff


	//   ....[9]....
        /*004c*/ 	.word	0xffffffff


	//   ....[10]....
        /*0050*/ 	.word	0x05000094


	//   ....[11]....
        /*0054*/ 	.word	0x05000094


	//   ....[12]....
        /*0058*/ 	.word	0x05000094


	//   ....[13]....
        /*005c*/ 	.word	0x05000094


	//   ....[14]....
        /*0060*/ 	.word	0x05000094


	//   ....[15]....
        /*0064*/ 	.word	0x05000094


	//   ....[16]....
        /*0068*/ 	.word	0x05000094


	//   ....[17]....
        /*006c*/ 	.word	0x05000094


	//   ....[18]....
        /*0070*/ 	.word	0x05000094


	//   ....[19]....
        /*0074*/ 	.word	0x05000094


	//----- nvinfo : EIATTR_COOP_GROUP_INSTR_OFFSETS
	.align		4
.L_1724:
        /*0078*/ 	.byte	0x04, 0x28
        /*007a*/ 	.short	(.L_1726 - .L_1725)


	//   ....[0]....
.L_1725:
        /*007c*/ 	.word	0x0002c080


	//   ....[1]....
        /*0080*/ 	.word	0x0002c0c0


	//   ....[2]....
        /*0084*/ 	.word	0x0002c0e0


	//   ....[3]....
        /*0088*/ 	.word	0x0002c100


	//   ....[4]....
        /*008c*/ 	.word	0x0002c120


	//   ....[5]....
        /*0090*/ 	.word	0x0002c690


	//   ....[6]....
        /*0094*/ 	.word	0x0002c6b0


	//   ....[7]....
        /*0098*/ 	.word	0x0002c6d0


	//   ....[8]....
        /*009c*/ 	.word	0x0002c6f0


	//   ....[9]....
        /*00a0*/ 	.word	0x0002c710


	//   ....[10]....
        /*00a4*/ 	.word	0x0002e480


	//   ....[11]....
        /*00a8*/ 	.word	0x0002e530


	//   ....[12]....
        /*00ac*/ 	.word	0x0002e5a0


	//   ....[13]....
        /*00b0*/ 	.word	0x0002e610


	//   ....[14]....
        /*00b4*/ 	.word	0x0002e680


	//   ....[15]....
        /*00b8*/ 	.word	0x0002ec50


	//   ....[16]....
        /*00bc*/ 	.word	0x0002ecc0


	//   ....[17]....
        /*00c0*/ 	.word	0x0002ed30


	//   ....[18]....
        /*00c4*/ 	.word	0x0002eda0


	//   ....[19]....
        /*00c8*/ 	.word	0x0002ee10


	//----- nvinfo : EIATTR_VRC_CTA_INIT_COUNT
	.align		4
.L_1726:
        /*00cc*/ 	.byte	0x02, 0x4a
	.zero		1
	.zero		1


	//----- nvinfo : EIATTR_EXIT_INSTR_OFFSETS
	.align		4
        /*00d0*/ 	.byte	0x04, 0x1c
        /*00d2*/ 	.short	(.L_1728 - .L_1727)


	//   ....[0]....
.L_1727:
        /*00d4*/ 	.word	0x00002470


	//   ....[1]....
        /*00d8*/ 	.word	0x0002e410


	//----- nvinfo : EIATTR_MAX_THREADS
	.align		4
.L_1728:
        /*00dc*/ 	.byte	0x04, 0x05
        /*00de*/ 	.short	(.L_1730 - .L_1729)
.L_1729:
        /*00e0*/ 	.word	0x00000080
        /*00e4*/ 	.word	0x00000001
        /*00e8*/ 	.word	0x00000001


	//----- nvinfo : EIATTR_CRS_STACK_SIZE
	.align		4
.L_1730:
        /*00ec*/ 	.byte	0x04, 0x1e
        /*00ee*/ 	.short	(.L_1732 - .L_1731)
.L_1731:
        /*00f0*/ 	.word	0x00000000


	//----- nvinfo : EIATTR_CBANK_PARAM_SIZE
	.align		4
.L_1732:
        /*00f4*/ 	.byte	0x03, 0x19
        /*00f6*/ 	.short	0x00e8


	//----- nvinfo : EIATTR_PARAM_CBANK
	.align		4
        /*00f8*/ 	.byte	0x04, 0x0a
        /*00fa*/ 	.short	(.L_1734 - .L_1733)
	.align		4
.L_1733:
        /*00fc*/ 	.word	index@(.nv.constant0._ZN10layer_norm31ln_parallel_residual_fwd_kernelINS_13Kernel_traitsI6__halfffffjLj1280ELj1ELj4ELj1ELj16ENS_18Kernel_traits_baseILj1280ES2_ffffjLj128EEEEELb1ELb0ELb0EEEvNS_9FwdParamsE)
        /*0100*/ 	.short	0x0380
        /*0102*/ 	.short	0x00e8


	//----- nvinfo : EIATTR_SW_WAR
	.align		4
.L_1734:
        /*0104*/ 	.byte	0x04, 0x36
        /*0106*/ 	.short	(.L_1736 - .L_1735)
.L_1735:
        /*0108*/ 	.word	0x00000008
.L_1736:


//--------------------- .nv.info._ZN10layer_norm31ln_parallel_residual_fwd_kernelINS_13Kernel_traitsI6__halfffffjLj1280ELj1ELj4ELj1ELj16ENS_18Kernel_traits_baseILj1280ES2_ffffjLj128EEEEELb1ELb0ELb1EEEvNS_9FwdParamsE --------------------------
	.section	.nv.info._ZN10layer_norm31ln_parallel_residual_fwd_kernelINS_13Kernel_traitsI6__halfffffjLj1280ELj1ELj4ELj1ELj16ENS_18Kernel_traits_baseILj1280ES2_ffffjLj128EEEEELb1ELb0ELb1EEEvNS_9FwdParamsE,"",@"SHT_CUDA_INFO"
	.sectionflags	@""
	.align	4


	//----- nvinfo : EIATTR_CUDA_API_VERSION
	.align		4
        /*0000*/ 	.byte	0x04, 0x37
        /*0002*/ 	.short	(.L_1738 - .L_1737)
.L_1737:
        /*0004*/ 	.word	0x00000082


	//----- nvinfo : EIATTR_KPARAM_INFO
	.align		4
.L_1738:
        /*0008*/ 	.byte	0x04, 0x17
        /*000a*/ 	.short	(.L_1740 - .L_1739)
.L_1739:
        /*000c*/ 	.word	0x00000000
        /*0010*/ 	.short	0x0000
        /*0012*/ 	.short	0x0000
        /*0014*/ 	.byte	0x00, 0xf0, 0xa1, 0x03


	//----- nvinfo : EIATTR_SPARSE_MMA_MASK
	.align		4
.L_1740:
        /*0018*/ 	.byte	0x03, 0x50
        /*001a*/ 	.short	0x0000


	//----- nvinfo : EIATTR_MAXREG_COUNT
	.align		4
        /*001c*/ 	.byte	0x03, 0x1b
        /*001e*/ 	.short	0x00ff


	//----- nvinfo : EIATTR_MERCURY_ISA_VERSION
	.align		4
        /*0020*/ 	.byte	0x03, 0x5f
        /*0022*/ 	.short	0x0101


	//----- nvinfo : EIATTR_COOP_GROUP_MASK_REGIDS
	.align		4
        /*0024*/ 	.byte	0x04, 0x29
        /*0026*/ 	.short	(.L_1742 - .L_1741)


	//   ....[0]....
.L_1741:
        /*0028*/ 	.word	0xffffffff


	//   ....[1]....
        /*002c*/ 	.word	0xffffffff


	//   ....[2]....
        /*0030*/ 	.word	0xffffffff


	//   ....[3]....
        /*0034*/ 	.word	0xffffffff


	//   ....[4]....
        /*0038*/ 	.word	0xffffffff


	//   ....[5]....
        /*003c*/ 	.word	0xffffffff


	//   ....[6]....
        /*0040*/ 	.word	0xffffffff


	//   ....[7]....
        /*0044*/ 	.word	0xffffffff


	//   ....[8]....
        /*0048*/ 	.word	0xffffffff


	//   ....[9]....
        /*004c*/ 	.word	0xffffffff


	//   ....[10]....
        /*0050*/ 	.word	0x05000096


	//   ....[11]....
        /*0054*/ 	.word	0x05000096


	//   ....[12]....
        /*0058*/ 	.word	0x05000096


	//   ....[13]....
        /*005c*/ 	.word	0x05000096


	//   ....[14]....
        /*0060*/ 	.word	0x05000096


	//   ....[15]....
        /*0064*/ 	.word	0x05000096


	//   ....[16]....
        /*0068*/ 	.word	0x05000096


	//   ....[17]....
        /*006c*/ 	.word	0x05000096


	//   ....[18]....
        /*0070*/ 	.word	0x05000096


	//   ....[19]....
        /*0074*/ 	.word	0x05000096


	//----- nvinfo : EIATTR_COOP_GROUP_INSTR_OFFSETS
	.align		4
.L_1742:
        /*0078*/ 	.byte	0x04, 0x28
        /*007a*/ 	.short	(.L_1744 - .L_1743)


	//   ....[0]....
.L_1743:
        /*007c*/ 	.word	0x000282c0


	//   ....[1]....
        /*0080*/ 	.word	0x000282e0


	//   ....[2]....
        /*0084*/ 	.word	0x00028300


	//   ....[3]....
        /*0088*/ 	.word	0x00028320


	//   ....[4]....
        /*008c*/ 	.word	0x00028350


	//   ....[5]....
        /*0090*/ 	.word	0x00028880


	//   ....[6]....
        /*0094*/ 	.word	0x000288a0


	//   ....[7]....
        /*0098*/ 	.word	0x000288c0


	//   ....[8]....
        /*009c*/ 	.word	0x000288e0


	//   ....[9]....
        /*00a0*/ 	.word	0x00028900


	//   ....[10]....
        /*00a4*/ 	.word	0x0002a240


	//   ....[11]....
        /*00a8*/ 	.word	0x0002a2e0


	//   ....[12]....
        /*00ac*/ 	.word	0x0002a350


	//   ....[13]....
        /*00b0*/ 	.word	0x0002a3c0


	//   ....[14]....
        /*00b4*/ 	.word	0x0002a440


	//   ....[15]....
        /*00b8*/ 	.word	0x0002a9c0


	//   ....[16]....
        /*00bc*/ 	.word	0x0002aa30


	//   ....[17]....
        /*00c0*/ 	.word	0x0002aaa0


	//   ....[18]....
        /*00c4*/ 	.word	0x0002ab10


	//   ....[19]....
        /*00c8*/ 	.word	0x0002ab80


	//----- nvinfo : EIATTR_VRC_CTA_INIT_COUNT
	.align		4
.L_1744:
        /*00cc*/ 	.byte	0x02, 0x4a
	.zero		1
	.zero		1


	//----- nvinfo : EIATTR_EXIT_INSTR_OFFSETS
	.align		4
        /*00d0*/ 	.byte	0x04, 0x1c
        /*00d2*/ 	.short	(.L_1746 - .L_1745)


	//   ....[0]....
.L_1745:
        /*00d4*/ 	.word	0x00000f50


	//   ....[1]....
        /*00d8*/ 	.word	0x0002a1d0


	//----- nvinfo : EIATTR_MAX_THREADS
	.align		4
.L_1746:
        /*00dc*/ 	.byte	0x04, 0x05
        /*00de*/ 	.short	(.L_1748 - .L_1747)
.L_1747:
        /*00e0*/ 	.word	0x00000080
        /*00e4*/ 	.word	0x00000001
        /*00e8*/ 	.word	0x00000001


	//----- nvinfo : EIATTR_CRS_STACK_SIZE
	.align		4
.L_1748:
        /*00ec*/ 	.byte	0x04, 0x1e
        /*00ee*/ 	.short	(.L_1750 - .L_1749)
.L_1749:
        /*00f0*/ 	.word	0x00000000


	//----- nvinfo : EIATTR_CBANK_PARAM_SIZE
	.align		4
.L_1750:
        /*00f4*/ 	.byte	0x03, 0x19
        /*00f6*/ 	.short	0x00e8


	//----- nvinfo : EIATTR_PARAM_CBANK
	.align		4
        /*00f8*/ 	.byte	0x04, 0x0a
        /*00fa*/ 	.short	(.L_1752 - .L_1751)
	.align		4
.L_1751:
        /*00fc*/ 	.word	index@(.nv.constant0._ZN10layer_norm31ln_parallel_residual_fwd_kernelINS_13Kernel_traitsI6__halfffffjLj1280ELj1ELj4ELj1ELj16ENS_18Kernel_traits_baseILj1280ES2_ffffjLj128EEEEELb1ELb0ELb1EEEvNS_9FwdParamsE)
        /*0100*/ 	.short	0x0380
        /*0102*/ 	.short	0x00e8


	//----- nvinfo : EIATTR_SW_WAR
	.align		4
.L_1752:
        /*0104*/ 	.byte	0x04, 0x36
        /*0106*/ 	.short	(.L_1754 - .L_1753)
.L_1753:
        /*0108*/ 	.word	0x00000008
.L_1754:


//--------------------- .nv.info._ZN10layer_norm31ln_parallel_residual_fwd_kernelINS_13Kernel_traitsI6__halfffffjLj1280ELj1ELj4ELj1ELj16ENS_18Kernel_traits_baseILj1280ES2_ffffjLj128EEEEELb1ELb1ELb0EEEvNS_9FwdParamsE --------------------------
	.section	.nv.info._ZN10layer_norm31ln_parallel_residual_fwd_kernelINS_13Kernel_traitsI6__halfffffjLj1280ELj1ELj4ELj1ELj16ENS_18Kernel_traits_baseILj1280ES2_ffffjLj128EEEEELb1ELb1ELb0EEEvNS_9FwdParamsE,"",@"SHT_CUDA_INFO"
	.sectionflags	@""
	.align	4


	//----- nvinfo : EIATTR_CUDA_API_VERSION
	.align		4
        /*0000*/ 	.byte	0x04, 0x37
        /*0002*/ 	.short	(.L_1756 - .L_1755)
.L_1755:
        /*0004*/ 	.word	0x00000082


	//----- nvinfo : EIATTR_KPARAM_INFO
	.align		4
.L_1756:
        /*0008*/ 	.byte	0x04, 0x17
        /*000a*/ 	.short	(.L_1758 - .L_1757)
.L_1757:
        /*000c*/ 	.word	0x00000000
        /*0010*/ 	.short	0x0000
        /*0012*/ 	.short	0x0000
        /*0014*/ 	.byte	0x00, 0xf0, 0xa1, 0x03


	//----- nvinfo : EIATTR_SPARSE_MMA_MASK
	.align		4
.L_1758:
        /*0018*/ 	.byte	0x03, 0x50
        /*001a*/ 	.short	0x0000


	//----- nvinfo : EIATTR_MAXREG_COUNT
	.align		4
        /*001c*/ 	.byte	0x03, 0x1b
        /*001e*/ 	.short	0x00ff


	//----- nvinfo : EIATTR_MERCURY_ISA_VERSION
	.align		4
        /*0020*/ 	.byte	0x03, 0x5f
        /*0022*/ 	.short	0x0101


	//----- nvinfo : EIATTR_COOP_GROUP_MASK_REGIDS
	.align		4
        /*0024*/ 	.byte	0x04, 0x29
        /*0026*/ 	.short	(.L_1760 - .L_1759)


	//   ....[0]....
.L_1759:
        /*0028*/ 	.word	0xffffffff


	//   ....[1]....
        /*002c*/ 	.word	0xffffffff


	//   ....[2]....
        /*0030*/ 	.word	0xffffffff


	//   ....[3]....
        /*0034*/ 	.word	0xffffffff


	//   ....[4]....
        /*0038*/ 	.word	0xffffffff


	//   ....[5]....
        /*003c*/ 	.word	0xffffffff


	//   ....[6]....
        /*0040*/ 	.word	0xffffffff


	//   ....[7]....
        /*0044*/ 	.word	0xffffffff


	//   ....[8]....
        /*0048*/ 	.word	0xffffffff


	//   ....[9]....
        /*004c*/ 	.word	0xffffffff


	//   ....[10]....
        /*0050*/ 	.word	0x05000074


	//   ....[11]....
        /*0054*/ 	.word	0x05000074


	//   ....[12]....
        /*0058*/ 	.word	0x05000074


	//   ....[13]....
        /*005c*/ 	.word	0x05000074


	//   ....[14]....
        /*0060*/ 	.word	0x05000074


	//   ....[15]....
        /*0064*/ 	.word	0x05000074


	//   ....[16]....
        /*0068*/ 	.word	0x05000074


	//   ....[17]....
        /*006c*/ 	.word	0x05000074


	//   ....[18]....
        /*0070*/ 	.word	0x05000074


	//   ....[19]....
        /*0074*/ 	.word	0x05000074


	//----- nvinfo : EIATTR_COOP_GROUP_INSTR_OFFSETS
	.align		4
.L_1760:
        /*0078*/ 	.byte	0x04, 0x28
        /*007a*/ 	.short	(.L_1762 - .L_1761)


	//   ....[0]....
.L_1761:
        /*007c*/ 	.word	0x0002c160


	//   ....[1]....
        /*0080*/ 	.word	0x0002c1a0


	//   ....[2]....
        /*0084*/ 	.word	0x0002c1c0


	//   ....[3]....
        /*0088*/ 	.word	0x0002c1e0


	//   ....[4]....
        /*008c*/ 	.word	0x0002c200


	//   ....[5]....
        /*0090*/ 	.word	0x0002c770


	//   ....[6]....
        /*0094*/ 	.word	0x0002c790


	//   ....[7]....
        /*0098*/ 	.word	0x0002c7b0


	//   ....[8]....
        /*009c*/ 	.word	0x0002c7d0


	//   ....[9]....
        /*00a0*/ 	.word	0x0002c7f0


	//   ....[10]....
        /*00a4*/ 	.word	0x0002db90


	//   ....[11]....
        /*00a8*/ 	.word	0x0002dc40


	//   ....[12]....
        /*00ac*/ 	.word	0x0002dcb0


	//   ....[13]....
        /*00b0*/ 	.word	0x0002dd20


	//   ....[14]....
        /*00b4*/ 	.word	0x0002dd90


	//   ....[15]....
        /*00b8*/ 	.word	0x0002e360


	//   ....[16]....
        /*00bc*/ 	.word	0x0002e3d0


	//   ....[17]....
        /*00c0*/ 	.word	0x0002e440


	//   ....[18]....
        /*00c4*/ 	.word	0x0002e4b0


	//   ....[19]....
        /*00c8*/ 	.word	0x0002e520


	//----- nvinfo : EIATTR_VRC_CTA_INIT_COUNT
	.align		4
.L_1762:
        /*00cc*/ 	.byte	0x02, 0x4a
	.zero		1
	.zero		1


	//----- nvinfo : EIATTR_EXIT_INSTR_OFFSETS
	.align		4
        /*00d0*/ 	.byte	0x04, 0x1c
        /*00d2*/ 	.short	(.L_1764 - .L_1763)


	//   ....[0]....
.L_1763:
        /*00d4*/ 	.word	0x00000cb0


	//   ....[1]....
        /*00d8*/ 	.word	0x0002db20


	//----- nvinfo : EIATTR_MAX_THREADS
	.align		4
.L_1764:
        /*00dc*/ 	.byte	0x04, 0x05
        /*00de*/ 	.short	(.L_1766 - .L_1765)
.L_1765:
        /*00e0*/ 	.word	0x00000080
        /*00e4*/ 	.word	0x00000001
        /*00e8*/ 	.word	0x00000001


	//----- nvinfo : EIATTR_CRS_STACK_SIZE
	.align		4
.L_1766:
        /*00ec*/ 	.byte	0x04, 0x1e
        /*00ee*/ 	.short	(.L_1768 - .L_1767)
.L_1767:
        /*00f0*/ 	.word	0x00000000


	//----- nvinfo : EIATTR_CBANK_PARAM_SIZE
	.align		4
.L_1768:
        /*00f4*/ 	.byte	0x03, 0x19
        /*00f6*/ 	.short	0x00e8


	//----- nvinfo : EIATTR_PARAM_CBANK
	.align		4
        /*00f8*/ 	.byte	0x04, 0x0a
        /*00fa*/ 	.short	(.L_1770 - .L_1769)
	.align		4
.L_1769:
        /*00fc*/ 	.word	index@(.nv.constant0._ZN10layer_norm31ln_parallel_residual_fwd_kernelINS_13Kernel_traitsI6__halfffffjLj1280ELj1ELj4ELj1ELj16ENS_18Kernel_traits_baseILj1280ES2_ffffjLj128EEEEELb1ELb1ELb0EEEvNS_9FwdParamsE)
        /*0100*/ 	.short	0x0380
        /*0102*/ 	.short	0x00e8


	//----- nvinfo : EIATTR_SW_WAR
	.align		4
.L_1770:
        /*0104*/ 	.byte	0x04, 0x36
        /*0106*/ 	.short	(.L_1772 - .L_1771)
.L_1771:
        /*0108*/ 	.word	0x00000008
.L_1772:


//--------------------- .nv.info._ZN10layer_norm31ln_parallel_residual_fwd_kernelINS_13Kernel_traitsI6__halfffffjLj1280ELj1ELj4ELj1ELj16ENS_18Kernel_traits_baseILj1280ES2_ffffjLj128EEEEELb1ELb1ELb1EEEvNS_9FwdParamsE --------------------------
	.section	.nv.info._ZN10layer_norm31ln_parallel_residual_fwd_kernelINS_13Kernel_traitsI6__halfffffjLj1280ELj1ELj4ELj1ELj16ENS_18Kernel_traits_baseILj1280ES2_ffffjLj128EEEEELb1ELb1ELb1EEEvNS_9FwdParamsE,"",@"SHT_CUDA_INFO"
	.sectionflags	@""
	.align	4


	//----- nvinfo : EIATTR_CUDA_API_VERSION
	.align		4
        /*0000*/ 	.byte	0x04, 0x37
        /*0002*/ 	.short	(.L_1774 - .L_1773)
.L_1773:
        /*0004*/ 	.word	0x00000082


	//----- nvinfo : EIATTR_KPARAM_INFO
	.align		4
.L_1774:
        /*0008*/ 	.byte	0x04, 0x17
        /*000a*/ 	.short	(.L_1776 - .L_1775)
.L_1775:
        /*000c*/ 	.word	0x00000000
        /*0010*/ 	.short	0x0000
        /*0012*/ 	.short	0x0000
        /*0014*/ 	.byte	0x00, 0xf0, 0xa1, 0x03


	//----- nvinfo : EIATTR_SPARSE_MMA_MASK
	.align		4
.L_1776:
        /*0018*/ 	.byte	0x03, 0x50
        /*001a*/ 	.short	0x0000


	//----- nvinfo : EIATTR_MAXREG_COUNT
	.align		4
        /*001c*/ 	.byte	0x03, 0x1b
        /*001e*/ 	.short	0x00ff


	//----- nvinfo : EIATTR_MERCURY_ISA_VERSION
	.align		4
        /*0020*/ 	.byte	0x03, 0x5f
        /*0022*/ 	.short	0x0101


	//----- nvinfo : EIATTR_COOP_GROUP_MASK_REGIDS
	.align		4
        /*0024*/ 	.byte	0x04, 0x29
        /*0026*/ 	.short	(.L_1778 - .L_1777)


	//   ....[0]....
.L_1777:
        /*0028*/ 	.word	0xffffffff


	//   ....[1]....
        /*002c*/ 	.word	0xffffffff


	//   ....[2]....
        /*0030*/ 	.word	0xffffffff


	//   ....[3]....
        /*0034*/ 	.word	0xffffffff


	//   ....[4]....
        /*0038*/ 	.word	0xffffffff


	//   ....[5]....
        /*003c*/ 	.word	0xffffffff


	//   ....[6]....
        /*0040*/ 	.word	0xffffffff


	//   ....[7]....
        /*0044*/ 	.word	0xffffffff


	//   ....[8]....
        /*0048*/ 	.word	0xffffffff


	//   ....[9]....
        /*004c*/ 	.word	0xffffffff


	//   ....[10]....
        /*0050*/ 	.word	0x0500006f


	//   ....[11]....
        /*0054*/ 	.word	0x0500006f


	//   ....[12]....
        /*0058*/ 	.word	0x0500006f


	//   ....[13]....
        /*005c*/ 	.word	0x0500006f


	//   ....[14]....
        /*0060*/ 	.word	0x0500006f


	//   ....[15]....
        /*0064*/ 	.word	0x0500006f


	//   ....[16]....
        /*0068*/ 	.word	0x0500006f


	//   ....[17]....
        /*006c*/ 	.word	0x0500006f


	//   ....[18]....
        /*0070*/ 	.word	0x0500006f


	//   ....[19]....
        /*0074*/ 	.word	0x0500006f


	//----- nvinfo : EIATTR_COOP_GROUP_INSTR_OFFSETS
	.align		4
.L_1778:
        /*0078*/ 	.byte	0x04, 0x28
        /*007a*/ 	.short	(.L_1780 - .L_1779)


	//   ....[0]....
.L_1779:
        /*007c*/ 	.word	0x000273b0


	//   ....[1]....
        /*0080*/ 	.word	0x000273e0


	//   ....[2]....
        /*0084*/ 	.word	0x00027400


	//   ....[3]....
        /*0088*/ 	.word	0x00027420


	//   ....[4]....
        /*008c*/ 	.word	0x00027440


	//   ....[5]....
        /*0090*/ 	.word	0x00027970


	//   ....[6]....
        /*0094*/ 	.word	0x00027990


	//   ....[7]....
        /*0098*/ 	.word	0x000279b0


	//   ....[8]....
        /*009c*/ 	.word	0x000279d0


	//   ....[9]....
        /*00a0*/ 	.word	0x000279f0


	//   ....[10]....
        /*00a4*/ 	.word	0x00028a80


	//   ....[11]....
        /*00a8*/ 	.word	0x00028b30


	//   ....[12]....
        /*00ac*/ 	.word	0x00028ba0


	//   ....[13]....
        /*00b0*/ 	.word	0x00028c10


	//   ....[14]....
        /*00b4*/ 	.word	0x00028c80


	//   ....[15]....
        /*00b8*/ 	.word	0x00029200


	//   ....[16]....
        /*00bc*/ 	.word	0x00029270


	//   ....[17]....
        /*00c0*/ 	.word	0x000292e0


	//   ....[18]....
        /*00c4*/ 	.word	0x00029350


	//   ....[19]....
        /*00c8*/ 	.word	0x000293c0


	//----- nvinfo : EIATTR_VRC_CTA_INIT_COUNT
	.align		4
.L_1780:
        /*00cc*/ 	.byte	0x02, 0x4a
	.zero		1
	.zero		1


	//----- nvinfo : EIATTR_EXIT_INSTR_OFFSETS
	.align		4
        /*00d0*/ 	.byte	0x04, 0x1c
        /*00d2*/ 	.short	(.L_1782 - .L_1781)


	//   ....[0]....
.L_1781:
        /*00d4*/ 	.word	0x00000610


	//   ....[1]....
        /*00d8*/ 	.word	0x00028a10


	//----- nvinfo : EIATTR_MAX_THREADS
	.align		4
.L_1782:
        /*00dc*/ 	.byte	0x04, 0x05
        /*00de*/ 	.short	(.L_1784 - .L_1783)
.L_1783:
        /*00e0*/ 	.word	0x00000080
        /*00e4*/ 	.word	0x00000001
        /*00e8*/ 	.word	0x00000001


	//----- nvinfo : EIATTR_CRS_STACK_SIZE
	.align		4
.L_1784:
        /*00ec*/ 	.byte	0x04, 0x1e
        /*00ee*/ 	.short	(.L_1786 - .L_1785)
.L_1785:
        /*00f0*/ 	.word	0x00000000


	//----- nvinfo : EIATTR_CBANK_PARAM_SIZE
	.align		4
.L_1786:
        /*00f4*/ 	.byte	0x03, 0x19
        /*00f6*/ 	.short	0x00e8


	//----- nvinfo : EIATTR_PARAM_CBANK
	.align		4
        /*00f8*/ 	.byte	0x04, 0x0a
        /*00fa*/ 	.short	(.L_1788 - .L_1787)
	.align		4
.L_1787:
        /*00fc*/ 	.word	index@(.nv.constant0._ZN10layer_norm31ln_parallel_residual_fwd_kernelINS_13Kernel_traitsI6__halfffffjLj1280ELj1ELj4ELj1ELj16ENS_18Kernel_traits_baseILj1280ES2_ffffjLj128EEEEELb1ELb1ELb1EEEvNS_9FwdParamsE)
        /*0100*/ 	.short	0x0380
        /*0102*/ 	.short	0x00e8


	//----- nvinfo : EIATTR_SW_WAR
	.align		4
.L_1788:
        /*0104*/ 	.byte	0x04, 0x36
        /*0106*/ 	.short	(.L_1790 - .L_1789)
.L_1789:
        /*0108*/ 	.word	0x00000008
.L_1790:


//--------------------- .nv.info._ZN10layer_norm31ln_parallel_residual_fwd_kernelINS_13Kernel_traitsIfffffjLj1280ELj1ELj4ELj1ELj16ENS_18Kernel_traits_baseILj1280EfffffjLj128EEEEELb0ELb0ELb0EEEvNS_9FwdParamsE --------------------------
	.section	.nv.info._ZN10layer_norm31ln_parallel_residual_fwd_kernelINS_13Kernel_traitsIfffffjLj1280ELj1ELj4ELj1ELj16ENS_18Kernel_traits_baseILj1280EfffffjLj128EEEEELb0ELb0ELb0EEEvNS_9FwdParamsE,"",@"SHT_CUDA_INFO"
	.sectionflags	@""
	.align	4


	//----- nvinfo : EIATTR_CUDA_API_VERSION
	.align		4
        /*0000*/ 	.byte	0x04, 0x37
        /*0002*/ 	.short	(.L_1792 - .L_1791)
.L_1791:
        /*0004*/ 	.word	0x00000082


	//----- nvinfo : EIATTR_KPARAM_INFO
	.align		4
.L_1792:
        /*0008*/ 	.byte	0x04, 0x17
        /*000a*/ 	.short	(.L_1794 - .L_1793)
.L_1793:
        /*000c*/ 	.word	0x00000000
        /*0010*/ 	.short	0x0000
        /*0012*/ 	.short	0x0000
        /*0014*/ 	.byte	0x00, 0xf0, 0xa1, 0x03


	//----- nvinfo : EIATTR_SPARSE_MMA_MASK
	.align		4
.L_1794:
        /*0018*/ 	.byte	0x03, 0x50
        /*001a*/ 	.short	0x0000


	//----- nvinfo : EIATTR_MAXREG_COUNT
	.align		4
        /*001c*/ 	.byte	0x03, 0x1b
        /*001e*/ 	.short	0x00ff


	//----- nvinfo : EIATTR_MERCURY_ISA_VERSION
	.align		4
        /*0020*/ 	.byte	0x03, 0x5f
        /*0022*/ 	.short	0x0101


	//----- nvinfo : EIATTR_COOP_GROUP_MASK_REGIDS
	.align		4
        /*0024*/ 	.byte	0x04, 0x29
        /*0026*/ 	.short	(.L_1796 - .L_1795)


	//   ....[0]....
.L_1795:
        /*0028*/ 	.word	0xffffffff


	//   ....[1]....
        /*002c*/ 	.word	0xffffffff


	//   ....[2]....
        /*0030*/ 	.word	0xffffffff


	//   ....[3]....
        /*0034*/ 	.word	0xffffffff


	//   ....[4]....
        /*0038*/ 	.word	0xffffffff


	//   ....[5]....
        /*003c*/ 	.word	0xffffffff


	//   ....[6]....
        /*0040*/ 	.word	0xffffffff


	//   ....[7]....
        /*0044*/ 	.word	0xffffffff


	//   ....[8]....
        /*0048*/ 	.word	0xffffffff


	//   ....[9]....
        /*004c*/ 	.word	0xffffffff


	//   ....[10]....
        /*0050*/ 	.word	0x050000e3


	//   ....[11]....
        /*0054*/ 	.word	0x050000e3


	//   ....[12]....
        /*0058*/ 	.word	0x050000e3


	//   ....[13]....
        /*005c*/ 	.word	0x050000e3


	//   ....[14]....
        /*0060*/ 	.word	0x050000e3


	//   ....[15]....
        /*0064*/ 	.word	0x050000e3


	//   ....[16]....
        /*0068*/ 	.word	0x050000e3


	//   ....[17]....
        /*006c*/ 	.word	0x050000e3


	//   ....[18]....
        /*0070*/ 	.word	0x050000e3


	//   ....[19]....
        /*0074*/ 	.word	0x050000e3


	//----- nvinfo : EIATTR_COOP_GROUP_INSTR_OFFSETS
	.align		4
.L_1796:
        /*0078*/ 	.byte	0x04, 0x28
        /*007a*/ 	.short	(.L_1798 - .L_1797)


	//   ....[0]....
.L_1797:
        /*007c*/ 	.word	0x000053a0


	//   ....[1]....
        /*0080*/ 	.word	0x000053d0


	//   ....[2]....
        /*0084*/ 	.word	0x000053f0


	//   ....[3]....
        /*0088*/ 	.word	0x00005410


	//   ....[4]....
        /*008c*/ 	.word	0x00005440


	//   ....[5]....
        /*0090*/ 	.word	0x000059c0


	//   ....[6]....
        /*0094*/ 	.word	0x000059e0


	//   ....[7]....
        /*0098*/ 	.word	0x00005a00


	//   ....[8]....
        /*009c*/ 	.word	0x00005a20


	//   ....[9]....
        /*00a0*/ 	.word	0x00005a40


	//   ....[10]....
        /*00a4*/ 	.word	0x00006cb0


	//   ....[11]....
        /*00a8*/ 	.word	0x00006d50


	//   ....[12]....
        /*00ac*/ 	.word	0x00006dc0


	//   ....[13]....
        /*00b0*/ 	.word	0x00006e30


	//   ....[14]....
        /*00b4*/ 	.word	0x00006eb0


	//   ....[15]....
        /*00b8*/ 	.word	0x00007490


	//   ....[16]....
        /*00bc*/ 	.word	0x00007500


	//   ....[17]....
        /*00c0*/ 	.word	0x00007570


	//   ....[18]....
        /*00c4*/ 	.word	0x000075e0


	//   ....[19]....
        /*00c8*/ 	.word	0x00007650


	//----- nvinfo : EIATTR_VRC_CTA_INIT_COUNT
	.align		4
.L_1798:
        /*00cc*/ 	.byte	0x02, 0x4a
	.zero		1
	.zero		1


	//----- nvinfo : EIATTR_EXIT_INSTR_OFFSETS
	.align		4
        /*00d0*/ 	.byte	0x04, 0x1c
        /*00d2*/ 	.short	(.L_1800 - .L_1799)


	//   ....[0]....
.L_1799:
        /*00d4*/ 	.word	0x00002710


	//   ....[1]....
        /*00d8*/ 	.word	0x00006c40


	//----- nvinfo : EIATTR_MAX_THREADS
	.align		4
.L_1800:
        /*00dc*/ 	.byte	0x04, 0x05
        /*00de*/ 	.short	(.L_1802 - .L_1801)
.L_1801:
        /*00e0*/ 	.word	0x00000080
        /*00e4*/ 	.word	0x00000001
        /*00e8*/ 	.word	0x00000001


	//----- nvinfo : EIATTR_CRS_STACK_SIZE
	.align		4
.L_1802:
        /*00ec*/ 	.byte	0x04, 0x1e
        /*00ee*/ 	.short	(.L_1804 - .L_1803)
.L_1803:
        /*00f0*/ 	.word	0x00000000


	//----- nvinfo : EIATTR_CBANK_PARAM_SIZE
	.align		4
.L_1804:
        /*00f4*/ 	.byte	0x03, 0x19
        /*00f6*/ 	.short	0x00e8


	//----- nvinfo : EIATTR_PARAM_CBANK
	.align		4
        /*00f8*/ 	.byte	0x04, 0x0a
        /*00fa*/ 	.short	(.L_1806 - .L_1805)
	.align		4
.L_1805:
        /*00fc*/ 	.word	index@(.nv.constant0._ZN10layer_norm31ln_parallel_residual_fwd_kernelINS_13Kernel_traitsIfffffjLj1280ELj1ELj4ELj1ELj16ENS_18Kernel_traits_baseILj1280EfffffjLj128EEEEELb0ELb0ELb0EEEvNS_9FwdParamsE)
        /*0100*/ 	.short	0x0380
        /*0102*/ 	.short	0x00e8


	//----- nvinfo : EIATTR_SW_WAR
	.align		4
.L_1806:
        /*0104*/ 	.byte	0x04, 0x36
        /*0106*/ 	.short	(.L_1808 - .L_1807)
.L_1807:
        /*0108*/ 	.word	0x00000008
.L_1808:


//--------------------- .nv.info._ZN10layer_norm31ln_parallel_residual_fwd_kernelINS_13Kernel_traitsIfffffjLj1280ELj1ELj4ELj1ELj16ENS_18Kernel_traits_baseILj1280EfffffjLj128EEEEELb0ELb0ELb1EEEvNS_9FwdParamsE --------------------------
	.section	.nv.info._ZN10layer_norm31ln_parallel_residual_fwd_kernelINS_13Kernel_traitsIfffffjLj1280ELj1ELj4ELj1ELj16ENS_18Kernel_traits_baseILj1280EfffffjLj128EEEEELb0ELb0ELb1EEEvNS_9FwdParamsE,"",@"SHT_CUDA_INFO"
	.sectionflags	@""
	.align	4


	//----- nvinfo : EIATTR_CUDA_API_VERSION
	.align		4
        /*0000*/ 	.byte	0x04, 0x37
        /*0002*/ 	.short	(.L_1810 - .L_1809)
.L_1809:
        /*0004*/ 	.word	0x00000082


	//----- nvinfo : EIATTR_KPARAM_INFO
	.align		4
.L_1810:
        /*0008*/ 	.byte	0x04, 0x17
        /*000a*/ 	.short	(.L_1812 - .L_1811)
.L_1811:
        /*000c*/ 	.word	0x00000000
        /*0010*/ 	.short	0x0000
        /*0012*/ 	.short	0x0000
        /*0014*/ 	.byte	0x00, 0xf0, 0xa1, 0x03


	//----- nvinfo : EIATTR_SPARSE_MMA_MASK
	.align		4
.L_1812:
        /*0018*/ 	.byte	0x03, 0x50
        /*001a*/ 	.short	0x0000


	//----- nvinfo : EIATTR_MAXREG_COUNT
	.align		4
        /*001c*/ 	.byte	0x03, 0x1b
        /*001e*/ 	.short	0x00ff


	//----- nvinfo : EIATTR_MERCURY_ISA_VERSION
	.align		4
        /*0020*/ 	.byte	0x03, 0x5f
        /*0022*/ 	.short	0x0101


	//----- nvinfo : EIATTR_COOP_GROUP_MASK_REGIDS
	.align		4
        /*0024*/ 	.byte	0x04, 0x29
        /*0026*/ 	.short	(.L_1814 - .L_1813)


	//   ....[0]....
.L_1813:
        /*0028*/ 	.word	0xffffffff


	//   ....[1]....
        /*002c*/ 	.word	0xffffffff


	//   ....[2]....
        /*0030*/ 	.word	0xffffffff


	//   ....[3]....
        /*0034*/ 	.word	0xffffffff


	//   ....[4]....
        /*0038*/ 	.word	0xffffffff


	//   ....[5]....
        /*003c*/ 	.word	0xffffffff


	//   ....[6]....
        /*0040*/ 	.word	0xffffffff


	//   ....[7]....
        /*0044*/ 	.word	0xffffffff


	//   ....[8]....
        /*0048*/ 	.word	0xffffffff


	//   ....[9]....
        /*004c*/ 	.word	0xffffffff


	//   ....[10]....
        /*0050*/ 	.word	0x050000ea


	//   ....[11]....
        /*0054*/ 	.word	0x050000ea


	//   ....[12]....
        /*0058*/ 	.word	0x050000ea


	//   ....[13]....
        /*005c*/ 	.word	0x050000ea


	//   ....[14]....
        /*0060*/ 	.word	0x050000ea


	//   ....[15]....
        /*0064*/ 	.word	0x050000ea


	//   ....[16]....
        /*0068*/ 	.word	0x050000ea


	//   ....[17]....
        /*006c*/ 	.word	0x050000ea


	//   ....[18]....
        /*0070*/ 	.word	0x050000ea


	//   ....[19]....
        /*0074*/ 	.word	0x050000ea


	//----- nvinfo : EIATTR_COOP_GROUP_INSTR_OFFSETS
	.align		4
.L_1814:
        /*0078*/ 	.byte	0x04, 0x28
        /*007a*/ 	.short	(.L_1816 - .L_1815)


	//   ....[0]....
.L_1815:
        /*007c*/ 	.word	0x00003010


	//   ....[1]....
        /*0080*/ 	.word	0x00003040


	//   ....[2]....
        /*0084*/ 	.word	0x00003060


	//   ....[3]....
        /*0088*/ 	.word	0x00003080


	//   ....[4]....
        /*008c*/ 	.word	0x000030a0


	//   ....[5]....
        /*0090*/ 	.word	0x000035d0


	//   ....[6]....
        /*0094*/ 	.word	0x000035f0


	//   ....[7]....
        /*0098*/ 	.word	0x00003610


	//   ....[8]....
        /*009c*/ 	.word	0x00003630


	//   ....[9]....
        /*00a0*/ 	.word	0x00003650


	//   ....[10]....
        /*00a4*/ 	.word	0x00004480


	//   ....[11]....
        /*00a8*/ 	.word	0x00004530


	//   ....[12]....
        /*00ac*/ 	.word	0x000045a0


	//   ....[13]....
        /*00b0*/ 	.word	0x00004610


	//   ....[14]....
        /*00b4*/ 	.word	0x00004680


	//   ....[15]....
        /*00b8*/ 	.word	0x00004c00


	//   ....[16]....
        /*00bc*/ 	.word	0x00004c70


	//   ....[17]....
        /*00c0*/ 	.word	0x00004ce0


	//   ....[18]....
        /*00c4*/ 	.word	0x00004d50


	//   ....[19]....
        /*00c8*/ 	.word	0x00004dc0


	//----- nvinfo : EIATTR_VRC_CTA_INIT_COUNT
	.align		4
.L_1816:
        /*00cc*/ 	.byte	0x02, 0x4a
	.zero		1
	.zero		1


	//----- nvinfo : EIATTR_EXIT_INSTR_OFFSETS
	.align		4
        /*00d0*/ 	.byte	0x04, 0x1c
        /*00d2*/ 	.short	(.L_1818 - .L_1817)


	//   ....[0]....
.L_1817:
        /*00d4*/ 	.word	0x00000e90


	//   ....[1]....
        /*00d8*/ 	.word	0x00004410


	//----- nvinfo : EIATTR_MAX_THREADS
	.align		4
.L_1818:
        /*00dc*/ 	.byte	0x04, 0x05
        /*00de*/ 	.short	(.L_1820 - .L_1819)
.L_1819:
        /*00e0*/ 	.word	0x00000080
        /*00e4*/ 	.word	0x00000001
        /*00e8*/ 	.word	0x00000001


	//----- nvinfo : EIATTR_CRS_STACK_SIZE
	.align		4
.L_1820:
        /*00ec*/ 	.byte	0x04, 0x1e
        /*00ee*/ 	.short	(.L_1822 - .L_1821)
.L_1821:
        /*00f0*/ 	.word	0x00000000


	//----- nvinfo : EIATTR_CBANK_PARAM_SIZE
	.align		4
.L_1822:
        /*00f4*/ 	.byte	0x03, 0x19
        /*00f6*/ 	.short	0x00e8


	//----- nvinfo : EIATTR_PARAM_CBANK
	.align		4
        /*00f8*/ 	.byte	0x04, 0x0a
        /*00fa*/ 	.short	(.L_1824 - .L_1823)
	.align		4
.L_1823:
        /*00fc*/ 	.word	index@(.nv.constant0._ZN10layer_norm31ln_parallel_residual_fwd_kernelINS_13Kernel_traitsIfffffjLj1280ELj1ELj4ELj1ELj16ENS_18Kernel_traits_baseILj1280EfffffjLj128EEEEELb0ELb0ELb1EEEvNS_9FwdParamsE)
        /*0100*/ 	.short	0x0380
        /*0102*/ 	.short	0x00e8


	//----- nvinfo : EIATTR_SW_WAR
	.align		4
.L_1824:
        /*0104*/ 	.byte	0x04, 0x36
        /*0106*/ 	.short	(.L_1826 - .L_1825)
.L_1825:
        /*0108*/ 	.word	0x00000008
.L_1826:


//--------------------- .nv.info._ZN10layer_norm31ln_parallel_residual_fwd_kernelINS_13Kernel_traitsIfffffjLj1280ELj1ELj4ELj1ELj16ENS_18Kernel_traits_baseILj1280EfffffjLj128EEEEELb0ELb1ELb0EEEvNS_9FwdParamsE --------------------------
	.section	.nv.info._ZN10layer_norm31ln_parallel_residual_fwd_kernelINS_13Kernel_traitsIfffffjLj1280ELj1ELj4ELj1ELj16ENS_18Kernel_traits_baseILj1280EfffffjLj128EEEEELb0ELb1ELb0EEEvNS_9FwdParamsE,"",@"SHT_CUDA_INFO"
	.sectionflags	@""
	.align	4


	//----- nvinfo : EIATTR_CUDA_API_VERSION
	.align		4
        /*0000*/ 	.byte	0x04, 0x37
        /*0002*/ 	.short	(.L_1828 - .L_1827)
.L_1827:
        /*0004*/ 	.word	0x00000082


	//----- nvinfo : EIATTR_KPARAM_INFO
	.align		4
.L_1828:
        /*0008*/ 	.byte	0x04, 0x17
        /*000a*/ 	.short	(.L_1830 - .L_1829)
.L_1829:
        /*000c*/ 	.word	0x00000000
        /*0010*/ 	.short	0x0000
        /*0012*/ 	.short	0x0000
        /*0014*/ 	.byte	0x00, 0xf0, 0xa1, 0x03


	//----- nvinfo : EIATTR_SPARSE_MMA_MASK
	.align		4
.L_1830:
        /*0018*/ 	.byte	0x03, 0x50
        /*001a*/ 	.short	0x0000


	//----- nvinfo : EIATTR_MAXREG_COUNT
	.align		4
        /*001c*/ 	.byte	0x03, 0x1b
        /*001e*/ 	.short	0x00ff


	//----- nvinfo : EIATTR_MERCURY_ISA_VERSION
	.align		4
        /*0020*/ 	.byte	0x03, 0x5f
        /*0022*/ 	.short	0x0101


	//----- nvinfo : EIATTR_COOP_GROUP_MASK_REGIDS
	.align		4
        /*0024*/ 	.byte	0x04, 0x29
        /*0026*/ 	.short	(.L_1832 - .L_1831)


	//   ....[0]....
.L_1831:
        /*0028*/ 	.word	0xffffffff


	//   ....[1]....
        /*002c*/ 	.word	0xffffffff


	//   ....[2]....
        /*0030*/ 	.word	0xffffffff


	//   ....[3]....
        /*0034*/ 	.word	0xffffffff


	//   ....[4]....
        /*0038*/ 	.word	0xffffffff


	//   ....[5]....
        /*003c*/ 	.word	0xffffffff


	//   ....[6]....
        /*0040*/ 	.word	0xffffffff


	//   ....[7]....
        /*0044*/ 	.word	0xffffffff


	//   ....[8]....
        /*0048*/ 	.word	0xffffffff


	//   ....[9]....
        /*004c*/ 	.word	0xffffffff


	//   ....[10]....
        /*0050*/ 	.word	0x05000092


	//   ....[11]....
        /*0054*/ 	.word	0x05000092


	//   ....[12]....
        /*0058*/ 	.word	0x05000092


	//   ....[13]....
        /*005c*/ 	.word	0x05000092


	//   ....[14]....
        /*0060*/ 	.word	0x05000092


	//   ....[15]....
        /*0064*/ 	.word	0x05000092


	//   ....[16]....
        /*0068*/ 	.word	0x05000092


	//   ....[17]....
        /*006c*/ 	.word	0x05000092


	//   ....[18]....
        /*0070*/ 	.word	0x05000092


	//   ....[19]....
        /*0074*/ 	.word	0x05000092


	//----- nvinfo : EIATTR_COOP_GROUP_INSTR_OFFSETS
	.align		4
.L_1832:
        /*0078*/ 	.byte	0x04, 0x28
        /*007a*/ 	.short	(.L_1834 - .L_1833)


	//   ....[0]....
.L_1833:
        /*007c*/ 	.word	0x00003680


	//   ....[1]....
        /*0080*/ 	.word	0x000036b0


	//   ....[2]....
        /*0084*/ 	.word	0x000036d0


	//   ....[3]....
        /*0088*/ 	.word	0x000036f0


	//   ....[4]....
        /*008c*/ 	.word	0x00003720


	//   ....[5]....
        /*0090*/ 	.word	0x00003cb0


	//   ....[6]....
        /*0094*/ 	.word	0x00003cd0


	//   ....[7]....
        /*0098*/ 	.word	0x00003cf0


	//   ....[8]....
        /*009c*/ 	.word	0x00003d10


	//   ....[9]....
        /*00a0*/ 	.word	0x00003d30


	//   ....[10]....
        /*00a4*/ 	.word	0x00004b30


	//   ....[11]....
        /*00a8*/ 	.word	0x00004bd0


	//   ....[12]....
        /*00ac*/ 	.word	0x00004c40


	//   ....[13]....
        /*00b0*/ 	.word	0x00004cb0


	//   ....[14]....
        /*00b4*/ 	.word	0x00004d30


	//   ....[15]....
        /*00b8*/ 	.word	0x00005320


	//   ....[16]....
        /*00bc*/ 	.word	0x00005390


	//   ....[17]....
        /*00c0*/ 	.word	0x00005400


	//   ....[18]....
        /*00c4*/ 	.word	0x00005470


	//   ....[19]....
        /*00c8*/ 	.word	0x000054e0


	//----- nvinfo : EIATTR_VRC_CTA_INIT_COUNT
	.align		4
.L_1834:
        /*00cc*/ 	.byte	0x02, 0x4a
	.zero		1
	.zero		1


	//----- nvinfo : EIATTR_EXIT_INSTR_OFFSETS
	.align		4
        /*00d0*/ 	.byte	0x04, 0x1c
        /*00d2*/ 	.short	(.L_1836 - .L_1835)


	//   ....[0]....
.L_1835:
        /*00d4*/ 	.word	0x00000ad0


	//   ....[1]....
        /*00d8*/ 	.word	0x00004ac0


	//----- nvinfo : EIATTR_MAX_THREADS
	.align		4
.L_1836:
        /*00dc*/ 	.byte	0x04, 0x05
        /*00de*/ 	.short	(.L_1838 - .L_1837)
.L_1837:
        /*00e0*/ 	.word	0x00000080
        /*00e4*/ 	.word	0x00000001
        /*00e8*/ 	.word	0x00000001


	//----- nvinfo : EIATTR_CRS_STACK_SIZE
	.align		4
.L_1838:
        /*00ec*/ 	.byte	0x04, 0x1e
        /*00ee*/ 	.short	(.L_1840 - .L_1839)
.L_1839:
        /*00f0*/ 	.word	0x00000000


	//----- nvinfo : EIATTR_CBANK_PARAM_SIZE
	.align		4
.L_1840:
        /*00f4*/ 	.byte	0x03, 0x19
        /*00f6*/ 	.short	0x00e8


	//----- nvinfo : EIATTR_PARAM_CBANK
	.align		4
        /*00f8*/ 	.byte	0x04, 0x0a
        /*00fa*/ 	.short	(.L_1842 - .L_1841)
	.align		4
.L_1841:
        /*00fc*/ 	.word	index@(.nv.constant0._ZN10layer_norm31ln_parallel_residual_fwd_kernelINS_13Kernel_traitsIfffffjLj1280ELj1ELj4ELj1ELj16ENS_18Kernel_traits_baseILj1280EfffffjLj128EEEEELb0ELb1ELb0EEEvNS_9FwdParamsE)
        /*0100*/ 	.short	0x0380
        /*0102*/ 	.short	0x00e8


	//----- nvinfo : EIATTR_SW_WAR
	.align		4
.L_1842:
        /*0104*/ 	.byte	0x04, 0x36
        /*0106*/ 	.short	(.L_1844 - .L_1843)
.L_1843:
        /*0108*/ 	.word	0x00000008
.L_1844:


//--------------------- .nv.info._ZN10layer_norm31ln_parallel_residual_fwd_kernelINS_13Kernel_traitsIfffffjLj1280ELj1ELj4ELj1ELj16ENS_18Kernel_traits_baseILj1280EfffffjLj128EEEEELb0ELb1ELb1EEEvNS_9FwdParamsE --------------------------
	.section	.nv.info._ZN10layer_norm31ln_parallel_residual_fwd_kernelINS_13Kernel_traitsIfffffjLj1280ELj1ELj4ELj1ELj16ENS_18Kernel_traits_baseILj1280EfffffjLj128EEEEELb0ELb1ELb1EEEvNS_9FwdParamsE,"",@"SHT_CUDA_INFO"
	.sectionflags	@""
	.align	4


	//----- nvinfo : EIATTR_CUDA_API_VERSION
	.align		4
        /*0000*/ 	.byte	0x04, 0x37
        /*0002*/ 	.short	(.L_1846 - .L_1845)
.L_1845:
        /*0004*/ 	.word	0x00000082


	//----- nvinfo : EIATTR_KPARAM_INFO
	.align		4
.L_1846:
        /*0008*/ 	.byte	0x04, 0x17
        /*000a*/ 	.short	(.L_1848 - .L_1847)
.L_1847:
        /*000c*/ 	.word	0x00000000
        /*0010*/ 	.short	0x0000
        /*0012*/ 	.short	0x0000
        /*0014*/ 	.byte	0x00, 0xf0, 0xa1, 0x03


	//----- nvinfo : EIATTR_SPARSE_MMA_MASK
	.align		4
.L_1848:
        /*0018*/ 	.byte	0x03, 0x50
        /*001a*/ 	.short	0x0000


	//----- nvinfo : EIATTR_MAXREG_COUNT
	.align		4
        /*001c*/ 	.byte	0x03, 0x1b
        /*001e*/ 	.short	0x00ff


	//----- nvinfo : EIATTR_MERCURY_ISA_VERSION
	.align		4
        /*0020*/ 	.byte	0x03, 0x5f
        /*0022*/ 	.short	0x0101


	//----- nvinfo : EIATTR_COOP_GROUP_MASK_REGIDS
	.align		4
        /*0024*/ 	.byte	0x04, 0x29
        /*0026*/ 	.short	(.L_1850 - .L_1849)


	//   ....[0]....
.L_1849:
        /*0028*/ 	.word	0xffffffff


	//   ....[1]....
        /*002c*/ 	.word	0xffffffff


	//   ....[2]....
        /*0030*/ 	.word	0xffffffff


	//   ....[3]....
        /*0034*/ 	.word	0xffffffff


	//   ....[4]....
        /*0038*/ 	.word	0xffffffff


	//   ....[5]....
        /*003c*/ 	.word	0xffffffff


	//   ....[6]....
        /*0040*/ 	.word	0xffffffff


	//   ....[7]....
        /*0044*/ 	.word	0xffffffff


	//   ....[8]....
        /*0048*/ 	.word	0xffffffff


	//   ....[9]....
        /*004c*/ 	.word	0xffffffff


	//   ....[10]....
        /*0050*/ 	.word	0x05000099


	//   ....[11]....
        /*0054*/ 	.word	0x05000099


	//   ....[12]....
        /*0058*/ 	.word	0x05000099


	//   ....[13]....
        /*005c*/ 	.word	0x05000099


	//   ....[14]....
        /*0060*/ 	.word	0x05000099


	//   ....[15]....
        /*0064*/ 	.word	0x05000099


	//   ....[16]....
        /*0068*/ 	.word	0x05000099


	//   ....[17]....
        /*006c*/ 	.word	0x05000099


	//   ....[18]....
        /*0070*/ 	.word	0x05000099


	//   ....[19]....
        /*0074*/ 	.word	0x05000099


	//----- nvinfo : EIATTR_COOP_GROUP_INSTR_OFFSETS
	.align		4
.L_1850:
        /*0078*/ 	.byte	0x04, 0x28
        /*007a*/ 	.short	(.L_1852 - .L_1851)


	//   ....[0]....
.L_1851:
        /*007c*/ 	.word	0x00002630


	//   ....[1]....
        /*0080*/ 	.word	0x00002660


	//   ....[2]....
        /*0084*/ 	.word	0x00002680


	//   ....[3]....
        /*0088*/ 	.word	0x000026a0


	//   ....[4]....
        /*008c*/ 	.word	0x000026c0


	//   ....[5]....
        /*0090*/ 	.word	0x00002bf0


	//   ....[6]....
        /*0094*/ 	.word	0x00002c10


	//   ....[7]....
        /*0098*/ 	.word	0x00002c30


	//   ....[8]....
        /*009c*/ 	.word	0x00002c50


	//   ....[9]....
        /*00a0*/ 	.word	0x00002c70


	//   ....[10]....
        /*00a4*/ 	.word	0x000036e0


	//   ....[11]....
        /*00a8*/ 	.word	0x00003790


	//   ....[12]....
        /*00ac*/ 	.word	0x00003800


	//   ....[13]....
        /*00b0*/ 	.word	0x00003870


	//   ....[14]....
        /*00b4*/ 	.word	0x000038e0


	//   ....[15]....
        /*00b8*/ 	.word	0x00003e60


	//   ....[16]....
        /*00bc*/ 	.word	0x00003ed0


	//   ....[17]....
        /*00c0*/ 	.word	0x00003f40


	//   ....[18]....
        /*00c4*/ 	.word	0x00003fb0


	//   ....[19]....
        /*00c8*/ 	.word	0x00004010


	//----- nvinfo : EIATTR_VRC_CTA_INIT_COUNT
	.align		4
.L_1852:
        /*00cc*/ 	.byte	0x02, 0x4a
	.zero		1
	.zero		1


	//----- nvinfo : EIATTR_EXIT_INSTR_OFFSETS
	.align		4
        /*00d0*/ 	.byte	0x04, 0x1c
        /*00d2*/ 	.short	(.L_1854 - .L_1853)


	//   ....[0]....
.L_1853:
        /*00d4*/ 	.word	0x000004b0


	//   ....[1]....
        /*00d8*/ 	.word	0x00003670


	//----- nvinfo : EIATTR_MAX_THREADS
	.align		4
.L_1854:
        /*00dc*/ 	.byte	0x04, 0x05
        /*00de*/ 	.short	(.L_1856 - .L_1855)
.L_1855:
        /*00e0*/ 	.word	0x00000080
        /*00e4*/ 	.word	0x00000001
        /*00e8*/ 	.word	0x00000001


	//----- nvinfo : EIATTR_CRS_STACK_SIZE
	.align		4
.L_1856:
        /*00ec*/ 	.byte	0x04, 0x1e
        /*00ee*/ 	.short	(.L_1858 - .L_1857)
.L_1857:
        /*00f0*/ 	.word	0x00000000


	//----- nvinfo : EIATTR_CBANK_PARAM_SIZE
	.align		4
.L_1858:
        /*00f4*/ 	.byte	0x03, 0x19
        /*00f6*/ 	.short	0x00e8


	//----- nvinfo : EIATTR_PARAM_CBANK
	.align		4
        /*00f8*/ 	.byte	0x04, 0x0a
        /*00fa*/ 	.short	(.L_1860 - .L_1859)
	.align		4
.L_1859:
        /*00fc*/ 	.word	index@(.nv.constant0._ZN10layer_norm31ln_parallel_residual_fwd_kernelINS_13Kernel_traitsIfffffjLj1280ELj1ELj4ELj1ELj16ENS_18Kernel_traits_baseILj1280EfffffjLj128EEEEELb0ELb1ELb1EEEvNS_9FwdParamsE)
        /*0100*/ 	.short	0x0380
        /*0102*/ 	.short	0x00e8


	//----- nvinfo : EIATTR_SW_WAR
	.align		4
.L_1860:
        /*0104*/ 	.byte	0x04, 0x36
        /*0106*/ 	.short	(.L_1862 - .L_1861)
.L_1861:
        /*0108*/ 	.word	0x00000008
.L_1862:


//--------------------- .nv.info._ZN10layer_norm31ln_parallel_residual_fwd_kernelINS_13Kernel_traitsIfffffjLj1280ELj1ELj4ELj1ELj16ENS_18Kernel_traits_baseILj1280EfffffjLj128EEEEELb1ELb0ELb0EEEvNS_9FwdParamsE --------------------------
	.section	.nv.info._ZN10layer_norm31ln_parallel_residual_fwd_kernelINS_13Kernel_traitsIfffffjLj1280ELj1ELj4ELj1ELj16ENS_18Kernel_traits_baseILj1280EfffffjLj128EEEEELb1ELb0ELb0EEEvNS_9FwdParamsE,"",@"SHT_CUDA_INFO"
	.sectionflags	@""
	.align	4


	//----- nvinfo : EIATTR_CUDA_API_VERSION
	.align		4
        /*0000*/ 	.byte	0x04, 0x37
        /*0002*/ 	.short	(.L_1864 - .L_1863)
.L_1863:
        /*0004*/ 	.word	0x00000082


	//----- nvinfo : EIATTR_KPARAM_INFO
	.align		4
.L_1864:
        /*0008*/ 	.byte	0x04, 0x17
        /*000a*/ 	.short	(.L_1866 - .L_1865)
.L_1865:
        /*000c*/ 	.word	0x00000000
        /*0010*/ 	.short	0x0000
        /*0012*/ 	.short	0x0000
        /*0014*/ 	.byte	0x00, 0xf0, 0xa1, 0x03


	//----- nvinfo : EIATTR_SPARSE_MMA_MASK
	.align		4
.L_1866:
        /*0018*/ 	.byte	0x03, 0x50
        /*001a*/ 	.short	0x0000


	//----- nvinfo : EIATTR_MAXREG_COUNT
	.align		4
        /*001c*/ 	.byte	0x03, 0x1b
        /*001e*/ 	.short	0x00ff


	//----- nvinfo : EIATTR_MERCURY_ISA_VERSION
	.align		4
        /*0020*/ 	.byte	0x03, 0x5f
        /*0022*/ 	.short	0x0101


	//----- nvinfo : EIATTR_COOP_GROUP_MASK_REGIDS
	.align		4
        /*0024*/ 	.byte	0x04, 0x29
        /*0026*/ 	.short	(.L_1868 - .L_1867)


	//   ....[0]....
.L_1867:
        /*0028*/ 	.word	0xffffffff


	//   ....[1]....
        /*002c*/ 	.word	0xffffffff


	//   ....[2]....
        /*0030*/ 	.word	0xffffffff


	//   ....[3]....
        /*0034*/ 	.word	0xffffffff


	//   ....[4]....
        /*0038*/ 	.word	0xffffffff


	//   ....[5]....
        /*003c*/ 	.word	0xffffffff


	//   ....[6]....
        /*0040*/ 	.word	0xffffffff


	//   ....[7]....
        /*0044*/ 	.word	0xffffffff


	//   ....[8]....
        /*0048*/ 	.word	0xffffffff


	//   ....[9]....
        /*004c*/ 	.word	0xffffffff


	//   ....[10]....
        /*0050*/ 	.word	0x050000ec


	//   ....[11]....
        /*0054*/ 	.word	0x050000ec


	//   ....[12]....
        /*0058*/ 	.word	0x050000ec


	//   ....[13]....
        /*005c*/ 	.word	0x050000ec


	//   ....[14]....
        /*0060*/ 	.word	0x050000ec


	//   ....[15]....
        /*0064*/ 	.word	0x050000ec


	//   ....[16]....
        /*0068*/ 	.word	0x050000ec


	//   ....[17]....
        /*006c*/ 	.word	0x050000ec


	//   ....[18]....
        /*0070*/ 	.word	0x050000ec


	//   ....[19]....
        /*0074*/ 	.word	0x050000ec


	//----- nvinfo : EIATTR_COOP_GROUP_INSTR_OFFSETS
	.align		4
.L_1868:
        /*0078*/ 	.byte	0x04, 0x28
        /*007a*/ 	.short	(.L_1870 - .L_1869)


	//   ....[0]....
.L_1869:
        /*007c*/ 	.word	0x0002bc10


	//   ....[1]....
        /*0080*/ 	.word	0x0002bc50


	//   ....[2]....
        /*0084*/ 	.word	0x0002bc70


	//   ....[3]....
        /*0088*/ 	.word	0x0002bc90


	//   ....[4]....
        /*008c*/ 	.word	0x0002bcb0


	//   ....[5]....
        /*0090*/ 	.word	0x0002c220


	//   ....[6]....
        /*0094*/ 	.word	0x0002c240


	//   ....[7]....
        /*0098*/ 	.word	0x0002c260


	//   ....[8]....
        /*009c*/ 	.word	0x0002c280


	//   ....[9]....
        /*00a0*/ 	.word	0x0002c2a0


	//   ....[10]....
        /*00a4*/ 	.word	0x0002d520


	//   ....[11]....
        /*00a8*/ 	.word	0x0002d5d0


	//   ....[12]....
        /*00ac*/ 	.word	0x0002d640


	//   ....[13]....
        /*00b0*/ 	.word	0x0002d6b0


	//   ....[14]....
        /*00b4*/ 	.word	0x0002d720


	//   ....[15]....
        /*00b8*/ 	.word	0x0002dcf0


	//   ....[16]....
        /*00bc*/ 	.word	0x0002dd60


	//   ....[17]....
        /*00c0*/ 	.word	0x0002ddd0


	//   ....[18]....
        /*00c4*/ 	.word	0x0002de40


	//   ....[19]....
        /*00c8*/ 	.word	0x0002deb0


	//----- nvinfo : EIATTR_VRC_CTA_INIT_COUNT
	.align		4
.L_1870:
        /*00cc*/ 	.byte	0x02, 0x4a
	.zero		1
	.zero		1


	//----- nvinfo : EIATTR_EXIT_INSTR_OFFSETS
	.align		4
        /*00d0*/ 	.byte	0x04, 0x1c
        /*00d2*/ 	.short	(.L_1872 - .L_1871)


	//   ....[0]....
.L_1871:
        /*00d4*/ 	.word	0x000029e0


	//   ....[1]....
        /*00d8*/ 	.word	0x0002d4b0


	//----- nvinfo : EIATTR_MAX_THREADS
	.align		4
.L_1872:
        /*00dc*/ 	.byte	0x04, 0x05
        /*00de*/ 	.short	(.L_1874 - .L_1873)
.L_1873:
        /*00e0*/ 	.word	0x00000080
        /*00e4*/ 	.word	0x00000001
        /*00e8*/ 	.word	0x00000001


	//----- nvinfo : EIATTR_CRS_STACK_SIZE
	.align		4
.L_1874:
        /*00ec*/ 	.byte	0x04, 0x1e
        /*00ee*/ 	.short	(.L_1876 - .L_1875)
.L_1875:
        /*00f0*/ 	.word	0x00000000


	//----- nvinfo : EIATTR_CBANK_PARAM_SIZE
	.align		4
.L_1876:
        /*00f4*/ 	.byte	0x03, 0x19
        /*00f6*/ 	.short	0x00e8


	//----- nvinfo : EIATTR_PARAM_CBANK
	.align		4
        /*00f8*/ 	.byte	0x04, 0x0a
        /*00fa*/ 	.short	(.L_1878 - .L_1877)
	.align		4
.L_1877:
        /*00fc*/ 	.word	index@(.nv.constant0._ZN10layer_norm31ln_parallel_residual_fwd_kernelINS_13Kernel_traitsIfffffjLj1280ELj1ELj4ELj1ELj16ENS_18Kernel_traits_baseILj1280EfffffjLj128EEEEELb1ELb0ELb0EEEvNS_9FwdParamsE)
        /*0100*/ 	.short	0x0380
        /*0102*/ 	.short	0x00e8


	//----- nvinfo : EIATTR_SW_WAR
	.align		4
.L_1878:
        /*0104*/ 	.byte	0x04, 0x36
        /*0106*/ 	.short	(.L_1880 - .L_1879)
.L_1879:
        /*0108*/ 	.word	0x00000008
.L_1880:


//--------------------- .nv.info._ZN10layer_norm31ln_parallel_residual_fwd_kernelINS_13Kernel_traitsIfffffjLj1280ELj1ELj4ELj1ELj16ENS_18Kernel_traits_baseILj1280EfffffjLj128EEEEELb1ELb0ELb1EEEvNS_9FwdParamsE --------------------------
	.section	.nv.info._ZN10layer_norm31ln_parallel_residual_fwd_kernelINS_13Kernel_traitsIfffffjLj1280ELj1ELj4ELj1ELj16ENS_18Kernel_traits_baseILj1280EfffffjLj128EEEEELb1ELb0ELb1EEEvNS_9FwdParamsE,"",@"SHT_CUDA_INFO"
	.sectionflags	@""
	.align	4


	//----- nvinfo : EIATTR_CUDA_API_VERSION
	.align		4
        /*0000*/ 	.byte	0x04, 0x37
        /*0002*/ 	.short	(.L_1882 - .L_1881)
.L_1881:
        /*0004*/ 	.word	0x00000082


	//----- nvinfo : EIATTR_KPARAM_INFO
	.align		4
.L_1882:
        /*0008*/ 	.byte	0x04, 0x17
        /*000a*/ 	.short	(.L_1884 - .L_1883)
.L_1883:
        /*000c*/ 	.word	0x00000000
        /*0010*/ 	.short	0x0000
        /*0012*/ 	.short	0x0000
        /*0014*/ 	.byte	0x00, 0xf0, 0xa1, 0x03


	//----- nvinfo : EIATTR_SPARSE_MMA_MASK
	.align		4
.L_1884:
        /*0018*/ 	.byte	0x03, 0x50
        /*001a*/ 	.short	0x0000


	//----- nvinfo : EIATTR_MAXREG_COUNT
	.align		4
        /*001c*/ 	.byte	0x03, 0x1b
        /*001e*/ 	.short	0x00ff


	//----- nvinfo : EIATTR_MERCURY_ISA_VERSION
	.align		4
        /*0020*/ 	.byte	0x03, 0x5f
        /*0022*/ 	.short	0x0101


	//----- nvinfo : EIATTR_COOP_GROUP_MASK_REGIDS
	.align		4
        /*0024*/ 	.byte	0x04, 0x29
        /*0026*/ 	.short	(.L_1886 - .L_1885)


	//   ....[0]....
.L_1885:
        /*0028*/ 	.word	0xffffffff


	//   ....[1]....
        /*002c*/ 	.word	0xffffffff


	//   ....[2]....
        /*0030*/ 	.word	0xffffffff


	//   ....[3]....
        /*0034*/ 	.word	0xffffffff


	//   ....[4]....
        /*0038*/ 	.word	0xffffffff


	//   ....[5]....
        /*003c*/ 	.word	0xffffffff


	//   ....[6]....
        /*0040*/ 	.word	0xffffffff


	//   ....[7]....
        /*0044*/ 	.word	0xffffffff


	//   ....[8]....
        /*0048*/ 	.word	0xffffffff


	//   ....[9]....
        /*004c*/ 	.word	0xffffffff


	//   ....[10]....
        /*0050*/ 	.word	0x050000dd


	//   ....[11]....
        /*0054*/ 	.word	0x050000dd


	//   ....[12]....
        /*0058*/ 	.word	0x050000dd


	//   ....[13]....
        /*005c*/ 	.word	0x050000dd


	//   ....[14]....
        /*0060*/ 	.word	0x050000dd


	//   ....[15]....
        /*0064*/ 	.word	0x050000dd


	//   ....[16]....
        /*0068*/ 	.word	0x050000dd


	//   ....[17]....
        /*006c*/ 	.word	0x050000dd


	//   ....[18]....
        /*0070*/ 	.word	0x050000dd


	//   ....[19]....
        /*0074*/ 	.word	0x050000dd


	//----- nvinfo : EIATTR_COOP_GROUP_INSTR_OFFSETS
	.align		4
.L_1886:
        /*0078*/ 	.byte	0x04, 0x28
        /*007a*/ 	.short	(.L_1888 - .L_1887)


	//   ....[0]....
.L_1887:
        /*007c*/ 	.word	0x000274f0


	//   ....[1]....
        /*0080*/ 	.word	0x00027510


	//   ....[2]....
        /*0084*/ 	.word	0x00027530


	//   ....[3]....
        /*0088*/ 	.word	0x00027560


	//   ....[4]....
        /*008c*/ 	.word	0x00027580


	//   ....[5]....
        /*0090*/ 	.word	0x00027ab0


	//   ....[6]....
        /*0094*/ 	.word	0x00027ad0


	//   ....[7]....
        /*0098*/ 	.word	0x00027af0


	//   ....[8]....
        /*009c*/ 	.word	0x00027b10


	//   ....[9]....
        /*00a0*/ 	.word	0x00027b30


	//   ....[10]....
        /*00a4*/ 	.word	0x00028980


	//   ....[11]....
        /*00a8*/ 	.word	0x00028a20


	//   ....[12]....
        /*00ac*/ 	.word	0x00028a90


	//   ....[13]....
        /*00b0*/ 	.word	0x00028b10


	//   ....[14]....
        /*00b4*/ 	.word	0x00028b80


	//   ....[15]....
        /*00b8*/ 	.word	0x00029100


	//   ....[16]....
        /*00bc*/ 	.word	0x00029170


	//   ....[17]....
        /*00c0*/ 	.word	0x000291e0


	//   ....[18]....
        /*00c4*/ 	.word	0x00029250


	//   ....[19]....
        /*00c8*/ 	.word	0x000292c0


	//----- nvinfo : EIATTR_VRC_CTA_INIT_COUNT
	.align		4
.L_1888:
        /*00cc*/ 	.byte	0x02, 0x4a
	.zero		1
	.zero		1


	//----- nvinfo : EIATTR_EXIT_INSTR_OFFSETS
	.align		4
        /*00d0*/ 	.byte	0x04, 0x1c
        /*00d2*/ 	.short	(.L_1890 - .L_1889)


	//   ....[0]....
.L_1889:
        /*00d4*/ 	.word	0x00001090


	//   ....[1]....
        /*00d8*/ 	.word	0x00028910


	//----- nvinfo : EIATTR_MAX_THREADS
	.align		4
.L_1890:
        /*00dc*/ 	.byte	0x04, 0x05
        /*00de*/ 	.short	(.L_1892 - .L_1891)
.L_1891:
        /*00e0*/ 	.word	0x00000080
        /*00e4*/ 	.word	0x00000001
        /*00e8*/ 	.word	0x00000001


	//----- nvinfo : EIATTR_CRS_STACK_SIZE
	.align		4
.L_1892:
        /*00ec*/ 	.byte	0x04, 0x1e
        /*00ee*/ 	.short	(.L_1894 - .L_1893)
.L_1893:
        /*00f0*/ 	.word	0x00000000


	//----- nvinfo : EIATTR_CBANK_PARAM_SIZE
	.align		4
.L_1894:
        /*00f4*/ 	.byte	0x03, 0x19
        /*00f6*/ 	.short	0x00e8


	//----- nvinfo : EIATTR_PARAM_CBANK
	.align		4
        /*00f8*/ 	.byte	0x04, 0x0a
        /*00fa*/ 	.short	(.L_1896 - .L_1895)
	.align		4
.L_1895:
        /*00fc*/ 	.word	index@(.nv.constant0._ZN10layer_norm31ln_parallel_residual_fwd_kernelINS_13Kernel_traitsIfffffjLj1280ELj1ELj4ELj1ELj16ENS_18Kernel_traits_baseILj1280EfffffjLj128EEEEELb1ELb0ELb1EEEvNS_9FwdParamsE)
        /*0100*/ 	.short	0x0380
        /*0102*/ 	.short	0x00e8


	//----- nvinfo : EIATTR_SW_WAR
	.align		4
.L_1896:
        /*0104*/ 	.byte	0x04, 0x36
        /*0106*/ 	.short	(.L_1898 - .L_1897)
.L_1897:
        /*0108*/ 	.word	0x00000008
.L_1898:


//--------------------- .nv.info._ZN10layer_norm31ln_parallel_residual_fwd_kernelINS_13Kernel_traitsIfffffjLj1280ELj1ELj4ELj1ELj16ENS_18Kernel_traits_baseILj1280EfffffjLj128EEEEELb1ELb1ELb0EEEvNS_9FwdParamsE --------------------------
	.section	.nv.info._ZN10layer_norm31ln_parallel_residual_fwd_kernelINS_13Kernel_traitsIfffffjLj1280ELj1ELj4ELj1ELj16ENS_18Kernel_traits_baseILj1280EfffffjLj128EEEEELb1ELb1ELb0EEEvNS_9FwdParamsE,"",@"SHT_CUDA_INFO"
	.sectionflags	@""
	.align	4


	//----- nvinfo : EIATTR_CUDA_API_VERSION
	.align		4
        /*0000*/ 	.byte	0x04, 0x37
        /*0002*/ 	.short	(.L_1900 - .L_1899)
.L_1899:
        /*0004*/ 	.word	0x00000082


	//----- nvinfo : EIATTR_KPARAM_INFO
	.align		4
.L_1900:
        /*0008*/ 	.byte	0x04, 0x17
        /*000a*/ 	.short	(.L_1902 - .L_1901)
.L_1901:
        /*000c*/ 	.word	0x00000000
        /*0010*/ 	.short	0x0000
        /*0012*/ 	.short	0x0000
        /*0014*/ 	.byte	0x00, 0xf0, 0xa1, 0x03


	//----- nvinfo : EIATTR_SPARSE_MMA_MASK
	.align		4
.L_1902:
        /*0018*/ 	.byte	0x03, 0x50
        /*001a*/ 	.short	0x0000


	//----- nvinfo : EIATTR_MAXREG_COUNT
	.align		4
        /*001c*/ 	.byte	0x03, 0x1b
        /*001e*/ 	.short	0x00ff


	//----- nvinfo : EIATTR_MERCURY_ISA_VERSION
	.align		4
        /*0020*/ 	.byte	0x03, 0x5f
        /*0022*/ 	.short	0x0101


	//----- nvinfo : EIATTR_COOP_GROUP_MASK_REGIDS
	.align		4
        /*0024*/ 	.byte	0x04, 0x29
        /*0026*/ 	.short	(.L_1904 - .L_1903)


	//   ....[0]....
.L_1903:
        /*0028*/ 	.word	0xffffffff


	//   ....[1]....
        /*002c*/ 	.word	0xffffffff


	//   ....[2]....
        /*0030*/ 	.word	0xffffffff


	//   ....[3]....
        /*0034*/ 	.word	0xffffffff


	//   ....[4]....
        /*0038*/ 	.word	0xffffffff


	//   ....[5]....
        /*003c*/ 	.word	0xffffffff


	//   ....[6]....
        /*0040*/ 	.word	0xffffffff


	//   ....[7]....
        /*0044*/ 	.word	0xffffffff


	//   ....[8]....
        /*0048*/ 	.word	0xffffffff


	//   ....[9]....
        /*004c*/ 	.word	0xffffffff


	//   ....[10]....
        /*0050*/ 	.word	0x0500009d


	//   ....[11]....
        /*0054*/ 	.word	0x0500009d


	//   ....[12]....
        /*0058*/ 	.word	0x0500009d


	//   ....[13]....
        /*005c*/ 	.word	0x0500009d


	//   ....[14]....
        /*0060*/ 	.word	0x0500009d


	//   ....[15]....
        /*0064*/ 	.word	0x0500009d


	//   ....[16]....
        /*0068*/ 	.word	0x0500009d


	//   ....[17]....
        /*006c*/ 	.word	0x0500009d


	//   ....[18]....
        /*0070*/ 	.word	0x0500009d


	//   ....[19]....
        /*0074*/ 	.word	0x0500009d


	//----- nvinfo : EIATTR_COOP_GROUP_INSTR_OFFSETS
	.align		4
.L_1904:
        /*0078*/ 	.byte	0x04, 0x28
        /*007a*/ 	.short	(.L_1906 - .L_1905)


	//   ....[0]....
.L_1905:
        /*007c*/ 	.word	0x0002b670


	//   ....[1]....
        /*0080*/ 	.word	0x0002b6b0


	//   ....[2]....
        /*0084*/ 	.word	0x0002b6d0


	//   ....[3]....
        /*0088*/ 	.word	0x0002b6f0


	//   ....[4]....
        /*008c*/ 	.word	0x0002b710


	//   ....[5]....
        /*0090*/ 	.word	0x0002bc80


	//   ....[6]....
        /*0094*/ 	.word	0x0002bca0


	//   ....[7]....
        /*0098*/ 	.word	0x0002bcc0


	//   ....[8]....
        /*009c*/ 	.word	0x0002bce0


	//   ....[9]....
        /*00a0*/ 	.word	0x0002bd00


	//   ....[10]....
        /*00a4*/ 	.word	0x0002cb20


	//   ....[11]....
        /*00a8*/ 	.word	0x0002cbd0


	//   ....[12]....
        /*00ac*/ 	.word	0x0002cc40


	//   ....[13]....
        /*00b0*/ 	.word	0x0002ccb0


	//   ....[14]....
        /*00b4*/ 	.word	0x0002cd20


	//   ....[15]....
        /*00b8*/ 	.word	0x0002d2f0


	//   ....[16]....
        /*00bc*/ 	.word	0x0002d360


	//   ....[17]....
        /*00c0*/ 	.word	0x0002d3d0


	//   ....[18]....
        /*00c4*/ 	.word	0x0002d440


	//   ....[19]....
        /*00c8*/ 	.word	0x0002d4b0


	//----- nvinfo : EIATTR_VRC_CTA_INIT_COUNT
	.align		4
.L_1906:
        /*00cc*/ 	.byte	0x02, 0x4a
	.zero		1
	.zero		1


	//----- nvinfo : EIATTR_EXIT_INSTR_OFFSETS
	.align		4
        /*00d0*/ 	.byte	0x04, 0x1c
        /*00d2*/ 	.short	(.L_1908 - .L_1907)


	//   ....[0]....
.L_1907:
        /*00d4*/ 	.word	0x00000d50


	//   ....[1]....
        /*00d8*/ 	.word	0x0002cab0


	//----- nvinfo : EIATTR_MAX_THREADS
	.align		4
.L_1908:
        /*00dc*/ 	.byte	0x04, 0x05
        /*00de*/ 	.short	(.L_1910 - .L_1909)
.L_1909:
        /*00e0*/ 	.word	0x00000080
        /*00e4*/ 	.word	0x00000001
        /*00e8*/ 	.word	0x00000001


	//----- nvinfo : EIATTR_CRS_STACK_SIZE
	.align		4
.L_1910:
        /*00ec*/ 	.byte	0x04, 0x1e
        /*00ee*/ 	.short	(.L_1912 - .L_1911)
.L_1911:
        /*00f0*/ 	.word	0x00000000


	//----- nvinfo : EIATTR_CBANK_PARAM_SIZE
	.align		4
.L_1912:
        /*00f4*/ 	.byte	0x03, 0x19
        /*00f6*/ 	.short	0x00e8


	//----- nvinfo : EIATTR_PARAM_CBANK
	.align		4
        /*00f8*/ 	.byte	0x04, 0x0a
        /*00fa*/ 	.short	(.L_1914 - .L_1913)
	.align		4
.L_1913:
        /*00fc*/ 	.word	index@(.nv.constant0._ZN10layer_norm31ln_parallel_residual_fwd_kernelINS_13Kernel_traitsIfffffjLj1280ELj1ELj4ELj1ELj16ENS_18Kernel_traits_baseILj1280EfffffjLj128EEEEELb1ELb1ELb0EEEvNS_9FwdParamsE)
        /*0100*/ 	.short	0x0380
        /*0102*/ 	.short	0x00e8


	//----- nvinfo : EIATTR_SW_WAR
	.align		4
.L_1914:
        /*0104*/ 	.byte	0x04, 0x36
        /*0106*/ 	.short	(.L_1916 - .L_1915)
.L_1915:
        /*0108*/ 	.word	0x00000008
.L_1916:


//--------------------- .nv.info._ZN10layer_norm31ln_parallel_residual_fwd_kernelINS_13Kernel_traitsIfffffjLj1280ELj1ELj4ELj1ELj16ENS_18Kernel_traits_baseILj1280EfffffjLj128EEEEELb1ELb1ELb1EEEvNS_9FwdParamsE --------------------------
	.section	.nv.info._ZN10layer_norm31ln_parallel_residual_fwd_kernelINS_13Kernel_traitsIfffffjLj1280ELj1ELj4ELj1ELj16ENS_18Kernel_traits_baseILj1280EfffffjLj128EEEEELb1ELb1ELb1EEEvNS_9FwdParamsE,"",@"SHT_CUDA_INFO"
	.sectionflags	@""
	.align	4


	//----- nvinfo : EIATTR_CUDA_API_VERSION
	.align		4
        /*0000*/ 	.byte	0x04, 0x37
        /*0002*/ 	.short	(.L_1918 - .L_1917)
.L_1917:
        /*0004*/ 	.word	0x00000082


	//----- nvinfo : EIATTR_KPARAM_INFO
	.align		4
.L_1918:
        /*0008*/ 	.byte	0x04, 0x17
        /*000a*/ 	.short	(.L_1920 - .L_1919)
.L_1919:
        /*000c*/ 	.word	0x00000000
        /*0010*/ 	.short	0x0000
        /*0012*/ 	.short	0x0000
        /*0014*/ 	.byte	0x00, 0xf0, 0xa1, 0x03


	//----- nvinfo : EIATTR_SPARSE_MMA_MASK
	.align		4
.L_1920:
        /*0018*/ 	.byte	0x03, 0x50
        /*001a*/ 	.short	0x0000


	//----- nvinfo : EIATTR_MAXREG_COUNT
	.align		4
        /*001c*/ 	.byte	0x03, 0x1b
        /*001e*/ 	.short	0x00ff


	//----- nvinfo : EIATTR_MERCURY_ISA_VERSION
	.align		4
        /*0020*/ 	.byte	0x03, 0x5f
        /*0022*/ 	.short	0x0101


	//----- nvinfo : EIATTR_COOP_GROUP_MASK_REGIDS
	.align		4
        /*0024*/ 	.byte	0x04, 0x29
        /*0026*/ 	.short	(.L_1922 - .L_1921)


	//   ....[0]....
.L_1921:
        /*0028*/ 	.word	0xffffffff


	//   ....[1]....
        /*002c*/ 	.word	0xffffffff


	//   ....[2]....
        /*0030*/ 	.word	0xffffffff


	//   ....[3]....
        /*0034*/ 	.word	0xffffffff


	//   ....[4]....
        /*0038*/ 	.word	0xffffffff


	//   ....[5]....
        /*003c*/ 	.word	0xffffffff


	//   ....[6]....
        /*0040*/ 	.word	0xffffffff


	//   ....[7]....
        /*0044*/ 	.word	0xffffffff


	//   ....[8]....
        /*0048*/ 	.word	0xffffffff


	//   ....[9]....
        /*004c*/ 	.word	0xffffffff


	//   ....[10]....
        /*0050*/ 	.word	0x0500009a


	//   ....[11]....
        /*0054*/ 	.word	0x0500009a


	//   ....[12]....
        /*0058*/ 	.word	0x0500009a


	//   ....[13]....
        /*005c*/ 	.word	0x0500009a


	//   ....[14]....
        /*0060*/ 	.word	0x0500009a


	//   ....[15]....
        /*0064*/ 	.word	0x0500009a


	//   ....[16]....
        /*0068*/ 	.word	0x0500009a


	//   ....[17]....
        /*006c*/ 	.word	0x0500009a


	//   ....[18]....
        /*0070*/ 	.word	0x0500009a


	//   ....[19]....
        /*0074*/ 	.word	0x0500009a


	//----- nvinfo : EIATTR_COOP_GROUP_INSTR_OFFSETS
	.align		4
.L_1922:
        /*0078*/ 	.byte	0x04, 0x28
        /*007a*/ 	.short	(.L_1924 - .L_1923)


	//   ....[0]....
.L_1923:
        /*007c*/ 	.word	0x00026df0


	//   ....[1]....
        /*0080*/ 	.word	0x00026e10


	//   ....[2]....
        /*0084*/ 	.word	0x00026e30


	//   ....[3]....
        /*0088*/ 	.word	0x00026e50


	//   ....[4]....
        /*008c*/ 	.word	0x00026e80


	//   ....[5]....
        /*0090*/ 	.word	0x000273b0


	//   ....[6]....
        /*0094*/ 	.word	0x000273d0


	//   ....[7]....
        /*0098*/ 	.word	0x000273f0


	//   ....[8]....
        /*009c*/ 	.word	0x00027410


	//   ....[9]....
        /*00a0*/ 	.word	0x00027430


	//   ....[10]....
        /*00a4*/ 	.word	0x00027ea0


	//   ....[11]....
        /*00a8*/ 	.word	0x00027f40


	//   ....[12]....
        /*00ac*/ 	.word	0x00027fb0


	//   ....[13]....
        /*00b0*/ 	.word	0x00028020


	//   ....[14]....
        /*00b4*/ 	.word	0x000280a0


	//   ....[15]....
        /*00b8*/ 	.word	0x00028620


	//   ....[16]....
        /*00bc*/ 	.word	0x00028690


	//   ....[17]....
        /*00c0*/ 	.word	0x00028700


	//   ....[18]....
        /*00c4*/ 	.word	0x00028770


	//   ....[19]....
        /*00c8*/ 	.word	0x000287e0


	//----- nvinfo : EIATTR_VRC_CTA_INIT_COUNT
	.align		4
.L_1924:
        /*00cc*/ 	.byte	0x02, 0x4a
	.zero		1
	.zero		1


	//----- nvinfo : EIATTR_EXIT_INSTR_OFFSETS
	.align		4
        /*00d0*/ 	.byte	0x04, 0x1c
        /*00d2*/ 	.short	(.L_1926 - .L_1925)


	//   ....[0]....
.L_1925:
        /*00d4*/ 	.word	0x000006b0


	//   ....[1]....
        /*00d8*/ 	.word	0x00027e30


	//----- nvinfo : EIATTR_MAX_THREADS
	.align		4
.L_1926:
        /*00dc*/ 	.byte	0x04, 0x05
        /*00de*/ 	.short	(.L_1928 - .L_1927)
.L_1927:
        /*00e0*/ 	.word	0x00000080
        /*00e4*/ 	.word	0x00000001
        /*00e8*/ 	.word	0x00000001


	//----- nvinfo : EIATTR_CRS_STACK_SIZE
	.align		4
.L_1928:
        /*00ec*/ 	.byte	0x04, 0x1e
        /*00ee*/ 	.short	(.L_1930 - .L_1929)
.L_1929:
        /*00f0*/ 	.word	0x00000000


	//----- nvinfo : EIATTR_CBANK_PARAM_SIZE
	.align		4
.L_1930:
        /*00f4*/ 	.byte	0x03, 0x19
        /*00f6*/ 	.short	0x00e8


	//----- nvinfo : EIATTR_PARAM_CBANK
	.align		4
        /*00f8*/ 	.byte	0x04, 0x0a
        /*00fa*/ 	.short	(.L_1932 - .L_1931)
	.align		4
.L_1931:
        /*00fc*/ 	.word	index@(.nv.constant0._ZN10layer_norm31ln_parallel_residual_fwd_kernelINS_13Kernel_traitsIfffffjLj1280ELj1ELj4ELj1ELj16ENS_18Kernel_traits_baseILj1280EfffffjLj128EEEEELb1ELb1ELb1EEEvNS_9FwdParamsE)
        /*0100*/ 	.short	0x0380
        /*0102*/ 	.short	0x00e8


	//----- nvinfo : EIATTR_SW_WAR
	.align		4
.L_1932:
        /*0104*/ 	.byte	0x04, 0x36
        /*0106*/ 	.short	(.L_1934 - .L_1933)
.L_1933:
        /*0108*/ 	.word	0x00000008
.L_1934:


//--------------------- .nv.callgraph             --------------------------
	.section	.nv.callgraph,"",@"SHT_CUDA_CALLGRAPH"
	.align	4
	.sectionentsize	8
	.align		4
        /*0000*/ 	.word	0x00000000
	.align		4
        /*0004*/ 	.word	0xffffffff
	.align		4
        /*0008*/ 	.word	0x00000000
	.align		4
        /*000c*/ 	.word	0xfffffffe
	.align		4
        /*0010*/ 	.word	0x00000000
	.align		4
        /*0014*/ 	.word	0xfffffffd
	.align		4
        /*0018*/ 	.word	0x00000000
	.align		4
        /*001c*/ 	.word	0xfffffffc


//--------------------- .nv.constant4             --------------------------
	.section	.nv.constant4,"a",@progbits
	.align	8
	.align		8
.nv.constant4:
        /*0000*/ 	.dword	precalc_xorwow_matrix
	.align		8
        /*0008*/ 	.dword	precalc_xorwow_offset_matrix
	.align		8
        /*0010*/ 	.dword	mrg32k3aM1
	.align		8
        /*0018*/ 	.dword	mrg32k3aM2
	.align		8
        /*0020*/ 	.dword	mrg32k3aM1SubSeq
	.align		8
        /*0028*/ 	.dword	mrg32k3aM2SubSeq
	.align		8
        /*0030*/ 	.dword	mrg32k3aM1Seq
	.align		8
        /*0038*/ 	.dword	mrg32k3aM2Seq


//--------------------- .nv.constant3             --------------------------
	.section	.nv.constant3,"a",@progbits
	.align	8
.nv.constant3:
	.type		__cr_lgamma_table,@object
	.size		__cr_lgamma_table,(.L_8 - __cr_lgamma_table)
__cr_lgamma_table:
        /*0000*/ 	.byte	0x00, 0x00, 0x00, 0x00, 0x00, 0x00, 0x00, 0x00, 0x00, 0x00, 0x00, 0x00, 0x00, 0x00, 0x00, 0x00
        /*0010*/ 	.byte	0xef, 0x39, 0xfa, 0xfe, 0x42, 0x2e, 0xe6, 0x3f, 0x02, 0x20, 0x2a, 0xfa, 0x0b, 0xab, 0xfc, 0x3f
        /*0020*/ 	.byte	0xf9, 0x2c, 0x92, 0x7c, 0xa7, 0x6c, 0x09, 0x40, 0xc9, 0x79, 0x44, 0x3c, 0x64, 0x26, 0x13, 0x40
        /*0030*/ 	.byte	0xca, 0x01, 0xcf, 0x3a, 0x27, 0x51, 0x1a, 0x40, 0x30, 0xcc, 0x2d, 0xf3, 0xe1, 0x0c, 0x21, 0x40
        /*0040*/ 	.byte	0x0d, 0xb7, 0xfc, 0x82, 0x8e, 0x35, 0x25, 0x40
.L_8:


//--------------------- .text._ZN10layer_norm31ln_parallel_residual_fwd_kernelINS_13Kernel_traitsI13__nv_bfloat16S2_S2_S2_fjLj1280ELj1ELj4ELj1ELj16ENS_18Kernel_traits_baseILj1280ES2_S2_S2_S2_fjLj128EEEEELb0ELb0ELb0EEEvNS_9FwdParamsE --------------------------
	.section	.text._ZN10layer_norm31ln_parallel_residual_fwd_kernelINS_13Kernel_traitsI13__nv_bfloat16S2_S2_S2_fjLj1280ELj1ELj4ELj1ELj16ENS_18Kernel_traits_baseILj1280ES2_S2_S2_S2_fjLj128EEEEELb0ELb0ELb0EEEvNS_9FwdParamsE,"ax",@progbits
	.align	128
        .global         _ZN10layer_norm31ln_parallel_residual_fwd_kernelINS_13Kernel_traitsI13__nv_bfloat16S2_S2_S2_fjLj1280ELj1ELj4ELj1ELj16ENS_18Kernel_traits_baseILj1280ES2_S2_S2_S2_fjLj128EEEEELb0ELb0ELb0EEEvNS_9FwdParamsE
        .type           _ZN10layer_norm31ln_parallel_residual_fwd_kernelINS_13Kernel_traitsI13__nv_bfloat16S2_S2_S2_fjLj1280ELj1ELj4ELj1ELj16ENS_18Kernel_traits_baseILj1280ES2_S2_S2_S2_fjLj128EEEEELb0ELb0ELb0EEEvNS_9FwdParamsE,@function
        .size           _ZN10layer_norm31ln_parallel_residual_fwd_kernelINS_13Kernel_traitsI13__nv_bfloat16S2_S2_S2_fjLj1280ELj1ELj4ELj1ELj16ENS_18Kernel_traits_baseILj1280ES2_S2_S2_S2_fjLj128EEEEELb0ELb0ELb0EEEvNS_9FwdParamsE,(.L_x_27952 - _ZN10layer_norm31ln_parallel_residual_fwd_kernelINS_13Kernel_traitsI13__nv_bfloat16S2_S2_S2_fjLj1280ELj1ELj4ELj1ELj16ENS_18Kernel_traits_baseILj1280ES2_S2_S2_S2_fjLj128EEEEELb0ELb0ELb0EEEvNS_9FwdParamsE)
        .other          _ZN10layer_norm31ln_parallel_residual_fwd_kernelINS_13Kernel_traitsI13__nv_bfloat16S2_S2_S2_fjLj1280ELj1ELj4ELj1ELj16ENS_18Kernel_traits_baseILj1280ES2_S2_S2_S2_fjLj128EEEEELb0ELb0ELb0EEEvNS_9FwdParamsE,@"STO_CUDA_ENTRY STV_DEFAULT"
_ZN10layer_norm31ln_parallel_residual_fwd_kernelINS_13Kernel_traitsI13__nv_bfloat16S2_S2_S2_fjLj1280ELj1ELj4ELj1ELj16ENS_18Kernel_traits_baseILj1280ES2_S2_S2_S2_fjLj128EEEEELb0ELb0ELb0EEEvNS_9FwdParamsE:
.text._ZN10layer_norm31ln_parallel_residual_fwd_kernelINS_13Kernel_traitsI13__nv_bfloat16S2_S2_S2_fjLj1280ELj1ELj4ELj1ELj16ENS_18Kernel_traits_baseILj1280ES2_S2_S2_S2_fjLj128EEEEELb0ELb0ELb0EEEvNS_9FwdParamsE:
[----:B------:R-:W-:Y:S01]  /*0000*/  LDC R1, c[0x0][0x37c] ;  /* 0x0000df00ff017b82 */ /* 0x000fe20000000800 */
[----:B------:R-:W0:Y:S07]  /*0010*/  S2R R183, SR_TID.X ;  /* 0x0000000000b77919 */ /* 0x000e2e0000002100 */
[----:B------:R-:W1:Y:S01]  /*0020*/  LDC R3, c[0x0][0x388] ;  /* 0x0000e200ff037b82 */ /* 0x000e620000000800 */
[----:B------:R-:W2:Y:S01]  /*0030*/  LDCU.64 UR10, c[0x0][0x438] ;  /* 0x00008700ff0a77ac */ /* 0x000ea20008000a00 */
[----:B------:R-:W-:Y:S01]  /*0040*/  BSSY.RECONVERGENT B0, `(.L_x_0) ;  /* 0x0000148000007945 */ /* 0x000fe20003800200 */
[----:B------:R-:W3:Y:S05]  /*0050*/  LDCU.64 UR6, c[0x0][0x3a0] ;  /* 0x00007400ff0677ac */ /* 0x000eea0008000a00 */
[----:B------:R-:W4:Y:S01]  /*0060*/  S2UR UR4, SR_CTAID.X ;  /* 0x00000000000479c3 */ /* 0x000f220000002500 */
[----:B------:R-:W3:Y:S01]  /*0070*/  LDCU.64 UR8, c[0x0][0x398] ;  /* 0x00007300ff0877ac */ /* 0x000ee20008000a00 */
[----:B--2---:R-:W-:-:S04]  /*0080*/  UISETP.NE.U32.AND UP1, UPT, UR10, URZ, UPT ;  /* 0x000000ff0a00728c */ /* 0x004fc8000bf25070 */
[----:B------:R-:W-:Y:S01]  /*0090*/  UISETP.NE.AND.EX UP1, UPT, UR11, URZ, UPT, UP1 ;  /* 0x000000ff0b00728c */ /* 0x000fe2000bf25310 */
[----:B-1----:R-:W-:Y:S01]  /*00a0*/  SHF.R.S32.HI R0, RZ, 0x1f, R3 ;  /* 0x0000001fff007819 */ /* 0x002fe20000011403 */
[----:B---3--:R-:W-:-:S03]  /*00b0*/  ULOP3.LUT UP0, URZ, UR6, UR8, URZ, 0xfc, !UPT ;  /* 0x0000000806ff7292 */ /* 0x008fc6000f80fcff */
[----:B------:R-:W-:Y:S02]  /*00c0*/  LEA.HI R0, R0, R3, RZ, 0x3 ;  /* 0x0000000300007211 */ /* 0x000fe400078f18ff */
[C---:B0-----:R-:W-:Y:S01]  /*00d0*/  LOP3.LUT R3, R183.reuse, 0x1f, RZ, 0xc, !PT ;  /* 0x0000001fb7037812 */ /* 0x041fe200078e0cff */
[----:B----4-:R-:W-:Y:S01]  /*00e0*/  USHF.L.U32 UR4, UR4, 0x2, URZ ;  /* 0x0000000204047899 */ /* 0x010fe200080006ff */
[----:B------:R-:W-:Y:S01]  /*00f0*/  SHF.R.U32.HI R182, RZ, 0x5, R183 ;  /* 0x00000005ffb67819 */ /* 0x000fe200000116b7 */
[----:B------:R-:W-:Y:S01]  /*0100*/  ULOP3.LUT UP0, URZ, UR7, UR9, URZ, 0xfc, UP0 ;  /* 0x0000000907ff7292 */ /* 0x000fe2000800fcff */
[----:B------:R-:W-:Y:S01]  /*0110*/  LEA.HI.SX32 R184, R0, R3, 0x1d ;  /* 0x0000000300b87211 */ /* 0x000fe200078feaff */
[----:B------:R-:W0:Y:S01]  /*0120*/  LDCU.64 UR6, c[0x0][0x358] ;  /* 0x00006b00ff0677ac */ /* 0x000e220008000a00 */
[----:B------:R-:W-:Y:S02]  /*0130*/  LOP3.LUT R183, R183, 0x1f, RZ, 0xc0, !PT ;  /* 0x0000001fb7b77812 */ /* 0x000fe400078ec0ff */
[----:B------:R-:W-:Y:S01]  /*0140*/  LOP3.LUT R182, R182, UR4, RZ, 0xfc, !PT ;  /* 0x00000004b6b67c12 */ /* 0x000fe2000f8efcff */
[----:B------:R-:W-:Y:S06]  /*0150*/  BRA.U UP1, `(.L_x_1) ;  /* 0x0000000901947547 */ /* 0x000fec000b800000 */
[----:B------:R-:W1:Y:S02]  /*0160*/  LDCU.64 UR4, c[0x0][0x440] ;  /* 0x00008800ff0477ac */ /* 0x000e640008000a00 */
[----:B-1----:R-:W-:-:S04]  /*0170*/  UISETP.NE.U32.AND UP1, UPT, UR4, URZ, UPT ;  /* 0x000000ff0400728c */ /* 0x002fc8000bf25070 */
[----:B------:R-:W-:-:S09]  /*0180*/  UISETP.NE.AND.EX UP1, UPT, UR5, URZ, UPT, UP1 ;  /* 0x000000ff0500728c */ /* 0x000fd2000bf25310 */
[----:B------:R-:W-:Y:S05]  /*0190*/  BRA.U UP1, `(.L_x_2) ;  /* 0x0000000501487547 */ /* 0x000fea000b800000 */
[----:B------:R-:W1:Y:S01]  /*01a0*/  LDC.64 R6, c[0x0][0x3d0] ;  /* 0x0000f400ff067b82 */ /* 0x000e620000000a00 */
[C---:B------:R-:W-:Y:S02]  /*01b0*/  ISETP.GE.U32.AND P0, PT, R184.reuse, 0x20, PT ;  /* 0x00000020b800780c */ /* 0x040fe40003f06070 */
[C---:B------:R-:W-:Y:S02]  /*01c0*/  ISETP.GE.U32.AND P1, PT, R184.reuse, 0x40, PT ;  /* 0x00000040b800780c */ /* 0x040fe40003f26070 */
[C---:B------:R-:W-:Y:S02]  /*01d0*/  ISETP.GE.U32.AND P2, PT, R184.reuse, 0x60, PT ;  /* 0x00000060b800780c */ /* 0x040fe40003f46070 */
[----:B------:R-:W-:Y:S01]  /*01e0*/  MOV R19, R183 ;  /* 0x000000b700137202 */ /* 0x000fe20000000f00 */
[----:B------:R-:W2:Y:S01]  /*01f0*/  LDC.64 R8, c[0x0][0x3d8] ;  /* 0x0000f600ff087b82 */ /* 0x000ea20000000a00 */
[----:B------:R-:W-:-:S05]  /*0200*/  ISETP.GE.U32.AND P3, PT, R184, 0x80, PT ;  /* 0x00000080b800780c */ /* 0x000fca0003f66070 */
[----:B------:R-:W-:Y:S02]  /*0210*/  @P0 LOP3.LUT R19, R183, 0x20, RZ, 0xfc, !PT ;  /* 0x00000020b7130812 */ /* 0x000fe400078efcff */
[----:B------:R-:W3:Y:S08]  /*0220*/  LDC.64 R10, c[0x0][0x3d0] ;  /* 0x0000f400ff0a7b82 */ /* 0x000ef00000000a00 */
[----:B------:R-:W4:Y:S01]  /*0230*/  LDC.64 R12, c[0x0][0x3d8] ;  /* 0x0000f600ff0c7b82 */ /* 0x000f220000000a00 */
[----:B-1----:R-:W-:-:S05]  /*0240*/  @P1 IMAD.WIDE.U32 R6, R19, 0x10, R6 ;  /* 0x0000001013061825 */ /* 0x002fca00078e0006 */
[----:B0-----:R0:W5:Y:S02]  /*0250*/  @P1 LDG.E.128 R48, desc[UR6][R6.64] ;  /* 0x0000000606301981 */ /* 0x001164000c1e1d00 */
[----:B------:R-:W1:Y:S01]  /*0260*/  LDC.64 R2, c[0x0][0x3d0] ;  /* 0x0000f400ff027b82 */ /* 0x000e620000000a00 */
[----:B--2---:R-:W-:-:S04]  /*0270*/  @P1 IMAD.WIDE.U32 R8, R19, 0x10, R8 ;  /* 0x0000001013081825 */ /* 0x004fc800078e0008 */
[----:B------:R-:W-:Y:S01]  /*0280*/  @P1 VIADD R19, R19, 0x20 ;  /* 0x0000002013131836 */ /* 0x000fe20000000000 */
[----:B------:R0:W5:Y:S02]  /*0290*/  @P1 LDG.E.128 R52, desc[UR6][R8.64] ;  /* 0x0000000608341981 */ /* 0x000164000c1e1d00 */
[----:B------:R-:W2:Y:S01]  /*02a0*/  LDC.64 R4, c[0x0][0x3d8] ;  /* 0x0000f600ff047b82 */ /* 0x000ea20000000a00 */
[----:B---3--:R-:W-:-:S05]  /*02b0*/  @P2 IMAD.WIDE.U32 R10, R19, 0x10, R10 ;  /* 0x00000010130a2825 */ /* 0x008fca00078e000a */
[----:B------:R0:W5:Y:S02]  /*02c0*/  @P2 LDG.E.128 R56, desc[UR6][R10.64] ;  /* 0x000000060a382981 */ /* 0x000164000c1e1d00 */
[----:B------:R-:W3:Y:S01]  /*02d0*/  LDC.64 R14, c[0x0][0x3d0] ;  /* 0x0000f400ff0e7b82 */ /* 0x000ee20000000a00 */
[C---:B----4-:R-:W-:Y:S01]  /*02e0*/  @P2 IMAD.WIDE.U32 R12, R19.reuse, 0x10, R12 ;  /* 0x00000010130c2825 */ /* 0x050fe200078e000c */
[----:B------:R-:W-:-:S04]  /*02f0*/  @P2 IADD3 R19, PT, PT, R19, 0x20, RZ ;  /* 0x0000002013132810 */ /* 0x000fc80007ffe0ff */
[----:B------:R0:W5:Y:S02]  /*0300*/  @P2 LDG.E.128 R60, desc[UR6][R12.64] ;  /* 0x000000060c3c2981 */ /* 0x000164000c1e1d00 */
[----:B------:R-:W4:Y:S01]  /*0310*/  LDC.64 R16, c[0x0][0x3d8] ;  /* 0x0000f600ff107b82 */ /* 0x000f220000000a00 */
[----:B-1----:R-:W-:-:S05]  /*0320*/  @P0 IMAD.WIDE.U32 R2, R183, 0x10, R2 ;  /* 0x00000010b7020825 */ /* 0x002fca00078e0002 */
[----:B------:R0:W5:Y:S01]  /*0330*/  @P0 LDG.E.128 R40, desc[UR6][R2.64] ;  /* 0x0000000602280981 */ /* 0x000162000c1e1d00 */
[----:B--2---:R-:W-:-:S05]  /*0340*/  @P0 IMAD.WIDE.U32 R4, R183, 0x10, R4 ;  /* 0x00000010b7040825 */ /* 0x004fca00078e0004 */
[----:B------:R0:W5:Y:S01]  /*0350*/  @P0 LDG.E.128 R44, desc[UR6][R4.64] ;  /* 0x00000006042c0981 */ /* 0x000162000c1e1d00 */
[----:B---3--:R-:W-:-:S05]  /*0360*/  @P3 IMAD.WIDE.U32 R14, R19, 0x10, R14 ;  /* 0x00000010130e3825 */ /* 0x008fca00078e000e */
[----:B------:R0:W5:Y:S01]  /*0370*/  @P3 LDG.E.128 R64, desc[UR6][R14.64] ;  /* 0x000000060e403981 */ /* 0x000162000c1e1d00 */
[----:B----4-:R-:W-:-:S05]  /*0380*/  @P3 IMAD.WIDE.U32 R16, R19, 0x10, R16 ;  /* 0x0000001013103825 */ /* 0x010fca00078e0010 */
[----:B------:R0:W5:Y:S01]  /*0390*/  @P3 LDG.E.128 R68, desc[UR6][R16.64] ;  /* 0x0000000610443981 */ /* 0x000162000c1e1d00 */
[----:B------:R-:W-:Y:S01]  /*03a0*/  ISETP.GE.U32.AND P4, PT, R184, 0xa0, PT ;  /* 0x000000a0b800780c */ /* 0x000fe20003f86070 */
[----:B------:R-:W-:Y:S02]  /*03b0*/  HFMA2 R78, -RZ, RZ, 0, 0 ;  /* 0x00000000ff4e7431 */ /* 0x000fe400000001ff */
[----:B------:R-:W-:Y:S01]  /*03c0*/  IMAD.MOV.U32 R74, RZ, RZ, RZ ;  /* 0x000000ffff4a7224 */ /* 0x000fe200078e00ff */
[----:B------:R-:W-:Y:S02]  /*03d0*/  CS2R R72, SRZ ;  /* 0x0000000000487805 */ /* 0x000fe4000001ff00 */
[----:B------:R-:W-:Y:S01]  /*03e0*/  CS2R R76, SRZ ;  /* 0x00000000004c7805 */ /* 0x000fe2000001ff00 */
[----:B------:R-:W-:Y:S01]  /*03f0*/  IMAD.MOV.U32 R82, RZ, RZ, RZ ;  /* 0x000000ffff527224 */ /* 0x000fe200078e00ff */
[----:B------:R-:W-:Y:S02]  /*0400*/  CS2R R80, SRZ ;  /* 0x0000000000507805 */ /* 0x000fe4000001ff00 */
[----:B------:R-:W-:-:S02]  /*0410*/  MOV R86, RZ ;  /* 0x000000ff00567202 */ /* 0x000fc40000000f00 */
[----:B------:R-:W-:Y:S02]  /*0420*/  CS2R R84, SRZ ;  /* 0x0000000000547805 */ /* 0x000fe4000001ff00 */
[----:B------:R-:W-:Y:S02]  /*0430*/  CS2R R90, SRZ ;  /* 0x00000000005a7805 */ /* 0x000fe4000001ff00 */
[----:B------:R-:W-:Y:S02]  /*0440*/  CS2R R88, SRZ ;  /* 0x0000000000587805 */ /* 0x000fe4000001ff00 */
[----:B------:R-:W-:Y:S02]  /*0450*/  CS2R R94, SRZ ;  /* 0x00000000005e7805 */ /* 0x000fe4000001ff00 */
[----:B------:R-:W-:Y:S02]  /*0460*/  CS2R R92, SRZ ;  /* 0x00000000005c7805 */ /* 0x000fe4000001ff00 */
[----:B------:R-:W-:-:S02]  /*0470*/  CS2R R98, SRZ ;  /* 0x0000000000627805 */ /* 0x000fc4000001ff00 */
[----:B------:R-:W-:Y:S02]  /*0480*/  CS2R R96, SRZ ;  /* 0x0000000000607805 */ /* 0x000fe4000001ff00 */
[----:B------:R-:W-:Y:S02]  /*0490*/  CS2R R102, SRZ ;  /* 0x0000000000667805 */ /* 0x000fe4000001ff00 */
[----:B------:R-:W-:Y:S01]  /*04a0*/  CS2R R100, SRZ ;  /* 0x0000000000647805 */ /* 0x000fe2000001ff00 */
[----:B------:R-:W-:Y:S01]  /*04b0*/  @P0 IMAD.MOV.U32 R87, RZ, RZ, RZ ;  /* 0x000000ffff570224 */ /* 0x000fe200078e00ff */
[----:B------:R-:W-:Y:S01]  /*04c0*/  @P1 MOV R83, RZ ;  /* 0x000000ff00531202 */ /* 0x000fe20000000f00 */
[----:B------:R-:W-:Y:S01]  /*04d0*/  @P2 IMAD.MOV.U32 R79, RZ, RZ, RZ ;  /* 0x000000ffff4f2224 */ /* 0x000fe200078e00ff */
[----:B------:R-:W-:Y:S01]  /*04e0*/  @P3 MOV R75, RZ ;  /* 0x000000ff004b3202 */ /* 0x000fe20000000f00 */
[----:B------:R-:W-:Y:S01]  /*04f0*/  @P3 VIADD R19, R19, 0x20 ;  /* 0x0000002013133836 */ /* 0x000fe20000000000 */
[----:B0-----:R-:W-:Y:S06]  /*0500*/  @!P4 BRA `(.L_x_3) ;  /* 0x0000000c00ecc947 */ /* 0x001fec0003800000 */
[----:B------:R-:W0:Y:S08]  /*0510*/  LDC.64 R104, c[0x0][0x3d0] ;  /* 0x0000f400ff687b82 */ /* 0x000e300000000a00 */
[----:B------:R-:W1:Y:S01]  /*0520*/  LDC.64 R108, c[0x0][0x3d8] ;  /* 0x0000f600ff6c7b82 */ /* 0x000e620000000a00 */
[----:B0-----:R-:W-:-:S06]  /*0530*/  IMAD.WIDE.U32 R104, R19, 0x10, R104 ;  /* 0x0000001013687825 */ /* 0x001fcc00078e0068 */
[----:B------:R-:W5:Y:S01]  /*0540*/  LDG.E.128 R104, desc[UR6][R104.64] ;  /* 0x0000000668687981 */ /* 0x000f62000c1e1d00 */
[----:B-1----:R-:W-:-:S06]  /*0550*/  IMAD.WIDE.U32 R108, R19, 0x10, R108 ;  /* 0x00000010136c7825 */ /* 0x002fcc00078e006c */
[----:B------:R-:W5:Y:S01]  /*0560*/  LDG.E.128 R108, desc[UR6][R108.64] ;  /* 0x000000066c6c7981 */ /* 0x000f62000c1e1d00 */
[----:B------:R-:W-:Y:S02]  /*0570*/  CS2R R114, SRZ ;  /* 0x0000000000727805 */ /* 0x000fe4000001ff00 */
[----:B------:R-:W-:Y:S02]  /*0580*/  CS2R R112, SRZ ;  /* 0x0000000000707805 */ /* 0x000fe4000001ff00 */
[----:B------:R-:W-:Y:S02]  /*0590*/  MOV R74, RZ ;  /* 0x000000ff004a7202 */ /* 0x000fe40000000f00 */
[----:B------:R-:W-:Y:S01]  /*05a0*/  CS2R R72, SRZ ;  /* 0x0000000000487805 */ /* 0x000fe2000001ff00 */
[----:B------:R-:W-:Y:S01]  /*05b0*/  IMAD.MOV.U32 R78, RZ, RZ, RZ ;  /* 0x000000ffff4e7224 */ /* 0x000fe200078e00ff */
[----:B------:R-:W-:Y:S02]  /*05c0*/  CS2R R76, SRZ ;  /* 0x00000000004c7805 */ /* 0x000fe4000001ff00 */
[----:B------:R-:W-:-:S02]  /*05d0*/  MOV R82, RZ ;  /* 0x000000ff00527202 */ /* 0x000fc40000000f00 */
[----:B------:R-:W-:Y:S01]  /*05e0*/  CS2R R80, SRZ ;  /* 0x0000000000507805 */ /* 0x000fe2000001ff00 */
[----:B------:R-:W-:Y:S01]  /*05f0*/  IMAD.MOV.U32 R86, RZ, RZ, RZ ;  /* 0x000000ffff567224 */ /* 0x000fe200078e00ff */
[----:B------:R-:W-:Y:S02]  /*0600*/  CS2R R84, SRZ ;  /* 0x0000000000547805 */ /* 0x000fe4000001ff00 */
[----:B------:R-:W-:Y:S02]  /*0610*/  CS2R R118, SRZ ;  /* 0x0000000000767805 */ /* 0x000fe4000001ff00 */
[----:B------:R-:W-:Y:S02]  /*0620*/  CS2R R116, SRZ ;  /* 0x0000000000747805 */ /* 0x000fe4000001ff00 */
[----:B------:R-:W-:Y:S02]  /*0630*/  CS2R R90, SRZ ;  /* 0x00000000005a7805 */ /* 0x000fe4000001ff00 */
[----:B------:R-:W-:-:S02]  /*0640*/  CS2R R88, SRZ ;  /* 0x0000000000587805 */ /* 0x000fc4000001ff00 */
[----:B------:R-:W-:Y:S02]  /*0650*/  CS2R R94, SRZ ;  /* 0x00000000005e7805 */ /* 0x000fe4000001ff00 */
[----:B------:R-:W-:Y:S02]  /*0660*/  CS2R R92, SRZ ;  /* 0x00000000005c7805 */ /* 0x000fe4000001ff00 */
[----:B------:R-:W-:Y:S02]  /*0670*/  CS2R R98, SRZ ;  /* 0x0000000000627805 */ /* 0x000fe4000001ff00 */
[----:B------:R-:W-:Y:S02]  /*0680*/  CS2R R96, SRZ ;  /* 0x0000000000607805 */ /* 0x000fe4000001ff00 */
[----:B------:R-:W-:Y:S02]  /*0690*/  CS2R R102, SRZ ;  /* 0x0000000000667805 */ /* 0x000fe4000001ff00 */
[----:B------:R-:W-:Y:S01]  /*06a0*/  CS2R R100, SRZ ;  /* 0x0000000000647805 */ /* 0x000fe2000001ff00 */
[----:B------:R-:W-:Y:S06]  /*06b0*/  BRA `(.L_x_3) ;  /* 0x0000000c00807947 */ /* 0x000fec0003800000 */
.L_x_2:
[C---:B------:R-:W-:Y:S01]  /*06c0*/  ISETP.GE.U32.AND P1, PT, R184.reuse, 0x40, PT ;  /* 0x00000040b800780c */ /* 0x040fe20003f26070 */
[----:B------:R-:W1:Y:S01]  /*06d0*/  LDC.64 R4, c[0x0][0x3d0] ;  /* 0x0000f400ff047b82 */ /* 0x000e620000000a00 */
[C---:B------:R-:W-:Y:S02]  /*06e0*/  ISETP.GE.U32.AND P2, PT, R184.reuse, 0x60, PT ;  /* 0x00000060b800780c */ /* 0x040fe40003f46070 */
[C---:B------:R-:W-:Y:S02]  /*06f0*/  ISETP.GE.U32.AND P0, PT, R184.reuse, 0x20, PT ;  /* 0x00000020b800780c */ /* 0x040fe40003f06070 */
[----:B------:R-:W-:Y:S02]  /*0700*/  ISETP.GE.U32.AND P3, PT, R184, 0x80, PT ;  /* 0x00000080b800780c */ /* 0x000fe40003f66070 */
[----:B------:R-:W-:Y:S01]  /*0710*/  MOV R31, R183 ;  /* 0x000000b7001f7202 */ /* 0x000fe20000000f00 */
[----:B------:R-:W2:Y:S08]  /*0720*/  LDC.64 R6, c[0x0][0x3d8] ;  /* 0x0000f600ff067b82 */ /* 0x000eb00000000a00 */
[----:B------:R-:W3:Y:S01]  /*0730*/  LDC.64 R8, c[0x0][0x3d0] ;  /* 0x0000f400ff087b82 */ /* 0x000ee20000000a00 */
[----:B------:R-:W-:-:S07]  /*0740*/  @P0 LOP3.LUT R31, R183, 0x20, RZ, 0xfc, !PT ;  /* 0x00000020b71f0812 */ /* 0x000fce00078efcff */
[----:B------:R-:W4:Y:S01]  /*0750*/  LDC.64 R14, c[0x0][0x3d8] ;  /* 0x0000f600ff0e7b82 */ /* 0x000f220000000a00 */
[----:B-1----:R-:W-:-:S05]  /*0760*/  @P0 IMAD.WIDE.U32 R10, R183, 0x10, R4 ;  /* 0x00000010b70a0825 */ /* 0x002fca00078e0004 */
[----:B0-----:R0:W5:Y:S02]  /*0770*/  @P0 LDG.E.128 R40, desc[UR6][R10.64] ;  /* 0x000000060a280981 */ /* 0x001164000c1e1d00 */
[----:B------:R-:W1:Y:S01]  /*0780*/  @P1 LDC.64 R16, c[0x0][0x440] ;  /* 0x00011000ff101b82 */ /* 0x000e620000000a00 */
[----:B--2---:R-:W-:-:S05]  /*0790*/  @P0 IMAD.WIDE.U32 R12, R183, 0x10, R6 ;  /* 0x00000010b70c0825 */ /* 0x004fca00078e0006 */
[----:B------:R0:W5:Y:S02]  /*07a0*/  @P0 LDG.E.128 R44, desc[UR6][R12.64] ;  /* 0x000000060c2c0981 */ /* 0x000164000c1e1d00 */
[----:B------:R-:W2:Y:S01]  /*07b0*/  LDC.64 R18, c[0x0][0x3d0] ;  /* 0x0000f400ff127b82 */ /* 0x000ea20000000a00 */
[----:B---3--:R-:W-:-:S05]  /*07c0*/  @P1 IMAD.WIDE.U32 R4, R31, 0x10, R8 ;  /* 0x000000101f041825 */ /* 0x008fca00078e0008 */
[----:B------:R0:W5:Y:S02]  /*07d0*/  @P1 LDG.E.128 R48, desc[UR6][R4.64] ;  /* 0x0000000604301981 */ /* 0x000164000c1e1d00 */
[----:B------:R-:W3:Y:S01]  /*07e0*/  LDC.64 R20, c[0x0][0x3d8] ;  /* 0x0000f600ff147b82 */ /* 0x000ee20000000a00 */
[----:B----4-:R-:W-:-:S05]  /*07f0*/  @P1 IMAD.WIDE.U32 R6, R31, 0x10, R14 ;  /* 0x000000101f061825 */ /* 0x010fca00078e000e */
[----:B------:R0:W5:Y:S02]  /*0800*/  @P1 LDG.E.128 R52, desc[UR6][R6.64] ;  /* 0x0000000606341981 */ /* 0x000164000c1e1d00 */
[----:B------:R-:W4:Y:S01]  /*0810*/  @P2 LDC.64 R22, c[0x0][0x440] ;  /* 0x00011000ff162b82 */ /* 0x000f220000000a00 */
[----:B-1----:R-:W-:-:S04]  /*0820*/  @P1 IMAD.WIDE.U32 R8, R31, 0x10, R16 ;  /* 0x000000101f081825 */ /* 0x002fc800078e0010 */
[----:B------:R-:W-:Y:S01]  /*0830*/  @P1 VIADD R31, R31, 0x20 ;  /* 0x000000201f1f1836 */ /* 0x000fe20000000000 */
[----:B------:R0:W5:Y:S02]  /*0840*/  @P1 LD.E.128 R96, desc[UR6][R8.64] ;  /* 0x0000000608601980 */ /* 0x000164000c101d00 */
[----:B------:R-:W1:Y:S08]  /*0850*/  @P0 LDC.64 R2, c[0x0][0x440] ;  /* 0x00011000ff020b82 */ /* 0x000e700000000a00 */
[----:B------:R-:W0:Y:S08]  /*0860*/  LDC.64 R24, c[0x0][0x3d0] ;  /* 0x0000f400ff187b82 */ /* 0x000e300000000a00 */
[----:B------:R-:W0:Y:S08]  /*0870*/  LDC.64 R26, c[0x0][0x3d8] ;  /* 0x0000f600ff1a7b82 */ /* 0x000e300000000a00 */
[----:B------:R-:W0:Y:S01]  /*0880*/  @P3 LDC.64 R28, c[0x0][0x440] ;  /* 0x00011000ff1c3b82 */ /* 0x000e220000000a00 */
[----:B--2---:R-:W-:-:S04]  /*0890*/  @P2 IMAD.WIDE.U32 R18, R31, 0x10, R18 ;  /* 0x000000101f122825 */ /* 0x004fc800078e0012 */
[C---:B---3--:R-:W-:Y:S01]  /*08a0*/  @P2 IMAD.WIDE.U32 R20, R31.reuse, 0x10, R20 ;  /* 0x000000101f142825 */ /* 0x048fe200078e0014 */
[----:B------:R2:W5:Y:S03]  /*08b0*/  @P2 LDG.E.128 R56, desc[UR6][R18.64] ;  /* 0x0000000612382981 */ /* 0x000566000c1e1d00 */
[C---:B----4-:R-:W-:Y:S01]  /*08c0*/  @P2 IMAD.WIDE.U32 R22, R31.reuse, 0x10, R22 ;  /* 0x000000101f162825 */ /* 0x050fe200078e0016 */
[----:B------:R-:W-:Y:S01]  /*08d0*/  @P2 IADD3 R31, PT, PT, R31, 0x20, RZ ;  /* 0x000000201f1f2810 */ /* 0x000fe20007ffe0ff */
[----:B------:R2:W5:Y:S02]  /*08e0*/  @P2 LDG.E.128 R60, desc[UR6][R20.64] ;  /* 0x00000006143c2981 */ /* 0x000564000c1e1d00 */
[----:B-1----:R-:W-:Y:S02]  /*08f0*/  @P0 IMAD.WIDE.U32 R2, R183, 0x10, R2 ;  /* 0x00000010b7020825 */ /* 0x002fe400078e0002 */
[----:B------:R2:W5:Y:S02]  /*0900*/  @P2 LD.E.128 R92, desc[UR6][R22.64] ;  /* 0x00000006165c2980 */ /* 0x000564000c101d00 */
[----:B0-----:R-:W-:-:S02]  /*0910*/  @P3 IMAD.WIDE.U32 R24, R31, 0x10, R24 ;  /* 0x000000101f183825 */ /* 0x001fc400078e0018 */
[----:B------:R2:W5:Y:S02]  /*0920*/  @P0 LD.E.128 R100, desc[UR6][R2.64] ;  /* 0x0000000602640980 */ /* 0x000564000c101d00 */
[C---:B------:R-:W-:Y:S02]  /*0930*/  @P3 IMAD.WIDE.U32 R26, R31.reuse, 0x10, R26 ;  /* 0x000000101f1a3825 */ /* 0x040fe400078e001a */
[----:B------:R2:W5:Y:S02]  /*0940*/  @P3 LDG.E.128 R64, desc[UR6][R24.64] ;  /* 0x0000000618403981 */ /* 0x000564000c1e1d00 */
[----:B------:R-:W-:Y:S02]  /*0950*/  @P3 IMAD.WIDE.U32 R28, R31, 0x10, R28 ;  /* 0x000000101f1c3825 */ /* 0x000fe400078e001c */
[----:B------:R2:W5:Y:S04]  /*0960*/  @P3 LDG.E.128 R68, desc[UR6][R26.64] ;  /* 0x000000061a443981 */ /* 0x000568000c1e1d00 */
[----:B------:R2:W5:Y:S01]  /*0970*/  @P3 LD.E.128 R88, desc[UR6][R28.64] ;  /* 0x000000061c583980 */ /* 0x000562000c101d00 */
[----:B------:R-:W-:Y:S01]  /*0980*/  ISETP.GE.U32.AND P4, PT, R184, 0xa0, PT ;  /* 0x000000a0b800780c */ /* 0x000fe20003f86070 */
[----:B------:R-:W-:-:S02]  /*0990*/  HFMA2 R78, -RZ, RZ, 0, 0 ;  /* 0x00000000ff4e7431 */ /* 0x000fc400000001ff */
[----:B------:R-:W-:Y:S01]  /*09a0*/  IMAD.MOV.U32 R74, RZ, RZ, RZ ;  /* 0x000000ffff4a7224 */ /* 0x000fe200078e00ff */
[----:B------:R-:W-:Y:S02]  /*09b0*/  CS2R R72, SRZ ;  /* 0x0000000000487805 */ /* 0x000fe4000001ff00 */
[----:B------:R-:W-:Y:S01]  /*09c0*/  CS2R R76, SRZ ;  /* 0x00000000004c7805 */ /* 0x000fe2000001ff00 */
[----:B------:R-:W-:Y:S01]  /*09d0*/  IMAD.MOV.U32 R82, RZ, RZ, RZ ;  /* 0x000000ffff527224 */ /* 0x000fe200078e00ff */
[----:B------:R-:W-:Y:S02]  /*09e0*/  CS2R R80, SRZ ;  /* 0x0000000000507805 */ /* 0x000fe4000001ff00 */
[----:B------:R-:W-:Y:S02]  /*09f0*/  MOV R86, RZ ;  /* 0x000000ff00567202 */ /* 0x000fe40000000f00 */
[----:B------:R-:W-:Y:S01]  /*0a00*/  CS2R R84, SRZ ;  /* 0x0000000000547805 */ /* 0x000fe2000001ff00 */
[----:B------:R-:W-:Y:S01]  /*0a10*/  @P0 IMAD.MOV.U32 R87, RZ, RZ, RZ ;  /* 0x000000ffff570224 */ /* 0x000fe200078e00ff */
[----:B------:R-:W-:Y:S01]  /*0a20*/  @P1 MOV R83, RZ ;  /* 0x000000ff00531202 */ /* 0x000fe20000000f00 */
[----:B------:R-:W-:Y:S01]  /*0a30*/  @P2 IMAD.MOV.U32 R79, RZ, RZ, RZ ;  /* 0x000000ffff4f2224 */ /* 0x000fe200078e00ff */
[----:B------:R-:W-:Y:S01]  /*0a40*/  @P3 MOV R75, RZ ;  /* 0x000000ff004b3202 */ /* 0x000fe20000000f00 */
[----:B------:R-:W-:Y:S01]  /*0a50*/  @P3 VIADD R31, R31, 0x20 ;  /* 0x000000201f1f3836 */ /* 0x000fe20000000000 */
[----:B--2---:R-:W-:Y:S06]  /*0a60*/  @!P4 BRA `(.L_x_3) ;  /* 0x000000080094c947 */ /* 0x004fec0003800000 */
[----:B------:R-:W0:Y:S08]  /*0a70*/  LDC.64 R104, c[0x0][0x3d0] ;  /* 0x0000f400ff687b82 */ /* 0x000e300000000a00 */
[----:B------:R-:W1:Y:S08]  /*0a80*/  LDC.64 R108, c[0x0][0x3d8] ;  /* 0x0000f600ff6c7b82 */ /* 0x000e700000000a00 */
[----:B------:R-:W2:Y:S01]  /*0a90*/  LDC.64 R116, c[0x0][0x440] ;  /* 0x00011000ff747b82 */ /* 0x000ea20000000a00 */
[----:B0-----:R-:W-:-:S06]  /*0aa0*/  IMAD.WIDE.U32 R104, R31, 0x10, R104 ;  /* 0x000000101f687825 */ /* 0x001fcc00078e0068 */
[----:B------:R-:W5:Y:S01]  /*0ab0*/  LDG.E.128 R104, desc[UR6][R104.64] ;  /* 0x0000000668687981 */ /* 0x000f62000c1e1d00 */
[----:B-1----:R-:W-:-:S06]  /*0ac0*/  IMAD.WIDE.U32 R108, R31, 0x10, R108 ;  /* 0x000000101f6c7825 */ /* 0x002fcc00078e006c */
[----:B------:R-:W5:Y:S01]  /*0ad0*/  LDG.E.128 R108, desc[UR6][R108.64] ;  /* 0x000000066c6c7981 */ /* 0x000f62000c1e1d00 */
[----:B--2---:R-:W-:-:S06]  /*0ae0*/  IMAD.WIDE.U32 R116, R31, 0x10, R116 ;  /* 0x000000101f747825 */ /* 0x004fcc00078e0074 */
[----:B------:R-:W5:Y:S01]  /*0af0*/  LD.E.128 R116, desc[UR6][R116.64] ;  /* 0x0000000674747980 */ /* 0x000f62000c101d00 */
        /* <DEDUP_REMOVED lines=9> */
[----:B------:R-:W-:Y:S01]  /*0b90*/  CS2R R84, SRZ ;  /* 0x0000000000547805 */ /* 0x000fe2000001ff00 */
[----:B------:R-:W-:Y:S06]  /*0ba0*/  BRA `(.L_x_3) ;  /* 0x0000000800447947 */ /* 0x000fec0003800000 */
.L_x_1:
[----:B------:R-:W1:Y:S02]  /*0bb0*/  LDCU.64 UR4, c[0x0][0x440] ;  /* 0x00008800ff0477ac */ /* 0x000e640008000a00 */
[----:B-1----:R-:W-:-:S04]  /*0bc0*/  UISETP.NE.U32.AND UP1, UPT, UR4, URZ, UPT ;  /* 0x000000ff0400728c */ /* 0x002fc8000bf25070 */
[----:B------:R-:W-:-:S09]  /*0bd0*/  UISETP.NE.AND.EX UP1, UPT, UR5, URZ, UPT, UP1 ;  /* 0x000000ff0500728c */ /* 0x000fd2000bf25310 */
[----:B------:R-:W-:Y:S05]  /*0be0*/  BRA.U !UP1, `(.L_x_4) ;  /* 0x0000000509207547 */ /* 0x000fea000b800000 */
[C---:B------:R-:W-:Y:S01]  /*0bf0*/  ISETP.GE.U32.AND P0, PT, R184.reuse, 0x20, PT ;  /* 0x00000020b800780c */ /* 0x040fe20003f06070 */
[----:B------:R-:W1:Y:S01]  /*0c00*/  LDC.64 R4, c[0x0][0x3d0] ;  /* 0x0000f400ff047b82 */ /* 0x000e620000000a00 */
[C---:B------:R-:W-:Y:S02]  /*0c10*/  ISETP.GE.U32.AND P1, PT, R184.reuse, 0x40, PT ;  /* 0x00000040b800780c */ /* 0x040fe40003f26070 */
[C---:B------:R-:W-:Y:S02]  /*0c20*/  ISETP.GE.U32.AND P2, PT, R184.reuse, 0x60, PT ;  /* 0x00000060b800780c */ /* 0x040fe40003f46070 */
[----:B------:R-:W-:-:S03]  /*0c30*/  ISETP.GE.U32.AND P3, PT, R184, 0x80, PT ;  /* 0x00000080b800780c */ /* 0x000fc60003f66070 */
[----:B------:R-:W2:Y:S08]  /*0c40*/  LDC.64 R6, c[0x0][0x3d8] ;  /* 0x0000f600ff067b82 */ /* 0x000eb00000000a00 */
[----:B------:R-:W3:Y:S08]  /*0c50*/  @P0 LDC.64 R2, c[0x0][0x438] ;  /* 0x00010e00ff020b82 */ /* 0x000ef00000000a00 */
[----:B------:R-:W4:Y:S01]  /*0c60*/  @P0 LDC.64 R8, c[0x0][0x440] ;  /* 0x00011000ff080b82 */ /* 0x000f220000000a00 */
[----:B-1----:R-:W-:-:S07]  /*0c70*/  @P0 IMAD.WIDE.U32 R4, R183, 0x10, R4 ;  /* 0x00000010b7040825 */ /* 0x002fce00078e0004 */
[----:B------:R-:W1:Y:S08]  /*0c80*/  LDC.64 R14, c[0x0][0x3d0] ;  /* 0x0000f400ff0e7b82 */ /* 0x000e700000000a00 */
[----:B------:R-:W1:Y:S01]  /*0c90*/  LDC.64 R18, c[0x0][0x3d8] ;  /* 0x0000f600ff127b82 */ /* 0x000e620000000a00 */
[----:B---3--:R-:W-:-:S07]  /*0ca0*/  @P0 IMAD.WIDE.U32 R2, R183, 0x10, R2 ;  /* 0x00000010b7020825 */ /* 0x008fce00078e0002 */
[----:B------:R-:W3:Y:S08]  /*0cb0*/  LDC.64 R22, c[0x0][0x3d0] ;  /* 0x0000f400ff167b82 */ /* 0x000ef00000000a00 */
[----:B------:R-:W3:Y:S01]  /*0cc0*/  LDC.64 R26, c[0x0][0x3d8] ;  /* 0x0000f600ff1a7b82 */ /* 0x000ee20000000a00 */
[----:B------:R-:W-:Y:S01]  /*0cd0*/  MOV R39, R183 ;  /* 0x000000b700277202 */ /* 0x000fe20000000f00 */
[----:B0-----:R1:W5:Y:S06]  /*0ce0*/  @P0 LDG.E.128 R40, desc[UR6][R4.64] ;  /* 0x0000000604280981 */ /* 0x00136c000c1e1d00 */
[----:B------:R-:W0:Y:S08]  /*0cf0*/  @P1 LDC.64 R16, c[0x0][0x438] ;  /* 0x00010e00ff101b82 */ /* 0x000e300000000a00 */
[----:B------:R-:W3:Y:S08]  /*0d00*/  @P1 LDC.64 R20, c[0x0][0x440] ;  /* 0x00011000ff141b82 */ /* 0x000ef00000000a00 */
[----:B------:R-:W3:Y:S08]  /*0d10*/  @P2 LDC.64 R24, c[0x0][0x438] ;  /* 0x00010e00ff182b82 */ /* 0x000ef00000000a00 */
[----:B------:R-:W3:Y:S08]  /*0d20*/  @P2 LDC.64 R28, c[0x0][0x440] ;  /* 0x00011000ff1c2b82 */ /* 0x000ef00000000a00 */
[----:B------:R-:W3:Y:S08]  /*0d30*/  LDC.64 R30, c[0x0][0x3d0] ;  /* 0x0000f400ff1e7b82 */ /* 0x000ef00000000a00 */
[----:B------:R-:W3:Y:S08]  /*0d40*/  @P3 LDC.64 R32, c[0x0][0x438] ;  /* 0x00010e00ff203b82 */ /* 0x000ef00000000a00 */
[----:B------:R-:W3:Y:S08]  /*0d50*/  LDC.64 R34, c[0x0][0x3d8] ;  /* 0x0000f600ff227b82 */ /* 0x000ef00000000a00 */
[----:B------:R-:W3:Y:S01]  /*0d60*/  @P3 LDC.64 R36, c[0x0][0x440] ;  /* 0x00011000ff243b82 */ /* 0x000ee20000000a00 */
[C---:B------:R-:W-:Y:S01]  /*0d70*/  @P0 LOP3.LUT R39, R183.reuse, 0x20, RZ, 0xfc, !PT ;  /* 0x00000020b7270812 */ /* 0x040fe200078efcff */
[----:B------:R0:W5:Y:S01]  /*0d80*/  @P0 LD.E.128 R84, desc[UR6][R2.64] ;  /* 0x0000000602540980 */ /* 0x000162000c101d00 */
[----:B--2---:R-:W-:-:S04]  /*0d90*/  @P0 IMAD.WIDE.U32 R10, R183, 0x10, R6 ;  /* 0x00000010b70a0825 */ /* 0x004fc800078e0006 */
[----:B----4-:R-:W-:Y:S01]  /*0da0*/  @P0 IMAD.WIDE.U32 R12, R183, 0x10, R8 ;  /* 0x00000010b70c0825 */ /* 0x010fe200078e0008 */
[----:B------:R2:W5:Y:S03]  /*0db0*/  @P0 LDG.E.128 R44, desc[UR6][R10.64] ;  /* 0x000000060a2c0981 */ /* 0x000566000c1e1d00 */
[C---:B-1----:R-:W-:Y:S01]  /*0dc0*/  @P1 IMAD.WIDE.U32 R4, R39.reuse, 0x10, R14 ;  /* 0x0000001027041825 */ /* 0x042fe200078e000e */
[----:B------:R2:W5:Y:S03]  /*0dd0*/  @P0 LD.E.128 R100, desc[UR6][R12.64] ;  /* 0x000000060c640980 */ /* 0x000566000c101d00 */
[C---:B0-----:R-:W-:Y:S01]  /*0de0*/  @P1 IMAD.WIDE.U32 R6, R39.reuse, 0x10, R16 ;  /* 0x0000001027061825 */ /* 0x041fe200078e0010 */
[----:B------:R2:W5:Y:S03]  /*0df0*/  @P1 LDG.E.128 R48, desc[UR6][R4.64] ;  /* 0x0000000604301981 */ /* 0x000566000c1e1d00 */
[C---:B------:R-:W-:Y:S01]  /*0e00*/  @P1 IMAD.WIDE.U32 R2, R39.reuse, 0x10, R18 ;  /* 0x0000001027021825 */ /* 0x040fe200078e0012 */
[----:B------:R2:W5:Y:S03]  /*0e10*/  @P1 LD.E.128 R80, desc[UR6][R6.64] ;  /* 0x0000000606501980 */ /* 0x000566000c101d00 */
[C---:B---3--:R-:W-:Y:S01]  /*0e20*/  @P1 IMAD.WIDE.U32 R8, R39.reuse, 0x10, R20 ;  /* 0x0000001027081825 */ /* 0x048fe200078e0014 */
[----:B------:R2:W5:Y:S03]  /*0e30*/  @P1 LDG.E.128 R52, desc[UR6][R2.64] ;  /* 0x0000000602341981 */ /* 0x000566000c1e1d00 */
[----:B------:R-:W-:Y:S01]  /*0e40*/  @P1 VIADD R39, R39, 0x20 ;  /* 0x0000002027271836 */ /* 0x000fe20000000000 */
[----:B------:R2:W5:Y:S03]  /*0e50*/  @P1 LD.E.128 R96, desc[UR6][R8.64] ;  /* 0x0000000608601980 */ /* 0x000566000c101d00 */
[----:B------:R-:W-:-:S04]  /*0e60*/  @P2 IMAD.WIDE.U32 R22, R39, 0x10, R22 ;  /* 0x0000001027162825 */ /* 0x000fc800078e0016 */
[C---:B------:R-:W-:Y:S01]  /*0e70*/  @P2 IMAD.WIDE.U32 R24, R39.reuse, 0x10, R24 ;  /* 0x0000001027182825 */ /* 0x040fe200078e0018 */
[----:B------:R2:W5:Y:S03]  /*0e80*/  @P2 LDG.E.128 R56, desc[UR6][R22.64] ;  /* 0x0000000616382981 */ /* 0x000566000c1e1d00 */
[C---:B------:R-:W-:Y:S01]  /*0e90*/  @P2 IMAD.WIDE.U32 R26, R39.reuse, 0x10, R26 ;  /* 0x00000010271a2825 */ /* 0x040fe200078e001a */
[----:B------:R2:W5:Y:S03]  /*0ea0*/  @P2 LD.E.128 R76, desc[UR6][R24.64] ;  /* 0x00000006184c2980 */ /* 0x000566000c101d00 */
[C---:B------:R-:W-:Y:S01]  /*0eb0*/  @P2 IMAD.WIDE.U32 R28, R39.reuse, 0x10, R28 ;  /* 0x00000010271c2825 */ /* 0x040fe200078e001c */
[----:B------:R-:W-:Y:S01]  /*0ec0*/  @P2 IADD3 R39, PT, PT, R39, 0x20, RZ ;  /* 0x0000002027272810 */ /* 0x000fe20007ffe0ff */
[----:B------:R2:W5:Y:S04]  /*0ed0*/  @P2 LDG.E.128 R60, desc[UR6][R26.64] ;  /* 0x000000061a3c2981 */ /* 0x000568000c1e1d00 */
[C---:B------:R-:W-:Y:S01]  /*0ee0*/  @P3 IMAD.WIDE.U32 R30, R39.reuse, 0x10, R30 ;  /* 0x00000010271e3825 */ /* 0x040fe200078e001e */
[----:B------:R2:W5:Y:S03]  /*0ef0*/  @P2 LD.E.128 R92, desc[UR6][R28.64] ;  /* 0x000000061c5c2980 */ /* 0x000566000c101d00 */
[C---:B------:R-:W-:Y:S01]  /*0f00*/  @P3 IMAD.WIDE.U32 R32, R39.reuse, 0x10, R32 ;  /* 0x0000001027203825 */ /* 0x040fe200078e0020 */
[----:B------:R2:W5:Y:S03]  /*0f10*/  @P3 LDG.E.128 R64, desc[UR6][R30.64] ;  /* 0x000000061e403981 */ /* 0x000566000c1e1d00 */
[C---:B------:R-:W-:Y:S01]  /*0f20*/  @P3 IMAD.WIDE.U32 R34, R39.reuse, 0x10, R34 ;  /* 0x0000001027223825 */ /* 0x040fe200078e0022 */
[----:B------:R2:W5:Y:S03]  /*0f30*/  @P3 LD.E.128 R72, desc[UR6][R32.64] ;  /* 0x0000000620483980 */ /* 0x000566000c101d00 */
[C---:B------:R-:W-:Y:S01]  /*0f40*/  @P3 IMAD.WIDE.U32 R36, R39.reuse, 0x10, R36 ;  /* 0x0000001027243825 */ /* 0x040fe200078e0024 */
[----:B------:R2:W5:Y:S04]  /*0f50*/  @P3 LDG.E.128 R68, desc[UR6][R34.64] ;  /* 0x0000000622443981 */ /* 0x000568000c1e1d00 */
[----:B------:R2:W5:Y:S01]  /*0f60*/  @P3 LD.E.128 R88, desc[UR6][R36.64] ;  /* 0x0000000624583980 */ /* 0x000562000c101d00 */
[----:B------:R-:W-:Y:S01]  /*0f70*/  ISETP.GE.U32.AND P1, PT, R184, 0xa0, PT ;  /* 0x000000a0b800780c */ /* 0x000fe20003f26070 */
[----:B------:R-:W-:-:S12]  /*0f80*/  @P3 VIADD R39, R39, 0x20 ;  /* 0x0000002027273836 */ /* 0x000fd80000000000 */
[----:B--2---:R-:W-:Y:S05]  /*0f90*/  @!P1 BRA `(.L_x_3) ;  /* 0x0000000400489947 */ /* 0x004fea0003800000 */
[----:B------:R-:W0:Y:S08]  /*0fa0*/  LDC.64 R104, c[0x0][0x3d0] ;  /* 0x0000f400ff687b82 */ /* 0x000e300000000a00 */
[----:B------:R-:W1:Y:S08]  /*0fb0*/  LDC.64 R112, c[0x0][0x438] ;  /* 0x00010e00ff707b82 */ /* 0x000e700000000a00 */
[----:B------:R-:W2:Y:S08]  /*0fc0*/  LDC.64 R108, c[0x0][0x3d8] ;  /* 0x0000f600ff6c7b82 */ /* 0x000eb00000000a00 */
[----:B------:R-:W3:Y:S01]  /*0fd0*/  LDC.64 R116, c[0x0][0x440] ;  /* 0x00011000ff747b82 */ /* 0x000ee20000000a00 */
[----:B0-----:R-:W-:-:S06]  /*0fe0*/  IMAD.WIDE.U32 R104, R39, 0x10, R104 ;  /* 0x0000001027687825 */ /* 0x001fcc00078e0068 */
[----:B------:R-:W5:Y:S01]  /*0ff0*/  LDG.E.128 R104, desc[UR6][R104.64] ;  /* 0x0000000668687981 */ /* 0x000f62000c1e1d00 */
[----:B-1----:R-:W-:-:S06]  /*1000*/  IMAD.WIDE.U32 R112, R39, 0x10, R112 ;  /* 0x0000001027707825 */ /* 0x002fcc00078e0070 */
[----:B------:R-:W5:Y:S01]  /*1010*/  LD.E.128 R112, desc[UR6][R112.64] ;  /* 0x0000000670707980 */ /* 0x000f62000c101d00 */
[----:B--2---:R-:W-:-:S06]  /*1020*/  IMAD.WIDE.U32 R108, R39, 0x10, R108 ;  /* 0x00000010276c7825 */ /* 0x004fcc00078e006c */
[----:B------:R-:W5:Y:S01]  /*1030*/  LDG.E.128 R108, desc[UR6][R108.64] ;  /* 0x000000066c6c7981 */ /* 0x000f62000c1e1d00 */
[----:B---3--:R-:W-:-:S06]  /*1040*/  IMAD.WIDE.U32 R116, R39, 0x10, R116 ;  /* 0x0000001027747825 */ /* 0x008fcc00078e0074 */
[----:B------:R-:W5:Y:S01]  /*1050*/  LD.E.128 R116, desc[UR6][R116.64] ;  /* 0x0000000674747980 */ /* 0x000f62000c101d00 */
[----:B------:R-:W-:Y:S05]  /*1060*/  BRA `(.L_x_3) ;  /* 0x0000000400147947 */ /* 0x000fea0003800000 */
.L_x_4:
[C---:B------:R-:W-:Y:S01]  /*1070*/  ISETP.GE.U32.AND P1, PT, R184.reuse, 0x40, PT ;  /* 0x00000040b800780c */ /* 0x040fe20003f26070 */
[----:B------:R-:W1:Y:S01]  /*1080*/  LDC.64 R2, c[0x0][0x3d0] ;  /* 0x0000f400ff027b82 */ /* 0x000e620000000a00 */
[C---:B------:R-:W-:Y:S02]  /*1090*/  ISETP.GE.U32.AND P2, PT, R184.reuse, 0x60, PT ;  /* 0x00000060b800780c */ /* 0x040fe40003f46070 */
[C---:B------:R-:W-:Y:S02]  /*10a0*/  ISETP.GE.U32.AND P3, PT, R184.reuse, 0x80, PT ;  /* 0x00000080b800780c */ /* 0x040fe40003f66070 */
[C---:B------:R-:W-:Y:S02]  /*10b0*/  ISETP.GE.U32.AND P0, PT, R184.reuse, 0x20, PT ;  /* 0x00000020b800780c */ /* 0x040fe40003f06070 */
[----:B------:R-:W-:Y:S01]  /*10c0*/  ISETP.GE.U32.AND P4, PT, R184, 0xa0, PT ;  /* 0x000000a0b800780c */ /* 0x000fe20003f86070 */
[----:B------:R-:W2:Y:S01]  /*10d0*/  LDC.64 R6, c[0x0][0x3d8] ;  /* 0x0000f600ff067b82 */ /* 0x000ea20000000a00 */
[----:B------:R-:W-:-:S07]  /*10e0*/  MOV R39, R183 ;  /* 0x000000b700277202 */ /* 0x000fce0000000f00 */
[----:B------:R-:W3:Y:S02]  /*10f0*/  @P1 LDC.64 R4, c[0x0][0x438] ;  /* 0x00010e00ff041b82 */ /* 0x000ee40000000a00 */
[----:B------:R-:W-:-:S06]  /*1100*/  @P0 LOP3.LUT R39, R183, 0x20, RZ, 0xfc, !PT ;  /* 0x00000020b7270812 */ /* 0x000fcc00078efcff */
[----:B------:R-:W4:Y:S01]  /*1110*/  LDC.64 R8, c[0x0][0x3d0] ;  /* 0x0000f400ff087b82 */ /* 0x000f220000000a00 */
[----:B-1----:R-:W-:-:S05]  /*1120*/  @P1 IMAD.WIDE.U32 R2, R39, 0x10, R2 ;  /* 0x0000001027021825 */ /* 0x002fca00078e0002 */
[----:B0-----:R0:W5:Y:S02]  /*1130*/  @P1 LDG.E.128 R48, desc[UR6][R2.64] ;  /* 0x0000000602301981 */ /* 0x001164000c1e1d00 */
[----:B------:R-:W1:Y:S01]  /*1140*/  @P2 LDC.64 R10, c[0x0][0x438] ;  /* 0x00010e00ff0a2b82 */ /* 0x000e620000000a00 */
[----:B--2---:R-:W-:-:S05]  /*1150*/  @P1 IMAD.WIDE.U32 R6, R39, 0x10, R6 ;  /* 0x0000001027061825 */ /* 0x004fca00078e0006 */
[----:B------:R0:W5:Y:S02]  /*1160*/  @P1 LDG.E.128 R52, desc[UR6][R6.64] ;  /* 0x0000000606341981 */ /* 0x000164000c1e1d00 */
[----:B------:R-:W2:Y:S01]  /*1170*/  LDC.64 R12, c[0x0][0x3d8] ;  /* 0x0000f600ff0c7b82 */ /* 0x000ea20000000a00 */
[----:B---3--:R-:W-:-:S04]  /*1180*/  @P1 IMAD.WIDE.U32 R4, R39, 0x10, R4 ;  /* 0x0000001027041825 */ /* 0x008fc800078e0004 */
[----:B------:R-:W-:Y:S01]  /*1190*/  @P1 VIADD R39, R39, 0x20 ;  /* 0x0000002027271836 */ /* 0x000fe20000000000 */
[----:B------:R0:W5:Y:S02]  /*11a0*/  @P1 LD.E.128 R80, desc[UR6][R4.64] ;  /* 0x0000000604501980 */ /* 0x000164000c101d00 */
[----:B------:R-:W3:Y:S01]  /*11b0*/  LDC.64 R26, c[0x0][0x3d0] ;  /* 0x0000f400ff1a7b82 */ /* 0x000ee20000000a00 */
[----:B----4-:R-:W-:-:S05]  /*11c0*/  @P2 IMAD.WIDE.U32 R20, R39, 0x10, R8 ;  /* 0x0000001027142825 */ /* 0x010fca00078e0008 */
[----:B------:R0:W5:Y:S02]  /*11d0*/  @P2 LDG.E.128 R56, desc[UR6][R20.64] ;  /* 0x0000000614382981 */ /* 0x000164000c1e1d00 */
[----:B------:R-:W4:Y:S01]  /*11e0*/  @P3 LDC.64 R28, c[0x0][0x438] ;  /* 0x00010e00ff1c3b82 */ /* 0x000f220000000a00 */
[----:B-1----:R-:W-:-:S05]  /*11f0*/  @P2 IMAD.WIDE.U32 R22, R39, 0x10, R10 ;  /* 0x0000001027162825 */ /* 0x002fca00078e000a */
[----:B------:R0:W5:Y:S02]  /*1200*/  @P2 LD.E.128 R76, desc[UR6][R22.64] ;  /* 0x00000006164c2980 */ /* 0x000164000c101d00 */
[----:B------:R-:W1:Y:S01]  /*1210*/  LDC.64 R30, c[0x0][0x3d8] ;  /* 0x0000f600ff1e7b82 */ /* 0x000e620000000a00 */
[C---:B--2---:R-:W-:Y:S01]  /*1220*/  @P2 IMAD.WIDE.U32 R24, R39.reuse, 0x10, R12 ;  /* 0x0000001027182825 */ /* 0x044fe200078e000c */
[----:B------:R-:W-:-:S04]  /*1230*/  @P2 IADD3 R39, PT, PT, R39, 0x20, RZ ;  /* 0x0000002027272810 */ /* 0x000fc80007ffe0ff */
[----:B------:R0:W5:Y:S02]  /*1240*/  @P2 LDG.E.128 R60, desc[UR6][R24.64] ;  /* 0x00000006183c2981 */ /* 0x000164000c1e1d00 */
[----:B------:R-:W2:Y:S01]  /*1250*/  LDC.64 R32, c[0x0][0x3d0] ;  /* 0x0000f400ff207b82 */ /* 0x000ea20000000a00 */
[----:B---3--:R-:W-:-:S05]  /*1260*/  @P3 IMAD.WIDE.U32 R26, R39, 0x10, R26 ;  /* 0x00000010271a3825 */ /* 0x008fca00078e001a */
[----:B------:R0:W5:Y:S02]  /*1270*/  @P3 LDG.E.128 R64, desc[UR6][R26.64] ;  /* 0x000000061a403981 */ /* 0x000164000c1e1d00 */
[----:B------:R-:W3:Y:S01]  /*1280*/  LDC.64 R36, c[0x0][0x3d8] ;  /* 0x0000f600ff247b82 */ /* 0x000ee20000000a00 */
[----:B----4-:R-:W-:-:S05]  /*1290*/  @P3 IMAD.WIDE.U32 R28, R39, 0x10, R28 ;  /* 0x00000010271c3825 */ /* 0x010fca00078e001c */
[----:B------:R0:W5:Y:S02]  /*12a0*/  @P3 LD.E.128 R72, desc[UR6][R28.64] ;  /* 0x000000061c483980 */ /* 0x000164000c101d00 */
[----:B------:R-:W4:Y:S01]  /*12b0*/  @P4 LDC.64 R34, c[0x0][0x438] ;  /* 0x00010e00ff224b82 */ /* 0x000f220000000a00 */
[----:B-1----:R-:W-:-:S04]  /*12c0*/  @P3 IMAD.WIDE.U32 R30, R39, 0x10, R30 ;  /* 0x00000010271e3825 */ /* 0x002fc800078e001e */
[----:B------:R-:W-:Y:S01]  /*12d0*/  @P3 VIADD R39, R39, 0x20 ;  /* 0x0000002027273836 */ /* 0x000fe20000000000 */
[----:B------:R0:W5:Y:S02]  /*12e0*/  @P3 LDG.E.128 R68, desc[UR6][R30.64] ;  /* 0x000000061e443981 */ /* 0x000164000c1e1d00 */
[----:B------:R-:W1:Y:S01]  /*12f0*/  LDC.64 R14, c[0x0][0x3d0] ;  /* 0x0000f400ff0e7b82 */ /* 0x000e620000000a00 */
[----:B--2---:R-:W-:-:S05]  /*1300*/  @P4 IMAD.WIDE.U32 R8, R39, 0x10, R32 ;  /* 0x0000001027084825 */ /* 0x004fca00078e0020 */
[----:B------:R0:W5:Y:S02]  /*1310*/  @P4 LDG.E.128 R104, desc[UR6][R8.64] ;  /* 0x0000000608684981 */ /* 0x000164000c1e1d00 */
[----:B------:R-:W2:Y:S01]  /*1320*/  @P0 LDC.64 R16, c[0x0][0x438] ;  /* 0x00010e00ff100b82 */ /* 0x000ea20000000a00 */
[----:B---3--:R-:W-:-:S05]  /*1330*/  @P4 IMAD.WIDE.U32 R12, R39, 0x10, R36 ;  /* 0x00000010270c4825 */ /* 0x008fca00078e0024 */
[----:B------:R0:W5:Y:S02]  /*1340*/  @P4 LDG.E.128 R108, desc[UR6][R12.64] ;  /* 0x000000060c6c4981 */ /* 0x000164000c1e1d00 */
[----:B------:R-:W3:Y:S01]  /*1350*/  LDC.64 R18, c[0x0][0x3d8] ;  /* 0x0000f600ff127b82 */ /* 0x000ee20000000a00 */
[----:B----4-:R-:W-:-:S05]  /*1360*/  @P4 IMAD.WIDE.U32 R10, R39, 0x10, R34 ;  /* 0x00000010270a4825 */ /* 0x010fca00078e0022 */
[----:B------:R0:W5:Y:S01]  /*1370*/  @P4 LD.E.128 R112, desc[UR6][R10.64] ;  /* 0x000000060a704980 */ /* 0x000162000c101d00 */
[----:B-1----:R-:W-:-:S05]  /*1380*/  @P0 IMAD.WIDE.U32 R14, R183, 0x10, R14 ;  /* 0x00000010b70e0825 */ /* 0x002fca00078e000e */
[----:B------:R0:W5:Y:S01]  /*1390*/  @P0 LDG.E.128 R40, desc[UR6][R14.64] ;  /* 0x000000060e280981 */ /* 0x000162000c1e1d00 */
[----:B--2---:R-:W-:-:S05]  /*13a0*/  @P0 IMAD.WIDE.U32 R16, R183, 0x10, R16 ;  /* 0x00000010b7100825 */ /* 0x004fca00078e0010 */
[----:B------:R0:W5:Y:S01]  /*13b0*/  @P0 LD.E.128 R84, desc[UR6][R16.64] ;  /* 0x0000000610540980 */ /* 0x000162000c101d00 */
[----:B---3--:R-:W-:-:S05]  /*13c0*/  @P0 IMAD.WIDE.U32 R18, R183, 0x10, R18 ;  /* 0x00000010b7120825 */ /* 0x008fca00078e0012 */
[----:B------:R0:W5:Y:S01]  /*13d0*/  @P0 LDG.E.128 R44, desc[UR6][R18.64] ;  /* 0x00000006122c0981 */ /* 0x000162000c1e1d00 */
[----:B------:R-:W-:Y:S01]  /*13e0*/  HFMA2 R90, -RZ, RZ, 0, 0 ;  /* 0x00000000ff5a7431 */ /* 0x000fe200000001ff */
[----:B------:R-:W-:Y:S01]  /*13f0*/  CS2R R88, SRZ ;  /* 0x0000000000587805 */ /* 0x000fe2000001ff00 */
[----:B------:R-:W-:Y:S01]  /*1400*/  IMAD.MOV.U32 R94, RZ, RZ, RZ ;  /* 0x000000ffff5e7224 */ /* 0x000fe200078e00ff */
[----:B------:R-:W-:Y:S02]  /*1410*/  CS2R R92, SRZ ;  /* 0x00000000005c7805 */ /* 0x000fe4000001ff00 */
[----:B------:R-:W-:Y:S02]  /*1420*/  MOV R98, RZ ;  /* 0x000000ff00627202 */ /* 0x000fe40000000f00 */
[----:B------:R-:W-:Y:S01]  /*1430*/  CS2R R96, SRZ ;  /* 0x0000000000607805 */ /* 0x000fe2000001ff00 */
[----:B------:R-:W-:Y:S01]  /*1440*/  IMAD.MOV.U32 R102, RZ, RZ, RZ ;  /* 0x000000ffff667224 */ /* 0x000fe200078e00ff */
[----:B------:R-:W-:-:S02]  /*1450*/  CS2R R100, SRZ ;  /* 0x0000000000647805 */ /* 0x000fc4000001ff00 */
[----:B------:R-:W-:Y:S02]  /*1460*/  @P0 MOV R103, RZ ;  /* 0x000000ff00670202 */ /* 0x000fe40000000f00 */
[----:B------:R-:W-:Y:S02]  /*1470*/  @P4 CS2R R118, SRZ ;  /* 0x0000000000764805 */ /* 0x000fe4000001ff00 */
[----:B------:R-:W-:Y:S02]  /*1480*/  @P4 CS2R R116, SRZ ;  /* 0x0000000000744805 */ /* 0x000fe4000001ff00 */
[----:B------:R-:W-:Y:S01]  /*1490*/  @P1 MOV R99, RZ ;  /* 0x000000ff00631202 */ /* 0x000fe20000000f00 */
[----:B------:R-:W-:Y:S01]  /*14a0*/  @P2 IMAD.MOV.U32 R95, RZ, RZ, RZ ;  /* 0x000000ffff5f2224 */ /* 0x000fe200078e00ff */
[----:B0-----:R-:W-:-:S07]  /*14b0*/  @P3 MOV R91, RZ ;  /* 0x000000ff005b3202 */ /* 0x001fce0000000f00 */
.L_x_3:
[----:B------:R-:W-:Y:S05]  /*14c0*/  BSYNC.RECONVERGENT B0 ;  /* 0x0000000000007941 */ /* 0x000fea0003800200 */
.L_x_0:
[----:B------:R-:W0:Y:S02]  /*14d0*/  LDCU UR4, c[0x0][0x384] ;  /* 0x00007080ff0477ac */ /* 0x000e240008000800 */
[----:B0-----:R-:W-:-:S13]  /*14e0*/  ISETP.GE.AND P1, PT, R182, UR4, PT ;  /* 0x00000004b6007c0c */ /* 0x001fda000bf26270 */
[----:B------:R-:W-:Y:S05]  /*14f0*/  @P1 EXIT ;  /* 0x000000000000194d */ /* 0x000fea0003800000 */
[----:B------:R-:W0:Y:S01]  /*1500*/  LDCU.U8 UR4, c[0x0][0x410] ;  /* 0x00008200ff0477ac */ /* 0x000e220008000000 */
[----:B-----5:R-:W-:Y:S02]  /*1510*/  PRMT R181, R119, 0x7632, R181 ;  /* 0x0000763277b57816 */ /* 0x020fe400000000b5 */
[----:B------:R-:W-:Y:S01]  /*1520*/  PRMT R180, R111, 0x7632, R180 ;  /* 0x000076326fb47816 */ /* 0x000fe200000000b4 */
[----:B------:R-:W1:Y:S01]  /*1530*/  LDCU UR9, c[0x0][0x388] ;  /* 0x00007100ff0977ac */ /* 0x000e620008000800 */
[----:B------:R-:W-:Y:S02]  /*1540*/  PRMT R179, R115, 0x7632, R179 ;  /* 0x0000763273b37816 */ /* 0x000fe400000000b3 */
[----:B------:R-:W-:Y:S01]  /*1550*/  PRMT R178, R107, 0x7632, R178 ;  /* 0x000076326bb27816 */ /* 0x000fe200000000b2 */
[----:B------:R-:W2:Y:S01]  /*1560*/  LDCU UR8, c[0x0][0x448] ;  /* 0x00008900ff0877ac */ /* 0x000ea20008000800 */
[----:B------:R-:W-:Y:S02]  /*1570*/  PRMT R177, R118, 0x7632, R177 ;  /* 0x0000763276b17816 */ /* 0x000fe400000000b1 */
[----:B------:R-:W-:Y:S01]  /*1580*/  PRMT R176, R110, 0x7632, R176 ;  /* 0x000076326eb07816 */ /* 0x000fe200000000b0 */
[----:B------:R-:W3:Y:S01]  /*1590*/  LDCU.64 UR10, c[0x0][0x398] ;  /* 0x00007300ff0a77ac */ /* 0x000ee20008000a00 */
[----:B------:R-:W-:-:S02]  /*15a0*/  PRMT R175, R114, 0x7632, R175 ;  /* 0x0000763272af7816 */ /* 0x000fc400000000af */
[----:B------:R-:W-:Y:S01]  /*15b0*/  PRMT R174, R106, 0x7632, R174 ;  /* 0x000076326aae7816 */ /* 0x000fe200000000ae */
[----:B------:R-:W4:Y:S01]  /*15c0*/  LDCU.64 UR12, c[0x0][0x3a0] ;  /* 0x00007400ff0c77ac */ /* 0x000f220008000a00 */
[----:B------:R-:W-:Y:S02]  /*15d0*/  PRMT R173, R117, 0x7632, R173 ;  /* 0x0000763275ad7816 */ /* 0x000fe400000000ad */
[----:B------:R-:W-:Y:S01]  /*15e0*/  PRMT R172, R109, 0x7632, R172 ;  /* 0x000076326dac7816 */ /* 0x000fe200000000ac */
[----:B0-----:R-:W-:Y:S01]  /*15f0*/  UISETP.NE.AND UP2, UPT, UR4, URZ, UPT ;  /* 0x000000ff0400728c */ /* 0x001fe2000bf45270 */
[----:B------:R-:W-:Y:S02]  /*1600*/  PRMT R171, R113, 0x7632, R171 ;  /* 0x0000763271ab7816 */ /* 0x000fe400000000ab */
[----:B------:R-:W-:Y:S02]  /*1610*/  PRMT R170, R105, 0x7632, R170 ;  /* 0x0000763269aa7816 */ /* 0x000fe400000000aa */
[----:B------:R-:W-:-:S02]  /*1620*/  PRMT R169, R116, 0x7632, R169 ;  /* 0x0000763274a97816 */ /* 0x000fc400000000a9 */
[----:B------:R-:W-:Y:S02]  /*1630*/  PRMT R168, R108, 0x7632, R168 ;  /* 0x000076326ca87816 */ /* 0x000fe400000000a8 */
[----:B------:R-:W-:Y:S02]  /*1640*/  PRMT R167, R112, 0x7632, R167 ;  /* 0x0000763270a77816 */ /* 0x000fe400000000a7 */
[----:B------:R-:W-:Y:S02]  /*1650*/  PRMT R166, R104, 0x7632, R166 ;  /* 0x0000763268a67816 */ /* 0x000fe400000000a6 */
        /* <DEDUP_REMOVED lines=63> */
[----:B-1234-:R-:W-:-:S07]  /*1a50*/  PRMT R2, R40, 0x7632, R2 ;  /* 0x0000763228027816 */ /* 0x01efce0000000002 */
.L_x_46:
[----:B------:R-:W-:Y:S01]  /*1a60*/  IMAD R132, R182, UR9, RZ ;  /* 0x00000009b6847c24 */ /* 0x000fe2000f8e02ff */
[----:B------:R-:W-:Y:S04]  /*1a70*/  BSSY.RECONVERGENT B0, `(.L_x_5) ;  /* 0x00000a8000007945 */ /* 0x000fe80003800200 */
[----:B------:R-:W-:-:S04]  /*1a80*/  SHF.R.S32.HI R133, RZ, 0x1f, R132 ;  /* 0x0000001fff857819 */ /* 0x000fc80000011484 */
[----:B------:R-:W-:-:S04]  /*1a90*/  LEA.HI R132, R133, R132, RZ, 0x3 ;  /* 0x0000008485847211 */ /* 0x000fc800078f18ff */
[----:B------:R-:W-:-:S04]  /*1aa0*/  LEA.HI.SX32 R225, R132, R183, 0x1d ;  /* 0x000000b784e17211 */ /* 0x000fc800078feaff */
[----:B------:R-:W-:Y:S01]  /*1ab0*/  MOV R227, R225 ;  /* 0x000000e100e37202 */ /* 0x000fe20000000f00 */
[----:B------:R-:W-:Y:S06]  /*1ac0*/  @!P0 BRA `(.L_x_6) ;  /* 0x0000000800888947 */ /* 0x000fec0003800000 */
[----:B------:R-:W-:Y:S01]  /*1ad0*/  ISETP.NE.U32.AND P1, PT, RZ, UR12, PT ;  /* 0x0000000cff007c0c */ /* 0x000fe2000bf25070 */
[----:B------:R-:W0:Y:S01]  /*1ae0*/  LDC.64 R136, c[0x0][0x390] ;  /* 0x0000e400ff887b82 */ /* 0x000e220000000a00 */
[----:B------:R-:W-:Y:S02]  /*1af0*/  ISETP.NE.U32.AND P0, PT, RZ, UR10, PT ;  /* 0x0000000aff007c0c */ /* 0x000fe4000bf05070 */
[----:B------:R-:W-:Y:S02]  /*1b00*/  ISETP.NE.AND.EX P1, PT, RZ, UR13, PT, P1 ;  /* 0x0000000dff007c0c */ /* 0x000fe4000bf25310 */
[----:B------:R-:W-:-:S11]  /*1b10*/  ISETP.NE.AND.EX P0, PT, RZ, UR11, PT, P0 ;  /* 0x0000000bff007c0c */ /* 0x000fd6000bf05300 */
[----:B------:R-:W1:Y:S08]  /*1b20*/  @P1 LDC.64 R132, c[0x0][0x3a0] ;  /* 0x0000e800ff841b82 */ /* 0x000e700000000a00 */
[----:B------:R-:W2:Y:S01]  /*1b30*/  @P0 LDC.64 R134, c[0x0][0x398] ;  /* 0x0000e600ff860b82 */ /* 0x000ea20000000a00 */
[----:B-1----:R-:W-:-:S04]  /*1b40*/  @P1 IMAD.WIDE.U32 R138, R225, 0x10, R132 ;  /* 0x00000010e18a1825 */ /* 0x002fc800078e0084 */
[C---:B0-----:R-:W-:Y:S01]  /*1b50*/  IMAD.WIDE.U32 R132, R225.reuse, 0x10, R136 ;  /* 0x00000010e1847825 */ /* 0x041fe200078e0088 */
[----:B------:R-:W3:Y:S03]  /*1b60*/  @P1 LDG.E.128 R120, desc[UR6][R138.64] ;  /* 0x000000068a781981 */ /* 0x000ee6000c1e1d00 */
[----:B--2---:R-:W-:Y:S02]  /*1b70*/  @P0 IMAD.WIDE.U32 R136, R225, 0x10, R134 ;  /* 0x00000010e1880825 */ /* 0x004fe400078e0086 */
[----:B------:R-:W5:Y:S04]  /*1b80*/  LDG.E.128 R132, desc[UR6][R132.64] ;  /* 0x0000000684847981 */ /* 0x000f68000c1e1d00 */
[----:B------:R0:W5:Y:S01]  /*1b90*/  @P0 LDG.E.128 R124, desc[UR6][R136.64] ;  /* 0x00000006887c0981 */ /* 0x000162000c1e1d00 */
[----:B---3--:R-:W-:-:S02]  /*1ba0*/  PRMT R203, R123, 0x7632, R203 ;  /* 0x000076327bcb7816 */ /* 0x008fc400000000cb */
[----:B------:R-:W-:Y:S02]  /*1bb0*/  PRMT R202, R122, 0x7632, R202 ;  /* 0x000076327aca7816 */ /* 0x000fe400000000ca */
[----:B------:R-:W-:Y:S02]  /*1bc0*/  PRMT R201, R121, 0x7632, R201 ;  /* 0x0000763279c97816 */ /* 0x000fe400000000c9 */
[----:B------:R-:W-:Y:S01]  /*1bd0*/  PRMT R200, R120, 0x7632, R200 ;  /* 0x0000763278c87816 */ /* 0x000fe200000000c8 */
[----:B0-----:R-:W-:Y:S06]  /*1be0*/  @!P0 BRA `(.L_x_7) ;  /* 0x00000004006c8947 */ /* 0x001fec0003800000 */
[----:B------:R-:W-:Y:S05]  /*1bf0*/  @!P1 BRA `(.L_x_8) ;  /* 0x0000000000d49947 */ /* 0x000fea0003800000 */
[C---:B-----5:R-:W-:Y:S01]  /*1c00*/  PRMT R128, R132.reuse, 0x7632, R128 ;  /* 0x0000763284807816 */ /* 0x060fe20000000080 */
[----:B------:R-:W-:Y:S01]  /*1c10*/  IMAD.U32 R132, R132, 0x10000, RZ ;  /* 0x0001000084847824 */ /* 0x000fe200078e00ff */
[----:B------:R-:W-:Y:S01]  /*1c20*/  SHF.L.U32 R129, R124, 0x10, RZ ;  /* 0x000000107c817819 */ /* 0x000fe200000006ff */
[----:B------:R-:W-:Y:S01]  /*1c30*/  IMAD.U32 R136, R125, 0x10000, RZ ;  /* 0x000100007d887824 */ /* 0x000fe200078e00ff */
[----:B------:R-:W-:Y:S01]  /*1c40*/  PRMT R130, R133, 0x7632, R130 ;  /* 0x0000763285827816 */ /* 0x000fe20000000082 */
[----:B------:R-:W-:Y:S01]  /*1c50*/  IMAD.U32 R195, R122, 0x10000, RZ ;  /* 0x000100007ac37824 */ /* 0x000fe200078e00ff */
[----:B------:R-:W-:Y:S01]  /*1c60*/  PRMT R131, R125, 0x7632, R131 ;  /* 0x000076327d837816 */ /* 0x000fe20000000083 */
[--C-:B------:R-:W-:Y:S01]  /*1c70*/  FADD.FTZ R132, R132, R129.reuse ;  /* 0x0000008184847221 */ /* 0x100fe20000010000 */
[----:B------:R-:W-:Y:S02]  /*1c80*/  PRMT R129, R124, 0x7632, R129 ;  /* 0x000076327c817816 */ /* 0x000fe40000000081 */
[----:B------:R-:W-:-:S02]  /*1c90*/  SHF.L.U32 R133, R133, 0x10, RZ ;  /* 0x0000001085857819 */ /* 0x000fc400000006ff */
[----:B------:R-:W-:Y:S01]  /*1ca0*/  SHF.L.U32 R130, R130, 0x10, RZ ;  /* 0x0000001082827819 */ /* 0x000fe200000006ff */
[----:B------:R-:W-:Y:S01]  /*1cb0*/  IMAD.U32 R129, R129, 0x10000, RZ ;  /* 0x0001000081817824 */ /* 0x000fe200078e00ff */
[----:B------:R-:W-:Y:S01]  /*1cc0*/  SHF.L.U32 R131, R131, 0x10, RZ ;  /* 0x0000001083837819 */ /* 0x000fe200000006ff */
[----:B------:R-:W-:Y:S01]  /*1cd0*/  FADD.FTZ R133, R133, R136 ;  /* 0x0000008885857221 */ /* 0x000fe20000010000 */
[----:B------:R-:W-:Y:S02]  /*1ce0*/  SHF.L.U32 R128, R128, 0x10, RZ ;  /* 0x0000001080807819 */ /* 0x000fe400000006ff */
[----:B------:R-:W-:Y:S01]  /*1cf0*/  SHF.L.U32 R139, R135, 0x10, RZ ;  /* 0x00000010878b7819 */ /* 0x000fe200000006ff */
[----:B------:R-:W-:Y:S01]  /*1d00*/  FADD.FTZ R130, R130, R131 ;  /* 0x0000008382827221 */ /* 0x000fe20000010000 */
[----:B------:R-:W-:Y:S01]  /*1d10*/  SHF.L.U32 R136, R127, 0x10, RZ ;  /* 0x000000107f887819 */ /* 0x000fe200000006ff */
[----:B------:R-:W-:Y:S01]  /*1d20*/  FADD.FTZ R128, R128, R129 ;  /* 0x0000008180807221 */ /* 0x000fe20000010000 */
[----:B------:R-:W-:Y:S01]  /*1d30*/  PRMT R138, R135, 0x7632, R138 ;  /* 0x00007632878a7816 */ /* 0x000fe2000000008a */
[----:B------:R-:W-:Y:S01]  /*1d40*/  IMAD.U32 R135, R126, 0x10000, RZ ;  /* 0x000100007e877824 */ /* 0x000fe200078e00ff */
[----:B------:R-:W-:Y:S01]  /*1d50*/  PRMT R131, R127, 0x7632, R131 ;  /* 0x000076327f837816 */ /* 0x000fe20000000083 */
[----:B------:R-:W-:Y:S01]  /*1d60*/  FADD.FTZ R139, R139, R136 ;  /* 0x000000888b8b7221 */ /* 0x000fe20000010000 */
[----:B------:R-:W-:-:S02]  /*1d70*/  PRMT R137, R134, 0x7632, R137 ;  /* 0x0000763286897816 */ /* 0x000fc40000000089 */
[----:B------:R-:W-:Y:S01]  /*1d80*/  PRMT R129, R126, 0x7632, R129 ;  /* 0x000076327e817816 */ /* 0x000fe20000000081 */
[----:B------:R-:W-:Y:S01]  /*1d90*/  IMAD.U32 R131, R131, 0x10000, RZ ;  /* 0x0001000083837824 */ /* 0x000fe200078e00ff */
[----:B------:R-:W-:Y:S01]  /*1da0*/  SHF.L.U32 R185, R120, 0x10, RZ ;  /* 0x0000001078b97819 */ /* 0x000fe200000006ff */
[----:B------:R-:W-:Y:S01]  /*1db0*/  IMAD.U32 R137, R137, 0x10000, RZ ;  /* 0x0001000089897824 */ /* 0x000fe200078e00ff */
[----:B------:R-:W-:Y:S02]  /*1dc0*/  SHF.L.U32 R190, R121, 0x10, RZ ;  /* 0x0000001079be7819 */ /* 0x000fe400000006ff */
[----:B------:R-:W-:Y:S01]  /*1dd0*/  SHF.L.U32 R138, R138, 0x10, RZ ;  /* 0x000000108a8a7819 */ /* 0x000fe200000006ff */
[----:B------:R-:W-:Y:S01]  /*1de0*/  FADD.FTZ R185, R132, R185 ;  /* 0x000000b984b97221 */ /* 0x000fe20000010000 */
        /* <DEDUP_REMOVED lines=9> */
[----:B------:R-:W-:Y:S01]  /*1e80*/  IMAD.U32 R131, R202, 0x10000, RZ ;  /* 0x00010000ca837824 */ /* 0x000fe200078e00ff */
[----:B------:R-:W-:Y:S01]  /*1e90*/  SHF.L.U32 R129, R200, 0x10, RZ ;  /* 0x00000010c8817819 */ /* 0x000fe200000006ff */
[----:B------:R-:W-:Y:S01]  /*1ea0*/  FADD.FTZ R195, R134, R195 ;  /* 0x000000c386c37221 */ /* 0x000fe20000010000 */
[----:B------:R-:W-:Y:S01]  /*1eb0*/  FADD.FTZ R203, R139, R132 ;  /* 0x000000848bcb7221 */ /* 0x000fe20000010000 */
[----:B------:R-:W-:Y:S01]  /*1ec0*/  FADD.FTZ R204, R138, R133 ;  /* 0x000000858acc7221 */ /* 0x000fe20000010000 */
[----:B------:R-:W-:Y:S01]  /*1ed0*/  FADD.FTZ R200, R136, R131 ;  /* 0x0000008388c87221 */ /* 0x000fe20000010000 */
[----:B------:R-:W-:Y:S01]  /*1ee0*/  FADD.FTZ R201, R130, R201 ;  /* 0x000000c982c97221 */ /* 0x000fe20000010000 */
[----:B------:R-:W-:-:S02]  /*1ef0*/  FADD.FTZ R202, R128, R129 ;  /* 0x0000008180ca7221 */ /* 0x000fc40000010000 */
[----:B------:R-:W-:Y:S02]  /*1f00*/  F2FP.BF16.F32.PACK_AB R131, R204, R203 ;  /* 0x000000cbcc83723e */ /* 0x000fe400000010ff */
[----:B------:R-:W-:Y:S02]  /*1f10*/  F2FP.BF16.F32.PACK_AB R130, R200, R195 ;  /* 0x000000c3c882723e */ /* 0x000fe400000010ff */
[----:B------:R-:W-:Y:S02]  /*1f20*/  F2FP.BF16.F32.PACK_AB R129, R201, R190 ;  /* 0x000000bec981723e */ /* 0x000fe400000010ff */
[----:B------:R-:W-:Y:S01]  /*1f30*/  F2FP.BF16.F32.PACK_AB R128, R202, R185 ;  /* 0x000000b9ca80723e */ /* 0x000fe200000010ff */
[----:B------:R-:W-:Y:S06]  /*1f40*/  BRA `(.L_x_9) ;  /* 0x00000004004c7947 */ /* 0x000fec0003800000 */
.L_x_8:
[----:B-----5:R-:W-:Y:S01]  /*1f50*/  PRMT R137, R133, 0x7632, R137 ;  /* 0x0000763285897816 */ /* 0x020fe20000000089 */
[----:B------:R-:W-:Y:S01]  /*1f60*/  IMAD.U32 R185, R124, 0x10000, RZ ;  /* 0x000100007cb97824 */ /* 0x000fe200078e00ff */
[C---:B------:R-:W-:Y:S01]  /*1f70*/  PRMT R138, R134.reuse, 0x7632, R138 ;  /* 0x00007632868a7816 */ /* 0x040fe2000000008a */
[----:B------:R-:W-:Y:S01]  /*1f80*/  IMAD.U32 R203, R135, 0x10000, RZ ;  /* 0x0001000087cb7824 */ /* 0x000fe200078e00ff */
[----:B------:R-:W-:Y:S02]  /*1f90*/  SHF.L.U32 R133, R133, 0x10, RZ ;  /* 0x0000001085857819 */ /* 0x000fe400000006ff */
[----:B------:R-:W-:Y:S02]  /*1fa0*/  SHF.L.U32 R134, R134, 0x10, RZ ;  /* 0x0000001086867819 */ /* 0x000fe400000006ff */
[----:B------:R-:W-:Y:S02]  /*1fb0*/  SHF.L.U32 R190, R125, 0x10, RZ ;  /* 0x000000107dbe7819 */ /* 0x000fe400000006ff */
[----:B------:R-:W-:-:S02]  /*1fc0*/  SHF.L.U32 R195, R126, 0x10, RZ ;  /* 0x000000107ec37819 */ /* 0x000fc400000006ff */
[C---:B------:R-:W-:Y:S01]  /*1fd0*/  PRMT R136, R132.reuse, 0x7632, R136 ;  /* 0x0000763284887816 */ /* 0x040fe20000000088 */
[----:B------:R-:W-:Y:S01]  /*1fe0*/  IMAD.U32 R132, R132, 0x10000, RZ ;  /* 0x0001000084847824 */ /* 0x000fe200078e00ff */
[----:B------:R-:W-:Y:S01]  /*1ff0*/  PRMT R139, R135, 0x7632, R139 ;  /* 0x00007632878b7816 */ /* 0x000fe2000000008b */
[----:B------:R-:W-:Y:S01]  /*2000*/  FADD.FTZ R190, R133, R190 ;  /* 0x000000be85be7221 */ /* 0x000fe20000010000 */
[----:B------:R-:W-:Y:S01]  /*2010*/  PRMT R128, R124, 0x7632, R128 ;  /* 0x000076327c807816 */ /* 0x000fe20000000080 */
[----:B------:R-:W-:Y:S01]  /*2020*/  FADD.FTZ R195, R134, R195 ;  /* 0x000000c386c37221 */ /* 0x000fe20000010000 */
[----:B------:R-:W-:Y:S01]  /*2030*/  PRMT R129, R125, 0x7632, R129 ;  /* 0x000076327d817816 */ /* 0x000fe20000000081 */
[----:B------:R-:W-:Y:S01]  /*2040*/  FADD.FTZ R185, R132, R185 ;  /* 0x000000b984b97221 */ /* 0x000fe20000010000 */
[----:B------:R-:W-:Y:S01]  /*2050*/  PRMT R130, R126, 0x7632, R130 ;  /* 0x000076327e827816 */ /* 0x000fe20000000082 */
[----:B------:R-:W-:Y:S01]  /*2060*/  IMAD.U32 R132, R137, 0x10000, RZ ;  /* 0x0001000089847824 */ /* 0x000fe200078e00ff */
[C---:B------:R-:W-:Y:S01]  /*2070*/  PRMT R131, R127.reuse, 0x7632, R131 ;  /* 0x000076327f837816 */ /* 0x040fe20000000083 */
[----:B------:R-:W-:Y:S01]  /*2080*/  IMAD.U32 R128, R128, 0x10000, RZ ;  /* 0x0001000080807824 */ /* 0x000fe200078e00ff */
[----:B------:R-:W-:-:S02]  /*2090*/  SHF.L.U32 R134, R127, 0x10, RZ ;  /* 0x000000107f867819 */ /* 0x000fc400000006ff */
[----:B------:R-:W-:Y:S01]  /*20a0*/  SHF.L.U32 R133, R136, 0x10, RZ ;  /* 0x0000001088857819 */ /* 0x000fe200000006ff */
[----:B------:R-:W-:Y:S01]  /*20b0*/  IMAD.U32 R131, R131, 0x10000, RZ ;  /* 0x0001000083837824 */ /* 0x000fe200078e00ff */
[----:B------:R-:W-:Y:S01]  /*20c0*/  SHF.L.U32 R135, R138, 0x10, RZ ;  /* 0x000000108a877819 */ /* 0x000fe200000006ff */
[----:B------:R-:W-:Y:S01]  /*20d0*/  FADD.FTZ R203, R203, R134 ;  /* 0x00000086cbcb7221 */ /* 0x000fe20000010000 */
[----:B------:R-:W-:Y:S01]  /*20e0*/  SHF.L.U32 R204, R139, 0x10, RZ ;  /* 0x000000108bcc7819 */ /* 0x000fe200000006ff */
[----:B------:R-:W-:Y:S01]  /*20f0*/  FADD.FTZ R202, R133, R128 ;  /* 0x0000008085ca7221 */ /* 0x000fe20000010000 */
[----:B------:R-:W-:Y:S02]  /*2100*/  SHF.L.U32 R130, R130, 0x10, RZ ;  /* 0x0000001082827819 */ /* 0x000fe400000006ff */
[----:B------:R-:W-:Y:S01]  /*2110*/  SHF.L.U32 R129, R129, 0x10, RZ ;  /* 0x0000001081817819 */ /* 0x000fe200000006ff */
[----:B------:R-:W-:Y:S01]  /*2120*/  FADD.FTZ R204, R204, R131 ;  /* 0x00000083cccc7221 */ /* 0x000fe20000010000 */
[----:B------:R-:W-:Y:S01]  /*2130*/  F2FP.BF16.F32.PACK_AB R128, R202, R185 ;  /* 0x000000b9ca80723e */ /* 0x000fe200000010ff */
[----:B------:R-:W-:-:S02]  /*2140*/  FADD.FTZ R200, R135, R130 ;  /* 0x0000008287c87221 */ /* 0x000fc40000010000 */
[----:B------:R-:W-:Y:S01]  /*2150*/  FADD.FTZ R201, R132, R129 ;  /* 0x0000008184c97221 */ /* 0x000fe20000010000 */
[----:B------:R-:W-:Y:S02]  /*2160*/  F2FP.BF16.F32.PACK_AB R131, R204, R203 ;  /* 0x000000cbcc83723e */ /* 0x000fe400000010ff */
[----:B------:R-:W-:Y:S02]  /*2170*/  F2FP.BF16.F32.PACK_AB R130, R200, R195 ;  /* 0x000000c3c882723e */ /* 0x000fe400000010ff */
[----:B------:R-:W-:Y:S01]  /*2180*/  F2FP.BF16.F32.PACK_AB R129, R201, R190 ;  /* 0x000000bec981723e */ /* 0x000fe200000010ff */
[----:B------:R-:W-:Y:S06]  /*2190*/  BRA `(.L_x_9) ;  /* 0x0000000000b87947 */ /* 0x000fec0003800000 */
.L_x_7:
[----:B------:R-:W-:Y:S05]  /*21a0*/  @!P1 BRA `(.L_x_10) ;  /* 0x0000000000849947 */ /* 0x000fea0003800000 */
[----:B-----5:R-:W-:Y:S01]  /*21b0*/  PRMT R130, R133, 0x7632, R130 ;  /* 0x0000763285827816 */ /* 0x020fe20000000082 */
[----:B------:R-:W-:Y:S01]  /*21c0*/  IMAD.U32 R195, R122, 0x10000, RZ ;  /* 0x000100007ac37824 */ /* 0x000fe200078e00ff */
        /* <DEDUP_REMOVED lines=9> */
[C---:B------:R-:W-:Y:S01]  /*2260*/  PRMT R131, R134.reuse, 0x7632, R131 ;  /* 0x0000763286837816 */ /* 0x040fe20000000083 */
[----:B------:R-:W-:Y:S01]  /*2270*/  IMAD.U32 R134, R134, 0x10000, RZ ;  /* 0x0001000086867824 */ /* 0x000fe200078e00ff */
[----:B------:R-:W-:Y:S01]  /*2280*/  PRMT R136, R135, 0x7632, R136 ;  /* 0x0000763287887816 */ /* 0x000fe20000000088 */
[----:B------:R-:W-:Y:S01]  /*2290*/  FADD.FTZ R185, R132, R185 ;  /* 0x000000b984b97221 */ /* 0x000fe20000010000 */
[----:B------:R-:W-:Y:S01]  /*22a0*/  SHF.L.U32 R129, R200, 0x10, RZ ;  /* 0x00000010c8817819 */ /* 0x000fe200000006ff */
[----:B------:R-:W-:Y:S01]  /*22b0*/  IMAD.U32 R132, R123, 0x10000, RZ ;  /* 0x000100007b847824 */ /* 0x000fe200078e00ff */
[----:B------:R-:W-:Y:S01]  /*22c0*/  SHF.L.U32 R135, R135, 0x10, RZ ;  /* 0x0000001087877819 */ /* 0x000fe200000006ff */
[----:B------:R-:W-:Y:S01]  /*22d0*/  FADD.FTZ R195, R134, R195 ;  /* 0x000000c386c37221 */ /* 0x000fe20000010000 */
[----:B------:R-:W-:-:S02]  /*22e0*/  SHF.L.U32 R200, R202, 0x10, RZ ;  /* 0x00000010cac87819 */ /* 0x000fc400000006ff */
[----:B------:R-:W-:Y:S01]  /*22f0*/  SHF.L.U32 R133, R203, 0x10, RZ ;  /* 0x00000010cb857819 */ /* 0x000fe200000006ff */
[----:B------:R-:W-:Y:S01]  /*2300*/  FADD.FTZ R203, R135, R132 ;  /* 0x0000008487cb7221 */ /* 0x000fe20000010000 */
[----:B------:R-:W-:Y:S02]  /*2310*/  SHF.L.U32 R136, R136, 0x10, RZ ;  /* 0x0000001088887819 */ /* 0x000fe400000006ff */
[----:B------:R-:W-:Y:S02]  /*2320*/  SHF.L.U32 R131, R131, 0x10, RZ ;  /* 0x0000001083837819 */ /* 0x000fe400000006ff */
[----:B------:R-:W-:Y:S01]  /*2330*/  SHF.L.U32 R128, R128, 0x10, RZ ;  /* 0x0000001080807819 */ /* 0x000fe200000006ff */
[----:B------:R-:W-:Y:S02]  /*2340*/  FADD.FTZ R204, R136, R133 ;  /* 0x0000008588cc7221 */ /* 0x000fe40000010000 */
[----:B------:R-:W-:Y:S02]  /*2350*/  FADD.FTZ R200, R131, R200 ;  /* 0x000000c883c87221 */ /* 0x000fe40000010000 */
[----:B------:R-:W-:Y:S01]  /*2360*/  FADD.FTZ R202, R128, R129 ;  /* 0x0000008180ca7221 */ /* 0x000fe20000010000 */
[----:B------:R-:W-:-:S02]  /*2370*/  F2FP.BF16.F32.PACK_AB R131, R204, R203 ;  /* 0x000000cbcc83723e */ /* 0x000fc400000010ff */
[----:B------:R-:W-:Y:S02]  /*2380*/  F2FP.BF16.F32.PACK_AB R130, R200, R195 ;  /* 0x000000c3c882723e */ /* 0x000fe400000010ff */
[----:B------:R-:W-:Y:S02]  /*2390*/  F2FP.BF16.F32.PACK_AB R129, R201, R190 ;  /* 0x000000bec981723e */ /* 0x000fe400000010ff */
[----:B------:R-:W-:Y:S01]  /*23a0*/  F2FP.BF16.F32.PACK_AB R128, R202, R185 ;  /* 0x000000b9ca80723e */ /* 0x000fe200000010ff */
[----:B------:R-:W-:Y:S06]  /*23b0*/  BRA `(.L_x_9) ;  /* 0x0000000000307947 */ /* 0x000fec0003800000 */
.L_x_10:
[----:B-----5:R-:W-:Y:S01]  /*23c0*/  PRMT R202, R132, 0x7632, R202 ;  /* 0x0000763284ca7816 */ /* 0x020fe200000000ca */
[----:B------:R-:W-:Y:S01]  /*23d0*/  IMAD.U32 R190, R133, 0x10000, RZ ;  /* 0x0001000085be7824 */ /* 0x000fe200078e00ff */
[----:B------:R-:W-:Y:S02]  /*23e0*/  PRMT R204, R135, 0x7632, R204 ;  /* 0x0000763287cc7816 */ /* 0x000fe400000000cc */
[----:B------:R-:W-:Y:S01]  /*23f0*/  PRMT R201, R133, 0x7632, R201 ;  /* 0x0000763285c97816 */ /* 0x000fe200000000c9 */
[----:B------:R-:W-:Y:S01]  /*2400*/  IMAD.U32 R202, R202, 0x10000, RZ ;  /* 0x00010000caca7824 */ /* 0x000fe200078e00ff */
[----:B------:R-:W-:Y:S01]  /*2410*/  PRMT R200, R134, 0x7632, R200 ;  /* 0x0000763286c87816 */ /* 0x000fe200000000c8 */
[----:B------:R-:W-:Y:S01]  /*2420*/  IMAD.U32 R204, R204, 0x10000, RZ ;  /* 0x00010000cccc7824 */ /* 0x000fe200078e00ff */
[----:B------:R-:W-:Y:S02]  /*2430*/  SHF.L.U32 R185, R132, 0x10, RZ ;  /* 0x0000001084b97819 */ /* 0x000fe400000006ff */
[----:B------:R-:W-:-:S02]  /*2440*/  SHF.L.U32 R195, R134, 0x10, RZ ;  /* 0x0000001086c37819 */ /* 0x000fc400000006ff */
[----:B------:R-:W-:Y:S02]  /*2450*/  SHF.L.U32 R203, R135, 0x10, RZ ;  /* 0x0000001087cb7819 */ /* 0x000fe400000006ff */
[----:B------:R-:W-:Y:S02]  /*2460*/  SHF.L.U32 R201, R201, 0x10, RZ ;  /* 0x00000010c9c97819 */ /* 0x000fe400000006ff */
[----:B------:R-:W-:-:S07]  /*2470*/  SHF.L.U32 R200, R200, 0x10, RZ ;  /* 0x00000010c8c87819 */ /* 0x000fce00000006ff */
.L_x_9:
[----:B------:R-:W0:Y:S01]  /*2480*/  @UP0 LDCU.64 UR4, c[0x0][0x3a8] ;  /* 0x00007500ff0407ac */ /* 0x000e220008000a00 */
[----:B------:R-:W-:Y:S01]  /*2490*/  PLOP3.LUT P0, PT, PT, PT, UP0, 0x80, 0x8 ;  /* 0x000000000008781c */ /* 0x000fe20003f0f008 */
[----:B------:R-:W-:Y:S01]  /*24a0*/  HFMA2 R132, -RZ, RZ, 0, 9.5367431640625e-07 ;  /* 0x00000010ff847431 */ /* 0x000fe200000001ff */
[----:B------:R-:W-:Y:S02]  /*24b0*/  PLOP3.LUT P1, PT, PT, PT, UP0, 0x80, 0x8 ;  /* 0x000000000008781c */ /* 0x000fe40003f2f008 */
[----:B------:R-:W-:-:S09]  /*24c0*/  IADD3 R227, PT, PT, R225, 0x20, RZ ;  /* 0x00000020e1e37810 */ /* 0x000fd20007ffe0ff */
[----:B0-----:R-:W-:-:S05]  /*24d0*/  @P0 IMAD.WIDE.U32 R132, R225, R132, UR4 ;  /* 0x00000004e1840e25 */ /* 0x001fca000f8e0084 */
[----:B------:R0:W-:Y:S02]  /*24e0*/  @P1 STG.E.128 desc[UR6][R132.64], R128 ;  /* 0x0000008084001986 */ /* 0x0001e4000c101d06 */
.L_x_6:
[----:B------:R-:W-:Y:S05]  /*24f0*/  BSYNC.RECONVERGENT B0 ;  /* 0x0000000000007941 */ /* 0x000fea0003800200 */
.L_x_5:
[----:B------:R-:W-:Y:S01]  /*2500*/  ISETP.GE.U32.AND P0, PT, R184, 0x40, PT ;  /* 0x00000040b800780c */ /* 0x000fe20003f06070 */
[----:B------:R-:W-:Y:S01]  /*2510*/  BSSY.RECONVERGENT B0, `(.L_x_11) ;  /* 0x00000ac000007945 */ /* 0x000fe20003800200 */
[----:B------:R-:W-:-:S11]  /*2520*/  LOP3.LUT R0, R0, 0xfffffff7, RZ, 0xc0, !PT ;  /* 0xfffffff700007812 */ /* 0x000fd600078ec0ff */
[----:B------:R-:W-:Y:S01]  /*2530*/  @P0 LOP3.LUT R0, R0, 0x8, RZ, 0xfc, !PT ;  /* 0x0000000800000812 */ /* 0x000fe200078efcff */
[----:B------:R-:W-:Y:S06]  /*2540*/  @!P0 BRA `(.L_x_12) ;  /* 0x0000000800a08947 */ /* 0x000fec0003800000 */
[----:B------:R-:W-:Y:S01]  /*2550*/  ISETP.NE.U32.AND P0, PT, RZ, UR12, PT ;  /* 0x0000000cff007c0c */ /* 0x000fe2000bf05070 */
[----:B------:R-:W1:Y:S03]  /*2560*/  LDC.64 R136, c[0x0][0x390] ;  /* 0x0000e400ff887b82 */ /* 0x000e660000000a00 */
[----:B------:R-:W-:Y:S02]  /*2570*/  ISETP.NE.AND.EX P1, PT, RZ, UR13, PT, P0 ;  /* 0x0000000dff007c0c */ /* 0x000fe4000bf25300 */
[----:B------:R-:W-:-:S04]  /*2580*/  ISETP.NE.U32.AND P0, PT, RZ, UR10, PT ;  /* 0x0000000aff007c0c */ /* 0x000fc8000bf05070 */
[----:B------:R-:W-:-:S07]  /*2590*/  ISETP.NE.AND.EX P0, PT, RZ, UR11, PT, P0 ;  /* 0x0000000bff007c0c */ /* 0x000fce000bf05300 */
[----:B0-----:R-:W0:Y:S08]  /*25a0*/  @P1 LDC.64 R132, c[0x0][0x3a0] ;  /* 0x0000e800ff841b82 */ /* 0x001e300000000a00 */
[----:B------:R-:W2:Y:S01]  /*25b0*/  @P0 LDC.64 R134, c[0x0][0x398] ;  /* 0x0000e600ff860b82 */ /* 0x000ea20000000a00 */
[----:B0-----:R-:W-:-:S04]  /*25c0*/  @P1 IMAD.WIDE.U32 R138, R227, 0x10, R132 ;  /* 0x00000010e38a1825 */ /* 0x001fc800078e0084 */
[C---:B-1----:R-:W-:Y:S01]  /*25d0*/  IMAD.WIDE.U32 R132, R227.reuse, 0x10, R136 ;  /* 0x00000010e3847825 */ /* 0x042fe200078e0088 */
[----:B------:R-:W3:Y:S03]  /*25e0*/  @P1 LDG.E.128 R120, desc[UR6][R138.64] ;  /* 0x000000068a781981 */ /* 0x000ee6000c1e1d00 */
[----:B--2---:R-:W-:Y:S02]  /*25f0*/  @P0 IMAD.WIDE.U32 R136, R227, 0x10, R134 ;  /* 0x00000010e3880825 */ /* 0x004fe400078e0086 */
[----:B------:R-:W5:Y:S04]  /*2600*/  LDG.E.128 R132, desc[UR6][R132.64] ;  /* 0x0000000684847981 */ /* 0x000f68000c1e1d00 */
[----:B------:R0:W5:Y:S01]  /*2610*/  @P0 LDG.E.128 R124, desc[UR6][R136.64] ;  /* 0x00000006887c0981 */ /* 0x000162000c1e1d00 */
[----:B------:R-:W-:-:S04]  /*2620*/  UISETP.NE.U32.AND UP1, UPT, UR10, URZ, UPT ;  /* 0x000000ff0a00728c */ /* 0x000fc8000bf25070 */
[----:B------:R-:W-:Y:S01]  /*2630*/  UISETP.NE.AND.EX UP1, UPT, UR11, URZ, UPT, UP1 ;  /* 0x000000ff0b00728c */ /* 0x000fe2000bf25310 */
[----:B---3--:R-:W-:Y:S02]  /*2640*/  PRMT R205, R123, 0x7632, R205 ;  /* 0x000076327bcd7816 */ /* 0x008fe400000000cd */
[----:B------:R-:W-:Y:S02]  /*2650*/  PRMT R206, R122, 0x7632, R206 ;  /* 0x000076327ace7816 */ /* 0x000fe400000000ce */
[----:B------:R-:W-:Y:S02]  /*2660*/  PRMT R207, R121, 0x7632, R207 ;  /* 0x0000763279cf7816 */ /* 0x000fe400000000cf */
[----:B------:R-:W-:Y:S02]  /*2670*/  PRMT R208, R120, 0x7632, R208 ;  /* 0x0000763278d07816 */ /* 0x000fe400000000d0 */
[----:B0-----:R-:W-:Y:S05]  /*2680*/  BRA.U UP1, `(.L_x_13) ;  /* 0x0000000101c47547 */ /* 0x001fea000b800000 */
[----:B------:R-:W-:-:S04]  /*2690*/  UISETP.NE.U32.AND UP1, UPT, UR12, URZ, UPT ;  /* 0x000000ff0c00728c */ /* 0x000fc8000bf25070 */
[----:B------:R-:W-:-:S09]  /*26a0*/  UISETP.NE.AND.EX UP1, UPT, UR13, URZ, UPT, UP1 ;  /* 0x000000ff0d00728c */ /* 0x000fd2000bf25310 */
[----:B------:R-:W-:Y:S05]  /*26b0*/  BRA.U UP1, `(.L_x_14) ;  /* 0x0000000101347547 */ /* 0x000fea000b800000 */
[----:B-----5:R-:W-:Y:S01]  /*26c0*/  PRMT R207, R134, 0x7632, R207 ;  /* 0x0000763286cf7816 */ /* 0x020fe200000000cf */
[C---:B------:R-:W-:Y:S01]  /*26d0*/  IMAD.U32 R186, R132.reuse, 0x10000, RZ ;  /* 0x0001000084ba7824 */ /* 0x040fe200078e00ff */
[----:B------:R-:W-:Y:S01]  /*26e0*/  PRMT R205, R132, 0x7632, R205 ;  /* 0x0000763284cd7816 */ /* 0x000fe200000000cd */
[----:B------:R-:W-:Y:S01]  /*26f0*/  IMAD.U32 R208, R135, 0x10000, RZ ;  /* 0x0001000087d07824 */ /* 0x000fe200078e00ff */
[----:B------:R-:W-:Y:S01]  /*2700*/  PRMT R206, R133, 0x7632, R206 ;  /* 0x0000763285ce7816 */ /* 0x000fe200000000ce */
[----:B------:R-:W-:Y:S01]  /*2710*/  IMAD.U32 R207, R207, 0x10000, RZ ;  /* 0x00010000cfcf7824 */ /* 0x000fe200078e00ff */
[----:B------:R-:W-:Y:S02]  /*2720*/  PRMT R209, R135, 0x7632, R209 ;  /* 0x0000763287d17816 */ /* 0x000fe400000000d1 */
[----:B------:R-:W-:Y:S02]  /*2730*/  SHF.L.U32 R191, R133, 0x10, RZ ;  /* 0x0000001085bf7819 */ /* 0x000fe400000006ff */
[----:B------:R-:W-:-:S02]  /*2740*/  SHF.L.U32 R196, R134, 0x10, RZ ;  /* 0x0000001086c47819 */ /* 0x000fc400000006ff */
[----:B------:R-:W-:Y:S02]  /*2750*/  SHF.L.U32 R205, R205, 0x10, RZ ;  /* 0x00000010cdcd7819 */ /* 0x000fe400000006ff */
[----:B------:R-:W-:Y:S02]  /*2760*/  SHF.L.U32 R206, R206, 0x10, RZ ;  /* 0x00000010cece7819 */ /* 0x000fe400000006ff */
[----:B------:R-:W-:Y:S01]  /*2770*/  SHF.L.U32 R209, R209, 0x10, RZ ;  /* 0x00000010d1d17819 */ /* 0x000fe200000006ff */
[----:B------:R-:W-:Y:S06]  /*2780*/  BRA `(.L_x_15) ;  /* 0x0000000400f47947 */ /* 0x000fec0003800000 */
.L_x_14:
[C---:B-----5:R-:W-:Y:S01]  /*2790*/  PRMT R130, R132.reuse, 0x7632, R130 ;  /* 0x0000763284827816 */ /* 0x060fe20000000082 */
[----:B------:R-:W-:Y:S01]  /*27a0*/  IMAD.U32 R128, R121, 0x10000, RZ ;  /* 0x0001000079807824 */ /* 0x000fe200078e00ff */
[----:B------:R-:W-:Y:S01]  /*27b0*/  SHF.L.U32 R132, R132, 0x10, RZ ;  /* 0x0000001084847819 */ /* 0x000fe200000006ff */
[----:B------:R-:W-:Y:S01]  /*27c0*/  IMAD.U32 R205, R205, 0x10000, RZ ;  /* 0x00010000cdcd7824 */ /* 0x000fe200078e00ff */
[C---:B------:R-:W-:Y:S01]  /*27d0*/  PRMT R131, R133.reuse, 0x7632, R131 ;  /* 0x0000763285837816 */ /* 0x040fe20000000083 */
[----:B------:R-:W-:Y:S01]  /*27e0*/  IMAD.U32 R133, R133, 0x10000, RZ ;  /* 0x0001000085857824 */ /* 0x000fe200078e00ff */
[----:B------:R-:W-:Y:S02]  /*27f0*/  SHF.L.U32 R129, R120, 0x10, RZ ;  /* 0x0000001078817819 */ /* 0x000fe400000006ff */
[----:B------:R-:W-:Y:S01]  /*2800*/  PRMT R136, R134, 0x7632, R136 ;  /* 0x0000763286887816 */ /* 0x000fe20000000088 */
[----:B------:R-:W-:Y:S01]  /*2810*/  FADD.FTZ R191, R128, R133 ;  /* 0x0000008580bf7221 */ /* 0x000fe20000010000 */
[----:B------:R-:W-:Y:S01]  /*2820*/  PRMT R138, R135, 0x7632, R138 ;  /* 0x00007632878a7816 */ /* 0x000fe2000000008a */
[----:B------:R-:W-:Y:S01]  /*2830*/  FADD.FTZ R186, R129, R132 ;  /* 0x0000008481ba7221 */ /* 0x000fe20000010000 */
[----:B------:R-:W-:Y:S01]  /*2840*/  IMAD.U32 R128, R208, 0x10000, RZ ;  /* 0x00010000d0807824 */ /* 0x000fe200078e00ff */
[----:B------:R-:W-:Y:S01]  /*2850*/  SHF.L.U32 R129, R207, 0x10, RZ ;  /* 0x00000010cf817819 */ /* 0x000fe200000006ff */
[----:B------:R-:W-:Y:S01]  /*2860*/  IMAD.U32 R207, R136, 0x10000, RZ ;  /* 0x0001000088cf7824 */ /* 0x000fe200078e00ff */
[----:B------:R-:W-:-:S02]  /*2870*/  SHF.L.U32 R206, R206, 0x10, RZ ;  /* 0x00000010cece7819 */ /* 0x000fc400000006ff */
[----:B------:R-:W-:Y:S02]  /*2880*/  SHF.L.U32 R138, R138, 0x10, RZ ;  /* 0x000000108a8a7819 */ /* 0x000fe400000006ff */
[----:B------:R-:W-:Y:S01]  /*2890*/  SHF.L.U32 R132, R131, 0x10, RZ ;  /* 0x0000001083847819 */ /* 0x000fe200000006ff */
[----:B------:R-:W-:Y:S01]  /*28a0*/  FADD.FTZ R207, R207, R206 ;  /* 0x000000cecfcf7221 */ /* 0x000fe20000010000 */
[----:B------:R-:W-:Y:S01]  /*28b0*/  SHF.L.U32 R134, R134, 0x10, RZ ;  /* 0x0000001086867819 */ /* 0x000fe200000006ff */
[----:B------:R-:W-:Y:S01]  /*28c0*/  FADD.FTZ R209, R138, R205 ;  /* 0x000000cd8ad17221 */ /* 0x000fe20000010000 */
[----:B------:R-:W-:Y:S01]  /*28d0*/  SHF.L.U32 R137, R122, 0x10, RZ ;  /* 0x000000107a897819 */ /* 0x000fe200000006ff */
[----:B------:R-:W-:Y:S01]  /*28e0*/  FADD.FTZ R206, R132, R129 ;  /* 0x0000008184ce7221 */ /* 0x000fe20000010000 */
[----:B------:R-:W-:Y:S02]  /*28f0*/  SHF.L.U32 R135, R135, 0x10, RZ ;  /* 0x0000001087877819 */ /* 0x000fe400000006ff */
[----:B------:R-:W-:Y:S01]  /*2900*/  SHF.L.U32 R208, R123, 0x10, RZ ;  /* 0x000000107bd07819 */ /* 0x000fe200000006ff */
[----:B------:R-:W-:Y:S01]  /*2910*/  FADD.FTZ R196, R137, R134 ;  /* 0x0000008689c47221 */ /* 0x000fe20000010000 */
[----:B------:R-:W-:-:S02]  /*2920*/  SHF.L.U32 R131, R130, 0x10, RZ ;  /* 0x0000001082837819 */ /* 0x000fc400000006ff */
[----:B------:R-:W-:Y:S01]  /*2930*/  F2FP.BF16.F32.PACK_AB R129, R206, R191 ;  /* 0x000000bfce81723e */ /* 0x000fe200000010ff */
[----:B------:R-:W-:Y:S01]  /*2940*/  FADD.FTZ R208, R208, R135 ;  /* 0x00000087d0d07221 */ /* 0x000fe20000010000 */
[----:B------:R-:W-:Y:S01]  /*2950*/  F2FP.BF16.F32.PACK_AB R130, R207, R196 ;  /* 0x000000c4cf82723e */ /* 0x000fe200000010ff */
[----:B------:R-:W-:-:S03]  /*2960*/  FADD.FTZ R205, R131, R128 ;  /* 0x0000008083cd7221 */ /* 0x000fc60000010000 */
[----:B------:R-:W-:Y:S02]  /*2970*/  F2FP.BF16.F32.PACK_AB R131, R209, R208 ;  /* 0x000000d0d183723e */ /* 0x000fe400000010ff */
[----:B------:R-:W-:Y:S01]  /*2980*/  F2FP.BF16.F32.PACK_AB R128, R205, R186 ;  /* 0x000000bacd80723e */ /* 0x000fe200000010ff */
[----:B------:R-:W-:Y:S06]  /*2990*/  BRA `(.L_x_15) ;  /* 0x0000000400707947 */ /* 0x000fec0003800000 */
.L_x_13:
[----:B------:R-:W-:-:S04]  /*29a0*/  UISETP.NE.U32.AND UP1, UPT, UR12, URZ, UPT ;  /* 0x000000ff0c00728c */ /* 0x000fc8000bf25070 */
[----:B------:R-:W-:-:S09]  /*29b0*/  UISETP.NE.AND.EX UP1, UPT, UR13, URZ, UPT, UP1 ;  /* 0x000000ff0d00728c */ /* 0x000fd2000bf25310 */
[----:B------:R-:W-:Y:S05]  /*29c0*/  BRA.U UP1, `(.L_x_16) ;  /* 0x0000000101947547 */ /* 0x000fea000b800000 */
[C---:B-----5:R-:W-:Y:S01]  /*29d0*/  PRMT R137, R133.reuse, 0x7632, R137 ;  /* 0x0000763285897816 */ /* 0x060fe20000000089 */
[----:B------:R-:W-:Y:S01]  /*29e0*/  IMAD.U32 R129, R124, 0x10000, RZ ;  /* 0x000100007c817824 */ /* 0x000fe200078e00ff */
[----:B------:R-:W-:Y:S02]  /*29f0*/  PRMT R138, R134, 0x7632, R138 ;  /* 0x00007632868a7816 */ /* 0x000fe4000000008a */
[C---:B------:R-:W-:Y:S01]  /*2a00*/  PRMT R136, R132.reuse, 0x7632, R136 ;  /* 0x0000763284887816 */ /* 0x040fe20000000088 */
[----:B------:R-:W-:Y:S01]  /*2a10*/  IMAD.U32 R132, R132, 0x10000, RZ ;  /* 0x0001000084847824 */ /* 0x000fe200078e00ff */
[----:B------:R-:W-:Y:S01]  /*2a20*/  SHF.L.U32 R133, R133, 0x10, RZ ;  /* 0x0000001085857819 */ /* 0x000fe200000006ff */
[----:B------:R-:W-:Y:S01]  /*2a30*/  IMAD.U32 R206, R137, 0x10000, RZ ;  /* 0x0001000089ce7824 */ /* 0x000fe200078e00ff */
[----:B------:R-:W-:Y:S01]  /*2a40*/  SHF.L.U32 R134, R134, 0x10, RZ ;  /* 0x0000001086867819 */ /* 0x000fe200000006ff */
[----:B------:R-:W-:Y:S01]  /*2a50*/  FADD.FTZ R186, R129, R132 ;  /* 0x0000008481ba7221 */ /* 0x000fe20000010000 */
[----:B------:R-:W-:-:S02]  /*2a60*/  SHF.L.U32 R128, R125, 0x10, RZ ;  /* 0x000000107d807819 */ /* 0x000fc400000006ff */
[----:B------:R-:W-:Y:S02]  /*2a70*/  SHF.L.U32 R131, R126, 0x10, RZ ;  /* 0x000000107e837819 */ /* 0x000fe400000006ff */
[----:B------:R-:W-:Y:S01]  /*2a80*/  PRMT R139, R135, 0x7632, R139 ;  /* 0x00007632878b7816 */ /* 0x000fe2000000008b */
[----:B------:R-:W-:Y:S01]  /*2a90*/  FADD.FTZ R191, R128, R133 ;  /* 0x0000008580bf7221 */ /* 0x000fe20000010000 */
[----:B------:R-:W-:Y:S01]  /*2aa0*/  PRMT R128, R124, 0x7632, R128 ;  /* 0x000076327c807816 */ /* 0x000fe20000000080 */
[----:B------:R-:W-:Y:S01]  /*2ab0*/  FADD.FTZ R196, R131, R134 ;  /* 0x0000008683c47221 */ /* 0x000fe20000010000 */
[----:B------:R-:W-:Y:S01]  /*2ac0*/  PRMT R129, R125, 0x7632, R129 ;  /* 0x000076327d817816 */ /* 0x000fe20000000081 */
[----:B------:R-:W-:Y:S01]  /*2ad0*/  IMAD.U32 R135, R135, 0x10000, RZ ;  /* 0x0001000087877824 */ /* 0x000fe200078e00ff */
[----:B------:R-:W-:Y:S01]  /*2ae0*/  PRMT R130, R126, 0x7632, R130 ;  /* 0x000076327e827816 */ /* 0x000fe20000000082 */
[----:B------:R-:W-:Y:S01]  /*2af0*/  IMAD.U32 R128, R128, 0x10000, RZ ;  /* 0x0001000080807824 */ /* 0x000fe200078e00ff */
[----:B------:R-:W-:-:S02]  /*2b00*/  PRMT R131, R127, 0x7632, R131 ;  /* 0x000076327f837816 */ /* 0x000fc40000000083 */
[----:B------:R-:W-:Y:S02]  /*2b10*/  SHF.L.U32 R208, R127, 0x10, RZ ;  /* 0x000000107fd07819 */ /* 0x000fe400000006ff */
        /* <DEDUP_REMOVED lines=16> */
.L_x_16:
[C---:B-----5:R-:W-:Y:S01]  /*2c20*/  PRMT R136, R133.reuse, 0x7632, R136 ;  /* 0x0000763285887816 */ /* 0x060fe20000000088 */
[----:B------:R-:W-:Y:S01]  /*2c30*/  IMAD.U32 R129, R124, 0x10000, RZ ;  /* 0x000100007c817824 */ /* 0x000fe200078e00ff */
[----:B------:R-:W-:Y:S02]  /*2c40*/  SHF.L.U32 R133, R133, 0x10, RZ ;  /* 0x0000001085857819 */ /* 0x000fe400000006ff */
[----:B------:R-:W-:Y:S02]  /*2c50*/  SHF.L.U32 R128, R125, 0x10, RZ ;  /* 0x000000107d807819 */ /* 0x000fe400000006ff */
[C---:B------:R-:W-:Y:S02]  /*2c60*/  PRMT R130, R132.reuse, 0x7632, R130 ;  /* 0x0000763284827816 */ /* 0x040fe40000000082 */
[----:B------:R-:W-:Y:S01]  /*2c70*/  SHF.L.U32 R132, R132, 0x10, RZ ;  /* 0x0000001084847819 */ /* 0x000fe200000006ff */
[----:B------:R-:W-:Y:S01]  /*2c80*/  FADD.FTZ R191, R128, R133 ;  /* 0x0000008580bf7221 */ /* 0x000fe20000010000 */
[----:B------:R-:W-:Y:S01]  /*2c90*/  PRMT R128, R124, 0x7632, R128 ;  /* 0x000076327c807816 */ /* 0x000fe20000000080 */
[----:B------:R-:W-:Y:S01]  /*2ca0*/  IMAD.U32 R131, R130, 0x10000, RZ ;  /* 0x0001000082837824 */ /* 0x000fe200078e00ff */
[----:B------:R-:W-:Y:S01]  /*2cb0*/  PRMT R137, R134, 0x7632, R137 ;  /* 0x0000763286897816 */ /* 0x000fe20000000089 */
[----:B------:R-:W-:Y:S01]  /*2cc0*/  FADD.FTZ R132, R129, R132 ;  /* 0x0000008481847221 */ /* 0x000fe20000010000 */
[----:B------:R-:W-:-:S02]  /*2cd0*/  SHF.L.U32 R128, R128, 0x10, RZ ;  /* 0x0000001080807819 */ /* 0x000fc400000006ff */
[----:B------:R-:W-:Y:S02]  /*2ce0*/  SHF.L.U32 R134, R134, 0x10, RZ ;  /* 0x0000001086867819 */ /* 0x000fe400000006ff */
[C---:B------:R-:W-:Y:S01]  /*2cf0*/  SHF.L.U32 R133, R126.reuse, 0x10, RZ ;  /* 0x000000107e857819 */ /* 0x040fe200000006ff */
[----:B------:R-:W-:Y:S01]  /*2d00*/  FADD.FTZ R128, R131, R128 ;  /* 0x0000008083807221 */ /* 0x000fe20000010000 */
[C---:B------:R-:W-:Y:S01]  /*2d10*/  PRMT R138, R135.reuse, 0x7632, R138 ;  /* 0x00007632878a7816 */ /* 0x040fe2000000008a */
[----:B------:R-:W-:Y:S01]  /*2d20*/  IMAD.U32 R135, R135, 0x10000, RZ ;  /* 0x0001000087877824 */ /* 0x000fe200078e00ff */
[----:B------:R-:W-:Y:S01]  /*2d30*/  PRMT R129, R125, 0x7632, R129 ;  /* 0x000076327d817816 */ /* 0x000fe20000000081 */
[----:B------:R-:W-:Y:S01]  /*2d40*/  FADD.FTZ R196, R133, R134 ;  /* 0x0000008685c47221 */ /* 0x000fe20000010000 */
[----:B------:R-:W-:Y:S01]  /*2d50*/  SHF.L.U32 R186, R127, 0x10, RZ ;  /* 0x000000107fba7819 */ /* 0x000fe200000006ff */
[----:B------:R-:W-:Y:S01]  /*2d60*/  IMAD.U32 R134, R121, 0x10000, RZ ;  /* 0x0001000079867824 */ /* 0x000fe200078e00ff */
[----:B------:R-:W-:Y:S01]  /*2d70*/  PRMT R130, R126, 0x7632, R130 ;  /* 0x000076327e827816 */ /* 0x000fe20000000082 */
[----:B------:R-:W-:Y:S01]  /*2d80*/  IMAD.U32 R129, R129, 0x10000, RZ ;  /* 0x0001000081817824 */ /* 0x000fe200078e00ff */
[----:B------:R-:W-:Y:S01]  /*2d90*/  PRMT R131, R127, 0x7632, R131 ;  /* 0x000076327f837816 */ /* 0x000fe20000000083 */
[----:B------:R-:W-:Y:S01]  /*2da0*/  FADD.FTZ R139, R186, R135 ;  /* 0x00000087ba8b7221 */ /* 0x000fe20000010000 */
[----:B------:R-:W-:Y:S01]  /*2db0*/  SHF.L.U32 R133, R120, 0x10, RZ ;  /* 0x0000001078857819 */ /* 0x000fe200000006ff */
[----:B------:R-:W-:Y:S01]  /*2dc0*/  IMAD.U32 R138, R138, 0x10000, RZ ;  /* 0x000100008a8a7824 */ /* 0x000fe200078e00ff */
        /* <DEDUP_REMOVED lines=24> */
[----:B------:R-:W-:-:S07]  /*2f50*/  F2FP.BF16.F32.PACK_AB R128, R205, R186 ;  /* 0x000000bacd80723e */ /* 0x000fce00000010ff */
.L_x_15:
[----:B------:R-:W0:Y:S01]  /*2f60*/  @UP0 LDCU.64 UR4, c[0x0][0x3a8] ;  /* 0x00007500ff0407ac */ /* 0x000e220008000a00 */
[----:B------:R-:W-:Y:S02]  /*2f70*/  PLOP3.LUT P0, PT, PT, PT, UP0, 0x80, 0x8 ;  /* 0x000000000008781c */ /* 0x000fe40003f0f008 */
[----:B------:R-:W-:Y:S02]  /*2f80*/  PLOP3.LUT P1, PT, PT, PT, UP0, 0x80, 0x8 ;  /* 0x000000000008781c */ /* 0x000fe40003f2f008 */
[----:B------:R-:W-:-:S09]  /*2f90*/  MOV R132, 0x10 ;  /* 0x0000001000847802 */ /* 0x000fd20000000f00 */
[C---:B0-----:R-:W-:Y:S01]  /*2fa0*/  @P0 IMAD.WIDE.U32 R132, R227.reuse, R132, UR4 ;  /* 0x00000004e3840e25 */ /* 0x041fe2000f8e0084 */
[----:B------:R-:W-:-:S04]  /*2fb0*/  IADD3 R227, PT, PT, R227, 0x20, RZ ;  /* 0x00000020e3e37810 */ /* 0x000fc80007ffe0ff */
[----:B------:R1:W-:Y:S03]  /*2fc0*/  @P1 STG.E.128 desc[UR6][R132.64], R128 ;  /* 0x0000008084001986 */ /* 0x0003e6000c101d06 */
.L_x_12:
[----:B------:R-:W-:Y:S05]  /*2fd0*/  BSYNC.RECONVERGENT B0 ;  /* 0x0000000000007941 */ /* 0x000fea0003800200 */
.L_x_11:
[----:B------:R-:W-:Y:S01]  /*2fe0*/  ISETP.GE.U32.AND P0, PT, R184, 0x60, PT ;  /* 0x00000060b800780c */ /* 0x000fe20003f06070 */
[----:B------:R-:W-:Y:S01]  /*2ff0*/  BSSY.RECONVERGENT B0, `(.L_x_17) ;  /* 0x00000ac000007945 */ /* 0x000fe20003800200 */
[----:B------:R-:W-:-:S11]  /*3000*/  LOP3.LUT R0, R0, 0xfffffffb, RZ, 0xc0, !PT ;  /* 0xfffffffb00007812 */ /* 0x000fd600078ec0ff */
[----:B------:R-:W-:Y:S01]  /*3010*/  @P0 LOP3.LUT R0, R0, 0x4, RZ, 0xfc, !PT ;  /* 0x0000000400000812 */ /* 0x000fe200078efcff */
[----:B------:R-:W-:Y:S06]  /*3020*/  @!P0 BRA `(.L_x_18) ;  /* 0x0000000800a08947 */ /* 0x000fec0003800000 */
[----:B------:R-:W-:Y:S01]  /*3030*/  ISETP.NE.U32.AND P0, PT, RZ, UR12, PT ;  /* 0x0000000cff007c0c */ /* 0x000fe2000bf05070 */
[----:B------:R-:W2:Y:S03]  /*3040*/  LDC.64 R134, c[0x0][0x390] ;  /* 0x0000e400ff867b82 */ /* 0x000ea60000000a00 */
[----:B------:R-:W-:Y:S02]  /*3050*/  ISETP.NE.AND.EX P1, PT, RZ, UR13, PT, P0 ;  /* 0x0000000dff007c0c */ /* 0x000fe4000bf25300 */
[----:B------:R-:W-:-:S04]  /*3060*/  ISETP.NE.U32.AND P0, PT, RZ, UR10, PT ;  /* 0x0000000aff007c0c */ /* 0x000fc8000bf05070 */
[----:B------:R-:W-:-:S07]  /*3070*/  ISETP.NE.AND.EX P0, PT, RZ, UR11, PT, P0 ;  /* 0x0000000bff007c0c */ /* 0x000fce000bf05300 */
[----:B------:R-:W3:Y:S08]  /*3080*/  @P1 LDC.64 R136, c[0x0][0x3a0] ;  /* 0x0000e800ff881b82 */ /* 0x000ef00000000a00 */
[----:B01----:R-:W0:Y:S01]  /*3090*/  @P0 LDC.64 R132, c[0x0][0x398] ;  /* 0x0000e600ff840b82 */ /* 0x003e220000000a00 */
[----:B--2---:R-:W-:-:S04]  /*30a0*/  IMAD.WIDE.U32 R134, R227, 0x10, R134 ;  /* 0x00000010e3867825 */ /* 0x004fc800078e0086 */
[----:B---3--:R-:W-:-:S05]  /*30b0*/  @P1 IMAD.WIDE.U32 R136, R227, 0x10, R136 ;  /* 0x00000010e3881825 */ /* 0x008fca00078e0088 */
[----:B------:R-:W2:Y:S01]  /*30c0*/  @P1 LDG.E.128 R120, desc[UR6][R136.64] ;  /* 0x0000000688781981 */ /* 0x000ea2000c1e1d00 */
[----:B0-----:R-:W-:-:S03]  /*30d0*/  @P0 IMAD.WIDE.U32 R138, R227, 0x10, R132 ;  /* 0x00000010e38a0825 */ /* 0x001fc600078e0084 */
[----:B------:R-:W5:Y:S04]  /*30e0*/  LDG.E.128 R132, desc[UR6][R134.64] ;  /* 0x0000000686847981 */ /* 0x000f68000c1e1d00 */
[----:B------:R0:W5:Y:S01]  /*30f0*/  @P0 LDG.E.128 R124, desc[UR6][R138.64] ;  /* 0x000000068a7c0981 */ /* 0x000162000c1e1d00 */
[----:B------:R-:W-:-:S04]  /*3100*/  UISETP.NE.U32.AND UP1, UPT, UR10, URZ, UPT ;  /* 0x000000ff0a00728c */ /* 0x000fc8000bf25070 */
[----:B------:R-:W-:Y:S01]  /*3110*/  UISETP.NE.AND.EX UP1, UPT, UR11, URZ, UPT, UP1 ;  /* 0x000000ff0b00728c */ /* 0x000fe2000bf25310 */
[----:B--2---:R-:W-:Y:S02]  /*3120*/  PRMT R210, R123, 0x7632, R210 ;  /* 0x000076327bd27816 */ /* 0x004fe400000000d2 */
        /* <DEDUP_REMOVED lines=20> */
.L_x_20:
[----:B-----5:R-:W-:Y:S01]  /*3270*/  PRMT R130, R132, 0x7632, R130 ;  /* 0x0000763284827816 */ /* 0x020fe20000000082 */
[----:B------:R-:W-:Y:S01]  /*3280*/  IMAD.U32 R210, R210, 0x10000, RZ ;  /* 0x00010000d2d27824 */ /* 0x000fe200078e00ff */
[----:B------:R-:W-:Y:S01]  /*3290*/  SHF.L.U32 R132, R132, 0x10, RZ ;  /* 0x0000001084847819 */ /* 0x000fe200000006ff */
[----:B------:R-:W-:Y:S01]  /*32a0*/  IMAD.U32 R192, R121, 0x10000, RZ ;  /* 0x0001000079c07824 */ /* 0x000fe200078e00ff */
[----:B------:R-:W-:Y:S01]  /*32b0*/  PRMT R136, R134, 0x7632, R136 ;  /* 0x0000763286887816 */ /* 0x000fe20000000088 */
[----:B------:R-:W-:Y:S01]  /*32c0*/  IMAD.U32 R128, R213, 0x10000, RZ ;  /* 0x00010000d5807824 */ /* 0x000fe200078e00ff */
[----:B------:R-:W-:Y:S02]  /*32d0*/  SHF.L.U32 R187, R120, 0x10, RZ ;  /* 0x0000001078bb7819 */ /* 0x000fe400000006ff */
[----:B------:R-:W-:Y:S01]  /*32e0*/  SHF.L.U32 R134, R134, 0x10, RZ ;  /* 0x0000001086867819 */ /* 0x000fe200000006ff */
[----:B------:R-:W-:Y:S01]  /*32f0*/  IMAD.U32 R136, R136, 0x10000, RZ ;  /* 0x0001000088887824 */ /* 0x000fe200078e00ff */
[----:B------:R-:W-:Y:S01]  /*3300*/  SHF.L.U32 R197, R122, 0x10, RZ ;  /* 0x000000107ac57819 */ /* 0x000fe200000006ff */
[----:B------:R-:W-:Y:S01]  /*3310*/  FADD.FTZ R187, R187, R132 ;  /* 0x00000084bbbb7221 */ /* 0x000fe20000010000 */
[C---:B------:R-:W-:Y:S01]  /*3320*/  PRMT R131, R133.reuse, 0x7632, R131 ;  /* 0x0000763285837816 */ /* 0x040fe20000000083 */
[----:B------:R-:W-:Y:S01]  /*3330*/  IMAD.U32 R133, R133, 0x10000, RZ ;  /* 0x0001000085857824 */ /* 0x000fe200078e00ff */
[----:B------:R-:W-:Y:S01]  /*3340*/  PRMT R137, R135, 0x7632, R137 ;  /* 0x0000763287897816 */ /* 0x000fe20000000089 */
[----:B------:R-:W-:Y:S01]  /*3350*/  FADD.FTZ R197, R197, R134 ;  /* 0x00000086c5c57221 */ /* 0x000fe20000010000 */
[----:B------:R-:W-:Y:S01]  /*3360*/  SHF.L.U32 R211, R211, 0x10, RZ ;  /* 0x00000010d3d37819 */ /* 0x000fe200000006ff */
[----:B------:R-:W-:Y:S01]  /*3370*/  FADD.FTZ R192, R192, R133 ;  /* 0x00000085c0c07221 */ /* 0x000fe20000010000 */
[----:B------:R-:W-:-:S02]  /*3380*/  SHF.L.U32 R137, R137, 0x10, RZ ;  /* 0x0000001089897819 */ /* 0x000fc400000006ff */
[----:B------:R-:W-:Y:S02]  /*3390*/  SHF.L.U32 R132, R131, 0x10, RZ ;  /* 0x0000001083847819 */ /* 0x000fe400000006ff */
        /* <DEDUP_REMOVED lines=14> */
.L_x_19:
[----:B------:R-:W-:-:S04]  /*3480*/  UISETP.NE.U32.AND UP1, UPT, UR12, URZ, UPT ;  /* 0x000000ff0c00728c */ /* 0x000fc8000bf25070 */
[----:B------:R-:W-:-:S09]  /*3490*/  UISETP.NE.AND.EX UP1, UPT, UR13, URZ, UPT, UP1 ;  /* 0x000000ff0d00728c */ /* 0x000fd2000bf25310 */
[----:B------:R-:W-:Y:S05]  /*34a0*/  BRA.U UP1, `(.L_x_22) ;  /* 0x0000000101947547 */ /* 0x000fea000b800000 */
        /* <DEDUP_REMOVED lines=37> */
.L_x_22:
[C---:B-----5:R-:W-:Y:S01]  /*3700*/  PRMT R136, R133.reuse, 0x7632, R136 ;  /* 0x0000763285887816 */ /* 0x060fe20000000088 */
[----:B------:R-:W-:Y:S01]  /*3710*/  IMAD.U32 R129, R124, 0x10000, RZ ;  /* 0x000100007c817824 */ /* 0x000fe200078e00ff */
[----:B------:R-:W-:Y:S01]  /*3720*/  SHF.L.U32 R133, R133, 0x10, RZ ;  /* 0x0000001085857819 */ /* 0x000fe200000006ff */
[----:B------:R-:W-:Y:S01]  /*3730*/  IMAD.U32 R139, R135, 0x10000, RZ ;  /* 0x00010000878b7824 */ /* 0x000fe200078e00ff */
[----:B------:R-:W-:Y:S01]  /*3740*/  SHF.L.U32 R128, R125, 0x10, RZ ;  /* 0x000000107d807819 */ /* 0x000fe200000006ff */
[----:B------:R-:W-:Y:S01]  /*3750*/  IMAD.U32 R210, R210, 0x10000, RZ ;  /* 0x00010000d2d27824 */ /* 0x000fe200078e00ff */
        /* <DEDUP_REMOVED lines=8> */
[----:B------:R-:W-:Y:S02]  /*37e0*/  PRMT R138, R135, 0x7632, R138 ;  /* 0x00007632878a7816 */ /* 0x000fe4000000008a */
[----:B------:R-:W-:Y:S01]  /*37f0*/  SHF.L.U32 R134, R134, 0x10, RZ ;  /* 0x0000001086867819 */ /* 0x000fe200000006ff */
[----:B------:R-:W-:Y:S01]  /*3800*/  FADD.FTZ R128, R131, R128 ;  /* 0x0000008083807221 */ /* 0x000fe20000010000 */
[----:B------:R-:W-:Y:S01]  /*3810*/  SHF.L.U32 R135, R126, 0x10, RZ ;  /* 0x000000107e877819 */ /* 0x000fe200000006ff */
[----:B------:R-:W-:Y:S01]  /*3820*/  IMAD.U32 R138, R138, 0x10000, RZ ;  /* 0x000100008a8a7824 */ /* 0x000fe200078e00ff */
[----:B------:R-:W-:Y:S02]  /*3830*/  SHF.L.U32 R192, R127, 0x10, RZ ;  /* 0x000000107fc07819 */ /* 0x000fe400000006ff */
[----:B------:R-:W-:Y:S01]  /*3840*/  PRMT R130, R126, 0x7632, R130 ;  /* 0x000076327e827816 */ /* 0x000fe20000000082 */
[----:B------:R-:W-:Y:S01]  /*3850*/  FADD.FTZ R134, R135, R134 ;  /* 0x0000008687867221 */ /* 0x000fe20000010000 */
[----:B------:R-:W-:Y:S01]  /*3860*/  PRMT R131, R127, 0x7632, R131 ;  /* 0x000076327f837816 */ /* 0x000fe20000000083 */
[----:B------:R-:W-:Y:S01]  /*3870*/  FADD.FTZ R139, R192, R139 ;  /* 0x0000008bc08b7221 */ /* 0x000fe20000010000 */
[----:B------:R-:W-:Y:S01]  /*3880*/  PRMT R129, R125, 0x7632, R129 ;  /* 0x000076327d817816 */ /* 0x000fe20000000081 */
        /* <DEDUP_REMOVED lines=17> */
[----:B------:R-:W-:-:S02]  /*39a0*/  IMAD.U32 R133, R213, 0x10000, RZ ;  /* 0x00010000d5857824 */ /* 0x000fc400078e00ff */
[----:B------:R-:W-:Y:S01]  /*39b0*/  FADD.FTZ R214, R210, R131 ;  /* 0x00000083d2d67221 */ /* 0x000fe20000010000 */
[----:B------:R-:W-:Y:S01]  /*39c0*/  FADD.FTZ R212, R211, R130 ;  /* 0x00000082d3d47221 */ /* 0x000fe20000010000 */
[----:B------:R-:W-:Y:S01]  /*39d0*/  FADD.FTZ R213, R134, R139 ;  /* 0x0000008b86d57221 */ /* 0x000fe20000010000 */
[----:B------:R-:W-:Y:S01]  /*39e0*/  FADD.FTZ R211, R132, R129 ;  /* 0x0000008184d37221 */ /* 0x000fe20000010000 */
[----:B------:R-:W-:Y:S02]  /*39f0*/  FADD.FTZ R210, R133, R128 ;  /* 0x0000008085d27221 */ /* 0x000fe40000010000 */
[----:B------:R-:W-:Y:S02]  /*3a00*/  F2FP.BF16.F32.PACK_AB R130, R212, R197 ;  /* 0x000000c5d482723e */ /* 0x000fe400000010ff */
[----:B------:R-:W-:Y:S02]  /*3a10*/  F2FP.BF16.F32.PACK_AB R131, R214, R213 ;  /* 0x000000d5d683723e */ /* 0x000fe400000010ff */
[----:B------:R-:W-:-:S02]  /*3a20*/  F2FP.BF16.F32.PACK_AB R129, R211, R192 ;  /* 0x000000c0d381723e */ /* 0x000fc400000010ff */
[----:B------:R-:W-:-:S07]  /*3a30*/  F2FP.BF16.F32.PACK_AB R128, R210, R187 ;  /* 0x000000bbd280723e */ /* 0x000fce00000010ff */
.L_x_21:
[----:B------:R-:W0:Y:S01]  /*3a40*/  @UP0 LDCU.64 UR4, c[0x0][0x3a8] ;  /* 0x00007500ff0407ac */ /* 0x000e220008000a00 */
[----:B------:R-:W-:Y:S01]  /*3a50*/  PLOP3.LUT P0, PT, PT, PT, UP0, 0x80, 0x8 ;  /* 0x000000000008781c */ /* 0x000fe20003f0f008 */
[----:B------:R-:W-:Y:S01]  /*3a60*/  HFMA2 R132, -RZ, RZ, 0, 9.5367431640625e-07 ;  /* 0x00000010ff847431 */ /* 0x000fe200000001ff */
[----:B------:R-:W-:-:S11]  /*3a70*/  PLOP3.LUT P1, PT, PT, PT, UP0, 0x80, 0x8 ;  /* 0x000000000008781c */ /* 0x000fd60003f2f008 */
[C---:B0-----:R-:W-:Y:S01]  /*3a80*/  @P0 IMAD.WIDE.U32 R132, R227.reuse, R132, UR4 ;  /* 0x00000004e3840e25 */ /* 0x041fe2000f8e0084 */
[----:B------:R-:W-:-:S04]  /*3a90*/  IADD3 R227, PT, PT, R227, 0x20, RZ ;  /* 0x00000020e3e37810 */ /* 0x000fc80007ffe0ff */
[----:B------:R2:W-:Y:S03]  /*3aa0*/  @P1 STG.E.128 desc[UR6][R132.64], R128 ;  /* 0x0000008084001986 */ /* 0x0005e6000c101d06 */
.L_x_18:
[----:B------:R-:W-:Y:S05]  /*3ab0*/  BSYNC.RECONVERGENT B0 ;  /* 0x0000000000007941 */ /* 0x000fea0003800200 */
.L_x_17:
[----:B------:R-:W-:Y:S01]  /*3ac0*/  ISETP.GE.U32.AND P0, PT, R184, 0x80, PT ;  /* 0x00000080b800780c */ /* 0x000fe20003f06070 */
[----:B------:R-:W-:Y:S01]  /*3ad0*/  BSSY.RECONVERGENT B0, `(.L_x_23) ;  /* 0x00000ac000007945 */ /* 0x000fe20003800200 */
[----:B------:R-:W-:-:S11]  /*3ae0*/  LOP3.LUT R0, R0, 0xfffffffd, RZ, 0xc0, !PT ;  /* 0xfffffffd00007812 */ /* 0x000fd600078ec0ff */
[----:B------:R-:W-:Y:S01]  /*3af0*/  @P0 LOP3.LUT R0, R0, 0x2, RZ, 0xfc, !PT ;  /* 0x0000000200000812 */ /* 0x000fe200078efcff */
[----:B------:R-:W-:Y:S06]  /*3b00*/  @!P0 BRA `(.L_x_24) ;  /* 0x0000000800a08947 */ /* 0x000fec0003800000 */
[----:B------:R-:W-:Y:S01]  /*3b10*/  ISETP.NE.U32.AND P0, PT, RZ, UR10, PT ;  /* 0x0000000aff007c0c */ /* 0x000fe2000bf05070 */
[----:B012---:R-:W0:Y:S01]  /*3b20*/  LDC.64 R132, c[0x0][0x390] ;  /* 0x0000e400ff847b82 */ /* 0x007e220000000a00 */
[----:B------:R-:W-:Y:S02]  /*3b30*/  ISETP.NE.U32.AND P1, PT, RZ, UR12, PT ;  /* 0x0000000cff007c0c */ /* 0x000fe4000bf25070 */
[----:B------:R-:W-:Y:S02]  /*3b40*/  ISETP.NE.AND.EX P0, PT, RZ, UR11, PT, P0 ;  /* 0x0000000bff007c0c */ /* 0x000fe4000bf05300 */
[----:B------:R-:W-:-:S11]  /*3b50*/  ISETP.NE.AND.EX P1, PT, RZ, UR13, PT, P1 ;  /* 0x0000000dff007c0c */ /* 0x000fd6000bf25310 */
[----:B------:R-:W1:Y:S08]  /*3b60*/  @P0 LDC.64 R138, c[0x0][0x398] ;  /* 0x0000e600ff8a0b82 */ /* 0x000e700000000a00 */
[----:B------:R-:W2:Y:S01]  /*3b70*/  @P1 LDC.64 R136, c[0x0][0x3a0] ;  /* 0x0000e800ff881b82 */ /* 0x000ea20000000a00 */
[----:B0-----:R-:W-:-:S06]  /*3b80*/  IMAD.WIDE.U32 R132, R227, 0x10, R132 ;  /* 0x00000010e3847825 */ /* 0x001fcc00078e0084 */
[----:B------:R-:W5:Y:S01]  /*3b90*/  LDG.E.128 R132, desc[UR6][R132.64] ;  /* 0x0000000684847981 */ /* 0x000f62000c1e1d00 */
[----:B-1----:R-:W-:-:S05]  /*3ba0*/  @P0 IMAD.WIDE.U32 R138, R227, 0x10, R138 ;  /* 0x00000010e38a0825 */ /* 0x002fca00078e008a */
[----:B------:R-:W3:Y:S01]  /*3bb0*/  @P0 LDG.E.128 R124, desc[UR6][R138.64] ;  /* 0x000000068a7c0981 */ /* 0x000ee2000c1e1d00 */
[----:B--2---:R-:W-:-:S05]  /*3bc0*/  @P1 IMAD.WIDE.U32 R136, R227, 0x10, R136 ;  /* 0x00000010e3881825 */ /* 0x004fca00078e0088 */
[----:B------:R-:W2:Y:S01]  /*3bd0*/  @P1 LDG.E.128 R120, desc[UR6][R136.64] ;  /* 0x0000000688781981 */ /* 0x000ea2000c1e1d00 */
[----:B------:R-:W-:-:S04]  /*3be0*/  UISETP.NE.U32.AND UP1, UPT, UR10, URZ, UPT ;  /* 0x000000ff0a00728c */ /* 0x000fc8000bf25070 */
[----:B------:R-:W-:Y:S01]  /*3bf0*/  UISETP.NE.AND.EX UP1, UPT, UR11, URZ, UPT, UP1 ;  /* 0x000000ff0b00728c */ /* 0x000fe2000bf25310 */
[----:B---3--:R-:W-:Y:S02]  /*3c00*/  PRMT R219, R125, 0x7632, R219 ;  /* 0x000076327ddb7816 */ /* 0x008fe400000000db */
[----:B--2---:R-:W-:Y:S02]  /*3c10*/  PRMT R215, R123, 0x7632, R215 ;  /* 0x000076327bd77816 */ /* 0x004fe400000000d7 */
[----:B------:R-:W-:Y:S02]  /*3c20*/  PRMT R216, R122, 0x7632, R216 ;  /* 0x000076327ad87816 */ /* 0x000fe400000000d8 */
[----:B------:R-:W-:Y:S02]  /*3c30*/  PRMT R217, R121, 0x7632, R217 ;  /* 0x0000763279d97816 */ /* 0x000fe400000000d9 */
[----:B------:R-:W-:Y:S01]  /*3c40*/  PRMT R218, R120, 0x7632, R218 ;  /* 0x0000763278da7816 */ /* 0x000fe200000000da */
[----:B------:R-:W-:Y:S06]  /*3c50*/  BRA.U UP1, `(.L_x_25) ;  /* 0x0000000101c47547 */ /* 0x000fec000b800000 */
        /* <DEDUP_REMOVED lines=16> */
.L_x_26:
        /* <DEDUP_REMOVED lines=33> */
.L_x_25:
[----:B------:R-:W-:-:S04]  /*3f70*/  UISETP.NE.U32.AND UP1, UPT, UR12, URZ, UPT ;  /* 0x000000ff0c00728c */ /* 0x000fc8000bf25070 */
[----:B------:R-:W-:-:S09]  /*3f80*/  UISETP.NE.AND.EX UP1, UPT, UR13, URZ, UPT, UP1 ;  /* 0x000000ff0d00728c */ /* 0x000fd2000bf25310 */
[----:B------:R-:W-:Y:S05]  /*3f90*/  BRA.U UP1, `(.L_x_28) ;  /* 0x0000000101907547 */ /* 0x000fea000b800000 */
[C---:B-----5:R-:W-:Y:S01]  /*3fa0*/  PRMT R136, R133.reuse, 0x7632, R136 ;  /* 0x0000763285887816 */ /* 0x060fe20000000088 */
[----:B------:R-:W-:Y:S01]  /*3fb0*/  IMAD.U32 R129, R124, 0x10000, RZ ;  /* 0x000100007c817824 */ /* 0x000fe200078e00ff */
[C---:B------:R-:W-:Y:S01]  /*3fc0*/  PRMT R131, R132.reuse, 0x7632, R131 ;  /* 0x0000763284837816 */ /* 0x040fe20000000083 */
[----:B------:R-:W-:Y:S01]  /*3fd0*/  IMAD.U32 R132, R132, 0x10000, RZ ;  /* 0x0001000084847824 */ /* 0x000fe200078e00ff */
[----:B------:R-:W-:Y:S02]  /*3fe0*/  SHF.L.U32 R133, R133, 0x10, RZ ;  /* 0x0000001085857819 */ /* 0x000fe400000006ff */
[----:B------:R-:W-:Y:S01]  /*3ff0*/  SHF.L.U32 R128, R125, 0x10, RZ ;  /* 0x000000107d807819 */ /* 0x000fe200000006ff */
[----:B------:R-:W-:Y:S01]  /*4000*/  FADD.FTZ R188, R129, R132 ;  /* 0x0000008481bc7221 */ /* 0x000fe20000010000 */
[----:B------:R-:W-:Y:S01]  /*4010*/  PRMT R137, R134, 0x7632, R137 ;  /* 0x0000763286897816 */ /* 0x000fe20000000089 */
[----:B------:R-:W-:Y:S01]  /*4020*/  IMAD.U32 R131, R131, 0x10000, RZ ;  /* 0x0001000083837824 */ /* 0x000fe200078e00ff */
[C---:B------:R-:W-:Y:S01]  /*4030*/  PRMT R138, R135.reuse, 0x7632, R138 ;  /* 0x00007632878a7816 */ /* 0x040fe2000000008a */
[----:B------:R-:W-:Y:S01]  /*4040*/  FADD.FTZ R193, R128, R133 ;  /* 0x0000008580c17221 */ /* 0x000fe20000010000 */
[----:B------:R-:W-:Y:S01]  /*4050*/  PRMT R128, R124, 0x7632, R128 ;  /* 0x000076327c807816 */ /* 0x000fe20000000080 */
[----:B------:R-:W-:Y:S01]  /*4060*/  IMAD.U32 R135, R135, 0x10000, RZ ;  /* 0x0001000087877824 */ /* 0x000fe200078e00ff */
[----:B------:R-:W-:-:S02]  /*4070*/  PRMT R129, R126, 0x7632, R129 ;  /* 0x000076327e817816 */ /* 0x000fc40000000081 */
[----:B------:R-:W-:Y:S01]  /*4080*/  PRMT R130, R127, 0x7632, R130 ;  /* 0x000076327f827816 */ /* 0x000fe20000000082 */
[----:B------:R-:W-:Y:S01]  /*4090*/  IMAD.U32 R128, R128, 0x10000, RZ ;  /* 0x0001000080807824 */ /* 0x000fe200078e00ff */
[----:B------:R-:W-:Y:S02]  /*40a0*/  SHF.L.U32 R216, R219, 0x10, RZ ;  /* 0x00000010dbd87819 */ /* 0x000fe400000006ff */
        /* <DEDUP_REMOVED lines=9> */
[----:B------:R-:W-:-:S02]  /*4140*/  SHF.L.U32 R129, R129, 0x10, RZ ;  /* 0x0000001081817819 */ /* 0x000fc400000006ff */
[----:B------:R-:W-:Y:S01]  /*4150*/  SHF.L.U32 R133, R136, 0x10, RZ ;  /* 0x0000001088857819 */ /* 0x000fe200000006ff */
[----:B------:R-:W-:Y:S01]  /*4160*/  FADD.FTZ R219, R219, R130 ;  /* 0x00000082dbdb7221 */ /* 0x000fe20000010000 */
[----:B------:R-:W-:Y:S01]  /*4170*/  F2FP.BF16.F32.PACK_AB R128, R215, R188 ;  /* 0x000000bcd780723e */ /* 0x000fe200000010ff */
[----:B------:R-:W-:Y:S02]  /*4180*/  FADD.FTZ R217, R132, R129 ;  /* 0x0000008184d97221 */ /* 0x000fe40000010000 */
[----:B------:R-:W-:Y:S01]  /*4190*/  FADD.FTZ R216, R133, R216 ;  /* 0x000000d885d87221 */ /* 0x000fe20000010000 */
[----:B------:R-:W-:Y:S02]  /*41a0*/  F2FP.BF16.F32.PACK_AB R131, R219, R218 ;  /* 0x000000dadb83723e */ /* 0x000fe400000010ff */
[----:B------:R-:W-:Y:S02]  /*41b0*/  F2FP.BF16.F32.PACK_AB R130, R217, R198 ;  /* 0x000000c6d982723e */ /* 0x000fe400000010ff */
[----:B------:R-:W-:Y:S01]  /*41c0*/  F2FP.BF16.F32.PACK_AB R129, R216, R193 ;  /* 0x000000c1d881723e */ /* 0x000fe200000010ff */
[----:B------:R-:W-:Y:S06]  /*41d0*/  BRA `(.L_x_27) ;  /* 0x0000000000d07947 */ /* 0x000fec0003800000 */
.L_x_28:
        /* <DEDUP_REMOVED lines=52> */
.L_x_27:
[----:B------:R-:W0:Y:S01]  /*4520*/  @UP0 LDCU.64 UR4, c[0x0][0x3a8] ;  /* 0x00007500ff0407ac */ /* 0x000e220008000a00 */
[----:B------:R-:W-:Y:S02]  /*4530*/  PLOP3.LUT P0, PT, PT, PT, UP0, 0x80, 0x8 ;  /* 0x000000000008781c */ /* 0x000fe40003f0f008 */
[----:B------:R-:W-:Y:S02]  /*4540*/  PLOP3.LUT P1, PT, PT, PT, UP0, 0x80, 0x8 ;  /* 0x000000000008781c */ /* 0x000fe40003f2f008 */
[----:B------:R-:W-:-:S09]  /*4550*/  MOV R132, 0x10 ;  /* 0x0000001000847802 */ /* 0x000fd20000000f00 */
[C---:B0-----:R-:W-:Y:S01]  /*4560*/  @P0 IMAD.WIDE.U32 R132, R227.reuse, R132, UR4 ;  /* 0x00000004e3840e25 */ /* 0x041fe2000f8e0084 */
[----:B------:R-:W-:-:S04]  /*4570*/  IADD3 R227, PT, PT, R227, 0x20, RZ ;  /* 0x00000020e3e37810 */ /* 0x000fc80007ffe0ff */
[----:B------:R3:W-:Y:S03]  /*4580*/  @P1 STG.E.128 desc[UR6][R132.64], R128 ;  /* 0x0000008084001986 */ /* 0x0007e6000c101d06 */
.L_x_24:
[----:B------:R-:W-:Y:S05]  /*4590*/  BSYNC.RECONVERGENT B0 ;  /* 0x0000000000007941 */ /* 0x000fea0003800200 */
.L_x_23:
[----:B------:R-:W-:Y:S01]  /*45a0*/  ISETP.GE.U32.AND P0, PT, R184, 0xa0, PT ;  /* 0x000000a0b800780c */ /* 0x000fe20003f06070 */
[----:B------:R-:W-:Y:S01]  /*45b0*/  BSSY.RECONVERGENT B0, `(.L_x_29) ;  /* 0x00000ab000007945 */ /* 0x000fe20003800200 */
[----:B------:R-:W-:-:S11]  /*45c0*/  LOP3.LUT R0, R0, 0xfffffffe, RZ, 0xc0, !PT ;  /* 0xfffffffe00007812 */ /* 0x000fd600078ec0ff */
[----:B------:R-:W-:Y:S01]  /*45d0*/  @P0 LOP3.LUT R0, R0, 0x1, RZ, 0xfc, !PT ;  /* 0x0000000100000812 */ /* 0x000fe200078efcff */
[----:B------:R-:W-:Y:S06]  /*45e0*/  @!P0 BRA `(.L_x_30) ;  /* 0x00000008009c8947 */ /* 0x000fec0003800000 */
[----:B------:R-:W-:Y:S01]  /*45f0*/  ISETP.NE.U32.AND P0, PT, RZ, UR12, PT ;  /* 0x0000000cff007c0c */ /* 0x000fe2000bf05070 */
[----:B------:R-:W4:Y:S03]  /*4600*/  LDC.64 R136, c[0x0][0x390] ;  /* 0x0000e400ff887b82 */ /* 0x000f260000000a00 */
[----:B------:R-:W-:Y:S02]  /*4610*/  ISETP.NE.AND.EX P1, PT, RZ, UR13, PT, P0 ;  /* 0x0000000dff007c0c */ /* 0x000fe4000bf25300 */
[----:B------:R-:W-:-:S04]  /*4620*/  ISETP.NE.U32.AND P0, PT, RZ, UR10, PT ;  /* 0x0000000aff007c0c */ /* 0x000fc8000bf05070 */
[----:B------:R-:W-:-:S07]  /*4630*/  ISETP.NE.AND.EX P0, PT, RZ, UR11, PT, P0 ;  /* 0x0000000bff007c0c */ /* 0x000fce000bf05300 */
[----:B0123--:R-:W0:Y:S08]  /*4640*/  @P1 LDC.64 R132, c[0x0][0x3a0] ;  /* 0x0000e800ff841b82 */ /* 0x00fe300000000a00 */
[----:B------:R-:W1:Y:S01]  /*4650*/  @P0 LDC.64 R134, c[0x0][0x398] ;  /* 0x0000e600ff860b82 */ /* 0x000e620000000a00 */
[----:B0-----:R-:W-:-:S04]  /*4660*/  @P1 IMAD.WIDE.U32 R138, R227, 0x10, R132 ;  /* 0x00000010e38a1825 */ /* 0x001fc800078e0084 */
[C---:B----4-:R-:W-:Y:S01]  /*4670*/  IMAD.WIDE.U32 R132, R227.reuse, 0x10, R136 ;  /* 0x00000010e3847825 */ /* 0x050fe200078e0088 */
[----:B------:R-:W2:Y:S03]  /*4680*/  @P1 LDG.E.128 R120, desc[UR6][R138.64] ;  /* 0x000000068a781981 */ /* 0x000ea6000c1e1d00 */
[----:B-1----:R-:W-:Y:S02]  /*4690*/  @P0 IMAD.WIDE.U32 R136, R227, 0x10, R134 ;  /* 0x00000010e3880825 */ /* 0x002fe400078e0086 */
        /* <DEDUP_REMOVED lines=25> */
.L_x_32:
        /* <DEDUP_REMOVED lines=33> */
.L_x_31:
        /* <DEDUP_REMOVED lines=40> */
.L_x_34:
        /* <DEDUP_REMOVED lines=52> */
.L_x_33:
[----:B------:R-:W0:Y:S01]  /*5000*/  @UP0 LDCU.64 UR4, c[0x0][0x3a8] ;  /* 0x00007500ff0407ac */ /* 0x000e220008000a00 */
[----:B------:R-:W-:Y:S01]  /*5010*/  PLOP3.LUT P0, PT, PT, PT, UP0, 0x80, 0x8 ;  /* 0x000000000008781c */ /* 0x000fe20003f0f008 */
[----:B------:R-:W-:Y:S01]  /*5020*/  HFMA2 R132, -RZ, RZ, 0, 9.5367431640625e-07 ;  /* 0x00000010ff847431 */ /* 0x000fe200000001ff */
[----:B------:R-:W-:-:S11]  /*5030*/  PLOP3.LUT P1, PT, PT, PT, UP0, 0x80, 0x8 ;  /* 0x000000000008781c */ /* 0x000fd60003f2f008 */
[----:B0-----:R-:W-:-:S05]  /*5040*/  @P0 IMAD.WIDE.U32 R132, R227, R132, UR4 ;  /* 0x00000004e3840e25 */ /* 0x001fca000f8e0084 */
[----:B------:R4:W-:Y:S02]  /*5050*/  @P1 STG.E.128 desc[UR6][R132.64], R128 ;  /* 0x0000008084001986 */ /* 0x0009e4000c101d06 */
.L_x_30:
[----:B------:R-:W-:Y:S05]  /*5060*/  BSYNC.RECONVERGENT B0 ;  /* 0x0000000000007941 */ /* 0x000fea0003800200 */
.L_x_29:
[----:B01234-:R-:W-:Y:S01]  /*5070*/  FADD.FTZ R133, RZ, R185 ;  /* 0x000000b9ff857221 */ /* 0x01ffe20000010000 */
[C---:B------:R-:W-:Y:S01]  /*5080*/  ISETP.GE.U32.AND P0, PT, R184.reuse, 0x20, PT ;  /* 0x00000020b800780c */ /* 0x040fe20003f06070 */
[----:B------:R-:W-:Y:S01]  /*5090*/  UMOV UR4, 0xffffffff ;  /* 0xffffffff00047882 */ /* 0x000fe20000000000 */
[----:B------:R-:W-:Y:S01]  /*50a0*/  ISETP.GT.U32.AND P1, PT, R184, 0x3f, PT ;  /* 0x0000003fb800780c */ /* 0x000fe20003f24070 */
[----:B------:R-:W-:Y:S01]  /*50b0*/  FADD.FTZ R133, R202, R133 ;  /* 0x00000085ca857221 */ /* 0x000fe20000010000 */
[C---:B------:R-:W-:Y:S02]  /*50c0*/  ISETP.GT.U32.AND P2, PT, R184.reuse, 0x5f, PT ;  /* 0x0000005fb800780c */ /* 0x040fe40003f44070 */
[----:B------:R-:W-:Y:S01]  /*50d0*/  ISETP.GT.U32.AND P3, PT, R184, 0x7f, PT ;  /* 0x0000007fb800780c */ /* 0x000fe20003f64070 */
[----:B------:R-:W-:Y:S01]  /*50e0*/  FADD.FTZ R132, R190, R133 ;  /* 0x00000085be847221 */ /* 0x000fe20000010000 */
[----:B------:R-:W-:Y:S02]  /*50f0*/  ISETP.GT.U32.AND P4, PT, R184, 0x9f, PT ;  /* 0x0000009fb800780c */ /* 0x000fe40003f84070 */
[----:B------:R-:W-:Y:S01]  /*5100*/  ISETP.NE.AND P5, PT, R183, RZ, PT ;  /* 0x000000ffb700720c */ /* 0x000fe20003fa5270 */
[----:B------:R-:W-:-:S04]  /*5110*/  FADD.FTZ R132, R201, R132 ;  /* 0x00000084c9847221 */ /* 0x000fc80000010000 */
[----:B------:R-:W-:-:S04]  /*5120*/  FADD.FTZ R133, R195, R132 ;  /* 0x00000084c3857221 */ /* 0x000fc80000010000 */
[----:B------:R-:W-:-:S04]  /*5130*/  FADD.FTZ R132, R200, R133 ;  /* 0x00000085c8847221 */ /* 0x000fc80000010000 */
[----:B------:R-:W-:-:S04]  /*5140*/  FADD.FTZ R133, R203, R132 ;  /* 0x00000084cb857221 */ /* 0x000fc80000010000 */
[----:B------:R-:W-:-:S05]  /*5150*/  FADD.FTZ R133, R204, R133 ;  /* 0x00000085cc857221 */ /* 0x000fca0000010000 */
[----:B------:R-:W-:-:S05]  /*5160*/  FSEL R133, R133, RZ, P0 ;  /* 0x000000ff85857208 */ /* 0x000fca0000000000 */
[----:B------:R-:W-:-:S04]  /*5170*/  FADD.FTZ R132, R186, R133 ;  /* 0x00000085ba847221 */ /* 0x000fc80000010000 */
[----:B------:R-:W-:-:S04]  /*5180*/  FADD.FTZ R132, R205, R132 ;  /* 0x00000084cd847221 */ /* 0x000fc80000010000 */
[----:B------:R-:W-:-:S04]  /*5190*/  FADD.FTZ R135, R191, R132 ;  /* 0x00000084bf877221 */ /* 0x000fc80000010000 */
[----:B------:R-:W-:-:S04]  /*51a0*/  FADD.FTZ R135, R206, R135 ;  /* 0x00000087ce877221 */ /* 0x000fc80000010000 */
[----:B------:R-:W-:-:S04]  /*51b0*/  FADD.FTZ R132, R196, R135 ;  /* 0x00000087c4847221 */ /* 0x000fc80000010000 */
[----:B------:R-:W-:-:S04]  /*51c0*/  FADD.FTZ R135, R207, R132 ;  /* 0x00000084cf877221 */ /* 0x000fc80000010000 */
[----:B------:R-:W-:-:S04]  /*51d0*/  FADD.FTZ R132, R208, R135 ;  /* 0x00000087d0847221 */ /* 0x000fc80000010000 */
[----:B------:R-:W-:-:S04]  /*51e0*/  @P1 FADD.FTZ R133, R209, R132 ;  /* 0x00000084d1851221 */ /* 0x000fc80000010000 */
        /* <DEDUP_REMOVED lines=23> */
[----:B------:R-:W-:Y:S01]  /*5360*/  @P4 FADD.FTZ R133, R224, R135 ;  /* 0x00000087e0854221 */ /* 0x000fe20000010000 */
[----:B------:R-:W-:Y:S06]  /*5370*/  BRA.DIV UR4, `(.L_x_35) ;  /* 0x00000022045c7947 */ /* 0x000fec000b800000 */
[----:B------:R-:W0:Y:S01]  /*5380*/  SHFL.BFLY PT, R132, R133, 0x1, 0x1f ;  /* 0x0c201f0085847f89 */ /* 0x000e2200000e0000 */
[----:B------:R-:W1:Y:S01]  /*5390*/  LDC R136, c[0x0][0x400] ;  /* 0x00010000ff887b82 */ /* 0x000e620000000800 */
[----:B0-----:R-:W-:-:S05]  /*53a0*/  FADD.FTZ R134, R133, R132 ;  /* 0x0000008485867221 */ /* 0x001fca0000010000 */
[----:B------:R-:W0:Y:S02]  /*53b0*/  SHFL.BFLY PT, R135, R134, 0x2, 0x1f ;  /* 0x0c401f0086877f89 */ /* 0x000e2400000e0000 */
[----:B0-----:R-:W-:-:S05]  /*53c0*/  FADD.FTZ R135, R134, R135 ;  /* 0x0000008786877221 */ /* 0x001fca0000010000 */
[----:B------:R-:W0:Y:S02]  /*53d0*/  SHFL.BFLY PT, R132, R135, 0x4, 0x1f ;  /* 0x0c801f0087847f89 */ /* 0x000e2400000e0000 */
[----:B0-----:R-:W-:-:S05]  /*53e0*/  FADD.FTZ R138, R135, R132 ;  /* 0x00000084878a7221 */ /* 0x001fca0000010000 */
[----:B------:R-:W0:Y:S02]  /*53f0*/  SHFL.BFLY PT, R137, R138, 0x8, 0x1f ;  /* 0x0d001f008a897f89 */ /* 0x000e2400000e0000 */
[----:B0-----:R-:W-:-:S05]  /*5400*/  FADD.FTZ R139, R138, R137 ;  /* 0x000000898a8b7221 */ /* 0x001fca0000010000 */
[----:B------:R-:W0:Y:S02]  /*5410*/  SHFL.BFLY PT, R132, R139, 0x10, 0x1f ;  /* 0x0e001f008b847f89 */ /* 0x000e2400000e0000 */
[----:B0-----:R-:W-:-:S04]  /*5420*/  FADD.FTZ R137, R139, R132 ;  /* 0x000000848b897221 */ /* 0x001fc80000010000 */
[----:B-1----:R-:W-:-:S04]  /*5430*/  FMUL.FTZ R137, R137, R136 ;  /* 0x0000008889897220 */ /* 0x002fc80000410000 */
[--C-:B------:R-:W-:Y:S01]  /*5440*/  FADD.FTZ R132, R185, -R137.reuse ;  /* 0x80000089b9847221 */ /* 0x100fe20000010000 */
[--C-:B------:R-:W-:Y:S01]  /*5450*/  FADD.FTZ R133, R202, -R137.reuse ;  /* 0x80000089ca857221 */ /* 0x100fe20000010000 */
[--C-:B------:R-:W-:Y:S01]  /*5460*/  FADD.FTZ R135, R190, -R137.reuse ;  /* 0x80000089be877221 */ /* 0x100fe20000010000 */
[--C-:B------:R-:W-:Y:S01]  /*5470*/  FADD.FTZ R134, R205, -R137.reuse ;  /* 0x80000089cd867221 */ /* 0x100fe20000010000 */
[----:B------:R-:W-:Y:S01]  /*5480*/  FFMA.FTZ R132, R132, R132, RZ ;  /* 0x0000008484847223 */ /* 0x000fe200000100ff */
[----:B------:R-:W-:-:S03]  /*5490*/  FADD.FTZ R138, R191, -R137 ;  /* 0x80000089bf8a7221 */ /* 0x000fc60000010000 */
[----:B------:R-:W-:Y:S01]  /*54a0*/  FFMA.FTZ R132, R133, R133, R132 ;  /* 0x0000008585847223 */ /* 0x000fe20000010084 */
        /* <DEDUP_REMOVED lines=9> */
[----:B------:R-:W-:-:S04]  /*5540*/  FFMA.FTZ R132, R135, R135, R132 ;  /* 0x0000008787847223 */ /* 0x000fc80000010084 */
[----:B------:R-:W-:Y:S01]  /*5550*/  FFMA.FTZ R132, R133, R133, R132 ;  /* 0x0000008585847223 */ /* 0x000fe20000010084 */
[----:B------:R-:W-:-:S04]  /*5560*/  FADD.FTZ R133, R186, -R137 ;  /* 0x80000089ba857221 */ /* 0x000fc80000010000 */
[----:B------:R-:W-:-:S05]  /*5570*/  FSEL R132, R132, RZ, P0 ;  /* 0x000000ff84847208 */ /* 0x000fca0000000000 */
[----:B------:R-:W-:-:S04]  /*5580*/  FFMA.FTZ R133, R133, R133, R132 ;  /* 0x0000008585857223 */ /* 0x000fc80000010084 */
        /* <DEDUP_REMOVED lines=12> */
[----:B------:R-:W-:Y:S01]  /*5650*/  @P1 FFMA.FTZ R132, R134, R134, R133 ;  /* 0x0000008686841223 */ /* 0x000fe20000010085 */
[--C-:B------:R-:W-:Y:S01]  /*5660*/  FADD.FTZ R133, R187, -R137.reuse ;  /* 0x80000089bb857221 */ /* 0x100fe20000010000 */
[----:B------:R-:W-:-:S03]  /*5670*/  FADD.FTZ R134, R210, -R137 ;  /* 0x80000089d2867221 */ /* 0x000fc60000010000 */
        /* <DEDUP_REMOVED lines=44> */
[----:B------:R-:W-:-:S05]  /*5940*/  @P4 FFMA.FTZ R132, R134, R134, R133 ;  /* 0x0000008686844223 */ /* 0x000fca0000010085 */
[----:B------:R-:W0:Y:S02]  /*5950*/  SHFL.BFLY PT, R133, R132, 0x1, 0x1f ;  /* 0x0c201f0084857f89 */ /* 0x000e2400000e0000 */
[----:B0-----:R-:W-:-:S05]  /*5960*/  FADD.FTZ R133, R132, R133 ;  /* 0x0000008584857221 */ /* 0x001fca0000010000 */
[----:B------:R-:W0:Y:S02]  /*5970*/  SHFL.BFLY PT, R134, R133, 0x2, 0x1f ;  /* 0x0c401f0085867f89 */ /* 0x000e2400000e0000 */
[----:B0-----:R-:W-:-:S05]  /*5980*/  FADD.FTZ R134, R133, R134 ;  /* 0x0000008685867221 */ /* 0x001fca0000010000 */
[----:B------:R-:W0:Y:S02]  /*5990*/  SHFL.BFLY PT, R135, R134, 0x4, 0x1f ;  /* 0x0c801f0086877f89 */ /* 0x000e2400000e0000 */
[----:B0-----:R-:W-:-:S05]  /*59a0*/  FADD.FTZ R135, R134, R135 ;  /* 0x0000008786877221 */ /* 0x001fca0000010000 */
[----:B------:R-:W0:Y:S02]  /*59b0*/  SHFL.BFLY PT, R138, R135, 0x8, 0x1f ;  /* 0x0d001f00878a7f89 */ /* 0x000e2400000e0000 */
[----:B0-----:R-:W-:-:S05]  /*59c0*/  FADD.FTZ R138, R135, R138 ;  /* 0x0000008a878a7221 */ /* 0x001fca0000010000 */
[----:B------:R0:W1:Y:S02]  /*59d0*/  SHFL.BFLY PT, R139, R138, 0x10, 0x1f ;  /* 0x0e001f008a8b7f89 */ /* 0x00006400000e0000 */
.L_x_58:
[----:B-1----:R-:W-:Y:S01]  /*59e0*/  FADD.FTZ R227, R138, R139 ;  /* 0x0000008b8ae37221 */ /* 0x002fe20000010000 */
[----:B0-----:R-:W-:Y:S01]  /*59f0*/  FMUL.FTZ R138, R137, R137 ;  /* 0x00000089898a7220 */ /* 0x001fe20000410000 */
[----:B------:R-:W0:Y:S01]  /*5a00*/  @!P5 LDC.64 R134, c[0x0][0x3c0] ;  /* 0x0000f000ff86db82 */ /* 0x000e220000000a00 */
[----:B------:R-:W-:Y:S01]  /*5a10*/  PLOP3.LUT P1, PT, PT, PT, UP2, 0x40, 0x4 ;  /* 0x000000000004781c */ /* 0x000fe20003f2e828 */
[----:B------:R-:W-:Y:S01]  /*5a20*/  FFMA.FTZ R136, R227, R136, UR8 ;  /* 0x00000008e3887e23 */ /* 0x000fe20008010088 */
[----:B------:R-:W-:Y:S02]  /*5a30*/  BSSY.RECONVERGENT B0, `(.L_x_36) ;  /* 0x000005b000007945 */ /* 0x000fe40003800200 */
[----:B------:R-:W-:Y:S02]  /*5a40*/  FSEL R139, R138, RZ, !P1 ;  /* 0x000000ff8a8b7208 */ /* 0x000fe40004800000 */
[----:B------:R-:W-:Y:S01]  /*5a50*/  PLOP3.LUT P1, PT, PT, PT, UP2, 0x40, 0x4 ;  /* 0x000000000004781c */ /* 0x000fe20003f2e828 */
[----:B------:R-:W1:Y:S02]  /*5a60*/  @!P5 LDC.64 R132, c[0x0][0x3c8] ;  /* 0x0000f200ff84db82 */ /* 0x000e640000000a00 */
[----:B------:R-:W-:Y:S01]  /*5a70*/  FADD.FTZ R136, R136, R139 ;  /* 0x0000008b88887221 */ /* 0x000fe20000010000 */
[----:B------:R-:W-:-:S03]  /*5a80*/  FSEL R226, R137, RZ, P1 ;  /* 0x000000ff89e27208 */ /* 0x000fc60000800000 */
[----:B------:R-:W2:Y:S01]  /*5a90*/  MUFU.RSQ R227, R136 ;  /* 0x0000008800e37308 */ /* 0x000ea20000001400 */
[----:B0-----:R-:W-:-:S05]  /*5aa0*/  @!P5 IMAD.WIDE R134, R182, 0x4, R134 ;  /* 0x00000004b686d825 */ /* 0x001fca00078e0286 */
[----:B------:R0:W-:Y:S01]  /*5ab0*/  @!P5 STG.E desc[UR6][R134.64], R137 ;  /* 0x000000898600d986 */ /* 0x0001e2000c101906 */
[----:B-1----:R-:W-:-:S05]  /*5ac0*/  @!P5 IMAD.WIDE R132, R182, 0x4, R132 ;  /* 0x00000004b684d825 */ /* 0x002fca00078e0284 */
[----:B--2---:R0:W-:Y:S01]  /*5ad0*/  @!P5 STG.E desc[UR6][R132.64], R227 ;  /* 0x000000e38400d986 */ /* 0x0041e2000c101906 */
[----:B------:R-:W-:Y:S05]  /*5ae0*/  @!P0 BRA `(.L_x_37) ;  /* 0x00000004003c8947 */ /* 0x000fea0003800000 */
[--C-:B0-----:R-:W-:Y:S01]  /*5af0*/  FADD.FTZ R132, R203, -R226.reuse ;  /* 0x800000e2cb847221 */ /* 0x101fe20000010000 */
[----:B------:R-:W-:Y:S01]  /*5b00*/  SHF.L.U32 R133, R43, 0x10, RZ ;  /* 0x000000102b857819 */ /* 0x000fe200000006ff */
[----:B------:R-:W-:Y:S02]  /*5b10*/  IMAD.U32 R135, R87, 0x10000, RZ ;  /* 0x0001000057877824 */ /* 0x000fe400078e00ff */
[--C-:B------:R-:W-:Y:S01]  /*5b20*/  FADD.FTZ R134, R204, -R226.reuse ;  /* 0x800000e2cc867221 */ /* 0x100fe20000010000 */
[----:B------:R-:W-:Y:S01]  /*5b30*/  FMUL.FTZ R232, R227, R132 ;  /* 0x00000084e3e87220 */ /* 0x000fe20000410000 */
[----:B------:R-:W-:Y:S01]  /*5b40*/  FADD.FTZ R132, R195, -R226 ;  /* 0x800000e2c3847221 */ /* 0x000fe20000010000 */
[----:B------:R-:W-:Y:S01]  /*5b50*/  SHF.L.U32 R139, R47, 0x10, RZ ;  /* 0x000000102f8b7819 */ /* 0x000fe200000006ff */
[----:B------:R-:W-:Y:S01]  /*5b60*/  IMAD.U32 R138, R17, 0x10000, RZ ;  /* 0x00010000118a7824 */ /* 0x000fe200078e00ff */
[----:B------:R-:W-:Y:S01]  /*5b70*/  SHF.L.U32 R229, R103, 0x10, RZ ;  /* 0x0000001067e57819 */ /* 0x000fe200000006ff */
[----:B------:R-:W-:Y:S01]  /*5b80*/  FFMA.FTZ R234, R232, R133, R135 ;  /* 0x00000085e8ea7223 */ /* 0x000fe20000010087 */
[----:B------:R-:W-:Y:S01]  /*5b90*/  SHF.L.U32 R231, R15, 0x10, RZ ;  /* 0x000000100fe77819 */ /* 0x000fe200000006ff */
[----:B------:R-:W-:Y:S01]  /*5ba0*/  IMAD.U32 R135, R14, 0x10000, RZ ;  /* 0x000100000e877824 */ /* 0x000fe200078e00ff */
[----:B------:R-:W-:Y:S01]  /*5bb0*/  SHF.L.U32 R235, R16, 0x10, RZ ;  /* 0x0000001010eb7819 */ /* 0x000fe200000006ff */
[----:B------:R-:W-:Y:S01]  /*5bc0*/  IMAD.U32 R233, R46, 0x10000, RZ ;  /* 0x000100002ee97824 */ /* 0x000fe200078e00ff */
[----:B------:R-:W-:Y:S01]  /*5bd0*/  SHF.L.U32 R136, R102, 0x10, RZ ;  /* 0x0000001066887819 */ /* 0x000fe200000006ff */
[C---:B------:R-:W-:Y:S01]  /*5be0*/  FMUL.FTZ R134, R227.reuse, R134 ;  /* 0x00000086e3867220 */ /* 0x040fe20000410000 */
[----:B------:R-:W-:Y:S01]  /*5bf0*/  SHF.L.U32 R133, R42, 0x10, RZ ;  /* 0x000000102a857819 */ /* 0x000fe200000006ff */
[----:B------:R-:W-:Y:S01]  /*5c00*/  FMUL.FTZ R132, R227, R132 ;  /* 0x00000084e3847220 */ /* 0x000fe20000410000 */
[----:B------:R-:W-:Y:S01]  /*5c10*/  SHF.L.U32 R137, R86, 0x10, RZ ;  /* 0x0000001056897819 */ /* 0x000fe200000006ff */
[----:B------:R-:W-:Y:S01]  /*5c20*/  FFMA.FTZ R232, R232, R139, R229 ;  /* 0x0000008be8e87223 */ /* 0x000fe200000100e5 */
[C---:B------:R-:W-:Y:S01]  /*5c30*/  FFMA.FTZ R135, R134.reuse, R135, R231 ;  /* 0x0000008786877223 */ /* 0x040fe200000100e7 */
[----:B------:R-:W-:Y:S01]  /*5c40*/  FFMA.FTZ R139, R134, R235, R138 ;  /* 0x000000eb868b7223 */ /* 0x000fe2000001008a */
[C---:B------:R-:W-:Y:S01]  /*5c50*/  FFMA.FTZ R233, R132.reuse, R233, R136 ;  /* 0x000000e984e97223 */ /* 0x040fe20000010088 */
[----:B------:R-:W-:Y:S01]  /*5c60*/  FFMA.FTZ R134, R132, R133, R137 ;  /* 0x0000008584867223 */ /* 0x000fe20000010089 */
[--C-:B------:R-:W-:Y:S01]  /*5c70*/  FADD.FTZ R136, R200, -R226.reuse ;  /* 0x800000e2c8887221 */ /* 0x100fe20000010000 */
[----:B------:R-:W-:Y:S01]  /*5c80*/  FADD.FTZ R132, R190, -R226 ;  /* 0x800000e2be847221 */ /* 0x000fe20000010000 */
[----:B------:R-:W-:Y:S01]  /*5c90*/  SHF.L.U32 R137, R85, 0x10, RZ ;  /* 0x0000001055897819 */ /* 0x000fe200000006ff */
[----:B------:R-:W-:-:S02]  /*5ca0*/  IMAD.U32 R133, R41, 0x10000, RZ ;  /* 0x0001000029857824 */ /* 0x000fc400078e00ff */
[----:B------:R-:W-:Y:S01]  /*5cb0*/  FMUL.FTZ R138, R227, R136 ;  /* 0x00000088e38a7220 */ /* 0x000fe20000410000 */
[----:B------:R-:W-:Y:S01]  /*5cc0*/  SHF.L.U32 R229, R45, 0x10, RZ ;  /* 0x000000102de57819 */ /* 0x000fe200000006ff */
[----:B------:R-:W-:Y:S01]  /*5cd0*/  FMUL.FTZ R136, R227, R132 ;  /* 0x00000084e3887220 */ /* 0x000fe20000410000 */
[----:B------:R-:W-:Y:S01]  /*5ce0*/  IMAD.U32 R228, R101, 0x10000, RZ ;  /* 0x0001000065e47824 */ /* 0x000fe200078e00ff */
[----:B------:R-:W-:Y:S01]  /*5cf0*/  SHF.L.U32 R235, R10, 0x10, RZ ;  /* 0x000000100aeb7819 */ /* 0x000fe200000006ff */
[----:B------:R-:W-:Y:S01]  /*5d00*/  IMAD.U32 R231, R11, 0x10000, RZ ;  /* 0x000100000be77824 */ /* 0x000fe200078e00ff */
[----:B------:R-:W-:Y:S01]  /*5d10*/  SHF.L.U32 R237, R12, 0x10, RZ ;  /* 0x000000100ced7819 */ /* 0x000fe200000006ff */
[C---:B------:R-:W-:Y:S01]  /*5d20*/  FFMA.FTZ R132, R136.reuse, R133, R137 ;  /* 0x0000008588847223 */ /* 0x040fe20000010089 */
[----:B------:R-:W-:Y:S01]  /*5d30*/  SHF.L.U32 R230, R13, 0x10, RZ ;  /* 0x000000100de67819 */ /* 0x000fe200000006ff */
[----:B------:R-:W-:Y:S01]  /*5d40*/  FFMA.FTZ R136, R136, R229, R228 ;  /* 0x000000e588887223 */ /* 0x000fe200000100e4 */
[----:B------:R-:W-:Y:S01]  /*5d50*/  FADD.FTZ R228, R201, -R226 ;  /* 0x800000e2c9e47221 */ /* 0x000fe20000010000 */
[C---:B------:R-:W-:Y:S01]  /*5d60*/  FFMA.FTZ R235, R138.reuse, R235, R231 ;  /* 0x000000eb8aeb7223 */ /* 0x040fe200000100e7 */
[----:B------:R-:W-:Y:S01]  /*5d70*/  SHF.L.U32 R236, R7, 0x10, RZ ;  /* 0x0000001007ec7819 */ /* 0x000fe200000006ff */
[----:B------:R-:W-:Y:S01]  /*5d80*/  FFMA.FTZ R138, R138, R237, R230 ;  /* 0x000000ed8a8a7223 */ /* 0x000fe200000100e6 */
[----:B------:R-:W-:Y:S01]  /*5d90*/  SHF.L.U32 R230, R6, 0x10, RZ ;  /* 0x0000001006e67819 */ /* 0x000fe200000006ff */
[----:B------:R-:W-:Y:S01]  /*5da0*/  FMUL.FTZ R137, R227, R228 ;  /* 0x000000e4e3897220 */ /* 0x000fe20000410000 */
[----:B------:R-:W-:Y:S01]  /*5db0*/  SHF.L.U32 R229, R9, 0x10, RZ ;  /* 0x0000001009e57819 */ /* 0x000fe200000006ff */
[----:B------:R-:W-:-:S02]  /*5dc0*/  IMAD.U32 R238, R8, 0x10000, RZ ;  /* 0x0001000008ee7824 */ /* 0x000fc400078e00ff */
[----:B------:R-:W-:Y:S01]  /*5dd0*/  FADD.FTZ R228, R185, -R226 ;  /* 0x800000e2b9e47221 */ /* 0x000fe20000010000 */
[C---:B------:R-:W-:Y:S01]  /*5de0*/  FFMA.FTZ R133, R137.reuse, R230, R236 ;  /* 0x000000e689857223 */ /* 0x040fe200000100ec */
[----:B------:R-:W-:Y:S02]  /*5df0*/  IMAD.U32 R231, R84, 0x10000, RZ ;  /* 0x0001000054e77824 */ /* 0x000fe400078e00ff */
[----:B------:R-:W-:Y:S01]  /*5e00*/  FFMA.FTZ R137, R137, R238, R229 ;  /* 0x000000ee89897223 */ /* 0x000fe200000100e5 */
[----:B------:R-:W-:Y:S01]  /*5e10*/  SHF.L.U32 R229, R40, 0x10, RZ ;  /* 0x0000001028e57819 */ /* 0x000fe200000006ff */
[----:B------:R-:W-:Y:S01]  /*5e20*/  FMUL.FTZ R228, R227, R228 ;  /* 0x000000e4e3e47220 */ /* 0x000fe20000410000 */
[----:B------:R-:W-:Y:S01]  /*5e30*/  SHF.L.U32 R237, R44, 0x10, RZ ;  /* 0x000000102ced7819 */ /* 0x000fe200000006ff */
[----:B------:R-:W-:Y:S01]  /*5e40*/  FADD.FTZ R238, R202, -R226 ;  /* 0x800000e2caee7221 */ /* 0x000fe20000010000 */
[----:B------:R-:W-:Y:S01]  /*5e50*/  SHF.L.U32 R230, R100, 0x10, RZ ;  /* 0x0000001064e67819 */ /* 0x000fe200000006ff */
[----:B------:R-:W-:Y:S01]  /*5e60*/  FFMA.FTZ R236, R228, R229, R231 ;  /* 0x000000e5e4ec7223 */ /* 0x000fe200000100e7 */
[----:B------:R-:W-:Y:S01]  /*5e70*/  SHF.L.U32 R241, R3, 0x10, RZ ;  /* 0x0000001003f17819 */ /* 0x000fe200000006ff */
[----:B------:R-:W-:Y:S01]  /*5e80*/  FMUL.FTZ R238, R227, R238 ;  /* 0x000000eee3ee7220 */ /* 0x000fe20000410000 */
[----:B------:R-:W-:-:S02]  /*5e90*/  IMAD.U32 R239, R2, 0x10000, RZ ;  /* 0x0001000002ef7824 */ /* 0x000fc400078e00ff */
[----:B------:R-:W-:Y:S01]  /*5ea0*/  FFMA.FTZ R237, R228, R237, R230 ;  /* 0x000000ede4ed7223 */ /* 0x000fe200000100e6 */
[----:B------:R-:W-:Y:S01]  /*5eb0*/  SHF.L.U32 R243, R4, 0x10, RZ ;  /* 0x0000001004f37819 */ /* 0x000fe200000006ff */
[----:B------:R-:W0:Y:S01]  /*5ec0*/  LDC.64 R230, c[0x0][0x428] ;  /* 0x00010a00ffe67b82 */ /* 0x000e220000000a00 */
[----:B------:R-:W-:Y:S02]  /*5ed0*/  IMAD.U32 R240, R5, 0x10000, RZ ;  /* 0x0001000005f07824 */ /* 0x000fe400078e00ff */
[C---:B------:R-:W-:Y:S01]  /*5ee0*/  FFMA.FTZ R239, R238.reuse, R239, R241 ;  /* 0x000000efeeef7223 */ /* 0x040fe200000100f1 */
[----:B------:R-:W-:Y:S01]  /*5ef0*/  F2FP.BF16.F32.PACK_AB R133, R133, R132 ;  /* 0x000000848585723e */ /* 0x000fe200000010ff */
[----:B------:R-:W-:Y:S01]  /*5f00*/  FFMA.FTZ R240, R238, R243, R240 ;  /* 0x000000f3eef07223 */ /* 0x000fe200000100f0 */
[----:B------:R-:W-:Y:S02]  /*5f10*/  F2FP.BF16.F32.PACK_AB R135, R135, R234 ;  /* 0x000000ea8787723e */ /* 0x000fe400000010ff */
[----:B------:R-:W1:Y:S01]  /*5f20*/  LDC.64 R228, c[0x0][0x430] ;  /* 0x00010c00ffe47b82 */ /* 0x000e620000000a00 */
[----:B------:R-:W-:-:S02]  /*5f30*/  F2FP.BF16.F32.PACK_AB R134, R235, R134 ;  /* 0x00000086eb86723e */ /* 0x000fc400000010ff */
[----:B------:R-:W-:Y:S02]  /*5f40*/  F2FP.BF16.F32.PACK_AB R132, R239, R236 ;  /* 0x000000ecef84723e */ /* 0x000fe400000010ff */
[----:B------:R-:W-:Y:S02]  /*5f50*/  F2FP.BF16.F32.PACK_AB R137, R137, R136 ;  /* 0x000000888989723e */ /* 0x000fe400000010ff */
[----:B------:R-:W-:Y:S02]  /*5f60*/  F2FP.BF16.F32.PACK_AB R139, R139, R232 ;  /* 0x000000e88b8b723e */ /* 0x000fe400000010ff */
[----:B------:R-:W-:Y:S02]  /*5f70*/  F2FP.BF16.F32.PACK_AB R138, R138, R233 ;  /* 0x000000e98a8a723e */ /* 0x000fe400000010ff */
[----:B------:R-:W-:Y:S01]  /*5f80*/  F2FP.BF16.F32.PACK_AB R136, R240, R237 ;  /* 0x000000edf088723e */ /* 0x000fe200000010ff */
[----:B0-----:R-:W-:-:S05]  /*5f90*/  IMAD.WIDE.U32 R230, R225, 0x10, R230 ;  /* 0x00000010e1e67825 */ /* 0x001fca00078e00e6 */
[----:B------:R2:W-:Y:S01]  /*5fa0*/  STG.E.128 desc[UR6][R230.64], R132 ;  /* 0x00000084e6007986 */ /* 0x0005e2000c101d06 */
[C---:B-1----:R-:W-:Y:S01]  /*5fb0*/  IMAD.WIDE.U32 R228, R225.reuse, 0x10, R228 ;  /* 0x00000010e1e47825 */ /* 0x042fe200078e00e4 */
[----:B------:R-:W-:-:S04]  /*5fc0*/  IADD3 R225, PT, PT, R225, 0x20, RZ ;  /* 0x00000020e1e17810 */ /* 0x000fc80007ffe0ff */
[----:B------:R2:W-:Y:S03]  /*5fd0*/  STG.E.128 desc[UR6][R228.64], R136 ;  /* 0x00000088e4007986 */ /* 0x0005e6000c101d06 */
.L_x_37:
[----:B------:R-:W-:Y:S05]  /*5fe0*/  BSYNC.RECONVERGENT B0 ;  /* 0x0000000000007941 */ /* 0x000fea0003800200 */
.L_x_36:
[----:B------:R-:W-:Y:S01]  /*5ff0*/  ISETP.GE.U32.AND P1, PT, R184, 0x40, PT ;  /* 0x00000040b800780c */ /* 0x000fe20003f26070 */
[----:B------:R-:W-:-:S12]  /*6000*/  BSSY.RECONVERGENT B0, `(.L_x_38) ;  /* 0x0000051000007945 */ /* 0x000fd80003800200 */
[----:B------:R-:W-:Y:S05]  /*6010*/  @!P1 BRA `(.L_x_39) ;  /* 0x00000004003c9947 */ /* 0x000fea0003800000 */
[--C-:B0-2---:R-:W-:Y:S01]  /*6020*/  FADD.FTZ R132, R208, -R226.reuse ;  /* 0x800000e2d0847221 */ /* 0x105fe20000010000 */
        /* <DEDUP_REMOVED lines=78> */
.L_x_39:
[----:B------:R-:W-:Y:S05]  /*6510*/  BSYNC.RECONVERGENT B0 ;  /* 0x0000000000007941 */ /* 0x000fea0003800200 */
.L_x_38:
[----:B------:R-:W-:Y:S01]  /*6520*/  ISETP.GE.U32.AND P1, PT, R184, 0x60, PT ;  /* 0x00000060b800780c */ /* 0x000fe20003f26070 */
[----:B------:R-:W-:-:S12]  /*6530*/  BSSY.RECONVERGENT B0, `(.L_x_40) ;  /* 0x0000051000007945 */ /* 0x000fd80003800200 */
[----:B------:R-:W-:Y:S05]  /*6540*/  @!P1 BRA `(.L_x_41) ;  /* 0x00000004003c9947 */ /* 0x000fea0003800000 */
[--C-:B0-23--:R-:W-:Y:S01]  /*6550*/  FADD.FTZ R132, R213, -R226.reuse ;  /* 0x800000e2d5847221 */ /* 0x10dfe20000010000 */
        /* <DEDUP_REMOVED lines=78> */
.L_x_41:
[----:B------:R-:W-:Y:S05]  /*6a40*/  BSYNC.RECONVERGENT B0 ;  /* 0x0000000000007941 */ /* 0x000fea0003800200 */
.L_x_40:
[----:B------:R-:W-:Y:S01]  /*6a50*/  ISETP.GE.U32.AND P1, PT, R184, 0x80, PT ;  /* 0x00000080b800780c */ /* 0x000fe20003f26070 */
[----:B------:R-:W-:-:S12]  /*6a60*/  BSSY.RECONVERGENT B0, `(.L_x_42) ;  /* 0x0000051000007945 */ /* 0x000fd80003800200 */
[----:B------:R-:W-:Y:S05]  /*6a70*/  @!P1 BRA `(.L_x_43) ;  /* 0x00000004003c9947 */ /* 0x000fea0003800000 */
[--C-:B0-234-:R-:W-:Y:S01]  /*6a80*/  FADD.FTZ R132, R218, -R226.reuse ;  /* 0x800000e2da847221 */ /* 0x11dfe20000010000 */
        /* <DEDUP_REMOVED lines=78> */
.L_x_43:
[----:B------:R-:W-:Y:S05]  /*6f70*/  BSYNC.RECONVERGENT B0 ;  /* 0x0000000000007941 */ /* 0x000fea0003800200 */
.L_x_42:
        /* <DEDUP_REMOVED lines=8> */
[----:B------:R-:W-:Y:S01]  /*7000*/  SHF.L.U32 R231, R168, 0x10, RZ ;  /* 0x00000010a8e77819 */ /* 0x000fe200000006ff */
[----:B------:R-:W-:Y:S01]  /*7010*/  FADD.FTZ R138, R194, -R226 ;  /* 0x800000e2c28a7221 */ /* 0x000fe20000010000 */
[----:B------:R-:W-:Y:S02]  /*7020*/  IMAD.U32 R136, R169, 0x10000, RZ ;  /* 0x00010000a9887824 */ /* 0x000fe400078e00ff */
[----:B------:R-:W-:Y:S01]  /*7030*/  FFMA.FTZ R132, R230, R133, R135 ;  /* 0x00000085e6847223 */ /* 0x000fe20000010087 */
[----:B------:R-:W-:Y:S01]  /*7040*/  SHF.L.U32 R133, R167, 0x10, RZ ;  /* 0x00000010a7857819 */ /* 0x000fe200000006ff */
[----:B------:R-:W-:-:S02]  /*7050*/  IMAD.U32 R135, R166, 0x10000, RZ ;  /* 0x00010000a6877824 */ /* 0x000fc400078e00ff */
[----:B------:R-:W-:Y:S01]  /*7060*/  FMUL.FTZ R134, R227, R134 ;  /* 0x00000086e3867220 */ /* 0x000fe20000410000 */
[----:B------:R-:W-:Y:S01]  /*7070*/  SHF.L.U32 R229, R105, 0x10, RZ ;  /* 0x0000001069e57819 */ /* 0x000fe200000006ff */
[----:B------:R-:W-:Y:S01]  /*7080*/  IMAD.U32 R235, R109, 0x10000, RZ ;  /* 0x000100006deb7824 */ /* 0x000fe200078e00ff */
[----:B------:R-:W-:Y:S01]  /*7090*/  SHF.L.U32 R233, R113, 0x10, RZ ;  /* 0x0000001071e97819 */ /* 0x000fe200000006ff */
[----:B------:R-:W-:Y:S01]  /*70a0*/  FMUL.FTZ R138, R227, R138 ;  /* 0x0000008ae38a7220 */ /* 0x000fe20000410000 */
[----:B------:R-:W-:Y:S01]  /*70b0*/  SHF.L.U32 R232, R117, 0x10, RZ ;  /* 0x0000001075e87819 */ /* 0x000fe200000006ff */
[----:B------:R-:W-:Y:S01]  /*70c0*/  FFMA.FTZ R135, R134, R135, R133 ;  /* 0x0000008786877223 */ /* 0x000fe20000010085 */
[----:B------:R-:W-:Y:S01]  /*70d0*/  SHF.L.U32 R137, R108, 0x10, RZ ;  /* 0x000000106c897819 */ /* 0x000fe200000006ff */
[----:B------:R-:W-:Y:S01]  /*70e0*/  FFMA.FTZ R231, R134, R231, R136 ;  /* 0x000000e786e77223 */ /* 0x000fe20000010088 */
[----:B------:R-:W-:Y:S01]  /*70f0*/  SHF.L.U32 R139, R116, 0x10, RZ ;  /* 0x00000010748b7819 */ /* 0x000fe200000006ff */
[----:B------:R-:W-:Y:S01]  /*7100*/  FADD.FTZ R134, R221, -R226 ;  /* 0x800000e2dd867221 */ /* 0x000fe20000010000 */
[C---:B------:R-:W-:Y:S01]  /*7110*/  FFMA.FTZ R133, R138.reuse, R229, R233 ;  /* 0x000000e58a857223 */ /* 0x040fe200000100e9 */
[----:B------:R-:W-:Y:S01]  /*7120*/  FFMA.FTZ R232, R138, R235, R232 ;  /* 0x000000eb8ae87223 */ /* 0x000fe200000100e8 */
[----:B------:R-:W-:Y:S01]  /*7130*/  SHF.L.U32 R233, R172, 0x10, RZ ;  /* 0x00000010ace97819 */ /* 0x000fe200000006ff */
[----:B------:R-:W-:Y:S01]  /*7140*/  FADD.FTZ R138, R199, -R226 ;  /* 0x800000e2c78a7221 */ /* 0x000fe20000010000 */
[----:B------:R-:W-:Y:S01]  /*7150*/  SHF.L.U32 R136, R173, 0x10, RZ ;  /* 0x00000010ad887819 */ /* 0x000fe200000006ff */
[----:B------:R-:W-:Y:S01]  /*7160*/  FFMA.FTZ R230, R230, R137, R139 ;  /* 0x00000089e6e67223 */ /* 0x000fe2000001008b */
[----:B------:R-:W-:Y:S01]  /*7170*/  FMUL.FTZ R134, R227, R134 ;  /* 0x00000086e3867220 */ /* 0x000fe20000410000 */
[----:B------:R-:W-:Y:S01]  /*7180*/  SHF.L.U32 R137, R170, 0x10, RZ ;  /* 0x00000010aa897819 */ /* 0x000fe200000006ff */
[----:B------:R-:W-:Y:S01]  /*7190*/  IMAD.U32 R139, R171, 0x10000, RZ ;  /* 0x00010000ab8b7824 */ /* 0x000fe200078e00ff */
[----:B------:R-:W-:Y:S01]  /*71a0*/  SHF.L.U32 R235, R114, 0x10, RZ ;  /* 0x0000001072eb7819 */ /* 0x000fe200000006ff */
[----:B------:R-:W-:Y:S01]  /*71b0*/  IMAD.U32 R229, R106, 0x10000, RZ ;  /* 0x000100006ae57824 */ /* 0x000fe200078e00ff */
[----:B------:R-:W-:Y:S01]  /*71c0*/  SHF.L.U32 R237, R110, 0x10, RZ ;  /* 0x000000106eed7819 */ /* 0x000fe200000006ff */
[----:B------:R-:W-:Y:S01]  /*71d0*/  FMUL.FTZ R138, R227, R138 ;  /* 0x0000008ae38a7220 */ /* 0x000fe20000410000 */
[----:B------:R-:W-:-:S02]  /*71e0*/  IMAD.U32 R234, R118, 0x10000, RZ ;  /* 0x0001000076ea7824 */ /* 0x000fc400078e00ff */
[----:B------:R-:W-:Y:S01]  /*71f0*/  FFMA.FTZ R233, R134, R233, R136 ;  /* 0x000000e986e97223 */ /* 0x000fe20000010088 */
[----:B------:R-:W-:Y:S01]  /*7200*/  FADD.FTZ R136, R222, -R226 ;  /* 0x800000e2de887221 */ /* 0x000fe20000010000 */
[----:B------:R-:W-:Y:S01]  /*7210*/  FFMA.FTZ R228, R134, R137, R139 ;  /* 0x0000008986e47223 */ /* 0x000fe2000001008b */
[C---:B------:R-:W-:Y:S01]  /*7220*/  FFMA.FTZ R134, R138.reuse, R229, R235 ;  /* 0x000000e58a867223 */ /* 0x040fe200000100eb */
[----:B------:R-:W-:Y:S01]  /*7230*/  FFMA.FTZ R234, R138, R237, R234 ;  /* 0x000000ed8aea7223 */ /* 0x000fe200000100ea */
[----:B------:R-:W-:Y:S01]  /*7240*/  SHF.L.U32 R229, R174, 0x10, RZ ;  /* 0x00000010aee57819 */ /* 0x000fe200000006ff */
[----:B------:R-:W-:Y:S01]  /*7250*/  IMAD.U32 R235, R176, 0x10000, RZ ;  /* 0x00010000b0eb7824 */ /* 0x000fe200078e00ff */
[----:B------:R-:W-:Y:S01]  /*7260*/  SHF.L.U32 R137, R175, 0x10, RZ ;  /* 0x00000010af897819 */ /* 0x000fe200000006ff */
[----:B------:R-:W-:Y:S01]  /*7270*/  FMUL.FTZ R136, R227, R136 ;  /* 0x00000088e3887220 */ /* 0x000fe20000410000 */
[----:B------:R-:W-:Y:S01]  /*7280*/  SHF.L.U32 R138, R177, 0x10, RZ ;  /* 0x00000010b18a7819 */ /* 0x000fe200000006ff */
[----:B------:R-:W-:Y:S01]  /*7290*/  FADD.FTZ R236, R223, -R226 ;  /* 0x800000e2dfec7221 */ /* 0x000fe20000010000 */
[----:B------:R-:W-:Y:S01]  /*72a0*/  SHF.L.U32 R238, R111, 0x10, RZ ;  /* 0x000000106fee7819 */ /* 0x000fe200000006ff */
[C---:B------:R-:W-:Y:S01]  /*72b0*/  FFMA.FTZ R229, R136.reuse, R229, R137 ;  /* 0x000000e588e57223 */ /* 0x040fe20000010089 */
[----:B------:R-:W-:Y:S01]  /*72c0*/  SHF.L.U32 R137, R119, 0x10, RZ ;  /* 0x0000001077897819 */ /* 0x000fe200000006ff */
[----:B------:R-:W-:Y:S01]  /*72d0*/  FFMA.FTZ R235, R136, R235, R138 ;  /* 0x000000eb88eb7223 */ /* 0x000fe2000001008a */
[----:B------:R-:W-:Y:S01]  /*72e0*/  SHF.L.U32 R136, R107, 0x10, RZ ;  /* 0x000000106b887819 */ /* 0x000fe200000006ff */
[----:B------:R-:W-:-:S02]  /*72f0*/  IMAD.U32 R138, R115, 0x10000, RZ ;  /* 0x00010000738a7824 */ /* 0x000fc400078e00ff */
[----:B------:R-:W-:Y:S01]  /*7300*/  FMUL.FTZ R237, R227, R236 ;  /* 0x000000ece3ed7220 */ /* 0x000fe20000410000 */
[----:B------:R-:W-:Y:S01]  /*7310*/  FADD.FTZ R226, R224, -R226 ;  /* 0x800000e2e0e27221 */ /* 0x000fe20000010000 */
[----:B------:R-:W-:Y:S02]  /*7320*/  SHF.L.U32 R239, R179, 0x10, RZ ;  /* 0x00000010b3ef7819 */ /* 0x000fe400000006ff */
[C---:B------:R-:W-:Y:S01]  /*7330*/  FFMA.FTZ R236, R237.reuse, R136, R138 ;  /* 0x00000088edec7223 */ /* 0x040fe2000001008a */
[----:B------:R-:W-:Y:S01]  /*7340*/  FFMA.FTZ R237, R237, R238, R137 ;  /* 0x000000eeeded7223 */ /* 0x000fe20000010089 */
[----:B------:R-:W0:Y:S01]  /*7350*/  LDC.64 R138, c[0x0][0x428] ;  /* 0x00010a00ff8a7b82 */ /* 0x000e220000000a00 */
[----:B------:R-:W-:Y:S01]  /*7360*/  FMUL.FTZ R226, R227, R226 ;  /* 0x000000e2e3e27220 */ /* 0x000fe20000410000 */
[----:B------:R-:W-:Y:S01]  /*7370*/  IMAD.U32 R227, R178, 0x10000, RZ ;  /* 0x00010000b2e37824 */ /* 0x000fe200078e00ff */
[----:B------:R-:W-:Y:S01]  /*7380*/  SHF.L.U32 R241, R180, 0x10, RZ ;  /* 0x00000010b4f17819 */ /* 0x000fe200000006ff */
[----:B------:R-:W-:Y:S01]  /*7390*/  IMAD.U32 R238, R181, 0x10000, RZ ;  /* 0x00010000b5ee7824 */ /* 0x000fe200078e00ff */
[----:B------:R-:W-:Y:S01]  /*73a0*/  F2FP.BF16.F32.PACK_AB R134, R229, R134 ;  /* 0x00000086e586723e */ /* 0x000fe200000010ff */
[----:B------:R-:W-:Y:S01]  /*73b0*/  FFMA.FTZ R239, R226, R227, R239 ;  /* 0x000000e3e2ef7223 */ /* 0x000fe200000100ef */
[----:B------:R-:W-:Y:S01]  /*73c0*/  F2FP.BF16.F32.PACK_AB R133, R228, R133 ;  /* 0x00000085e485723e */ /* 0x000fe200000010ff */
[----:B------:R-:W1:Y:S01]  /*73d0*/  LDC.64 R136, c[0x0][0x430] ;  /* 0x00010c00ff887b82 */ /* 0x000e620000000a00 */
[----:B------:R-:W-:Y:S01]  /*73e0*/  FFMA.FTZ R238, R226, R241, R238 ;  /* 0x000000f1e2ee7223 */ /* 0x000fe200000100ee */
[----:B------:R-:W-:-:S02]  /*73f0*/  F2FP.BF16.F32.PACK_AB R132, R135, R132 ;  /* 0x000000848784723e */ /* 0x000fc400000010ff */
[----:B------:R-:W-:Y:S01]  /*7400*/  F2FP.BF16.F32.PACK_AB R135, R239, R236 ;  /* 0x000000ecef87723e */ /* 0x000fe200000010ff */
[----:B0-----:R-:W-:Y:S01]  /*7410*/  IMAD.WIDE.U32 R226, R225, 0x10, R138 ;  /* 0x00000010e1e27825 */ /* 0x001fe200078e008a */
[----:B------:R-:W-:Y:S02]  /*7420*/  F2FP.BF16.F32.PACK_AB R139, R238, R237 ;  /* 0x000000edee8b723e */ /* 0x000fe400000010ff */
[----:B------:R-:W-:Y:S02]  /*7430*/  F2FP.BF16.F32.PACK_AB R138, R235, R234 ;  /* 0x000000eaeb8a723e */ /* 0x000fe400000010ff */
[----:B------:R0:W-:Y:S01]  /*7440*/  STG.E.128 desc[UR6][R226.64], R132 ;  /* 0x00000084e2007986 */ /* 0x0001e2000c101d06 */
[----:B-1----:R-:W-:Y:S01]  /*7450*/  IMAD.WIDE.U32 R228, R225, 0x10, R136 ;  /* 0x00000010e1e47825 */ /* 0x002fe200078e0088 */
[----:B------:R-:W-:Y:S02]  /*7460*/  F2FP.BF16.F32.PACK_AB R137, R233, R232 ;  /* 0x000000e8e989723e */ /* 0x000fe400000010ff */
[----:B------:R-:W-:-:S05]  /*7470*/  F2FP.BF16.F32.PACK_AB R136, R231, R230 ;  /* 0x000000e6e788723e */ /* 0x000fca00000010ff */
[----:B------:R0:W-:Y:S02]  /*7480*/  STG.E.128 desc[UR6][R228.64], R136 ;  /* 0x00000088e4007986 */ /* 0x0001e4000c101d06 */
.L_x_45:
[----:B------:R-:W-:Y:S05]  /*7490*/  BSYNC.RECONVERGENT B0 ;  /* 0x0000000000007941 */ /* 0x000fea0003800200 */
.L_x_44:
[----:B0-234-:R-:W0:Y:S02]  /*74a0*/  LDC.64 R132, c[0x0][0x380] ;  /* 0x0000e000ff847b82 */ /* 0x01de240000000a00 */
[----:B0-----:R-:W-:-:S04]  /*74b0*/  LEA R182, R132, R182, 0x2 ;  /* 0x000000b684b67211 */ /* 0x001fc800078e10ff */
[----:B------:R-:W-:-:S13]  /*74c0*/  ISETP.GE.AND P1, PT, R182, R133, PT ;  /* 0x00000085b600720c */ /* 0x000fda0003f26270 */
[----:B------:R-:W-:Y:S05]  /*74d0*/  @!P1 BRA `(.L_x_46) ;  /* 0xffffffa400609947 */ /* 0x000fea000383ffff */
[----:B------:R-:W-:Y:S05]  /*74e0*/  EXIT ;  /* 0x000000000000794d */ /* 0x000fea0003800000 */
.L_x_35:
[----:B------:R-:W-:Y:S01]  /*74f0*/  HFMA2 R231, -RZ, RZ, 0, 1.847743988037109375e-06 ;  /* 0x0000001fffe77431 */ /* 0x000fe200000001ff */
[----:B------:R-:W-:Y:S01]  /*7500*/  BSSY B0, `(.L_x_47) ;  /* 0x0000007000007945 */ /* 0x000fe20003800000 */
[----:B------:R-:W-:Y:S01]  /*7510*/  MOV R229, R133 ;  /* 0x0000008500e57202 */ /* 0x000fe20000000f00 */
[----:B------:R-:W-:Y:S01]  /*7520*/  IMAD.MOV.U32 R228, RZ, RZ, 0x1 ;  /* 0x00000001ffe47424 */ /* 0x000fe200078e00ff */
[----:B------:R-:W-:-:S07]  /*7530*/  MOV R226, 0xffffffff ;  /* 0xffffffff00e27802 */ /* 0x000fce0000000f00 */
[----:B------:R-:W-:Y:S05]  /*7540*/  WARPSYNC.COLLECTIVE R226, `(.L_x_48) ;  /* 0x00000000e2087348 */ /* 0x000fea0003c00000 */
[----:B------:R0:W1:Y:S02]  /*7550*/  SHFL.BFLY P6, R227, R229, R228, R231 ;  /* 0x0c0000e4e5e37389 */ /* 0x00006400000c00e7 */
[----:B01----:R-:W-:Y:S05]  /*7560*/  ENDCOLLECTIVE ;  /* 0x000000000000791b */ /* 0x003fea0003800000 */
.L_x_48:
[----:B------:R-:W-:Y:S05]  /*7570*/  BSYNC B0 ;  /* 0x0000000000007941 */ /* 0x000fea0003800000 */
.L_x_47:
[----:B------:R-:W-:Y:S02]  /*7580*/  IMAD.MOV.U32 R132, RZ, RZ, R227 ;  /* 0x000000ffff847224 */ /* 0x000fe400078e00e3 */
[----:B------:R-:W-:Y:S02]  /*7590*/  HFMA2 R228, -RZ, RZ, 0, 1.1920928955078125e-07 ;  /* 0x00000002ffe47431 */ /* 0x000fe400000001ff */
[----:B------:R-:W-:Y:S01]  /*75a0*/  IMAD.MOV.U32 R231, RZ, RZ, 0x1f ;  /* 0x0000001fffe77424 */ /* 0x000fe200078e00ff */
[----:B------:R-:W-:Y:S01]  /*75b0*/  MOV R226, 0xffffffff ;  /* 0xffffffff00e27802 */ /* 0x000fe20000000f00 */
[----:B------:R-:W-:Y:S01]  /*75c0*/  FADD.FTZ R134, R133, R132 ;  /* 0x0000008485867221 */ /* 0x000fe20000010000 */
[----:B------:R-:W0:Y:S04]  /*75d0*/  LDC R136, c[0x0][0x400] ;  /* 0x00010000ff887b82 */ /* 0x000e280000000800 */
[----:B------:R-:W-:-:S07]  /*75e0*/  MOV R229, R134 ;  /* 0x0000008600e57202 */ /* 0x000fce0000000f00 */
[----:B0-----:R-:W-:Y:S05]  /*75f0*/  WARPSYNC.COLLECTIVE R226, `(.L_x_49) ;  /* 0x00000000e2087348 */ /* 0x001fea0003c00000 */
[----:B------:R1:W2:Y:S02]  /*7600*/  SHFL.BFLY P6, R227, R229, R228, R231 ;  /* 0x0c0000e4e5e37389 */ /* 0x0002a400000c00e7 */
[----:B012---:R-:W-:Y:S05]  /*7610*/  ENDCOLLECTIVE ;  /* 0x000000000000791b */ /* 0x007fea0003800000 */
.L_x_49:
[----:B------:R-:W-:Y:S01]  /*7620*/  HFMA2 R228, -RZ, RZ, 0, 2.384185791015625e-07 ;  /* 0x00000004ffe47431 */ /* 0x000fe200000001ff */
[----:B------:R-:W-:-:S05]  /*7630*/  MOV R135, R227 ;  /* 0x000000e300877202 */ /* 0x000fca0000000f00 */
[----:B------:R-:W-:-:S04]  /*7640*/  FADD.FTZ R135, R134, R135 ;  /* 0x0000008786877221 */ /* 0x000fc80000010000 */
[----:B------:R-:W-:-:S07]  /*7650*/  IMAD.MOV.U32 R229, RZ, RZ, R135 ;  /* 0x000000ffffe57224 */ /* 0x000fce00078e0087 */
[----:B------:R-:W-:Y:S05]  /*7660*/  WARPSYNC.COLLECTIVE R226, `(.L_x_50) ;  /* 0x00000000e2087348 */ /* 0x000fea0003c00000 */
[----:B------:R0:W1:Y:S02]  /*7670*/  SHFL.BFLY P6, R227, R229, R228, R231 ;  /* 0x0c0000e4e5e37389 */ /* 0x00006400000c00e7 */
[----:B01----:R-:W-:Y:S05]  /*7680*/  ENDCOLLECTIVE ;  /* 0x000000000000791b */ /* 0x003fea0003800000 */
.L_x_50:
[----:B------:R-:W-:Y:S01]  /*7690*/  HFMA2 R228, -RZ, RZ, 0, 4.76837158203125e-07 ;  /* 0x00000008ffe47431 */ /* 0x000fe200000001ff */
[----:B------:R-:W-:-:S05]  /*76a0*/  MOV R132, R227 ;  /* 0x000000e300847202 */ /* 0x000fca0000000f00 */
[----:B------:R-:W-:-:S04]  /*76b0*/  FADD.FTZ R138, R135, R132 ;  /* 0x00000084878a7221 */ /* 0x000fc80000010000 */
[----:B------:R-:W-:-:S07]  /*76c0*/  IMAD.MOV.U32 R229, RZ, RZ, R138 ;  /* 0x000000ffffe57224 */ /* 0x000fce00078e008a */
[----:B------:R-:W-:Y:S05]  /*76d0*/  WARPSYNC.COLLECTIVE R226, `(.L_x_51) ;  /* 0x00000000e2087348 */ /* 0x000fea0003c00000 */
[----:B------:R0:W1:Y:S02]  /*76e0*/  SHFL.BFLY P6, R227, R229, R228, R231 ;  /* 0x0c0000e4e5e37389 */ /* 0x00006400000c00e7 */
[----:B01----:R-:W-:Y:S05]  /*76f0*/  ENDCOLLECTIVE ;  /* 0x000000000000791b */ /* 0x003fea0003800000 */
.L_x_51:
[----:B------:R-:W-:Y:S01]  /*7700*/  HFMA2 R228, -RZ, RZ, 0, 9.5367431640625e-07 ;  /* 0x00000010ffe47431 */ /* 0x000fe200000001ff */
[----:B------:R-:W-:-:S05]  /*7710*/  MOV R137, R227 ;  /* 0x000000e300897202 */ /* 0x000fca0000000f00 */
[----:B------:R-:W-:-:S04]  /*7720*/  FADD.FTZ R139, R138, R137 ;  /* 0x000000898a8b7221 */ /* 0x000fc80000010000 */
[----:B------:R-:W-:-:S07]  /*7730*/  IMAD.MOV.U32 R229, RZ, RZ, R139 ;  /* 0x000000ffffe57224 */ /* 0x000fce00078e008b */
[----:B------:R-:W-:Y:S05]  /*7740*/  WARPSYNC.COLLECTIVE R226, `(.L_x_52) ;  /* 0x00000000e2087348 */ /* 0x000fea0003c00000 */
[----:B------:R0:W1:Y:S02]  /*7750*/  SHFL.BFLY P6, R227, R229, R228, R231 ;  /* 0x0c0000e4e5e37389 */ /* 0x00006400000c00e7 */
[----:B01----:R-:W-:Y:S05]  /*7760*/  ENDCOLLECTIVE ;  /* 0x000000000000791b */ /* 0x003fea0003800000 */
.L_x_52:
[----:B------:R-:W-:Y:S01]  /*7770*/  HFMA2 R228, -RZ, RZ, 0, 5.9604644775390625e-08 ;  /* 0x00000001ffe47431 */ /* 0x000fe200000001ff */
[----:B------:R-:W-:-:S05]  /*7780*/  MOV R132, R227 ;  /* 0x000000e300847202 */ /* 0x000fca0000000f00 */
[----:B------:R-:W-:-:S04]  /*7790*/  FADD.FTZ R137, R139, R132 ;  /* 0x000000848b897221 */ /* 0x000fc80000010000 */
[----:B------:R-:W-:-:S04]  /*77a0*/  FMUL.FTZ R137, R137, R136 ;  /* 0x0000008889897220 */ /* 0x000fc80000410000 */
[--C-:B------:R-:W-:Y:S01]  /*77b0*/  FADD.FTZ R132, R185, -R137.reuse ;  /* 0x80000089b9847221 */ /* 0x100fe20000010000 */
[--C-:B------:R-:W-:Y:S01]  /*77c0*/  FADD.FTZ R133, R202, -R137.reuse ;  /* 0x80000089ca857221 */ /* 0x100fe20000010000 */
[----:B------:R-:W-:Y:S02]  /*77d0*/  FADD.FTZ R134, R205, -R137 ;  /* 0x80000089cd867221 */ /* 0x000fe40000010000 */
[----:B------:R-:W-:-:S04]  /*77e0*/  FFMA.FTZ R132, R132, R132, RZ ;  /* 0x0000008484847223 */ /* 0x000fc800000100ff */
[----:B------:R-:W-:Y:S01]  /*77f0*/  FFMA.FTZ R132, R133, R133, R132 ;  /* 0x0000008585847223 */ /* 0x000fe20000010084 */
[----:B------:R-:W-:-:S04]  /*7800*/  FADD.FTZ R133, R190, -R137 ;  /* 0x80000089be857221 */ /* 0x000fc80000010000 */
        /* <DEDUP_REMOVED lines=12> */
[----:B------:R-:W-:-:S05]  /*78d0*/  FSEL R132, R132, RZ, P0 ;  /* 0x000000ff84847208 */ /* 0x000fca0000000000 */
[----:B------:R-:W-:-:S04]  /*78e0*/  FFMA.FTZ R133, R133, R133, R132 ;  /* 0x0000008585857223 */ /* 0x000fc80000010084 */
        /* <DEDUP_REMOVED lines=12> */
[----:B------:R-:W-:Y:S01]  /*79b0*/  @P1 FFMA.FTZ R132, R134, R134, R133 ;  /* 0x0000008686841223 */ /* 0x000fe20000010085 */
[--C-:B------:R-:W-:Y:S01]  /*79c0*/  FADD.FTZ R133, R187, -R137.reuse ;  /* 0x80000089bb857221 */ /* 0x100fe20000010000 */
[----:B------:R-:W-:-:S03]  /*79d0*/  FADD.FTZ R134, R210, -R137 ;  /* 0x80000089d2867221 */ /* 0x000fc60000010000 */
        /* <DEDUP_REMOVED lines=45> */
[----:B------:R-:W-:-:S04]  /*7cb0*/  @P4 FFMA.FTZ R132, R134, R134, R133 ;  /* 0x0000008686844223 */ /* 0x000fc80000010085 */
[----:B------:R-:W-:-:S07]  /*7cc0*/  IMAD.MOV.U32 R229, RZ, RZ, R132 ;  /* 0x000000ffffe57224 */ /* 0x000fce00078e0084 */
[----:B------:R-:W-:Y:S05]  /*7cd0*/  WARPSYNC.COLLECTIVE R226, `(.L_x_53) ;  /* 0x00000000e2087348 */ /* 0x000fea0003c00000 */
[----:B------:R0:W1:Y:S02]  /*7ce0*/  SHFL.BFLY P6, R227, R229, R228, R231 ;  /* 0x0c0000e4e5e37389 */ /* 0x00006400000c00e7 */
[----:B01----:R-:W-:Y:S05]  /*7cf0*/  ENDCOLLECTIVE ;  /* 0x000000000000791b */ /* 0x003fea0003800000 */
.L_x_53:
[----:B------:R-:W-:Y:S01]  /*7d00*/  HFMA2 R228, -RZ, RZ, 0, 1.1920928955078125e-07 ;  /* 0x00000002ffe47431 */ /* 0x000fe200000001ff */
[----:B------:R-:W-:-:S05]  /*7d10*/  MOV R133, R227 ;  /* 0x000000e300857202 */ /* 0x000fca0000000f00 */
[----:B------:R-:W-:-:S04]  /*7d20*/  FADD.FTZ R133, R132, R133 ;  /* 0x0000008584857221 */ /* 0x000fc80000010000 */
[----:B------:R-:W-:-:S07]  /*7d30*/  IMAD.MOV.U32 R229, RZ, RZ, R133 ;  /* 0x000000ffffe57224 */ /* 0x000fce00078e0085 */
[----:B------:R-:W-:Y:S05]  /*7d40*/  WARPSYNC.COLLECTIVE R226, `(.L_x_54) ;  /* 0x00000000e2087348 */ /* 0x000fea0003c00000 */
[----:B------:R0:W1:Y:S02]  /*7d50*/  SHFL.BFLY P6, R227, R229, R228, R231 ;  /* 0x0c0000e4e5e37389 */ /* 0x00006400000c00e7 */
[----:B01----:R-:W-:Y:S05]  /*7d60*/  ENDCOLLECTIVE ;  /* 0x000000000000791b */ /* 0x003fea0003800000 */
.L_x_54:
[----:B------:R-:W-:Y:S01]  /*7d70*/  HFMA2 R228, -RZ, RZ, 0, 2.384185791015625e-07 ;  /* 0x00000004ffe47431 */ /* 0x000fe200000001ff */
[----:B------:R-:W-:-:S05]  /*7d80*/  MOV R134, R227 ;  /* 0x000000e300867202 */ /* 0x000fca0000000f00 */
[----:B------:R-:W-:-:S04]  /*7d90*/  FADD.FTZ R134, R133, R134 ;  /* 0x0000008685867221 */ /* 0x000fc80000010000 */
[----:B------:R-:W-:-:S07]  /*7da0*/  IMAD.MOV.U32 R229, RZ, RZ, R134 ;  /* 0x000000ffffe57224 */ /* 0x000fce00078e0086 */
[----:B------:R-:W-:Y:S05]  /*7db0*/  WARPSYNC.COLLECTIVE R226, `(.L_x_55) ;  /* 0x00000000e2087348 */ /* 0x000fea0003c00000 */
[----:B------:R0:W1:Y:S02]  /*7dc0*/  SHFL.BFLY P6, R227, R229, R228, R231 ;  /* 0x0c0000e4e5e37389 */ /* 0x00006400000c00e7 */
[----:B01----:R-:W-:Y:S05]  /*7dd0*/  ENDCOLLECTIVE ;  /* 0x000000000000791b */ /* 0x003fea0003800000 */
.L_x_55:
[----:B------:R-:W-:Y:S01]  /*7de0*/  HFMA2 R228, -RZ, RZ, 0, 4.76837158203125e-07 ;  /* 0x00000008ffe47431 */ /* 0x000fe200000001ff */
[----:B------:R-:W-:-:S05]  /*7df0*/  MOV R135, R227 ;  /* 0x000000e300877202 */ /* 0x000fca0000000f00 */
[----:B------:R-:W-:-:S04]  /*7e00*/  FADD.FTZ R135, R134, R135 ;  /* 0x0000008786877221 */ /* 0x000fc80000010000 */
[----:B------:R-:W-:-:S07]  /*7e10*/  IMAD.MOV.U32 R229, RZ, RZ, R135 ;  /* 0x000000ffffe57224 */ /* 0x000fce00078e0087 */
[----:B------:R-:W-:Y:S05]  /*7e20*/  WARPSYNC.COLLECTIVE R226, `(.L_x_56) ;  /* 0x00000000e2087348 */ /* 0x000fea0003c00000 */
[----:B------:R0:W1:Y:S02]  /*7e30*/  SHFL.BFLY P6, R227, R229, R228, R231 ;  /* 0x0c0000e4e5e37389 */ /* 0x00006400000c00e7 */
[----:B01----:R-:W-:Y:S05]  /*7e40*/  ENDCOLLECTIVE ;  /* 0x000000000000791b */ /* 0x003fea0003800000 */
.L_x_56:
[----:B------:R-:W-:Y:S01]  /*7e50*/  HFMA2 R228, -RZ, RZ, 0, 9.5367431640625e-07 ;  /* 0x00000010ffe47431 */ /* 0x000fe200000001ff */
[----:B------:R-:W-:-:S05]  /*7e60*/  MOV R138, R227 ;  /* 0x000000e3008a7202 */ /* 0x000fca0000000f00 */
[----:B------:R-:W-:-:S04]  /*7e70*/  FADD.FTZ R138, R135, R138 ;  /* 0x0000008a878a7221 */ /* 0x000fc80000010000 */
[----:B------:R-:W-:-:S07]  /*7e80*/  IMAD.MOV.U32 R229, RZ, RZ, R138 ;  /* 0x000000ffffe57224 */ /* 0x000fce00078e008a */
[----:B------:R-:W-:Y:S05]  /*7e90*/  WARPSYNC.COLLECTIVE R226, `(.L_x_57) ;  /* 0x00000000e2087348 */ /* 0x000fea0003c00000 */
[----:B------:R0:W1:Y:S02]  /*7ea0*/  SHFL.BFLY P6, R227, R229, R228, R231 ;  /* 0x0c0000e4e5e37389 */ /* 0x00006400000c00e7 */
[----:B01----:R-:W-:Y:S05]  /*7eb0*/  ENDCOLLECTIVE ;  /* 0x000000000000791b */ /* 0x003fea0003800000 */
.L_x_57:
[----:B------:R-:W-:Y:S01]  /*7ec0*/  MOV R139, R227 ;  /* 0x000000e3008b7202 */ /* 0x000fe20000000f00 */
[----:B------:R-:W-:Y:S06]  /*7ed0*/  BRA `(.L_x_58) ;  /* 0xffffffd800c07947 */ /* 0x000fec000383ffff */
.L_x_59:
[----:B------:R-:W-:-:S00]  /*7ee0*/  BRA `(.L_x_59) ;  /* 0xfffffffc00fc7947 */ /* 0x000fc0000383ffff */
[----:B------:R-:W-:-:S00]  /*7ef0*/  NOP ;  /* 0x0000000000007918 */ /* 0x000fc00000000000 */
        /* <DEDUP_REMOVED lines=8> */
.L_x_27952:


//--------------------- .text._ZN10layer_norm31ln_parallel_residual_fwd_kernelINS_13Kernel_traitsI13__nv_bfloat16S2_S2_S2_fjLj1280ELj1ELj4ELj1ELj16ENS_18Kernel_traits_baseILj1280ES2_S2_S2_S2_fjLj128EEEEELb0ELb0ELb1EEEvNS_9FwdParamsE --------------------------
	.section	.text._ZN10layer_norm31ln_parallel_residual_fwd_kernelINS_13Kernel_traitsI13__nv_bfloat16S2_S2_S2_fjLj1280ELj1ELj4ELj1ELj16ENS_18Kernel_traits_baseILj1280ES2_S2_S2_S2_fjLj128EEEEELb0ELb0ELb1EEEvNS_9FwdParamsE,"ax",@progbits
	.align	128
        .global         _ZN10layer_norm31ln_parallel_residual_fwd_kernelINS_13Kernel_traitsI13__nv_bfloat16S2_S2_S2_fjLj1280ELj1ELj4ELj1ELj16ENS_18Kernel_traits_baseILj1280ES2_S2_S2_S2_fjLj128EEEEELb0ELb0ELb1EEEvNS_9FwdParamsE
        .type           _ZN10layer_norm31ln_parallel_residual_fwd_kernelINS_13Kernel_traitsI13__nv_bfloat16S2_S2_S2_fjLj1280ELj1ELj4ELj1ELj16ENS_18Kernel_traits_baseILj1280ES2_S2_S2_S2_fjLj128EEEEELb0ELb0ELb1EEEvNS_9FwdParamsE,@function
        .size           _ZN10layer_norm31ln_parallel_residual_fwd_kernelINS_13Kernel_traitsI13__nv_bfloat16S2_S2_S2_fjLj1280ELj1ELj4ELj1ELj16ENS_18Kernel_traits_baseILj1280ES2_S2_S2_S2_fjLj128EEEEELb0ELb0ELb1EEEvNS_9FwdParamsE,(.L_x_27953 - _ZN10layer_norm31ln_parallel_residual_fwd_kernelINS_13Kernel_traitsI13__nv_bfloat16S2_S2_S2_fjLj1280ELj1ELj4ELj1ELj16ENS_18Kernel_traits_baseILj1280ES2_S2_S2_S2_fjLj128EEEEELb0ELb0ELb1EEEvNS_9FwdParamsE)
        .other          _ZN10layer_norm31ln_parallel_residual_fwd_kernelINS_13Kernel_traitsI13__nv_bfloat16S2_S2_S2_fjLj1280ELj1ELj4ELj1ELj16ENS_18Kernel_traits_baseILj1280ES2_S2_S2_S2_fjLj128EEEEELb0ELb0ELb1EEEvNS_9FwdParamsE,@"STO_CUDA_ENTRY STV_DEFAULT"
_ZN10layer_norm31ln_parallel_residual_fwd_kernelINS_13Kernel_traitsI13__nv_bfloat16S2_S2_S2_fjLj1280ELj1ELj4ELj1ELj16ENS_18Kernel_traits_baseILj1280ES2_S2_S2_S2_fjLj128EEEEELb0ELb0ELb1EEEvNS_9FwdParamsE:
.text._ZN10layer_norm31ln_parallel_residual_fwd_kernelINS_13Kernel_traitsI13__nv_bfloat16S2_S2_S2_fjLj1280ELj1ELj4ELj1ELj16ENS_18Kernel_traits_baseILj1280ES2_S2_S2_S2_fjLj128EEEEELb0ELb0ELb1EEEvNS_9FwdParamsE:
[----:B------:R-:W-:Y:S01]  /*0000*/  LDC R1, c[0x0][0x37c] ;  /* 0x0000df00ff017b82 */ /* 0x000fe20000000800 */
[----:B------:R-:W0:Y:S01]  /*0010*/  S2R R0, SR_TID.X ;  /* 0x0000000000007919 */ /* 0x000e220000002100 */
[----:B------:R-:W1:Y:S06]  /*0020*/  LDCU.64 UR10, c[0x0][0x438] ;  /* 0x00008700ff0a77ac */ /* 0x000e6c0008000a00 */
[----:B------:R-:W2:Y:S01]  /*0030*/  S2UR UR4, SR_CTAID.X ;  /* 0x00000000000479c3 */ /* 0x000ea20000002500 */
[----:B------:R-:W3:Y:S01]  /*0040*/  LDCU.64 UR8, c[0x0][0x3a0] ;  /* 0x00007400ff0877ac */ /* 0x000ee20008000a00 */
[----:B------:R-:W4:Y:S06]  /*0050*/  LDCU.64 UR6, c[0x0][0x358] ;  /* 0x00006b00ff0677ac */ /* 0x000f2c0008000a00 */
[----:B------:R-:W3:Y:S01]  /*0060*/  LDC.64 R10, c[0x0][0x398] ;  /* 0x0000e600ff0a7b82 */ /* 0x000ee20000000a00 */
[----:B-1----:R-:W-:-:S04]  /*0070*/  UISETP.NE.U32.AND UP0, UPT, UR10, URZ, UPT ;  /* 0x000000ff0a00728c */ /* 0x002fc8000bf05070 */
[----:B------:R-:W-:Y:S02]  /*0080*/  UISETP.NE.AND.EX UP0, UPT, UR11, URZ, UPT, UP0 ;  /* 0x000000ff0b00728c */ /* 0x000fe4000bf05300 */
[----:B--2---:R-:W-:Y:S01]  /*0090*/  USHF.L.U32 UR4, UR4, 0x2, URZ ;  /* 0x0000000204047899 */ /* 0x004fe200080006ff */
[----:B0-----:R-:W-:Y:S02]  /*00a0*/  SHF.R.U32.HI R206, RZ, 0x5, R0 ;  /* 0x00000005ffce7819 */ /* 0x001fe40000011600 */
[----:B---3--:R-:W-:Y:S02]  /*00b0*/  LOP3.LUT P0, RZ, R10, UR8, RZ, 0xfc, !PT ;  /* 0x000000080aff7c12 */ /* 0x008fe4000f80fcff */
[----:B------:R-:W-:Y:S02]  /*00c0*/  LOP3.LUT R0, R0, 0x1f, RZ, 0xc0, !PT ;  /* 0x0000001f00007812 */ /* 0x000fe400078ec0ff */
[----:B------:R-:W-:Y:S02]  /*00d0*/  LOP3.LUT P0, RZ, R11, UR9, RZ, 0xfc, P0 ;  /* 0x000000090bff7c12 */ /* 0x000fe4000800fcff */
[----:B------:R-:W-:Y:S01]  /*00e0*/  LOP3.LUT R206, R206, UR4, RZ, 0xfc, !PT ;  /* 0x00000004cece7c12 */ /* 0x000fe2000f8efcff */
[----:B----4-:R-:W-:Y:S10]  /*00f0*/  BRA.U UP0, `(.L_x_60) ;  /* 0x00000005001c7547 */ /* 0x010ff4000b800000 */
[----:B------:R-:W0:Y:S02]  /*0100*/  LDCU.64 UR4, c[0x0][0x440] ;  /* 0x00008800ff0477ac */ /* 0x000e240008000a00 */
[----:B0-----:R-:W-:-:S04]  /*0110*/  UISETP.NE.U32.AND UP0, UPT, UR4, URZ, UPT ;  /* 0x000000ff0400728c */ /* 0x001fc8000bf05070 */
[----:B------:R-:W-:-:S09]  /*0120*/  UISETP.NE.AND.EX UP0, UPT, UR5, URZ, UPT, UP0 ;  /* 0x000000ff0500728c */ /* 0x000fd2000bf05300 */
[----:B------:R-:W-:Y:S05]  /*0130*/  BRA.U UP0, `(.L_x_61) ;  /* 0x00000001008c7547 */ /* 0x000fea000b800000 */
[----:B------:R-:W0:Y:S08]  /*0140*/  LDC.64 R2, c[0x0][0x3d0] ;  /* 0x0000f400ff027b82 */ /* 0x000e300000000a00 */
[----:B------:R-:W1:Y:S01]  /*0150*/  LDC.64 R4, c[0x0][0x3d8] ;  /* 0x0000f600ff047b82 */ /* 0x000e620000000a00 */
[----:B0-----:R-:W-:-:S05]  /*0160*/  IMAD.WIDE.U32 R2, R0, 0x10, R2 ;  /* 0x0000001000027825 */ /* 0x001fca00078e0002 */
[----:B------:R0:W5:Y:S01]  /*0170*/  LDG.E.128 R36, desc[UR6][R2.64] ;  /* 0x0000000602247981 */ /* 0x000162000c1e1d00 */
[----:B-1----:R-:W-:-:S03]  /*0180*/  IMAD.WIDE.U32 R4, R0, 0x10, R4 ;  /* 0x0000001000047825 */ /* 0x002fc600078e0004 */
[----:B------:R0:W5:Y:S04]  /*0190*/  LDG.E.128 R40, desc[UR6][R2.64+0x200] ;  /* 0x0002000602287981 */ /* 0x000168000c1e1d00 */
[----:B------:R0:W5:Y:S04]  /*01a0*/  LDG.E.128 R44, desc[UR6][R2.64+0x400] ;  /* 0x00040006022c7981 */ /* 0x000168000c1e1d00 */
[----:B------:R0:W5:Y:S04]  /*01b0*/  LDG.E.128 R48, desc[UR6][R2.64+0x600] ;  /* 0x0006000602307981 */ /* 0x000168000c1e1d00 */
[----:B------:R0:W5:Y:S04]  /*01c0*/  LDG.E.128 R52, desc[UR6][R2.64+0x800] ;  /* 0x0008000602347981 */ /* 0x000168000c1e1d00 */
[----:B------:R0:W5:Y:S04]  /*01d0*/  LDG.E.128 R56, desc[UR6][R4.64] ;  /* 0x0000000604387981 */ /* 0x000168000c1e1d00 */
[----:B------:R0:W5:Y:S04]  /*01e0*/  LDG.E.128 R60, desc[UR6][R4.64+0x200] ;  /* 0x00020006043c7981 */ /* 0x000168000c1e1d00 */
[----:B------:R0:W5:Y:S04]  /*01f0*/  LDG.E.128 R64, desc[UR6][R4.64+0x400] ;  /* 0x0004000604407981 */ /* 0x000168000c1e1d00 */
[----:B------:R0:W5:Y:S04]  /*0200*/  LDG.E.128 R68, desc[UR6][R4.64+0x600] ;  /* 0x0006000604447981 */ /* 0x000168000c1e1d00 */
[----:B------:R0:W5:Y:S01]  /*0210*/  LDG.E.128 R72, desc[UR6][R4.64+0x800] ;  /* 0x0008000604487981 */ /* 0x000162000c1e1d00 */
[----:B------:R-:W-:-:S02]  /*0220*/  CS2R R78, SRZ ;  /* 0x00000000004e7805 */ /* 0x000fc4000001ff00 */
        /* <DEDUP_REMOVED lines=18> */
[----:B------:R-:W-:Y:S01]  /*0350*/  CS2R R112, SRZ ;  /* 0x0000000000707805 */ /* 0x000fe2000001ff00 */
[----:B0-----:R-:W-:Y:S06]  /*0360*/  BRA `(.L_x_62) ;  /* 0x0000000400807947 */ /* 0x001fec0003800000 */
.L_x_61:
[----:B------:R-:W0:Y:S08]  /*0370*/  LDC.64 R4, c[0x0][0x3d0] ;  /* 0x0000f400ff047b82 */ /* 0x000e300000000a00 */
[----:B------:R-:W1:Y:S08]  /*0380*/  LDC.64 R6, c[0x0][0x3d8] ;  /* 0x0000f600ff067b82 */ /* 0x000e700000000a00 */
[----:B------:R-:W2:Y:S01]  /*0390*/  LDC.64 R2, c[0x0][0x440] ;  /* 0x00011000ff027b82 */ /* 0x000ea20000000a00 */
[----:B0-----:R-:W-:-:S05]  /*03a0*/  IMAD.WIDE.U32 R4, R0, 0x10, R4 ;  /* 0x0000001000047825 */ /* 0x001fca00078e0004 */
[----:B------:R0:W5:Y:S01]  /*03b0*/  LDG.E.128 R36, desc[UR6][R4.64] ;  /* 0x0000000604247981 */ /* 0x000162000c1e1d00 */
[----:B-1----:R-:W-:-:S03]  /*03c0*/  IMAD.WIDE.U32 R6, R0, 0x10, R6 ;  /* 0x0000001000067825 */ /* 0x002fc600078e0006 */
[----:B------:R0:W5:Y:S04]  /*03d0*/  LDG.E.128 R40, desc[UR6][R4.64+0x200] ;  /* 0x0002000604287981 */ /* 0x000168000c1e1d00 */
[----:B------:R0:W5:Y:S01]  /*03e0*/  LDG.E.128 R44, desc[UR6][R4.64+0x400] ;  /* 0x00040006042c7981 */ /* 0x000162000c1e1d00 */
[----:B--2---:R-:W-:-:S03]  /*03f0*/  IMAD.WIDE.U32 R2, R0, 0x10, R2 ;  /* 0x0000001000027825 */ /* 0x004fc600078e0002 */
        /* <DEDUP_REMOVED lines=22> */
[----:B0-----:R-:W-:Y:S06]  /*0560*/  BRA `(.L_x_62) ;  /* 0x0000000400007947 */ /* 0x001fec0003800000 */
.L_x_60:
[----:B------:R-:W0:Y:S02]  /*0570*/  LDCU.64 UR4, c[0x0][0x440] ;  /* 0x00008800ff0477ac */ /* 0x000e240008000a00 */
[----:B0-----:R-:W-:-:S04]  /*0580*/  UISETP.NE.U32.AND UP0, UPT, UR4, URZ, UPT ;  /* 0x000000ff0400728c */ /* 0x001fc8000bf05070 */
[----:B------:R-:W-:-:S09]  /*0590*/  UISETP.NE.AND.EX UP0, UPT, UR5, URZ, UPT, UP0 ;  /* 0x000000ff0500728c */ /* 0x000fd2000bf05300 */
[----:B------:R-:W-:Y:S05]  /*05a0*/  BRA.U !UP0, `(.L_x_63) ;  /* 0x0000000108747547 */ /* 0x000fea000b800000 */
[----:B------:R-:W0:Y:S08]  /*05b0*/  LDC.64 R4, c[0x0][0x3d0] ;  /* 0x0000f400ff047b82 */ /* 0x000e300000000a00 */
[----:B------:R-:W1:Y:S08]  /*05c0*/  LDC.64 R2, c[0x0][0x438] ;  /* 0x00010e00ff027b82 */ /* 0x000e700000000a00 */
[----:B------:R-:W2:Y:S08]  /*05d0*/  LDC.64 R6, c[0x0][0x3d8] ;  /* 0x0000f600ff067b82 */ /* 0x000eb00000000a00 */
[----:B------:R-:W3:Y:S01]  /*05e0*/  LDC.64 R8, c[0x0][0x440] ;  /* 0x00011000ff087b82 */ /* 0x000ee20000000a00 */
[----:B0-----:R-:W-:-:S05]  /*05f0*/  IMAD.WIDE.U32 R4, R0, 0x10, R4 ;  /* 0x0000001000047825 */ /* 0x001fca00078e0004 */
[----:B------:R0:W5:Y:S01]  /*0600*/  LDG.E.128 R36, desc[UR6][R4.64] ;  /* 0x0000000604247981 */ /* 0x000162000c1e1d00 */
[----:B-1----:R-:W-:-:S03]  /*0610*/  IMAD.WIDE.U32 R2, R0, 0x10, R2 ;  /* 0x0000001000027825 */ /* 0x002fc600078e0002 */
[----:B------:R0:W5:Y:S04]  /*0620*/  LDG.E.128 R40, desc[UR6][R4.64+0x200] ;  /* 0x0002000604287981 */ /* 0x000168000c1e1d00 */
[----:B------:R0:W5:Y:S01]  /*0630*/  LDG.E.128 R44, desc[UR6][R4.64+0x400] ;  /* 0x00040006042c7981 */ /* 0x000162000c1e1d00 */
[----:B--2---:R-:W-:-:S03]  /*0640*/  IMAD.WIDE.U32 R6, R0, 0x10, R6 ;  /* 0x0000001000067825 */ /* 0x004fc600078e0006 */
[----:B------:R0:W5:Y:S04]  /*0650*/  LDG.E.128 R48, desc[UR6][R4.64+0x600] ;  /* 0x0006000604307981 */ /* 0x000168000c1e1d00 */
[----:B------:R0:W5:Y:S01]  /*0660*/  LDG.E.128 R52, desc[UR6][R4.64+0x800] ;  /* 0x0008000604347981 */ /* 0x000162000c1e1d00 */
[----:B---3--:R-:W-:-:S03]  /*0670*/  IMAD.WIDE.U32 R8, R0, 0x10, R8 ;  /* 0x0000001000087825 */ /* 0x008fc600078e0008 */
        /* <DEDUP_REMOVED lines=15> */
[----:B------:R-:W-:Y:S05]  /*0770*/  BRA `(.L_x_62) ;  /* 0x00000000007c7947 */ /* 0x000fea0003800000 */
.L_x_63:
        /* <DEDUP_REMOVED lines=30> */
[----:B0-----:R-:W-:-:S07]  /*0960*/  CS2R R112, SRZ ;  /* 0x0000000000707805 */ /* 0x001fce000001ff00 */
.L_x_62:
[----:B------:R-:W1:Y:S02]  /*0970*/  LDCU UR4, c[0x0][0x384] ;  /* 0x00007080ff0477ac */ /* 0x000e640008000800 */
[----:B-1----:R-:W-:-:S13]  /*0980*/  ISETP.GE.AND P1, PT, R206, UR4, PT ;  /* 0x00000004ce007c0c */ /* 0x002fda000bf26270 */
[----:B------:R-:W-:Y:S05]  /*0990*/  @P1 EXIT ;  /* 0x000000000000194d */ /* 0x000fea0003800000 */
[----:B------:R-:W1:Y:S01]  /*09a0*/  LDCU.U8 UR4, c[0x0][0x410] ;  /* 0x00008200ff0477ac */ /* 0x000e620008000000 */
[----:B------:R-:W-:Y:S02]  /*09b0*/  ISETP.NE.U32.AND P1, PT, R10, RZ, PT ;  /* 0x000000ff0a00720c */ /* 0x000fe40003f25070 */
[----:B0----5:R-:W-:Y:S01]  /*09c0*/  PRMT R2, R99, 0x7632, R2 ;  /* 0x0000763263027816 */ /* 0x021fe20000000002 */
[----:B------:R-:W0:Y:S01]  /*09d0*/  LDCU UR5, c[0x0][0x388] ;  /* 0x00007100ff0577ac */ /* 0x000e220008000800 */
[----:B------:R-:W-:Y:S02]  /*09e0*/  ISETP.NE.AND.EX P1, PT, R11, RZ, PT, P1 ;  /* 0x000000ff0b00720c */ /* 0x000fe40003f25310 */
        /* <DEDUP_REMOVED lines=76> */
[----:B-1----:R-:W-:Y:S02]  /*0eb0*/  ISETP.NE.AND P3, PT, RZ, UR4, PT ;  /* 0x00000004ff007c0c */ /* 0x002fe4000bf65270 */
[----:B------:R-:W-:Y:S02]  /*0ec0*/  PRMT R200, R93, 0x7632, R200 ;  /* 0x000076325dc87816 */ /* 0x000fe400000000c8 */
[----:B------:R-:W-:-:S02]  /*0ed0*/  PRMT R201, R37, 0x7632, R201 ;  /* 0x0000763225c97816 */ /* 0x000fc400000000c9 */
[----:B------:R-:W-:Y:S02]  /*0ee0*/  PRMT R202, R112, 0x7632, R202 ;  /* 0x0000763270ca7816 */ /* 0x000fe400000000ca */
[----:B------:R-:W-:Y:S02]  /*0ef0*/  PRMT R203, R56, 0x7632, R203 ;  /* 0x0000763238cb7816 */ /* 0x000fe400000000cb */
[----:B------:R-:W-:Y:S02]  /*0f00*/  PRMT R204, R92, 0x7632, R204 ;  /* 0x000076325ccc7816 */ /* 0x000fe400000000cc */
[----:B0-234-:R-:W-:-:S07]  /*0f10*/  PRMT R205, R36, 0x7632, R205 ;  /* 0x0000763224cd7816 */ /* 0x01dfce00000000cd */
.L_x_85:
[----:B------:R-:W-:Y:S01]  /*0f20*/  ISETP.NE.U32.AND P2, PT, RZ, UR10, PT ;  /* 0x0000000aff007c0c */ /* 0x000fe2000bf45070 */
[----:B--2---:R-:W0:Y:S01]  /*0f30*/  LDC.64 R132, c[0x0][0x390] ;  /* 0x0000e400ff847b82 */ /* 0x004e220000000a00 */
[----:B------:R-:W-:Y:S02]  /*0f40*/  IMAD R134, R206, UR5, RZ ;  /* 0x00000005ce867c24 */ /* 0x000fe4000f8e02ff */
[----:B------:R-:W-:-:S03]  /*0f50*/  ISETP.NE.AND.EX P2, PT, RZ, UR11, PT, P2 ;  /* 0x0000000bff007c0c */ /* 0x000fc6000bf45320 */
[----:B------:R-:W-:Y:S02]  /*0f60*/  SHF.R.S32.HI R135, RZ, 0x1f, R134 ;  /* 0x0000001fff877819 */ /* 0x000fe40000011486 */
[----:B------:R-:W1:Y:S02]  /*0f70*/  @P1 LDC.64 R130, c[0x0][0x398] ;  /* 0x0000e600ff821b82 */ /* 0x000e640000000a00 */
[----:B------:R-:W-:-:S04]  /*0f80*/  LEA.HI R135, R135, R134, RZ, 0x3 ;  /* 0x0000008687877211 */ /* 0x000fc800078f18ff */
[----:B------:R-:W-:Y:S02]  /*0f90*/  LEA.HI.SX32 R187, R135, R0, 0x1d ;  /* 0x0000000087bb7211 */ /* 0x000fe400078feaff */
[----:B------:R-:W2:Y:S03]  /*0fa0*/  @P2 LDC.64 R128, c[0x0][0x3a0] ;  /* 0x0000e800ff802b82 */ /* 0x000ea60000000a00 */
[----:B-1----:R-:W-:-:S05]  /*0fb0*/  @P1 IMAD.WIDE.U32 R136, R187, 0x10, R130 ;  /* 0x00000010bb881825 */ /* 0x002fca00078e0082 */
[----:B------:R1:W5:Y:S01]  /*0fc0*/  @P1 LDG.E.128 R120, desc[UR6][R136.64] ;  /* 0x0000000688781981 */ /* 0x000362000c1e1d00 */
[----:B--2---:R-:W-:-:S04]  /*0fd0*/  @P2 IMAD.WIDE.U32 R134, R187, 0x10, R128 ;  /* 0x00000010bb862825 */ /* 0x004fc800078e0080 */
[----:B0-----:R-:W-:Y:S01]  /*0fe0*/  IMAD.WIDE.U32 R128, R187, 0x10, R132 ;  /* 0x00000010bb807825 */ /* 0x001fe200078e0084 */
[----:B------:R-:W2:Y:S05]  /*0ff0*/  @P2 LDG.E.128 R116, desc[UR6][R134.64] ;  /* 0x0000000686742981 */ /* 0x000eaa000c1e1d00 */
[----:B------:R-:W5:Y:S01]  /*1000*/  LDG.E.128 R128, desc[UR6][R128.64] ;  /* 0x0000000680807981 */ /* 0x000f62000c1e1d00 */
[----:B--2---:R-:W-:Y:S02]  /*1010*/  PRMT R138, R119, 0x7632, R138 ;  /* 0x00007632778a7816 */ /* 0x004fe4000000008a */
[----:B------:R-:W-:Y:S02]  /*1020*/  PRMT R139, R118, 0x7632, R139 ;  /* 0x00007632768b7816 */ /* 0x000fe4000000008b */
[----:B------:R-:W-:-:S02]  /*1030*/  PRMT R140, R117, 0x7632, R140 ;  /* 0x00007632758c7816 */ /* 0x000fc4000000008c */
[----:B------:R-:W-:Y:S01]  /*1040*/  PRMT R141, R116, 0x7632, R141 ;  /* 0x00007632748d7816 */ /* 0x000fe2000000008d */
[----:B-1----:R-:W-:Y:S06]  /*1050*/  @!P1 BRA `(.L_x_64) ;  /* 0x00000004005c9947 */ /* 0x002fec0003800000 */
[----:B-----5:R-:W-:Y:S02]  /*1060*/  PRMT R124, R123, 0x7632, R124 ;  /* 0x000076327b7c7816 */ /* 0x020fe4000000007c */
[----:B------:R-:W-:Y:S02]  /*1070*/  PRMT R125, R122, 0x7632, R125 ;  /* 0x000076327a7d7816 */ /* 0x000fe4000000007d */
[----:B------:R-:W-:Y:S02]  /*1080*/  PRMT R126, R121, 0x7632, R126 ;  /* 0x00007632797e7816 */ /* 0x000fe4000000007e */
[----:B------:R-:W-:Y:S01]  /*1090*/  PRMT R127, R120, 0x7632, R127 ;  /* 0x00007632787f7816 */ /* 0x000fe2000000007f */
[----:B------:R-:W-:Y:S06]  /*10a0*/  @!P2 BRA `(.L_x_65) ;  /* 0x0000000000c4a947 */ /* 0x000fec0003800000 */
[----:B------:R-:W-:Y:S01]  /*10b0*/  PRMT R134, R128, 0x7632, R134 ;  /* 0x0000763280867816 */ /* 0x000fe20000000086 */
[----:B------:R-:W-:Y:S01]  /*10c0*/  IMAD.U32 R127, R127, 0x10000, RZ ;  /* 0x000100007f7f7824 */ /* 0x000fe200078e00ff */
[----:B------:R-:W-:Y:S01]  /*10d0*/  PRMT R137, R130, 0x7632, R137 ;  /* 0x0000763282897816 */ /* 0x000fe20000000089 */
[----:B------:R-:W-:Y:S01]  /*10e0*/  IMAD.U32 R138, R138, 0x10000, RZ ;  /* 0x000100008a8a7824 */ /* 0x000fe200078e00ff */
[----:B------:R-:W-:Y:S01]  /*10f0*/  SHF.L.U32 R134, R134, 0x10, RZ ;  /* 0x0000001086867819 */ /* 0x000fe200000006ff */
[----:B------:R-:W-:Y:S01]  /*1100*/  IMAD.U32 R222, R141, 0x10000, RZ ;  /* 0x000100008dde7824 */ /* 0x000fe200078e00ff */
[----:B------:R-:W-:Y:S01]  /*1110*/  SHF.L.U32 R128, R128, 0x10, RZ ;  /* 0x0000001080807819 */ /* 0x000fe200000006ff */
[----:B------:R-:W-:Y:S01]  /*1120*/  IMAD.U32 R137, R137, 0x10000, RZ ;  /* 0x0001000089897824 */ /* 0x000fe200078e00ff */
[C---:B------:R-:W-:Y:S01]  /*1130*/  PRMT R135, R129.reuse, 0x7632, R135 ;  /* 0x0000763281877816 */ /* 0x040fe20000000087 */
[----:B------:R-:W-:Y:S01]  /*1140*/  FADD.FTZ R127, R134, R127 ;  /* 0x0000007f867f7221 */ /* 0x000fe20000010000 */
        /* <DEDUP_REMOVED lines=30> */
[----:B------:R-:W-:Y:S01]  /*1330*/  FADD.FTZ R178, R143, R178 ;  /* 0x000000b28fb27221 */ /* 0x000fe20000010000 */
[----:B------:R-:W-:Y:S01]  /*1340*/  FADD.FTZ R225, R131, R138 ;  /* 0x0000008a83e17221 */ /* 0x000fe20000010000 */
[----:B------:R-:W-:Y:S01]  /*1350*/  FADD.FTZ R229, R134, R139 ;  /* 0x0000008b86e57221 */ /* 0x000fe20000010000 */
[----:B------:R-:W-:Y:S01]  /*1360*/  FADD.FTZ R186, R126, R125 ;  /* 0x0000007d7eba7221 */ /* 0x000fe20000010000 */
[----:B------:R-:W-:-:S02]  /*1370*/  F2FP.BF16.F32.PACK_AB R124, R222, R227 ;  /* 0x000000e3de7c723e */ /* 0x000fc400000010ff */
[----:B------:R-:W-:Y:S02]  /*1380*/  F2FP.BF16.F32.PACK_AB R127, R225, R178 ;  /* 0x000000b2e17f723e */ /* 0x000fe400000010ff */
[----:B------:R-:W-:Y:S02]  /*1390*/  F2FP.BF16.F32.PACK_AB R126, R229, R220 ;  /* 0x000000dce57e723e */ /* 0x000fe400000010ff */
[----:B------:R-:W-:Y:S01]  /*13a0*/  F2FP.BF16.F32.PACK_AB R125, R186, R231 ;  /* 0x000000e7ba7d723e */ /* 0x000fe200000010ff */
[----:B------:R-:W-:Y:S06]  /*13b0*/  BRA `(.L_x_66) ;  /* 0x00000004003c7947 */ /* 0x000fec0003800000 */
.L_x_65:
[----:B------:R-:W-:Y:S01]  /*13c0*/  PRMT R134, R128, 0x7632, R134 ;  /* 0x0000763280867816 */ /* 0x000fe20000000086 */
[----:B------:R-:W-:Y:S01]  /*13d0*/  IMAD.U32 R220, R130, 0x10000, RZ ;  /* 0x0001000082dc7824 */ /* 0x000fe200078e00ff */
[----:B------:R-:W-:Y:S01]  /*13e0*/  PRMT R135, R129, 0x7632, R135 ;  /* 0x0000763281877816 */ /* 0x000fe20000000087 */
[----:B------:R-:W-:Y:S01]  /*13f0*/  IMAD.U32 R137, R122, 0x10000, RZ ;  /* 0x000100007a897824 */ /* 0x000fe200078e00ff */
[----:B------:R-:W-:Y:S01]  /*1400*/  PRMT R136, R130, 0x7632, R136 ;  /* 0x0000763282887816 */ /* 0x000fe20000000088 */
[----:B------:R-:W-:Y:S01]  /*1410*/  IMAD.U32 R126, R126, 0x10000, RZ ;  /* 0x000100007e7e7824 */ /* 0x000fe200078e00ff */
[----:B------:R-:W-:Y:S01]  /*1420*/  PRMT R138, R131, 0x7632, R138 ;  /* 0x00007632838a7816 */ /* 0x000fe2000000008a */
[----:B------:R-:W-:Y:S01]  /*1430*/  IMAD.U32 R178, R123, 0x10000, RZ ;  /* 0x000100007bb27824 */ /* 0x000fe200078e00ff */
[----:B------:R-:W-:Y:S01]  /*1440*/  SHF.L.U32 R128, R128, 0x10, RZ ;  /* 0x0000001080807819 */ /* 0x000fe200000006ff */
[----:B------:R-:W-:Y:S01]  /*1450*/  IMAD.U32 R135, R135, 0x10000, RZ ;  /* 0x0001000087877824 */ /* 0x000fe200078e00ff */
[----:B------:R-:W-:Y:S01]  /*1460*/  SHF.L.U32 R129, R129, 0x10, RZ ;  /* 0x0000001081817819 */ /* 0x000fe200000006ff */
[----:B------:R-:W-:Y:S01]  /*1470*/  FADD.FTZ R220, R220, R137 ;  /* 0x00000089dcdc7221 */ /* 0x000fe20000010000 */
[----:B------:R-:W-:Y:S01]  /*1480*/  SHF.L.U32 R227, R120, 0x10, RZ ;  /* 0x0000001078e37819 */ /* 0x000fe200000006ff */
[----:B------:R-:W-:Y:S01]  /*1490*/  FADD.FTZ R186, R135, R126 ;  /* 0x0000007e87ba7221 */ /* 0x000fe20000010000 */
[----:B------:R-:W-:-:S02]  /*14a0*/  SHF.L.U32 R130, R121, 0x10, RZ ;  /* 0x0000001079827819 */ /* 0x000fc400000006ff */
[----:B------:R-:W-:Y:S01]  /*14b0*/  SHF.L.U32 R131, R131, 0x10, RZ ;  /* 0x0000001083837819 */ /* 0x000fe200000006ff */
[----:B------:R-:W-:Y:S01]  /*14c0*/  FADD.FTZ R227, R128, R227 ;  /* 0x000000e380e37221 */ /* 0x000fe20000010000 */
[----:B------:R-:W-:Y:S01]  /*14d0*/  SHF.L.U32 R127, R127, 0x10, RZ ;  /* 0x000000107f7f7819 */ /* 0x000fe200000006ff */
[----:B------:R-:W-:Y:S01]  /*14e0*/  FADD.FTZ R231, R129, R130 ;  /* 0x0000008281e77221 */ /* 0x000fe20000010000 */
[----:B------:R-:W-:Y:S01]  /*14f0*/  SHF.L.U32 R125, R125, 0x10, RZ ;  /* 0x000000107d7d7819 */ /* 0x000fe200000006ff */
[----:B------:R-:W-:Y:S01]  /*1500*/  FADD.FTZ R178, R131, R178 ;  /* 0x000000b283b27221 */ /* 0x000fe20000010000 */
[----:B------:R-:W-:Y:S02]  /*1510*/  SHF.L.U32 R225, R124, 0x10, RZ ;  /* 0x000000107ce17819 */ /* 0x000fe400000006ff */
[----:B------:R-:W-:Y:S02]  /*1520*/  SHF.L.U32 R138, R138, 0x10, RZ ;  /* 0x000000108a8a7819 */ /* 0x000fe400000006ff */
[----:B------:R-:W-:-:S02]  /*1530*/  SHF.L.U32 R136, R136, 0x10, RZ ;  /* 0x0000001088887819 */ /* 0x000fc400000006ff */
[----:B------:R-:W-:Y:S01]  /*1540*/  SHF.L.U32 R134, R134, 0x10, RZ ;  /* 0x0000001086867819 */ /* 0x000fe200000006ff */
[----:B------:R-:W-:Y:S02]  /*1550*/  FADD.FTZ R225, R138, R225 ;  /* 0x000000e18ae17221 */ /* 0x000fe40000010000 */
[----:B------:R-:W-:Y:S01]  /*1560*/  FADD.FTZ R229, R136, R125 ;  /* 0x0000007d88e57221 */ /* 0x000fe20000010000 */
[----:B------:R-:W-:Y:S01]  /*1570*/  F2FP.BF16.F32.PACK_AB R125, R186, R231 ;  /* 0x000000e7ba7d723e */ /* 0x000fe200000010ff */
[----:B------:R-:W-:Y:S01]  /*1580*/  FADD.FTZ R222, R134, R127 ;  /* 0x0000007f86de7221 */ /* 0x000fe20000010000 */
[----:B------:R-:W-:Y:S02]  /*1590*/  F2FP.BF16.F32.PACK_AB R127, R225, R178 ;  /* 0x000000b2e17f723e */ /* 0x000fe400000010ff */
[----:B------:R-:W-:Y:S02]  /*15a0*/  F2FP.BF16.F32.PACK_AB R126, R229, R220 ;  /* 0x000000dce57e723e */ /* 0x000fe400000010ff */
[----:B------:R-:W-:Y:S01]  /*15b0*/  F2FP.BF16.F32.PACK_AB R124, R222, R227 ;  /* 0x000000e3de7c723e */ /* 0x000fe200000010ff */
[----:B------:R-:W-:Y:S06]  /*15c0*/  BRA `(.L_x_66) ;  /* 0x0000000000b87947 */ /* 0x000fec0003800000 */
.L_x_64:
[----:B------:R-:W-:Y:S05]  /*15d0*/  @!P2 BRA `(.L_x_67) ;  /* 0x000000000084a947 */ /* 0x000fea0003800000 */
[C---:B-----5:R-:W-:Y:S01]  /*15e0*/  PRMT R125, R129.reuse, 0x7632, R125 ;  /* 0x00007632817d7816 */ /* 0x060fe2000000007d */
[----:B------:R-:W-:Y:S01]  /*15f0*/  IMAD.U32 R129, R129, 0x10000, RZ ;  /* 0x0001000081817824 */ /* 0x000fe200078e00ff */
[----:B------:R-:W-:Y:S01]  /*1600*/  PRMT R124, R128, 0x7632, R124 ;  /* 0x00007632807c7816 */ /* 0x000fe2000000007c */
        /* <DEDUP_REMOVED lines=15> */
[----:B------:R-:W-:Y:S02]  /*1700*/  SHF.L.U32 R126, R139, 0x10, RZ ;  /* 0x000000108b7e7819 */ /* 0x000fe400000006ff */
[----:B------:R-:W-:Y:S02]  /*1710*/  SHF.L.U32 R178, R119, 0x10, RZ ;  /* 0x0000001077b27819 */ /* 0x000fe400000006ff */
[----:B------:R-:W-:Y:S01]  /*1720*/  SHF.L.U32 R134, R134, 0x10, RZ ;  /* 0x0000001086867819 */ /* 0x000fe200000006ff */
[----:B------:R-:W-:Y:S01]  /*1730*/  FADD.FTZ R229, R127, R126 ;  /* 0x0000007e7fe57221 */ /* 0x000fe20000010000 */
[----:B------:R-:W-:Y:S01]  /*1740*/  SHF.L.U32 R125, R125, 0x10, RZ ;  /* 0x000000107d7d7819 */ /* 0x000fe200000006ff */
[----:B------:R-:W-:Y:S01]  /*1750*/  FADD.FTZ R178, R131, R178 ;  /* 0x000000b283b27221 */ /* 0x000fe20000010000 */
        /* <DEDUP_REMOVED lines=9> */
.L_x_67:
        /* <DEDUP_REMOVED lines=11> */
[----:B------:R-:W-:-:S07]  /*18a0*/  SHF.L.U32 R225, R225, 0x10, RZ ;  /* 0x00000010e1e17819 */ /* 0x000fce00000006ff */
.L_x_66:
[----:B------:R-:W0:Y:S01]  /*18b0*/  @P0 LDC.64 R134, c[0x0][0x3a8] ;  /* 0x0000ea00ff860b82 */ /* 0x000e220000000a00 */
[----:B------:R-:W-:-:S07]  /*18c0*/  IADD3 R137, PT, PT, R187, 0x20, RZ ;  /* 0x00000020bb897810 */ /* 0x000fce0007ffe0ff */
[----:B------:R-:W1:Y:S08]  /*18d0*/  @P1 LDC.64 R130, c[0x0][0x398] ;  /* 0x0000e600ff821b82 */ /* 0x000e700000000a00 */
[----:B------:R-:W2:Y:S01]  /*18e0*/  @P2 LDC.64 R128, c[0x0][0x3a0] ;  /* 0x0000e800ff802b82 */ /* 0x000ea20000000a00 */
[----:B0-----:R-:W-:-:S05]  /*18f0*/  @P0 IMAD.WIDE.U32 R134, R187, 0x10, R134 ;  /* 0x00000010bb860825 */ /* 0x001fca00078e0086 */
[----:B------:R0:W-:Y:S01]  /*1900*/  @P0 STG.E.128 desc[UR6][R134.64], R124 ;  /* 0x0000007c86000986 */ /* 0x0001e2000c101d06 */
[----:B-1----:R-:W-:-:S05]  /*1910*/  @P1 IMAD.WIDE.U32 R138, R137, 0x10, R130 ;  /* 0x00000010898a1825 */ /* 0x002fca00078e0082 */
[----:B------:R-:W3:Y:S01]  /*1920*/  @P1 LDG.E.128 R120, desc[UR6][R138.64] ;  /* 0x000000068a781981 */ /* 0x000ee2000c1e1d00 */
[----:B--2---:R-:W-:-:S04]  /*1930*/  @P2 IMAD.WIDE.U32 R140, R137, 0x10, R128 ;  /* 0x00000010898c2825 */ /* 0x004fc800078e0080 */
[----:B------:R-:W-:Y:S01]  /*1940*/  IMAD.WIDE.U32 R128, R137, 0x10, R132 ;  /* 0x0000001089807825 */ /* 0x000fe200078e0084 */
[----:B------:R-:W0:Y:S05]  /*1950*/  @P2 LDG.E.128 R116, desc[UR6][R140.64] ;  /* 0x000000068c742981 */ /* 0x000e2a000c1e1d00 */
[----:B------:R-:W5:Y:S01]  /*1960*/  LDG.E.128 R128, desc[UR6][R128.64] ;  /* 0x0000000680807981 */ /* 0x000f62000c1e1d00 */
[----:B------:R-:W-:-:S04]  /*1970*/  UISETP.NE.U32.AND UP0, UPT, UR12, URZ, UPT ;  /* 0x000000ff0c00728c */ /* 0x000fc8000bf05070 */
[----:B------:R-:W-:Y:S01]  /*1980*/  UISETP.NE.AND.EX UP0, UPT, UR13, URZ, UPT, UP0 ;  /* 0x000000ff0d00728c */ /* 0x000fe2000bf05300 */
[----:B---3--:R-:W-:Y:S02]  /*1990*/  PRMT R136, R123, 0x7632, R136 ;  /* 0x000076327b887816 */ /* 0x008fe40000000088 */
[----:B------:R-:W-:Y:S02]  /*19a0*/  PRMT R142, R122, 0x7632, R142 ;  /* 0x000076327a8e7816 */ /* 0x000fe4000000008e */
[----:B------:R-:W-:Y:S02]  /*19b0*/  PRMT R143, R121, 0x7632, R143 ;  /* 0x00007632798f7816 */ /* 0x000fe4000000008f */
[----:B------:R-:W-:Y:S02]  /*19c0*/  PRMT R144, R120, 0x7632, R144 ;  /* 0x0000763278907816 */ /* 0x000fe40000000090 */
[----:B0-----:R-:W-:Y:S02]  /*19d0*/  PRMT R134, R119, 0x7632, R134 ;  /* 0x0000763277867816 */ /* 0x001fe40000000086 */
[----:B------:R-:W-:-:S02]  /*19e0*/  PRMT R135, R118, 0x7632, R135 ;  /* 0x0000763276877816 */ /* 0x000fc40000000087 */
        /* <DEDUP_REMOVED lines=19> */
.L_x_69:
[----:B-----5:R-:W-:Y:S01]  /*1b20*/  PRMT R124, R128, 0x7632, R124 ;  /* 0x00007632807c7816 */ /* 0x020fe2000000007c */
[----:B------:R-:W-:Y:S01]  /*1b30*/  IMAD.U32 R218, R117, 0x10000, RZ ;  /* 0x0001000075da7824 */ /* 0x000fe200078e00ff */
[----:B------:R-:W-:Y:S01]  /*1b40*/  PRMT R126, R130, 0x7632, R126 ;  /* 0x00007632827e7816 */ /* 0x000fe2000000007e */
[----:B------:R-:W-:Y:S01]  /*1b50*/  IMAD.U32 R176, R139, 0x10000, RZ ;  /* 0x000100008bb07824 */ /* 0x000fe200078e00ff */
[----:B------:R-:W-:Y:S01]  /*1b60*/  SHF.L.U32 R128, R128, 0x10, RZ ;  /* 0x0000001080807819 */ /* 0x000fe200000006ff */
[----:B------:R-:W-:Y:S01]  /*1b70*/  IMAD.U32 R134, R134, 0x10000, RZ ;  /* 0x0001000086867824 */ /* 0x000fe200078e00ff */
[----:B------:R-:W-:Y:S01]  /*1b80*/  SHF.L.U32 R130, R130, 0x10, RZ ;  /* 0x0000001082827819 */ /* 0x000fe200000006ff */
[----:B------:R-:W-:Y:S01]  /*1b90*/  IMAD.U32 R126, R126, 0x10000, RZ ;  /* 0x000100007e7e7824 */ /* 0x000fe200078e00ff */
[----:B------:R-:W-:Y:S02]  /*1ba0*/  SHF.L.U32 R179, R116, 0x10, RZ ;  /* 0x0000001074b37819 */ /* 0x000fe400000006ff */
[----:B------:R-:W-:-:S02]  /*1bb0*/  SHF.L.U32 R127, R118, 0x10, RZ ;  /* 0x00000010767f7819 */ /* 0x000fc400000006ff */
[----:B------:R-:W-:Y:S01]  /*1bc0*/  PRMT R125, R129, 0x7632, R125 ;  /* 0x00007632817d7816 */ /* 0x000fe2000000007d */
[----:B------:R-:W-:Y:S01]  /*1bd0*/  FADD.FTZ R179, R179, R128 ;  /* 0x00000080b3b37221 */ /* 0x000fe20000010000 */
[----:B------:R-:W-:Y:S01]  /*1be0*/  PRMT R136, R131, 0x7632, R136 ;  /* 0x0000763283887816 */ /* 0x000fe20000000088 */
[----:B------:R-:W-:Y:S01]  /*1bf0*/  FADD.FTZ R184, R127, R130 ;  /* 0x000000827fb87221 */ /* 0x000fe20000010000 */
[----:B------:R-:W-:Y:S01]  /*1c00*/  SHF.L.U32 R185, R125, 0x10, RZ ;  /* 0x000000107db97819 */ /* 0x000fe200000006ff */
[----:B------:R-:W-:Y:S01]  /*1c10*/  IMAD.U32 R129, R129, 0x10000, RZ ;  /* 0x0001000081817824 */ /* 0x000fe200078e00ff */
[----:B------:R-:W-:Y:S02]  /*1c20*/  SHF.L.U32 R131, R131, 0x10, RZ ;  /* 0x0000001083837819 */ /* 0x000fe400000006ff */
        /* <DEDUP_REMOVED lines=8> */
[----:B------:R-:W-:Y:S02]  /*1cb0*/  FADD.FTZ R139, R128, R131 ;  /* 0x00000083808b7221 */ /* 0x000fe40000010000 */
[----:B------:R-:W-:Y:S01]  /*1cc0*/  FADD.FTZ R140, R127, R134 ;  /* 0x000000867f8c7221 */ /* 0x000fe20000010000 */
[----:B------:R-:W-:Y:S01]  /*1cd0*/  F2FP.BF16.F32.PACK_AB R126, R177, R184 ;  /* 0x000000b8b17e723e */ /* 0x000fe200000010ff */
[----:B------:R-:W-:Y:S01]  /*1ce0*/  FADD.FTZ R176, R125, R176 ;  /* 0x000000b07db07221 */ /* 0x000fe20000010000 */
[----:B------:R-:W-:-:S02]  /*1cf0*/  F2FP.BF16.F32.PACK_AB R125, R185, R218 ;  /* 0x000000dab97d723e */ /* 0x000fc400000010ff */
[----:B------:R-:W-:Y:S02]  /*1d00*/  F2FP.BF16.F32.PACK_AB R127, R140, R139 ;  /* 0x0000008b8c7f723e */ /* 0x000fe400000010ff */
[----:B------:R-:W-:Y:S01]  /*1d10*/  F2FP.BF16.F32.PACK_AB R124, R176, R179 ;  /* 0x000000b3b07c723e */ /* 0x000fe200000010ff */
[----:B------:R-:W-:Y:S06]  /*1d20*/  BRA `(.L_x_70) ;  /* 0x0000000400507947 */ /* 0x000fec0003800000 */
.L_x_68:
[----:B------:R-:W-:-:S04]  /*1d30*/  UISETP.NE.U32.AND UP1, UPT, UR10, URZ, UPT ;  /* 0x000000ff0a00728c */ /* 0x000fc8000bf25070 */
[----:B------:R-:W-:-:S09]  /*1d40*/  UISETP.NE.AND.EX UP1, UPT, UR11, URZ, UPT, UP1 ;  /* 0x000000ff0b00728c */ /* 0x000fd2000bf25310 */
[----:B------:R-:W-:Y:S05]  /*1d50*/  BRA.U UP1, `(.L_x_71) ;  /* 0x0000000101847547 */ /* 0x000fea000b800000 */
[C---:B-----5:R-:W-:Y:S01]  /*1d60*/  PRMT R124, R128.reuse, 0x7632, R124 ;  /* 0x00007632807c7816 */ /* 0x060fe2000000007c */
[----:B------:R-:W-:Y:S01]  /*1d70*/  IMAD.U32 R128, R128, 0x10000, RZ ;  /* 0x0001000080807824 */ /* 0x000fe200078e00ff */
[----:B------:R-:W-:Y:S01]  /*1d80*/  PRMT R126, R130, 0x7632, R126 ;  /* 0x00007632827e7816 */ /* 0x000fe2000000007e */
[----:B------:R-:W-:Y:S01]  /*1d90*/  IMAD.U32 R179, R120, 0x10000, RZ ;  /* 0x0001000078b37824 */ /* 0x000fe200078e00ff */
[----:B------:R-:W-:Y:S01]  /*1da0*/  SHF.L.U32 R130, R130, 0x10, RZ ;  /* 0x0000001082827819 */ /* 0x000fe200000006ff */
[----:B------:R-:W-:Y:S01]  /*1db0*/  IMAD.U32 R142, R142, 0x10000, RZ ;  /* 0x000100008e8e7824 */ /* 0x000fe200078e00ff */
[----:B------:R-:W-:Y:S01]  /*1dc0*/  SHF.L.U32 R127, R122, 0x10, RZ ;  /* 0x000000107a7f7819 */ /* 0x000fe200000006ff */
[----:B------:R-:W-:Y:S01]  /*1dd0*/  FADD.FTZ R179, R179, R128 ;  /* 0x00000080b3b37221 */ /* 0x000fe20000010000 */
[----:B------:R-:W-:Y:S02]  /*1de0*/  PRMT R125, R129, 0x7632, R125 ;  /* 0x00007632817d7816 */ /* 0x000fe4000000007d */
[----:B------:R-:W-:Y:S01]  /*1df0*/  PRMT R134, R131, 0x7632, R134 ;  /* 0x0000763283867816 */ /* 0x000fe20000000086 */
[----:B------:R-:W-:Y:S01]  /*1e00*/  FADD.FTZ R184, R127, R130 ;  /* 0x000000827fb87221 */ /* 0x000fe20000010000 */
[----:B------:R-:W-:Y:S01]  /*1e10*/  SHF.L.U32 R177, R126, 0x10, RZ ;  /* 0x000000107eb17819 */ /* 0x000fe200000006ff */
[----:B------:R-:W-:Y:S01]  /*1e20*/  IMAD.U32 R131, R131, 0x10000, RZ ;  /* 0x0001000083837824 */ /* 0x000fe200078e00ff */
        /* <DEDUP_REMOVED lines=10> */
[----:B------:R-:W-:Y:S02]  /*1ed0*/  IMAD.U32 R125, R124, 0x10000, RZ ;  /* 0x000100007c7d7824 */ /* 0x000fe400078e00ff */
        /* <DEDUP_REMOVED lines=9> */
.L_x_71:
[----:B-----5:R-:W-:Y:S01]  /*1f70*/  PRMT R124, R128, 0x7632, R124 ;  /* 0x00007632807c7816 */ /* 0x020fe2000000007c */
[----:B------:R-:W-:Y:S01]  /*1f80*/  IMAD.U32 R125, R120, 0x10000, RZ ;  /* 0x00010000787d7824 */ /* 0x000fe200078e00ff */
[----:B------:R-:W-:Y:S01]  /*1f90*/  SHF.L.U32 R128, R128, 0x10, RZ ;  /* 0x0000001080807819 */ /* 0x000fe200000006ff */
[----:B------:R-:W-:Y:S01]  /*1fa0*/  IMAD.U32 R127, R144, 0x10000, RZ ;  /* 0x00010000907f7824 */ /* 0x000fe200078e00ff */
[----:B------:R-:W-:Y:S01]  /*1fb0*/  SHF.L.U32 R124, R124, 0x10, RZ ;  /* 0x000000107c7c7819 */ /* 0x000fe200000006ff */
[----:B------:R-:W-:Y:S01]  /*1fc0*/  IMAD.U32 R176, R139, 0x10000, RZ ;  /* 0x000100008bb07824 */ /* 0x000fe200078e00ff */
[----:B------:R-:W-:Y:S01]  /*1fd0*/  PRMT R126, R129, 0x7632, R126 ;  /* 0x00007632817e7816 */ /* 0x000fe2000000007e */
[----:B------:R-:W-:Y:S01]  /*1fe0*/  FADD.FTZ R125, R125, R128 ;  /* 0x000000807d7d7221 */ /* 0x000fe20000010000 */
[----:B------:R-:W-:Y:S01]  /*1ff0*/  SHF.L.U32 R129, R129, 0x10, RZ ;  /* 0x0000001081817819 */ /* 0x000fe200000006ff */
[----:B------:R-:W-:Y:S01]  /*2000*/  FADD.FTZ R127, R124, R127 ;  /* 0x0000007f7c7f7221 */ /* 0x000fe20000010000 */
[----:B------:R-:W-:Y:S01]  /*2010*/  SHF.L.U32 R141, R131, 0x10, RZ ;  /* 0x00000010838d7819 */ /* 0x000fe200000006ff */
[----:B------:R-:W-:Y:S01]  /*2020*/  IMAD.U32 R126, R126, 0x10000, RZ ;  /* 0x000100007e7e7824 */ /* 0x000fe200078e00ff */
[----:B------:R-:W-:Y:S01]  /*2030*/  SHF.L.U32 R128, R121, 0x10, RZ ;  /* 0x0000001079807819 */ /* 0x000fe200000006ff */
[----:B------:R-:W-:Y:S01]  /*2040*/  FADD.FTZ R176, R176, R127 ;  /* 0x0000007fb0b07221 */ /* 0x000fe20000010000 */
[----:B------:R-:W-:-:S02]  /*2050*/  SHF.L.U32 R144, R123, 0x10, RZ ;  /* 0x000000107b907819 */ /* 0x000fc400000006ff */
[----:B------:R-:W-:Y:S01]  /*2060*/  PRMT R140, R130, 0x7632, R140 ;  /* 0x00007632828c7816 */ /* 0x000fe2000000008c */
[----:B------:R-:W-:Y:S01]  /*2070*/  FADD.FTZ R128, R128, R129 ;  /* 0x0000008180807221 */ /* 0x000fe20000010000 */
[----:B------:R-:W-:Y:S01]  /*2080*/  PRMT R145, R131, 0x7632, R145 ;  /* 0x0000763283917816 */ /* 0x000fe20000000091 */
[----:B------:R-:W-:Y:S01]  /*2090*/  IMAD.U32 R131, R122, 0x10000, RZ ;  /* 0x000100007a837824 */ /* 0x000fe200078e00ff */
[----:B------:R-:W-:Y:S01]  /*20a0*/  SHF.L.U32 R130, R130, 0x10, RZ ;  /* 0x0000001082827819 */ /* 0x000fe200000006ff */
[----:B------:R-:W-:Y:S01]  /*20b0*/  FADD.FTZ R144, R144, R141 ;  /* 0x0000008d90907221 */ /* 0x000fe20000010000 */
[----:B------:R-:W-:Y:S01]  /*20c0*/  SHF.L.U32 R124, R116, 0x10, RZ ;  /* 0x00000010747c7819 */ /* 0x000fe200000006ff */
[----:B------:R-:W-:Y:S01]  /*20d0*/  IMAD.U32 R129, R117, 0x10000, RZ ;  /* 0x0001000075817824 */ /* 0x000fe200078e00ff */
        /* <DEDUP_REMOVED lines=20> */
[----:B------:R-:W-:Y:S01]  /*2220*/  FADD.FTZ R185, R185, R126 ;  /* 0x0000007eb9b97221 */ /* 0x000fe20000010000 */
[----:B------:R-:W-:Y:S02]  /*2230*/  F2FP.BF16.F32.PACK_AB R124, R176, R179 ;  /* 0x000000b3b07c723e */ /* 0x000fe400000010ff */
[----:B------:R-:W-:Y:S02]  /*2240*/  F2FP.BF16.F32.PACK_AB R126, R177, R184 ;  /* 0x000000b8b17e723e */ /* 0x000fe400000010ff */
[----:B------:R-:W-:Y:S02]  /*2250*/  F2FP.BF16.F32.PACK_AB R127, R140, R139 ;  /* 0x0000008b8c7f723e */ /* 0x000fe400000010ff */
[----:B------:R-:W-:-:S07]  /*2260*/  F2FP.BF16.F32.PACK_AB R125, R185, R218 ;  /* 0x000000dab97d723e */ /* 0x000fce00000010ff */
.L_x_70:
        /* <DEDUP_REMOVED lines=10> */
[----:B------:R-:W2:Y:S05]  /*2310*/  @P2 LDG.E.128 R116, desc[UR6][R144.64] ;  /* 0x0000000690742981 */ /* 0x000eaa000c1e1d00 */
[----:B------:R-:W5:Y:S01]  /*2320*/  LDG.E.128 R128, desc[UR6][R128.64] ;  /* 0x0000000680807981 */ /* 0x000f62000c1e1d00 */
[----:B---3--:R-:W-:Y:S02]  /*2330*/  PRMT R146, R123, 0x7632, R146 ;  /* 0x000076327b927816 */ /* 0x008fe40000000092 */
[----:B------:R-:W-:Y:S02]  /*2340*/  PRMT R147, R122, 0x7632, R147 ;  /* 0x000076327a937816 */ /* 0x000fe40000000093 */
[----:B------:R-:W-:-:S02]  /*2350*/  PRMT R180, R121, 0x7632, R180 ;  /* 0x0000763279b47816 */ /* 0x000fc400000000b4 */
[----:B------:R-:W-:Y:S02]  /*2360*/  PRMT R182, R120, 0x7632, R182 ;  /* 0x0000763278b67816 */ /* 0x000fe400000000b6 */
[----:B--2---:R-:W-:Y:S02]  /*2370*/  PRMT R136, R119, 0x7632, R136 ;  /* 0x0000763277887816 */ /* 0x004fe40000000088 */
[----:B------:R-:W-:Y:S02]  /*2380*/  PRMT R141, R118, 0x7632, R141 ;  /* 0x00007632768d7816 */ /* 0x000fe4000000008d */
[----:B------:R-:W-:Y:S02]  /*2390*/  PRMT R138, R117, 0x7632, R138 ;  /* 0x00007632758a7816 */ /* 0x000fe4000000008a */
[----:B0-----:R-:W-:Y:S01]  /*23a0*/  PRMT R135, R116, 0x7632, R135 ;  /* 0x0000763274877816 */ /* 0x001fe20000000087 */
[----:B------:R-:W-:Y:S06]  /*23b0*/  BRA.U UP0, `(.L_x_72) ;  /* 0x0000000100bc7547 */ /* 0x000fec000b800000 */
[----:B------:R-:W-:Y:S05]  /*23c0*/  BRA.U UP1, `(.L_x_73) ;  /* 0x0000000101347547 */ /* 0x000fea000b800000 */
        /* <DEDUP_REMOVED lines=11> */
[----:B------:R-:W-:Y:S01]  /*2480*/  SHF.L.U32 R182, R182, 0x10, RZ ;  /* 0x00000010b6b67819 */ /* 0x000fe200000006ff */
[----:B------:R-:W-:Y:S06]  /*2490*/  BRA `(.L_x_74) ;  /* 0x0000000400cc7947 */ /* 0x000fec0003800000 */
.L_x_73:
[----:B-----5:R-:W-:Y:S01]  /*24a0*/  PRMT R124, R128, 0x7632, R124 ;  /* 0x00007632807c7816 */ /* 0x020fe2000000007c */
[----:B------:R-:W-:Y:S01]  /*24b0*/  IMAD.U32 R217, R130, 0x10000, RZ ;  /* 0x0001000082d97824 */ /* 0x000fe200078e00ff */
[----:B------:R-:W-:Y:S01]  /*24c0*/  SHF.L.U32 R128, R128, 0x10, RZ ;  /* 0x0000001080807819 */ /* 0x000fe200000006ff */
[----:B------:R-:W-:Y:S01]  /*24d0*/  IMAD.U32 R142, R118, 0x10000, RZ ;  /* 0x00010000768e7824 */ /* 0x000fe200078e00ff */
[----:B------:R-:W-:Y:S01]  /*24e0*/  SHF.L.U32 R125, R116, 0x10, RZ ;  /* 0x00000010747d7819 */ /* 0x000fe200000006ff */
[----:B------:R-:W-:Y:S01]  /*24f0*/  IMAD.U32 R138, R138, 0x10000, RZ ;  /* 0x000100008a8a7824 */ /* 0x000fe200078e00ff */
[----:B------:R-:W-:Y:S01]  /*2500*/  PRMT R126, R129, 0x7632, R126 ;  /* 0x00007632817e7816 */ /* 0x000fe2000000007e */
[----:B------:R-:W-:Y:S01]  /*2510*/  IMAD.U32 R146, R119, 0x10000, RZ ;  /* 0x0001000077927824 */ /* 0x000fe200078e00ff */
[----:B------:R-:W-:Y:S01]  /*2520*/  PRMT R127, R130, 0x7632, R127 ;  /* 0x00007632827f7816 */ /* 0x000fe2000000007f */
[----:B------:R-:W-:Y:S01]  /*2530*/  FADD.FTZ R134, R125, R128 ;  /* 0x000000807d867221 */ /* 0x000fe20000010000 */
[----:B------:R-:W-:Y:S01]  /*2540*/  PRMT R143, R131, 0x7632, R143 ;  /* 0x00007632838f7816 */ /* 0x000fe2000000008f */
        /* <DEDUP_REMOVED lines=10> */
[----:B------:R-:W-:Y:S02]  /*25f0*/  SHF.L.U32 R136, R136, 0x10, RZ ;  /* 0x0000001088887819 */ /* 0x000fe400000006ff */
[----:B------:R-:W-:Y:S02]  /*2600*/  SHF.L.U32 R143, R143, 0x10, RZ ;  /* 0x000000108f8f7819 */ /* 0x000fe400000006ff */
        /* <DEDUP_REMOVED lines=10> */
.L_x_72:
[----:B------:R-:W-:Y:S05]  /*26b0*/  BRA.U UP1, `(.L_x_75) ;  /* 0x0000000101847547 */ /* 0x000fea000b800000 */
[----:B-----5:R-:W-:Y:S01]  /*26c0*/  PRMT R124, R128, 0x7632, R124 ;  /* 0x00007632807c7816 */ /* 0x020fe2000000007c */
[----:B------:R-:W-:Y:S01]  /*26d0*/  IMAD.U32 R215, R146, 0x10000, RZ ;  /* 0x0001000092d77824 */ /* 0x000fe200078e00ff */
[----:B------:R-:W-:Y:S01]  /*26e0*/  SHF.L.U32 R128, R128, 0x10, RZ ;  /* 0x0000001080807819 */ /* 0x000fe200000006ff */
[----:B------:R-:W-:Y:S01]  /*26f0*/  IMAD.U32 R223, R182, 0x10000, RZ ;  /* 0x00010000b6df7824 */ /* 0x000fe200078e00ff */
[----:B------:R-:W-:Y:S02]  /*2700*/  SHF.L.U32 R125, R120, 0x10, RZ ;  /* 0x00000010787d7819 */ /* 0x000fe400000006ff */
[C---:B------:R-:W-:Y:S01]  /*2710*/  PRMT R126, R129.reuse, 0x7632, R126 ;  /* 0x00007632817e7816 */ /* 0x040fe2000000007e */
[----:B------:R-:W-:Y:S01]  /*2720*/  IMAD.U32 R129, R129, 0x10000, RZ ;  /* 0x0001000081817824 */ /* 0x000fe200078e00ff */
[----:B------:R-:W-:Y:S01]  /*2730*/  PRMT R127, R130, 0x7632, R127 ;  /* 0x00007632827f7816 */ /* 0x000fe2000000007f */
[----:B------:R-:W-:Y:S01]  /*2740*/  FADD.FTZ R134, R125, R128 ;  /* 0x000000807d867221 */ /* 0x000fe20000010000 */
[----:B------:R-:W-:-:S02]  /*2750*/  PRMT R135, R131, 0x7632, R135 ;  /* 0x0000763283877816 */ /* 0x000fc40000000087 */
        /* <DEDUP_REMOVED lines=8> */
[----:B------:R-:W-:Y:S02]  /*27e0*/  SHF.L.U32 R147, R147, 0x10, RZ ;  /* 0x0000001093937819 */ /* 0x000fe400000006ff */
[----:B------:R-:W-:-:S02]  /*27f0*/  SHF.L.U32 R146, R123, 0x10, RZ ;  /* 0x000000107b927819 */ /* 0x000fc400000006ff */
[----:B------:R-:W-:Y:S01]  /*2800*/  SHF.L.U32 R128, R135, 0x10, RZ ;  /* 0x0000001087807819 */ /* 0x000fe200000006ff */
[----:B------:R-:W-:Y:S01]  /*2810*/  FADD.FTZ R182, R182, R147 ;  /* 0x00000093b6b67221 */ /* 0x000fe20000010000 */
[----:B------:R-:W-:Y:S01]  /*2820*/  SHF.L.U32 R125, R126, 0x10, RZ ;  /* 0x000000107e7d7819 */ /* 0x000fe200000006ff */
[----:B------:R-:W-:Y:S01]  /*2830*/  FADD.FTZ R146, R146, R131 ;  /* 0x0000008392927221 */ /* 0x000fe20000010000 */
[----:B------:R-:W-:Y:S01]  /*2840*/  SHF.L.U32 R124, R124, 0x10, RZ ;  /* 0x000000107c7c7819 */ /* 0x000fe200000006ff */
[----:B------:R-:W-:Y:S01]  /*2850*/  FADD.FTZ R215, R128, R215 ;  /* 0x000000d780d77221 */ /* 0x000fe20000010000 */
[----:B------:R-:W-:Y:S01]  /*2860*/  F2FP.BF16.F32.PACK_AB R126, R182, R217 ;  /* 0x000000d9b67e723e */ /* 0x000fe200000010ff */
[----:B------:R-:W-:Y:S02]  /*2870*/  FADD.FTZ R180, R125, R180 ;  /* 0x000000b47db47221 */ /* 0x000fe40000010000 */
[----:B------:R-:W-:Y:S01]  /*2880*/  FADD.FTZ R223, R124, R223 ;  /* 0x000000df7cdf7221 */ /* 0x000fe20000010000 */
[----:B------:R-:W-:-:S02]  /*2890*/  F2FP.BF16.F32.PACK_AB R127, R215, R146 ;  /* 0x00000092d77f723e */ /* 0x000fc400000010ff */
[----:B------:R-:W-:Y:S02]  /*28a0*/  F2FP.BF16.F32.PACK_AB R125, R180, R221 ;  /* 0x000000ddb47d723e */ /* 0x000fe400000010ff */
[----:B------:R-:W-:Y:S01]  /*28b0*/  F2FP.BF16.F32.PACK_AB R124, R223, R134 ;  /* 0x00000086df7c723e */ /* 0x000fe200000010ff */
[----:B------:R-:W-:Y:S06]  /*28c0*/  BRA `(.L_x_74) ;  /* 0x0000000000c07947 */ /* 0x000fec0003800000 */
.L_x_75:
[C---:B-----5:R-:W-:Y:S01]  /*28d0*/  PRMT R124, R128.reuse, 0x7632, R124 ;  /* 0x00007632807c7816 */ /* 0x060fe2000000007c */
[----:B------:R-:W-:Y:S01]  /*28e0*/  IMAD.U32 R128, R128, 0x10000, RZ ;  /* 0x0001000080807824 */ /* 0x000fe200078e00ff */
[----:B------:R-:W-:Y:S01]  /*28f0*/  SHF.L.U32 R125, R120, 0x10, RZ ;  /* 0x00000010787d7819 */ /* 0x000fe200000006ff */
[----:B------:R-:W-:Y:S01]  /*2900*/  IMAD.U32 R145, R123, 0x10000, RZ ;  /* 0x000100007b917824 */ /* 0x000fe200078e00ff */
[----:B------:R-:W-:Y:S01]  /*2910*/  SHF.L.U32 R127, R182, 0x10, RZ ;  /* 0x00000010b67f7819 */ /* 0x000fe200000006ff */
[----:B------:R-:W-:Y:S01]  /*2920*/  IMAD.U32 R217, R118, 0x10000, RZ ;  /* 0x0001000076d97824 */ /* 0x000fe200078e00ff */
[----:B------:R-:W-:Y:S01]  /*2930*/  SHF.L.U32 R124, R124, 0x10, RZ ;  /* 0x000000107c7c7819 */ /* 0x000fe200000006ff */
[----:B------:R-:W-:Y:S01]  /*2940*/  FADD.FTZ R125, R125, R128 ;  /* 0x000000807d7d7221 */ /* 0x000fe20000010000 */
[----:B------:R-:W-:Y:S01]  /*2950*/  PRMT R126, R129, 0x7632, R126 ;  /* 0x00007632817e7816 */ /* 0x000fe2000000007e */
[----:B------:R-:W-:Y:S01]  /*2960*/  IMAD.U32 R182, R141, 0x10000, RZ ;  /* 0x000100008db67824 */ /* 0x000fe200078e00ff */
[----:B------:R-:W-:Y:S01]  /*2970*/  PRMT R134, R130, 0x7632, R134 ;  /* 0x0000763282867816 */ /* 0x000fe20000000086 */
[----:B------:R-:W-:Y:S01]  /*2980*/  FADD.FTZ R124, R124, R127 ;  /* 0x0000007f7c7c7221 */ /* 0x000fe20000010000 */
[----:B------:R-:W-:Y:S01]  /*2990*/  SHF.L.U32 R129, R129, 0x10, RZ ;  /* 0x0000001081817819 */ /* 0x000fe200000006ff */
[----:B------:R-:W-:Y:S01]  /*29a0*/  IMAD.U32 R130, R130, 0x10000, RZ ;  /* 0x0001000082827824 */ /* 0x000fe200078e00ff */
[----:B------:R-:W-:-:S02]  /*29b0*/  SHF.L.U32 R128, R121, 0x10, RZ ;  /* 0x0000001079807819 */ /* 0x000fc400000006ff */
[C---:B------:R-:W-:Y:S02]  /*29c0*/  SHF.L.U32 R142, R131.reuse, 0x10, RZ ;  /* 0x00000010838e7819 */ /* 0x040fe400000006ff */
[----:B------:R-:W-:Y:S01]  /*29d0*/  PRMT R144, R131, 0x7632, R144 ;  /* 0x0000763283907816 */ /* 0x000fe20000000090 */
[----:B------:R-:W-:Y:S01]  /*29e0*/  FADD.FTZ R128, R128, R129 ;  /* 0x0000008180807221 */ /* 0x000fe20000010000 */
[----:B------:R-:W-:Y:S01]  /*29f0*/  SHF.L.U32 R127, R134, 0x10, RZ ;  /* 0x00000010867f7819 */ /* 0x000fe200000006ff */
[----:B------:R-:W-:Y:S01]  /*2a00*/  FADD.FTZ R145, R145, R142 ;  /* 0x0000008e91917221 */ /* 0x000fe20000010000 */
[----:B------:R-:W-:Y:S01]  /*2a10*/  SHF.L.U32 R134, R116, 0x10, RZ ;  /* 0x0000001074867819 */ /* 0x000fe200000006ff */
[----:B------:R-:W-:Y:S01]  /*2a20*/  IMAD.U32 R131, R180, 0x10000, RZ ;  /* 0x00010000b4837824 */ /* 0x000fe200078e00ff */
        /* <DEDUP_REMOVED lines=26> */
.L_x_74:
[----:B------:R-:W0:Y:S01]  /*2bd0*/  @P0 LDC.64 R142, c[0x0][0x3a8] ;  /* 0x0000ea00ff8e0b82 */ /* 0x000e220000000a00 */
[----:B------:R-:W-:-:S07]  /*2be0*/  VIADD R183, R187, 0x60 ;  /* 0x00000060bbb77836 */ /* 0x000fce0000000000 */
[----:B------:R-:W1:Y:S08]  /*2bf0*/  @P2 LDC.64 R128, c[0x0][0x3a0] ;  /* 0x0000e800ff802b82 */ /* 0x000e700000000a00 */
[----:B------:R-:W2:Y:S01]  /*2c00*/  @P1 LDC.64 R130, c[0x0][0x398] ;  /* 0x0000e600ff821b82 */ /* 0x000ea20000000a00 */
[----:B0-----:R-:W-:-:S05]  /*2c10*/  @P0 IMAD.WIDE.U32 R142, R181, 0x10, R142 ;  /* 0x00000010b58e0825 */ /* 0x001fca00078e008e */
[----:B------:R0:W-:Y:S01]  /*2c20*/  @P0 STG.E.128 desc[UR6][R142.64], R124 ;  /* 0x0000007c8e000986 */ /* 0x0001e2000c101d06 */
[----:B-1----:R-:W-:-:S04]  /*2c30*/  @P2 IMAD.WIDE.U32 R144, R183, 0x10, R128 ;  /* 0x00000010b7902825 */ /* 0x002fc800078e0080 */
[C---:B------:R-:W-:Y:S01]  /*2c40*/  IMAD.WIDE.U32 R128, R183.reuse, 0x10, R132 ;  /* 0x00000010b7807825 */ /* 0x040fe200078e0084 */
        /* <DEDUP_REMOVED lines=8> */
[----:B0-----:R-:W-:Y:S06]  /*2cd0*/  BRA.U UP0, `(.L_x_76) ;  /* 0x0000000100bc7547 */ /* 0x001fec000b800000 */
[----:B------:R-:W-:Y:S05]  /*2ce0*/  BRA.U UP1, `(.L_x_77) ;  /* 0x0000000101347547 */ /* 0x000fea000b800000 */
[----:B-----5:R-:W-:Y:S01]  /*2cf0*/  PRMT R216, R129, 0x7632, R216 ;  /* 0x0000763281d87816 */ /* 0x020fe200000000d8 */
[----:B------:R-:W-:Y:S01]  /*2d00*/  IMAD.U32 R211, R130, 0x10000, RZ ;  /* 0x0001000082d37824 */ /* 0x000fe200078e00ff */
[----:B------:R-:W-:Y:S02]  /*2d10*/  PRMT R147, R128, 0x7632, R147 ;  /* 0x0000763280937816 */ /* 0x000fe40000000093 */
[----:B------:R-:W-:Y:S01]  /*2d20*/  PRMT R212, R130, 0x7632, R212 ;  /* 0x0000763282d47816 */ /* 0x000fe200000000d4 */
[----:B------:R-:W-:Y:S01]  /*2d30*/  IMAD.U32 R216, R216, 0x10000, RZ ;  /* 0x00010000d8d87824 */ /* 0x000fe200078e00ff */
[----:B------:R-:W-:Y:S02]  /*2d40*/  PRMT R209, R131, 0x7632, R209 ;  /* 0x0000763283d17816 */ /* 0x000fe400000000d1 */
[----:B------:R-:W-:Y:S02]  /*2d50*/  SHF.L.U32 R138, R128, 0x10, RZ ;  /* 0x00000010808a7819 */ /* 0x000fe400000006ff */
[----:B------:R-:W-:-:S02]  /*2d60*/  SHF.L.U32 R213, R129, 0x10, RZ ;  /* 0x0000001081d57819 */ /* 0x000fc400000006ff */
[----:B------:R-:W-:Y:S02]  /*2d70*/  SHF.L.U32 R210, R131, 0x10, RZ ;  /* 0x0000001083d27819 */ /* 0x000fe400000006ff */
[----:B------:R-:W-:Y:S02]  /*2d80*/  SHF.L.U32 R147, R147, 0x10, RZ ;  /* 0x0000001093937819 */ /* 0x000fe400000006ff */
[----:B------:R-:W-:Y:S02]  /*2d90*/  SHF.L.U32 R212, R212, 0x10, RZ ;  /* 0x00000010d4d47819 */ /* 0x000fe400000006ff */
[----:B------:R-:W-:Y:S01]  /*2da0*/  SHF.L.U32 R209, R209, 0x10, RZ ;  /* 0x00000010d1d17819 */ /* 0x000fe200000006ff */
[----:B------:R-:W-:Y:S06]  /*2db0*/  BRA `(.L_x_78) ;  /* 0x0000000400ec7947 */ /* 0x000fec0003800000 */
.L_x_77:
        /* <DEDUP_REMOVED lines=12> */
[----:B------:R-:W-:Y:S01]  /*2e80*/  SHF.L.U32 R126, R126, 0x10, RZ ;  /* 0x000000107e7e7819 */ /* 0x000fe200000006ff */
[----:B------:R-:W-:Y:S01]  /*2e90*/  IMAD.U32 R124, R124, 0x10000, RZ ;  /* 0x000100007c7c7824 */ /* 0x000fe200078e00ff */
[----:B------:R-:W-:-:S02]  /*2ea0*/  SHF.L.U32 R129, R129, 0x10, RZ ;  /* 0x0000001081817819 */ /* 0x000fc400000006ff */
[----:B------:R-:W-:Y:S01]  /*2eb0*/  SHF.L.U32 R130, R117, 0x10, RZ ;  /* 0x0000001075827819 */ /* 0x000fe200000006ff */
[----:B------:R-:W-:Y:S01]  /*2ec0*/  FADD.FTZ R216, R126, R147 ;  /* 0x000000937ed87221 */ /* 0x000fe20000010000 */
        /* <DEDUP_REMOVED lines=9> */
[----:B------:R-:W-:Y:S01]  /*2f60*/  F2FP.BF16.F32.PACK_AB R125, R216, R213 ;  /* 0x000000d5d87d723e */ /* 0x000fe200000010ff */
[----:B------:R-:W-:Y:S01]  /*2f70*/  FADD.FTZ R210, R210, R131 ;  /* 0x00000083d2d27221 */ /* 0x000fe20000010000 */
[----:B------:R-:W-:Y:S01]  /*2f80*/  F2FP.BF16.F32.PACK_AB R124, R147, R138 ;  /* 0x0000008a937c723e */ /* 0x000fe200000010ff */
[----:B------:R-:W-:-:S03]  /*2f90*/  FADD.FTZ R212, R127, R136 ;  /* 0x000000887fd47221 */ /* 0x000fc60000010000 */
[----:B------:R-:W-:Y:S02]  /*2fa0*/  F2FP.BF16.F32.PACK_AB R127, R209, R210 ;  /* 0x000000d2d17f723e */ /* 0x000fe400000010ff */
[----:B------:R-:W-:Y:S01]  /*2fb0*/  F2FP.BF16.F32.PACK_AB R126, R212, R211 ;  /* 0x000000d3d47e723e */ /* 0x000fe200000010ff */
[----:B------:R-:W-:Y:S06]  /*2fc0*/  BRA `(.L_x_78) ;  /* 0x0000000400687947 */ /* 0x000fec0003800000 */
.L_x_76:
[----:B------:R-:W-:Y:S05]  /*2fd0*/  BRA.U UP1, `(.L_x_79) ;  /* 0x0000000101947547 */ /* 0x000fea000b800000 */
[----:B-----5:R-:W-:Y:S01]  /*2fe0*/  PRMT R135, R128, 0x7632, R135 ;  /* 0x0000763280877816 */ /* 0x020fe20000000087 */
[----:B------:R-:W-:Y:S01]  /*2ff0*/  IMAD.U32 R211, R122, 0x10000, RZ ;  /* 0x000100007ad37824 */ /* 0x000fe200078e00ff */
[----:B------:R-:W-:Y:S02]  /*3000*/  PRMT R136, R129, 0x7632, R136 ;  /* 0x0000763281887816 */ /* 0x000fe40000000088 */
[----:B------:R-:W-:Y:S01]  /*3010*/  SHF.L.U32 R128, R128, 0x10, RZ ;  /* 0x0000001080807819 */ /* 0x000fe200000006ff */
[----:B------:R-:W-:Y:S01]  /*3020*/  IMAD.U32 R135, R135, 0x10000, RZ ;  /* 0x0001000087877824 */ /* 0x000fe200078e00ff */
[----:B------:R-:W-:Y:S02]  /*3030*/  SHF.L.U32 R129, R129, 0x10, RZ ;  /* 0x0000001081817819 */ /* 0x000fe400000006ff */
[----:B------:R-:W-:Y:S02]  /*3040*/  SHF.L.U32 R125, R120, 0x10, RZ ;  /* 0x00000010787d7819 */ /* 0x000fe400000006ff */
[----:B------:R-:W-:-:S02]  /*3050*/  SHF.L.U32 R124, R121, 0x10, RZ ;  /* 0x00000010797c7819 */ /* 0x000fc400000006ff */
        /* <DEDUP_REMOVED lines=8> */
[----:B------:R-:W-:Y:S01]  /*30e0*/  PRMT R126, R122, 0x7632, R126 ;  /* 0x000076327a7e7816 */ /* 0x000fe2000000007e */
[----:B------:R-:W-:Y:S01]  /*30f0*/  FADD.FTZ R211, R211, R130 ;  /* 0x00000082d3d37221 */ /* 0x000fe20000010000 */
[----:B------:R-:W-:Y:S01]  /*3100*/  PRMT R127, R123, 0x7632, R127 ;  /* 0x000076327b7f7816 */ /* 0x000fe2000000007f */
[----:B------:R-:W-:Y:S01]  /*3110*/  IMAD.U32 R125, R125, 0x10000, RZ ;  /* 0x000100007d7d7824 */ /* 0x000fe200078e00ff */
[----:B------:R-:W-:-:S02]  /*3120*/  SHF.L.U32 R131, R131, 0x10, RZ ;  /* 0x0000001083837819 */ /* 0x000fc400000006ff */
[----:B------:R-:W-:Y:S02]  /*3130*/  SHF.L.U32 R210, R123, 0x10, RZ ;  /* 0x000000107bd27819 */ /* 0x000fe400000006ff */
        /* <DEDUP_REMOVED lines=15> */
.L_x_79:
[C---:B-----5:R-:W-:Y:S01]  /*3230*/  PRMT R138, R129.reuse, 0x7632, R138 ;  /* 0x00007632818a7816 */ /* 0x060fe2000000008a */
[----:B------:R-:W-:Y:S01]  /*3240*/  IMAD.U32 R129, R129, 0x10000, RZ ;  /* 0x0001000081817824 */ /* 0x000fe200078e00ff */
[----:B------:R-:W-:Y:S01]  /*3250*/  SHF.L.U32 R124, R121, 0x10, RZ ;  /* 0x00000010797c7819 */ /* 0x000fe200000006ff */
[----:B------:R-:W-:Y:S01]  /*3260*/  IMAD.U32 R144, R123, 0x10000, RZ ;  /* 0x000100007b907824 */ /* 0x000fe200078e00ff */
[C---:B------:R-:W-:Y:S01]  /*3270*/  PRMT R126, R128.reuse, 0x7632, R126 ;  /* 0x00007632807e7816 */ /* 0x040fe2000000007e */
[----:B------:R-:W-:Y:S01]  /*3280*/  IMAD.U32 R141, R141, 0x10000, RZ ;  /* 0x000100008d8d7824 */ /* 0x000fe200078e00ff */
[----:B------:R-:W-:Y:S01]  /*3290*/  SHF.L.U32 R128, R128, 0x10, RZ ;  /* 0x0000001080807819 */ /* 0x000fe200000006ff */
[----:B------:R-:W-:Y:S01]  /*32a0*/  FADD.FTZ R213, R124, R129 ;  /* 0x000000817cd57221 */ /* 0x000fe20000010000 */
[C---:B------:R-:W-:Y:S02]  /*32b0*/  SHF.L.U32 R125, R120.reuse, 0x10, RZ ;  /* 0x00000010787d7819 */ /* 0x040fe400000006ff */
[----:B------:R-:W-:-:S02]  /*32c0*/  PRMT R124, R120, 0x7632, R124 ;  /* 0x00007632787c7816 */ /* 0x000fc4000000007c */
[----:B------:R-:W-:Y:S01]  /*32d0*/  SHF.L.U32 R127, R126, 0x10, RZ ;  /* 0x000000107e7f7819 */ /* 0x000fe200000006ff */
[----:B------:R-:W-:Y:S01]  /*32e0*/  FADD.FTZ R128, R125, R128 ;  /* 0x000000807d807221 */ /* 0x000fe20000010000 */
[----:B------:R-:W-:Y:S02]  /*32f0*/  PRMT R125, R121, 0x7632, R125 ;  /* 0x00007632797d7816 */ /* 0x000fe4000000007d */
[----:B------:R-:W-:Y:S02]  /*3300*/  SHF.L.U32 R124, R124, 0x10, RZ ;  /* 0x000000107c7c7819 */ /* 0x000fe400000006ff */
[----:B------:R-:W-:Y:S01]  /*3310*/  SHF.L.U32 R138, R138, 0x10, RZ ;  /* 0x000000108a8a7819 */ /* 0x000fe200000006ff */
[----:B------:R-:W-:Y:S01]  /*3320*/  IMAD.U32 R125, R125, 0x10000, RZ ;  /* 0x000100007d7d7824 */ /* 0x000fe200078e00ff */
[C---:B------:R-:W-:Y:S01]  /*3330*/  PRMT R142, R130.reuse, 0x7632, R142 ;  /* 0x00007632828e7816 */ /* 0x040fe2000000008e */
[----:B------:R-:W-:Y:S01]  /*3340*/  FADD.FTZ R124, R127, R124 ;  /* 0x0000007c7f7c7221 */ /* 0x000fe20000010000 */
[C---:B------:R-:W-:Y:S01]  /*3350*/  PRMT R143, R131.reuse, 0x7632, R143 ;  /* 0x00007632838f7816 */ /* 0x040fe2000000008f */
[----:B------:R-:W-:Y:S01]  /*3360*/  IMAD.U32 R130, R130, 0x10000, RZ ;  /* 0x0001000082827824 */ /* 0x000fe200078e00ff */
[----:B------:R-:W-:Y:S01]  /*3370*/  SHF.L.U32 R129, R122, 0x10, RZ ;  /* 0x000000107a817819 */ /* 0x000fe200000006ff */
[----:B------:R-:W-:Y:S01]  /*3380*/  FADD.FTZ R125, R138, R125 ;  /* 0x0000007d8a7d7221 */ /* 0x000fe20000010000 */
        /* <DEDUP_REMOVED lines=30> */
.L_x_78:
[----:B------:R-:W0:Y:S01]  /*3570*/  @P2 LDC.64 R128, c[0x0][0x3a0] ;  /* 0x0000e800ff802b82 */ /* 0x000e220000000a00 */
[----:B------:R-:W-:-:S07]  /*3580*/  IADD3 R135, PT, PT, R187, 0x80, RZ ;  /* 0x00000080bb877810 */ /* 0x000fce0007ffe0ff */
[----:B------:R-:W1:Y:S08]  /*3590*/  @P0 LDC.64 R142, c[0x0][0x3a8] ;  /* 0x0000ea00ff8e0b82 */ /* 0x000e700000000a00 */
[----:B------:R-:W2:Y:S01]  /*35a0*/  @P1 LDC.64 R130, c[0x0][0x398] ;  /* 0x0000e600ff821b82 */ /* 0x000ea20000000a00 */
[----:B0-----:R-:W-:-:S04]  /*35b0*/  @P2 IMAD.WIDE.U32 R232, R135, 0x10, R128 ;  /* 0x0000001087e82825 */ /* 0x001fc800078e0080 */
[----:B------:R-:W-:-:S04]  /*35c0*/  IMAD.WIDE.U32 R128, R135, 0x10, R132 ;  /* 0x0000001087807825 */ /* 0x000fc800078e0084 */
[----:B-1----:R-:W-:-:S05]  /*35d0*/  @P0 IMAD.WIDE.U32 R142, R183, 0x10, R142 ;  /* 0x00000010b78e0825 */ /* 0x002fca00078e008e */
[----:B------:R0:W-:Y:S01]  /*35e0*/  @P0 STG.E.128 desc[UR6][R142.64], R124 ;  /* 0x0000007c8e000986 */ /* 0x0001e2000c101d06 */
[----:B--2---:R-:W-:-:S03]  /*35f0*/  @P1 IMAD.WIDE.U32 R144, R135, 0x10, R130 ;  /* 0x0000001087901825 */ /* 0x004fc600078e0082 */
[----:B------:R0:W5:Y:S04]  /*3600*/  @P2 LDG.E.128 R116, desc[UR6][R232.64] ;  /* 0x00000006e8742981 */ /* 0x000168000c1e1d00 */
[----:B------:R0:W5:Y:S04]  /*3610*/  @P1 LDG.E.128 R120, desc[UR6][R144.64] ;  /* 0x0000000690781981 */ /* 0x000168000c1e1d00 */
[----:B------:R-:W5:Y:S01]  /*3620*/  LDG.E.128 R128, desc[UR6][R128.64] ;  /* 0x0000000680807981 */ /* 0x000f62000c1e1d00 */
[----:B------:R-:W-:Y:S05]  /*3630*/  BRA.U UP0, `(.L_x_80) ;  /* 0x0000000100cc7547 */ /* 0x000fea000b800000 */
[----:B-----5:R-:W-:Y:S02]  /*3640*/  PRMT R132, R119, 0x7632, R132 ;  /* 0x0000763277847816 */ /* 0x020fe40000000084 */
[----:B------:R-:W-:Y:S02]  /*3650*/  PRMT R133, R118, 0x7632, R133 ;  /* 0x0000763276857816 */ /* 0x000fe40000000085 */
[----:B------:R-:W-:Y:S02]  /*3660*/  PRMT R136, R117, 0x7632, R136 ;  /* 0x0000763275887816 */ /* 0x000fe40000000088 */
[----:B------:R-:W-:Y:S01]  /*3670*/  PRMT R141, R116, 0x7632, R141 ;  /* 0x00007632748d7816 */ /* 0x000fe2000000008d */
[----:B------:R-:W-:Y:S06]  /*3680*/  BRA.U UP1, `(.L_x_81) ;  /* 0x0000000101347547 */ /* 0x000fec000b800000 */
[C---:B------:R-:W-:Y:S01]  /*3690*/  PRMT R219, R130.reuse, 0x7632, R219 ;  /* 0x0000763282db7816 */ /* 0x040fe200000000db */
[----:B------:R-:W-:Y:S01]  /*36a0*/  IMAD.U32 R214, R130, 0x10000, RZ ;  /* 0x0001000082d67824 */ /* 0x000fe200078e00ff */
[C---:B0-----:R-:W-:Y:S02]  /*36b0*/  PRMT R144, R128.reuse, 0x7632, R144 ;  /* 0x0000763280907816 */ /* 0x041fe40000000090 */
        /* <DEDUP_REMOVED lines=10> */
.L_x_81:
[C---:B0-----:R-:W-:Y:S01]  /*3760*/  PRMT R125, R129.reuse, 0x7632, R125 ;  /* 0x00007632817d7816 */ /* 0x041fe2000000007d */
[----:B------:R-:W-:Y:S01]  /*3770*/  IMAD.U32 R132, R132, 0x10000, RZ ;  /* 0x0001000084847824 */ /* 0x000fe200078e00ff */
[----:B------:R-:W-:Y:S02]  /*3780*/  SHF.L.U32 R129, R129, 0x10, RZ ;  /* 0x0000001081817819 */ /* 0x000fe400000006ff */
[----:B------:R-:W-:Y:S02]  /*3790*/  SHF.L.U32 R126, R117, 0x10, RZ ;  /* 0x00000010757e7819 */ /* 0x000fe400000006ff */
[C---:B------:R-:W-:Y:S02]  /*37a0*/  PRMT R124, R128.reuse, 0x7632, R124 ;  /* 0x00007632807c7816 */ /* 0x040fe4000000007c */
[----:B------:R-:W-:Y:S01]  /*37b0*/  SHF.L.U32 R128, R128, 0x10, RZ ;  /* 0x0000001080807819 */ /* 0x000fe200000006ff */
[----:B------:R-:W-:Y:S01]  /*37c0*/  FADD.FTZ R145, R126, R129 ;  /* 0x000000817e917221 */ /* 0x000fe20000010000 */
[C---:B------:R-:W-:Y:S01]  /*37d0*/  PRMT R127, R130.reuse, 0x7632, R127 ;  /* 0x00007632827f7816 */ /* 0x040fe2000000007f */
[----:B------:R-:W-:Y:S01]  /*37e0*/  IMAD.U32 R130, R130, 0x10000, RZ ;  /* 0x0001000082827824 */ /* 0x000fe200078e00ff */
[----:B------:R-:W-:-:S02]  /*37f0*/  SHF.L.U32 R207, R116, 0x10, RZ ;  /* 0x0000001074cf7819 */ /* 0x000fc400000006ff */
[C---:B------:R-:W-:Y:S01]  /*3800*/  PRMT R142, R131.reuse, 0x7632, R142 ;  /* 0x00007632838e7816 */ /* 0x040fe2000000008e */
[----:B------:R-:W-:Y:S01]  /*3810*/  IMAD.U32 R131, R131, 0x10000, RZ ;  /* 0x0001000083837824 */ /* 0x000fe200078e00ff */
[----:B------:R-:W-:Y:S01]  /*3820*/  SHF.L.U32 R126, R127, 0x10, RZ ;  /* 0x000000107f7e7819 */ /* 0x000fe200000006ff */
[----:B------:R-:W-:Y:S01]  /*3830*/  FADD.FTZ R207, R207, R128 ;  /* 0x00000080cfcf7221 */ /* 0x000fe20000010000 */
[----:B------:R-:W-:Y:S01]  /*3840*/  SHF.L.U32 R144, R141, 0x10, RZ ;  /* 0x000000108d907819 */ /* 0x000fe200000006ff */
[----:B------:R-:W-:Y:S01]  /*3850*/  IMAD.U32 R127, R125, 0x10000, RZ ;  /* 0x000100007d7f7824 */ /* 0x000fe200078e00ff */
        /* <DEDUP_REMOVED lines=9> */
[----:B------:R-:W-:-:S02]  /*38f0*/  FADD.FTZ R142, R128, R131 ;  /* 0x00000083808e7221 */ /* 0x000fc40000010000 */
[----:B------:R-:W-:Y:S01]  /*3900*/  FADD.FTZ R141, R141, R132 ;  /* 0x000000848d8d7221 */ /* 0x000fe20000010000 */
[----:B------:R-:W-:Y:S01]  /*3910*/  F2FP.BF16.F32.PACK_AB R126, R219, R214 ;  /* 0x000000d6db7e723e */ /* 0x000fe200000010ff */
[----:B------:R-:W-:Y:S01]  /*3920*/  FADD.FTZ R144, R125, R144 ;  /* 0x000000907d907221 */ /* 0x000fe20000010000 */
[----:B------:R-:W-:Y:S02]  /*3930*/  F2FP.BF16.F32.PACK_AB R125, R208, R145 ;  /* 0x00000091d07d723e */ /* 0x000fe400000010ff */
[----:B------:R-:W-:Y:S02]  /*3940*/  F2FP.BF16.F32.PACK_AB R127, R141, R142 ;  /* 0x0000008e8d7f723e */ /* 0x000fe400000010ff */
[----:B------:R-:W-:Y:S01]  /*3950*/  F2FP.BF16.F32.PACK_AB R124, R144, R207 ;  /* 0x000000cf907c723e */ /* 0x000fe200000010ff */
[----:B------:R-:W-:Y:S06]  /*3960*/  BRA `(.L_x_82) ;  /* 0x0000000400787947 */ /* 0x000fec0003800000 */
.L_x_80:
[----:B------:R-:W-:Y:S05]  /*3970*/  BRA.U UP1, `(.L_x_83) ;  /* 0x0000000101947547 */ /* 0x000fea000b800000 */
[C---:B-----5:R-:W-:Y:S02]  /*3980*/  PRMT R133, R129.reuse, 0x7632, R133 ;  /* 0x0000763281857816 */ /* 0x060fe40000000085 */
[----:B------:R-:W-:Y:S02]  /*3990*/  SHF.L.U32 R129, R129, 0x10, RZ ;  /* 0x0000001081817819 */ /* 0x000fe400000006ff */
[C---:B------:R-:W-:Y:S01]  /*39a0*/  PRMT R136, R130.reuse, 0x7632, R136 ;  /* 0x0000763282887816 */ /* 0x040fe20000000088 */
[----:B------:R-:W-:Y:S01]  /*39b0*/  IMAD.U32 R130, R130, 0x10000, RZ ;  /* 0x0001000082827824 */ /* 0x000fe200078e00ff */
[----:B0-----:R-:W-:Y:S02]  /*39c0*/  SHF.L.U32 R124, R121, 0x10, RZ ;  /* 0x00000010797c7819 */ /* 0x001fe400000006ff */
[----:B------:R-:W-:Y:S01]  /*39d0*/  SHF.L.U32 R125, R122, 0x10, RZ ;  /* 0x000000107a7d7819 */ /* 0x000fe200000006ff */
[----:B------:R-:W-:Y:S01]  /*39e0*/  IMAD.U32 R219, R136, 0x10000, RZ ;  /* 0x0001000088db7824 */ /* 0x000fe200078e00ff */
[----:B------:R-:W-:Y:S01]  /*39f0*/  PRMT R132, R128, 0x7632, R132 ;  /* 0x0000763280847816 */ /* 0x000fe20000000084 */
[----:B------:R-:W-:Y:S01]  /*3a00*/  FADD.FTZ R145, R124, R129 ;  /* 0x000000817c917221 */ /* 0x000fe20000010000 */
[----:B------:R-:W-:Y:S01]  /*3a10*/  SHF.L.U32 R128, R128, 0x10, RZ ;  /* 0x0000001080807819 */ /* 0x000fe200000006ff */
[----:B------:R-:W-:Y:S01]  /*3a20*/  FADD.FTZ R214, R125, R130 ;  /* 0x000000827dd67221 */ /* 0x000fe20000010000 */
[----:B------:R-:W-:-:S02]  /*3a30*/  SHF.L.U32 R207, R120, 0x10, RZ ;  /* 0x0000001078cf7819 */ /* 0x000fc400000006ff */
[C---:B------:R-:W-:Y:S01]  /*3a40*/  PRMT R141, R131.reuse, 0x7632, R141 ;  /* 0x00007632838d7816 */ /* 0x040fe2000000008d */
[----:B------:R-:W-:Y:S01]  /*3a50*/  IMAD.U32 R131, R131, 0x10000, RZ ;  /* 0x0001000083837824 */ /* 0x000fe200078e00ff */
[----:B------:R-:W-:Y:S01]  /*3a60*/  PRMT R124, R120, 0x7632, R124 ;  /* 0x00007632787c7816 */ /* 0x000fe2000000007c */
[----:B------:R-:W-:Y:S01]  /*3a70*/  FADD.FTZ R207, R207, R128 ;  /* 0x00000080cfcf7221 */ /* 0x000fe20000010000 */
[----:B------:R-:W-:Y:S02]  /*3a80*/  PRMT R125, R121, 0x7632, R125 ;  /* 0x00007632797d7816 */ /* 0x000fe4000000007d */
[----:B------:R-:W-:Y:S02]  /*3a90*/  PRMT R126, R122, 0x7632, R126 ;  /* 0x000076327a7e7816 */ /* 0x000fe4000000007e */
[----:B------:R-:W-:Y:S01]  /*3aa0*/  PRMT R127, R123, 0x7632, R127 ;  /* 0x000076327b7f7816 */ /* 0x000fe2000000007f */
[----:B------:R-:W-:Y:S01]  /*3ab0*/  IMAD.U32 R125, R125, 0x10000, RZ ;  /* 0x000100007d7d7824 */ /* 0x000fe200078e00ff */
[----:B------:R-:W-:-:S02]  /*3ac0*/  SHF.L.U32 R142, R123, 0x10, RZ ;  /* 0x000000107b8e7819 */ /* 0x000fc400000006ff */
[----:B------:R-:W-:Y:S02]  /*3ad0*/  SHF.L.U32 R129, R132, 0x10, RZ ;  /* 0x0000001084817819 */ /* 0x000fe400000006ff */
[----:B------:R-:W-:Y:S01]  /*3ae0*/  SHF.L.U32 R208, R133, 0x10, RZ ;  /* 0x0000001085d07819 */ /* 0x000fe200000006ff */
[----:B------:R-:W-:Y:S01]  /*3af0*/  FADD.FTZ R142, R142, R131 ;  /* 0x000000838e8e7221 */ /* 0x000fe20000010000 */
[----:B------:R-:W-:Y:S02]  /*3b00*/  SHF.L.U32 R128, R141, 0x10, RZ ;  /* 0x000000108d807819 */ /* 0x000fe400000006ff */
        /* <DEDUP_REMOVED lines=12> */
.L_x_83:
[----:B0----5:R-:W-:Y:S01]  /*3bd0*/  PRMT R125, R128, 0x7632, R125 ;  /* 0x00007632807d7816 */ /* 0x021fe2000000007d */
[C---:B------:R-:W-:Y:S01]  /*3be0*/  IMAD.U32 R127, R120.reuse, 0x10000, RZ ;  /* 0x00010000787f7824 */ /* 0x040fe200078e00ff */
[----:B------:R-:W-:Y:S02]  /*3bf0*/  PRMT R124, R120, 0x7632, R124 ;  /* 0x00007632787c7816 */ /* 0x000fe4000000007c */
[----:B------:R-:W-:Y:S02]  /*3c00*/  SHF.L.U32 R128, R128, 0x10, RZ ;  /* 0x0000001080807819 */ /* 0x000fe400000006ff */
[----:B------:R-:W-:Y:S01]  /*3c10*/  SHF.L.U32 R125, R125, 0x10, RZ ;  /* 0x000000107d7d7819 */ /* 0x000fe200000006ff */
[----:B------:R-:W-:Y:S01]  /*3c20*/  IMAD.U32 R124, R124, 0x10000, RZ ;  /* 0x000100007c7c7824 */ /* 0x000fe200078e00ff */
[----:B------:R-:W-:Y:S01]  /*3c30*/  SHF.L.U32 R126, R116, 0x10, RZ ;  /* 0x00000010747e7819 */ /* 0x000fe200000006ff */
[----:B------:R-:W-:Y:S01]  /*3c40*/  FADD.FTZ R127, R127, R128 ;  /* 0x000000807f7f7221 */ /* 0x000fe20000010000 */
[----:B------:R-:W-:Y:S01]  /*3c50*/  PRMT R132, R129, 0x7632, R132 ;  /* 0x0000763281847816 */ /* 0x000fe20000000084 */
[----:B------:R-:W-:Y:S01]  /*3c60*/  FADD.FTZ R144, R125, R124 ;  /* 0x0000007c7d907221 */ /* 0x000fe20000010000 */
[----:B------:R-:W-:Y:S01]  /*3c70*/  PRMT R133, R130, 0x7632, R133 ;  /* 0x0000763282857816 */ /* 0x000fe20000000085 */
[----:B------:R-:W-:Y:S01]  /*3c80*/  FADD.FTZ R207, R126, R127 ;  /* 0x0000007f7ecf7221 */ /* 0x000fe20000010000 */
[----:B------:R-:W-:Y:S01]  /*3c90*/  SHF.L.U32 R141, R131, 0x10, RZ ;  /* 0x00000010838d7819 */ /* 0x000fe200000006ff */
[----:B------:R-:W-:Y:S01]  /*3ca0*/  IMAD.U32 R128, R121, 0x10000, RZ ;  /* 0x0001000079807824 */ /* 0x000fe200078e00ff */
[----:B------:R-:W-:-:S02]  /*3cb0*/  SHF.L.U32 R142, R123, 0x10, RZ ;  /* 0x000000107b8e7819 */ /* 0x000fc400000006ff */
[----:B------:R-:W-:Y:S02]  /*3cc0*/  PRMT R124, R121, 0x7632, R124 ;  /* 0x00007632797c7816 */ /* 0x000fe4000000007c */
[----:B------:R-:W-:Y:S01]  /*3cd0*/  PRMT R125, R122, 0x7632, R125 ;  /* 0x000076327a7d7816 */ /* 0x000fe2000000007d */
[----:B------:R-:W-:Y:S01]  /*3ce0*/  FADD.FTZ R142, R142, R141 ;  /* 0x0000008d8e8e7221 */ /* 0x000fe20000010000 */
[----:B------:R-:W-:Y:S01]  /*3cf0*/  PRMT R136, R131, 0x7632, R136 ;  /* 0x0000763283887816 */ /* 0x000fe20000000088 */
[----:B------:R-:W-:Y:S01]  /*3d00*/  IMAD.U32 R124, R124, 0x10000, RZ ;  /* 0x000100007c7c7824 */ /* 0x000fe200078e00ff */
[----:B------:R-:W-:Y:S02]  /*3d10*/  PRMT R126, R123, 0x7632, R126 ;  /* 0x000076327b7e7816 */ /* 0x000fe4000000007e */
[----:B------:R-:W-:Y:S02]  /*3d20*/  SHF.L.U32 R127, R132, 0x10, RZ ;  /* 0x00000010847f7819 */ /* 0x000fe400000006ff */
        /* <DEDUP_REMOVED lines=15> */
[----:B------:R-:W-:Y:S01]  /*3e20*/  FADD.FTZ R145, R145, R128 ;  /* 0x0000008091917221 */ /* 0x000fe20000010000 */
[----:B------:R-:W-:Y:S01]  /*3e30*/  PRMT R125, R117, 0x7632, R125 ;  /* 0x00007632757d7816 */ /* 0x000fe2000000007d */
[----:B------:R-:W-:Y:S01]  /*3e40*/  FADD.FTZ R214, R129, R130 ;  /* 0x0000008281d67221 */ /* 0x000fe20000010000 */
[----:B------:R-:W-:-:S02]  /*3e50*/  PRMT R124, R116, 0x7632, R124 ;  /* 0x00007632747c7816 */ /* 0x000fc4000000007c */
[----:B------:R-:W-:Y:S02]  /*3e60*/  PRMT R126, R118, 0x7632, R126 ;  /* 0x00007632767e7816 */ /* 0x000fe4000000007e */
[----:B------:R-:W-:Y:S01]  /*3e70*/  SHF.L.U32 R128, R127, 0x10, RZ ;  /* 0x000000107f807819 */ /* 0x000fe200000006ff */
[----:B------:R-:W-:Y:S01]  /*3e80*/  IMAD.U32 R127, R125, 0x10000, RZ ;  /* 0x000100007d7f7824 */ /* 0x000fe200078e00ff */
[----:B------:R-:W-:Y:S02]  /*3e90*/  SHF.L.U32 R129, R119, 0x10, RZ ;  /* 0x0000001077817819 */ /* 0x000fe400000006ff */
[----:B------:R-:W-:Y:S01]  /*3ea0*/  SHF.L.U32 R126, R126, 0x10, RZ ;  /* 0x000000107e7e7819 */ /* 0x000fe200000006ff */
[----:B------:R-:W-:Y:S01]  /*3eb0*/  FADD.FTZ R141, R141, R128 ;  /* 0x000000808d8d7221 */ /* 0x000fe20000010000 */
[----:B------:R-:W-:Y:S01]  /*3ec0*/  SHF.L.U32 R125, R124, 0x10, RZ ;  /* 0x000000107c7d7819 */ /* 0x000fe200000006ff */
[----:B------:R-:W-:Y:S01]  /*3ed0*/  FADD.FTZ R142, R129, R142 ;  /* 0x0000008e818e7221 */ /* 0x000fe20000010000 */
[----:B------:R-:W-:Y:S01]  /*3ee0*/  FADD.FTZ R208, R208, R127 ;  /* 0x0000007fd0d07221 */ /* 0x000fe20000010000 */
[----:B------:R-:W-:-:S02]  /*3ef0*/  FADD.FTZ R219, R219, R126 ;  /* 0x0000007edbdb7221 */ /* 0x000fc40000010000 */
[----:B------:R-:W-:Y:S01]  /*3f00*/  FADD.FTZ R144, R144, R125 ;  /* 0x0000007d90907221 */ /* 0x000fe20000010000 */
[----:B------:R-:W-:Y:S02]  /*3f10*/  F2FP.BF16.F32.PACK_AB R127, R141, R142 ;  /* 0x0000008e8d7f723e */ /* 0x000fe400000010ff */
[----:B------:R-:W-:Y:S02]  /*3f20*/  F2FP.BF16.F32.PACK_AB R126, R219, R214 ;  /* 0x000000d6db7e723e */ /* 0x000fe400000010ff */
[----:B------:R-:W-:Y:S02]  /*3f30*/  F2FP.BF16.F32.PACK_AB R125, R208, R145 ;  /* 0x00000091d07d723e */ /* 0x000fe400000010ff */
[----:B------:R-:W-:-:S07]  /*3f40*/  F2FP.BF16.F32.PACK_AB R124, R144, R207 ;  /* 0x000000cf907c723e */ /* 0x000fce00000010ff */
.L_x_82:
[----:B------:R-:W-:Y:S01]  /*3f50*/  FADD.FTZ R129, RZ, R227 ;  /* 0x000000e3ff817221 */ /* 0x000fe20000010000 */
[----:B------:R-:W-:Y:S01]  /*3f60*/  UMOV UR4, 0xffffffff ;  /* 0xffffffff00047882 */ /* 0x000fe20000000000 */
[----:B------:R-:W-:Y:S02]  /*3f70*/  ISETP.NE.AND P2, PT, R0, RZ, PT ;  /* 0x000000ff0000720c */ /* 0x000fe40003f45270 */
[----:B------:R-:W-:-:S04]  /*3f80*/  FADD.FTZ R128, R129, R222 ;  /* 0x000000de81807221 */ /* 0x000fc80000010000 */
        /* <DEDUP_REMOVED lines=25> */
[----:B------:R-:W-:Y:S02]  /*4120*/  FADD.FTZ R130, R129, R216 ;  /* 0x000000d881827221 */ /* 0x000fe40000010000 */
[----:B------:R-:W0:Y:S02]  /*4130*/  @P0 LDC.64 R128, c[0x0][0x3a8] ;  /* 0x0000ea00ff800b82 */ /* 0x000e240000000a00 */
[----:B------:R-:W-:-:S04]  /*4140*/  FADD.FTZ R131, R130, R211 ;  /* 0x000000d382837221 */ /* 0x000fc80000010000 */
[----:B------:R-:W-:-:S04]  /*4150*/  FADD.FTZ R131, R131, R212 ;  /* 0x000000d483837221 */ /* 0x000fc80000010000 */
[----:B------:R-:W-:-:S04]  /*4160*/  FADD.FTZ R130, R131, R210 ;  /* 0x000000d283827221 */ /* 0x000fc80000010000 */
[----:B------:R-:W-:-:S04]  /*4170*/  FADD.FTZ R130, R130, R209 ;  /* 0x000000d182827221 */ /* 0x000fc80000010000 */
[----:B------:R-:W-:-:S04]  /*4180*/  FADD.FTZ R131, R130, R207 ;  /* 0x000000cf82837221 */ /* 0x000fc80000010000 */
[----:B------:R-:W-:Y:S01]  /*4190*/  FADD.FTZ R130, R131, R144 ;  /* 0x0000009083827221 */ /* 0x000fe20000010000 */
[----:B0-----:R-:W-:-:S04]  /*41a0*/  @P0 IMAD.WIDE.U32 R128, R135, 0x10, R128 ;  /* 0x0000001087800825 */ /* 0x001fc800078e0080 */
[----:B------:R-:W-:Y:S01]  /*41b0*/  FADD.FTZ R131, R130, R145 ;  /* 0x0000009182837221 */ /* 0x000fe20000010000 */
[----:B------:R0:W-:Y:S03]  /*41c0*/  @P0 STG.E.128 desc[UR6][R128.64], R124 ;  /* 0x0000007c80000986 */ /* 0x0001e6000c101d06 */
[----:B------:R-:W-:-:S04]  /*41d0*/  FADD.FTZ R131, R131, R208 ;  /* 0x000000d083837221 */ /* 0x000fc80000010000 */
[----:B------:R-:W-:-:S04]  /*41e0*/  FADD.FTZ R130, R131, R214 ;  /* 0x000000d683827221 */ /* 0x000fc80000010000 */
[----:B------:R-:W-:-:S04]  /*41f0*/  FADD.FTZ R131, R130, R219 ;  /* 0x000000db82837221 */ /* 0x000fc80000010000 */
[----:B------:R-:W-:-:S04]  /*4200*/  FADD.FTZ R130, R131, R142 ;  /* 0x0000008e83827221 */ /* 0x000fc80000010000 */
[----:B------:R-:W-:Y:S01]  /*4210*/  FADD.FTZ R130, R130, R141 ;  /* 0x0000008d82827221 */ /* 0x000fe20000010000 */
[----:B0-----:R-:W-:Y:S06]  /*4220*/  BRA.DIV UR4, `(.L_x_84) ;  /* 0x0000001e04d47947 */ /* 0x001fec000b800000 */
[----:B------:R-:W0:Y:S02]  /*4230*/  SHFL.BFLY PT, R129, R130, 0x1, 0x1f ;  /* 0x0c201f0082817f89 */ /* 0x000e2400000e0000 */
[----:B0-----:R-:W-:-:S05]  /*4240*/  FADD.FTZ R131, R130, R129 ;  /* 0x0000008182837221 */ /* 0x001fca0000010000 */
[----:B------:R-:W0:Y:S02]  /*4250*/  SHFL.BFLY PT, R128, R131, 0x2, 0x1f ;  /* 0x0c401f0083807f89 */ /* 0x000e2400000e0000 */
[----:B0-----:R-:W-:-:S05]  /*4260*/  FADD.FTZ R132, R131, R128 ;  /* 0x0000008083847221 */ /* 0x001fca0000010000 */
[----:B------:R-:W0:Y:S02]  /*4270*/  SHFL.BFLY PT, R129, R132, 0x4, 0x1f ;  /* 0x0c801f0084817f89 */ /* 0x000e2400000e0000 */
[----:B0-----:R-:W-:-:S05]  /*4280*/  FADD.FTZ R136, R132, R129 ;  /* 0x0000008184887221 */ /* 0x001fca0000010000 */
[----:B------:R-:W0:Y:S02]  /*4290*/  SHFL.BFLY PT, R129, R136, 0x8, 0x1f ;  /* 0x0d001f0088817f89 */ /* 0x000e2400000e0000 */
[----:B0-----:R-:W-:Y:S02]  /*42a0*/  FADD.FTZ R143, R136, R129 ;  /* 0x00000081888f7221 */ /* 0x001fe40000010000 */
[----:B------:R-:W0:Y:S03]  /*42b0*/  LDC R129, c[0x0][0x400] ;  /* 0x00010000ff817b82 */ /* 0x000e260000000800 */
[----:B------:R-:W1:Y:S02]  /*42c0*/  SHFL.BFLY PT, R128, R143, 0x10, 0x1f ;  /* 0x0e001f008f807f89 */ /* 0x000e6400000e0000 */
[----:B-1----:R-:W-:-:S04]  /*42d0*/  FADD.FTZ R128, R143, R128 ;  /* 0x000000808f807221 */ /* 0x002fc80000010000 */
[----:B0-----:R-:W-:-:S04]  /*42e0*/  FMUL.FTZ R133, R128, R129 ;  /* 0x0000008180857220 */ /* 0x001fc80000410000 */
[C---:B------:R-:W-:Y:S01]  /*42f0*/  FADD.FTZ R128, -R133.reuse, R227 ;  /* 0x000000e385807221 */ /* 0x040fe20000010100 */
[C---:B------:R-:W-:Y:S01]  /*4300*/  FADD.FTZ R131, -R133.reuse, R222 ;  /* 0x000000de85837221 */ /* 0x040fe20000010100 */
[C---:B------:R-:W-:Y:S01]  /*4310*/  FADD.FTZ R233, -R133.reuse, R231 ;  /* 0x000000e785e97221 */ /* 0x040fe20000010100 */
[----:B------:R-:W-:Y:S01]  /*4320*/  FADD.FTZ R143, -R133, R220 ;  /* 0x000000dc858f7221 */ /* 0x000fe20000010100 */
[----:B------:R-:W-:-:S04]  /*4330*/  FFMA.FTZ R128, R128, R128, RZ ;  /* 0x0000008080807223 */ /* 0x000fc800000100ff */
[----:B------:R-:W-:Y:S01]  /*4340*/  FFMA.FTZ R128, R131, R131, R128 ;  /* 0x0000008383807223 */ /* 0x000fe20000010080 */
[----:B------:R-:W-:-:S03]  /*4350*/  FADD.FTZ R131, -R133, R186 ;  /* 0x000000ba85837221 */ /* 0x000fc60000010100 */
[----:B------:R-:W-:-:S04]  /*4360*/  FFMA.FTZ R128, R233, R233, R128 ;  /* 0x000000e9e9807223 */ /* 0x000fc80000010080 */
[----:B------:R-:W-:Y:S01]  /*4370*/  FFMA.FTZ R128, R131, R131, R128 ;  /* 0x0000008383807223 */ /* 0x000fe20000010080 */
[----:B------:R-:W-:-:S03]  /*4380*/  FADD.FTZ R131, -R133, R229 ;  /* 0x000000e585837221 */ /* 0x000fc60000010100 */
        /* <DEDUP_REMOVED lines=68> */
[----:B------:R-:W-:-:S04]  /*47d0*/  FFMA.FTZ R128, R143, R143, R128 ;  /* 0x0000008f8f807223 */ /* 0x000fc80000010080 */
[----:B------:R-:W-:-:S05]  /*47e0*/  FFMA.FTZ R128, R131, R131, R128 ;  /* 0x0000008383807223 */ /* 0x000fca0000010080 */
        /* <DEDUP_REMOVED lines=9> */
.L_x_97:
[C---:B------:R-:W-:Y:S01]  /*4880*/  FMUL.FTZ R128, R133.reuse, R133 ;  /* 0x0000008585807220 */ /* 0x040fe20000410000 */
[----:B01----:R-:W-:Y:S01]  /*4890*/  FADD.FTZ R132, R132, R233 ;  /* 0x000000e984847221 */ /* 0x003fe20000010000 */
[----:B------:R-:W-:Y:S01]  /*48a0*/  FSEL R136, R133, RZ, !P3 ;  /* 0x000000ff85887208 */ /* 0x000fe20005800000 */
[----:B------:R-:W-:Y:S01]  /*48b0*/  IMAD.U32 R233, R56, 0x10000, RZ ;  /* 0x0001000038e97824 */ /* 0x000fe200078e00ff */
[----:B------:R-:W-:Y:S01]  /*48c0*/  SHF.L.U32 R131, R92, 0x10, RZ ;  /* 0x000000105c837819 */ /* 0x000fe200000006ff */
[----:B------:R-:W-:Y:S01]  /*48d0*/  FFMA.FTZ R129, R132, R129, UR8 ;  /* 0x0000000884817e23 */ /* 0x000fe20008010081 */
[----:B------:R-:W-:Y:S01]  /*48e0*/  FSEL R128, R128, RZ, P3 ;  /* 0x000000ff80807208 */ /* 0x000fe20001800000 */
[C---:B------:R-:W-:Y:S01]  /*48f0*/  FADD.FTZ R130, -R136.reuse, R227 ;  /* 0x000000e388827221 */ /* 0x040fe20000010100 */
[----:B------:R-:W-:Y:S01]  /*4900*/  FADD.FTZ R222, -R136, R222 ;  /* 0x000000de88de7221 */ /* 0x000fe20000010100 */
[----:B------:R-:W-:Y:S01]  /*4910*/  SHF.L.U32 R224, R112, 0x10, RZ ;  /* 0x0000001070e07819 */ /* 0x000fe200000006ff */
[----:B------:R-:W-:Y:S01]  /*4920*/  FADD.FTZ R186, -R136, R186 ;  /* 0x000000ba88ba7221 */ /* 0x000fe20000010100 */
[----:B------:R-:W-:Y:S01]  /*4930*/  FADD.FTZ R128, R129, R128 ;  /* 0x0000008081807221 */ /* 0x000fe20000010000 */
[----:B------:R-:W-:Y:S01]  /*4940*/  SHF.L.U32 R129, R36, 0x10, RZ ;  /* 0x0000001024817819 */ /* 0x000fe200000006ff */
[----:B------:R-:W-:Y:S01]  /*4950*/  IMAD.U32 R239, R57, 0x10000, RZ ;  /* 0x0001000039ef7824 */ /* 0x000fe200078e00ff */
[----:B------:R-:W-:Y:S01]  /*4960*/  SHF.L.U32 R235, R205, 0x10, RZ ;  /* 0x00000010cdeb7819 */ /* 0x000fe200000006ff */
[----:B------:R0:W1:Y:S01]  /*4970*/  MUFU.RSQ R143, R128 ;  /* 0x00000080008f7308 */ /* 0x0000620000001400 */
[----:B------:R-:W-:Y:S01]  /*4980*/  SHF.L.U32 R237, R204, 0x10, RZ ;  /* 0x00000010cced7819 */ /* 0x000fe200000006ff */
[----:B------:R-:W-:Y:S01]  /*4990*/  FADD.FTZ R220, -R136, R220 ;  /* 0x000000dc88dc7221 */ /* 0x000fe20000010100 */
[----:B------:R-:W-:Y:S01]  /*49a0*/  SHF.L.U32 R226, R113, 0x10, RZ ;  /* 0x0000001071e27819 */ /* 0x000fe200000006ff */
[----:B------:R-:W-:Y:S01]  /*49b0*/  IMAD.U32 R232, R195, 0x10000, RZ ;  /* 0x00010000c3e87824 */ /* 0x000fe200078e00ff */
[----:B------:R-:W-:Y:S01]  /*49c0*/  SHF.L.U32 R230, R114, 0x10, RZ ;  /* 0x0000001072e67819 */ /* 0x000fe200000006ff */
[----:B------:R-:W-:Y:S01]  /*49d0*/  FADD.FTZ R178, -R136, R178 ;  /* 0x000000b288b27221 */ /* 0x000fe20000010100 */
[----:B------:R-:W-:Y:S01]  /*49e0*/  SHF.L.U32 R228, R196, 0x10, RZ ;  /* 0x00000010c4e47819 */ /* 0x000fe200000006ff */
[----:B------:R-:W-:-:S02]  /*49f0*/  IMAD.U32 R243, R59, 0x10000, RZ ;  /* 0x000100003bf37824 */ /* 0x000fc400078e00ff */
[C---:B0-----:R-:W-:Y:S01]  /*4a00*/  FADD.FTZ R128, -R136.reuse, R231 ;  /* 0x000000e788807221 */ /* 0x041fe20000010100 */
[----:B------:R-:W-:Y:S01]  /*4a10*/  SHF.L.U32 R241, R95, 0x10, RZ ;  /* 0x000000105ff17819 */ /* 0x000fe200000006ff */
[C---:B------:R-:W-:Y:S01]  /*4a20*/  FADD.FTZ R234, -R136.reuse, R176 ;  /* 0x000000b088ea7221 */ /* 0x040fe20000010100 */
[----:B------:R-:W-:Y:S01]  /*4a30*/  SHF.L.U32 R236, R115, 0x10, RZ ;  /* 0x0000001073ec7819 */ /* 0x000fe200000006ff */
[C---:B------:R-:W-:Y:S01]  /*4a40*/  FADD.FTZ R218, -R136.reuse, R218 ;  /* 0x000000da88da7221 */ /* 0x040fe20000010100 */
[C---:B------:R-:W-:Y:S01]  /*4a50*/  FADD.FTZ R184, -R136.reuse, R184 ;  /* 0x000000b888b87221 */ /* 0x040fe20000010100 */
[----:B------:R-:W-:Y:S02]  /*4a60*/  IMAD.U32 R245, R171, 0x10000, RZ ;  /* 0x00010000abf57824 */ /* 0x000fe400078e00ff */
[----:B------:R-:W-:Y:S01]  /*4a70*/  FADD.FTZ R140, -R136, R140 ;  /* 0x0000008c888c7221 */ /* 0x000fe20000010100 */
[C---:B-1----:R-:W-:Y:S01]  /*4a80*/  FMUL.FTZ R130, R143.reuse, R130 ;  /* 0x000000828f827220 */ /* 0x042fe20000410000 */
[C---:B------:R-:W-:Y:S01]  /*4a90*/  FMUL.FTZ R222, R143.reuse, R222 ;  /* 0x000000de8fde7220 */ /* 0x040fe20000410000 */
[C---:B------:R-:W-:Y:S01]  /*4aa0*/  FMUL.FTZ R128, R143.reuse, R128 ;  /* 0x000000808f807220 */ /* 0x040fe20000410000 */
[----:B------:R-:W-:Y:S01]  /*4ab0*/  FMUL.FTZ R231, R143, R186 ;  /* 0x000000ba8fe77220 */ /* 0x000fe20000410000 */
[C---:B------:R-:W-:Y:S01]  /*4ac0*/  FFMA.FTZ R132, R130.reuse, R129, R131 ;  /* 0x0000008182847223 */ /* 0x040fe20000010083 */
[----:B------:R-:W-:Y:S01]  /*4ad0*/  FFMA.FTZ R227, R130, R233, R224 ;  /* 0x000000e982e37223 */ /* 0x000fe200000100e0 */
[----:B------:R-:W-:Y:S01]  /*4ae0*/  FFMA.FTZ R235, R222, R235, R237 ;  /* 0x000000ebdeeb7223 */ /* 0x000fe200000100ed */
[----:B------:R-:W-:Y:S01]  /*4af0*/  SHF.L.U32 R131, R202, 0x10, RZ ;  /* 0x00000010ca837819 */ /* 0x000fe200000006ff */
[----:B------:R-:W-:Y:S01]  /*4b00*/  IMAD.U32 R129, R203, 0x10000, RZ ;  /* 0x00010000cb817824 */ /* 0x000fe200078e00ff */
[----:B------:R-:W-:Y:S01]  /*4b10*/  SHF.L.U32 R233, R37, 0x10, RZ ;  /* 0x0000001025e97819 */ /* 0x000fe200000006ff */
[----:B------:R-:W-:Y:S01]  /*4b20*/  FFMA.FTZ R226, R128, R239, R226 ;  /* 0x000000ef80e27223 */ /* 0x000fe200000100e2 */
[----:B------:R-:W-:Y:S01]  /*4b30*/  SHF.L.U32 R237, R93, 0x10, RZ ;  /* 0x000000105ded7819 */ /* 0x000fe200000006ff */
[----:B------:R-:W-:Y:S01]  /*4b40*/  FFMA.FTZ R186, R222, R129, R131 ;  /* 0x00000081deba7223 */ /* 0x000fe20000010083 */
[----:B------:R-:W-:Y:S01]  /*4b50*/  SHF.L.U32 R130, R201, 0x10, RZ ;  /* 0x00000010c9827819 */ /* 0x000fe200000006ff */
[----:B------:R-:W-:Y:S01]  /*4b60*/  IMAD.U32 R239, R58, 0x10000, RZ ;  /* 0x000100003aef7824 */ /* 0x000fe200078e00ff */
[----:B------:R-:W-:Y:S01]  /*4b70*/  SHF.L.U32 R224, R200, 0x10, RZ ;  /* 0x00000010c8e07819 */ /* 0x000fe200000006ff */
[----:B------:R-:W-:Y:S01]  /*4b80*/  FFMA.FTZ R222, R128, R233, R237 ;  /* 0x000000e980de7223 */ /* 0x000fe200000100ed */
[----:B------:R-:W-:Y:S01]  /*4b90*/  IMAD.U32 R128, R199, 0x10000, RZ ;  /* 0x00010000c7807824 */ /* 0x000fe200078e00ff */
[----:B------:R-:W-:Y:S01]  /*4ba0*/  SHF.L.U32 R129, R38, 0x10, RZ ;  /* 0x0000001026817819 */ /* 0x000fe200000006ff */
[----:B------:R-:W-:Y:S01]  /*4bb0*/  FMUL.FTZ R220, R143, R220 ;  /* 0x000000dc8fdc7220 */ /* 0x000fe20000410000 */
[----:B------:R-:W-:Y:S01]  /*4bc0*/  FFMA.FTZ R237, R231, R130, R224 ;  /* 0x00000082e7ed7223 */ /* 0x000fe200000100e0 */
[----:B------:R-:W-:Y:S01]  /*4bd0*/  SHF.L.U32 R224, R198, 0x10, RZ ;  /* 0x00000010c6e07819 */ /* 0x000fe200000006ff */
[----:B------:R-:W0:Y:S01]  /*4be0*/  @!P2 LDC.64 R130, c[0x0][0x3c0] ;  /* 0x0000f000ff82ab82 */ /* 0x000e220000000a00 */
[----:B------:R-:W-:Y:S01]  /*4bf0*/  SHF.L.U32 R233, R94, 0x10, RZ ;  /* 0x000000105ee97819 */ /* 0x000fe200000006ff */
[----:B------:R-:W-:Y:S01]  /*4c00*/  FFMA.FTZ R230, R220, R239, R230 ;  /* 0x000000efdce67223 */ /* 0x000fe200000100e6 */
[----:B------:R-:W-:Y:S01]  /*4c10*/  FMUL.FTZ R178, R143, R178 ;  /* 0x000000b28fb27220 */ /* 0x000fe20000410000 */
[----:B------:R-:W-:Y:S01]  /*4c20*/  FFMA.FTZ R231, R231, R128, R224 ;  /* 0x00000080e7e77223 */ /* 0x000fe200000100e0 */
[----:B------:R-:W-:Y:S01]  /*4c30*/  FADD.FTZ R128, -R136, R229 ;  /* 0x000000e588807221 */ /* 0x000fe20000010100 */
[----:B------:R-:W-:Y:S01]  /*4c40*/  FFMA.FTZ R224, R220, R129, R233 ;  /* 0x00000081dce07223 */ /* 0x000fe200000100e9 */
[----:B------:R-:W-:Y:S01]  /*4c50*/  SHF.L.U32 R220, R197, 0x10, RZ ;  /* 0x00000010c5dc7819 */ /* 0x000fe200000006ff */
[----:B------:R-:W-:Y:S01]  /*4c60*/  FFMA.FTZ R236, R178, R243, R236 ;  /* 0x000000f3b2ec7223 */ /* 0x000fe200000100ec */
[----:B------:R-:W-:Y:S01]  /*4c70*/  SHF.L.U32 R233, R194, 0x10, RZ ;  /* 0x00000010c2e97819 */ /* 0x000fe200000006ff */
[C---:B------:R-:W-:Y:S01]  /*4c80*/  FMUL.FTZ R239, R143.reuse, R128 ;  /* 0x000000808fef7220 */ /* 0x040fe20000410000 */
[C---:B------:R-:W-:Y:S01]  /*4c90*/  FMUL.FTZ R234, R143.reuse, R234 ;  /* 0x000000ea8fea7220 */ /* 0x040fe20000410000 */
[----:B------:R-:W1:Y:S01]  /*4ca0*/  @!P2 LDC.64 R128, c[0x0][0x3c8] ;  /* 0x0000f200ff80ab82 */ /* 0x000e620000000a00 */
[----:B------:R-:W-:Y:S01]  /*4cb0*/  FMUL.FTZ R218, R143, R218 ;  /* 0x000000da8fda7220 */ /* 0x000fe20000410000 */
[C---:B------:R-:W-:Y:S01]  /*4cc0*/  FFMA.FTZ R229, R239.reuse, R220, R228 ;  /* 0x000000dcefe57223 */ /* 0x040fe200000100e4 */
[----:B------:R-:W-:Y:S01]  /*4cd0*/  FFMA.FTZ R239, R239, R232, R233 ;  /* 0x000000e8efef7223 */ /* 0x000fe200000100e9 */
[----:B------:R-:W-:Y:S01]  /*4ce0*/  SHF.L.U32 R233, R39, 0x10, RZ ;  /* 0x0000001027e97819 */ /* 0x000fe200000006ff */
[C---:B------:R-:W-:Y:S01]  /*4cf0*/  FMUL.FTZ R184, R143.reuse, R184 ;  /* 0x000000b88fb87220 */ /* 0x040fe20000410000 */
[----:B------:R-:W-:Y:S01]  /*4d00*/  SHF.L.U32 R220, R190, 0x10, RZ ;  /* 0x00000010bedc7819 */ /* 0x000fe200000006ff */
[----:B------:R-:W-:Y:S01]  /*4d10*/  FMUL.FTZ R140, R143, R140 ;  /* 0x0000008c8f8c7220 */ /* 0x000fe20000410000 */
[----:B------:R-:W-:Y:S01]  /*4d20*/  SHF.L.U32 R232, R108, 0x10, RZ ;  /* 0x000000106ce87819 */ /* 0x000fe200000006ff */
[----:B------:R-:W-:Y:S01]  /*4d30*/  FFMA.FTZ R228, R178, R233, R241 ;  /* 0x000000e9b2e47223 */ /* 0x000fe200000100f1 */
[----:B------:R-:W-:Y:S01]  /*4d40*/  FADD.FTZ R178, -R136, R225 ;  /* 0x000000e188b27221 */ /* 0x000fe20000010100 */
[----:B------:R-:W-:Y:S01]  /*4d50*/  SHF.L.U32 R225, R193, 0x10, RZ ;  /* 0x00000010c1e17819 */ /* 0x000fe200000006ff */
[----:B0-----:R-:W-:Y:S01]  /*4d60*/  @!P2 IMAD.WIDE R130, R206, 0x4, R130 ;  /* 0x00000004ce82a825 */ /* 0x001fe200078e0282 */
[----:B------:R-:W-:-:S03]  /*4d70*/  SHF.L.U32 R233, R192, 0x10, RZ ;  /* 0x00000010c0e97819 */ /* 0x000fc600000006ff */
[----:B------:R-:W-:Y:S01]  /*4d80*/  FMUL.FTZ R178, R143, R178 ;  /* 0x000000b28fb27220 */ /* 0x000fe20000410000 */
[----:B------:R-:W-:Y:S01]  /*4d90*/  SHF.L.U32 R243, R172, 0x10, RZ ;  /* 0x00000010acf37819 */ /* 0x000fe200000006ff */
[----:B------:R-:W-:Y:S01]  /*4da0*/  IMAD.U32 R241, R191, 0x10000, RZ ;  /* 0x00010000bff17824 */ /* 0x000fe200078e00ff */
[----:B------:R0:W-:Y:S01]  /*4db0*/  @!P2 STG.E desc[UR6][R130.64], R133 ;  /* 0x000000858200a986 */ /* 0x0001e2000c101906 */
[----:B------:R-:W-:Y:S01]  /*4dc0*/  FFMA.FTZ R225, R178, R225, R233 ;  /* 0x000000e1b2e17223 */ /* 0x000fe200000100e9 */
[----:B------:R-:W-:Y:S02]  /*4dd0*/  IMAD.U32 R233, R60, 0x10000, RZ ;  /* 0x000100003ce97824 */ /* 0x000fe400078e00ff */
[----:B------:R-:W-:Y:S01]  /*4de0*/  FFMA.FTZ R241, R178, R241, R220 ;  /* 0x000000f1b2f17223 */ /* 0x000fe200000100dc */
[----:B------:R-:W-:Y:S01]  /*4df0*/  SHF.L.U32 R249, R165, 0x10, RZ ;  /* 0x00000010a5f97819 */ /* 0x000fe200000006ff */
[----:B------:R-:W-:Y:S02]  /*4e00*/  IMAD.U32 R247, R163, 0x10000, RZ ;  /* 0x00010000a3f77824 */ /* 0x000fe400078e00ff */
[----:B------:R-:W-:Y:S01]  /*4e10*/  FADD.FTZ R134, -R136, R134 ;  /* 0x0000008688867221 */ /* 0x000fe20000010100 */
[----:B-1----:R-:W-:-:S04]  /*4e20*/  @!P2 IMAD.WIDE R128, R206, 0x4, R128 ;  /* 0x00000004ce80a825 */ /* 0x002fc800078e0280 */
[C---:B------:R-:W-:Y:S01]  /*4e30*/  FADD.FTZ R180, -R136.reuse, R180 ;  /* 0x000000b488b47221 */ /* 0x040fe20000010100 */
[C---:B------:R-:W-:Y:S01]  /*4e40*/  FADD.FTZ R182, -R136.reuse, R182 ;  /* 0x000000b688b67221 */ /* 0x040fe20000010100 */
[C---:B------:R-:W-:Y:S01]  /*4e50*/  FMUL.FTZ R134, R143.reuse, R134 ;  /* 0x000000868f867220 */ /* 0x040fe20000410000 */
[C---:B------:R-:W-:Y:S01]  /*4e60*/  FADD.FTZ R146, -R136.reuse, R146 ;  /* 0x0000009288927221 */ /* 0x040fe20000010100 */
[----:B0-----:R-:W-:Y:S01]  /*4e70*/  FADD.FTZ R130, -R136, R179 ;  /* 0x000000b388827221 */ /* 0x001fe20000010100 */
[----:B------:R0:W-:Y:S01]  /*4e80*/  @!P2 STG.E desc[UR6][R128.64], R143 ;  /* 0x0000008f8000a986 */ /* 0x0001e2000c101906 */
[----:B------:R-:W1:Y:S01]  /*4e90*/  LDC.64 R178, c[0x0][0x428] ;  /* 0x00010a00ffb27b82 */ /* 0x000e620000000a00 */
[----:B------:R-:W-:Y:S01]  /*4ea0*/  SHF.L.U32 R131, R40, 0x10, RZ ;  /* 0x0000001028837819 */ /* 0x000fe200000006ff */
[C---:B------:R-:W-:Y:S01]  /*4eb0*/  FMUL.FTZ R130, R143.reuse, R130 ;  /* 0x000000828f827220 */ /* 0x040fe20000410000 */
[----:B------:R-:W-:Y:S01]  /*4ec0*/  SHF.L.U32 R133, R88, 0x10, RZ ;  /* 0x0000001058857819 */ /* 0x000fe200000006ff */
[----:B------:R-:W-:Y:S01]  /*4ed0*/  FMUL.FTZ R146, R143, R146 ;  /* 0x000000928f927220 */ /* 0x000fe20000410000 */
[----:B------:R-:W-:Y:S01]  /*4ee0*/  FADD.FTZ R138, -R136, R138 ;  /* 0x0000008a888a7221 */ /* 0x000fe20000010100 */
[C---:B------:R-:W-:Y:S01]  /*4ef0*/  FFMA.FTZ R176, R130.reuse, R233, R232 ;  /* 0x000000e982b07223 */ /* 0x040fe200000100e8 */
[----:B------:R-:W-:Y:S01]  /*4f00*/  SHF.L.U32 R233, R189, 0x10, RZ ;  /* 0x00000010bde97819 */ /* 0x000fe200000006ff */
[----:B------:R-:W-:Y:S01]  /*4f10*/  FFMA.FTZ R220, R130, R131, R133 ;  /* 0x0000008382dc7223 */ /* 0x000fe20000010085 */
[----:B------:R-:W-:Y:S01]  /*4f20*/  F2FP.BF16.F32.PACK_AB R130, R229, R224 ;  /* 0x000000e0e582723e */ /* 0x000fe200000010ff */
[----:B------:R-:W-:Y:S01]  /*4f30*/  FMUL.FTZ R138, R143, R138 ;  /* 0x0000008a8f8a7220 */ /* 0x000fe20000410000 */
[----:B0-----:R-:W-:Y:S01]  /*4f40*/  SHF.L.U32 R129, R188, 0x10, RZ ;  /* 0x00000010bc817819 */ /* 0x001fe200000006ff */
[C---:B------:R-:W-:Y:S01]  /*4f50*/  FADD.FTZ R216, -R136.reuse, R216 ;  /* 0x000000d888d87221 */ /* 0x040fe20000010100 */
[----:B------:R-:W-:Y:S01]  /*4f60*/  F2FP.BF16.F32.PACK_AB R128, R235, R132 ;  /* 0x00000084eb80723e */ /* 0x000fe200000010ff */
[----:B------:R-:W-:Y:S01]  /*4f70*/  FADD.FTZ R212, -R136, R212 ;  /* 0x000000d488d47221 */ /* 0x000fe20000010100 */
[----:B------:R-:W-:Y:S01]  /*4f80*/  SHF.L.U32 R235, R41, 0x10, RZ ;  /* 0x0000001029eb7819 */ /* 0x000fe200000006ff */
[----:B------:R-:W-:Y:S01]  /*4f90*/  FFMA.FTZ R233, R234, R233, R129 ;  /* 0x000000e9eae97223 */ /* 0x000fe20000010081 */
[----:B------:R-:W-:Y:S01]  /*4fa0*/  F2FP.BF16.F32.PACK_AB R129, R237, R222 ;  /* 0x000000deed81723e */ /* 0x000fe200000010ff */
[----:B------:R-:W-:Y:S01]  /*4fb0*/  FADD.FTZ R222, -R136, R185 ;  /* 0x000000b988de7221 */ /* 0x000fe20000010100 */
[----:B------:R-:W-:Y:S01]  /*4fc0*/  SHF.L.U32 R237, R89, 0x10, RZ ;  /* 0x0000001059ed7819 */ /* 0x000fe200000006ff */
[----:B------:R-:W-:Y:S01]  /*4fd0*/  FMUL.FTZ R212, R143, R212 ;  /* 0x000000d48fd47220 */ /* 0x000fe20000410000 */
[----:B------:R-:W-:Y:S01]  /*4fe0*/  F2FP.BF16.F32.PACK_AB R131, R225, R228 ;  /* 0x000000e4e183723e */ /* 0x000fe200000010ff */
[----:B------:R-:W-:Y:S01]  /*4ff0*/  IMAD.U32 R225, R175, 0x10000, RZ ;  /* 0x00010000afe17824 */ /* 0x000fe200078e00ff */
[----:B------:R-:W-:Y:S01]  /*5000*/  SHF.L.U32 R229, R174, 0x10, RZ ;  /* 0x00000010aee57819 */ /* 0x000fe200000006ff */
[----:B-1----:R-:W-:-:S04]  /*5010*/  IMAD.WIDE.U32 R132, R187, 0x10, R178 ;  /* 0x00000010bb847825 */ /* 0x002fc800078e00b2 */
[----:B------:R-:W-:Y:S01]  /*5020*/  FFMA.FTZ R224, R218, R235, R237 ;  /* 0x000000ebdae07223 */ /* 0x000fe200000100ed */
[----:B------:R-:W-:Y:S01]  /*5030*/  SHF.L.U32 R235, R109, 0x10, RZ ;  /* 0x000000106deb7819 */ /* 0x000fe200000006ff */
[----:B------:R-:W-:Y:S01]  /*5040*/  FMUL.FTZ R222, R143, R222 ;  /* 0x000000de8fde7220 */ /* 0x000fe20000410000 */
[----:B------:R-:W-:Y:S01]  /*5050*/  FFMA.FTZ R225, R234, R225, R229 ;  /* 0x000000e1eae17223 */ /* 0x000fe200000100e5 */
[----:B------:R-:W-:Y:S01]  /*5060*/  IMAD.U32 R229, R61, 0x10000, RZ ;  /* 0x000100003de57824 */ /* 0x000fe200078e00ff */
[----:B------:R-:W-:Y:S01]  /*5070*/  SHF.L.U32 R237, R173, 0x10, RZ ;  /* 0x00000010aded7819 */ /* 0x000fe200000006ff */
[----:B------:R0:W-:Y:S01]  /*5080*/  STG.E.128 desc[UR6][R132.64], R128 ;  /* 0x0000008084007986 */ /* 0x0001e2000c101d06 */
[----:B------:R-:W-:Y:S01]  /*5090*/  SHF.L.U32 R228, R170, 0x10, RZ ;  /* 0x00000010aae47819 */ /* 0x000fe200000006ff */
[----:B------:R-:W-:Y:S01]  /*50a0*/  FFMA.FTZ R229, R218, R229, R235 ;  /* 0x000000e5dae57223 */ /* 0x000fe200000100eb */
[----:B------:R-:W-:Y:S01]  /*50b0*/  SHF.L.U32 R185, R42, 0x10, RZ ;  /* 0x000000102ab97819 */ /* 0x000fe200000006ff */
[C---:B------:R-:W-:Y:S01]  /*50c0*/  FFMA.FTZ R235, R222.reuse, R237, R243 ;  /* 0x000000eddeeb7223 */ /* 0x040fe200000100f3 */
[----:B------:R-:W-:Y:S01]  /*50d0*/  SHF.L.U32 R237, R169, 0x10, RZ ;  /* 0x00000010a9ed7819 */ /* 0x000fe200000006ff */
[----:B------:R-:W-:Y:S01]  /*50e0*/  FFMA.FTZ R218, R222, R245, R228 ;  /* 0x000000f5deda7223 */ /* 0x000fe200000100e4 */
[----:B------:R-:W-:Y:S01]  /*50f0*/  IMAD.U32 R245, R167, 0x10000, RZ ;  /* 0x00010000a7f57824 */ /* 0x000fe200078e00ff */
[----:B------:R-:W-:Y:S01]  /*5100*/  SHF.L.U32 R228, R111, 0x10, RZ ;  /* 0x000000106fe47819 */ /* 0x000fe200000006ff */
[C---:B------:R-:W-:Y:S01]  /*5110*/  FADD.FTZ R210, -R136.reuse, R210 ;  /* 0x000000d288d27221 */ /* 0x040fe20000010100 */
[----:B------:R-:W-:Y:S01]  /*5120*/  SHF.L.U32 R243, R149, 0x10, RZ ;  /* 0x0000001095f37819 */ /* 0x000fe200000006ff */
[C---:B------:R-:W-:Y:S01]  /*5130*/  FADD.FTZ R144, -R136.reuse, R144 ;  /* 0x0000009088907221 */ /* 0x040fe20000010100 */
[C---:B------:R-:W-:Y:S01]  /*5140*/  FADD.FTZ R208, -R136.reuse, R208 ;  /* 0x000000d088d07221 */ /* 0x040fe20000010100 */
[C---:B------:R-:W-:Y:S01]  /*5150*/  FMUL.FTZ R210, R143.reuse, R210 ;  /* 0x000000d28fd27220 */ /* 0x040fe20000410000 */
[C---:B------:R-:W-:Y:S01]  /*5160*/  FADD.FTZ R214, -R136.reuse, R214 ;  /* 0x000000d688d67221 */ /* 0x040fe20000010100 */
[C---:B------:R-:W-:Y:S01]  /*5170*/  FMUL.FTZ R144, R143.reuse, R144 ;  /* 0x000000908f907220 */ /* 0x040fe20000410000 */
[C---:B------:R-:W-:Y:S01]  /*5180*/  FMUL.FTZ R208, R143.reuse, R208 ;  /* 0x000000d08fd07220 */ /* 0x040fe20000410000 */
[----:B------:R-:W-:Y:S01]  /*5190*/  FADD.FTZ R142, -R136, R142 ;  /* 0x0000008e888e7221 */ /* 0x000fe20000010100 */
[----:B0-----:R-:W-:Y:S01]  /*51a0*/  SHF.L.U32 R129, R90, 0x10, RZ ;  /* 0x000000105a817819 */ /* 0x001fe200000006ff */
[----:B------:R-:W-:Y:S01]  /*51b0*/  FADD.FTZ R128, -R136, R177 ;  /* 0x000000b188807221 */ /* 0x000fe20000010100 */
[----:B------:R-:W-:Y:S01]  /*51c0*/  SHF.L.U32 R133, R168, 0x10, RZ ;  /* 0x00000010a8857819 */ /* 0x000fe200000006ff */
[----:B------:R-:W-:Y:S01]  /*51d0*/  FADD.FTZ R132, -R136, R223 ;  /* 0x000000df88847221 */ /* 0x000fe20000010100 */
[----:B------:R-:W-:Y:S01]  /*51e0*/  SHF.L.U32 R130, R166, 0x10, RZ ;  /* 0x00000010a6827819 */ /* 0x000fe200000006ff */
[----:B------:R-:W-:Y:S01]  /*51f0*/  FFMA.FTZ R232, R184, R185, R129 ;  /* 0x000000b9b8e87223 */ /* 0x000fe20000010081 */
[----:B------:R-:W-:Y:S01]  /*5200*/  SHF.L.U32 R131, R110, 0x10, RZ ;  /* 0x000000106e837819 */ /* 0x000fe200000006ff */
[C---:B------:R-:W-:Y:S01]  /*5210*/  FMUL.FTZ R128, R143.reuse, R128 ;  /* 0x000000808f807220 */ /* 0x040fe20000410000 */
[----:B------:R-:W-:Y:S01]  /*5220*/  IMAD.U32 R129, R62, 0x10000, RZ ;  /* 0x000100003e817824 */ /* 0x000fe200078e00ff */
[----:B------:R-:W-:Y:S01]  /*5230*/  SHF.L.U32 R177, R44, 0x10, RZ ;  /* 0x000000102cb17819 */ /* 0x000fe200000006ff */
[----:B------:R-:W-:Y:S01]  /*5240*/  FMUL.FTZ R142, R143, R142 ;  /* 0x0000008e8f8e7220 */ /* 0x000fe20000410000 */
[C---:B------:R-:W-:Y:S01]  /*5250*/  FFMA.FTZ R237, R128.reuse, R237, R133 ;  /* 0x000000ed80ed7223 */ /* 0x040fe20000010085 */
[----:B------:R-:W-:Y:S01]  /*5260*/  FFMA.FTZ R245, R128, R245, R130 ;  /* 0x000000f580f57223 */ /* 0x000fe20000010082 */
[----:B------:R-:W-:Y:S01]  /*5270*/  FFMA.FTZ R222, R184, R129, R131 ;  /* 0x00000081b8de7223 */ /* 0x000fe20000010083 */
[----:B------:R-:W-:Y:S01]  /*5280*/  FADD.FTZ R128, -R136, R139 ;  /* 0x0000008b88807221 */ /* 0x000fe20000010100 */
[----:B------:R-:W0:Y:S01]  /*5290*/  LDC.64 R184, c[0x0][0x430] ;  /* 0x00010c00ffb87b82 */ /* 0x000e220000000a00 */
[----:B------:R-:W-:Y:S01]  /*52a0*/  SHF.L.U32 R129, R43, 0x10, RZ ;  /* 0x000000102b817819 */ /* 0x000fe200000006ff */
[----:B------:R-:W-:Y:S01]  /*52b0*/  IMAD.U32 R133, R63, 0x10000, RZ ;  /* 0x000100003f857824 */ /* 0x000fe200078e00ff */
[----:B------:R-:W-:Y:S01]  /*52c0*/  SHF.L.U32 R131, R91, 0x10, RZ ;  /* 0x000000105b837819 */ /* 0x000fe200000006ff */
[----:B------:R-:W-:Y:S01]  /*52d0*/  FMUL.FTZ R128, R143, R128 ;  /* 0x000000808f807220 */ /* 0x000fe20000410000 */
[----:B------:R-:W-:-:S02]  /*52e0*/  SHF.L.U32 R139, R164, 0x10, RZ ;  /* 0x00000010a48b7819 */ /* 0x000fc400000006ff */
[----:B------:R-:W-:Y:S01]  /*52f0*/  SHF.L.U32 R223, R161, 0x10, RZ ;  /* 0x00000010a1df7819 */ /* 0x000fe200000006ff */
[----:B------:R-:W-:Y:S01]  /*5300*/  FFMA.FTZ R234, R128, R129, R131 ;  /* 0x0000008180ea7223 */ /* 0x000fe20000010083 */
[----:B------:R-:W-:Y:S01]  /*5310*/  SHF.L.U32 R129, R162, 0x10, RZ ;  /* 0x00000010a2817819 */ /* 0x000fe200000006ff */
[----:B------:R-:W-:Y:S01]  /*5320*/  FFMA.FTZ R228, R128, R133, R228 ;  /* 0x0000008580e47223 */ /* 0x000fe200000100e4 */
[----:B------:R-:W-:Y:S01]  /*5330*/  FFMA.FTZ R249, R140, R249, R139 ;  /* 0x000000f98cf97223 */ /* 0x000fe2000001008b */
[----:B------:R-:W-:Y:S01]  /*5340*/  SHF.L.U32 R128, R104, 0x10, RZ ;  /* 0x0000001068807819 */ /* 0x000fe200000006ff */
[----:B------:R-:W-:Y:S02]  /*5350*/  IMAD.U32 R139, R64, 0x10000, RZ ;  /* 0x00010000408b7824 */ /* 0x000fe400078e00ff */
[----:B------:R-:W-:Y:S01]  /*5360*/  FFMA.FTZ R247, R140, R247, R129 ;  /* 0x000000f78cf77223 */ /* 0x000fe20000010081 */
[----:B------:R-:W-:Y:S01]  /*5370*/  SHF.L.U32 R129, R84, 0x10, RZ ;  /* 0x0000001054817819 */ /* 0x000fe200000006ff */
[----:B------:R-:W-:Y:S01]  /*5380*/  FFMA.FTZ R139, R134, R139, R128 ;  /* 0x0000008b868b7223 */ /* 0x000fe20000010080 */
[----:B------:R-:W-:-:S03]  /*5390*/  F2FP.BF16.F32.PACK_AB R128, R186, R227 ;  /* 0x000000e3ba80723e */ /* 0x000fc600000010ff */
[----:B------:R-:W-:Y:S01]  /*53a0*/  FFMA.FTZ R177, R134, R177, R129 ;  /* 0x000000b186b17223 */ /* 0x000fe20000010081 */
[----:B------:R-:W-:Y:S01]  /*53b0*/  SHF.L.U32 R227, R160, 0x10, RZ ;  /* 0x00000010a0e37819 */ /* 0x000fe200000006ff */
[----:B------:R-:W-:Y:S01]  /*53c0*/  FMUL.FTZ R134, R143, R132 ;  /* 0x000000848f867220 */ /* 0x000fe20000410000 */
[----:B------:R-:W-:Y:S01]  /*53d0*/  F2FP.BF16.F32.PACK_AB R129, R231, R226 ;  /* 0x000000e2e781723e */ /* 0x000fe200000010ff */
[----:B------:R-:W-:Y:S01]  /*53e0*/  IMAD.U32 R231, R159, 0x10000, RZ ;  /* 0x000100009fe77824 */ /* 0x000fe200078e00ff */
[----:B------:R-:W-:Y:S01]  /*53f0*/  SHF.L.U32 R186, R158, 0x10, RZ ;  /* 0x000000109eba7819 */ /* 0x000fe200000006ff */
[----:B0-----:R-:W-:Y:S01]  /*5400*/  IMAD.WIDE.U32 R132, R187, 0x10, R184 ;  /* 0x00000010bb847825 */ /* 0x001fe200078e00b8 */
[----:B------:R-:W-:-:S03]  /*5410*/  F2FP.BF16.F32.PACK_AB R131, R241, R236 ;  /* 0x000000ecf183723e */ /* 0x000fc600000010ff */
[C---:B------:R-:W-:Y:S01]  /*5420*/  FFMA.FTZ R140, R134.reuse, R223, R227 ;  /* 0x000000df868c7223 */ /* 0x040fe200000100e3 */
[----:B------:R-:W-:Y:S01]  /*5430*/  F2FP.BF16.F32.PACK_AB R130, R239, R230 ;  /* 0x000000e6ef82723e */ /* 0x000fe200000010ff */
[----:B------:R-:W-:Y:S01]  /*5440*/  FFMA.FTZ R134, R134, R231, R186 ;  /* 0x000000e786867223 */ /* 0x000fe200000100ba */
[----:B------:R-:W-:Y:S01]  /*5450*/  FADD.FTZ R186, -R136, R221 ;  /* 0x000000dd88ba7221 */ /* 0x000fe20000010100 */
[----:B------:R-:W-:Y:S01]  /*5460*/  SHF.L.U32 R187, R45, 0x10, RZ ;  /* 0x000000102dbb7819 */ /* 0x000fe200000006ff */
[----:B------:R-:W-:Y:S01]  /*5470*/  IMAD.U32 R231, R155, 0x10000, RZ ;  /* 0x000100009be77824 */ /* 0x000fe200078e00ff */
[----:B------:R0:W-:Y:S01]  /*5480*/  STG.E.128 desc[UR6][R132.64], R128 ;  /* 0x0000008084007986 */ /* 0x0001e2000c101d06 */
[----:B------:R-:W-:Y:S01]  /*5490*/  SHF.L.U32 R223, R85, 0x10, RZ ;  /* 0x0000001055df7819 */ /* 0x000fe200000006ff */
[----:B------:R-:W-:Y:S01]  /*54a0*/  FMUL.FTZ R186, R143, R186 ;  /* 0x000000ba8fba7220 */ /* 0x000fe20000410000 */
[----:B------:R-:W-:Y:S01]  /*54b0*/  SHF.L.U32 R239, R157, 0x10, RZ ;  /* 0x000000109def7819 */ /* 0x000fe200000006ff */
[----:B------:R-:W-:Y:S01]  /*54c0*/  IMAD.U32 R227, R65, 0x10000, RZ ;  /* 0x0001000041e37824 */ /* 0x000fe200078e00ff */
[----:B------:R-:W-:-:S02]  /*54d0*/  SHF.L.U32 R221, R156, 0x10, RZ ;  /* 0x000000109cdd7819 */ /* 0x000fc400000006ff */
[----:B------:R-:W-:Y:S02]  /*54e0*/  SHF.L.U32 R226, R105, 0x10, RZ ;  /* 0x0000001069e27819 */ /* 0x000fe400000006ff */
[----:B------:R-:W-:Y:S02]  /*54f0*/  F2FP.BF16.F32.PACK_AB R140, R140, R177 ;  /* 0x000000b18c8c723e */ /* 0x000fe400000010ff */
[----:B0-----:R-:W-:Y:S01]  /*5500*/  SHF.L.U32 R130, R154, 0x10, RZ ;  /* 0x000000109a827819 */ /* 0x001fe200000006ff */
[C---:B------:R-:W-:Y:S01]  /*5510*/  FMUL.FTZ R128, R143.reuse, R180 ;  /* 0x000000b48f807220 */ /* 0x040fe20000410000 */
[----:B------:R-:W-:Y:S01]  /*5520*/  FFMA.FTZ R180, R186, R187, R223 ;  /* 0x000000bbbab47223 */ /* 0x000fe200000100df */
[----:B------:R-:W-:Y:S01]  /*5530*/  SHF.L.U32 R129, R46, 0x10, RZ ;  /* 0x000000102e817819 */ /* 0x000fe200000006ff */
[----:B------:R-:W-:Y:S01]  /*5540*/  FFMA.FTZ R186, R186, R227, R226 ;  /* 0x000000e3baba7223 */ /* 0x000fe200000100e2 */
[C---:B------:R-:W-:Y:S01]  /*5550*/  FFMA.FTZ R239, R128.reuse, R239, R221 ;  /* 0x000000ef80ef7223 */ /* 0x040fe200000100dd */
[----:B------:R-:W-:Y:S01]  /*5560*/  FFMA.FTZ R223, R128, R231, R130 ;  /* 0x000000e780df7223 */ /* 0x000fe20000010082 */
[----:B------:R-:W-:Y:S01]  /*5570*/  FADD.FTZ R128, -R136, R217 ;  /* 0x000000d988807221 */ /* 0x000fe20000010100 */
[----:B------:R-:W-:Y:S01]  /*5580*/  SHF.L.U32 R131, R86, 0x10, RZ ;  /* 0x0000001056837819 */ /* 0x000fe200000006ff */
[----:B------:R-:W-:Y:S01]  /*5590*/  FMUL.FTZ R227, R143, R182 ;  /* 0x000000b68fe37220 */ /* 0x000fe20000410000 */
[----:B------:R-:W-:Y:S01]  /*55a0*/  SHF.L.U32 R130, R153, 0x10, RZ ;  /* 0x0000001099827819 */ /* 0x000fe200000006ff */
[----:B------:R-:W-:Y:S01]  /*55b0*/  FMUL.FTZ R128, R143, R128 ;  /* 0x000000808f807220 */ /* 0x000fe20000410000 */
[----:B------:R-:W-:Y:S01]  /*55c0*/  SHF.L.U32 R132, R152, 0x10, RZ ;  /* 0x0000001098847819 */ /* 0x000fe200000006ff */
[----:B------:R-:W-:Y:S01]  /*55d0*/  IMAD.U32 R133, R66, 0x10000, RZ ;  /* 0x0001000042857824 */ /* 0x000fe200078e00ff */
[----:B------:R-:W-:Y:S01]  /*55e0*/  SHF.L.U32 R226, R106, 0x10, RZ ;  /* 0x000000106ae27819 */ /* 0x000fe200000006ff */
[C---:B------:R-:W-:Y:S01]  /*55f0*/  FFMA.FTZ R182, R128.reuse, R129, R131 ;  /* 0x0000008180b67223 */ /* 0x040fe20000010083 */
        /* <DEDUP_REMOVED lines=8> */
[----:B------:R-:W-:Y:S01]  /*5680*/  SHF.L.U32 R131, R107, 0x10, RZ ;  /* 0x000000106b837819 */ /* 0x000fe200000006ff */
[----:B------:R-:W-:-:S02]  /*5690*/  IMAD.U32 R129, R67, 0x10000, RZ ;  /* 0x0001000043817824 */ /* 0x000fc400078e00ff */
[----:B------:R-:W-:Y:S01]  /*56a0*/  FFMA.FTZ R227, R227, R128, R130 ;  /* 0x00000080e3e37223 */ /* 0x000fe20000010082 */
[----:B------:R-:W-:Y:S01]  /*56b0*/  FADD.FTZ R128, -R136, R215 ;  /* 0x000000d788807221 */ /* 0x000fe20000010100 */
[----:B------:R-:W-:Y:S02]  /*56c0*/  IMAD.U32 R231, R35, 0x10000, RZ ;  /* 0x0001000023e77824 */ /* 0x000fe400078e00ff */
[----:B------:R-:W-:Y:S01]  /*56d0*/  FFMA.FTZ R230, R146, R129, R131 ;  /* 0x0000008192e67223 */ /* 0x000fe20000010083 */
[----:B------:R-:W-:Y:S01]  /*56e0*/  SHF.L.U32 R129, R34, 0x10, RZ ;  /* 0x0000001022817819 */ /* 0x000fe200000006ff */
[----:B------:R-:W-:Y:S01]  /*56f0*/  FMUL.FTZ R128, R143, R128 ;  /* 0x000000808f807220 */ /* 0x000fe20000410000 */
[----:B------:R-:W-:Y:S01]  /*5700*/  SHF.L.U32 R187, R48, 0x10, RZ ;  /* 0x0000001030bb7819 */ /* 0x000fe200000006ff */
[----:B------:R-:W-:Y:S01]  /*5710*/  IMAD.U32 R131, R68, 0x10000, RZ ;  /* 0x0001000044837824 */ /* 0x000fe200078e00ff */
[----:B------:R-:W-:Y:S01]  /*5720*/  SHF.L.U32 R146, R100, 0x10, RZ ;  /* 0x0000001064927819 */ /* 0x000fe200000006ff */
[----:B------:R-:W-:Y:S01]  /*5730*/  FFMA.FTZ R231, R128, R231, R129 ;  /* 0x000000e780e77223 */ /* 0x000fe20000010081 */
[----:B------:R-:W-:Y:S01]  /*5740*/  SHF.L.U32 R129, R80, 0x10, RZ ;  /* 0x0000001050817819 */ /* 0x000fe200000006ff */
[----:B------:R-:W-:Y:S01]  /*5750*/  FADD.FTZ R132, -R136, R147 ;  /* 0x0000009388847221 */ /* 0x000fe20000010100 */
[----:B------:R-:W-:Y:S01]  /*5760*/  FFMA.FTZ R243, R128, R243, R133 ;  /* 0x000000f380f37223 */ /* 0x000fe20000010085 */
[C---:B------:R-:W-:Y:S01]  /*5770*/  FFMA.FTZ R146, R138.reuse, R131, R146 ;  /* 0x000000838a927223 */ /* 0x040fe20000010092 */
[----:B------:R-:W-:Y:S01]  /*5780*/  F2FP.BF16.F32.PACK_AB R128, R233, R220 ;  /* 0x000000dce980723e */ /* 0x000fe200000010ff */
[----:B------:R-:W-:Y:S01]  /*5790*/  FFMA.FTZ R187, R138, R187, R129 ;  /* 0x000000bb8abb7223 */ /* 0x000fe20000010081 */
[----:B------:R-:W-:Y:S01]  /*57a0*/  SHF.L.U32 R138, R33, 0x10, RZ ;  /* 0x00000010218a7819 */ /* 0x000fe200000006ff */
[----:B------:R-:W-:Y:S01]  /*57b0*/  FMUL.FTZ R147, R143, R132 ;  /* 0x000000848f937220 */ /* 0x000fe20000410000 */
[----:B------:R-:W-:Y:S01]  /*57c0*/  SHF.L.U32 R220, R32, 0x10, RZ ;  /* 0x0000001020dc7819 */ /* 0x000fe200000006ff */
[----:B------:R-:W-:Y:S01]  /*57d0*/  IMAD.WIDE.U32 R132, R137, 0x10, R178 ;  /* 0x0000001089847825 */ /* 0x000fe200078e00b2 */
[----:B------:R-:W-:-:S02]  /*57e0*/  F2FP.BF16.F32.PACK_AB R129, R235, R224 ;  /* 0x000000e0eb81723e */ /* 0x000fc400000010ff */
[----:B------:R-:W-:Y:S01]  /*57f0*/  SHF.L.U32 R215, R30, 0x10, RZ ;  /* 0x000000101ed77819 */ /* 0x000fe200000006ff */
[----:B------:R-:W-:Y:S01]  /*5800*/  IMAD.U32 R224, R31, 0x10000, RZ ;  /* 0x000100001fe07824 */ /* 0x000fe200078e00ff */
[----:B------:R-:W-:Y:S01]  /*5810*/  F2FP.BF16.F32.PACK_AB R131, R249, R234 ;  /* 0x000000eaf983723e */ /* 0x000fe200000010ff */
[----:B------:R-:W-:Y:S01]  /*5820*/  FFMA.FTZ R138, R147, R138, R220 ;  /* 0x0000008a938a7223 */ /* 0x000fe200000100dc */
[----:B------:R-:W-:Y:S01]  /*5830*/  F2FP.BF16.F32.PACK_AB R130, R237, R232 ;  /* 0x000000e8ed82723e */ /* 0x000fe200000010ff */
[----:B------:R-:W-:Y:S01]  /*5840*/  FADD.FTZ R220, -R136, R213 ;  /* 0x000000d588dc7221 */ /* 0x000fe20000010100 */
[----:B------:R-:W-:Y:S01]  /*5850*/  FFMA.FTZ R147, R147, R224, R215 ;  /* 0x000000e093937223 */ /* 0x000fe200000100d7 */
[----:B------:R-:W-:Y:S01]  /*5860*/  SHF.L.U32 R215, R49, 0x10, RZ ;  /* 0x0000001031d77819 */ /* 0x000fe200000006ff */
[----:B------:R-:W-:Y:S01]  /*5870*/  IMAD.U32 R235, R27, 0x10000, RZ ;  /* 0x000100001beb7824 */ /* 0x000fe200078e00ff */
[----:B------:R0:W-:Y:S01]  /*5880*/  STG.E.128 desc[UR6][R132.64], R128 ;  /* 0x0000008084007986 */ /* 0x0001e2000c101d06 */
[----:B------:R-:W-:Y:S01]  /*5890*/  SHF.L.U32 R217, R81, 0x10, RZ ;  /* 0x0000001051d97819 */ /* 0x000fe200000006ff */
[----:B------:R-:W-:Y:S01]  /*58a0*/  FMUL.FTZ R220, R143, R220 ;  /* 0x000000dc8fdc7220 */ /* 0x000fe20000410000 */
[----:B------:R-:W-:Y:S01]  /*58b0*/  SHF.L.U32 R233, R29, 0x10, RZ ;  /* 0x000000101de97819 */ /* 0x000fe200000006ff */
[----:B------:R-:W-:Y:S01]  /*58c0*/  IMAD.U32 R221, R69, 0x10000, RZ ;  /* 0x0001000045dd7824 */ /* 0x000fe200078e00ff */
[----:B------:R-:W-:Y:S01]  /*58d0*/  SHF.L.U32 R213, R28, 0x10, RZ ;  /* 0x000000101cd57819 */ /* 0x000fe200000006ff */
[----:B------:R-:W-:Y:S01]  /*58e0*/  FFMA.FTZ R232, R220, R215, R217 ;  /* 0x000000d7dce87223 */ /* 0x000fe200000100d9 */
[----:B------:R-:W-:Y:S01]  /*58f0*/  IMAD.U32 R217, R70, 0x10000, RZ ;  /* 0x0001000046d97824 */ /* 0x000fe200078e00ff */
[----:B------:R-:W-:-:S02]  /*5900*/  SHF.L.U32 R224, R101, 0x10, RZ ;  /* 0x0000001065e07819 */ /* 0x000fc400000006ff */
[----:B------:R-:W-:Y:S02]  /*5910*/  SHF.L.U32 R237, R21, 0x10, RZ ;  /* 0x0000001015ed7819 */ /* 0x000fe400000006ff */
[----:B0-----:R-:W-:Y:S01]  /*5920*/  SHF.L.U32 R130, R26, 0x10, RZ ;  /* 0x000000101a827819 */ /* 0x001fe200000006ff */
[----:B------:R-:W-:Y:S01]  /*5930*/  FMUL.FTZ R128, R143, R216 ;  /* 0x000000d88f807220 */ /* 0x000fe20000410000 */
[----:B------:R-:W-:Y:S01]  /*5940*/  SHF.L.U32 R129, R50, 0x10, RZ ;  /* 0x0000001032817819 */ /* 0x000fe200000006ff */
[----:B------:R-:W-:Y:S01]  /*5950*/  FFMA.FTZ R216, R220, R221, R224 ;  /* 0x000000dddcd87223 */ /* 0x000fe200000100e0 */
[----:B------:R-:W-:Y:S01]  /*5960*/  SHF.L.U32 R131, R82, 0x10, RZ ;  /* 0x0000001052837819 */ /* 0x000fe200000006ff */
[C---:B------:R-:W-:Y:S01]  /*5970*/  FFMA.FTZ R233, R128.reuse, R233, R213 ;  /* 0x000000e980e97223 */ /* 0x040fe200000100d5 */
[----:B------:R-:W-:Y:S01]  /*5980*/  FFMA.FTZ R215, R128, R235, R130 ;  /* 0x000000eb80d77223 */ /* 0x000fe20000010082 */
[----:B------:R-:W-:Y:S01]  /*5990*/  FADD.FTZ R128, -R136, R211 ;  /* 0x000000d388807221 */ /* 0x000fe20000010100 */
        /* <DEDUP_REMOVED lines=8> */
[----:B------:R-:W-:Y:S02]  /*5a20*/  IMAD.U32 R129, R23, 0x10000, RZ ;  /* 0x0001000017817824 */ /* 0x000fe400078e00ff */
[----:B------:R-:W-:Y:S01]  /*5a30*/  FFMA.FTZ R217, R128, R217, R130 ;  /* 0x000000d980d97223 */ /* 0x000fe20000010082 */
[----:B------:R-:W-:Y:S01]  /*5a40*/  FADD.FTZ R128, -R136, R209 ;  /* 0x000000d188807221 */ /* 0x000fe20000010100 */
[C---:B------:R-:W-:Y:S01]  /*5a50*/  FFMA.FTZ R235, R212.reuse, R235, R133 ;  /* 0x000000ebd4eb7223 */ /* 0x040fe20000010085 */
[----:B------:R-:W-:Y:S01]  /*5a60*/  FFMA.FTZ R220, R212, R129, R131 ;  /* 0x00000081d4dc7223 */ /* 0x000fe20000010083 */
[----:B------:R-:W-:Y:S01]  /*5a70*/  SHF.L.U32 R131, R20, 0x10, RZ ;  /* 0x0000001014837819 */ /* 0x000fe200000006ff */
[----:B------:R-:W-:Y:S01]  /*5a80*/  FMUL.FTZ R128, R143, R128 ;  /* 0x000000808f807220 */ /* 0x000fe20000410000 */
[----:B------:R-:W-:Y:S01]  /*5a90*/  SHF.L.U32 R129, R103, 0x10, RZ ;  /* 0x0000001067817819 */ /* 0x000fe200000006ff */
[----:B------:R-:W-:Y:S01]  /*5aa0*/  FADD.FTZ R130, -R136, R207 ;  /* 0x000000cf88827221 */ /* 0x000fe20000010100 */
[----:B------:R-:W-:Y:S01]  /*5ab0*/  SHF.L.U32 R133, R51, 0x10, RZ ;  /* 0x0000001033857819 */ /* 0x000fe200000006ff */
[----:B------:R-:W-:Y:S01]  /*5ac0*/  FFMA.FTZ R237, R128, R237, R131 ;  /* 0x000000ed80ed7223 */ /* 0x000fe20000010083 */
[----:B------:R-:W-:Y:S01]  /*5ad0*/  SHF.L.U32 R131, R18, 0x10, RZ ;  /* 0x0000001012837819 */ /* 0x000fe200000006ff */
[----:B------:R-:W-:Y:S01]  /*5ae0*/  FFMA.FTZ R221, R210, R221, R129 ;  /* 0x000000ddd2dd7223 */ /* 0x000fe20000010081 */
[----:B------:R-:W-:-:S02]  /*5af0*/  IMAD.U32 R129, R19, 0x10000, RZ ;  /* 0x0001000013817824 */ /* 0x000fc400078e00ff */
[----:B------:R-:W-:Y:S01]  /*5b00*/  FFMA.FTZ R236, R210, R133, R211 ;  /* 0x00000085d2ec7223 */ /* 0x000fe200000100d3 */
[----:B------:R-:W-:Y:S01]  /*5b10*/  SHF.L.U32 R211, R52, 0x10, RZ ;  /* 0x0000001034d37819 */ /* 0x000fe200000006ff */
[----:B------:R-:W-:Y:S01]  /*5b20*/  FMUL.FTZ R130, R143, R130 ;  /* 0x000000828f827220 */ /* 0x000fe20000410000 */
[----:B------:R-:W-:Y:S01]  /*5b30*/  FFMA.FTZ R224, R128, R129, R131 ;  /* 0x0000008180e07223 */ /* 0x000fe20000010083 */
[----:B------:R-:W-:Y:S01]  /*5b40*/  SHF.L.U32 R129, R76, 0x10, RZ ;  /* 0x000000104c817819 */ /* 0x000fe200000006ff */
[----:B------:R-:W-:Y:S01]  /*5b50*/  IMAD.U32 R207, R72, 0x10000, RZ ;  /* 0x0001000048cf7824 */ /* 0x000fe200078e00ff */
[----:B------:R-:W-:Y:S01]  /*5b60*/  SHF.L.U32 R128, R96, 0x10, RZ ;  /* 0x0000001060807819 */ /* 0x000fe200000006ff */
[----:B------:R-:W-:Y:S01]  /*5b70*/  IMAD.U32 R133, R15, 0x10000, RZ ;  /* 0x000100000f857824 */ /* 0x000fe200078e00ff */
[----:B------:R-:W-:Y:S01]  /*5b80*/  SHF.L.U32 R131, R16, 0x10, RZ ;  /* 0x0000001010837819 */ /* 0x000fe200000006ff */
[C---:B------:R-:W-:Y:S01]  /*5b90*/  FFMA.FTZ R211, R130.reuse, R211, R129 ;  /* 0x000000d382d37223 */ /* 0x040fe20000010081 */
[----:B------:R-:W-:Y:S01]  /*5ba0*/  SHF.L.U32 R129, R17, 0x10, RZ ;  /* 0x0000001011817819 */ /* 0x000fe200000006ff */
[----:B------:R-:W-:Y:S01]  /*5bb0*/  FFMA.FTZ R207, R130, R207, R128 ;  /* 0x000000cf82cf7223 */ /* 0x000fe20000010080 */
[----:B------:R-:W-:Y:S01]  /*5bc0*/  SHF.L.U32 R128, R14, 0x10, RZ ;  /* 0x000000100e807819 */ /* 0x000fe200000006ff */
[----:B------:R-:W-:Y:S01]  /*5bd0*/  FMUL.FTZ R209, R143, R214 ;  /* 0x000000d68fd17220 */ /* 0x000fe20000410000 */
[----:B------:R-:W-:Y:S01]  /*5be0*/  SHF.L.U32 R130, R97, 0x10, RZ ;  /* 0x0000001061827819 */ /* 0x000fe200000006ff */
[C---:B------:R-:W-:Y:S01]  /*5bf0*/  FFMA.FTZ R210, R144.reuse, R129, R131 ;  /* 0x0000008190d27223 */ /* 0x040fe20000010083 */
[----:B------:R-:W-:Y:S01]  /*5c00*/  SHF.L.U32 R129, R53, 0x10, RZ ;  /* 0x0000001035817819 */ /* 0x000fe200000006ff */
[----:B------:R-:W-:Y:S01]  /*5c10*/  FFMA.FTZ R144, R144, R133, R128 ;  /* 0x0000008590907223 */ /* 0x000fe20000010080 */
[----:B------:R-:W-:Y:S01]  /*5c20*/  FADD.FTZ R128, -R136, R145 ;  /* 0x0000009188807221 */ /* 0x000fe20000010100 */
[----:B------:R-:W-:Y:S01]  /*5c30*/  SHF.L.U32 R131, R77, 0x10, RZ ;  /* 0x000000104d837819 */ /* 0x000fe200000006ff */
[----:B------:R-:W-:Y:S01]  /*5c40*/  IMAD.U32 R145, R73, 0x10000, RZ ;  /* 0x0001000049917824 */ /* 0x000fe200078e00ff */
[----:B------:R-:W-:Y:S01]  /*5c50*/  SHF.L.U32 R213, R13, 0x10, RZ ;  /* 0x000000100dd57819 */ /* 0x000fe200000006ff */
[----:B------:R-:W-:Y:S01]  /*5c60*/  FMUL.FTZ R128, R143, R128 ;  /* 0x000000808f807220 */ /* 0x000fe20000410000 */
[----:B------:R-:W-:Y:S01]  /*5c70*/  SHF.L.U32 R214, R54, 0x10, RZ ;  /* 0x0000001036d67819 */ /* 0x000fe200000006ff */
[----:B------:R-:W-:Y:S01]  /*5c80*/  IMAD.WIDE.U32 R132, R137, 0x10, R184 ;  /* 0x0000001089847825 */ /* 0x000fe200078e00b8 */
[----:B------:R-:W-:-:S03]  /*5c90*/  SHF.L.U32 R137, R8, 0x10, RZ ;  /* 0x0000001008897819 */ /* 0x000fc600000006ff */
[C---:B------:R-:W-:Y:S01]  /*5ca0*/  FFMA.FTZ R212, R128.reuse, R129, R131 ;  /* 0x0000008180d47223 */ /* 0x040fe20000010083 */
[----:B------:R-:W-:Y:S01]  /*5cb0*/  FFMA.FTZ R145, R128, R145, R130 ;  /* 0x0000009180917223 */ /* 0x000fe20000010082 */
[----:B------:R-:W-:Y:S01]  /*5cc0*/  SHF.L.U32 R129, R12, 0x10, RZ ;  /* 0x000000100c817819 */ /* 0x000fe200000006ff */
[----:B------:R-:W-:Y:S01]  /*5cd0*/  IMAD.U32 R131, R11, 0x10000, RZ ;  /* 0x000100000b837824 */ /* 0x000fe200078e00ff */
[----:B------:R-:W-:Y:S01]  /*5ce0*/  SHF.L.U32 R128, R10, 0x10, RZ ;  /* 0x000000100a807819 */ /* 0x000fe200000006ff */
[----:B------:R-:W-:Y:S01]  /*5cf0*/  IMAD.U32 R130, R74, 0x10000, RZ ;  /* 0x000100004a827824 */ /* 0x000fe200078e00ff */
[----:B------:R-:W-:Y:S01]  /*5d00*/  F2FP.BF16.F32.PACK_AB R144, R144, R207 ;  /* 0x000000cf9090723e */ /* 0x000fe200000010ff */
[----:B------:R-:W-:Y:S01]  /*5d10*/  FFMA.FTZ R213, R208, R213, R129 ;  /* 0x000000d5d0d57223 */ /* 0x000fe20000010081 */
[----:B------:R-:W-:Y:S01]  /*5d20*/  SHF.L.U32 R129, R98, 0x10, RZ ;  /* 0x0000001062817819 */ /* 0x000fe200000006ff */
[----:B------:R-:W-:Y:S01]  /*5d30*/  FFMA.FTZ R208, R208, R131, R128 ;  /* 0x00000083d0d07223 */ /* 0x000fe20000010080 */
[----:B------:R-:W-:-:S02]  /*5d40*/  SHF.L.U32 R128, R78, 0x10, RZ ;  /* 0x000000104e807819 */ /* 0x000fc400000006ff */
[----:B------:R-:W-:Y:S02]  /*5d50*/  F2FP.BF16.F32.PACK_AB R131, R247, R228 ;  /* 0x000000e4f783723e */ /* 0x000fe400000010ff */
[----:B------:R-:W-:Y:S01]  /*5d60*/  F2FP.BF16.F32.PACK_AB R145, R208, R145 ;  /* 0x00000091d091723e */ /* 0x000fe200000010ff */
[C---:B------:R-:W-:Y:S01]  /*5d70*/  FFMA.FTZ R214, R209.reuse, R214, R128 ;  /* 0x000000d6d1d67223 */ /* 0x040fe20000010080 */
[----:B------:R-:W-:Y:S01]  /*5d80*/  FFMA.FTZ R209, R209, R130, R129 ;  /* 0x00000082d1d17223 */ /* 0x000fe20000010081 */
[----:B------:R-:W-:Y:S01]  /*5d90*/  F2FP.BF16.F32.PACK_AB R128, R225, R176 ;  /* 0x000000b0e180723e */ /* 0x000fe200000010ff */
[C---:B------:R-:W-:Y:S01]  /*5da0*/  FADD.FTZ R176, -R136.reuse, R219 ;  /* 0x000000db88b07221 */ /* 0x040fe20000010100 */
[----:B------:R-:W-:Y:S01]  /*5db0*/  F2FP.BF16.F32.PACK_AB R130, R245, R222 ;  /* 0x000000def582723e */ /* 0x000fe200000010ff */
[----:B------:R-:W-:Y:S01]  /*5dc0*/  FADD.FTZ R136, -R136, R141 ;  /* 0x0000008d88887221 */ /* 0x000fe20000010100 */
[----:B------:R-:W-:Y:S01]  /*5dd0*/  F2FP.BF16.F32.PACK_AB R129, R218, R229 ;  /* 0x000000e5da81723e */ /* 0x000fe200000010ff */
[----:B------:R-:W-:Y:S01]  /*5de0*/  IMAD.U32 R141, R7, 0x10000, RZ ;  /* 0x00010000078d7824 */ /* 0x000fe200078e00ff */
[----:B------:R-:W-:Y:S01]  /*5df0*/  SHF.L.U32 R219, R55, 0x10, RZ ;  /* 0x0000001037db7819 */ /* 0x000fe200000006ff */
[----:B------:R-:W-:Y:S01]  /*5e00*/  FMUL.FTZ R176, R143, R176 ;  /* 0x000000b08fb07220 */ /* 0x000fe20000410000 */
[----:B------:R-:W-:Y:S01]  /*5e10*/  SHF.L.U32 R229, R79, 0x10, RZ ;  /* 0x000000104fe57819 */ /* 0x000fe200000006ff */
[----:B------:R0:W-:Y:S01]  /*5e20*/  STG.E.128 desc[UR6][R132.64], R128 ;  /* 0x0000008084007986 */ /* 0x0001e2000c101d06 */
[----:B------:R-:W-:Y:S01]  /*5e30*/  SHF.L.U32 R225, R9, 0x10, RZ ;  /* 0x0000001009e17819 */ /* 0x000fe200000006ff */
[----:B------:R-:W-:Y:S01]  /*5e40*/  FMUL.FTZ R136, R143, R136 ;  /* 0x000000888f887220 */ /* 0x000fe20000410000 */
[----:B------:R-:W-:Y:S01]  /*5e50*/  SHF.L.U32 R218, R6, 0x10, RZ ;  /* 0x0000001006da7819 */ /* 0x000fe200000006ff */
[----:B------:R-:W-:Y:S01]  /*5e60*/  FFMA.FTZ R228, R142, R219, R229 ;  /* 0x000000db8ee47223 */ /* 0x000fe200000100e5 */
[----:B------:R-:W-:Y:S01]  /*5e70*/  IMAD.U32 R219, R75, 0x10000, RZ ;  /* 0x000100004bdb7824 */ /* 0x000fe200078e00ff */
[----:B------:R-:W-:Y:S01]  /*5e80*/  SHF.L.U32 R229, R5, 0x10, RZ ;  /* 0x0000001005e57819 */ /* 0x000fe200000006ff */
[----:B------:R-:W-:Y:S01]  /*5e90*/  FFMA.FTZ R225, R176, R225, R137 ;  /* 0x000000e1b0e17223 */ /* 0x000fe20000010089 */
[----:B------:R-:W-:Y:S01]  /*5ea0*/  SHF.L.U32 R222, R2, 0x10, RZ ;  /* 0x0000001002de7819 */ /* 0x000fe200000006ff */
[----:B------:R-:W-:Y:S01]  /*5eb0*/  FFMA.FTZ R218, R176, R141, R218 ;  /* 0x0000008db0da7223 */ /* 0x000fe200000100da */
[----:B------:R-:W-:Y:S01]  /*5ec0*/  F2FP.BF16.F32.PACK_AB R143, R243, R238 ;  /* 0x000000eef38f723e */ /* 0x000fe200000010ff */
[----:B------:R-:W-:Y:S01]  /*5ed0*/  IMAD.WIDE.U32 R176, R183, 0x10, R178 ;  /* 0x00000010b7b07825 */ /* 0x000fe200078e00b2 */
[----:B------:R-:W-:-:S02]  /*5ee0*/  F2FP.BF16.F32.PACK_AB R141, R239, R180 ;  /* 0x000000b4ef8d723e */ /* 0x000fc400000010ff */
[----:B0-----:R-:W-:Y:S01]  /*5ef0*/  SHF.L.U32 R129, R99, 0x10, RZ ;  /* 0x0000001063817819 */ /* 0x001fe200000006ff */
[----:B------:R-:W-:Y:S01]  /*5f00*/  IMAD.U32 R133, R3, 0x10000, RZ ;  /* 0x0001000003857824 */ /* 0x000fe200078e00ff */
[----:B------:R-:W-:Y:S02]  /*5f10*/  F2FP.BF16.F32.PACK_AB R132, R138, R187 ;  /* 0x000000bb8a84723e */ /* 0x000fe400000010ff */
[----:B------:R-:W-:Y:S01]  /*5f20*/  SHF.L.U32 R131, R4, 0x10, RZ ;  /* 0x0000001004837819 */ /* 0x000fe200000006ff */
[----:B------:R-:W-:Y:S01]  /*5f30*/  FFMA.FTZ R219, R142, R219, R129 ;  /* 0x000000db8edb7223 */ /* 0x000fe20000010081 */
[----:B------:R-:W-:Y:S01]  /*5f40*/  F2FP.BF16.F32.PACK_AB R129, R223, R186 ;  /* 0x000000badf81723e */ /* 0x000fe200000010ff */
[C---:B------:R-:W-:Y:S01]  /*5f50*/  FFMA.FTZ R222, R136.reuse, R133, R222 ;  /* 0x0000008588de7223 */ /* 0x040fe200000100de */
[----:B------:R-:W0:Y:S01]  /*5f60*/  LDC.64 R186, c[0x0][0x380] ;  /* 0x0000e000ffba7b82 */ /* 0x000e220000000a00 */
[----:B------:R-:W-:Y:S01]  /*5f70*/  FFMA.FTZ R229, R136, R229, R131 ;  /* 0x000000e588e57223 */ /* 0x000fe20000010083 */
[----:B------:R-:W-:Y:S01]  /*5f80*/  F2FP.BF16.F32.PACK_AB R142, R241, R182 ;  /* 0x000000b6f18e723e */ /* 0x000fe200000010ff */
[----:B------:R-:W-:Y:S01]  /*5f90*/  IMAD.WIDE.U32 R136, R181, 0x10, R178 ;  /* 0x00000010b5887825 */ /* 0x000fe200078e00b2 */
[----:B------:R-:W-:-:S02]  /*5fa0*/  F2FP.BF16.F32.PACK_AB R131, R231, R230 ;  /* 0x000000e6e783723e */ /* 0x000fc400000010ff */
[----:B------:R-:W-:Y:S01]  /*5fb0*/  F2FP.BF16.F32.PACK_AB R130, R227, R226 ;  /* 0x000000e2e382723e */ /* 0x000fe200000010ff */
[--C-:B------:R-:W-:Y:S01]  /*5fc0*/  IMAD.WIDE.U32 R180, R181, 0x10, R184.reuse ;  /* 0x00000010b5b47825 */ /* 0x100fe200078e00b8 */
[----:B------:R-:W-:Y:S01]  /*5fd0*/  F2FP.BF16.F32.PACK_AB R128, R134, R139 ;  /* 0x0000008b8680723e */ /* 0x000fe200000010ff */
[----:B------:R1:W-:Y:S01]  /*5fe0*/  STG.E.128 desc[UR6][R136.64], R140 ;  /* 0x0000008c88007986 */ /* 0x0003e2000c101d06 */
[----:B------:R-:W-:Y:S01]  /*5ff0*/  F2FP.BF16.F32.PACK_AB R134, R235, R234 ;  /* 0x000000eaeb86723e */ /* 0x000fe200000010ff */
[----:B------:R-:W-:Y:S01]  /*6000*/  IMAD.WIDE.U32 R182, R183, 0x10, R184 ;  /* 0x00000010b7b67825 */ /* 0x000fe200078e00b8 */
[----:B------:R-:W-:Y:S01]  /*6010*/  F2FP.BF16.F32.PACK_AB R133, R233, R232 ;  /* 0x000000e8e985723e */ /* 0x000fe200000010ff */
[----:B------:R2:W-:Y:S01]  /*6020*/  STG.E.128 desc[UR6][R180.64], R128 ;  /* 0x00000080b4007986 */ /* 0x0005e2000c101d06 */
[----:B------:R-:W-:Y:S01]  /*6030*/  F2FP.BF16.F32.PACK_AB R139, R224, R221 ;  /* 0x000000dde08b723e */ /* 0x000fe200000010ff */
[----:B------:R-:W-:Y:S01]  /*6040*/  IMAD.WIDE.U32 R178, R135, 0x10, R178 ;  /* 0x0000001087b27825 */ /* 0x000fe200078e00b2 */
[----:B------:R-:W-:-:S03]  /*6050*/  F2FP.BF16.F32.PACK_AB R138, R220, R217 ;  /* 0x000000d9dc8a723e */ /* 0x000fc600000010ff */
[----:B------:R-:W-:Y:S01]  /*6060*/  IMAD.WIDE.U32 R184, R135, 0x10, R184 ;  /* 0x0000001087b87825 */ /* 0x000fe200078e00b8 */
[----:B------:R-:W-:Y:S02]  /*6070*/  F2FP.BF16.F32.PACK_AB R135, R237, R236 ;  /* 0x000000eced87723e */ /* 0x000fe400000010ff */
[----:B0-----:R-:W-:-:S03]  /*6080*/  LEA R206, R186, R206, 0x2 ;  /* 0x000000cebace7211 */ /* 0x001fc600078e10ff */
[----:B------:R2:W-:Y:S01]  /*6090*/  STG.E.128 desc[UR6][R176.64], R132 ;  /* 0x00000084b0007986 */ /* 0x0005e2000c101d06 */
[----:B-1----:R-:W-:Y:S02]  /*60a0*/  F2FP.BF16.F32.PACK_AB R137, R215, R216 ;  /* 0x000000d8d789723e */ /* 0x002fe400000010ff */
[----:B------:R-:W-:Y:S02]  /*60b0*/  F2FP.BF16.F32.PACK_AB R136, R147, R146 ;  /* 0x000000929388723e */ /* 0x000fe400000010ff */
[----:B------:R-:W-:Y:S02]  /*60c0*/  F2FP.BF16.F32.PACK_AB R143, R229, R228 ;  /* 0x000000e4e58f723e */ /* 0x000fe400000010ff */
[----:B------:R-:W-:Y:S01]  /*60d0*/  F2FP.BF16.F32.PACK_AB R142, R225, R214 ;  /* 0x000000d6e18e723e */ /* 0x000fe200000010ff */
[----:B------:R2:W-:Y:S01]  /*60e0*/  STG.E.128 desc[UR6][R182.64], R136 ;  /* 0x00000088b6007986 */ /* 0x0005e2000c101d06 */
[----:B------:R-:W-:Y:S02]  /*60f0*/  F2FP.BF16.F32.PACK_AB R141, R213, R212 ;  /* 0x000000d4d58d723e */ /* 0x000fe400000010ff */
[----:B------:R-:W-:-:S02]  /*6100*/  F2FP.BF16.F32.PACK_AB R140, R210, R211 ;  /* 0x000000d3d28c723e */ /* 0x000fc400000010ff */
[----:B------:R-:W-:Y:S02]  /*6110*/  F2FP.BF16.F32.PACK_AB R147, R222, R219 ;  /* 0x000000dbde93723e */ /* 0x000fe400000010ff */
[----:B------:R-:W-:Y:S01]  /*6120*/  F2FP.BF16.F32.PACK_AB R146, R218, R209 ;  /* 0x000000d1da92723e */ /* 0x000fe200000010ff */
[----:B------:R2:W-:Y:S01]  /*6130*/  STG.E.128 desc[UR6][R178.64], R140 ;  /* 0x0000008cb2007986 */ /* 0x0005e2000c101d06 */
[----:B------:R-:W-:-:S03]  /*6140*/  ISETP.GE.AND P2, PT, R206, R187, PT ;  /* 0x000000bbce00720c */ /* 0x000fc60003f46270 */
[----:B------:R2:W-:Y:S10]  /*6150*/  STG.E.128 desc[UR6][R184.64], R144 ;  /* 0x00000090b8007986 */ /* 0x0005f4000c101d06 */
[----:B------:R-:W-:Y:S05]  /*6160*/  @!P2 BRA `(.L_x_85) ;  /* 0xffffffac006ca947 */ /* 0x000fea000383ffff */
[----:B------:R-:W-:Y:S05]  /*6170*/  EXIT ;  /* 0x000000000000794d */ /* 0x000fea0003800000 */
.L_x_84:
        /* <DEDUP_REMOVED lines=8> */
.L_x_87:
[----:B------:R-:W-:Y:S05]  /*6200*/  BSYNC B0 ;  /* 0x0000000000007941 */ /* 0x000fea0003800000 */
.L_x_86:
[----:B------:R-:W-:Y:S01]  /*6210*/  MOV R129, R233 ;  /* 0x000000e900817202 */ /* 0x000fe20000000f00 */
[----:B------:R-:W-:Y:S01]  /*6220*/  HFMA2 R226, -RZ, RZ, 0, 1.1920928955078125e-07 ;  /* 0x00000002ffe27431 */ /* 0x000fe200000001ff */
[----:B------:R-:W-:Y:S02]  /*6230*/  MOV R237, 0x1f ;  /* 0x0000001f00ed7802 */ /* 0x000fe40000000f00 */
[----:B------:R-:W-:Y:S01]  /*6240*/  MOV R224, 0xffffffff ;  /* 0xffffffff00e07802 */ /* 0x000fe20000000f00 */
[----:B------:R-:W-:-:S04]  /*6250*/  FADD.FTZ R131, R130, R129 ;  /* 0x0000008182837221 */ /* 0x000fc80000010000 */
[----:B------:R-:W-:-:S07]  /*6260*/  IMAD.MOV.U32 R235, RZ, RZ, R131 ;  /* 0x000000ffffeb7224 */ /* 0x000fce00078e0083 */
[----:B------:R-:W-:Y:S05]  /*6270*/  WARPSYNC.COLLECTIVE R224, `(.L_x_88) ;  /* 0x00000000e0087348 */ /* 0x000fea0003c00000 */
[----:B------:R0:W1:Y:S02]  /*6280*/  SHFL.BFLY P4, R233, R235, R226, R237 ;  /* 0x0c0000e2ebe97389 */ /* 0x00006400000800ed */
[----:B01----:R-:W-:Y:S05]  /*6290*/  ENDCOLLECTIVE ;  /* 0x000000000000791b */ /* 0x003fea0003800000 */
.L_x_88:
[----:B------:R-:W-:Y:S02]  /*62a0*/  HFMA2 R226, -RZ, RZ, 0, 2.384185791015625e-07 ;  /* 0x00000004ffe27431 */ /* 0x000fe400000001ff */
[----:B------:R-:W-:-:S04]  /*62b0*/  IMAD.MOV.U32 R128, RZ, RZ, R233 ;  /* 0x000000ffff807224 */ /* 0x000fc800078e00e9 */
[----:B------:R-:W-:-:S05]  /*62c0*/  FADD.FTZ R132, R131, R128 ;  /* 0x0000008083847221 */ /* 0x000fca0000010000 */
[----:B------:R-:W-:-:S07]  /*62d0*/  MOV R235, R132 ;  /* 0x0000008400eb7202 */ /* 0x000fce0000000f00 */
[----:B------:R-:W-:Y:S05]  /*62e0*/  WARPSYNC.COLLECTIVE R224, `(.L_x_89) ;  /* 0x00000000e0087348 */ /* 0x000fea0003c00000 */
[----:B------:R0:W1:Y:S02]  /*62f0*/  SHFL.BFLY P4, R233, R235, R226, R237 ;  /* 0x0c0000e2ebe97389 */ /* 0x00006400000800ed */
[----:B01----:R-:W-:Y:S05]  /*6300*/  ENDCOLLECTIVE ;  /* 0x000000000000791b */ /* 0x003fea0003800000 */
.L_x_89:
[----:B------:R-:W-:Y:S01]  /*6310*/  HFMA2 R226, -RZ, RZ, 0, 4.76837158203125e-07 ;  /* 0x00000008ffe27431 */ /* 0x000fe200000001ff */
[----:B------:R-:W-:-:S05]  /*6320*/  MOV R129, R233 ;  /* 0x000000e900817202 */ /* 0x000fca0000000f00 */
[----:B------:R-:W-:-:S04]  /*6330*/  FADD.FTZ R136, R132, R129 ;  /* 0x0000008184887221 */ /* 0x000fc80000010000 */
[----:B------:R-:W-:-:S07]  /*6340*/  IMAD.MOV.U32 R235, RZ, RZ, R136 ;  /* 0x000000ffffeb7224 */ /* 0x000fce00078e0088 */
[----:B------:R-:W-:Y:S05]  /*6350*/  WARPSYNC.COLLECTIVE R224, `(.L_x_90) ;  /* 0x00000000e0087348 */ /* 0x000fea0003c00000 */
[----:B------:R0:W1:Y:S02]  /*6360*/  SHFL.BFLY P4, R233, R235, R226, R237 ;  /* 0x0c0000e2ebe97389 */ /* 0x00006400000800ed */
[----:B01----:R-:W-:Y:S05]  /*6370*/  ENDCOLLECTIVE ;  /* 0x000000000000791b */ /* 0x003fea0003800000 */
.L_x_90:
[----:B------:R-:W-:Y:S01]  /*6380*/  IMAD.MOV.U32 R226, RZ, RZ, 0x10 ;  /* 0x00000010ffe27424 */ /* 0x000fe200078e00ff */
[----:B------:R-:W-:-:S05]  /*6390*/  MOV R129, R233 ;  /* 0x000000e900817202 */ /* 0x000fca0000000f00 */
[----:B------:R-:W-:Y:S02]  /*63a0*/  FADD.FTZ R143, R136, R129 ;  /* 0x00000081888f7221 */ /* 0x000fe40000010000 */
[----:B------:R-:W0:Y:S03]  /*63b0*/  LDC R129, c[0x0][0x400] ;  /* 0x00010000ff817b82 */ /* 0x000e260000000800 */
[----:B------:R-:W-:-:S07]  /*63c0*/  MOV R235, R143 ;  /* 0x0000008f00eb7202 */ /* 0x000fce0000000f00 */
[----:B0-----:R-:W-:Y:S05]  /*63d0*/  WARPSYNC.COLLECTIVE R224, `(.L_x_91) ;  /* 0x00000000e0087348 */ /* 0x001fea0003c00000 */
[----:B------:R1:W2:Y:S02]  /*63e0*/  SHFL.BFLY P4, R233, R235, R226, R237 ;  /* 0x0c0000e2ebe97389 */ /* 0x0002a400000800ed */
[----:B012---:R-:W-:Y:S05]  /*63f0*/  ENDCOLLECTIVE ;  /* 0x000000000000791b */ /* 0x007fea0003800000 */
.L_x_91:
[----:B------:R-:W-:Y:S01]  /*6400*/  HFMA2 R226, -RZ, RZ, 0, 5.9604644775390625e-08 ;  /* 0x00000001ffe27431 */ /* 0x000fe200000001ff */
[----:B------:R-:W-:-:S05]  /*6410*/  MOV R128, R233 ;  /* 0x000000e900807202 */ /* 0x000fca0000000f00 */
[----:B------:R-:W-:-:S04]  /*6420*/  FADD.FTZ R128, R143, R128 ;  /* 0x000000808f807221 */ /* 0x000fc80000010000 */
[----:B------:R-:W-:-:S04]  /*6430*/  FMUL.FTZ R133, R128, R129 ;  /* 0x0000008180857220 */ /* 0x000fc80000410000 */
[C---:B------:R-:W-:Y:S01]  /*6440*/  FADD.FTZ R128, -R133.reuse, R227 ;  /* 0x000000e385807221 */ /* 0x040fe20000010100 */
[----:B------:R-:W-:-:S03]  /*6450*/  FADD.FTZ R131, -R133, R222 ;  /* 0x000000de85837221 */ /* 0x000fc60000010100 */
[----:B------:R-:W-:-:S04]  /*6460*/  FFMA.FTZ R128, R128, R128, RZ ;  /* 0x0000008080807223 */ /* 0x000fc800000100ff */
[----:B------:R-:W-:Y:S01]  /*6470*/  FFMA.FTZ R128, R131, R131, R128 ;  /* 0x0000008383807223 */ /* 0x000fe20000010080 */
[----:B------:R-:W-:-:S04]  /*6480*/  FADD.FTZ R131, -R133, R231 ;  /* 0x000000e785837221 */ /* 0x000fc80000010100 */
        /* <DEDUP_REMOVED lines=74> */
[----:B------:R-:W-:-:S05]  /*6930*/  FFMA.FTZ R128, R131, R131, R128 ;  /* 0x0000008383807223 */ /* 0x000fca0000010080 */
[----:B------:R-:W-:-:S07]  /*6940*/  MOV R235, R128 ;  /* 0x0000008000eb7202 */ /* 0x000fce0000000f00 */
[----:B------:R-:W-:Y:S05]  /*6950*/  WARPSYNC.COLLECTIVE R224, `(.L_x_92) ;  /* 0x00000000e0087348 */ /* 0x000fea0003c00000 */
[----:B------:R0:W1:Y:S02]  /*6960*/  SHFL.BFLY P4, R233, R235, R226, R237 ;  /* 0x0c0000e2ebe97389 */ /* 0x00006400000800ed */
[----:B01----:R-:W-:Y:S05]  /*6970*/  ENDCOLLECTIVE ;  /* 0x000000000000791b */ /* 0x003fea0003800000 */
.L_x_92:
[----:B------:R-:W-:Y:S02]  /*6980*/  HFMA2 R226, -RZ, RZ, 0, 1.1920928955078125e-07 ;  /* 0x00000002ffe27431 */ /* 0x000fe400000001ff */
[----:B------:R-:W-:-:S04]  /*6990*/  IMAD.MOV.U32 R131, RZ, RZ, R233 ;  /* 0x000000ffff837224 */ /* 0x000fc800078e00e9 */
[----:B------:R-:W-:-:S05]  /*69a0*/  FADD.FTZ R131, R128, R131 ;  /* 0x0000008380837221 */ /* 0x000fca0000010000 */
[----:B------:R-:W-:-:S07]  /*69b0*/  MOV R235, R131 ;  /* 0x0000008300eb7202 */ /* 0x000fce0000000f00 */
[----:B------:R-:W-:Y:S05]  /*69c0*/  WARPSYNC.COLLECTIVE R224, `(.L_x_93) ;  /* 0x00000000e0087348 */ /* 0x000fea0003c00000 */
[----:B------:R0:W1:Y:S02]  /*69d0*/  SHFL.BFLY P4, R233, R235, R226, R237 ;  /* 0x0c0000e2ebe97389 */ /* 0x00006400000800ed */
[----:B01----:R-:W-:Y:S05]  /*69e0*/  ENDCOLLECTIVE ;  /* 0x000000000000791b */ /* 0x003fea0003800000 */
.L_x_93:
[----:B------:R-:W-:Y:S01]  /*69f0*/  HFMA2 R226, -RZ, RZ, 0, 2.384185791015625e-07 ;  /* 0x00000004ffe27431 */ /* 0x000fe200000001ff */
[----:B------:R-:W-:-:S05]  /*6a00*/  MOV R130, R233 ;  /* 0x000000e900827202 */ /* 0x000fca0000000f00 */
[----:B------:R-:W-:-:S04]  /*6a10*/  FADD.FTZ R130, R131, R130 ;  /* 0x0000008283827221 */ /* 0x000fc80000010000 */
[----:B------:R-:W-:-:S07]  /*6a20*/  IMAD.MOV.U32 R235, RZ, RZ, R130 ;  /* 0x000000ffffeb7224 */ /* 0x000fce00078e0082 */
[----:B------:R-:W-:Y:S05]  /*6a30*/  WARPSYNC.COLLECTIVE R224, `(.L_x_94) ;  /* 0x00000000e0087348 */ /* 0x000fea0003c00000 */
[----:B------:R0:W1:Y:S02]  /*6a40*/  SHFL.BFLY P4, R233, R235, R226, R237 ;  /* 0x0c0000e2ebe97389 */ /* 0x00006400000800ed */
[----:B01----:R-:W-:Y:S05]  /*6a50*/  ENDCOLLECTIVE ;  /* 0x000000000000791b */ /* 0x003fea0003800000 */
.L_x_94:
[----:B------:R-:W-:Y:S01]  /*6a60*/  IMAD.MOV.U32 R226, RZ, RZ, 0x8 ;  /* 0x00000008ffe27424 */ /* 0x000fe200078e00ff */
[----:B------:R-:W-:-:S05]  /*6a70*/  MOV R143, R233 ;  /* 0x000000e9008f7202 */ /* 0x000fca0000000f00 */
[----:B------:R-:W-:-:S05]  /*6a80*/  FADD.FTZ R143, R130, R143 ;  /* 0x0000008f828f7221 */ /* 0x000fca0000010000 */
[----:B------:R-:W-:-:S07]  /*6a90*/  MOV R235, R143 ;  /* 0x0000008f00eb7202 */ /* 0x000fce0000000f00 */
[----:B------:R-:W-:Y:S05]  /*6aa0*/  WARPSYNC.COLLECTIVE R224, `(.L_x_95) ;  /* 0x00000000e0087348 */ /* 0x000fea0003c00000 */
[----:B------:R0:W1:Y:S02]  /*6ab0*/  SHFL.BFLY P4, R233, R235, R226, R237 ;  /* 0x0c0000e2ebe97389 */ /* 0x00006400000800ed */
[----:B01----:R-:W-:Y:S05]  /*6ac0*/  ENDCOLLECTIVE ;  /* 0x000000000000791b */ /* 0x003fea0003800000 */
.L_x_95:
[----:B------:R-:W-:Y:S01]  /*6ad0*/  HFMA2 R226, -RZ, RZ, 0, 9.5367431640625e-07 ;  /* 0x00000010ffe27431 */ /* 0x000fe200000001ff */
[----:B------:R-:W-:-:S05]  /*6ae0*/  MOV R132, R233 ;  /* 0x000000e900847202 */ /* 0x000fca0000000f00 */
[----:B------:R-:W-:-:S05]  /*6af0*/  FADD.FTZ R132, R143, R132 ;  /* 0x000000848f847221 */ /* 0x000fca0000010000 */
[----:B------:R-:W-:-:S07]  /*6b00*/  MOV R235, R132 ;  /* 0x0000008400eb7202 */ /* 0x000fce0000000f00 */
[----:B------:R-:W-:Y:S05]  /*6b10*/  WARPSYNC.COLLECTIVE R224, `(.L_x_96) ;  /* 0x00000000e0087348 */ /* 0x000fea0003c00000 */
[----:B------:R0:W1:Y:S02]  /*6b20*/  SHFL.BFLY P4, R233, R235, R226, R237 ;  /* 0x0c0000e2ebe97389 */ /* 0x00006400000800ed */
[----:B01----:R-:W-:Y:S05]  /*6b30*/  ENDCOLLECTIVE ;  /* 0x000000000000791b */ /* 0x003fea0003800000 */
.L_x_96:
[----:B------:R-:W-:Y:S05]  /*6b40*/  BRA `(.L_x_97) ;  /* 0xffffffdc004c7947 */ /* 0x000fea000383ffff */
.L_x_98:
        /* <DEDUP_REMOVED lines=11> */
.L_x_27953:


//--------------------- .text._ZN10layer_norm31ln_parallel_residual_fwd_kernelINS_13Kernel_traitsI13__nv_bfloat16S2_S2_S2_fjLj1280ELj1ELj4ELj1ELj16ENS_18Kernel_traits_baseILj1280ES2_S2_S2_S2_fjLj128EEEEELb0ELb1ELb0EEEvNS_9FwdParamsE --------------------------
	.section	.text._ZN10layer_norm31ln_parallel_residual_fwd_kernelINS_13Kernel_traitsI13__nv_bfloat16S2_S2_S2_fjLj1280ELj1ELj4ELj1ELj16ENS_18Kernel_traits_baseILj1280ES2_S2_S2_S2_fjLj128EEEEELb0ELb1ELb0EEEvNS_9FwdParamsE,"ax",@progbits
	.align	128
        .global         _ZN10layer_norm31ln_parallel_residual_fwd_kernelINS_13Kernel_traitsI13__nv_bfloat16S2_S2_S2_fjLj1280ELj1ELj4ELj1ELj16ENS_18Kernel_traits_baseILj1280ES2_S2_S2_S2_fjLj128EEEEELb0ELb1ELb0EEEvNS_9FwdParamsE
        .type           _ZN10layer_norm31ln_parallel_residual_fwd_kernelINS_13Kernel_traitsI13__nv_bfloat16S2_S2_S2_fjLj1280ELj1ELj4ELj1ELj16ENS_18Kernel_traits_baseILj1280ES2_S2_S2_S2_fjLj128EEEEELb0ELb1ELb0EEEvNS_9FwdParamsE,@function
        .size           _ZN10layer_norm31ln_parallel_residual_fwd_kernelINS_13Kernel_traitsI13__nv_bfloat16S2_S2_S2_fjLj1280ELj1ELj4ELj1ELj16ENS_18Kernel_traits_baseILj1280ES2_S2_S2_S2_fjLj128EEEEELb0ELb1ELb0EEEvNS_9FwdParamsE,(.L_x_27954 - _ZN10layer_norm31ln_parallel_residual_fwd_kernelINS_13Kernel_traitsI13__nv_bfloat16S2_S2_S2_fjLj1280ELj1ELj4ELj1ELj16ENS_18Kernel_traits_baseILj1280ES2_S2_S2_S2_fjLj128EEEEELb0ELb1ELb0EEEvNS_9FwdParamsE)
        .other          _ZN10layer_norm31ln_parallel_residual_fwd_kernelINS_13Kernel_traitsI13__nv_bfloat16S2_S2_S2_fjLj1280ELj1ELj4ELj1ELj16ENS_18Kernel_traits_baseILj1280ES2_S2_S2_S2_fjLj128EEEEELb0ELb1ELb0EEEvNS_9FwdParamsE,@"STO_CUDA_ENTRY STV_DEFAULT"
_ZN10layer_norm31ln_parallel_residual_fwd_kernelINS_13Kernel_traitsI13__nv_bfloat16S2_S2_S2_fjLj1280ELj1ELj4ELj1ELj16ENS_18Kernel_traits_baseILj1280ES2_S2_S2_S2_fjLj128EEEEELb0ELb1ELb0EEEvNS_9FwdParamsE:
.text._ZN10layer_norm31ln_parallel_residual_fwd_kernelINS_13Kernel_traitsI13__nv_bfloat16S2_S2_S2_fjLj1280ELj1ELj4ELj1ELj16ENS_18Kernel_traits_baseILj1280ES2_S2_S2_S2_fjLj128EEEEELb0ELb1ELb0EEEvNS_9FwdParamsE:
[----:B------:R-:W-:Y:S01]  /*0000*/  LDC R1, c[0x0][0x37c] ;  /* 0x0000df00ff017b82 */ /* 0x000fe20000000800 */
[----:B------:R-:W0:Y:S01]  /*0010*/  S2R R98, SR_TID.X ;  /* 0x0000000000627919 */ /* 0x000e220000002100 */
[----:B------:R-:W1:Y:S06]  /*0020*/  LDCU.64 UR10, c[0x0][0x438] ;  /* 0x00008700ff0a77ac */ /* 0x000e6c0008000a00 */
[----:B------:R-:W2:Y:S01]  /*0030*/  LDC R3, c[0x0][0x388] ;  /* 0x0000e200ff037b82 */ /* 0x000ea20000000800 */
[----:B------:R-:W-:Y:S01]  /*0040*/  BSSY.RECONVERGENT B0, `(.L_x_99) ;  /* 0x0000063000007945 */ /* 0x000fe20003800200 */
[----:B------:R-:W3:Y:S01]  /*0050*/  LDCU.64 UR8, c[0x0][0x3a0] ;  /* 0x00007400ff0877ac */ /* 0x000ee20008000a00 */
[----:B------:R-:W4:Y:S05]  /*0060*/  LDCU.64 UR6, c[0x0][0x358] ;  /* 0x00006b00ff0677ac */ /* 0x000f2a0008000a00 */
[----:B------:R-:W5:Y:S08]  /*0070*/  S2UR UR4, SR_CTAID.X ;  /* 0x00000000000479c3 */ /* 0x000f700000002500 */
[----:B------:R-:W3:Y:S01]  /*0080*/  LDC.64 R4, c[0x0][0x398] ;  /* 0x0000e600ff047b82 */ /* 0x000ee20000000a00 */
[----:B-1----:R-:W-:-:S04]  /*0090*/  UISETP.NE.U32.AND UP0, UPT, UR10, URZ, UPT ;  /* 0x000000ff0a00728c */ /* 0x002fc8000bf05070 */
[----:B------:R-:W-:Y:S01]  /*00a0*/  UISETP.NE.AND.EX UP0, UPT, UR11, URZ, UPT, UP0 ;  /* 0x000000ff0b00728c */ /* 0x000fe2000bf05300 */
[----:B--2---:R-:W-:-:S04]  /*00b0*/  SHF.R.S32.HI R0, RZ, 0x1f, R3 ;  /* 0x0000001fff007819 */ /* 0x004fc80000011403 */
[----:B------:R-:W-:Y:S02]  /*00c0*/  LEA.HI R0, R0, R3, RZ, 0x3 ;  /* 0x0000000300007211 */ /* 0x000fe400078f18ff */
[----:B0-----:R-:W-:Y:S01]  /*00d0*/  LOP3.LUT R99, R98, 0x1f, RZ, 0xc, !PT ;  /* 0x0000001f62637812 */ /* 0x001fe200078e0cff */
[----:B-----5:R-:W-:Y:S01]  /*00e0*/  USHF.L.U32 UR4, UR4, 0x2, URZ ;  /* 0x0000000204047899 */ /* 0x020fe200080006ff */
[----:B------:R-:W-:Y:S02]  /*00f0*/  SHF.R.U32.HI R97, RZ, 0x5, R98 ;  /* 0x00000005ff617819 */ /* 0x000fe40000011662 */
[----:B------:R-:W-:Y:S02]  /*0100*/  LEA.HI.SX32 R99, R0, R99, 0x1d ;  /* 0x0000006300637211 */ /* 0x000fe400078feaff */
[----:B------:R-:W-:Y:S02]  /*0110*/  LOP3.LUT R98, R98, 0x1f, RZ, 0xc0, !PT ;  /* 0x0000001f62627812 */ /* 0x000fe400078ec0ff */
[----:B------:R-:W-:-:S02]  /*0120*/  LOP3.LUT R97, R97, UR4, RZ, 0xfc, !PT ;  /* 0x0000000461617c12 */ /* 0x000fc4000f8efcff */
[----:B---3--:R-:W-:-:S04]  /*0130*/  LOP3.LUT P4, RZ, R4, UR8, RZ, 0xfc, !PT ;  /* 0x0000000804ff7c12 */ /* 0x008fc8000f88fcff */
[----:B------:R-:W-:Y:S01]  /*0140*/  LOP3.LUT P4, RZ, R5, UR9, RZ, 0xfc, P4 ;  /* 0x0000000905ff7c12 */ /* 0x000fe2000a08fcff */
[----:B----4-:R-:W-:-:S12]  /*0150*/  BRA.U !UP0, `(.L_x_100) ;  /* 0x0000000108a87547 */ /* 0x010fd8000b800000 */
[C---:B------:R-:W-:Y:S02]  /*0160*/  ISETP.GE.U32.AND P0, PT, R99.reuse, 0x40, PT ;  /* 0x000000406300780c */ /* 0x040fe40003f06070 */
[C---:B------:R-:W-:Y:S02]  /*0170*/  ISETP.GE.U32.AND P1, PT, R99.reuse, 0x60, PT ;  /* 0x000000606300780c */ /* 0x040fe40003f26070 */
[C---:B------:R-:W-:Y:S02]  /*0180*/  ISETP.GE.U32.AND P3, PT, R99.reuse, 0x20, PT ;  /* 0x000000206300780c */ /* 0x040fe40003f66070 */
[----:B------:R-:W-:Y:S02]  /*0190*/  ISETP.GE.U32.AND P2, PT, R99, 0x80, PT ;  /* 0x000000806300780c */ /* 0x000fe40003f46070 */
[----:B------:R-:W-:-:S05]  /*01a0*/  MOV R19, R98 ;  /* 0x0000006200137202 */ /* 0x000fca0000000f00 */
[----:B------:R-:W0:Y:S04]  /*01b0*/  @P0 LDC.64 R6, c[0x0][0x3d0] ;  /* 0x0000f400ff060b82 */ /* 0x000e280000000a00 */
[----:B------:R-:W-:-:S04]  /*01c0*/  @P3 LOP3.LUT R19, R98, 0x20, RZ, 0xfc, !PT ;  /* 0x0000002062133812 */ /* 0x000fc800078efcff */
[----:B------:R-:W1:Y:S08]  /*01d0*/  @P0 LDC.64 R8, c[0x0][0x438] ;  /* 0x00010e00ff080b82 */ /* 0x000e700000000a00 */
[----:B------:R-:W2:Y:S08]  /*01e0*/  @P1 LDC.64 R10, c[0x0][0x3d0] ;  /* 0x0000f400ff0a1b82 */ /* 0x000eb00000000a00 */
[----:B------:R-:W3:Y:S01]  /*01f0*/  @P1 LDC.64 R12, c[0x0][0x438] ;  /* 0x00010e00ff0c1b82 */ /* 0x000ee20000000a00 */
[----:B0-----:R-:W-:-:S05]  /*0200*/  @P0 IMAD.WIDE.U32 R6, R19, 0x10, R6 ;  /* 0x0000001013060825 */ /* 0x001fca00078e0006 */
[----:B------:R0:W5:Y:S02]  /*0210*/  @P0 LDG.E.128 R68, desc[UR6][R6.64] ;  /* 0x0000000606440981 */ /* 0x000164000c1e1d00 */
[----:B------:R-:W4:Y:S01]  /*0220*/  @P3 LDC.64 R2, c[0x0][0x3d0] ;  /* 0x0000f400ff023b82 */ /* 0x000f220000000a00 */
[C---:B-1----:R-:W-:Y:S01]  /*0230*/  @P0 IMAD.WIDE.U32 R8, R19.reuse, 0x10, R8 ;  /* 0x0000001013080825 */ /* 0x042fe200078e0008 */
[----:B------:R-:W-:-:S04]  /*0240*/  @P0 IADD3 R19, PT, PT, R19, 0x20, RZ ;  /* 0x0000002013130810 */ /* 0x000fc80007ffe0ff */
[----:B------:R0:W5:Y:S02]  /*0250*/  @P0 LD.E.128 R64, desc[UR6][R8.64] ;  /* 0x0000000608400980 */ /* 0x000164000c101d00 */
[----:B------:R-:W1:Y:S01]  /*0260*/  @P3 LDC.64 R4, c[0x0][0x438] ;  /* 0x00010e00ff043b82 */ /* 0x000e620000000a00 */
[----:B--2---:R-:W-:-:S05]  /*0270*/  @P1 IMAD.WIDE.U32 R10, R19, 0x10, R10 ;  /* 0x00000010130a1825 */ /* 0x004fca00078e000a */
[----:B------:R0:W5:Y:S02]  /*0280*/  @P1 LDG.E.128 R60, desc[UR6][R10.64] ;  /* 0x000000060a3c1981 */ /* 0x000164000c1e1d00 */
[----:B------:R-:W2:Y:S01]  /*0290*/  @P2 LDC.64 R14, c[0x0][0x3d0] ;  /* 0x0000f400ff0e2b82 */ /* 0x000ea20000000a00 */
[----:B---3--:R-:W-:-:S04]  /*02a0*/  @P1 IMAD.WIDE.U32 R12, R19, 0x10, R12 ;  /* 0x00000010130c1825 */ /* 0x008fc800078e000c */
[----:B------:R-:W-:Y:S01]  /*02b0*/  @P1 VIADD R19, R19, 0x20 ;  /* 0x0000002013131836 */ /* 0x000fe20000000000 */
[----:B------:R0:W5:Y:S02]  /*02c0*/  @P1 LD.E.128 R56, desc[UR6][R12.64] ;  /* 0x000000060c381980 */ /* 0x000164000c101d00 */
[----:B------:R-:W3:Y:S01]  /*02d0*/  @P2 LDC.64 R16, c[0x0][0x438] ;  /* 0x00010e00ff102b82 */ /* 0x000ee20000000a00 */
[----:B----4-:R-:W-:-:S05]  /*02e0*/  @P3 IMAD.WIDE.U32 R2, R98, 0x10, R2 ;  /* 0x0000001062023825 */ /* 0x010fca00078e0002 */
[----:B------:R0:W5:Y:S01]  /*02f0*/  @P3 LDG.E.128 R76, desc[UR6][R2.64] ;  /* 0x00000006024c3981 */ /* 0x000162000c1e1d00 */
[----:B-1----:R-:W-:-:S05]  /*0300*/  @P3 IMAD.WIDE.U32 R4, R98, 0x10, R4 ;  /* 0x0000001062043825 */ /* 0x002fca00078e0004 */
[----:B------:R0:W5:Y:S01]  /*0310*/  @P3 LD.E.128 R72, desc[UR6][R4.64] ;  /* 0x0000000604483980 */ /* 0x000162000c101d00 */
[----:B--2---:R-:W-:-:S05]  /*0320*/  @P2 IMAD.WIDE.U32 R14, R19, 0x10, R14 ;  /* 0x00000010130e2825 */ /* 0x004fca00078e000e */
[----:B------:R0:W5:Y:S01]  /*0330*/  @P2 LDG.E.128 R52, desc[UR6][R14.64] ;  /* 0x000000060e342981 */ /* 0x000162000c1e1d00 */
[----:B---3--:R-:W-:-:S05]  /*0340*/  @P2 IMAD.WIDE.U32 R16, R19, 0x10, R16 ;  /* 0x0000001013102825 */ /* 0x008fca00078e0010 */
[----:B------:R0:W5:Y:S01]  /*0350*/  @P2 LD.E.128 R48, desc[UR6][R16.64] ;  /* 0x0000000610302980 */ /* 0x000162000c101d00 */
[----:B------:R-:W-:Y:S02]  /*0360*/  ISETP.GE.U32.AND P0, PT, R99, 0xa0, PT ;  /* 0x000000a06300780c */ /* 0x000fe40003f06070 */
[----:B------:R-:W-:-:S11]  /*0370*/  @P2 IADD3 R19, PT, PT, R19, 0x20, RZ ;  /* 0x0000002013132810 */ /* 0x000fd60007ffe0ff */
[----:B0-----:R-:W-:Y:S05]  /*0380*/  @!P0 BRA `(.L_x_101) ;  /* 0x0000000000b88947 */ /* 0x001fea0003800000 */
[----:B------:R-:W0:Y:S08]  /*0390*/  LDC.64 R44, c[0x0][0x3d0] ;  /* 0x0000f400ff2c7b82 */ /* 0x000e300000000a00 */
[----:B------:R-:W1:Y:S01]  /*03a0*/  LDC.64 R40, c[0x0][0x438] ;  /* 0x00010e00ff287b82 */ /* 0x000e620000000a00 */
[----:B0-----:R-:W-:-:S06]  /*03b0*/  IMAD.WIDE.U32 R44, R19, 0x10, R44 ;  /* 0x00000010132c7825 */ /* 0x001fcc00078e002c */
[----:B------:R-:W5:Y:S01]  /*03c0*/  LDG.E.128 R44, desc[UR6][R44.64] ;  /* 0x000000062c2c7981 */ /* 0x000f62000c1e1d00 */
[----:B-1----:R-:W-:-:S06]  /*03d0*/  IMAD.WIDE.U32 R40, R19, 0x10, R40 ;  /* 0x0000001013287825 */ /* 0x002fcc00078e0028 */
[----:B------:R-:W5:Y:S01]  /*03e0*/  LD.E.128 R40, desc[UR6][R40.64] ;  /* 0x0000000628287980 */ /* 0x000f62000c101d00 */
[----:B------:R-:W-:Y:S05]  /*03f0*/  BRA `(.L_x_101) ;  /* 0x00000000009c7947 */ /* 0x000fea0003800000 */
.L_x_100:
[C---:B------:R-:W-:Y:S02]  /*0400*/  ISETP.GE.U32.AND P0, PT, R99.reuse, 0x40, PT ;  /* 0x000000406300780c */ /* 0x040fe40003f06070 */
[C---:B------:R-:W-:Y:S02]  /*0410*/  ISETP.GE.U32.AND P1, PT, R99.reuse, 0x60, PT ;  /* 0x000000606300780c */ /* 0x040fe40003f26070 */
[C---:B------:R-:W-:Y:S02]  /*0420*/  ISETP.GE.U32.AND P2, PT, R99.reuse, 0x80, PT ;  /* 0x000000806300780c */ /* 0x040fe40003f46070 */
[C---:B------:R-:W-:Y:S02]  /*0430*/  ISETP.GE.U32.AND P3, PT, R99.reuse, 0x20, PT ;  /* 0x000000206300780c */ /* 0x040fe40003f66070 */
[----:B------:R-:W-:Y:S02]  /*0440*/  ISETP.GE.U32.AND P5, PT, R99, 0xa0, PT ;  /* 0x000000a06300780c */ /* 0x000fe40003fa6070 */
[----:B------:R-:W-:-:S03]  /*0450*/  MOV R15, R98 ;  /* 0x00000062000f7202 */ /* 0x000fc60000000f00 */
[----:B------:R-:W0:Y:S06]  /*0460*/  @P0 LDC.64 R2, c[0x0][0x3d0] ;  /* 0x0000f400ff020b82 */ /* 0x000e2c0000000a00 */
[----:B------:R-:W-:Y:S02]  /*0470*/  @P3 LOP3.LUT R15, R98, 0x20, RZ, 0xfc, !PT ;  /* 0x00000020620f3812 */ /* 0x000fe400078efcff */
[----:B------:R-:W1:Y:S08]  /*0480*/  @P1 LDC.64 R4, c[0x0][0x3d0] ;  /* 0x0000f400ff041b82 */ /* 0x000e700000000a00 */
[----:B------:R-:W2:Y:S08]  /*0490*/  @P2 LDC.64 R10, c[0x0][0x3d0] ;  /* 0x0000f400ff0a2b82 */ /* 0x000eb00000000a00 */
[----:B------:R-:W3:Y:S01]  /*04a0*/  @P5 LDC.64 R12, c[0x0][0x3d0] ;  /* 0x0000f400ff0c5b82 */ /* 0x000ee20000000a00 */
[----:B0-----:R-:W-:-:S04]  /*04b0*/  @P0 IMAD.WIDE.U32 R2, R15, 0x10, R2 ;  /* 0x000000100f020825 */ /* 0x001fc800078e0002 */
[----:B------:R-:W-:Y:S01]  /*04c0*/  @P0 VIADD R15, R15, 0x20 ;  /* 0x000000200f0f0836 */ /* 0x000fe20000000000 */
[----:B------:R0:W5:Y:S02]  /*04d0*/  @P0 LDG.E.128 R68, desc[UR6][R2.64] ;  /* 0x0000000602440981 */ /* 0x000164000c1e1d00 */
[----:B------:R-:W4:Y:S01]  /*04e0*/  @P3 LDC.64 R6, c[0x0][0x3d0] ;  /* 0x0000f400ff063b82 */ /* 0x000f220000000a00 */
[C---:B-1----:R-:W-:Y:S01]  /*04f0*/  @P1 IMAD.WIDE.U32 R8, R15.reuse, 0x10, R4 ;  /* 0x000000100f081825 */ /* 0x042fe200078e0004 */
[----:B------:R-:W-:-:S04]  /*0500*/  @P1 IADD3 R15, PT, PT, R15, 0x20, RZ ;  /* 0x000000200f0f1810 */ /* 0x000fc80007ffe0ff */
[----:B------:R0:W5:Y:S01]  /*0510*/  @P1 LDG.E.128 R60, desc[UR6][R8.64] ;  /* 0x00000006083c1981 */ /* 0x000162000c1e1d00 */
[C---:B--2---:R-:W-:Y:S01]  /*0520*/  @P2 IMAD.WIDE.U32 R10, R15.reuse, 0x10, R10 ;  /* 0x000000100f0a2825 */ /* 0x044fe200078e000a */
[----:B------:R-:W-:-:S04]  /*0530*/  @P2 IADD3 R15, PT, PT, R15, 0x20, RZ ;  /* 0x000000200f0f2810 */ /* 0x000fc80007ffe0ff */
[----:B------:R0:W5:Y:S01]  /*0540*/  @P2 LDG.E.128 R52, desc[UR6][R10.64] ;  /* 0x000000060a342981 */ /* 0x000162000c1e1d00 */
[----:B---3--:R-:W-:-:S05]  /*0550*/  @P5 IMAD.WIDE.U32 R4, R15, 0x10, R12 ;  /* 0x000000100f045825 */ /* 0x008fca00078e000c */
[----:B------:R0:W5:Y:S01]  /*0560*/  @P5 LDG.E.128 R44, desc[UR6][R4.64] ;  /* 0x00000006042c5981 */ /* 0x000162000c1e1d00 */
[----:B----4-:R-:W-:-:S05]  /*0570*/  @P3 IMAD.WIDE.U32 R6, R98, 0x10, R6 ;  /* 0x0000001062063825 */ /* 0x010fca00078e0006 */
[----:B------:R0:W5:Y:S01]  /*0580*/  @P3 LDG.E.128 R76, desc[UR6][R6.64] ;  /* 0x00000006064c3981 */ /* 0x000162000c1e1d00 */
[----:B------:R-:W-:Y:S02]  /*0590*/  HFMA2 R58, -RZ, RZ, 0, 0 ;  /* 0x00000000ff3a7431 */ /* 0x000fe400000001ff */
[----:B------:R-:W-:Y:S01]  /*05a0*/  IMAD.MOV.U32 R50, RZ, RZ, RZ ;  /* 0x000000ffff327224 */ /* 0x000fe200078e00ff */
[----:B------:R-:W-:Y:S02]  /*05b0*/  CS2R R48, SRZ ;  /* 0x0000000000307805 */ /* 0x000fe4000001ff00 */
        /* <DEDUP_REMOVED lines=11> */
.L_x_101:
[----:B------:R-:W-:Y:S05]  /*0670*/  BSYNC.RECONVERGENT B0 ;  /* 0x0000000000007941 */ /* 0x000fea0003800200 */
.L_x_99:
        /* <DEDUP_REMOVED lines=17> */
[----:B0-----:R-:W-:Y:S02]  /*0790*/  ISETP.NE.AND P0, PT, RZ, UR4, PT ;  /* 0x00000004ff007c0c */ /* 0x001fe4000bf05270 */
        /* <DEDUP_REMOVED lines=27> */
[----:B------:R-:W-:Y:S02]  /*0950*/  P2R R100, PR, RZ, 0x1 ;  /* 0x00000001ff647803 */ /* 0x000fe40000000000 */
[----:B------:R-:W-:Y:S02]  /*0960*/  PRMT R4, R73, 0x7632, R4 ;  /* 0x0000763249047816 */ /* 0x000fe40000000004 */
[----:B------:R-:W-:Y:S02]  /*0970*/  PRMT R3, R77, 0x7632, R3 ;  /* 0x000076324d037816 */ /* 0x000fe40000000003 */
[----:B------:R-:W-:Y:S02]  /*0980*/  PRMT R2, R72, 0x7632, R2 ;  /* 0x0000763248027816 */ /* 0x000fe40000000002 */
[----:B-1234-:R-:W-:-:S07]  /*0990*/  PRMT R0, R76, 0x7632, R0 ;  /* 0x000076324c007816 */ /* 0x01efce0000000000 */
.L_x_143:
        /* <DEDUP_REMOVED lines=30> */
[----:B------:R-:W-:Y:S01]  /*0b80*/  SHF.L.U32 R101, R36, 0x10, RZ ;  /* 0x0000001024657819 */ /* 0x000fe200000006ff */
[----:B------:R-:W-:Y:S01]  /*0b90*/  IMAD.U32 R28, R28, 0x10000, RZ ;  /* 0x000100001c1c7824 */ /* 0x000fe200078e00ff */
[C---:B------:R-:W-:Y:S01]  /*0ba0*/  PRMT R30, R81.reuse, 0x7632, R30 ;  /* 0x00007632511e7816 */ /* 0x040fe2000000001e */
[--C-:B------:R-:W-:Y:S01]  /*0bb0*/  FADD.FTZ R80, R80, R29.reuse ;  /* 0x0000001d50507221 */ /* 0x100fe20000010000 */
[----:B------:R-:W-:Y:S02]  /*0bc0*/  PRMT R29, R32, 0x7632, R29 ;  /* 0x00007632201d7816 */ /* 0x000fe4000000001d */
[----:B------:R-:W-:Y:S01]  /*0bd0*/  SHF.L.U32 R81, R81, 0x10, RZ ;  /* 0x0000001051517819 */ /* 0x000fe200000006ff */
[----:B------:R-:W-:Y:S01]  /*0be0*/  FADD.FTZ R101, R80, R101 ;  /* 0x0000006550657221 */ /* 0x000fe20000010000 */
[----:B------:R-:W-:-:S02]  /*0bf0*/  SHF.L.U32 R29, R29, 0x10, RZ ;  /* 0x000000101d1d7819 */ /* 0x000fc400000006ff */
[----:B------:R-:W-:Y:S01]  /*0c00*/  PRMT R111, R82, 0x7632, R111 ;  /* 0x00007632526f7816 */ /* 0x000fe2000000006f */
[----:B------:R-:W-:Y:S01]  /*0c10*/  IMAD.U32 R82, R33, 0x10000, RZ ;  /* 0x0001000021527824 */ /* 0x000fe200078e00ff */
[----:B------:R-:W-:Y:S01]  /*0c20*/  SHF.L.U32 R106, R34, 0x10, RZ ;  /* 0x00000010226a7819 */ /* 0x000fe200000006ff */
[----:B------:R-:W-:Y:S01]  /*0c30*/  FADD.FTZ R29, R28, R29 ;  /* 0x0000001d1c1d7221 */ /* 0x000fe20000010000 */
[----:B------:R-:W-:Y:S01]  /*0c40*/  PRMT R126, R83, 0x7632, R126 ;  /* 0x00007632537e7816 */ /* 0x000fe2000000007e */
[----:B------:R-:W-:Y:S01]  /*0c50*/  FADD.FTZ R81, R81, R82 ;  /* 0x0000005251517221 */ /* 0x000fe20000010000 */
[----:B------:R-:W-:Y:S01]  /*0c60*/  SHF.L.U32 R83, R83, 0x10, RZ ;  /* 0x0000001053537819 */ /* 0x000fe200000006ff */
[----:B------:R-:W-:Y:S01]  /*0c70*/  FADD.FTZ R82, R31, R106 ;  /* 0x0000006a1f527221 */ /* 0x000fe20000010000 */
[----:B------:R-:W-:Y:S02]  /*0c80*/  SHF.L.U32 R128, R35, 0x10, RZ ;  /* 0x0000001023807819 */ /* 0x000fe400000006ff */
[----:B------:R-:W-:-:S02]  /*0c90*/  PRMT R28, R33, 0x7632, R28 ;  /* 0x00007632211c7816 */ /* 0x000fc4000000001c */
[----:B------:R-:W-:Y:S01]  /*0ca0*/  PRMT R80, R34, 0x7632, R80 ;  /* 0x0000763222507816 */ /* 0x000fe20000000050 */
[----:B------:R-:W-:Y:S01]  /*0cb0*/  FADD.FTZ R131, R83, R128 ;  /* 0x0000008053837221 */ /* 0x000fe20000010000 */
[----:B------:R-:W-:Y:S01]  /*0cc0*/  SHF.L.U32 R106, R37, 0x10, RZ ;  /* 0x00000010256a7819 */ /* 0x000fe200000006ff */
[----:B------:R-:W-:Y:S01]  /*0cd0*/  IMAD.U32 R83, R38, 0x10000, RZ ;  /* 0x0001000026537824 */ /* 0x000fe200078e00ff */
[----:B------:R-:W-:Y:S02]  /*0ce0*/  SHF.L.U32 R30, R30, 0x10, RZ ;  /* 0x000000101e1e7819 */ /* 0x000fe400000006ff */
[----:B------:R-:W-:Y:S01]  /*0cf0*/  SHF.L.U32 R31, R28, 0x10, RZ ;  /* 0x000000101c1f7819 */ /* 0x000fe200000006ff */
[----:B------:R-:W-:Y:S01]  /*0d00*/  IMAD.U32 R28, R111, 0x10000, RZ ;  /* 0x000100006f1c7824 */ /* 0x000fe200078e00ff */
[----:B------:R-:W-:Y:S01]  /*0d10*/  SHF.L.U32 R129, R80, 0x10, RZ ;  /* 0x0000001050817819 */ /* 0x000fe200000006ff */
[----:B------:R-:W-:Y:S01]  /*0d20*/  FADD.FTZ R106, R81, R106 ;  /* 0x0000006a516a7221 */ /* 0x000fe20000010000 */
[----:B------:R-:W-:Y:S01]  /*0d30*/  PRMT R128, R35, 0x7632, R128 ;  /* 0x0000763223807816 */ /* 0x000fe20000000080 */
[----:B------:R-:W-:Y:S01]  /*0d40*/  FADD.FTZ R31, R30, R31 ;  /* 0x0000001f1e1f7221 */ /* 0x000fe20000010000 */
[----:B------:R-:W-:Y:S01]  /*0d50*/  SHF.L.U32 R126, R126, 0x10, RZ ;  /* 0x000000107e7e7819 */ /* 0x000fe200000006ff */
[----:B------:R-:W-:Y:S01]  /*0d60*/  FADD.FTZ R129, R28, R129 ;  /* 0x000000811c817221 */ /* 0x000fe20000010000 */
[----:B------:R-:W-:Y:S01]  /*0d70*/  PRMT R81, R39, 0x7632, R81 ;  /* 0x0000763227517816 */ /* 0x000fe20000000051 */
[----:B------:R-:W-:Y:S01]  /*0d80*/  IMAD.U32 R143, R128, 0x10000, RZ ;  /* 0x00010000808f7824 */ /* 0x000fe200078e00ff */
        /* <DEDUP_REMOVED lines=20> */
.L_x_105:
[C---:B-----5:R-:W-:Y:S01]  /*0ed0*/  PRMT R128, R81.reuse, 0x7632, R128 ;  /* 0x0000763251807816 */ /* 0x060fe20000000080 */
[----:B------:R-:W-:Y:S01]  /*0ee0*/  IMAD.U32 R101, R32, 0x10000, RZ ;  /* 0x0001000020657824 */ /* 0x000fe200078e00ff */
[C---:B------:R-:W-:Y:S02]  /*0ef0*/  PRMT R129, R82.reuse, 0x7632, R129 ;  /* 0x0000763252817816 */ /* 0x040fe40000000081 */
        /* <DEDUP_REMOVED lines=34> */
.L_x_104:
[----:B------:R-:W-:Y:S05]  /*1120*/  @!P1 BRA `(.L_x_107) ;  /* 0x0000000000849947 */ /* 0x000fea0003800000 */
[C---:B-----5:R-:W-:Y:S01]  /*1130*/  PRMT R29, R81.reuse, 0x7632, R29 ;  /* 0x00007632511d7816 */ /* 0x060fe2000000001d */
[----:B------:R-:W-:Y:S01]  /*1140*/  IMAD.U32 R111, R38, 0x10000, RZ ;  /* 0x00010000266f7824 */ /* 0x000fe200078e00ff */
[----:B------:R-:W-:Y:S01]  /*1150*/  SHF.L.U32 R81, R81, 0x10, RZ ;  /* 0x0000001051517819 */ /* 0x000fe200000006ff */
[----:B------:R-:W-:Y:S01]  /*1160*/  IMAD.U32 R143, R143, 0x10000, RZ ;  /* 0x000100008f8f7824 */ /* 0x000fe200078e00ff */
[----:B------:R-:W-:Y:S02]  /*1170*/  SHF.L.U32 R106, R37, 0x10, RZ ;  /* 0x00000010256a7819 */ /* 0x000fe400000006ff */
[----:B------:R-:W-:Y:S02]  /*1180*/  PRMT R31, R83, 0x7632, R31 ;  /* 0x00007632531f7816 */ /* 0x000fe4000000001f */
[----:B------:R-:W-:Y:S01]  /*1190*/  PRMT R28, R80, 0x7632, R28 ;  /* 0x00007632501c7816 */ /* 0x000fe2000000001c */
[----:B------:R-:W-:Y:S01]  /*11a0*/  FADD.FTZ R106, R81, R106 ;  /* 0x0000006a516a7221 */ /* 0x000fe20000010000 */
[C---:B------:R-:W-:Y:S01]  /*11b0*/  PRMT R30, R82.reuse, 0x7632, R30 ;  /* 0x00007632521e7816 */ /* 0x040fe2000000001e */
[----:B------:R-:W-:Y:S01]  /*11c0*/  IMAD.U32 R82, R82, 0x10000, RZ ;  /* 0x0001000052527824 */ /* 0x000fe200078e00ff */
[----:B------:R-:W-:-:S02]  /*11d0*/  SHF.L.U32 R80, R80, 0x10, RZ ;  /* 0x0000001050507819 */ /* 0x000fc400000006ff */
[----:B------:R-:W-:Y:S01]  /*11e0*/  SHF.L.U32 R101, R36, 0x10, RZ ;  /* 0x0000001024657819 */ /* 0x000fe200000006ff */
[----:B------:R-:W-:Y:S01]  /*11f0*/  FADD.FTZ R111, R82, R111 ;  /* 0x0000006f526f7221 */ /* 0x000fe20000010000 */
[----:B------:R-:W-:Y:S02]  /*1200*/  SHF.L.U32 R81, R31, 0x10, RZ ;  /* 0x000000101f517819 */ /* 0x000fe400000006ff */
[----:B------:R-:W-:Y:S01]  /*1210*/  SHF.L.U32 R31, R30, 0x10, RZ ;  /* 0x000000101e1f7819 */ /* 0x000fe200000006ff */
[----:B------:R-:W-:Y:S01]  /*1220*/  IMAD.U32 R30, R29, 0x10000, RZ ;  /* 0x000100001d1e7824 */ /* 0x000fe200078e00ff */
        /* <DEDUP_REMOVED lines=17> */
.L_x_107:
        /* <DEDUP_REMOVED lines=12> */
.L_x_106:
[----:B------:R-:W0:Y:S01]  /*1400*/  @P4 LDC.64 R80, c[0x0][0x3a8] ;  /* 0x0000ea00ff504b82 */ /* 0x000e220000000a00 */
[C---:B------:R-:W-:Y:S01]  /*1410*/  IADD3 R143, PT, PT, R141.reuse, 0x20, RZ ;  /* 0x000000208d8f7810 */ /* 0x040fe20007ffe0ff */
[----:B0-----:R-:W-:-:S05]  /*1420*/  @P4 IMAD.WIDE.U32 R80, R141, 0x10, R80 ;  /* 0x000000108d504825 */ /* 0x001fca00078e0050 */
[----:B------:R0:W-:Y:S02]  /*1430*/  @P4 STG.E.128 desc[UR6][R80.64], R28 ;  /* 0x0000001c50004986 */ /* 0x0001e4000c101d06 */
.L_x_103:
[----:B------:R-:W-:Y:S05]  /*1440*/  BSYNC.RECONVERGENT B0 ;  /* 0x0000000000007941 */ /* 0x000fea0003800200 */
.L_x_102:
[----:B------:R-:W-:Y:S01]  /*1450*/  ISETP.GE.U32.AND P0, PT, R99, 0x40, PT ;  /* 0x000000406300780c */ /* 0x000fe20003f06070 */
[----:B------:R-:W-:Y:S03]  /*1460*/  BSSY.RECONVERGENT B0, `(.L_x_108) ;  /* 0x00000ac000007945 */ /* 0x000fe60003800200 */
[----:B0-----:R-:W-:-:S09]  /*1470*/  P2R R80, PR, RZ, 0x1 ;  /* 0x00000001ff507803 */ /* 0x001fd20000000000 */
[----:B------:R-:W-:Y:S05]  /*1480*/  @!P0 BRA `(.L_x_109) ;  /* 0x0000000800a48947 */ /* 0x000fea0003800000 */
[----:B------:R-:W-:Y:S01]  /*1490*/  ISETP.NE.U32.AND P0, PT, RZ, UR10, PT ;  /* 0x0000000aff007c0c */ /* 0x000fe2000bf05070 */
[----:B------:R-:W0:Y:S01]  /*14a0*/  LDC.64 R80, c[0x0][0x390] ;  /* 0x0000e400ff507b82 */ /* 0x000e220000000a00 */
        /* <DEDUP_REMOVED lines=8> */
[----:B------:R0:W5:Y:S01]  /*1530*/  @P0 LDG.E.128 R32, desc[UR6][R124.64] ;  /* 0x000000067c200981 */ /* 0x000162000c1e1d00 */
[----:B--2---:R-:W-:-:S05]  /*1540*/  @P1 IMAD.WIDE.U32 R122, R143, 0x10, R122 ;  /* 0x000000108f7a1825 */ /* 0x004fca00078e007a */
[----:B------:R0:W5:Y:S01]  /*1550*/  @P1 LDG.E.128 R36, desc[UR6][R122.64] ;  /* 0x000000067a241981 */ /* 0x000162000c1e1d00 */
[----:B------:R-:W-:-:S04]  /*1560*/  UISETP.NE.U32.AND UP0, UPT, UR10, URZ, UPT ;  /* 0x000000ff0a00728c */ /* 0x000fc8000bf05070 */
[----:B------:R-:W-:-:S09]  /*1570*/  UISETP.NE.AND.EX UP0, UPT, UR11, URZ, UPT, UP0 ;  /* 0x000000ff0b00728c */ /* 0x000fd2000bf05300 */
[----:B0-----:R-:W-:Y:S05]  /*1580*/  BRA.U UP0, `(.L_x_110) ;  /* 0x0000000100d47547 */ /* 0x001fea000b800000 */
[----:B------:R-:W-:Y:S01]  /*1590*/  UISETP.NE.U32.AND UP0, UPT, UR12, URZ, UPT ;  /* 0x000000ff0c00728c */ /* 0x000fe2000bf05070 */
[----:B-----5:R-:W-:Y:S02]  /*15a0*/  PRMT R122, R39, 0x7632, R122 ;  /* 0x00007632277a7816 */ /* 0x020fe4000000007a */
[----:B------:R-:W-:Y:S01]  /*15b0*/  PRMT R123, R38, 0x7632, R123 ;  /* 0x00007632267b7816 */ /* 0x000fe2000000007b */
[----:B------:R-:W-:Y:S01]  /*15c0*/  UISETP.NE.AND.EX UP0, UPT, UR13, URZ, UPT, UP0 ;  /* 0x000000ff0d00728c */ /* 0x000fe2000bf05300 */
[----:B------:R-:W-:Y:S02]  /*15d0*/  PRMT R124, R37, 0x7632, R124 ;  /* 0x00007632257c7816 */ /* 0x000fe4000000007c */
[----:B------:R-:W-:-:S06]  /*15e0*/  PRMT R125, R36, 0x7632, R125 ;  /* 0x00007632247d7816 */ /* 0x000fcc000000007d */
[----:B------:R-:W-:Y:S05]  /*15f0*/  BRA.U UP0, `(.L_x_111) ;  /* 0x0000000100347547 */ /* 0x000fea000b800000 */
[----:B------:R-:W-:Y:S01]  /*1600*/  PRMT R125, R80, 0x7632, R125 ;  /* 0x00007632507d7816 */ /* 0x000fe2000000007d */
        /* <DEDUP_REMOVED lines=12> */
.L_x_111:
[----:B------:R-:W-:Y:S01]  /*16d0*/  PRMT R28, R80, 0x7632, R28 ;  /* 0x00007632501c7816 */ /* 0x000fe2000000001c */
[----:B------:R-:W-:Y:S01]  /*16e0*/  IMAD.U32 R112, R82, 0x10000, RZ ;  /* 0x0001000052707824 */ /* 0x000fe200078e00ff */
[----:B------:R-:W-:Y:S01]  /*16f0*/  PRMT R30, R81, 0x7632, R30 ;  /* 0x00007632511e7816 */ /* 0x000fe2000000001e */
[----:B------:R-:W-:Y:S01]  /*1700*/  IMAD.U32 R127, R38, 0x10000, RZ ;  /* 0x00010000267f7824 */ /* 0x000fe200078e00ff */
[----:B------:R-:W-:Y:S01]  /*1710*/  PRMT R31, R82, 0x7632, R31 ;  /* 0x00007632521f7816 */ /* 0x000fe2000000001f */
[----:B------:R-:W-:Y:S01]  /*1720*/  IMAD.U32 R124, R124, 0x10000, RZ ;  /* 0x000100007c7c7824 */ /* 0x000fe200078e00ff */
[----:B------:R-:W-:Y:S01]  /*1730*/  SHF.L.U32 R80, R80, 0x10, RZ ;  /* 0x0000001050507819 */ /* 0x000fe200000006ff */
[----:B------:R-:W-:Y:S01]  /*1740*/  FADD.FTZ R112, R127, R112 ;  /* 0x000000707f707221 */ /* 0x000fe20000010000 */
[----:B------:R-:W-:Y:S02]  /*1750*/  SHF.L.U32 R81, R81, 0x10, RZ ;  /* 0x0000001051517819 */ /* 0x000fe400000006ff */
[----:B------:R-:W-:-:S02]  /*1760*/  SHF.L.U32 R29, R36, 0x10, RZ ;  /* 0x00000010241d7819 */ /* 0x000fc400000006ff */
[----:B------:R-:W-:Y:S02]  /*1770*/  SHF.L.U32 R82, R37, 0x10, RZ ;  /* 0x0000001025527819 */ /* 0x000fe400000006ff */
        /* <DEDUP_REMOVED lines=22> */
.L_x_110:
[----:B------:R-:W-:-:S04]  /*18e0*/  UISETP.NE.U32.AND UP0, UPT, UR12, URZ, UPT ;  /* 0x000000ff0c00728c */ /* 0x000fc8000bf05070 */
[----:B------:R-:W-:-:S09]  /*18f0*/  UISETP.NE.AND.EX UP0, UPT, UR13, URZ, UPT, UP0 ;  /* 0x000000ff0d00728c */ /* 0x000fd2000bf05300 */
[----:B------:R-:W-:Y:S05]  /*1900*/  BRA.U UP0, `(.L_x_113) ;  /* 0x0000000100947547 */ /* 0x000fea000b800000 */
[----:B-----5:R-:W-:Y:S01]  /*1910*/  PRMT R122, R80, 0x7632, R122 ;  /* 0x00007632507a7816 */ /* 0x020fe2000000007a */
[----:B------:R-:W-:Y:S01]  /*1920*/  IMAD.U32 R28, R33, 0x10000, RZ ;  /* 0x00010000211c7824 */ /* 0x000fe200078e00ff */
[----:B------:R-:W-:Y:S02]  /*1930*/  PRMT R127, R82, 0x7632, R127 ;  /* 0x00007632527f7816 */ /* 0x000fe4000000007f */
[----:B------:R-:W-:Y:S02]  /*1940*/  SHF.L.U32 R80, R80, 0x10, RZ ;  /* 0x0000001050507819 */ /* 0x000fe400000006ff */
[C---:B------:R-:W-:Y:S01]  /*1950*/  PRMT R123, R81.reuse, 0x7632, R123 ;  /* 0x00007632517b7816 */ /* 0x040fe2000000007b */
[----:B------:R-:W-:Y:S01]  /*1960*/  IMAD.U32 R81, R81, 0x10000, RZ ;  /* 0x0001000051517824 */ /* 0x000fe200078e00ff */
[----:B------:R-:W-:Y:S02]  /*1970*/  SHF.L.U32 R82, R82, 0x10, RZ ;  /* 0x0000001052527819 */ /* 0x000fe400000006ff */
[----:B------:R-:W-:Y:S01]  /*1980*/  SHF.L.U32 R29, R32, 0x10, RZ ;  /* 0x00000010201d7819 */ /* 0x000fe200000006ff */
[----:B------:R-:W-:Y:S01]  /*1990*/  FADD.FTZ R107, R28, R81 ;  /* 0x000000511c6b7221 */ /* 0x000fe20000010000 */
[----:B------:R-:W-:-:S02]  /*19a0*/  SHF.L.U32 R31, R34, 0x10, RZ ;  /* 0x00000010221f7819 */ /* 0x000fc400000006ff */
[----:B------:R-:W-:Y:S01]  /*19b0*/  PRMT R142, R83, 0x7632, R142 ;  /* 0x00007632538e7816 */ /* 0x000fe2000000008e */
[----:B------:R-:W-:Y:S01]  /*19c0*/  FADD.FTZ R102, R29, R80 ;  /* 0x000000501d667221 */ /* 0x000fe20000010000 */
[----:B------:R-:W-:Y:S01]  /*19d0*/  PRMT R28, R32, 0x7632, R28 ;  /* 0x00007632201c7816 */ /* 0x000fe2000000001c */
[----:B------:R-:W-:Y:S01]  /*19e0*/  FADD.FTZ R112, R31, R82 ;  /* 0x000000521f707221 */ /* 0x000fe20000010000 */
[----:B------:R-:W-:Y:S01]  /*19f0*/  PRMT R29, R33, 0x7632, R29 ;  /* 0x00007632211d7816 */ /* 0x000fe2000000001d */
[C---:B------:R-:W-:Y:S01]  /*1a00*/  IMAD.U32 R80, R35.reuse, 0x10000, RZ ;  /* 0x0001000023507824 */ /* 0x040fe200078e00ff */
[----:B------:R-:W-:Y:S02]  /*1a10*/  PRMT R30, R34, 0x7632, R30 ;  /* 0x00007632221e7816 */ /* 0x000fe4000000001e */
[----:B------:R-:W-:Y:S02]  /*1a20*/  PRMT R31, R35, 0x7632, R31 ;  /* 0x00007632231f7816 */ /* 0x000fe4000000001f */
[----:B------:R-:W-:Y:S01]  /*1a30*/  SHF.L.U32 R83, R83, 0x10, RZ ;  /* 0x0000001053537819 */ /* 0x000fe200000006ff */
        /* <DEDUP_REMOVED lines=18> */
.L_x_113:
[C---:B-----5:R-:W-:Y:S01]  /*1b60*/  PRMT R29, R80.reuse, 0x7632, R29 ;  /* 0x00007632501d7816 */ /* 0x060fe2000000001d */
[----:B------:R-:W-:Y:S01]  /*1b70*/  IMAD.U32 R80, R80, 0x10000, RZ ;  /* 0x0001000050507824 */ /* 0x000fe200078e00ff */
[----:B------:R-:W-:Y:S01]  /*1b80*/  PRMT R28, R32, 0x7632, R28 ;  /* 0x00007632201c7816 */ /* 0x000fe2000000001c */
[----:B------:R-:W-:Y:S01]  /*1b90*/  IMAD.U32 R30, R33, 0x10000, RZ ;  /* 0x00010000211e7824 */ /* 0x000fe200078e00ff */
[----:B------:R-:W-:Y:S01]  /*1ba0*/  SHF.L.U32 R122, R83, 0x10, RZ ;  /* 0x00000010537a7819 */ /* 0x000fe200000006ff */
[----:B------:R-:W-:Y:S01]  /*1bb0*/  IMAD.U32 R29, R29, 0x10000, RZ ;  /* 0x000100001d1d7824 */ /* 0x000fe200078e00ff */
[----:B------:R-:W-:Y:S02]  /*1bc0*/  SHF.L.U32 R125, R35, 0x10, RZ ;  /* 0x00000010237d7819 */ /* 0x000fe400000006ff */
[----:B------:R-:W-:Y:S02]  /*1bd0*/  PRMT R107, R81, 0x7632, R107 ;  /* 0x00007632516b7816 */ /* 0x000fe4000000006b */
[----:B------:R-:W-:Y:S01]  /*1be0*/  SHF.L.U32 R28, R28, 0x10, RZ ;  /* 0x000000101c1c7819 */ /* 0x000fe200000006ff */
[----:B------:R-:W-:Y:S01]  /*1bf0*/  FADD.FTZ R127, R125, R122 ;  /* 0x0000007a7d7f7221 */ /* 0x000fe20000010000 */
[----:B------:R-:W-:-:S02]  /*1c00*/  SHF.L.U32 R81, R81, 0x10, RZ ;  /* 0x0000001051517819 */ /* 0x000fc400000006ff */
[----:B------:R-:W-:Y:S01]  /*1c10*/  SHF.L.U32 R31, R32, 0x10, RZ ;  /* 0x00000010201f7819 */ /* 0x000fe200000006ff */
[----:B------:R-:W-:Y:S01]  /*1c20*/  FADD.FTZ R125, R29, R28 ;  /* 0x0000001c1d7d7221 */ /* 0x000fe20000010000 */
[----:B------:R-:W-:Y:S01]  /*1c30*/  SHF.L.U32 R102, R36, 0x10, RZ ;  /* 0x0000001024667819 */ /* 0x000fe200000006ff */
[----:B------:R-:W-:Y:S01]  /*1c40*/  FADD.FTZ R81, R30, R81 ;  /* 0x000000511e517221 */ /* 0x000fe20000010000 */
[----:B------:R-:W-:Y:S01]  /*1c50*/  PRMT R112, R82, 0x7632, R112 ;  /* 0x0000763252707816 */ /* 0x000fe20000000070 */
[----:B------:R-:W-:Y:S01]  /*1c60*/  FADD.FTZ R31, R31, R80 ;  /* 0x000000501f1f7221 */ /* 0x000fe20000010000 */
[----:B------:R-:W-:Y:S01]  /*1c70*/  PRMT R29, R34, 0x7632, R29 ;  /* 0x00007632221d7816 */ /* 0x000fe2000000001d */
[----:B------:R-:W-:Y:S01]  /*1c80*/  IMAD.U32 R82, R82, 0x10000, RZ ;  /* 0x0001000052527824 */ /* 0x000fe200078e00ff */
[----:B------:R-:W-:Y:S01]  /*1c90*/  PRMT R123, R83, 0x7632, R123 ;  /* 0x00007632537b7816 */ /* 0x000fe2000000007b */
[----:B------:R-:W-:Y:S01]  /*1ca0*/  FADD.FTZ R102, R102, R31 ;  /* 0x0000001f66667221 */ /* 0x000fe20000010000 */
[----:B------:R-:W-:Y:S01]  /*1cb0*/  PRMT R28, R33, 0x7632, R28 ;  /* 0x00007632211c7816 */ /* 0x000fe2000000001c */
[----:B------:R-:W-:Y:S01]  /*1cc0*/  IMAD.U32 R122, R112, 0x10000, RZ ;  /* 0x00010000707a7824 */ /* 0x000fe200078e00ff */
[----:B------:R-:W-:-:S02]  /*1cd0*/  PRMT R30, R35, 0x7632, R30 ;  /* 0x00007632231e7816 */ /* 0x000fc4000000001e */
[----:B------:R-:W-:Y:S02]  /*1ce0*/  SHF.L.U32 R29, R29, 0x10, RZ ;  /* 0x000000101d1d7819 */ /* 0x000fe400000006ff */
        /* <DEDUP_REMOVED lines=13> */
[C---:B------:R-:W-:Y:S01]  /*1dc0*/  PRMT R30, R38.reuse, 0x7632, R30 ;  /* 0x00007632261e7816 */ /* 0x040fe2000000001e */
[----:B------:R-:W-:Y:S01]  /*1dd0*/  IMAD.U32 R83, R38, 0x10000, RZ ;  /* 0x0001000026537824 */ /* 0x000fe200078e00ff */
[----:B------:R-:W-:-:S02]  /*1de0*/  PRMT R29, R37, 0x7632, R29 ;  /* 0x00007632251d7816 */ /* 0x000fc4000000001d */
        /* <DEDUP_REMOVED lines=9> */
[----:B------:R-:W-:Y:S02]  /*1e80*/  FADD.FTZ R124, R124, R29 ;  /* 0x0000001d7c7c7221 */ /* 0x000fe40000010000 */
[----:B------:R-:W-:Y:S01]  /*1e90*/  FADD.FTZ R125, R125, R28 ;  /* 0x0000001c7d7d7221 */ /* 0x000fe20000010000 */
[----:B------:R-:W-:-:S02]  /*1ea0*/  F2FP.BF16.F32.PACK_AB R31, R122, R127 ;  /* 0x0000007f7a1f723e */ /* 0x000fc400000010ff */
[----:B------:R-:W-:Y:S02]  /*1eb0*/  F2FP.BF16.F32.PACK_AB R30, R123, R112 ;  /* 0x000000707b1e723e */ /* 0x000fe400000010ff */
[----:B------:R-:W-:Y:S02]  /*1ec0*/  F2FP.BF16.F32.PACK_AB R29, R124, R107 ;  /* 0x0000006b7c1d723e */ /* 0x000fe400000010ff */
[----:B------:R-:W-:-:S07]  /*1ed0*/  F2FP.BF16.F32.PACK_AB R28, R125, R102 ;  /* 0x000000667d1c723e */ /* 0x000fce00000010ff */
.L_x_112:
[----:B------:R-:W0:Y:S02]  /*1ee0*/  @P4 LDC.64 R80, c[0x0][0x3a8] ;  /* 0x0000ea00ff504b82 */ /* 0x000e240000000a00 */
[----:B0-----:R-:W-:-:S04]  /*1ef0*/  @P4 IMAD.WIDE.U32 R80, R143, 0x10, R80 ;  /* 0x000000108f504825 */ /* 0x001fc800078e0050 */
[----:B------:R-:W-:Y:S01]  /*1f00*/  VIADD R143, R143, 0x20 ;  /* 0x000000208f8f7836 */ /* 0x000fe20000000000 */
[----:B------:R0:W-:Y:S06]  /*1f10*/  @P4 STG.E.128 desc[UR6][R80.64], R28 ;  /* 0x0000001c50004986 */ /* 0x0001ec000c101d06 */
.L_x_109:
[----:B------:R-:W-:Y:S05]  /*1f20*/  BSYNC.RECONVERGENT B0 ;  /* 0x0000000000007941 */ /* 0x000fea0003800200 */
.L_x_108:
        /* <DEDUP_REMOVED lines=40> */
.L_x_117:
[C---:B------:R-:W-:Y:S01]  /*21b0*/  PRMT R29, R81.reuse, 0x7632, R29 ;  /* 0x00007632511d7816 */ /* 0x040fe2000000001d */
[----:B------:R-:W-:Y:S01]  /*21c0*/  IMAD.U32 R103, R36, 0x10000, RZ ;  /* 0x0001000024677824 */ /* 0x000fe200078e00ff */
[----:B------:R-:W-:Y:S01]  /*21d0*/  SHF.L.U32 R81, R81, 0x10, RZ ;  /* 0x0000001051517819 */ /* 0x000fe200000006ff */
[----:B------:R-:W-:Y:S01]  /*21e0*/  IMAD.U32 R118, R118, 0x10000, RZ ;  /* 0x0001000076767824 */ /* 0x000fe200078e00ff */
[----:B------:R-:W-:Y:S02]  /*21f0*/  SHF.L.U32 R108, R37, 0x10, RZ ;  /* 0x00000010256c7819 */ /* 0x000fe400000006ff */
[C---:B------:R-:W-:Y:S01]  /*2200*/  PRMT R31, R83.reuse, 0x7632, R31 ;  /* 0x00007632531f7816 */ /* 0x040fe2000000001f */
[----:B------:R-:W-:Y:S01]  /*2210*/  IMAD.U32 R83, R83, 0x10000, RZ ;  /* 0x0001000053537824 */ /* 0x000fe200078e00ff */
[C---:B------:R-:W-:Y:S01]  /*2220*/  PRMT R28, R80.reuse, 0x7632, R28 ;  /* 0x00007632501c7816 */ /* 0x040fe2000000001c */
[----:B------:R-:W-:Y:S01]  /*2230*/  IMAD.U32 R80, R80, 0x10000, RZ ;  /* 0x0001000050507824 */ /* 0x000fe200078e00ff */
[----:B------:R-:W-:Y:S01]  /*2240*/  PRMT R30, R82, 0x7632, R30 ;  /* 0x00007632521e7816 */ /* 0x000fe2000000001e */
[----:B------:R-:W-:Y:S01]  /*2250*/  FADD.FTZ R108, R108, R81 ;  /* 0x000000516c6c7221 */ /* 0x000fe20000010000 */
[----:B------:R-:W-:-:S02]  /*2260*/  IMAD.U32 R81, R31, 0x10000, RZ ;  /* 0x000100001f517824 */ /* 0x000fc400078e00ff */
[----:B------:R-:W-:Y:S01]  /*2270*/  FADD.FTZ R103, R103, R80 ;  /* 0x0000005067677221 */ /* 0x000fe20000010000 */
[----:B------:R-:W-:Y:S02]  /*2280*/  SHF.L.U32 R31, R30, 0x10, RZ ;  /* 0x000000101e1f7819 */ /* 0x000fe400000006ff */
[----:B------:R-:W-:Y:S02]  /*2290*/  SHF.L.U32 R82, R82, 0x10, RZ ;  /* 0x0000001052527819 */ /* 0x000fe400000006ff */
[----:B------:R-:W-:Y:S01]  /*22a0*/  SHF.L.U32 R113, R38, 0x10, RZ ;  /* 0x0000001026717819 */ /* 0x000fe200000006ff */
[----:B------:R-:W-:Y:S01]  /*22b0*/  FADD.FTZ R118, R31, R118 ;  /* 0x000000761f767221 */ /* 0x000fe20000010000 */
[----:B------:R-:W-:Y:S02]  /*22c0*/  SHF.L.U32 R120, R120, 0x10, RZ ;  /* 0x0000001078787819 */ /* 0x000fe400000006ff */
[----:B------:R-:W-:Y:S01]  /*22d0*/  SHF.L.U32 R119, R119, 0x10, RZ ;  /* 0x0000001077777819 */ /* 0x000fe200000006ff */
[----:B------:R-:W-:Y:S01]  /*22e0*/  FADD.FTZ R113, R113, R82 ;  /* 0x0000005271717221 */ /* 0x000fe20000010000 */
[----:B------:R-:W-:-:S02]  /*22f0*/  SHF.L.U32 R116, R116, 0x10, RZ ;  /* 0x0000001074747819 */ /* 0x000fc400000006ff */
[----:B------:R-:W-:Y:S02]  /*2300*/  SHF.L.U32 R80, R39, 0x10, RZ ;  /* 0x0000001027507819 */ /* 0x000fe400000006ff */
[----:B------:R-:W-:Y:S01]  /*2310*/  SHF.L.U32 R30, R29, 0x10, RZ ;  /* 0x000000101d1e7819 */ /* 0x000fe200000006ff */
[----:B------:R-:W-:Y:S02]  /*2320*/  IMAD.U32 R29, R28, 0x10000, RZ ;  /* 0x000100001c1d7824 */ /* 0x000fe400078e00ff */
[----:B------:R-:W-:Y:S01]  /*2330*/  FADD.FTZ R116, R81, R116 ;  /* 0x0000007451747221 */ /* 0x000fe20000010000 */
[----:B------:R-:W-:Y:S01]  /*2340*/  FADD.FTZ R121, R80, R83 ;  /* 0x0000005350797221 */ /* 0x000fe20000010000 */
[----:B------:R-:W-:Y:S01]  /*2350*/  FADD.FTZ R119, R30, R119 ;  /* 0x000000771e777221 */ /* 0x000fe20000010000 */
[----:B------:R-:W-:Y:S01]  /*2360*/  FADD.FTZ R120, R29, R120 ;  /* 0x000000781d787221 */ /* 0x000fe20000010000 */
[----:B------:R-:W-:Y:S02]  /*2370*/  F2FP.BF16.F32.PACK_AB R30, R118, R113 ;  /* 0x00000071761e723e */ /* 0x000fe400000010ff */
[----:B------:R-:W-:-:S02]  /*2380*/  F2FP.BF16.F32.PACK_AB R31, R116, R121 ;  /* 0x00000079741f723e */ /* 0x000fc400000010ff */
[----:B------:R-:W-:Y:S02]  /*2390*/  F2FP.BF16.F32.PACK_AB R29, R119, R108 ;  /* 0x0000006c771d723e */ /* 0x000fe400000010ff */
[----:B------:R-:W-:Y:S01]  /*23a0*/  F2FP.BF16.F32.PACK_AB R28, R120, R103 ;  /* 0x00000067781c723e */ /* 0x000fe200000010ff */
[----:B------:R-:W-:Y:S06]  /*23b0*/  BRA `(.L_x_118) ;  /* 0x0000000400807947 */ /* 0x000fec0003800000 */
.L_x_116:
[----:B------:R-:W-:-:S04]  /*23c0*/  UISETP.NE.U32.AND UP0, UPT, UR12, URZ, UPT ;  /* 0x000000ff0c00728c */ /* 0x000fc8000bf05070 */
[----:B------:R-:W-:-:S09]  /*23d0*/  UISETP.NE.AND.EX UP0, UPT, UR13, URZ, UPT, UP0 ;  /* 0x000000ff0d00728c */ /* 0x000fd2000bf05300 */
[----:B------:R-:W-:Y:S05]  /*23e0*/  BRA.U UP0, `(.L_x_119) ;  /* 0x0000000100947547 */ /* 0x000fea000b800000 */
[----:B-----5:R-:W-:Y:S01]  /*23f0*/  PRMT R116, R80, 0x7632, R116 ;  /* 0x0000763250747816 */ /* 0x020fe20000000074 */
[----:B------:R-:W-:Y:S01]  /*2400*/  IMAD.U32 R113, R34, 0x10000, RZ ;  /* 0x0001000022717824 */ /* 0x000fe200078e00ff */
[----:B------:R-:W-:Y:S02]  /*2410*/  SHF.L.U32 R80, R80, 0x10, RZ ;  /* 0x0000001050507819 */ /* 0x000fe400000006ff */
[C---:B------:R-:W-:Y:S02]  /*2420*/  PRMT R118, R81.reuse, 0x7632, R118 ;  /* 0x0000763251767816 */ /* 0x040fe40000000076 */
[C---:B------:R-:W-:Y:S01]  /*2430*/  PRMT R119, R82.reuse, 0x7632, R119 ;  /* 0x0000763252777816 */ /* 0x040fe20000000077 */
[----:B------:R-:W-:Y:S01]  /*2440*/  IMAD.U32 R82, R82, 0x10000, RZ ;  /* 0x0001000052527824 */ /* 0x000fe200078e00ff */
[----:B------:R-:W-:Y:S02]  /*2450*/  SHF.L.U32 R103, R32, 0x10, RZ ;  /* 0x0000001020677819 */ /* 0x000fe400000006ff */
[----:B------:R-:W-:Y:S01]  /*2460*/  SHF.L.U32 R81, R81, 0x10, RZ ;  /* 0x0000001051517819 */ /* 0x000fe200000006ff */
[----:B------:R-:W-:Y:S01]  /*2470*/  FADD.FTZ R113, R113, R82 ;  /* 0x0000005271717221 */ /* 0x000fe20000010000 */
[----:B------:R-:W-:Y:S01]  /*2480*/  SHF.L.U32 R108, R33, 0x10, RZ ;  /* 0x00000010216c7819 */ /* 0x000fe200000006ff */
[----:B------:R-:W-:Y:S01]  /*2490*/  FADD.FTZ R103, R103, R80 ;  /* 0x0000005067677221 */ /* 0x000fe20000010000 */
[----:B------:R-:W-:-:S02]  /*24a0*/  PRMT R120, R83, 0x7632, R120 ;  /* 0x0000763253787816 */ /* 0x000fc40000000078 */
[----:B------:R-:W-:Y:S01]  /*24b0*/  PRMT R30, R34, 0x7632, R30 ;  /* 0x00007632221e7816 */ /* 0x000fe2000000001e */
[----:B------:R-:W-:Y:S01]  /*24c0*/  FADD.FTZ R108, R108, R81 ;  /* 0x000000516c6c7221 */ /* 0x000fe20000010000 */
[----:B------:R-:W-:Y:S01]  /*24d0*/  PRMT R31, R35, 0x7632, R31 ;  /* 0x00007632231f7816 */ /* 0x000fe2000000001f */
[----:B------:R-:W-:Y:S01]  /*24e0*/  IMAD.U32 R120, R120, 0x10000, RZ ;  /* 0x0001000078787824 */ /* 0x000fe200078e00ff */
[----:B------:R-:W-:Y:S01]  /*24f0*/  PRMT R28, R32, 0x7632, R28 ;  /* 0x00007632201c7816 */ /* 0x000fe2000000001c */
[----:B------:R-:W-:Y:S01]  /*2500*/  IMAD.U32 R81, R116, 0x10000, RZ ;  /* 0x0001000074517824 */ /* 0x000fe200078e00ff */
[----:B------:R-:W-:Y:S02]  /*2510*/  PRMT R29, R33, 0x7632, R29 ;  /* 0x00007632211d7816 */ /* 0x000fe4000000001d */
[----:B------:R-:W-:Y:S02]  /*2520*/  SHF.L.U32 R119, R119, 0x10, RZ ;  /* 0x0000001077777819 */ /* 0x000fe400000006ff */
        /* <DEDUP_REMOVED lines=17> */
.L_x_119:
[C---:B-----5:R-:W-:Y:S01]  /*2640*/  PRMT R29, R80.reuse, 0x7632, R29 ;  /* 0x00007632501d7816 */ /* 0x060fe2000000001d */
[----:B------:R-:W-:Y:S01]  /*2650*/  IMAD.U32 R103, R83, 0x10000, RZ ;  /* 0x0001000053677824 */ /* 0x000fe200078e00ff */
[----:B------:R-:W-:Y:S02]  /*2660*/  SHF.L.U32 R80, R80, 0x10, RZ ;  /* 0x0000001050507819 */ /* 0x000fe400000006ff */
[C---:B------:R-:W-:Y:S02]  /*2670*/  SHF.L.U32 R31, R32.reuse, 0x10, RZ ;  /* 0x00000010201f7819 */ /* 0x040fe400000006ff */
[----:B------:R-:W-:Y:S02]  /*2680*/  PRMT R28, R32, 0x7632, R28 ;  /* 0x00007632201c7816 */ /* 0x000fe4000000001c */
[----:B------:R-:W-:Y:S01]  /*2690*/  SHF.L.U32 R118, R35, 0x10, RZ ;  /* 0x0000001023767819 */ /* 0x000fe200000006ff */
[----:B------:R-:W-:Y:S01]  /*26a0*/  FADD.FTZ R31, R31, R80 ;  /* 0x000000501f1f7221 */ /* 0x000fe20000010000 */
        /* <DEDUP_REMOVED lines=9> */
[C---:B------:R-:W-:Y:S01]  /*2740*/  IMAD.U32 R83, R34.reuse, 0x10000, RZ ;  /* 0x0001000022537824 */ /* 0x040fe200078e00ff */
[C---:B------:R-:W-:Y:S01]  /*2750*/  PRMT R108, R81.reuse, 0x7632, R108 ;  /* 0x00007632516c7816 */ /* 0x040fe2000000006c */
[----:B------:R-:W-:Y:S01]  /*2760*/  IMAD.U32 R81, R81, 0x10000, RZ ;  /* 0x0001000051517824 */ /* 0x000fe200078e00ff */
[----:B------:R-:W-:Y:S01]  /*2770*/  SHF.L.U32 R80, R33, 0x10, RZ ;  /* 0x0000001021507819 */ /* 0x000fe200000006ff */
[----:B------:R-:W-:Y:S01]  /*2780*/  FADD.FTZ R82, R83, R82 ;  /* 0x0000005253527221 */ /* 0x000fe20000010000 */
        /* <DEDUP_REMOVED lines=13> */
[----:B------:R-:W-:Y:S01]  /*2860*/  IMAD.U32 R80, R39, 0x10000, RZ ;  /* 0x0001000027507824 */ /* 0x000fe200078e00ff */
[C---:B------:R-:W-:Y:S01]  /*2870*/  SHF.L.U32 R81, R38.reuse, 0x10, RZ ;  /* 0x0000001026517819 */ /* 0x040fe200000006ff */
[----:B------:R-:W-:Y:S01]  /*2880*/  FADD.FTZ R116, R83, R30 ;  /* 0x0000001e53747221 */ /* 0x000fe20000010000 */
[----:B------:R-:W-:Y:S01]  /*2890*/  PRMT R31, R39, 0x7632, R31 ;  /* 0x00007632271f7816 */ /* 0x000fe2000000001f */
[----:B------:R-:W-:Y:S01]  /*28a0*/  FADD.FTZ R119, R119, R28 ;  /* 0x0000001c77777221 */ /* 0x000fe20000010000 */
[----:B------:R-:W-:Y:S01]  /*28b0*/  PRMT R30, R38, 0x7632, R30 ;  /* 0x00007632261e7816 */ /* 0x000fe2000000001e */
[----:B------:R-:W-:Y:S01]  /*28c0*/  FADD.FTZ R113, R81, R82 ;  /* 0x0000005251717221 */ /* 0x000fe20000010000 */
[----:B------:R-:W-:Y:S01]  /*28d0*/  PRMT R29, R37, 0x7632, R29 ;  /* 0x00007632251d7816 */ /* 0x000fe2000000001d */
[----:B------:R-:W-:Y:S01]  /*28e0*/  FADD.FTZ R121, R80, R121 ;  /* 0x0000007950797221 */ /* 0x000fe20000010000 */
[----:B------:R-:W-:-:S02]  /*28f0*/  PRMT R28, R36, 0x7632, R28 ;  /* 0x00007632241c7816 */ /* 0x000fc4000000001c */
[----:B------:R-:W-:Y:S02]  /*2900*/  SHF.L.U32 R81, R31, 0x10, RZ ;  /* 0x000000101f517819 */ /* 0x000fe400000006ff */
[----:B------:R-:W-:Y:S01]  /*2910*/  SHF.L.U32 R31, R30, 0x10, RZ ;  /* 0x000000101e1f7819 */ /* 0x000fe200000006ff */
[----:B------:R-:W-:Y:S01]  /*2920*/  IMAD.U32 R30, R29, 0x10000, RZ ;  /* 0x000100001d1e7824 */ /* 0x000fe200078e00ff */
[----:B------:R-:W-:Y:S01]  /*2930*/  SHF.L.U32 R29, R28, 0x10, RZ ;  /* 0x000000101c1d7819 */ /* 0x000fe200000006ff */
[----:B------:R-:W-:Y:S02]  /*2940*/  FADD.FTZ R116, R116, R81 ;  /* 0x0000005174747221 */ /* 0x000fe40000010000 */
[----:B------:R-:W-:Y:S01]  /*2950*/  FADD.FTZ R118, R118, R31 ;  /* 0x0000001f76767221 */ /* 0x000fe20000010000 */
[----:B------:R-:W-:Y:S01]  /*2960*/  FADD.FTZ R119, R119, R30 ;  /* 0x0000001e77777221 */ /* 0x000fe20000010000 */
[----:B------:R-:W-:Y:S01]  /*2970*/  FADD.FTZ R120, R120, R29 ;  /* 0x0000001d78787221 */ /* 0x000fe20000010000 */
[----:B------:R-:W-:-:S02]  /*2980*/  F2FP.BF16.F32.PACK_AB R31, R116, R121 ;  /* 0x00000079741f723e */ /* 0x000fc400000010ff */
[----:B------:R-:W-:Y:S02]  /*2990*/  F2FP.BF16.F32.PACK_AB R30, R118, R113 ;  /* 0x00000071761e723e */ /* 0x000fe400000010ff */
[----:B------:R-:W-:Y:S02]  /*29a0*/  F2FP.BF16.F32.PACK_AB R29, R119, R108 ;  /* 0x0000006c771d723e */ /* 0x000fe400000010ff */
[----:B------:R-:W-:-:S07]  /*29b0*/  F2FP.BF16.F32.PACK_AB R28, R120, R103 ;  /* 0x00000067781c723e */ /* 0x000fce00000010ff */
.L_x_118:
[----:B------:R-:W0:Y:S02]  /*29c0*/  @P4 LDC.64 R80, c[0x0][0x3a8] ;  /* 0x0000ea00ff504b82 */ /* 0x000e240000000a00 */
[C---:B0-----:R-:W-:Y:S01]  /*29d0*/  @P4 IMAD.WIDE.U32 R80, R143.reuse, 0x10, R80 ;  /* 0x000000108f504825 */ /* 0x041fe200078e0050 */
[----:B------:R-:W-:-:S04]  /*29e0*/  IADD3 R143, PT, PT, R143, 0x20, RZ ;  /* 0x000000208f8f7810 */ /* 0x000fc80007ffe0ff */
[----:B------:R0:W-:Y:S03]  /*29f0*/  @P4 STG.E.128 desc[UR6][R80.64], R28 ;  /* 0x0000001c50004986 */ /* 0x0001e6000c101d06 */
.L_x_115:
[----:B------:R-:W-:Y:S05]  /*2a00*/  BSYNC.RECONVERGENT B0 ;  /* 0x0000000000007941 */ /* 0x000fea0003800200 */
.L_x_114:
        /* <DEDUP_REMOVED lines=40> */
.L_x_123:
[C---:B------:R-:W-:Y:S01]  /*2c90*/  PRMT R30, R80.reuse, 0x7632, R30 ;  /* 0x00007632501e7816 */ /* 0x040fe2000000001e */
        /* <DEDUP_REMOVED lines=32> */
.L_x_122:
        /* <DEDUP_REMOVED lines=40> */
.L_x_125:
[----:B-----5:R-:W-:Y:S01]  /*3120*/  PRMT R29, R80, 0x7632, R29 ;  /* 0x00007632501d7816 */ /* 0x020fe2000000001d */
[----:B------:R-:W-:Y:S01]  /*3130*/  IMAD.U32 R31, R32, 0x10000, RZ ;  /* 0x00010000201f7824 */ /* 0x000fe200078e00ff */
[----:B------:R-:W-:Y:S01]  /*3140*/  SHF.L.U32 R80, R80, 0x10, RZ ;  /* 0x0000001050507819 */ /* 0x000fe200000006ff */
[----:B------:R-:W-:Y:S01]  /*3150*/  IMAD.U32 R104, R36, 0x10000, RZ ;  /* 0x0001000024687824 */ /* 0x000fe200078e00ff */
[----:B------:R-:W-:Y:S02]  /*3160*/  PRMT R28, R32, 0x7632, R28 ;  /* 0x00007632201c7816 */ /* 0x000fe4000000001c */
        /* <DEDUP_REMOVED lines=12> */
[----:B------:R-:W-:-:S02]  /*3230*/  PRMT R114, R82, 0x7632, R114 ;  /* 0x0000763252727816 */ /* 0x000fc40000000072 */
[----:B------:R-:W-:Y:S01]  /*3240*/  PRMT R132, R83, 0x7632, R132 ;  /* 0x0000763253847816 */ /* 0x000fe20000000084 */
[--C-:B------:R-:W-:Y:S01]  /*3250*/  FADD.FTZ R117, R29, R28.reuse ;  /* 0x0000001c1d757221 */ /* 0x100fe20000010000 */
[----:B------:R-:W-:Y:S01]  /*3260*/  PRMT R28, R33, 0x7632, R28 ;  /* 0x00007632211c7816 */ /* 0x000fe2000000001c */
[----:B------:R-:W-:Y:S01]  /*3270*/  IMAD.U32 R134, R114, 0x10000, RZ ;  /* 0x0001000072867824 */ /* 0x000fe200078e00ff */
[----:B------:R-:W-:Y:S02]  /*3280*/  PRMT R29, R34, 0x7632, R29 ;  /* 0x00007632221d7816 */ /* 0x000fe4000000001d */
[----:B------:R-:W-:Y:S02]  /*3290*/  PRMT R30, R35, 0x7632, R30 ;  /* 0x00007632231e7816 */ /* 0x000fe4000000001e */
[----:B------:R-:W-:Y:S01]  /*32a0*/  SHF.L.U32 R31, R109, 0x10, RZ ;  /* 0x000000106d1f7819 */ /* 0x000fe200000006ff */
[----:B------:R-:W-:Y:S01]  /*32b0*/  FADD.FTZ R109, R80, R81 ;  /* 0x00000051506d7221 */ /* 0x000fe20000010000 */
        /* <DEDUP_REMOVED lines=11> */
[----:B------:R-:W-:Y:S02]  /*3370*/  PRMT R28, R36, 0x7632, R28 ;  /* 0x00007632241c7816 */ /* 0x000fe4000000001c */
[----:B------:R-:W-:Y:S01]  /*3380*/  PRMT R31, R39, 0x7632, R31 ;  /* 0x00007632271f7816 */ /* 0x000fe2000000001f */
[----:B------:R-:W-:Y:S01]  /*3390*/  FADD.FTZ R82, R83, R82 ;  /* 0x0000005253527221 */ /* 0x000fe20000010000 */
[----:B------:R-:W-:Y:S01]  /*33a0*/  PRMT R30, R38, 0x7632, R30 ;  /* 0x00007632261e7816 */ /* 0x000fe2000000001e */
[----:B------:R-:W-:Y:S01]  /*33b0*/  IMAD.U32 R28, R28, 0x10000, RZ ;  /* 0x000100001c1c7824 */ /* 0x000fe200078e00ff */
[----:B------:R-:W-:-:S02]  /*33c0*/  PRMT R29, R37, 0x7632, R29 ;  /* 0x00007632251d7816 */ /* 0x000fc4000000001d */
[----:B------:R-:W-:Y:S01]  /*33d0*/  SHF.L.U32 R83, R38, 0x10, RZ ;  /* 0x0000001026537819 */ /* 0x000fe200000006ff */
[----:B------:R-:W-:Y:S01]  /*33e0*/  FADD.FTZ R117, R117, R28 ;  /* 0x0000001c75757221 */ /* 0x000fe20000010000 */
[----:B------:R-:W-:Y:S02]  /*33f0*/  SHF.L.U32 R80, R31, 0x10, RZ ;  /* 0x000000101f507819 */ /* 0x000fe400000006ff */
        /* <DEDUP_REMOVED lines=9> */
[----:B------:R-:W-:-:S07]  /*3490*/  F2FP.BF16.F32.PACK_AB R29, R132, R109 ;  /* 0x0000006d841d723e */ /* 0x000fce00000010ff */
.L_x_124:
[----:B------:R-:W0:Y:S02]  /*34a0*/  @P4 LDC.64 R80, c[0x0][0x3a8] ;  /* 0x0000ea00ff504b82 */ /* 0x000e240000000a00 */
[C---:B0-----:R-:W-:Y:S01]  /*34b0*/  @P4 IMAD.WIDE.U32 R80, R143.reuse, 0x10, R80 ;  /* 0x000000108f504825 */ /* 0x041fe200078e0050 */
[----:B------:R-:W-:-:S04]  /*34c0*/  IADD3 R143, PT, PT, R143, 0x20, RZ ;  /* 0x000000208f8f7810 */ /* 0x000fc80007ffe0ff */
[----:B------:R0:W-:Y:S03]  /*34d0*/  @P4 STG.E.128 desc[UR6][R80.64], R28 ;  /* 0x0000001c50004986 */ /* 0x0001e6000c101d06 */
.L_x_121:
[----:B------:R-:W-:Y:S05]  /*34e0*/  BSYNC.RECONVERGENT B0 ;  /* 0x0000000000007941 */ /* 0x000fea0003800200 */
.L_x_120:
[----:B------:R-:W-:Y:S01]  /*34f0*/  ISETP.GE.U32.AND P0, PT, R99, 0xa0, PT ;  /* 0x000000a06300780c */ /* 0x000fe20003f06070 */
[----:B------:R-:W-:Y:S03]  /*3500*/  BSSY.RECONVERGENT B0, `(.L_x_126) ;  /* 0x00000ab000007945 */ /* 0x000fe60003800200 */
[----:B0-----:R-:W-:-:S09]  /*3510*/  P2R R80, PR, RZ, 0x1 ;  /* 0x00000001ff507803 */ /* 0x001fd20000000000 */
[----:B------:R-:W-:Y:S05]  /*3520*/  @!P0 BRA `(.L_x_127) ;  /* 0x0000000800a08947 */ /* 0x000fea0003800000 */
[----:B------:R-:W-:-:S04]  /*3530*/  ISETP.NE.U32.AND P0, PT, RZ, UR10, PT ;  /* 0x0000000aff007c0c */ /* 0x000fc8000bf05070 */
[----:B------:R-:W-:-:S13]  /*3540*/  ISETP.NE.AND.EX P0, PT, RZ, UR11, PT, P0 ;  /* 0x0000000bff007c0c */ /* 0x000fda000bf05300 */
[----:B------:R-:W0:Y:S02]  /*3550*/  @P0 LDC.64 R80, c[0x0][0x398] ;  /* 0x0000e600ff500b82 */ /* 0x000e240000000a00 */
[----:B0-----:R-:W-:-:S06]  /*3560*/  @P0 IMAD.WIDE.U32 R138, R143, 0x10, R80 ;  /* 0x000000108f8a0825 */ /* 0x001fcc00078e0050 */
[----:B------:R-:W0:Y:S01]  /*3570*/  LDC.64 R80, c[0x0][0x390] ;  /* 0x0000e400ff507b82 */ /* 0x000e220000000a00 */
[----:B------:R1:W5:Y:S01]  /*3580*/  @P0 LDG.E.128 R32, desc[UR6][R138.64] ;  /* 0x000000068a200981 */ /* 0x000362000c1e1d00 */
[----:B------:R-:W-:-:S04]  /*3590*/  ISETP.NE.U32.AND P0, PT, RZ, UR12, PT ;  /* 0x0000000cff007c0c */ /* 0x000fc8000bf05070 */
[----:B------:R-:W-:-:S13]  /*35a0*/  ISETP.NE.AND.EX P0, PT, RZ, UR13, PT, P0 ;  /* 0x0000000dff007c0c */ /* 0x000fda000bf05300 */
[----:B------:R-:W2:Y:S01]  /*35b0*/  @P0 LDC.64 R136, c[0x0][0x3a0] ;  /* 0x0000e800ff880b82 */ /* 0x000ea20000000a00 */
[----:B0-----:R-:W-:-:S06]  /*35c0*/  IMAD.WIDE.U32 R80, R143, 0x10, R80 ;  /* 0x000000108f507825 */ /* 0x001fcc00078e0050 */
[----:B------:R-:W5:Y:S01]  /*35d0*/  LDG.E.128 R80, desc[UR6][R80.64] ;  /* 0x0000000650507981 */ /* 0x000f62000c1e1d00 */
[----:B--2---:R-:W-:-:S05]  /*35e0*/  @P0 IMAD.WIDE.U32 R136, R143, 0x10, R136 ;  /* 0x000000108f880825 */ /* 0x004fca00078e0088 */
[----:B------:R1:W5:Y:S01]  /*35f0*/  @P0 LDG.E.128 R36, desc[UR6][R136.64] ;  /* 0x0000000688240981 */ /* 0x000362000c1e1d00 */
[----:B------:R-:W-:-:S04]  /*3600*/  UISETP.NE.U32.AND UP0, UPT, UR10, URZ, UPT ;  /* 0x000000ff0a00728c */ /* 0x000fc8000bf05070 */
[----:B------:R-:W-:-:S09]  /*3610*/  UISETP.NE.AND.EX UP0, UPT, UR11, URZ, UPT, UP0 ;  /* 0x000000ff0b00728c */ /* 0x000fd2000bf05300 */
[----:B-1----:R-:W-:Y:S05]  /*3620*/  BRA.U UP0, `(.L_x_128) ;  /* 0x0000000100d47547 */ /* 0x002fea000b800000 */
[----:B------:R-:W-:Y:S01]  /*3630*/  UISETP.NE.U32.AND UP0, UPT, UR12, URZ, UPT ;  /* 0x000000ff0c00728c */ /* 0x000fe2000bf05070 */
[----:B-----5:R-:W-:Y:S02]  /*3640*/  PRMT R136, R39, 0x7632, R136 ;  /* 0x0000763227887816 */ /* 0x020fe40000000088 */
[----:B------:R-:W-:Y:S01]  /*3650*/  PRMT R137, R38, 0x7632, R137 ;  /* 0x0000763226897816 */ /* 0x000fe20000000089 */
[----:B------:R-:W-:Y:S01]  /*3660*/  UISETP.NE.AND.EX UP0, UPT, UR13, URZ, UPT, UP0 ;  /* 0x000000ff0d00728c */ /* 0x000fe2000bf05300 */
[----:B------:R-:W-:Y:S02]  /*3670*/  PRMT R138, R37, 0x7632, R138 ;  /* 0x00007632258a7816 */ /* 0x000fe4000000008a */
[----:B------:R-:W-:-:S06]  /*3680*/  PRMT R139, R36, 0x7632, R139 ;  /* 0x00007632248b7816 */ /* 0x000fcc000000008b */
[----:B------:R-:W-:Y:S05]  /*3690*/  BRA.U UP0, `(.L_x_129) ;  /* 0x0000000100347547 */ /* 0x000fea000b800000 */
[C---:B------:R-:W-:Y:S01]  /*36a0*/  PRMT R138, R82.reuse, 0x7632, R138 ;  /* 0x00007632528a7816 */ /* 0x040fe2000000008a */
        /* <DEDUP_REMOVED lines=12> */
.L_x_129:
[----:B------:R-:W-:Y:S01]  /*3770*/  PRMT R30, R80, 0x7632, R30 ;  /* 0x00007632501e7816 */ /* 0x000fe2000000001e */
        /* <DEDUP_REMOVED lines=8> */
[----:B------:R-:W-:Y:S01]  /*3800*/  SHF.L.U32 R115, R38, 0x10, RZ ;  /* 0x0000001026737819 */ /* 0x000fe200000006ff */
[----:B------:R-:W-:Y:S01]  /*3810*/  FADD.FTZ R105, R105, R80 ;  /* 0x0000005069697221 */ /* 0x000fe20000010000 */
        /* <DEDUP_REMOVED lines=22> */
.L_x_128:
[----:B------:R-:W-:-:S04]  /*3980*/  UISETP.NE.U32.AND UP0, UPT, UR12, URZ, UPT ;  /* 0x000000ff0c00728c */ /* 0x000fc8000bf05070 */
[----:B------:R-:W-:-:S09]  /*3990*/  UISETP.NE.AND.EX UP0, UPT, UR13, URZ, UPT, UP0 ;  /* 0x000000ff0d00728c */ /* 0x000fd2000bf05300 */
[----:B------:R-:W-:Y:S05]  /*39a0*/  BRA.U UP0, `(.L_x_131) ;  /* 0x0000000100947547 */ /* 0x000fea000b800000 */
[C---:B-----5:R-:W-:Y:S01]  /*39b0*/  PRMT R136, R80.reuse, 0x7632, R136 ;  /* 0x0000763250887816 */ /* 0x060fe20000000088 */
[----:B------:R-:W-:Y:S01]  /*39c0*/  IMAD.U32 R140, R83, 0x10000, RZ ;  /* 0x00010000538c7824 */ /* 0x000fe200078e00ff */
[C---:B------:R-:W-:Y:S02]  /*39d0*/  PRMT R137, R81.reuse, 0x7632, R137 ;  /* 0x0000763251897816 */ /* 0x040fe40000000089 */
[----:B------:R-:W-:Y:S02]  /*39e0*/  SHF.L.U32 R80, R80, 0x10, RZ ;  /* 0x0000001050507819 */ /* 0x000fe400000006ff */
[----:B------:R-:W-:Y:S02]  /*39f0*/  SHF.L.U32 R81, R81, 0x10, RZ ;  /* 0x0000001051517819 */ /* 0x000fe400000006ff */
[C---:B------:R-:W-:Y:S01]  /*3a00*/  PRMT R138, R82.reuse, 0x7632, R138 ;  /* 0x00007632528a7816 */ /* 0x040fe2000000008a */
[----:B------:R-:W-:Y:S01]  /*3a10*/  IMAD.U32 R82, R82, 0x10000, RZ ;  /* 0x0001000052527824 */ /* 0x000fe200078e00ff */
[----:B------:R-:W-:-:S02]  /*3a20*/  SHF.L.U32 R105, R32, 0x10, RZ ;  /* 0x0000001020697819 */ /* 0x000fc400000006ff */
[----:B------:R-:W-:Y:S02]  /*3a30*/  SHF.L.U32 R110, R33, 0x10, RZ ;  /* 0x00000010216e7819 */ /* 0x000fe400000006ff */
[----:B------:R-:W-:Y:S01]  /*3a40*/  SHF.L.U32 R115, R34, 0x10, RZ ;  /* 0x0000001022737819 */ /* 0x000fe200000006ff */
[----:B------:R-:W-:Y:S01]  /*3a50*/  FADD.FTZ R105, R105, R80 ;  /* 0x0000005069697221 */ /* 0x000fe20000010000 */
[----:B------:R-:W-:Y:S01]  /*3a60*/  PRMT R139, R83, 0x7632, R139 ;  /* 0x00007632538b7816 */ /* 0x000fe2000000008b */
[----:B------:R-:W-:Y:S01]  /*3a70*/  FADD.FTZ R110, R110, R81 ;  /* 0x000000516e6e7221 */ /* 0x000fe20000010000 */
[----:B------:R-:W-:Y:S01]  /*3a80*/  PRMT R28, R32, 0x7632, R28 ;  /* 0x00007632201c7816 */ /* 0x000fe2000000001c */
[----:B------:R-:W-:Y:S01]  /*3a90*/  FADD.FTZ R115, R115, R82 ;  /* 0x0000005273737221 */ /* 0x000fe20000010000 */
[----:B------:R-:W-:Y:S01]  /*3aa0*/  PRMT R29, R33, 0x7632, R29 ;  /* 0x00007632211d7816 */ /* 0x000fe2000000001d */
[----:B------:R-:W-:Y:S01]  /*3ab0*/  IMAD.U32 R83, R138, 0x10000, RZ ;  /* 0x000100008a537824 */ /* 0x000fe200078e00ff */
[----:B------:R-:W-:-:S02]  /*3ac0*/  PRMT R30, R34, 0x7632, R30 ;  /* 0x00007632221e7816 */ /* 0x000fc4000000001e */
[----:B------:R-:W-:Y:S01]  /*3ad0*/  PRMT R31, R35, 0x7632, R31 ;  /* 0x00007632231f7816 */ /* 0x000fe2000000001f */
[----:B------:R-:W-:Y:S01]  /*3ae0*/  IMAD.U32 R29, R29, 0x10000, RZ ;  /* 0x000100001d1d7824 */ /* 0x000fe200078e00ff */
[----:B------:R-:W-:Y:S02]  /*3af0*/  SHF.L.U32 R145, R35, 0x10, RZ ;  /* 0x0000001023917819 */ /* 0x000fe400000006ff */
[----:B------:R-:W-:Y:S02]  /*3b00*/  SHF.L.U32 R81, R136, 0x10, RZ ;  /* 0x0000001088517819 */ /* 0x000fe400000006ff */
        /* <DEDUP_REMOVED lines=15> */
.L_x_131:
[----:B-----5:R-:W-:Y:S01]  /*3c00*/  PRMT R29, R80, 0x7632, R29 ;  /* 0x00007632501d7816 */ /* 0x020fe2000000001d */
[----:B------:R-:W-:Y:S01]  /*3c10*/  IMAD.U32 R31, R32, 0x10000, RZ ;  /* 0x00010000201f7824 */ /* 0x000fe200078e00ff */
[----:B------:R-:W-:Y:S02]  /*3c20*/  SHF.L.U32 R80, R80, 0x10, RZ ;  /* 0x0000001050507819 */ /* 0x000fe400000006ff */
[----:B------:R-:W-:Y:S02]  /*3c30*/  PRMT R28, R32, 0x7632, R28 ;  /* 0x00007632201c7816 */ /* 0x000fe4000000001c */
[----:B------:R-:W-:Y:S01]  /*3c40*/  PRMT R115, R82, 0x7632, R115 ;  /* 0x0000763252737816 */ /* 0x000fe20000000073 */
[----:B------:R-:W-:Y:S01]  /*3c50*/  FADD.FTZ R31, R31, R80 ;  /* 0x000000501f1f7221 */ /* 0x000fe20000010000 */
[C---:B------:R-:W-:Y:S01]  /*3c60*/  PRMT R139, R83.reuse, 0x7632, R139 ;  /* 0x00007632538b7816 */ /* 0x040fe2000000008b */
[----:B------:R-:W-:Y:S01]  /*3c70*/  IMAD.U32 R28, R28, 0x10000, RZ ;  /* 0x000100001c1c7824 */ /* 0x000fe200078e00ff */
[----:B------:R-:W-:Y:S01]  /*3c80*/  SHF.L.U32 R105, R83, 0x10, RZ ;  /* 0x0000001053697819 */ /* 0x000fe200000006ff */
        /* <DEDUP_REMOVED lines=8> */
[C---:B------:R-:W-:Y:S01]  /*3d10*/  PRMT R110, R81.reuse, 0x7632, R110 ;  /* 0x00007632516e7816 */ /* 0x040fe2000000006e */
[----:B------:R-:W-:Y:S01]  /*3d20*/  FADD.FTZ R105, R30, R31 ;  /* 0x0000001f1e697221 */ /* 0x000fe20000010000 */
[----:B------:R-:W-:Y:S01]  /*3d30*/  SHF.L.U32 R81, R81, 0x10, RZ ;  /* 0x0000001051517819 */ /* 0x000fe200000006ff */
[----:B------:R-:W-:Y:S01]  /*3d40*/  FADD.FTZ R136, R29, R28 ;  /* 0x0000001c1d887221 */ /* 0x000fe20000010000 */
[----:B------:R-:W-:-:S02]  /*3d50*/  PRMT R29, R34, 0x7632, R29 ;  /* 0x00007632221d7816 */ /* 0x000fc4000000001d */
[----:B------:R-:W-:Y:S01]  /*3d60*/  PRMT R30, R35, 0x7632, R30 ;  /* 0x00007632231e7816 */ /* 0x000fe2000000001e */
[----:B------:R-:W-:Y:S01]  /*3d70*/  FADD.FTZ R80, R80, R81 ;  /* 0x0000005150507221 */ /* 0x000fe20000010000 */
[----:B------:R-:W-:Y:S02]  /*3d80*/  PRMT R28, R33, 0x7632, R28 ;  /* 0x00007632211c7816 */ /* 0x000fe4000000001c */
[----:B------:R-:W-:Y:S01]  /*3d90*/  SHF.L.U32 R31, R37, 0x10, RZ ;  /* 0x00000010251f7819 */ /* 0x000fe200000006ff */
[----:B------:R-:W-:Y:S01]  /*3da0*/  IMAD.U32 R30, R30, 0x10000, RZ ;  /* 0x000100001e1e7824 */ /* 0x000fe200078e00ff */
[----:B------:R-:W-:Y:S01]  /*3db0*/  SHF.L.U32 R138, R115, 0x10, RZ ;  /* 0x00000010738a7819 */ /* 0x000fe200000006ff */
[----:B------:R-:W-:Y:S01]  /*3dc0*/  IMAD.U32 R28, R28, 0x10000, RZ ;  /* 0x000100001c1c7824 */ /* 0x000fe200078e00ff */
[----:B------:R-:W-:Y:S02]  /*3dd0*/  SHF.L.U32 R29, R29, 0x10, RZ ;  /* 0x000000101d1d7819 */ /* 0x000fe400000006ff */
[----:B------:R-:W-:-:S02]  /*3de0*/  SHF.L.U32 R139, R139, 0x10, RZ ;  /* 0x000000108b8b7819 */ /* 0x000fc400000006ff */
[----:B------:R-:W-:Y:S01]  /*3df0*/  SHF.L.U32 R137, R110, 0x10, RZ ;  /* 0x000000106e897819 */ /* 0x000fe200000006ff */
[----:B------:R-:W-:Y:S01]  /*3e00*/  FADD.FTZ R110, R31, R80 ;  /* 0x000000501f6e7221 */ /* 0x000fe20000010000 */
[----:B------:R-:W-:Y:S01]  /*3e10*/  SHF.L.U32 R81, R38, 0x10, RZ ;  /* 0x0000001026517819 */ /* 0x000fe200000006ff */
[----:B------:R-:W-:Y:S01]  /*3e20*/  FADD.FTZ R138, R138, R29 ;  /* 0x0000001d8a8a7221 */ /* 0x000fe20000010000 */
[----:B------:R-:W-:Y:S01]  /*3e30*/  FADD.FTZ R140, R139, R30 ;  /* 0x0000001e8b8c7221 */ /* 0x000fe20000010000 */
[----:B------:R-:W-:Y:S01]  /*3e40*/  PRMT R31, R39, 0x7632, R31 ;  /* 0x00007632271f7816 */ /* 0x000fe2000000001f */
[----:B------:R-:W-:Y:S01]  /*3e50*/  FADD.FTZ R137, R137, R28 ;  /* 0x0000001c89897221 */ /* 0x000fe20000010000 */
[----:B------:R-:W-:Y:S01]  /*3e60*/  PRMT R30, R38, 0x7632, R30 ;  /* 0x00007632261e7816 */ /* 0x000fe2000000001e */
[----:B------:R-:W-:Y:S01]  /*3e70*/  FADD.FTZ R115, R81, R82 ;  /* 0x0000005251737221 */ /* 0x000fe20000010000 */
[----:B------:R-:W-:Y:S02]  /*3e80*/  PRMT R29, R37, 0x7632, R29 ;  /* 0x00007632251d7816 */ /* 0x000fe4000000001d */
        /* <DEDUP_REMOVED lines=15> */
.L_x_130:
[----:B------:R-:W0:Y:S02]  /*3f80*/  @P4 LDC.64 R80, c[0x0][0x3a8] ;  /* 0x0000ea00ff504b82 */ /* 0x000e240000000a00 */
[----:B0-----:R-:W-:-:S05]  /*3f90*/  @P4 IMAD.WIDE.U32 R80, R143, 0x10, R80 ;  /* 0x000000108f504825 */ /* 0x001fca00078e0050 */
[----:B------:R0:W-:Y:S02]  /*3fa0*/  @P4 STG.E.128 desc[UR6][R80.64], R28 ;  /* 0x0000001c50004986 */ /* 0x0001e4000c101d06 */
.L_x_127:
[----:B------:R-:W-:Y:S05]  /*3fb0*/  BSYNC.RECONVERGENT B0 ;  /* 0x0000000000007941 */ /* 0x000fea0003800200 */
.L_x_126:
[----:B0-----:R-:W-:Y:S01]  /*3fc0*/  FADD.FTZ R81, RZ, R101 ;  /* 0x00000065ff517221 */ /* 0x001fe20000010000 */
[C---:B------:R-:W-:Y:S01]  /*3fd0*/  ISETP.GE.U32.AND P3, PT, R99.reuse, 0x20, PT ;  /* 0x000000206300780c */ /* 0x040fe20003f66070 */
[----:B------:R-:W-:Y:S01]  /*3fe0*/  UMOV UR4, 0xffffffff ;  /* 0xffffffff00047882 */ /* 0x000fe20000000000 */
[C---:B------:R-:W-:Y:S01]  /*3ff0*/  ISETP.GT.U32.AND P2, PT, R99.reuse, 0x3f, PT ;  /* 0x0000003f6300780c */ /* 0x040fe20003f44070 */
[----:B------:R-:W-:Y:S01]  /*4000*/  FADD.FTZ R81, R126, R81 ;  /* 0x000000517e517221 */ /* 0x000fe20000010000 */
[C---:B------:R-:W-:Y:S02]  /*4010*/  ISETP.GT.U32.AND P1, PT, R99.reuse, 0x5f, PT ;  /* 0x0000005f6300780c */ /* 0x040fe40003f24070 */
[C---:B------:R-:W-:Y:S01]  /*4020*/  ISETP.GT.U32.AND P0, PT, R99.reuse, 0x7f, PT ;  /* 0x0000007f6300780c */ /* 0x040fe20003f04070 */
[----:B------:R-:W-:Y:S01]  /*4030*/  FADD.FTZ R80, R106, R81 ;  /* 0x000000516a507221 */ /* 0x000fe20000010000 */
[----:B------:R-:W-:-:S03]  /*4040*/  ISETP.GT.U32.AND P5, PT, R99, 0x9f, PT ;  /* 0x0000009f6300780c */ /* 0x000fc60003fa4070 */
        /* <DEDUP_REMOVED lines=36> */
[----:B------:R-:W-:Y:S01]  /*4290*/  FADD.FTZ R81, R139, R82 ;  /* 0x000000528b517221 */ /* 0x000fe20000010000 */
[----:B------:R-:W-:-:S03]  /*42a0*/  P2R R82, PR, RZ, 0x20 ;  /* 0x00000020ff527803 */ /* 0x000fc60000000000 */
[----:B------:R-:W-:Y:S01]  /*42b0*/  @P5 FADD.FTZ R80, R140, R81 ;  /* 0x000000518c505221 */ /* 0x000fe20000010000 */
[----:B------:R-:W-:Y:S01]  /*42c0*/  ISETP.NE.AND P5, PT, R98, RZ, PT ;  /* 0x000000ff6200720c */ /* 0x000fe20003fa5270 */
[----:B------:R-:W-:-:S12]  /*42d0*/  BRA.DIV UR4, `(.L_x_132) ;  /* 0x0000001604f07947 */ /* 0x000fd8000b800000 */
[----:B------:R-:W0:Y:S01]  /*42e0*/  SHFL.BFLY PT, R81, R80, 0x1, 0x1f ;  /* 0x0c201f0050517f89 */ /* 0x000e2200000e0000 */
[----:B------:R-:W-:Y:S01]  /*42f0*/  ISETP.GT.U32.AND P6, PT, R99, 0x9f, PT ;  /* 0x0000009f6300780c */ /* 0x000fe20003fc4070 */
        /* <DEDUP_REMOVED lines=11> */
[--C-:B------:R-:W-:Y:S01]  /*43b0*/  FADD.FTZ R80, R101, -R143.reuse ;  /* 0x8000008f65507221 */ /* 0x100fe20000010000 */
[--C-:B------:R-:W-:Y:S01]  /*43c0*/  FADD.FTZ R81, R126, -R143.reuse ;  /* 0x8000008f7e517221 */ /* 0x100fe20000010000 */
[--C-:B------:R-:W-:Y:S01]  /*43d0*/  FADD.FTZ R145, R106, -R143.reuse ;  /* 0x8000008f6a917221 */ /* 0x100fe20000010000 */
[--C-:B------:R-:W-:Y:S01]  /*43e0*/  FADD.FTZ R83, R111, -R143.reuse ;  /* 0x8000008f6f537221 */ /* 0x100fe20000010000 */
[----:B------:R-:W-:Y:S01]  /*43f0*/  FFMA.FTZ R80, R80, R80, RZ ;  /* 0x0000005050507223 */ /* 0x000fe200000100ff */
[--C-:B------:R-:W-:Y:S01]  /*4400*/  FADD.FTZ R82, R125, -R143.reuse ;  /* 0x8000008f7d527221 */ /* 0x100fe20000010000 */
[--C-:B------:R-:W-:Y:S02]  /*4410*/  FADD.FTZ R144, R107, -R143.reuse ;  /* 0x8000008f6b907221 */ /* 0x100fe40000010000 */
[----:B------:R-:W-:Y:S01]  /*4420*/  FFMA.FTZ R80, R81, R81, R80 ;  /* 0x0000005151507223 */ /* 0x000fe20000010050 */
        /* <DEDUP_REMOVED lines=82> */
.L_x_155:
[----:B-1----:R-:W-:Y:S01]  /*4950*/  FADD.FTZ R147, R144, R145 ;  /* 0x0000009190937221 */ /* 0x002fe20000010000 */
[----:B0-----:R-:W-:Y:S01]  /*4960*/  FMUL.FTZ R144, R143, R143 ;  /* 0x0000008f8f907220 */ /* 0x001fe20000410000 */
[----:B------:R-:W-:Y:S01]  /*4970*/  ISETP.NE.AND P0, PT, R100, RZ, PT ;  /* 0x000000ff6400720c */ /* 0x000fe20003f05270 */
[----:B------:R-:W0:Y:S01]  /*4980*/  @!P5 LDC.64 R82, c[0x0][0x3c0] ;  /* 0x0000f000ff52db82 */ /* 0x000e220000000a00 */
[----:B------:R-:W-:Y:S01]  /*4990*/  FFMA.FTZ R142, R147, R142, UR5 ;  /* 0x00000005938e7e23 */ /* 0x000fe2000801008e */
[----:B------:R-:W-:Y:S01]  /*49a0*/  BSSY.RECONVERGENT B0, `(.L_x_133) ;  /* 0x000003b000007945 */ /* 0x000fe20003800200 */
[----:B------:R-:W-:Y:S02]  /*49b0*/  FSEL R145, R144, RZ, P0 ;  /* 0x000000ff90917208 */ /* 0x000fe40000000000 */
[----:B------:R-:W-:-:S03]  /*49c0*/  FSEL R144, R143, RZ, !P0 ;  /* 0x000000ff8f907208 */ /* 0x000fc60004000000 */
[----:B------:R-:W1:Y:S01]  /*49d0*/  @!P5 LDC.64 R80, c[0x0][0x3c8] ;  /* 0x0000f200ff50db82 */ /* 0x000e620000000a00 */
[----:B------:R-:W-:-:S06]  /*49e0*/  FADD.FTZ R145, R142, R145 ;  /* 0x000000918e917221 */ /* 0x000fcc0000010000 */
[----:B------:R-:W2:Y:S01]  /*49f0*/  MUFU.RSQ R145, R145 ;  /* 0x0000009100917308 */ /* 0x000ea20000001400 */
[----:B0-----:R-:W-:-:S05]  /*4a00*/  @!P5 IMAD.WIDE R82, R97, 0x4, R82 ;  /* 0x000000046152d825 */ /* 0x001fca00078e0252 */
[----:B------:R0:W-:Y:S01]  /*4a10*/  @!P5 STG.E desc[UR6][R82.64], R143 ;  /* 0x0000008f5200d986 */ /* 0x0001e2000c101906 */
[----:B-1----:R-:W-:-:S05]  /*4a20*/  @!P5 IMAD.WIDE R80, R97, 0x4, R80 ;  /* 0x000000046150d825 */ /* 0x002fca00078e0250 */
[----:B--2---:R0:W-:Y:S01]  /*4a30*/  @!P5 STG.E desc[UR6][R80.64], R145 ;  /* 0x000000915000d986 */ /* 0x0041e2000c101906 */
[----:B------:R-:W-:Y:S05]  /*4a40*/  @!P3 BRA `(.L_x_134) ;  /* 0x0000000000c0b947 */ /* 0x000fea0003800000 */
[--C-:B------:R-:W-:Y:S01]  /*4a50*/  FADD.FTZ R142, R129, -R144.reuse ;  /* 0x80000090818e7221 */ /* 0x100fe20000010000 */
[----:B------:R-:W-:Y:S01]  /*4a60*/  SHF.L.U32 R149, R3, 0x10, RZ ;  /* 0x0000001003957819 */ /* 0x000fe200000006ff */
[--C-:B------:R-:W-:Y:S01]  /*4a70*/  FADD.FTZ R146, R111, -R144.reuse ;  /* 0x800000906f927221 */ /* 0x100fe20000010000 */
[----:B------:R-:W-:Y:S01]  /*4a80*/  SHF.L.U32 R151, R4, 0x10, RZ ;  /* 0x0000001004977819 */ /* 0x000fe200000006ff */
[--C-:B0-----:R-:W-:Y:S01]  /*4a90*/  FADD.FTZ R80, R101, -R144.reuse ;  /* 0x8000009065507221 */ /* 0x101fe20000010000 */
[C---:B------:R-:W-:Y:S01]  /*4aa0*/  FMUL.FTZ R142, R145.reuse, R142 ;  /* 0x0000008e918e7220 */ /* 0x040fe20000410000 */
[----:B------:R-:W-:Y:S01]  /*4ab0*/  FADD.FTZ R82, R106, -R144 ;  /* 0x800000906a527221 */ /* 0x000fe20000010000 */
[----:B------:R-:W-:Y:S01]  /*4ac0*/  SHF.L.U32 R81, R76, 0x10, RZ ;  /* 0x000000104c517819 */ /* 0x000fe200000006ff */
[C---:B------:R-:W-:Y:S01]  /*4ad0*/  FMUL.FTZ R148, R145.reuse, R146 ;  /* 0x0000009291947220 */ /* 0x040fe20000410000 */
[----:B------:R-:W-:Y:S01]  /*4ae0*/  SHF.L.U32 R83, R72, 0x10, RZ ;  /* 0x0000001048537819 */ /* 0x000fe200000006ff */
[----:B------:R-:W-:Y:S01]  /*4af0*/  FMUL.FTZ R80, R145, R80 ;  /* 0x0000005091507220 */ /* 0x000fe20000410000 */
[----:B------:R-:W-:Y:S01]  /*4b00*/  SHF.L.U32 R147, R73, 0x10, RZ ;  /* 0x0000001049937819 */ /* 0x000fe200000006ff */
[----:B------:R-:W-:Y:S01]  /*4b10*/  FFMA.FTZ R146, R142, R149, R151 ;  /* 0x000000958e927223 */ /* 0x000fe20000010097 */
[----:B------:R-:W-:-:S02]  /*4b20*/  IMAD.U32 R143, R77, 0x10000, RZ ;  /* 0x000100004d8f7824 */ /* 0x000fc400078e00ff */
[C---:B------:R-:W-:Y:S01]  /*4b30*/  FMUL.FTZ R82, R145.reuse, R82 ;  /* 0x0000005291527220 */ /* 0x040fe20000410000 */
[----:B------:R-:W-:Y:S01]  /*4b40*/  SHF.L.U32 R155, R74, 0x10, RZ ;  /* 0x000000104a9b7819 */ /* 0x000fe200000006ff */
[--C-:B------:R-:W-:Y:S01]  /*4b50*/  FADD.FTZ R142, R128, -R144.reuse ;  /* 0x80000090808e7221 */ /* 0x100fe20000010000 */
[----:B------:R-:W-:Y:S02]  /*4b60*/  IMAD.U32 R153, R78, 0x10000, RZ ;  /* 0x000100004e997824 */ /* 0x000fe400078e00ff */
[----:B------:R-:W-:Y:S01]  /*4b70*/  FFMA.FTZ R80, R80, R81, R83 ;  /* 0x0000005150507223 */ /* 0x000fe20000010053 */
[----:B------:R-:W-:Y:S01]  /*4b80*/  FFMA.FTZ R81, R82, R143, R147 ;  /* 0x0000008f52517223 */ /* 0x000fe20000010093 */
[----:B------:R-:W-:Y:S01]  /*4b90*/  FMUL.FTZ R83, R145, R142 ;  /* 0x0000008e91537220 */ /* 0x000fe20000410000 */
[----:B------:R-:W-:Y:S01]  /*4ba0*/  FFMA.FTZ R82, R148, R153, R155 ;  /* 0x0000009994527223 */ /* 0x000fe2000001009b */
[----:B------:R-:W-:Y:S01]  /*4bb0*/  SHF.L.U32 R148, R5, 0x10, RZ ;  /* 0x0000001005947819 */ /* 0x000fe200000006ff */
[----:B------:R-:W-:Y:S01]  /*4bc0*/  FADD.FTZ R152, R131, -R144 ;  /* 0x8000009083987221 */ /* 0x000fe20000010000 */
[----:B------:R-:W-:Y:S01]  /*4bd0*/  SHF.L.U32 R150, R6, 0x10, RZ ;  /* 0x0000001006967819 */ /* 0x000fe200000006ff */
[----:B------:R-:W0:Y:S01]  /*4be0*/  LDC.64 R142, c[0x0][0x428] ;  /* 0x00010a00ff8e7b82 */ /* 0x000e220000000a00 */
[----:B------:R-:W-:Y:S01]  /*4bf0*/  SHF.L.U32 R151, R75, 0x10, RZ ;  /* 0x000000104b977819 */ /* 0x000fe200000006ff */
[----:B------:R-:W-:-:S02]  /*4c00*/  IMAD.U32 R147, R79, 0x10000, RZ ;  /* 0x000100004f937824 */ /* 0x000fc400078e00ff */
[----:B------:R-:W-:Y:S01]  /*4c10*/  FMUL.FTZ R152, R145, R152 ;  /* 0x0000009891987220 */ /* 0x000fe20000410000 */
[----:B------:R-:W-:Y:S01]  /*4c20*/  FFMA.FTZ R149, R83, R148, R150 ;  /* 0x0000009453957223 */ /* 0x000fe20000010096 */
[--C-:B------:R-:W-:Y:S01]  /*4c30*/  FADD.FTZ R148, R130, -R144.reuse ;  /* 0x8000009082947221 */ /* 0x100fe20000010000 */
[----:B------:R-:W-:Y:S01]  /*4c40*/  SHF.L.U32 R150, R7, 0x10, RZ ;  /* 0x0000001007967819 */ /* 0x000fe200000006ff */
[----:B------:R-:W-:Y:S01]  /*4c50*/  FFMA.FTZ R151, R152, R147, R151 ;  /* 0x0000009398977223 */ /* 0x000fe20000010097 */
[----:B------:R-:W-:Y:S01]  /*4c60*/  SHF.L.U32 R152, R8, 0x10, RZ ;  /* 0x0000001008987819 */ /* 0x000fe200000006ff */
[----:B------:R-:W-:Y:S01]  /*4c70*/  FMUL.FTZ R83, R145, R148 ;  /* 0x0000009491537220 */ /* 0x000fe20000410000 */
[----:B------:R-:W-:Y:S01]  /*4c80*/  FADD.FTZ R148, R126, -R144 ;  /* 0x800000907e947221 */ /* 0x000fe20000010000 */
[----:B------:R-:W-:Y:S02]  /*4c90*/  SHF.L.U32 R147, R2, 0x10, RZ ;  /* 0x0000001002937819 */ /* 0x000fe400000006ff */
[----:B------:R-:W-:Y:S01]  /*4ca0*/  FFMA.FTZ R150, R83, R150, R152 ;  /* 0x0000009653967223 */ /* 0x000fe20000010098 */
[----:B------:R-:W-:-:S02]  /*4cb0*/  IMAD.U32 R83, R0, 0x10000, RZ ;  /* 0x0001000000537824 */ /* 0x000fc400078e00ff */
[----:B------:R-:W-:Y:S01]  /*4cc0*/  FMUL.FTZ R148, R145, R148 ;  /* 0x0000009491947220 */ /* 0x000fe20000410000 */
[----:B------:R-:W-:Y:S02]  /*4cd0*/  F2FP.BF16.F32.PACK_AB R82, R149, R82 ;  /* 0x000000529552723e */ /* 0x000fe400000010ff */
[----:B------:R-:W-:Y:S01]  /*4ce0*/  F2FP.BF16.F32.PACK_AB R81, R146, R81 ;  /* 0x000000519251723e */ /* 0x000fe200000010ff */
[----:B------:R-:W-:Y:S01]  /*4cf0*/  FFMA.FTZ R147, R148, R83, R147 ;  /* 0x0000005394937223 */ /* 0x000fe20000010093 */
[----:B------:R-:W-:-:S04]  /*4d00*/  F2FP.BF16.F32.PACK_AB R83, R150, R151 ;  /* 0x000000979653723e */ /* 0x000fc800000010ff */
[----:B------:R-:W-:Y:S01]  /*4d10*/  F2FP.BF16.F32.PACK_AB R80, R147, R80 ;  /* 0x000000509350723e */ /* 0x000fe200000010ff */
[C---:B0-----:R-:W-:Y:S01]  /*4d20*/  IMAD.WIDE.U32 R142, R141.reuse, 0x10, R142 ;  /* 0x000000108d8e7825 */ /* 0x041fe200078e008e */
[----:B------:R-:W-:-:S04]  /*4d30*/  IADD3 R141, PT, PT, R141, 0x20, RZ ;  /* 0x000000208d8d7810 */ /* 0x000fc80007ffe0ff */
[----:B------:R1:W-:Y:S03]  /*4d40*/  STG.E.128 desc[UR6][R142.64], R80 ;  /* 0x000000508e007986 */ /* 0x0003e6000c101d06 */
.L_x_134:
[----:B------:R-:W-:Y:S05]  /*4d50*/  BSYNC.RECONVERGENT B0 ;  /* 0x0000000000007941 */ /* 0x000fea0003800200 */
.L_x_133:
[----:B------:R-:W-:Y:S01]  /*4d60*/  ISETP.GE.U32.AND P0, PT, R99, 0x40, PT ;  /* 0x000000406300780c */ /* 0x000fe20003f06070 */
[----:B------:R-:W-:-:S12]  /*4d70*/  BSSY.RECONVERGENT B0, `(.L_x_135) ;  /* 0x0000032000007945 */ /* 0x000fd80003800200 */
[----:B------:R-:W-:Y:S05]  /*4d80*/  @!P0 BRA `(.L_x_136) ;  /* 0x0000000000c08947 */ /* 0x000fea0003800000 */
[--C-:B-1----:R-:W-:Y:S01]  /*4d90*/  FADD.FTZ R142, R124, -R144.reuse ;  /* 0x800000907c8e7221 */ /* 0x102fe20000010000 */
[--C-:B0-----:R-:W-:Y:S01]  /*4da0*/  FADD.FTZ R80, R102, -R144.reuse ;  /* 0x8000009066507221 */ /* 0x101fe20000010000 */
[----:B------:R-:W-:Y:S01]  /*4db0*/  SHF.L.U32 R149, R11, 0x10, RZ ;  /* 0x000000100b957819 */ /* 0x000fe200000006ff */
[--C-:B------:R-:W-:Y:S01]  /*4dc0*/  FADD.FTZ R146, R112, -R144.reuse ;  /* 0x8000009070927221 */ /* 0x100fe20000010000 */
[--C-:B------:R-:W-:Y:S01]  /*4dd0*/  FADD.FTZ R82, R107, -R144.reuse ;  /* 0x800000906b527221 */ /* 0x100fe20000010000 */
[----:B------:R-:W-:Y:S02]  /*4de0*/  IMAD.U32 R151, R12, 0x10000, RZ ;  /* 0x000100000c977824 */ /* 0x000fe400078e00ff */
[----:B------:R-:W-:Y:S01]  /*4df0*/  FMUL.FTZ R142, R145, R142 ;  /* 0x0000008e918e7220 */ /* 0x000fe20000410000 */
[----:B------:R-:W-:Y:S01]  /*4e00*/  SHF.L.U32 R81, R68, 0x10, RZ ;  /* 0x0000001044517819 */ /* 0x000fe200000006ff */
[----:B------:R-:W-:Y:S01]  /*4e10*/  IMAD.U32 R83, R64, 0x10000, RZ ;  /* 0x0001000040537824 */ /* 0x000fe200078e00ff */
[----:B------:R-:W-:Y:S01]  /*4e20*/  SHF.L.U32 R143, R69, 0x10, RZ ;  /* 0x00000010458f7819 */ /* 0x000fe200000006ff */
[----:B------:R-:W-:Y:S01]  /*4e30*/  FMUL.FTZ R80, R145, R80 ;  /* 0x0000005091507220 */ /* 0x000fe20000410000 */
[----:B------:R-:W-:Y:S01]  /*4e40*/  SHF.L.U32 R147, R65, 0x10, RZ ;  /* 0x0000001041937819 */ /* 0x000fe200000006ff */
[C---:B------:R-:W-:Y:S01]  /*4e50*/  FMUL.FTZ R148, R145.reuse, R146 ;  /* 0x0000009291947220 */ /* 0x040fe20000410000 */
[----:B------:R-:W-:Y:S01]  /*4e60*/  SHF.L.U32 R153, R70, 0x10, RZ ;  /* 0x0000001046997819 */ /* 0x000fe200000006ff */
[----:B------:R-:W-:Y:S01]  /*4e70*/  FMUL.FTZ R82, R145, R82 ;  /* 0x0000005291527220 */ /* 0x000fe20000410000 */
[----:B------:R-:W-:Y:S01]  /*4e80*/  SHF.L.U32 R155, R66, 0x10, RZ ;  /* 0x00000010429b7819 */ /* 0x000fe200000006ff */
[----:B------:R-:W-:Y:S01]  /*4e90*/  FFMA.FTZ R146, R142, R149, R151 ;  /* 0x000000958e927223 */ /* 0x000fe20000010097 */
[----:B------:R-:W-:Y:S01]  /*4ea0*/  FADD.FTZ R142, R123, -R144 ;  /* 0x800000907b8e7221 */ /* 0x000fe20000010000 */
[----:B------:R-:W-:Y:S01]  /*4eb0*/  FFMA.FTZ R80, R80, R81, R83 ;  /* 0x0000005150507223 */ /* 0x000fe20000010053 */
[----:B------:R-:W-:Y:S01]  /*4ec0*/  FFMA.FTZ R81, R82, R143, R147 ;  /* 0x0000008f52517223 */ /* 0x000fe20000010093 */
[----:B------:R-:W-:Y:S01]  /*4ed0*/  FFMA.FTZ R82, R148, R153, R155 ;  /* 0x0000009994527223 */ /* 0x000fe2000001009b */
[----:B------:R-:W-:Y:S01]  /*4ee0*/  SHF.L.U32 R148, R13, 0x10, RZ ;  /* 0x000000100d947819 */ /* 0x000fe200000006ff */
[----:B------:R-:W-:Y:S01]  /*4ef0*/  FMUL.FTZ R83, R145, R142 ;  /* 0x0000008e91537220 */ /* 0x000fe20000410000 */
[----:B------:R-:W-:-:S02]  /*4f00*/  IMAD.U32 R150, R14, 0x10000, RZ ;  /* 0x000100000e967824 */ /* 0x000fc400078e00ff */
[----:B------:R-:W-:Y:S01]  /*4f10*/  FADD.FTZ R152, R127, -R144 ;  /* 0x800000907f987221 */ /* 0x000fe20000010000 */
[----:B------:R-:W0:Y:S01]  /*4f20*/  LDC.64 R142, c[0x0][0x428] ;  /* 0x00010a00ff8e7b82 */ /* 0x000e220000000a00 */
        /* <DEDUP_REMOVED lines=9> */
[----:B------:R-:W-:Y:S01]  /*4fc0*/  FADD.FTZ R148, R125, -R144 ;  /* 0x800000907d947221 */ /* 0x000fe20000010000 */
[----:B------:R-:W-:Y:S02]  /*4fd0*/  SHF.L.U32 R147, R10, 0x10, RZ ;  /* 0x000000100a937819 */ /* 0x000fe400000006ff */
[----:B------:R-:W-:Y:S01]  /*4fe0*/  FFMA.FTZ R150, R83, R150, R152 ;  /* 0x0000009653967223 */ /* 0x000fe20000010098 */
[----:B------:R-:W-:Y:S01]  /*4ff0*/  SHF.L.U32 R83, R9, 0x10, RZ ;  /* 0x0000001009537819 */ /* 0x000fe200000006ff */
[----:B------:R-:W-:Y:S01]  /*5000*/  FMUL.FTZ R148, R145, R148 ;  /* 0x0000009491947220 */ /* 0x000fe20000410000 */
[----:B------:R-:W-:Y:S02]  /*5010*/  F2FP.BF16.F32.PACK_AB R82, R149, R82 ;  /* 0x000000529552723e */ /* 0x000fe400000010ff */
[----:B------:R-:W-:Y:S01]  /*5020*/  F2FP.BF16.F32.PACK_AB R81, R146, R81 ;  /* 0x000000519251723e */ /* 0x000fe200000010ff */
[----:B------:R-:W-:Y:S01]  /*5030*/  FFMA.FTZ R147, R148, R83, R147 ;  /* 0x0000005394937223 */ /* 0x000fe20000010093 */
[----:B------:R-:W-:Y:S01]  /*5040*/  F2FP.BF16.F32.PACK_AB R83, R150, R151 ;  /* 0x000000979653723e */ /* 0x000fe200000010ff */
[----:B0-----:R-:W-:-:S03]  /*5050*/  IMAD.WIDE.U32 R142, R141, 0x10, R142 ;  /* 0x000000108d8e7825 */ /* 0x001fc600078e008e */
[----:B------:R-:W-:Y:S02]  /*5060*/  F2FP.BF16.F32.PACK_AB R80, R147, R80 ;  /* 0x000000509350723e */ /* 0x000fe400000010ff */
[----:B------:R-:W-:-:S03]  /*5070*/  IADD3 R141, PT, PT, R141, 0x20, RZ ;  /* 0x000000208d8d7810 */ /* 0x000fc60007ffe0ff */
[----:B------:R2:W-:Y:S04]  /*5080*/  STG.E.128 desc[UR6][R142.64], R80 ;  /* 0x000000508e007986 */ /* 0x0005e8000c101d06 */
.L_x_136:
[----:B------:R-:W-:Y:S05]  /*5090*/  BSYNC.RECONVERGENT B0 ;  /* 0x0000000000007941 */ /* 0x000fea0003800200 */
.L_x_135:
[----:B------:R-:W-:Y:S01]  /*50a0*/  ISETP.GE.U32.AND P0, PT, R99, 0x60, PT ;  /* 0x000000606300780c */ /* 0x000fe20003f06070 */
[----:B------:R-:W-:-:S12]  /*50b0*/  BSSY.RECONVERGENT B0, `(.L_x_137) ;  /* 0x0000032000007945 */ /* 0x000fd80003800200 */
[----:B------:R-:W-:Y:S05]  /*50c0*/  @!P0 BRA `(.L_x_138) ;  /* 0x0000000000c08947 */ /* 0x000fea0003800000 */
[--C-:B-12---:R-:W-:Y:S01]  /*50d0*/  FADD.FTZ R142, R119, -R144.reuse ;  /* 0x80000090778e7221 */ /* 0x106fe20000010000 */
[----:B------:R-:W-:Y:S01]  /*50e0*/  SHF.L.U32 R151, R20, 0x10, RZ ;  /* 0x0000001014977819 */ /* 0x000fe200000006ff */
[--C-:B------:R-:W-:Y:S01]  /*50f0*/  FADD.FTZ R146, R113, -R144.reuse ;  /* 0x8000009071927221 */ /* 0x100fe20000010000 */
[--C-:B0-----:R-:W-:Y:S01]  /*5100*/  FADD.FTZ R80, R103, -R144.reuse ;  /* 0x8000009067507221 */ /* 0x101fe20000010000 */
[----:B------:R-:W-:Y:S02]  /*5110*/  IMAD.U32 R149, R19, 0x10000, RZ ;  /* 0x0001000013957824 */ /* 0x000fe400078e00ff */
[C---:B------:R-:W-:Y:S01]  /*5120*/  FMUL.FTZ R142, R145.reuse, R142 ;  /* 0x0000008e918e7220 */ /* 0x040fe20000410000 */
[--C-:B------:R-:W-:Y:S01]  /*5130*/  FADD.FTZ R82, R108, -R144.reuse ;  /* 0x800000906c527221 */ /* 0x100fe20000010000 */
[----:B------:R-:W-:Y:S01]  /*5140*/  SHF.L.U32 R83, R56, 0x10, RZ ;  /* 0x0000001038537819 */ /* 0x000fe200000006ff */
[----:B------:R-:W-:Y:S01]  /*5150*/  FMUL.FTZ R148, R145, R146 ;  /* 0x0000009291947220 */ /* 0x000fe20000410000 */
[----:B------:R-:W-:Y:S01]  /*5160*/  IMAD.U32 R81, R60, 0x10000, RZ ;  /* 0x000100003c517824 */ /* 0x000fe200078e00ff */
[----:B------:R-:W-:Y:S01]  /*5170*/  SHF.L.U32 R143, R61, 0x10, RZ ;  /* 0x000000103d8f7819 */ /* 0x000fe200000006ff */
[----:B------:R-:W-:Y:S01]  /*5180*/  FMUL.FTZ R80, R145, R80 ;  /* 0x0000005091507220 */ /* 0x000fe20000410000 */
[----:B------:R-:W-:Y:S01]  /*5190*/  SHF.L.U32 R147, R57, 0x10, RZ ;  /* 0x0000001039937819 */ /* 0x000fe200000006ff */
[----:B------:R-:W-:Y:S01]  /*51a0*/  FFMA.FTZ R146, R142, R149, R151 ;  /* 0x000000958e927223 */ /* 0x000fe20000010097 */
[----:B------:R-:W-:Y:S01]  /*51b0*/  SHF.L.U32 R153, R62, 0x10, RZ ;  /* 0x000000103e997819 */ /* 0x000fe200000006ff */
[----:B------:R-:W-:Y:S01]  /*51c0*/  FMUL.FTZ R82, R145, R82 ;  /* 0x0000005291527220 */ /* 0x000fe20000410000 */
[----:B------:R-:W-:Y:S01]  /*51d0*/  SHF.L.U32 R155, R58, 0x10, RZ ;  /* 0x000000103a9b7819 */ /* 0x000fe200000006ff */
[--C-:B------:R-:W-:Y:S01]  /*51e0*/  FADD.FTZ R142, R118, -R144.reuse ;  /* 0x80000090768e7221 */ /* 0x100fe20000010000 */
[----:B------:R-:W-:Y:S01]  /*51f0*/  FFMA.FTZ R80, R80, R81, R83 ;  /* 0x0000005150507223 */ /* 0x000fe20000010053 */
[----:B------:R-:W-:Y:S01]  /*5200*/  FFMA.FTZ R81, R82, R143, R147 ;  /* 0x0000008f52517223 */ /* 0x000fe20000010093 */
[----:B------:R-:W-:Y:S01]  /*5210*/  SHF.L.U32 R150, R22, 0x10, RZ ;  /* 0x0000001016967819 */ /* 0x000fe200000006ff */
[----:B------:R-:W-:Y:S01]  /*5220*/  FFMA.FTZ R82, R148, R153, R155 ;  /* 0x0000009994527223 */ /* 0x000fe2000001009b */
[----:B------:R-:W-:Y:S01]  /*5230*/  FADD.FTZ R152, R121, -R144 ;  /* 0x8000009079987221 */ /* 0x000fe20000010000 */
[----:B------:R-:W-:Y:S01]  /*5240*/  FMUL.FTZ R83, R145, R142 ;  /* 0x0000008e91537220 */ /* 0x000fe20000410000 */
[----:B------:R-:W-:Y:S01]  /*5250*/  IMAD.U32 R148, R21, 0x10000, RZ ;  /* 0x0001000015947824 */ /* 0x000fe200078e00ff */
[----:B------:R-:W0:Y:S01]  /*5260*/  LDC.64 R142, c[0x0][0x428] ;  /* 0x00010a00ff8e7b82 */ /* 0x000e220000000a00 */
[----:B------:R-:W-:Y:S01]  /*5270*/  SHF.L.U32 R147, R63, 0x10, RZ ;  /* 0x000000103f937819 */ /* 0x000fe200000006ff */
[----:B------:R-:W-:Y:S01]  /*5280*/  FMUL.FTZ R152, R145, R152 ;  /* 0x0000009891987220 */ /* 0x000fe20000410000 */
[----:B------:R-:W-:Y:S01]  /*5290*/  SHF.L.U32 R151, R59, 0x10, RZ ;  /* 0x000000103b977819 */ /* 0x000fe200000006ff */
[----:B------:R-:W-:Y:S01]  /*52a0*/  FFMA.FTZ R149, R83, R148, R150 ;  /* 0x0000009453957223 */ /* 0x000fe20000010096 */
[--C-:B------:R-:W-:Y:S01]  /*52b0*/  FADD.FTZ R148, R116, -R144.reuse ;  /* 0x8000009074947221 */ /* 0x100fe20000010000 */
[----:B------:R-:W-:Y:S01]  /*52c0*/  IMAD.U32 R150, R23, 0x10000, RZ ;  /* 0x0001000017967824 */ /* 0x000fe200078e00ff */
[----:B------:R-:W-:Y:S01]  /*52d0*/  F2FP.BF16.F32.PACK_AB R81, R146, R81 ;  /* 0x000000519251723e */ /* 0x000fe200000010ff */
[----:B------:R-:W-:Y:S01]  /*52e0*/  FFMA.FTZ R151, R152, R147, R151 ;  /* 0x0000009398977223 */ /* 0x000fe20000010097 */
[----:B------:R-:W-:Y:S01]  /*52f0*/  SHF.L.U32 R152, R24, 0x10, RZ ;  /* 0x0000001018987819 */ /* 0x000fe200000006ff */
[----:B------:R-:W-:Y:S01]  /*5300*/  FMUL.FTZ R83, R145, R148 ;  /* 0x0000009491537220 */ /* 0x000fe20000410000 */
[----:B------:R-:W-:Y:S01]  /*5310*/  FADD.FTZ R148, R120, -R144 ;  /* 0x8000009078947221 */ /* 0x000fe20000010000 */
[----:B------:R-:W-:-:S02]  /*5320*/  SHF.L.U32 R147, R18, 0x10, RZ ;  /* 0x0000001012937819 */ /* 0x000fc400000006ff */
[----:B------:R-:W-:Y:S01]  /*5330*/  FFMA.FTZ R150, R83, R150, R152 ;  /* 0x0000009653967223 */ /* 0x000fe20000010098 */
[----:B------:R-:W-:Y:S01]  /*5340*/  SHF.L.U32 R83, R17, 0x10, RZ ;  /* 0x0000001011537819 */ /* 0x000fe200000006ff */
[----:B------:R-:W-:Y:S01]  /*5350*/  FMUL.FTZ R148, R145, R148 ;  /* 0x0000009491947220 */ /* 0x000fe20000410000 */
[----:B------:R-:W-:-:S03]  /*5360*/  F2FP.BF16.F32.PACK_AB R82, R149, R82 ;  /* 0x000000529552723e */ /* 0x000fc600000010ff */
[----:B------:R-:W-:Y:S01]  /*5370*/  FFMA.FTZ R147, R148, R83, R147 ;  /* 0x0000005394937223 */ /* 0x000fe20000010093 */
[----:B------:R-:W-:Y:S01]  /*5380*/  F2FP.BF16.F32.PACK_AB R83, R150, R151 ;  /* 0x000000979653723e */ /* 0x000fe200000010ff */
[----:B0-----:R-:W-:-:S03]  /*5390*/  IMAD.WIDE.U32 R142, R141, 0x10, R142 ;  /* 0x000000108d8e7825 */ /* 0x001fc600078e008e */
[----:B------:R-:W-:Y:S01]  /*53a0*/  F2FP.BF16.F32.PACK_AB R80, R147, R80 ;  /* 0x000000509350723e */ /* 0x000fe200000010ff */
[----:B------:R-:W-:-:S04]  /*53b0*/  VIADD R141, R141, 0x20 ;  /* 0x000000208d8d7836 */ /* 0x000fc80000000000 */
[----:B------:R3:W-:Y:S03]  /*53c0*/  STG.E.128 desc[UR6][R142.64], R80 ;  /* 0x000000508e007986 */ /* 0x0007e6000c101d06 */
.L_x_138:
[----:B------:R-:W-:Y:S05]  /*53d0*/  BSYNC.RECONVERGENT B0 ;  /* 0x0000000000007941 */ /* 0x000fea0003800200 */
.L_x_137:
[----:B------:R-:W-:Y:S01]  /*53e0*/  ISETP.GE.U32.AND P0, PT, R99, 0x80, PT ;  /* 0x000000806300780c */ /* 0x000fe20003f06070 */
[----:B------:R-:W-:-:S12]  /*53f0*/  BSSY.RECONVERGENT B0, `(.L_x_139) ;  /* 0x0000032000007945 */ /* 0x000fd80003800200 */
[----:B------:R-:W-:Y:S05]  /*5400*/  @!P0 BRA `(.L_x_140) ;  /* 0x0000000000c08947 */ /* 0x000fea0003800000 */
[--C-:B-123--:R-:W-:Y:S01]  /*5410*/  FADD.FTZ R142, R132, -R144.reuse ;  /* 0x80000090848e7221 */ /* 0x10efe20000010000 */
[--C-:B0-----:R-:W-:Y:S01]  /*5420*/  FADD.FTZ R80, R104, -R144.reuse ;  /* 0x8000009068507221 */ /* 0x101fe20000010000 */
[----:B------:R-:W-:Y:S01]  /*5430*/  SHF.L.U32 R149, R27, 0x10, RZ ;  /* 0x000000101b957819 */ /* 0x000fe200000006ff */
[--C-:B------:R-:W-:Y:S01]  /*5440*/  FADD.FTZ R146, R114, -R144.reuse ;  /* 0x8000009072927221 */ /* 0x100fe20000010000 */
[----:B------:R-:W-:Y:S01]  /*5450*/  SHF.L.U32 R151, R84, 0x10, RZ ;  /* 0x0000001054977819 */ /* 0x000fe200000006ff */
[----:B------:R-:W-:Y:S01]  /*5460*/  FADD.FTZ R82, R109, -R144 ;  /* 0x800000906d527221 */ /* 0x000fe20000010000 */
[C---:B------:R-:W-:Y:S01]  /*5470*/  FMUL.FTZ R142, R145.reuse, R142 ;  /* 0x0000008e918e7220 */ /* 0x040fe20000410000 */
[----:B------:R-:W-:Y:S01]  /*5480*/  SHF.L.U32 R81, R52, 0x10, RZ ;  /* 0x0000001034517819 */ /* 0x000fe200000006ff */
[C---:B------:R-:W-:Y:S01]  /*5490*/  FMUL.FTZ R80, R145.reuse, R80 ;  /* 0x0000005091507220 */ /* 0x040fe20000410000 */
[----:B------:R-:W-:Y:S01]  /*54a0*/  SHF.L.U32 R83, R48, 0x10, RZ ;  /* 0x0000001030537819 */ /* 0x000fe200000006ff */
[----:B------:R-:W-:Y:S01]  /*54b0*/  FMUL.FTZ R148, R145, R146 ;  /* 0x0000009291947220 */ /* 0x000fe20000410000 */
[----:B------:R-:W-:Y:S01]  /*54c0*/  SHF.L.U32 R143, R53, 0x10, RZ ;  /* 0x00000010358f7819 */ /* 0x000fe200000006ff */
[----:B------:R-:W-:Y:S01]  /*54d0*/  IMAD.U32 R147, R49, 0x10000, RZ ;  /* 0x0001000031937824 */ /* 0x000fe200078e00ff */
[----:B------:R-:W-:Y:S01]  /*54e0*/  SHF.L.U32 R153, R54, 0x10, RZ ;  /* 0x0000001036997819 */ /* 0x000fe200000006ff */
[----:B------:R-:W-:Y:S01]  /*54f0*/  FMUL.FTZ R82, R145, R82 ;  /* 0x0000005291527220 */ /* 0x000fe20000410000 */
[----:B------:R-:W-:Y:S01]  /*5500*/  FFMA.FTZ R146, R142, R149, R151 ;  /* 0x000000958e927223 */ /* 0x000fe20000010097 */
[----:B------:R-:W-:-:S02]  /*5510*/  IMAD.U32 R155, R50, 0x10000, RZ ;  /* 0x00010000329b7824 */ /* 0x000fc400078e00ff */
[--C-:B------:R-:W-:Y:S01]  /*5520*/  FADD.FTZ R142, R133, -R144.reuse ;  /* 0x80000090858e7221 */ /* 0x100fe20000010000 */
[----:B------:R-:W-:Y:S01]  /*5530*/  FFMA.FTZ R80, R80, R81, R83 ;  /* 0x0000005150507223 */ /* 0x000fe20000010053 */
[----:B------:R-:W-:Y:S01]  /*5540*/  FFMA.FTZ R81, R82, R143, R147 ;  /* 0x0000008f52517223 */ /* 0x000fe20000010093 */
[----:B------:R-:W-:Y:S01]  /*5550*/  FFMA.FTZ R82, R148, R153, R155 ;  /* 0x0000009994527223 */ /* 0x000fe2000001009b */
[----:B------:R-:W-:Y:S01]  /*5560*/  SHF.L.U32 R148, R85, 0x10, RZ ;  /* 0x0000001055947819 */ /* 0x000fe200000006ff */
[----:B------:R-:W-:Y:S01]  /*5570*/  FADD.FTZ R152, R134, -R144 ;  /* 0x8000009086987221 */ /* 0x000fe20000010000 */
[----:B------:R-:W-:Y:S01]  /*5580*/  SHF.L.U32 R150, R86, 0x10, RZ ;  /* 0x0000001056967819 */ /* 0x000fe200000006ff */
[----:B------:R-:W-:Y:S01]  /*5590*/  FMUL.FTZ R83, R145, R142 ;  /* 0x0000008e91537220 */ /* 0x000fe20000410000 */
[----:B------:R-:W-:Y:S01]  /*55a0*/  SHF.L.U32 R147, R55, 0x10, RZ ;  /* 0x0000001037937819 */ /* 0x000fe200000006ff */
[----:B------:R-:W0:Y:S01]  /*55b0*/  LDC.64 R142, c[0x0][0x428] ;  /* 0x00010a00ff8e7b82 */ /* 0x000e220000000a00 */
        /* <DEDUP_REMOVED lines=9> */
[----:B------:R-:W-:Y:S01]  /*5650*/  IMAD.U32 R147, R26, 0x10000, RZ ;  /* 0x000100001a937824 */ /* 0x000fe200078e00ff */
[----:B------:R-:W-:Y:S01]  /*5660*/  F2FP.BF16.F32.PACK_AB R82, R149, R82 ;  /* 0x000000529552723e */ /* 0x000fe200000010ff */
[----:B------:R-:W-:Y:S01]  /*5670*/  FFMA.FTZ R150, R83, R150, R152 ;  /* 0x0000009653967223 */ /* 0x000fe20000010098 */
[----:B------:R-:W-:Y:S01]  /*5680*/  SHF.L.U32 R83, R25, 0x10, RZ ;  /* 0x0000001019537819 */ /* 0x000fe200000006ff */
[----:B------:R-:W-:Y:S01]  /*5690*/  FMUL.FTZ R148, R145, R148 ;  /* 0x0000009491947220 */ /* 0x000fe20000410000 */
[----:B------:R-:W-:-:S03]  /*56a0*/  F2FP.BF16.F32.PACK_AB R81, R146, R81 ;  /* 0x000000519251723e */ /* 0x000fc600000010ff */
[----:B------:R-:W-:Y:S01]  /*56b0*/  FFMA.FTZ R147, R148, R83, R147 ;  /* 0x0000005394937223 */ /* 0x000fe20000010093 */
[----:B------:R-:W-:-:S04]  /*56c0*/  F2FP.BF16.F32.PACK_AB R83, R150, R151 ;  /* 0x000000979653723e */ /* 0x000fc800000010ff */
[----:B------:R-:W-:Y:S01]  /*56d0*/  F2FP.BF16.F32.PACK_AB R80, R147, R80 ;  /* 0x000000509350723e */ /* 0x000fe200000010ff */
[C---:B0-----:R-:W-:Y:S01]  /*56e0*/  IMAD.WIDE.U32 R142, R141.reuse, 0x10, R142 ;  /* 0x000000108d8e7825 */ /* 0x041fe200078e008e */
[----:B------:R-:W-:-:S04]  /*56f0*/  IADD3 R141, PT, PT, R141, 0x20, RZ ;  /* 0x000000208d8d7810 */ /* 0x000fc80007ffe0ff */
[----:B------:R4:W-:Y:S03]  /*5700*/  STG.E.128 desc[UR6][R142.64], R80 ;  /* 0x000000508e007986 */ /* 0x0009e6000c101d06 */
.L_x_140:
[----:B------:R-:W-:Y:S05]  /*5710*/  BSYNC.RECONVERGENT B0 ;  /* 0x0000000000007941 */ /* 0x000fea0003800200 */
.L_x_139:
[----:B------:R-:W-:Y:S01]  /*5720*/  ISETP.GE.U32.AND P0, PT, R99, 0xa0, PT ;  /* 0x000000a06300780c */ /* 0x000fe20003f06070 */
[----:B------:R-:W-:-:S12]  /*5730*/  BSSY.RECONVERGENT B0, `(.L_x_141) ;  /* 0x0000031000007945 */ /* 0x000fd80003800200 */
[----:B------:R-:W-:Y:S05]  /*5740*/  @!P0 BRA `(.L_x_142) ;  /* 0x0000000000bc8947 */ /* 0x000fea0003800000 */
[--C-:B01234-:R-:W-:Y:S01]  /*5750*/  FADD.FTZ R82, R110, -R144.reuse ;  /* 0x800000906e527221 */ /* 0x11ffe20000010000 */
[--C-:B------:R-:W-:Y:S01]  /*5760*/  FADD.FTZ R80, R105, -R144.reuse ;  /* 0x8000009069507221 */ /* 0x100fe20000010000 */
[--C-:B------:R-:W-:Y:S01]  /*5770*/  FADD.FTZ R142, R115, -R144.reuse ;  /* 0x80000090738e7221 */ /* 0x100fe20000010000 */
[----:B------:R-:W-:Y:S01]  /*5780*/  SHF.L.U32 R143, R41, 0x10, RZ ;  /* 0x00000010298f7819 */ /* 0x000fe200000006ff */
[----:B------:R-:W-:Y:S01]  /*5790*/  IMAD.U32 R147, R45, 0x10000, RZ ;  /* 0x000100002d937824 */ /* 0x000fe200078e00ff */
[----:B------:R-:W-:Y:S01]  /*57a0*/  SHF.L.U32 R149, R46, 0x10, RZ ;  /* 0x000000102e957819 */ /* 0x000fe200000006ff */
[C---:B------:R-:W-:Y:S01]  /*57b0*/  FMUL.FTZ R82, R145.reuse, R82 ;  /* 0x0000005291527220 */ /* 0x040fe20000410000 */
[----:B------:R-:W-:Y:S01]  /*57c0*/  SHF.L.U32 R151, R42, 0x10, RZ ;  /* 0x000000102a977819 */ /* 0x000fe200000006ff */
[C---:B------:R-:W-:Y:S01]  /*57d0*/  FMUL.FTZ R80, R145.reuse, R80 ;  /* 0x0000005091507220 */ /* 0x040fe20000410000 */
[----:B------:R-:W-:Y:S01]  /*57e0*/  SHF.L.U32 R81, R44, 0x10, RZ ;  /* 0x000000102c517819 */ /* 0x000fe200000006ff */
[----:B------:R-:W-:Y:S01]  /*57f0*/  FMUL.FTZ R142, R145, R142 ;  /* 0x0000008e918e7220 */ /* 0x000fe20000410000 */
[----:B------:R-:W-:Y:S01]  /*5800*/  SHF.L.U32 R83, R40, 0x10, RZ ;  /* 0x0000001028537819 */ /* 0x000fe200000006ff */
[----:B------:R-:W-:Y:S01]  /*5810*/  FFMA.FTZ R147, R82, R147, R143 ;  /* 0x0000009352937223 */ /* 0x000fe2000001008f */
[--C-:B------:R-:W-:Y:S01]  /*5820*/  FADD.FTZ R148, R139, -R144.reuse ;  /* 0x800000908b947221 */ /* 0x100fe20000010000 */
[----:B------:R-:W-:Y:S01]  /*5830*/  FFMA.FTZ R82, R142, R149, R151 ;  /* 0x000000958e527223 */ /* 0x000fe20000010097 */
[--C-:B------:R-:W-:Y:S01]  /*5840*/  FADD.FTZ R142, R138, -R144.reuse ;  /* 0x800000908a8e7221 */ /* 0x100fe20000010000 */
[----:B------:R-:W-:Y:S01]  /*5850*/  FFMA.FTZ R146, R80, R81, R83 ;  /* 0x0000005150927223 */ /* 0x000fe20000010053 */
[----:B------:R-:W-:Y:S01]  /*5860*/  SHF.L.U32 R83, R94, 0x10, RZ ;  /* 0x000000105e537819 */ /* 0x000fe200000006ff */
[----:B------:R-:W0:Y:S01]  /*5870*/  LDC.64 R80, c[0x0][0x428] ;  /* 0x00010a00ff507b82 */ /* 0x000e220000000a00 */
[----:B------:R-:W-:Y:S01]  /*5880*/  IMAD.U32 R149, R93, 0x10000, RZ ;  /* 0x000100005d957824 */ /* 0x000fe200078e00ff */
[----:B------:R-:W-:Y:S01]  /*5890*/  SHF.L.U32 R143, R47, 0x10, RZ ;  /* 0x000000102f8f7819 */ /* 0x000fe200000006ff */
[----:B------:R-:W-:Y:S01]  /*58a0*/  FMUL.FTZ R142, R145, R142 ;  /* 0x0000008e918e7220 */ /* 0x000fe20000410000 */
[----:B------:R-:W-:Y:S01]  /*58b0*/  SHF.L.U32 R151, R43, 0x10, RZ ;  /* 0x000000102b977819 */ /* 0x000fe200000006ff */
[----:B------:R-:W-:Y:S01]  /*58c0*/  FMUL.FTZ R148, R145, R148 ;  /* 0x0000009491947220 */ /* 0x000fe20000410000 */
[--C-:B------:R-:W-:Y:S01]  /*58d0*/  FADD.FTZ R150, R140, -R144.reuse ;  /* 0x800000908c967221 */ /* 0x100fe20000010000 */
[----:B------:R-:W-:Y:S01]  /*58e0*/  FFMA.FTZ R149, R142, R149, R83 ;  /* 0x000000958e957223 */ /* 0x000fe20000010053 */
[--C-:B------:R-:W-:Y:S01]  /*58f0*/  FADD.FTZ R142, R136, -R144.reuse ;  /* 0x80000090888e7221 */ /* 0x100fe20000010000 */
[----:B------:R-:W-:Y:S01]  /*5900*/  FFMA.FTZ R148, R148, R143, R151 ;  /* 0x0000008f94947223 */ /* 0x000fe20000010097 */
[----:B------:R-:W-:Y:S01]  /*5910*/  FADD.FTZ R144, R137, -R144 ;  /* 0x8000009089907221 */ /* 0x000fe20000010000 */
[----:B------:R-:W-:Y:S01]  /*5920*/  SHF.L.U32 R143, R96, 0x10, RZ ;  /* 0x00000010608f7819 */ /* 0x000fe200000006ff */
[----:B------:R-:W-:-:S02]  /*5930*/  IMAD.U32 R83, R95, 0x10000, RZ ;  /* 0x000100005f537824 */ /* 0x000fc400078e00ff */
[C---:B------:R-:W-:Y:S01]  /*5940*/  FMUL.FTZ R150, R145.reuse, R150 ;  /* 0x0000009691967220 */ /* 0x040fe20000410000 */
[C---:B------:R-:W-:Y:S01]  /*5950*/  FMUL.FTZ R142, R145.reuse, R142 ;  /* 0x0000008e918e7220 */ /* 0x040fe20000410000 */
[----:B------:R-:W-:Y:S01]  /*5960*/  FMUL.FTZ R144, R145, R144 ;  /* 0x0000009091907220 */ /* 0x000fe20000410000 */
[----:B------:R-:W-:Y:S01]  /*5970*/  SHF.L.U32 R145, R91, 0x10, RZ ;  /* 0x000000105b917819 */ /* 0x000fe200000006ff */
[----:B------:R-:W-:Y:S01]  /*5980*/  FFMA.FTZ R153, R150, R83, R143 ;  /* 0x0000005396997223 */ /* 0x000fe2000001008f */
[----:B------:R-:W-:Y:S01]  /*5990*/  SHF.L.U32 R83, R89, 0x10, RZ ;  /* 0x0000001059537819 */ /* 0x000fe200000006ff */
[----:B------:R-:W-:Y:S01]  /*59a0*/  IMAD.U32 R151, R92, 0x10000, RZ ;  /* 0x000100005c977824 */ /* 0x000fe200078e00ff */
[----:B------:R-:W-:Y:S02]  /*59b0*/  SHF.L.U32 R143, R90, 0x10, RZ ;  /* 0x000000105a8f7819 */ /* 0x000fe400000006ff */
[----:B------:R-:W-:Y:S01]  /*59c0*/  F2FP.BF16.F32.PACK_AB R82, R149, R82 ;  /* 0x000000529552723e */ /* 0x000fe200000010ff */
[----:B------:R-:W-:-:S02]  /*59d0*/  FFMA.FTZ R144, R144, R145, R151 ;  /* 0x0000009190907223 */ /* 0x000fc40000010097 */
[----:B------:R-:W-:Y:S01]  /*59e0*/  FFMA.FTZ R145, R142, R83, R143 ;  /* 0x000000538e917223 */ /* 0x000fe2000001008f */
[----:B0-----:R-:W-:Y:S01]  /*59f0*/  IMAD.WIDE.U32 R142, R141, 0x10, R80 ;  /* 0x000000108d8e7825 */ /* 0x001fe200078e0050 */
[----:B------:R-:W-:Y:S02]  /*5a00*/  F2FP.BF16.F32.PACK_AB R83, R153, R148 ;  /* 0x000000949953723e */ /* 0x000fe400000010ff */
[----:B------:R-:W-:Y:S02]  /*5a10*/  F2FP.BF16.F32.PACK_AB R81, R144, R147 ;  /* 0x000000939051723e */ /* 0x000fe400000010ff */
[----:B------:R-:W-:-:S05]  /*5a20*/  F2FP.BF16.F32.PACK_AB R80, R145, R146 ;  /* 0x000000929150723e */ /* 0x000fca00000010ff */
[----:B------:R0:W-:Y:S02]  /*5a30*/  STG.E.128 desc[UR6][R142.64], R80 ;  /* 0x000000508e007986 */ /* 0x0001e4000c101d06 */
.L_x_142:
[----:B------:R-:W-:Y:S05]  /*5a40*/  BSYNC.RECONVERGENT B0 ;  /* 0x0000000000007941 */ /* 0x000fea0003800200 */
.L_x_141:
[----:B01234-:R-:W0:Y:S02]  /*5a50*/  LDC.64 R80, c[0x0][0x380] ;  /* 0x0000e000ff507b82 */ /* 0x01fe240000000a00 */
[----:B0-----:R-:W-:-:S04]  /*5a60*/  LEA R97, R80, R97, 0x2 ;  /* 0x0000006150617211 */ /* 0x001fc800078e10ff */
[----:B------:R-:W-:-:S13]  /*5a70*/  ISETP.GE.AND P0, PT, R97, R81, PT ;  /* 0x000000516100720c */ /* 0x000fda0003f06270 */
[----:B------:R-:W-:Y:S05]  /*5a80*/  @!P0 BRA `(.L_x_143) ;  /* 0xffffffac00c48947 */ /* 0x000fea000383ffff */
[----:B------:R-:W-:Y:S05]  /*5a90*/  EXIT ;  /* 0x000000000000794d */ /* 0x000fea0003800000 */
.L_x_132:
        /* <DEDUP_REMOVED lines=8> */
.L_x_145:
[----:B------:R-:W-:Y:S05]  /*5b20*/  BSYNC B0 ;  /* 0x0000000000007941 */ /* 0x000fea0003800000 */
.L_x_144:
        /* <DEDUP_REMOVED lines=9> */
.L_x_146:
[----:B------:R-:W-:Y:S02]  /*5bc0*/  HFMA2 R148, -RZ, RZ, 0, 2.384185791015625e-07 ;  /* 0x00000004ff947431 */ /* 0x000fe400000001ff */
[----:B------:R-:W-:-:S04]  /*5bd0*/  IMAD.MOV.U32 R82, RZ, RZ, R145 ;  /* 0x000000ffff527224 */ /* 0x000fc800078e0091 */
[----:B------:R-:W-:-:S05]  /*5be0*/  FADD.FTZ R82, R81, R82 ;  /* 0x0000005251527221 */ /* 0x000fca0000010000 */
[----:B------:R-:W-:-:S07]  /*5bf0*/  MOV R147, R82 ;  /* 0x0000005200937202 */ /* 0x000fce0000000f00 */
[----:B------:R-:W-:Y:S05]  /*5c00*/  WARPSYNC.COLLECTIVE R146, `(.L_x_147) ;  /* 0x0000000092087348 */ /* 0x000fea0003c00000 */
[----:B------:R0:W1:Y:S02]  /*5c10*/  SHFL.BFLY P6, R145, R147, R148, R149 ;  /* 0x0c00009493917389 */ /* 0x00006400000c0095 */
[----:B01----:R-:W-:Y:S05]  /*5c20*/  ENDCOLLECTIVE ;  /* 0x000000000000791b */ /* 0x003fea0003800000 */
.L_x_147:
[----:B------:R-:W-:Y:S01]  /*5c30*/  HFMA2 R148, -RZ, RZ, 0, 4.76837158203125e-07 ;  /* 0x00000008ff947431 */ /* 0x000fe200000001ff */
[----:B------:R-:W-:-:S05]  /*5c40*/  MOV R83, R145 ;  /* 0x0000009100537202 */ /* 0x000fca0000000f00 */
[----:B------:R-:W-:-:S04]  /*5c50*/  FADD.FTZ R83, R82, R83 ;  /* 0x0000005352537221 */ /* 0x000fc80000010000 */
[----:B------:R-:W-:-:S07]  /*5c60*/  IMAD.MOV.U32 R147, RZ, RZ, R83 ;  /* 0x000000ffff937224 */ /* 0x000fce00078e0053 */
[----:B------:R-:W-:Y:S05]  /*5c70*/  WARPSYNC.COLLECTIVE R146, `(.L_x_148) ;  /* 0x0000000092087348 */ /* 0x000fea0003c00000 */
[----:B------:R0:W1:Y:S02]  /*5c80*/  SHFL.BFLY P6, R145, R147, R148, R149 ;  /* 0x0c00009493917389 */ /* 0x00006400000c0095 */
[----:B01----:R-:W-:Y:S05]  /*5c90*/  ENDCOLLECTIVE ;  /* 0x000000000000791b */ /* 0x003fea0003800000 */
.L_x_148:
        /* <DEDUP_REMOVED lines=8> */
.L_x_149:
[----:B------:R-:W-:Y:S01]  /*5d20*/  HFMA2 R148, -RZ, RZ, 0, 5.9604644775390625e-08 ;  /* 0x00000001ff947431 */ /* 0x000fe200000001ff */
[----:B------:R-:W-:Y:S02]  /*5d30*/  MOV R143, R145 ;  /* 0x00000091008f7202 */ /* 0x000fe40000000f00 */
[----:B------:R-:W-:-:S03]  /*5d40*/  ISETP.GT.U32.AND P6, PT, R99, 0x9f, PT ;  /* 0x0000009f6300780c */ /* 0x000fc60003fc4070 */
        /* <DEDUP_REMOVED lines=82> */
[----:B------:R-:W-:-:S05]  /*6270*/  @P6 FFMA.FTZ R80, R82, R82, R81 ;  /* 0x0000005252506223 */ /* 0x000fca0000010051 */
[----:B------:R-:W-:-:S07]  /*6280*/  MOV R147, R80 ;  /* 0x0000005000937202 */ /* 0x000fce0000000f00 */
[----:B------:R-:W-:Y:S05]  /*6290*/  WARPSYNC.COLLECTIVE R146, `(.L_x_150) ;  /* 0x0000000092087348 */ /* 0x000fea0003c00000 */
[----:B------:R0:W1:Y:S02]  /*62a0*/  SHFL.BFLY P6, R145, R147, R148, R149 ;  /* 0x0c00009493917389 */ /* 0x00006400000c0095 */
[----:B01----:R-:W-:Y:S05]  /*62b0*/  ENDCOLLECTIVE ;  /* 0x000000000000791b */ /* 0x003fea0003800000 */
.L_x_150:
[----:B------:R-:W-:Y:S02]  /*62c0*/  HFMA2 R148, -RZ, RZ, 0, 1.1920928955078125e-07 ;  /* 0x00000002ff947431 */ /* 0x000fe400000001ff */
[----:B------:R-:W-:-:S04]  /*62d0*/  IMAD.MOV.U32 R81, RZ, RZ, R145 ;  /* 0x000000ffff517224 */ /* 0x000fc800078e0091 */
[----:B------:R-:W-:-:S05]  /*62e0*/  FADD.FTZ R81, R80, R81 ;  /* 0x0000005150517221 */ /* 0x000fca0000010000 */
[----:B------:R-:W-:-:S07]  /*62f0*/  MOV R147, R81 ;  /* 0x0000005100937202 */ /* 0x000fce0000000f00 */
[----:B------:R-:W-:Y:S05]  /*6300*/  WARPSYNC.COLLECTIVE R146, `(.L_x_151) ;  /* 0x0000000092087348 */ /* 0x000fea0003c00000 */
[----:B------:R0:W1:Y:S02]  /*6310*/  SHFL.BFLY P6, R145, R147, R148, R149 ;  /* 0x0c00009493917389 */ /* 0x00006400000c0095 */
[----:B01----:R-:W-:Y:S05]  /*6320*/  ENDCOLLECTIVE ;  /* 0x000000000000791b */ /* 0x003fea0003800000 */
.L_x_151:
[----:B------:R-:W-:Y:S01]  /*6330*/  HFMA2 R148, -RZ, RZ, 0, 2.384185791015625e-07 ;  /* 0x00000004ff947431 */ /* 0x000fe200000001ff */
[----:B------:R-:W-:-:S05]  /*6340*/  MOV R82, R145 ;  /* 0x0000009100527202 */ /* 0x000fca0000000f00 */
[----:B------:R-:W-:-:S04]  /*6350*/  FADD.FTZ R82, R81, R82 ;  /* 0x0000005251527221 */ /* 0x000fc80000010000 */
[----:B------:R-:W-:-:S07]  /*6360*/  IMAD.MOV.U32 R147, RZ, RZ, R82 ;  /* 0x000000ffff937224 */ /* 0x000fce00078e0052 */
[----:B------:R-:W-:Y:S05]  /*6370*/  WARPSYNC.COLLECTIVE R146, `(.L_x_152) ;  /* 0x0000000092087348 */ /* 0x000fea0003c00000 */
[----:B------:R0:W1:Y:S02]  /*6380*/  SHFL.BFLY P6, R145, R147, R148, R149 ;  /* 0x0c00009493917389 */ /* 0x00006400000c0095 */
[----:B01----:R-:W-:Y:S05]  /*6390*/  ENDCOLLECTIVE ;  /* 0x000000000000791b */ /* 0x003fea0003800000 */
.L_x_152:
[----:B------:R-:W-:Y:S01]  /*63a0*/  IMAD.MOV.U32 R148, RZ, RZ, 0x8 ;  /* 0x00000008ff947424 */ /* 0x000fe200078e00ff */
[----:B------:R-:W-:-:S05]  /*63b0*/  MOV R83, R145 ;  /* 0x0000009100537202 */ /* 0x000fca0000000f00 */
[----:B------:R-:W-:-:S05]  /*63c0*/  FADD.FTZ R83, R82, R83 ;  /* 0x0000005352537221 */ /* 0x000fca0000010000 */
[----:B------:R-:W-:-:S07]  /*63d0*/  MOV R147, R83 ;  /* 0x0000005300937202 */ /* 0x000fce0000000f00 */
[----:B------:R-:W-:Y:S05]  /*63e0*/  WARPSYNC.COLLECTIVE R146, `(.L_x_153) ;  /* 0x0000000092087348 */ /* 0x000fea0003c00000 */
[----:B------:R0:W1:Y:S02]  /*63f0*/  SHFL.BFLY P6, R145, R147, R148, R149 ;  /* 0x0c00009493917389 */ /* 0x00006400000c0095 */
[----:B01----:R-:W-:Y:S05]  /*6400*/  ENDCOLLECTIVE ;  /* 0x000000000000791b */ /* 0x003fea0003800000 */
.L_x_153:
[----:B------:R-:W-:Y:S01]  /*6410*/  HFMA2 R148, -RZ, RZ, 0, 9.5367431640625e-07 ;  /* 0x00000010ff947431 */ /* 0x000fe200000001ff */
[----:B------:R-:W-:-:S05]  /*6420*/  MOV R144, R145 ;  /* 0x0000009100907202 */ /* 0x000fca0000000f00 */
[----:B------:R-:W-:-:S05]  /*6430*/  FADD.FTZ R144, R83, R144 ;  /* 0x0000009053907221 */ /* 0x000fca0000010000 */
[----:B------:R-:W-:-:S07]  /*6440*/  MOV R147, R144 ;  /* 0x0000009000937202 */ /* 0x000fce0000000f00 */
[----:B------:R-:W-:Y:S05]  /*6450*/  WARPSYNC.COLLECTIVE R146, `(.L_x_154) ;  /* 0x0000000092087348 */ /* 0x000fea0003c00000 */
[----:B------:R0:W1:Y:S02]  /*6460*/  SHFL.BFLY P6, R145, R147, R148, R149 ;  /* 0x0c00009493917389 */ /* 0x00006400000c0095 */
[----:B01----:R-:W-:Y:S05]  /*6470*/  ENDCOLLECTIVE ;  /* 0x000000000000791b */ /* 0x003fea0003800000 */
.L_x_154:
[----:B------:R-:W-:Y:S05]  /*6480*/  BRA `(.L_x_155) ;  /* 0xffffffe400307947 */ /* 0x000fea000383ffff */
.L_x_156:
        /* <DEDUP_REMOVED lines=15> */
.L_x_27954:


//--------------------- .text._ZN10layer_norm31ln_parallel_residual_fwd_kernelINS_13Kernel_traitsI13__nv_bfloat16S2_S2_S2_fjLj1280ELj1ELj4ELj1ELj16ENS_18Kernel_traits_baseILj1280ES2_S2_S2_S2_fjLj128EEEEELb0ELb1ELb1EEEvNS_9FwdParamsE --------------------------
	.section	.text._ZN10layer_norm31ln_parallel_residual_fwd_kernelINS_13Kernel_traitsI13__nv_bfloat16S2_S2_S2_fjLj1280ELj1ELj4ELj1ELj16ENS_18Kernel_traits_baseILj1280ES2_S2_S2_S2_fjLj128EEEEELb0ELb1ELb1EEEvNS_9FwdParamsE,"ax",@progbits
	.align	128
        .global         _ZN10layer_norm31ln_parallel_residual_fwd_kernelINS_13Kernel_traitsI13__nv_bfloat16S2_S2_S2_fjLj1280ELj1ELj4ELj1ELj16ENS_18Kernel_traits_baseILj1280ES2_S2_S2_S2_fjLj128EEEEELb0ELb1ELb1EEEvNS_9FwdParamsE
        .type           _ZN10layer_norm31ln_parallel_residual_fwd_kernelINS_13Kernel_traitsI13__nv_bfloat16S2_S2_S2_fjLj1280ELj1ELj4ELj1ELj16ENS_18Kernel_traits_baseILj1280ES2_S2_S2_S2_fjLj128EEEEELb0ELb1ELb1EEEvNS_9FwdParamsE,@function
        .size           _ZN10layer_norm31ln_parallel_residual_fwd_kernelINS_13Kernel_traitsI13__nv_bfloat16S2_S2_S2_fjLj1280ELj1ELj4ELj1ELj16ENS_18Kernel_traits_baseILj1280ES2_S2_S2_S2_fjLj128EEEEELb0ELb1ELb1EEEvNS_9FwdParamsE,(.L_x_27955 - _ZN10layer_norm31ln_parallel_residual_fwd_kernelINS_13Kernel_traitsI13__nv_bfloat16S2_S2_S2_fjLj1280ELj1ELj4ELj1ELj16ENS_18Kernel_traits_baseILj1280ES2_S2_S2_S2_fjLj128EEEEELb0ELb1ELb1EEEvNS_9FwdParamsE)
        .other          _ZN10layer_norm31ln_parallel_residual_fwd_kernelINS_13Kernel_traitsI13__nv_bfloat16S2_S2_S2_fjLj1280ELj1ELj4ELj1ELj16ENS_18Kernel_traits_baseILj1280ES2_S2_S2_S2_fjLj128EEEEELb0ELb1ELb1EEEvNS_9FwdParamsE,@"STO_CUDA_ENTRY STV_DEFAULT"
_ZN10layer_norm31ln_parallel_residual_fwd_kernelINS_13Kernel_traitsI13__nv_bfloat16S2_S2_S2_fjLj1280ELj1ELj4ELj1ELj16ENS_18Kernel_traits_baseILj1280ES2_S2_S2_S2_fjLj128EEEEELb0ELb1ELb1EEEvNS_9FwdParamsE:
.text._ZN10layer_norm31ln_parallel_residual_fwd_kernelINS_13Kernel_traitsI13__nv_bfloat16S2_S2_S2_fjLj1280ELj1ELj4ELj1ELj16ENS_18Kernel_traits_baseILj1280ES2_S2_S2_S2_fjLj128EEEEELb0ELb1ELb1EEEvNS_9FwdParamsE:
[----:B------:R-:W-:Y:S01]  /*0000*/  LDC R1, c[0x0][0x37c] ;  /* 0x0000df00ff017b82 */ /* 0x000fe20000000800 */
[----:B------:R-:W0:Y:S07]  /*0010*/  S2R R126, SR_TID.X ;  /* 0x00000000007e7919 */ /* 0x000e2e0000002100 */
[----:B------:R-:W1:Y:S01]  /*0020*/  LDC.64 R4, c[0x0][0x3d0] ;  /* 0x0000f400ff047b82 */ /* 0x000e620000000a00 */
[----:B------:R-:W2:Y:S01]  /*0030*/  LDCU.64 UR6, c[0x0][0x358] ;  /* 0x00006b00ff0677ac */ /* 0x000ea20008000a00 */
[----:B------:R-:W3:Y:S06]  /*0040*/  LDCU.64 UR4, c[0x0][0x438] ;  /* 0x00008700ff0477ac */ /* 0x000eec0008000a00 */
[----:B------:R-:W4:Y:S01]  /*0050*/  LDC.64 R52, c[0x0][0x398] ;  /* 0x0000e600ff347b82 */ /* 0x000f220000000a00 */
[----:B------:R-:W4:Y:S01]  /*0060*/  LDCU.64 UR8, c[0x0][0x3a0] ;  /* 0x00007400ff0877ac */ /* 0x000f220008000a00 */
[----:B0-----:R-:W-:-:S05]  /*0070*/  LOP3.LUT R0, R126, 0x1f, RZ, 0xc0, !PT ;  /* 0x0000001f7e007812 */ /* 0x001fca00078ec0ff */
[----:B-1----:R-:W-:-:S05]  /*0080*/  IMAD.WIDE.U32 R4, R0, 0x10, R4 ;  /* 0x0000001000047825 */ /* 0x002fca00078e0004 */
[----:B--2---:R-:W2:Y:S04]  /*0090*/  LDG.E.128 R12, desc[UR6][R4.64] ;  /* 0x00000006040c7981 */ /* 0x004ea8000c1e1d00 */
[----:B------:R-:W2:Y:S01]  /*00a0*/  LDG.E.128 R16, desc[UR6][R4.64+0x200] ;  /* 0x0002000604107981 */ /* 0x000ea2000c1e1d00 */
[----:B---3--:R-:W-:-:S03]  /*00b0*/  ISETP.NE.U32.AND P2, PT, RZ, UR4, PT ;  /* 0x00000004ff007c0c */ /* 0x008fc6000bf45070 */
[----:B------:R-:W3:Y:S04]  /*00c0*/  LDG.E.128 R20, desc[UR6][R4.64+0x400] ;  /* 0x0004000604147981 */ /* 0x000ee8000c1e1d00 */
[----:B------:R-:W3:Y:S04]  /*00d0*/  LDG.E.128 R24, desc[UR6][R4.64+0x600] ;  /* 0x0006000604187981 */ /* 0x000ee8000c1e1d00 */
[----:B------:R0:W3:Y:S01]  /*00e0*/  LDG.E.128 R48, desc[UR6][R4.64+0x800] ;  /* 0x0008000604307981 */ /* 0x0000e2000c1e1d00 */
[----:B------:R-:W1:Y:S01]  /*00f0*/  S2UR UR4, SR_CTAID.X ;  /* 0x00000000000479c3 */ /* 0x000e620000002500 */
[----:B------:R-:W-:Y:S01]  /*0100*/  ISETP.NE.AND.EX P2, PT, RZ, UR5, PT, P2 ;  /* 0x00000005ff007c0c */ /* 0x000fe2000bf45320 */
[----:B------:R-:W4:Y:S01]  /*0110*/  LDCU UR5, c[0x0][0x384] ;  /* 0x00007080ff0577ac */ /* 0x000f220008000800 */
[----:B------:R-:W-:-:S11]  /*0120*/  SHF.R.U32.HI R126, RZ, 0x5, R126 ;  /* 0x00000005ff7e7819 */ /* 0x000fd6000001167e */
[----:B------:R-:W0:Y:S01]  /*0130*/  @P2 LDC.64 R8, c[0x0][0x438] ;  /* 0x00010e00ff082b82 */ /* 0x000e220000000a00 */
[----:B-1----:R-:W-:-:S06]  /*0140*/  USHF.L.U32 UR4, UR4, 0x2, URZ ;  /* 0x0000000204047899 */ /* 0x002fcc00080006ff */
[----:B------:R-:W-:-:S04]  /*0150*/  LOP3.LUT R126, R126, UR4, RZ, 0xfc, !PT ;  /* 0x000000047e7e7c12 */ /* 0x000fc8000f8efcff */
[----:B----4-:R-:W-:Y:S02]  /*0160*/  ISETP.GE.AND P1, PT, R126, UR5, PT ;  /* 0x000000057e007c0c */ /* 0x010fe4000bf26270 */
[----:B------:R-:W-:Y:S01]  /*0170*/  LOP3.LUT P0, RZ, R52, UR8, RZ, 0xfc, !PT ;  /* 0x0000000834ff7c12 */ /* 0x000fe2000f80fcff */
[----:B0-----:R-:W-:-:S03]  /*0180*/  @P2 IMAD.WIDE.U32 R8, R0, 0x10, R8 ;  /* 0x0000001000082825 */ /* 0x001fc600078e0008 */
[----:B------:R-:W-:Y:S02]  /*0190*/  LOP3.LUT P0, RZ, R53, UR9, RZ, 0xfc, P0 ;  /* 0x0000000935ff7c12 */ /* 0x000fe4000800fcff */
[----:B------:R-:W5:Y:S04]  /*01a0*/  @P2 LDG.E.128 R28, desc[UR6][R8.64] ;  /* 0x00000006081c2981 */ /* 0x000f68000c1e1d00 */
[----:B------:R-:W5:Y:S04]  /*01b0*/  @P2 LDG.E.128 R32, desc[UR6][R8.64+0x200] ;  /* 0x0002000608202981 */ /* 0x000f68000c1e1d00 */
[----:B------:R-:W5:Y:S04]  /*01c0*/  @P2 LDG.E.128 R36, desc[UR6][R8.64+0x400] ;  /* 0x0004000608242981 */ /* 0x000f68000c1e1d00 */
[----:B------:R-:W5:Y:S04]  /*01d0*/  @P2 LDG.E.128 R40, desc[UR6][R8.64+0x600] ;  /* 0x0006000608282981 */ /* 0x000f68000c1e1d00 */
[----:B------:R0:W5:Y:S01]  /*01e0*/  @P2 LDG.E.128 R44, desc[UR6][R8.64+0x800] ;  /* 0x00080006082c2981 */ /* 0x000162000c1e1d00 */
[----:B--2---:R-:W-:Y:S01]  /*01f0*/  @P2 MOV R2, R12 ;  /* 0x0000000c00022202 */ /* 0x004fe20000000f00 */
[--C-:B------:R-:W-:Y:S01]  /*0200*/  @P2 IMAD.MOV.U32 R4, RZ, RZ, R14.reuse ;  /* 0x000000ffff042224 */ /* 0x100fe200078e000e */
[----:B------:R-:W-:Y:S01]  /*0210*/  @P2 MOV R3, R13 ;  /* 0x0000000d00032202 */ /* 0x000fe20000000f00 */
[----:B------:R-:W-:Y:S01]  /*0220*/  @!P2 IMAD.MOV.U32 R4, RZ, RZ, R14 ;  /* 0x000000ffff04a224 */ /* 0x000fe200078e000e */
[----:B------:R-:W-:Y:S01]  /*0230*/  @P2 MOV R5, R15 ;  /* 0x0000000f00052202 */ /* 0x000fe20000000f00 */
[----:B0-----:R-:W-:Y:S01]  /*0240*/  @P2 IMAD.MOV.U32 R8, RZ, RZ, R18 ;  /* 0x000000ffff082224 */ /* 0x001fe200078e0012 */
[----:B------:R-:W-:-:S02]  /*0250*/  @P2 MOV R6, R16 ;  /* 0x0000001000062202 */ /* 0x000fc40000000f00 */
[----:B------:R-:W-:Y:S02]  /*0260*/  @P2 MOV R7, R17 ;  /* 0x0000001100072202 */ /* 0x000fe40000000f00 */
[----:B------:R-:W-:Y:S02]  /*0270*/  @!P2 MOV R2, R12 ;  /* 0x0000000c0002a202 */ /* 0x000fe40000000f00 */
[----:B------:R-:W-:Y:S01]  /*0280*/  @!P2 MOV R3, R13 ;  /* 0x0000000d0003a202 */ /* 0x000fe20000000f00 */
[----:B---3--:R-:W-:Y:S01]  /*0290*/  @P2 IMAD.MOV.U32 R14, RZ, RZ, R24 ;  /* 0x000000ffff0e2224 */ /* 0x008fe200078e0018 */
[----:B------:R-:W-:Y:S02]  /*02a0*/  @!P2 MOV R5, R15 ;  /* 0x0000000f0005a202 */ /* 0x000fe40000000f00 */
[----:B------:R-:W-:Y:S02]  /*02b0*/  @!P2 MOV R6, R16 ;  /* 0x000000100006a202 */ /* 0x000fe40000000f00 */
[----:B------:R-:W-:-:S02]  /*02c0*/  @!P2 MOV R7, R17 ;  /* 0x000000110007a202 */ /* 0x000fc40000000f00 */
[----:B------:R-:W-:Y:S01]  /*02d0*/  @P2 MOV R9, R19 ;  /* 0x0000001300092202 */ /* 0x000fe20000000f00 */
[----:B------:R-:W-:Y:S01]  /*02e0*/  @!P2 IMAD.MOV.U32 R9, RZ, RZ, R19 ;  /* 0x000000ffff09a224 */ /* 0x000fe200078e0013 */
[----:B------:R-:W-:Y:S02]  /*02f0*/  @!P2 MOV R8, R18 ;  /* 0x000000120008a202 */ /* 0x000fe40000000f00 */
[----:B------:R-:W-:Y:S01]  /*0300*/  @P2 MOV R10, R20 ;  /* 0x00000014000a2202 */ /* 0x000fe20000000f00 */
[----:B------:R-:W-:Y:S01]  /*0310*/  @!P2 IMAD.MOV.U32 R10, RZ, RZ, R20 ;  /* 0x000000ffff0aa224 */ /* 0x000fe200078e0014 */
[-C--:B------:R-:W-:Y:S01]  /*0320*/  @P2 MOV R11, R21.reuse ;  /* 0x00000015000b2202 */ /* 0x080fe20000000f00 */
[----:B------:R-:W-:Y:S01]  /*0330*/  @P2 IMAD.MOV.U32 R20, RZ, RZ, R50 ;  /* 0x000000ffff142224 */ /* 0x000fe200078e0032 */
[----:B------:R-:W-:Y:S02]  /*0340*/  @P2 MOV R12, R22 ;  /* 0x00000016000c2202 */ /* 0x000fe40000000f00 */
[----:B------:R-:W-:-:S02]  /*0350*/  @!P2 MOV R11, R21 ;  /* 0x00000015000ba202 */ /* 0x000fc40000000f00 */
[----:B------:R-:W-:Y:S02]  /*0360*/  @P2 MOV R13, R23 ;  /* 0x00000017000d2202 */ /* 0x000fe40000000f00 */
[----:B------:R-:W-:Y:S01]  /*0370*/  @P2 MOV R15, R25 ;  /* 0x00000019000f2202 */ /* 0x000fe20000000f00 */
[----:B------:R-:W-:Y:S01]  /*0380*/  @!P2 IMAD.MOV.U32 R15, RZ, RZ, R25 ;  /* 0x000000ffff0fa224 */ /* 0x000fe200078e0019 */
[----:B------:R-:W-:Y:S01]  /*0390*/  @P2 MOV R16, R26 ;  /* 0x0000001a00102202 */ /* 0x000fe20000000f00 */
[----:B------:R-:W-:Y:S01]  /*03a0*/  @!P2 IMAD.MOV.U32 R16, RZ, RZ, R26 ;  /* 0x000000ffff10a224 */ /* 0x000fe200078e001a */
[----:B------:R-:W-:Y:S02]  /*03b0*/  @P2 MOV R17, R27 ;  /* 0x0000001b00112202 */ /* 0x000fe40000000f00 */
[----:B------:R-:W-:Y:S02]  /*03c0*/  @P2 MOV R18, R48 ;  /* 0x0000003000122202 */ /* 0x000fe40000000f00 */
[----:B------:R-:W-:-:S02]  /*03d0*/  @!P2 MOV R12, R22 ;  /* 0x00000016000ca202 */ /* 0x000fc40000000f00 */
[----:B------:R-:W-:Y:S02]  /*03e0*/  @!P2 MOV R13, R23 ;  /* 0x00000017000da202 */ /* 0x000fe40000000f00 */
[----:B------:R-:W-:Y:S02]  /*03f0*/  @!P2 MOV R14, R24 ;  /* 0x00000018000ea202 */ /* 0x000fe40000000f00 */
[----:B------:R-:W-:Y:S02]  /*0400*/  @!P2 MOV R17, R27 ;  /* 0x0000001b0011a202 */ /* 0x000fe40000000f00 */
[----:B------:R-:W-:Y:S02]  /*0410*/  @!P2 MOV R18, R48 ;  /* 0x000000300012a202 */ /* 0x000fe40000000f00 */
[----:B------:R-:W-:Y:S02]  /*0420*/  @P2 MOV R19, R49 ;  /* 0x0000003100132202 */ /* 0x000fe40000000f00 */
[----:B------:R-:W-:Y:S01]  /*0430*/  @P2 MOV R21, R51 ;  /* 0x0000003300152202 */ /* 0x000fe20000000f00 */
[----:B------:R-:W-:Y:S06]  /*0440*/  @P1 EXIT ;  /* 0x000000000000194d */ /* 0x000fec0003800000 */
[----:B------:R-:W0:Y:S01]  /*0450*/  LDCU.U8 UR4, c[0x0][0x410] ;  /* 0x00008200ff0477ac */ /* 0x000e220008000000 */
[----:B-----5:R-:W-:Y:S02]  /*0460*/  @!P2 CS2R R30, SRZ ;  /* 0x00000000001ea805 */ /* 0x020fe4000001ff00 */
[----:B------:R-:W-:Y:S02]  /*0470*/  @!P2 CS2R R28, SRZ ;  /* 0x00000000001ca805 */ /* 0x000fe4000001ff00 */
[----:B------:R-:W-:Y:S02]  /*0480*/  @!P2 CS2R R34, SRZ ;  /* 0x000000000022a805 */ /* 0x000fe4000001ff00 */
[----:B------:R-:W-:Y:S02]  /*0490*/  @!P2 CS2R R32, SRZ ;  /* 0x000000000020a805 */ /* 0x000fe4000001ff00 */
[----:B------:R-:W-:Y:S02]  /*04a0*/  @!P2 CS2R R38, SRZ ;  /* 0x000000000026a805 */ /* 0x000fe4000001ff00 */
[----:B------:R-:W-:-:S02]  /*04b0*/  @!P2 CS2R R36, SRZ ;  /* 0x000000000024a805 */ /* 0x000fc4000001ff00 */
[----:B------:R-:W-:Y:S02]  /*04c0*/  @!P2 CS2R R42, SRZ ;  /* 0x00000000002aa805 */ /* 0x000fe4000001ff00 */
[----:B------:R-:W-:Y:S02]  /*04d0*/  @!P2 CS2R R40, SRZ ;  /* 0x000000000028a805 */ /* 0x000fe4000001ff00 */
[----:B------:R-:W-:Y:S02]  /*04e0*/  @!P2 CS2R R46, SRZ ;  /* 0x00000000002ea805 */ /* 0x000fe4000001ff00 */
[----:B------:R-:W-:Y:S01]  /*04f0*/  @!P2 CS2R R44, SRZ ;  /* 0x00000000002ca805 */ /* 0x000fe2000001ff00 */
[----:B------:R-:W-:Y:S01]  /*0500*/  @!P2 IMAD.MOV.U32 R21, RZ, RZ, R51 ;  /* 0x000000ffff15a224 */ /* 0x000fe200078e0033 */
[----:B------:R-:W-:Y:S01]  /*0510*/  ISETP.NE.U32.AND P1, PT, R52, RZ, PT ;  /* 0x000000ff3400720c */ /* 0x000fe20003f25070 */
[----:B------:R-:W1:Y:S01]  /*0520*/  LDCU UR5, c[0x0][0x388] ;  /* 0x00007100ff0577ac */ /* 0x000e620008000800 */
[----:B------:R-:W-:-:S02]  /*0530*/  @!P2 MOV R19, R49 ;  /* 0x000000310013a202 */ /* 0x000fc40000000f00 */
[----:B------:R-:W-:Y:S01]  /*0540*/  @!P2 MOV R20, R50 ;  /* 0x000000320014a202 */ /* 0x000fe20000000f00 */
[----:B------:R-:W2:Y:S01]  /*0550*/  LDCU UR8, c[0x0][0x448] ;  /* 0x00008900ff0877ac */ /* 0x000ea20008000800 */
[----:B------:R-:W-:Y:S02]  /*0560*/  ISETP.NE.AND.EX P1, PT, R53, RZ, PT, P1 ;  /* 0x000000ff3500720c */ /* 0x000fe40003f25310 */
[----:B------:R-:W-:Y:S01]  /*0570*/  PRMT R22, R47, 0x7632, R22 ;  /* 0x000076322f167816 */ /* 0x000fe20000000016 */
[----:B------:R-:W3:Y:S01]  /*0580*/  LDCU.64 UR10, c[0x0][0x3a0] ;  /* 0x00007400ff0a77ac */ /* 0x000ee20008000a00 */
[----:B------:R-:W-:Y:S02]  /*0590*/  PRMT R23, R21, 0x7632, R23 ;  /* 0x0000763215177816 */ /* 0x000fe40000000017 */
[----:B------:R-:W-:Y:S01]  /*05a0*/  PRMT R24, R46, 0x7632, R24 ;  /* 0x000076322e187816 */ /* 0x000fe20000000018 */
[----:B------:R-:W4:Y:S01]  /*05b0*/  LDCU.64 UR12, c[0x0][0x398] ;  /* 0x00007300ff0c77ac */ /* 0x000f220008000a00 */
        /* <DEDUP_REMOVED lines=31> */
[----:B0-----:R-:W-:Y:S02]  /*07b0*/  ISETP.NE.AND P3, PT, RZ, UR4, PT ;  /* 0x00000004ff007c0c */ /* 0x001fe4000bf65270 */
[----:B------:R-:W-:Y:S02]  /*07c0*/  PRMT R120, R30, 0x7632, R120 ;  /* 0x000076321e787816 */ /* 0x000fe40000000078 */
[----:B------:R-:W-:Y:S02]  /*07d0*/  PRMT R121, R4, 0x7632, R121 ;  /* 0x0000763204797816 */ /* 0x000fe40000000079 */
[----:B------:R-:W-:Y:S02]  /*07e0*/  PRMT R122, R29, 0x7632, R122 ;  /* 0x000076321d7a7816 */ /* 0x000fe4000000007a */
[----:B------:R-:W-:Y:S02]  /*07f0*/  PRMT R123, R3, 0x7632, R123 ;  /* 0x00007632037b7816 */ /* 0x000fe4000000007b */
[----:B------:R-:W-:-:S02]  /*0800*/  PRMT R124, R28, 0x7632, R124 ;  /* 0x000076321c7c7816 */ /* 0x000fc4000000007c */
[----:B-1234-:R-:W-:-:S07]  /*0810*/  PRMT R125, R2, 0x7632, R125 ;  /* 0x00007632027d7816 */ /* 0x01efce000000007d */
.L_x_178:
[----:B------:R-:W-:Y:S01]  /*0820*/  ISETP.NE.U32.AND P2, PT, RZ, UR10, PT ;  /* 0x0000000aff007c0c */ /* 0x000fe2000bf45070 */
[----:B0-----:R-:W0:Y:S01]  /*0830*/  @P1 LDC.64 R60, c[0x0][0x398] ;  /* 0x0000e600ff3c1b82 */ /* 0x001e220000000a00 */
[----:B------:R-:W-:Y:S02]  /*0840*/  IMAD R66, R126, UR5, RZ ;  /* 0x000000057e427c24 */ /* 0x000fe4000f8e02ff */
[----:B------:R-:W-:-:S03]  /*0850*/  ISETP.NE.AND.EX P2, PT, RZ, UR11, PT, P2 ;  /* 0x0000000bff007c0c */ /* 0x000fc6000bf45320 */
[----:B------:R-:W-:Y:S02]  /*0860*/  SHF.R.S32.HI R67, RZ, 0x1f, R66 ;  /* 0x0000001fff437819 */ /* 0x000fe40000011442 */
[----:B------:R-:W1:Y:S02]  /*0870*/  LDC.64 R64, c[0x0][0x390] ;  /* 0x0000e400ff407b82 */ /* 0x000e640000000a00 */
[----:B------:R-:W-:-:S04]  /*0880*/  LEA.HI R67, R67, R66, RZ, 0x3 ;  /* 0x0000004243437211 */ /* 0x000fc800078f18ff */
[----:B------:R-:W-:Y:S02]  /*0890*/  LEA.HI.SX32 R105, R67, R0, 0x1d ;  /* 0x0000000043697211 */ /* 0x000fe400078feaff */
[----:B------:R-:W2:Y:S03]  /*08a0*/  @P2 LDC.64 R62, c[0x0][0x3a0] ;  /* 0x0000e800ff3e2b82 */ /* 0x000ea60000000a00 */
[----:B0-----:R-:W-:-:S05]  /*08b0*/  @P1 IMAD.WIDE.U32 R66, R105, 0x10, R60 ;  /* 0x0000001069421825 */ /* 0x001fca00078e003c */
[----:B------:R0:W5:Y:S01]  /*08c0*/  @P1 LDG.E.128 R52, desc[UR6][R66.64] ;  /* 0x0000000642341981 */ /* 0x000162000c1e1d00 */
[----:B-1----:R-:W-:-:S04]  /*08d0*/  IMAD.WIDE.U32 R60, R105, 0x10, R64 ;  /* 0x00000010693c7825 */ /* 0x002fc800078e0040 */
[----:B--2---:R-:W-:Y:S02]  /*08e0*/  @P2 IMAD.WIDE.U32 R68, R105, 0x10, R62 ;  /* 0x0000001069442825 */ /* 0x004fe400078e003e */
[----:B------:R-:W5:Y:S04]  /*08f0*/  LDG.E.128 R60, desc[UR6][R60.64] ;  /* 0x000000063c3c7981 */ /* 0x000f68000c1e1d00 */
[----:B------:R-:W2:Y:S02]  /*0900*/  @P2 LDG.E.128 R48, desc[UR6][R68.64] ;  /* 0x0000000644302981 */ /* 0x000ea4000c1e1d00 */
[----:B--2---:R-:W-:Y:S02]  /*0910*/  PRMT R70, R51, 0x7632, R70 ;  /* 0x0000763233467816 */ /* 0x004fe40000000046 */
[----:B------:R-:W-:-:S02]  /*0920*/  PRMT R71, R50, 0x7632, R71 ;  /* 0x0000763232477816 */ /* 0x000fc40000000047 */
[----:B------:R-:W-:Y:S02]  /*0930*/  PRMT R72, R49, 0x7632, R72 ;  /* 0x0000763231487816 */ /* 0x000fe40000000048 */
[----:B------:R-:W-:Y:S01]  /*0940*/  PRMT R73, R48, 0x7632, R73 ;  /* 0x0000763230497816 */ /* 0x000fe20000000049 */
[----:B0-----:R-:W-:Y:S06]  /*0950*/  @!P1 BRA `(.L_x_157) ;  /* 0x00000004005c9947 */ /* 0x001fec0003800000 */
[----:B-----5:R-:W-:Y:S02]  /*0960*/  PRMT R56, R55, 0x7632, R56 ;  /* 0x0000763237387816 */ /* 0x020fe40000000038 */
[----:B------:R-:W-:Y:S02]  /*0970*/  PRMT R57, R54, 0x7632, R57 ;  /* 0x0000763236397816 */ /* 0x000fe40000000039 */
[----:B------:R-:W-:Y:S02]  /*0980*/  PRMT R58, R53, 0x7632, R58 ;  /* 0x00007632353a7816 */ /* 0x000fe4000000003a */
[----:B------:R-:W-:Y:S01]  /*0990*/  PRMT R59, R52, 0x7632, R59 ;  /* 0x00007632343b7816 */ /* 0x000fe2000000003b */
[----:B------:R-:W-:Y:S06]  /*09a0*/  @!P2 BRA `(.L_x_158) ;  /* 0x0000000000c4a947 */ /* 0x000fec0003800000 */
[C---:B------:R-:W-:Y:S01]  /*09b0*/  PRMT R66, R60.reuse, 0x7632, R66 ;  /* 0x000076323c427816 */ /* 0x040fe20000000042 */
[----:B------:R-:W-:Y:S01]  /*09c0*/  IMAD.U32 R144, R73, 0x10000, RZ ;  /* 0x0001000049907824 */ /* 0x000fe200078e00ff */
[C---:B------:R-:W-:Y:S02]  /*09d0*/  PRMT R67, R61.reuse, 0x7632, R67 ;  /* 0x000076323d437816 */ /* 0x040fe40000000043 */
[----:B------:R-:W-:Y:S02]  /*09e0*/  SHF.L.U32 R68, R61, 0x10, RZ ;  /* 0x000000103d447819 */ /* 0x000fe400000006ff */
[----:B------:R-:W-:Y:S01]  /*09f0*/  SHF.L.U32 R60, R60, 0x10, RZ ;  /* 0x000000103c3c7819 */ /* 0x000fe200000006ff */
[----:B------:R-:W-:Y:S01]  /*0a00*/  IMAD.U32 R67, R67, 0x10000, RZ ;  /* 0x0001000043437824 */ /* 0x000fe200078e00ff */
[----:B------:R-:W-:Y:S02]  /*0a10*/  SHF.L.U32 R61, R52, 0x10, RZ ;  /* 0x00000010343d7819 */ /* 0x000fe400000006ff */
[----:B------:R-:W-:-:S02]  /*0a20*/  SHF.L.U32 R59, R59, 0x10, RZ ;  /* 0x000000103b3b7819 */ /* 0x000fc400000006ff */
[----:B------:R-:W-:Y:S01]  /*0a30*/  SHF.L.U32 R66, R66, 0x10, RZ ;  /* 0x0000001042427819 */ /* 0x000fe200000006ff */
[----:B------:R-:W-:Y:S01]  /*0a40*/  FADD.FTZ R60, R60, R61 ;  /* 0x0000003d3c3c7221 */ /* 0x000fe20000010000 */
[----:B------:R-:W-:Y:S01]  /*0a50*/  SHF.L.U32 R58, R58, 0x10, RZ ;  /* 0x000000103a3a7819 */ /* 0x000fe200000006ff */
[----:B------:R-:W-:Y:S01]  /*0a60*/  IMAD.U32 R61, R53, 0x10000, RZ ;  /* 0x00010000353d7824 */ /* 0x000fe200078e00ff */
[----:B------:R-:W-:Y:S01]  /*0a70*/  PRMT R69, R62, 0x7632, R69 ;  /* 0x000076323e457816 */ /* 0x000fe20000000045 */
[----:B------:R-:W-:Y:S01]  /*0a80*/  FADD.FTZ R59, R66, R59 ;  /* 0x0000003b423b7221 */ /* 0x000fe20000010000 */
[----:B------:R-:W-:Y:S01]  /*0a90*/  PRMT R74, R63, 0x7632, R74 ;  /* 0x000076323f4a7816 */ /* 0x000fe2000000004a */
[----:B------:R-:W-:Y:S01]  /*0aa0*/  FADD.FTZ R58, R67, R58 ;  /* 0x0000003a433a7221 */ /* 0x000fe20000010000 */
        /* <DEDUP_REMOVED lines=33> */
.L_x_158:
[C---:B------:R-:W-:Y:S01]  /*0cc0*/  PRMT R66, R60.reuse, 0x7632, R66 ;  /* 0x000076323c427816 */ /* 0x040fe20000000042 */
[----:B------:R-:W-:Y:S01]  /*0cd0*/  IMAD.U32 R59, R59, 0x10000, RZ ;  /* 0x000100003b3b7824 */ /* 0x000fe200078e00ff */
[----:B------:R-:W-:Y:S02]  /*0ce0*/  SHF.L.U32 R60, R60, 0x10, RZ ;  /* 0x000000103c3c7819 */ /* 0x000fe400000006ff */
[C---:B------:R-:W-:Y:S01]  /*0cf0*/  PRMT R67, R61.reuse, 0x7632, R67 ;  /* 0x000076323d437816 */ /* 0x040fe20000000043 */
[----:B------:R-:W-:Y:S01]  /*0d00*/  IMAD.U32 R66, R66, 0x10000, RZ ;  /* 0x0001000042427824 */ /* 0x000fe200078e00ff */
[----:B------:R-:W-:Y:S01]  /*0d10*/  SHF.L.U32 R143, R61, 0x10, RZ ;  /* 0x000000103d8f7819 */ /* 0x000fe200000006ff */
[----:B------:R-:W-:Y:S01]  /*0d20*/  IMAD.U32 R61, R52, 0x10000, RZ ;  /* 0x00010000343d7824 */ /* 0x000fe200078e00ff */
[----:B------:R-:W-:Y:S01]  /*0d30*/  PRMT R68, R62, 0x7632, R68 ;  /* 0x000076323e447816 */ /* 0x000fe20000000044 */
[----:B------:R-:W-:Y:S01]  /*0d40*/  FADD.FTZ R144, R66, R59 ;  /* 0x0000003b42907221 */ /* 0x000fe20000010000 */
[----:B------:R-:W-:Y:S01]  /*0d50*/  PRMT R70, R63, 0x7632, R70 ;  /* 0x000076323f467816 */ /* 0x000fe20000000046 */
[----:B------:R-:W-:Y:S01]  /*0d60*/  FADD.FTZ R140, R60, R61 ;  /* 0x0000003d3c8c7221 */ /* 0x000fe20000010000 */
        /* <DEDUP_REMOVED lines=9> */
[----:B------:R-:W-:Y:S01]  /*0e00*/  IMAD.U32 R56, R55, 0x10000, RZ ;  /* 0x0001000037387824 */ /* 0x000fe200078e00ff */
[----:B------:R-:W-:-:S02]  /*0e10*/  SHF.L.U32 R70, R70, 0x10, RZ ;  /* 0x0000001046467819 */ /* 0x000fc400000006ff */
[----:B------:R-:W-:Y:S01]  /*0e20*/  SHF.L.U32 R68, R68, 0x10, RZ ;  /* 0x0000001044447819 */ /* 0x000fe200000006ff */
[----:B------:R-:W-:Y:S01]  /*0e30*/  FADD.FTZ R137, R63, R56 ;  /* 0x000000383f897221 */ /* 0x000fe20000010000 */
[----:B------:R-:W-:Y:S01]  /*0e40*/  SHF.L.U32 R67, R67, 0x10, RZ ;  /* 0x0000001043437819 */ /* 0x000fe200000006ff */
[----:B------:R-:W-:Y:S01]  /*0e50*/  FADD.FTZ R114, R70, R61 ;  /* 0x0000003d46727221 */ /* 0x000fe20000010000 */
[----:B------:R-:W-:Y:S01]  /*0e60*/  F2FP.BF16.F32.PACK_AB R56, R144, R140 ;  /* 0x0000008c9038723e */ /* 0x000fe200000010ff */
[----:B------:R-:W-:Y:S02]  /*0e70*/  FADD.FTZ R139, R68, R57 ;  /* 0x00000039448b7221 */ /* 0x000fe40000010000 */
[----:B------:R-:W-:Y:S01]  /*0e80*/  FADD.FTZ R142, R67, R58 ;  /* 0x0000003a438e7221 */ /* 0x000fe20000010000 */
[----:B------:R-:W-:Y:S02]  /*0e90*/  F2FP.BF16.F32.PACK_AB R59, R114, R137 ;  /* 0x00000089723b723e */ /* 0x000fe400000010ff */
[----:B------:R-:W-:-:S02]  /*0ea0*/  F2FP.BF16.F32.PACK_AB R58, R139, R138 ;  /* 0x0000008a8b3a723e */ /* 0x000fc400000010ff */
[----:B------:R-:W-:Y:S01]  /*0eb0*/  F2FP.BF16.F32.PACK_AB R57, R142, R143 ;  /* 0x0000008f8e39723e */ /* 0x000fe200000010ff */
[----:B------:R-:W-:Y:S06]  /*0ec0*/  BRA `(.L_x_159) ;  /* 0x0000000000b87947 */ /* 0x000fec0003800000 */
.L_x_157:
[----:B------:R-:W-:Y:S05]  /*0ed0*/  @!P2 BRA `(.L_x_160) ;  /* 0x000000000084a947 */ /* 0x000fea0003800000 */
[----:B-----5:R-:W-:Y:S01]  /*0ee0*/  PRMT R56, R60, 0x7632, R56 ;  /* 0x000076323c387816 */ /* 0x020fe20000000038 */
[----:B------:R-:W-:Y:S01]  /*0ef0*/  IMAD.U32 R57, R48, 0x10000, RZ ;  /* 0x0001000030397824 */ /* 0x000fe200078e00ff */
[----:B------:R-:W-:Y:S01]  /*0f00*/  PRMT R58, R61, 0x7632, R58 ;  /* 0x000076323d3a7816 */ /* 0x000fe2000000003a */
[----:B------:R-:W-:Y:S01]  /*0f10*/  IMAD.U32 R73, R73, 0x10000, RZ ;  /* 0x0001000049497824 */ /* 0x000fe200078e00ff */
[----:B------:R-:W-:Y:S01]  /*0f20*/  PRMT R59, R62, 0x7632, R59 ;  /* 0x000076323e3b7816 */ /* 0x000fe2000000003b */
[----:B------:R-:W-:Y:S01]  /*0f30*/  IMAD.U32 R56, R56, 0x10000, RZ ;  /* 0x0001000038387824 */ /* 0x000fe200078e00ff */
[----:B------:R-:W-:Y:S02]  /*0f40*/  SHF.L.U32 R138, R62, 0x10, RZ ;  /* 0x000000103e8a7819 */ /* 0x000fe400000006ff */
[----:B------:R-:W-:Y:S01]  /*0f50*/  SHF.L.U32 R60, R60, 0x10, RZ ;  /* 0x000000103c3c7819 */ /* 0x000fe200000006ff */
[----:B------:R-:W-:Y:S01]  /*0f60*/  FADD.FTZ R144, R56, R73 ;  /* 0x0000004938907221 */ /* 0x000fe20000010000 */
[----:B------:R-:W-:-:S02]  /*0f70*/  SHF.L.U32 R61, R61, 0x10, RZ ;  /* 0x000000103d3d7819 */ /* 0x000fc400000006ff */
[----:B------:R-:W-:Y:S01]  /*0f80*/  SHF.L.U32 R62, R49, 0x10, RZ ;  /* 0x00000010313e7819 */ /* 0x000fe200000006ff */
[----:B------:R-:W-:Y:S01]  /*0f90*/  FADD.FTZ R140, R60, R57 ;  /* 0x000000393c8c7221 */ /* 0x000fe20000010000 */
[----:B------:R-:W-:Y:S02]  /*0fa0*/  PRMT R66, R63, 0x7632, R66 ;  /* 0x000076323f427816 */ /* 0x000fe40000000042 */
        /* <DEDUP_REMOVED lines=8> */
[----:B------:R-:W-:-:S02]  /*1030*/  SHF.L.U32 R61, R70, 0x10, RZ ;  /* 0x00000010463d7819 */ /* 0x000fc400000006ff */
[----:B------:R-:W-:Y:S02]  /*1040*/  SHF.L.U32 R66, R66, 0x10, RZ ;  /* 0x0000001042427819 */ /* 0x000fe400000006ff */
[----:B------:R-:W-:Y:S02]  /*1050*/  SHF.L.U32 R59, R59, 0x10, RZ ;  /* 0x000000103b3b7819 */ /* 0x000fe400000006ff */
        /* <DEDUP_REMOVED lines=9> */
.L_x_160:
[C---:B-----5:R-:W-:Y:S01]  /*10f0*/  PRMT R114, R63.reuse, 0x7632, R114 ;  /* 0x000076323f727816 */ /* 0x060fe20000000072 */
[----:B------:R-:W-:Y:S01]  /*1100*/  IMAD.U32 R137, R63, 0x10000, RZ ;  /* 0x000100003f897824 */ /* 0x000fe200078e00ff */
[----:B------:R-:W-:Y:S02]  /*1110*/  PRMT R144, R60, 0x7632, R144 ;  /* 0x000076323c907816 */ /* 0x000fe40000000090 */
[C---:B------:R-:W-:Y:S01]  /*1120*/  PRMT R142, R61.reuse, 0x7632, R142 ;  /* 0x000076323d8e7816 */ /* 0x040fe2000000008e */
[----:B------:R-:W-:Y:S01]  /*1130*/  IMAD.U32 R114, R114, 0x10000, RZ ;  /* 0x0001000072727824 */ /* 0x000fe200078e00ff */
[----:B------:R-:W-:Y:S02]  /*1140*/  PRMT R139, R62, 0x7632, R139 ;  /* 0x000076323e8b7816 */ /* 0x000fe4000000008b */
[----:B------:R-:W-:Y:S02]  /*1150*/  SHF.L.U32 R140, R60, 0x10, RZ ;  /* 0x000000103c8c7819 */ /* 0x000fe400000006ff */
[----:B------:R-:W-:-:S02]  /*1160*/  SHF.L.U32 R143, R61, 0x10, RZ ;  /* 0x000000103d8f7819 */ /* 0x000fc400000006ff */
[----:B------:R-:W-:Y:S02]  /*1170*/  SHF.L.U32 R138, R62, 0x10, RZ ;  /* 0x000000103e8a7819 */ /* 0x000fe400000006ff */
[----:B------:R-:W-:Y:S02]  /*1180*/  SHF.L.U32 R144, R144, 0x10, RZ ;  /* 0x0000001090907819 */ /* 0x000fe400000006ff */
[----:B------:R-:W-:Y:S02]  /*1190*/  SHF.L.U32 R142, R142, 0x10, RZ ;  /* 0x000000108e8e7819 */ /* 0x000fe400000006ff */
[----:B------:R-:W-:-:S07]  /*11a0*/  SHF.L.U32 R139, R139, 0x10, RZ ;  /* 0x000000108b8b7819 */ /* 0x000fce00000006ff */
.L_x_159:
        /* <DEDUP_REMOVED lines=26> */
[C---:B-----5:R-:W-:Y:S01]  /*1350*/  PRMT R133, R62.reuse, 0x7632, R133 ;  /* 0x000076323e857816 */ /* 0x060fe20000000085 */
[----:B------:R-:W-:Y:S01]  /*1360*/  IMAD.U32 R66, R62, 0x10000, RZ ;  /* 0x000100003e427824 */ /* 0x000fe200078e00ff */
[C---:B------:R-:W-:Y:S02]  /*1370*/  PRMT R141, R60.reuse, 0x7632, R141 ;  /* 0x000076323c8d7816 */ /* 0x040fe4000000008d */
        /* <DEDUP_REMOVED lines=10> */
.L_x_162:
[----:B-----5:R-:W-:Y:S01]  /*1420*/  PRMT R56, R60, 0x7632, R56 ;  /* 0x000076323c387816 */ /* 0x020fe20000000038 */
        /* <DEDUP_REMOVED lines=32> */
.L_x_161:
[----:B------:R-:W-:-:S04]  /*1630*/  UISETP.NE.U32.AND UP1, UPT, UR10, URZ, UPT ;  /* 0x000000ff0a00728c */ /* 0x000fc8000bf25070 */
[----:B------:R-:W-:-:S09]  /*1640*/  UISETP.NE.AND.EX UP1, UPT, UR11, URZ, UPT, UP1 ;  /* 0x000000ff0b00728c */ /* 0x000fd2000bf25310 */
[----:B------:R-:W-:Y:S05]  /*1650*/  BRA.U UP1, `(.L_x_164) ;  /* 0x0000000101847547 */ /* 0x000fea000b800000 */
        /* <DEDUP_REMOVED lines=33> */
.L_x_164:
[----:B-----5:R-:W-:Y:S01]  /*1870*/  PRMT R56, R60, 0x7632, R56 ;  /* 0x000076323c387816 */ /* 0x020fe20000000038 */
[----:B------:R-:W-:Y:S01]  /*1880*/  IMAD.U32 R57, R52, 0x10000, RZ ;  /* 0x0001000034397824 */ /* 0x000fe200078e00ff */
[----:B------:R-:W-:Y:S01]  /*1890*/  SHF.L.U32 R60, R60, 0x10, RZ ;  /* 0x000000103c3c7819 */ /* 0x000fe200000006ff */
[----:B------:R-:W-:Y:S01]  /*18a0*/  IMAD.U32 R75, R75, 0x10000, RZ ;  /* 0x000100004b4b7824 */ /* 0x000fe200078e00ff */
[C---:B------:R-:W-:Y:S01]  /*18b0*/  PRMT R58, R61.reuse, 0x7632, R58 ;  /* 0x000076323d3a7816 */ /* 0x040fe2000000003a */
[----:B------:R-:W-:Y:S01]  /*18c0*/  IMAD.U32 R56, R56, 0x10000, RZ ;  /* 0x0001000038387824 */ /* 0x000fe200078e00ff */
[----:B------:R-:W-:Y:S01]  /*18d0*/  SHF.L.U32 R61, R61, 0x10, RZ ;  /* 0x000000103d3d7819 */ /* 0x000fe200000006ff */
[----:B------:R-:W-:Y:S01]  /*18e0*/  FADD.FTZ R57, R57, R60 ;  /* 0x0000003c39397221 */ /* 0x000fe20000010000 */
[----:B------:R-:W-:Y:S01]  /*18f0*/  SHF.L.U32 R60, R53, 0x10, RZ ;  /* 0x00000010353c7819 */ /* 0x000fe200000006ff */
[----:B------:R-:W-:Y:S01]  /*1900*/  IMAD.U32 R69, R69, 0x10000, RZ ;  /* 0x0001000045457824 */ /* 0x000fe200078e00ff */
[----:B------:R-:W-:-:S02]  /*1910*/  PRMT R66, R62, 0x7632, R66 ;  /* 0x000076323e427816 */ /* 0x000fc40000000042 */
[----:B------:R-:W-:Y:S01]  /*1920*/  PRMT R70, R63, 0x7632, R70 ;  /* 0x000076323f467816 */ /* 0x000fe20000000046 */
[----:B------:R-:W-:Y:S01]  /*1930*/  FADD.FTZ R60, R60, R61 ;  /* 0x0000003d3c3c7221 */ /* 0x000fe20000010000 */
[----:B------:R-:W-:Y:S01]  /*1940*/  SHF.L.U32 R115, R49, 0x10, RZ ;  /* 0x0000001031737819 */ /* 0x000fe200000006ff */
[----:B------:R-:W-:Y:S01]  /*1950*/  IMAD.U32 R66, R66, 0x10000, RZ ;  /* 0x0001000042427824 */ /* 0x000fe200078e00ff */
[----:B------:R-:W-:Y:S02]  /*1960*/  SHF.L.U32 R71, R63, 0x10, RZ ;  /* 0x000000103f477819 */ /* 0x000fe400000006ff */
[----:B------:R-:W-:Y:S01]  /*1970*/  SHF.L.U32 R59, R76, 0x10, RZ ;  /* 0x000000104c3b7819 */ /* 0x000fe200000006ff */
[----:B------:R-:W-:Y:S01]  /*1980*/  FADD.FTZ R115, R115, R60 ;  /* 0x0000003c73737221 */ /* 0x000fe20000010000 */
[----:B------:R-:W-:Y:S02]  /*1990*/  SHF.L.U32 R62, R62, 0x10, RZ ;  /* 0x000000103e3e7819 */ /* 0x000fe400000006ff */
        /* <DEDUP_REMOVED lines=29> */
.L_x_163:
[----:B------:R-:W0:Y:S01]  /*1b70*/  @P0 LDC.64 R68, c[0x0][0x3a8] ;  /* 0x0000ea00ff440b82 */ /* 0x000e220000000a00 */
[----:B------:R-:W-:-:S07]  /*1b80*/  IADD3 R109, PT, PT, R105, 0x40, RZ ;  /* 0x00000040696d7810 */ /* 0x000fce0007ffe0ff */
        /* <DEDUP_REMOVED lines=16> */
[C---:B-----5:R-:W-:Y:S01]  /*1c90*/  PRMT R130, R61.reuse, 0x7632, R130 ;  /* 0x000076323d827816 */ /* 0x060fe20000000082 */
        /* <DEDUP_REMOVED lines=12> */
.L_x_166:
        /* <DEDUP_REMOVED lines=33> */
.L_x_165:
        /* <DEDUP_REMOVED lines=18> */
[----:B------:R-:W-:Y:S02]  /*2090*/  PRMT R59, R55, 0x7632, R59 ;  /* 0x00007632373b7816 */ /* 0x000fe4000000003b */
[----:B------:R-:W-:Y:S01]  /*20a0*/  SHF.L.U32 R63, R63, 0x10, RZ ;  /* 0x000000103f3f7819 */ /* 0x000fe200000006ff */
[----:B------:R-:W-:Y:S01]  /*20b0*/  IMAD.U32 R58, R58, 0x10000, RZ ;  /* 0x000100003a3a7824 */ /* 0x000fe200078e00ff */
[----:B------:R-:W-:Y:S02]  /*20c0*/  SHF.L.U32 R60, R55, 0x10, RZ ;  /* 0x00000010373c7819 */ /* 0x000fe400000006ff */
[----:B------:R-:W-:Y:S02]  /*20d0*/  SHF.L.U32 R67, R67, 0x10, RZ ;  /* 0x0000001043437819 */ /* 0x000fe400000006ff */
[----:B------:R-:W-:-:S02]  /*20e0*/  SHF.L.U32 R69, R69, 0x10, RZ ;  /* 0x0000001045457819 */ /* 0x000fc400000006ff */
        /* <DEDUP_REMOVED lines=14> */
.L_x_168:
[C---:B-----5:R-:W-:Y:S01]  /*21d0*/  PRMT R68, R61.reuse, 0x7632, R68 ;  /* 0x000076323d447816 */ /* 0x060fe20000000044 */
[----:B------:R-:W-:Y:S01]  /*21e0*/  IMAD.U32 R61, R61, 0x10000, RZ ;  /* 0x000100003d3d7824 */ /* 0x000fe200078e00ff */
[----:B------:R-:W-:Y:S01]  /*21f0*/  SHF.L.U32 R56, R53, 0x10, RZ ;  /* 0x0000001035387819 */ /* 0x000fe200000006ff */
[----:B------:R-:W-:Y:S01]  /*2200*/  IMAD.U32 R113, R74, 0x10000, RZ ;  /* 0x000100004a717824 */ /* 0x000fe200078e00ff */
[C---:B------:R-:W-:Y:S02]  /*2210*/  PRMT R58, R60.reuse, 0x7632, R58 ;  /* 0x000076323c3a7816 */ /* 0x040fe4000000003a */
[----:B------:R-:W-:Y:S01]  /*2220*/  SHF.L.U32 R60, R60, 0x10, RZ ;  /* 0x000000103c3c7819 */ /* 0x000fe200000006ff */
[----:B------:R-:W-:Y:S01]  /*2230*/  FADD.FTZ R129, R56, R61 ;  /* 0x0000003d38817221 */ /* 0x000fe20000010000 */
[C---:B------:R-:W-:Y:S02]  /*2240*/  SHF.L.U32 R57, R52.reuse, 0x10, RZ ;  /* 0x0000001034397819 */ /* 0x040fe400000006ff */
[----:B------:R-:W-:-:S02]  /*2250*/  PRMT R56, R52, 0x7632, R56 ;  /* 0x0000763234387816 */ /* 0x000fc40000000038 */
[----:B------:R-:W-:Y:S01]  /*2260*/  SHF.L.U32 R59, R58, 0x10, RZ ;  /* 0x000000103a3b7819 */ /* 0x000fe200000006ff */
[----:B------:R-:W-:Y:S01]  /*2270*/  FADD.FTZ R60, R57, R60 ;  /* 0x0000003c393c7221 */ /* 0x000fe20000010000 */
[----:B------:R-:W-:Y:S01]  /*2280*/  PRMT R57, R53, 0x7632, R57 ;  /* 0x0000763235397816 */ /* 0x000fe20000000039 */
[----:B------:R-:W-:Y:S01]  /*2290*/  IMAD.U32 R56, R56, 0x10000, RZ ;  /* 0x0001000038387824 */ /* 0x000fe200078e00ff */
[C---:B------:R-:W-:Y:S02]  /*22a0*/  PRMT R69, R62.reuse, 0x7632, R69 ;  /* 0x000076323e457816 */ /* 0x040fe40000000045 */
[----:B------:R-:W-:Y:S01]  /*22b0*/  SHF.L.U32 R62, R62, 0x10, RZ ;  /* 0x000000103e3e7819 */ /* 0x000fe200000006ff */
[----:B------:R-:W-:Y:S01]  /*22c0*/  FADD.FTZ R56, R59, R56 ;  /* 0x000000383b387221 */ /* 0x000fe20000010000 */
[----:B------:R-:W-:Y:S02]  /*22d0*/  SHF.L.U32 R61, R54, 0x10, RZ ;  /* 0x00000010363d7819 */ /* 0x000fe400000006ff */
[----:B------:R-:W-:-:S02]  /*22e0*/  SHF.L.U32 R68, R68, 0x10, RZ ;  /* 0x0000001044447819 */ /* 0x000fc400000006ff */
[----:B------:R-:W-:Y:S01]  /*22f0*/  SHF.L.U32 R57, R57, 0x10, RZ ;  /* 0x0000001039397819 */ /* 0x000fe200000006ff */
[----:B------:R-:W-:Y:S01]  /*2300*/  FADD.FTZ R70, R61, R62 ;  /* 0x0000003e3d467221 */ /* 0x000fe20000010000 */
[C---:B------:R-:W-:Y:S01]  /*2310*/  PRMT R71, R63.reuse, 0x7632, R71 ;  /* 0x000076323f477816 */ /* 0x040fe20000000047 */
[----:B------:R-:W-:Y:S01]  /*2320*/  IMAD.U32 R63, R63, 0x10000, RZ ;  /* 0x000100003f3f7824 */ /* 0x000fe200078e00ff */
[----:B------:R-:W-:Y:S01]  /*2330*/  PRMT R58, R54, 0x7632, R58 ;  /* 0x00007632363a7816 */ /* 0x000fe2000000003a */
[----:B------:R-:W-:Y:S01]  /*2340*/  FADD.FTZ R57, R68, R57 ;  /* 0x0000003944397221 */ /* 0x000fe20000010000 */
        /* <DEDUP_REMOVED lines=28> */
.L_x_167:
        /* <DEDUP_REMOVED lines=12> */
[----:B---3--:R-:W-:Y:S01]  /*25d0*/  PRMT R67, R48, 0x7632, R67 ;  /* 0x0000763230437816 */ /* 0x008fe20000000043 */
[----:B0-----:R-:W-:Y:S06]  /*25e0*/  BRA.U UP0, `(.L_x_169) ;  /* 0x0000000100c87547 */ /* 0x001fec000b800000 */
[----:B------:R-:W-:Y:S02]  /*25f0*/  PRMT R68, R51, 0x7632, R68 ;  /* 0x0000763233447816 */ /* 0x000fe40000000044 */
[----:B------:R-:W-:Y:S02]  /*2600*/  PRMT R69, R49, 0x7632, R69 ;  /* 0x0000763231457816 */ /* 0x000fe40000000045 */
[----:B------:R-:W-:Y:S01]  /*2610*/  PRMT R75, R50, 0x7632, R75 ;  /* 0x00007632324b7816 */ /* 0x000fe2000000004b */
[----:B------:R-:W-:Y:S06]  /*2620*/  BRA.U UP1, `(.L_x_170) ;  /* 0x0000000101347547 */ /* 0x000fec000b800000 */
        /* <DEDUP_REMOVED lines=13> */
.L_x_170:
[----:B-----5:R-:W-:Y:S01]  /*2700*/  PRMT R58, R61, 0x7632, R58 ;  /* 0x000076323d3a7816 */ /* 0x020fe2000000003a */
[----:B------:R-:W-:Y:S01]  /*2710*/  IMAD.U32 R69, R69, 0x10000, RZ ;  /* 0x0001000045457824 */ /* 0x000fe200078e00ff */
[C---:B------:R-:W-:Y:S01]  /*2720*/  PRMT R56, R60.reuse, 0x7632, R56 ;  /* 0x000076323c387816 */ /* 0x040fe20000000038 */
[----:B------:R-:W-:Y:S01]  /*2730*/  IMAD.U32 R60, R60, 0x10000, RZ ;  /* 0x000100003c3c7824 */ /* 0x000fe200078e00ff */
[----:B------:R-:W-:Y:S02]  /*2740*/  SHF.L.U32 R61, R61, 0x10, RZ ;  /* 0x000000103d3d7819 */ /* 0x000fe400000006ff */
[C---:B------:R-:W-:Y:S02]  /*2750*/  PRMT R59, R62.reuse, 0x7632, R59 ;  /* 0x000076323e3b7816 */ /* 0x040fe4000000003b */
[----:B------:R-:W-:Y:S01]  /*2760*/  SHF.L.U32 R74, R62, 0x10, RZ ;  /* 0x000000103e4a7819 */ /* 0x000fe200000006ff */
[----:B------:R-:W-:Y:S01]  /*2770*/  IMAD.U32 R62, R49, 0x10000, RZ ;  /* 0x00010000313e7824 */ /* 0x000fe200078e00ff */
[----:B------:R-:W-:-:S02]  /*2780*/  SHF.L.U32 R57, R48, 0x10, RZ ;  /* 0x0000001030397819 */ /* 0x000fc400000006ff */
        /* <DEDUP_REMOVED lines=8> */
[----:B------:R-:W-:Y:S02]  /*2810*/  SHF.L.U32 R77, R75, 0x10, RZ ;  /* 0x000000104b4d7819 */ /* 0x000fe400000006ff */
[----:B------:R-:W-:-:S02]  /*2820*/  SHF.L.U32 R68, R68, 0x10, RZ ;  /* 0x0000001044447819 */ /* 0x000fc400000006ff */
[----:B------:R-:W-:Y:S02]  /*2830*/  SHF.L.U32 R62, R51, 0x10, RZ ;  /* 0x00000010333e7819 */ /* 0x000fe400000006ff */
        /* <DEDUP_REMOVED lines=13> */
.L_x_169:
[----:B------:R-:W-:Y:S05]  /*2910*/  BRA.U UP1, `(.L_x_172) ;  /* 0x0000000101947547 */ /* 0x000fea000b800000 */
[----:B-----5:R-:W-:Y:S01]  /*2920*/  PRMT R68, R61, 0x7632, R68 ;  /* 0x000076323d447816 */ /* 0x020fe20000000044 */
[----:B------:R-:W-:Y:S01]  /*2930*/  IMAD.U32 R56, R53, 0x10000, RZ ;  /* 0x0001000035387824 */ /* 0x000fe200078e00ff */
[----:B------:R-:W-:Y:S02]  /*2940*/  PRMT R69, R62, 0x7632, R69 ;  /* 0x000076323e457816 */ /* 0x000fe40000000045 */
[C---:B------:R-:W-:Y:S01]  /*2950*/  PRMT R67, R60.reuse, 0x7632, R67 ;  /* 0x000076323c437816 */ /* 0x040fe20000000043 */
[----:B------:R-:W-:Y:S01]  /*2960*/  IMAD.U32 R60, R60, 0x10000, RZ ;  /* 0x000100003c3c7824 */ /* 0x000fe200078e00ff */
[----:B------:R-:W-:Y:S02]  /*2970*/  SHF.L.U32 R61, R61, 0x10, RZ ;  /* 0x000000103d3d7819 */ /* 0x000fe400000006ff */
        /* <DEDUP_REMOVED lines=9> */
[----:B------:R-:W-:Y:S02]  /*2a10*/  PRMT R57, R53, 0x7632, R57 ;  /* 0x0000763235397816 */ /* 0x000fe40000000039 */
[----:B------:R-:W-:Y:S02]  /*2a20*/  PRMT R58, R54, 0x7632, R58 ;  /* 0x00007632363a7816 */ /* 0x000fe4000000003a */
[----:B------:R-:W-:Y:S02]  /*2a30*/  PRMT R59, R55, 0x7632, R59 ;  /* 0x00007632373b7816 */ /* 0x000fe4000000003b */
[----:B------:R-:W-:-:S02]  /*2a40*/  SHF.L.U32 R63, R63, 0x10, RZ ;  /* 0x000000103f3f7819 */ /* 0x000fc400000006ff */
[----:B------:R-:W-:Y:S01]  /*2a50*/  SHF.L.U32 R60, R55, 0x10, RZ ;  /* 0x00000010373c7819 */ /* 0x000fe200000006ff */
[----:B------:R-:W-:Y:S01]  /*2a60*/  IMAD.U32 R59, R59, 0x10000, RZ ;  /* 0x000100003b3b7824 */ /* 0x000fe200078e00ff */
[----:B------:R-:W-:Y:S02]  /*2a70*/  SHF.L.U32 R68, R68, 0x10, RZ ;  /* 0x0000001044447819 */ /* 0x000fe400000006ff */
[----:B------:R-:W-:Y:S02]  /*2a80*/  SHF.L.U32 R69, R69, 0x10, RZ ;  /* 0x0000001045457819 */ /* 0x000fe400000006ff */
[----:B------:R-:W-:Y:S01]  /*2a90*/  SHF.L.U32 R76, R75, 0x10, RZ ;  /* 0x000000104b4c7819 */ /* 0x000fe200000006ff */
[----:B------:R-:W-:Y:S01]  /*2aa0*/  FADD.FTZ R75, R60, R63 ;  /* 0x0000003f3c4b7221 */ /* 0x000fe20000010000 */
[----:B------:R-:W-:Y:S02]  /*2ab0*/  SHF.L.U32 R58, R58, 0x10, RZ ;  /* 0x000000103a3a7819 */ /* 0x000fe400000006ff */
        /* <DEDUP_REMOVED lines=11> */
.L_x_172:
[C---:B-----5:R-:W-:Y:S01]  /*2b70*/  PRMT R57, R60.reuse, 0x7632, R57 ;  /* 0x000076323c397816 */ /* 0x060fe20000000039 */
[----:B------:R-:W-:Y:S01]  /*2b80*/  IMAD.U32 R60, R60, 0x10000, RZ ;  /* 0x000100003c3c7824 */ /* 0x000fe200078e00ff */
[----:B------:R-:W-:Y:S01]  /*2b90*/  SHF.L.U32 R59, R52, 0x10, RZ ;  /* 0x00000010343b7819 */ /* 0x000fe200000006ff */
[----:B------:R-:W-:Y:S01]  /*2ba0*/  IMAD.U32 R74, R63, 0x10000, RZ ;  /* 0x000100003f4a7824 */ /* 0x000fe200078e00ff */
[----:B------:R-:W-:Y:S01]  /*2bb0*/  PRMT R68, R61, 0x7632, R68 ;  /* 0x000076323d447816 */ /* 0x000fe20000000044 */
[----:B------:R-:W-:Y:S01]  /*2bc0*/  IMAD.U32 R57, R57, 0x10000, RZ ;  /* 0x0001000039397824 */ /* 0x000fe200078e00ff */
[----:B------:R-:W-:Y:S01]  /*2bd0*/  SHF.L.U32 R61, R61, 0x10, RZ ;  /* 0x000000103d3d7819 */ /* 0x000fe200000006ff */
[----:B------:R-:W-:Y:S01]  /*2be0*/  FADD.FTZ R59, R59, R60 ;  /* 0x0000003c3b3b7221 */ /* 0x000fe20000010000 */
[----:B------:R-:W-:Y:S02]  /*2bf0*/  SHF.L.U32 R58, R53, 0x10, RZ ;  /* 0x00000010353a7819 */ /* 0x000fe400000006ff */
[----:B------:R-:W-:-:S02]  /*2c00*/  SHF.L.U32 R110, R48, 0x10, RZ ;  /* 0x00000010306e7819 */ /* 0x000fc400000006ff */
[----:B------:R-:W-:Y:S01]  /*2c10*/  PRMT R56, R52, 0x7632, R56 ;  /* 0x0000763234387816 */ /* 0x000fe20000000038 */
[----:B------:R-:W-:Y:S01]  /*2c20*/  FADD.FTZ R61, R58, R61 ;  /* 0x0000003d3a3d7221 */ /* 0x000fe20000010000 */
[----:B------:R-:W-:Y:S01]  /*2c30*/  PRMT R69, R62, 0x7632, R69 ;  /* 0x000076323e457816 */ /* 0x000fe20000000045 */
[----:B------:R-:W-:Y:S01]  /*2c40*/  FADD.FTZ R110, R110, R59 ;  /* 0x0000003b6e6e7221 */ /* 0x000fe20000010000 */
[----:B------:R-:W-:Y:S02]  /*2c50*/  PRMT R73, R63, 0x7632, R73 ;  /* 0x000076323f497816 */ /* 0x000fe40000000049 */
[----:B------:R-:W-:Y:S02]  /*2c60*/  SHF.L.U32 R56, R56, 0x10, RZ ;  /* 0x0000001038387819 */ /* 0x000fe400000006ff */
[----:B------:R-:W-:Y:S02]  /*2c70*/  PRMT R58, R54, 0x7632, R58 ;  /* 0x00007632363a7816 */ /* 0x000fe4000000003a */
[----:B------:R-:W-:Y:S01]  /*2c80*/  PRMT R59, R55, 0x7632, R59 ;  /* 0x00007632373b7816 */ /* 0x000fe2000000003b */
[----:B------:R-:W-:Y:S01]  /*2c90*/  FADD.FTZ R56, R57, R56 ;  /* 0x0000003839387221 */ /* 0x000fe20000010000 */
        /* <DEDUP_REMOVED lines=9> */
[----:B------:R-:W-:Y:S01]  /*2d30*/  PRMT R57, R53, 0x7632, R57 ;  /* 0x0000763235397816 */ /* 0x000fe20000000039 */
[----:B------:R-:W-:Y:S01]  /*2d40*/  IMAD.U32 R63, R50, 0x10000, RZ ;  /* 0x00010000323f7824 */ /* 0x000fe200078e00ff */
[----:B------:R-:W-:Y:S01]  /*2d50*/  SHF.L.U32 R75, R55, 0x10, RZ ;  /* 0x00000010374b7819 */ /* 0x000fe200000006ff */
[----:B------:R-:W-:Y:S01]  /*2d60*/  FADD.FTZ R77, R69, R58 ;  /* 0x0000003a454d7221 */ /* 0x000fe20000010000 */
[----:B------:R-:W-:Y:S01]  /*2d70*/  PRMT R60, R51, 0x7632, R60 ;  /* 0x00007632333c7816 */ /* 0x000fe2000000003c */
[--C-:B------:R-:W-:Y:S01]  /*2d80*/  FADD.FTZ R76, R76, R59.reuse ;  /* 0x0000003b4c4c7221 */ /* 0x100fe20000010000 */
        /* <DEDUP_REMOVED lines=8> */
[----:B------:R-:W-:Y:S01]  /*2e10*/  SHF.L.U32 R62, R51, 0x10, RZ ;  /* 0x00000010333e7819 */ /* 0x000fe200000006ff */
[----:B------:R-:W-:Y:S01]  /*2e20*/  FADD.FTZ R76, R76, R61 ;  /* 0x0000003d4c4c7221 */ /* 0x000fe20000010000 */
[----:B------:R-:W-:-:S02]  /*2e30*/  SHF.L.U32 R60, R59, 0x10, RZ ;  /* 0x000000103b3c7819 */ /* 0x000fc400000006ff */
[----:B------:R-:W-:Y:S01]  /*2e40*/  SHF.L.U32 R58, R58, 0x10, RZ ;  /* 0x000000103a3a7819 */ /* 0x000fe200000006ff */
[----:B------:R-:W-:Y:S01]  /*2e50*/  FADD.FTZ R75, R62, R75 ;  /* 0x0000004b3e4b7221 */ /* 0x000fe20000010000 */
[----:B------:R-:W-:Y:S01]  /*2e60*/  SHF.L.U32 R67, R67, 0x10, RZ ;  /* 0x0000001043437819 */ /* 0x000fe200000006ff */
[----:B------:R-:W-:Y:S02]  /*2e70*/  FADD.FTZ R77, R77, R60 ;  /* 0x0000003c4d4d7221 */ /* 0x000fe40000010000 */
[----:B------:R-:W-:Y:S01]  /*2e80*/  FADD.FTZ R108, R57, R58 ;  /* 0x0000003a396c7221 */ /* 0x000fe20000010000 */
[----:B------:R-:W-:Y:S01]  /*2e90*/  F2FP.BF16.F32.PACK_AB R59, R76, R75 ;  /* 0x0000004b4c3b723e */ /* 0x000fe200000010ff */
[----:B------:R-:W-:Y:S01]  /*2ea0*/  FADD.FTZ R127, R67, R56 ;  /* 0x00000038437f7221 */ /* 0x000fe20000010000 */
[----:B------:R-:W-:Y:S02]  /*2eb0*/  F2FP.BF16.F32.PACK_AB R58, R77, R74 ;  /* 0x0000004a4d3a723e */ /* 0x000fe400000010ff */
[----:B------:R-:W-:-:S02]  /*2ec0*/  F2FP.BF16.F32.PACK_AB R57, R108, R73 ;  /* 0x000000496c39723e */ /* 0x000fc400000010ff */
[----:B------:R-:W-:-:S07]  /*2ed0*/  F2FP.BF16.F32.PACK_AB R56, R127, R110 ;  /* 0x0000006e7f38723e */ /* 0x000fce00000010ff */
.L_x_171:
[----:B------:R-:W0:Y:S01]  /*2ee0*/  @P2 LDC.64 R60, c[0x0][0x3a0] ;  /* 0x0000e800ff3c2b82 */ /* 0x000e220000000a00 */
[----:B------:R-:W-:-:S07]  /*2ef0*/  VIADD R67, R105, 0x80 ;  /* 0x0000008069437836 */ /* 0x000fce0000000000 */
        /* <DEDUP_REMOVED lines=11> */
[----:B0----5:R-:W-:Y:S02]  /*2fb0*/  PRMT R68, R51, 0x7632, R68 ;  /* 0x0000763233447816 */ /* 0x021fe40000000044 */
[----:B------:R-:W-:Y:S02]  /*2fc0*/  PRMT R69, R50, 0x7632, R69 ;  /* 0x0000763232457816 */ /* 0x000fe40000000045 */
[----:B------:R-:W-:Y:S02]  /*2fd0*/  PRMT R78, R49, 0x7632, R78 ;  /* 0x00007632314e7816 */ /* 0x000fe4000000004e */
[----:B------:R-:W-:Y:S01]  /*2fe0*/  PRMT R79, R48, 0x7632, R79 ;  /* 0x00007632304f7816 */ /* 0x000fe2000000004f */
[----:B------:R-:W-:Y:S06]  /*2ff0*/  BRA.U UP1, `(.L_x_174) ;  /* 0x0000000101347547 */ /* 0x000fec000b800000 */
[C---:B------:R-:W-:Y:S01]  /*3000*/  PRMT R68, R63.reuse, 0x7632, R68 ;  /* 0x000076323f447816 */ /* 0x040fe20000000044 */
        /* <DEDUP_REMOVED lines=12> */
.L_x_174:
[----:B------:R-:W-:Y:S01]  /*30d0*/  PRMT R56, R60, 0x7632, R56 ;  /* 0x000076323c387816 */ /* 0x000fe20000000038 */
[----:B------:R-:W-:Y:S01]  /*30e0*/  IMAD.U32 R57, R48, 0x10000, RZ ;  /* 0x0001000030397824 */ /* 0x000fe200078e00ff */
[----:B------:R-:W-:Y:S01]  /*30f0*/  PRMT R58, R61, 0x7632, R58 ;  /* 0x000076323d3a7816 */ /* 0x000fe2000000003a */
[----:B------:R-:W-:Y:S01]  /*3100*/  IMAD.U32 R79, R79, 0x10000, RZ ;  /* 0x000100004f4f7824 */ /* 0x000fe200078e00ff */
[----:B------:R-:W-:Y:S01]  /*3110*/  PRMT R59, R62, 0x7632, R59 ;  /* 0x000076323e3b7816 */ /* 0x000fe2000000003b */
[----:B------:R-:W-:Y:S01]  /*3120*/  IMAD.U32 R56, R56, 0x10000, RZ ;  /* 0x0001000038387824 */ /* 0x000fe200078e00ff */
[----:B------:R-:W-:Y:S02]  /*3130*/  SHF.L.U32 R64, R62, 0x10, RZ ;  /* 0x000000103e407819 */ /* 0x000fe400000006ff */
[----:B------:R-:W-:Y:S02]  /*3140*/  SHF.L.U32 R60, R60, 0x10, RZ ;  /* 0x000000103c3c7819 */ /* 0x000fe400000006ff */
[----:B------:R-:W-:-:S02]  /*3150*/  SHF.L.U32 R61, R61, 0x10, RZ ;  /* 0x000000103d3d7819 */ /* 0x000fc400000006ff */
[----:B------:R-:W-:Y:S01]  /*3160*/  SHF.L.U32 R62, R49, 0x10, RZ ;  /* 0x00000010313e7819 */ /* 0x000fe200000006ff */
[----:B------:R-:W-:Y:S01]  /*3170*/  FADD.FTZ R106, R57, R60 ;  /* 0x0000003c396a7221 */ /* 0x000fe20000010000 */
[----:B------:R-:W-:Y:S01]  /*3180*/  PRMT R112, R63, 0x7632, R112 ;  /* 0x000076323f707816 */ /* 0x000fe20000000070 */
        /* <DEDUP_REMOVED lines=21> */
.L_x_173:
[----:B------:R-:W-:Y:S05]  /*32e0*/  BRA.U UP1, `(.L_x_176) ;  /* 0x0000000101947547 */ /* 0x000fea000b800000 */
[----:B0----5:R-:W-:Y:S01]  /*32f0*/  PRMT R79, R62, 0x7632, R79 ;  /* 0x000076323e4f7816 */ /* 0x021fe2000000004f */
[----:B------:R-:W-:Y:S01]  /*3300*/  IMAD.U32 R57, R52, 0x10000, RZ ;  /* 0x0001000034397824 */ /* 0x000fe200078e00ff */
[----:B------:R-:W-:Y:S02]  /*3310*/  PRMT R68, R60, 0x7632, R68 ;  /* 0x000076323c447816 */ /* 0x000fe40000000044 */
[----:B------:R-:W-:Y:S02]  /*3320*/  PRMT R69, R61, 0x7632, R69 ;  /* 0x000076323d457816 */ /* 0x000fe40000000045 */
[----:B------:R-:W-:Y:S02]  /*3330*/  SHF.L.U32 R62, R62, 0x10, RZ ;  /* 0x000000103e3e7819 */ /* 0x000fe400000006ff */
[----:B------:R-:W-:Y:S02]  /*3340*/  SHF.L.U32 R59, R54, 0x10, RZ ;  /* 0x00000010363b7819 */ /* 0x000fe400000006ff */
[----:B------:R-:W-:-:S02]  /*3350*/  SHF.L.U32 R60, R60, 0x10, RZ ;  /* 0x000000103c3c7819 */ /* 0x000fc400000006ff */
[----:B------:R-:W-:Y:S01]  /*3360*/  SHF.L.U32 R61, R61, 0x10, RZ ;  /* 0x000000103d3d7819 */ /* 0x000fe200000006ff */
[----:B------:R-:W-:Y:S01]  /*3370*/  FADD.FTZ R64, R59, R62 ;  /* 0x0000003e3b407221 */ /* 0x000fe20000010000 */
[----:B------:R-:W-:Y:S01]  /*3380*/  SHF.L.U32 R56, R53, 0x10, RZ ;  /* 0x0000001035387819 */ /* 0x000fe200000006ff */
[----:B------:R-:W-:Y:S01]  /*3390*/  FADD.FTZ R106, R57, R60 ;  /* 0x0000003c396a7221 */ /* 0x000fe20000010000 */
[----:B------:R-:W-:Y:S01]  /*33a0*/  PRMT R104, R63, 0x7632, R104 ;  /* 0x000076323f687816 */ /* 0x000fe20000000068 */
[C---:B------:R-:W-:Y:S01]  /*33b0*/  IMAD.U32 R60, R55.reuse, 0x10000, RZ ;  /* 0x00010000373c7824 */ /* 0x040fe200078e00ff */
        /* <DEDUP_REMOVED lines=17> */
[----:B------:R-:W-:Y:S01]  /*34d0*/  F2FP.BF16.F32.PACK_AB R59, R68, R69 ;  /* 0x00000045443b723e */ /* 0x000fe200000010ff */
[----:B------:R-:W-:Y:S01]  /*34e0*/  FADD.FTZ R104, R79, R58 ;  /* 0x0000003a4f687221 */ /* 0x000fe20000010000 */
[----:B------:R-:W-:Y:S01]  /*34f0*/  F2FP.BF16.F32.PACK_AB R56, R112, R106 ;  /* 0x0000006a7038723e */ /* 0x000fe200000010ff */
[----:B------:R-:W-:-:S03]  /*3500*/  FADD.FTZ R78, R78, R57 ;  /* 0x000000394e4e7221 */ /* 0x000fc60000010000 */
[----:B------:R-:W-:Y:S02]  /*3510*/  F2FP.BF16.F32.PACK_AB R58, R104, R64 ;  /* 0x00000040683a723e */ /* 0x000fe400000010ff */
[----:B------:R-:W-:Y:S01]  /*3520*/  F2FP.BF16.F32.PACK_AB R57, R78, R65 ;  /* 0x000000414e39723e */ /* 0x000fe200000010ff */
[----:B------:R-:W-:Y:S06]  /*3530*/  BRA `(.L_x_175) ;  /* 0x0000000000e07947 */ /* 0x000fec0003800000 */
.L_x_176:
[----:B0----5:R-:W-:Y:S02]  /*3540*/  PRMT R57, R60, 0x7632, R57 ;  /* 0x000076323c397816 */ /* 0x021fe40000000039 */
[----:B------:R-:W-:Y:S02]  /*3550*/  PRMT R56, R52, 0x7632, R56 ;  /* 0x0000763234387816 */ /* 0x000fe40000000038 */
[----:B------:R-:W-:Y:S02]  /*3560*/  SHF.L.U32 R60, R60, 0x10, RZ ;  /* 0x000000103c3c7819 */ /* 0x000fe400000006ff */
[----:B------:R-:W-:Y:S02]  /*3570*/  PRMT R64, R61, 0x7632, R64 ;  /* 0x000076323d407816 */ /* 0x000fe40000000040 */
[----:B------:R-:W-:Y:S02]  /*3580*/  SHF.L.U32 R59, R52, 0x10, RZ ;  /* 0x00000010343b7819 */ /* 0x000fe400000006ff */
[----:B------:R-:W-:-:S02]  /*3590*/  SHF.L.U32 R57, R57, 0x10, RZ ;  /* 0x0000001039397819 */ /* 0x000fc400000006ff */
[----:B------:R-:W-:Y:S01]  /*35a0*/  SHF.L.U32 R56, R56, 0x10, RZ ;  /* 0x0000001038387819 */ /* 0x000fe200000006ff */
[----:B------:R-:W-:Y:S01]  /*35b0*/  FADD.FTZ R59, R59, R60 ;  /* 0x0000003c3b3b7221 */ /* 0x000fe20000010000 */
[----:B------:R-:W-:Y:S02]  /*35c0*/  SHF.L.U32 R61, R61, 0x10, RZ ;  /* 0x000000103d3d7819 */ /* 0x000fe400000006ff */
[----:B------:R-:W-:Y:S01]  /*35d0*/  SHF.L.U32 R58, R53, 0x10, RZ ;  /* 0x00000010353a7819 */ /* 0x000fe200000006ff */
[--C-:B------:R-:W-:Y:S01]  /*35e0*/  FADD.FTZ R112, R57, R56.reuse ;  /* 0x0000003839707221 */ /* 0x100fe20000010000 */
[----:B------:R-:W-:Y:S02]  /*35f0*/  SHF.L.U32 R106, R48, 0x10, RZ ;  /* 0x00000010306a7819 */ /* 0x000fe400000006ff */
[----:B------:R-:W-:Y:S01]  /*3600*/  PRMT R56, R53, 0x7632, R56 ;  /* 0x0000763235387816 */ /* 0x000fe20000000038 */
[----:B------:R-:W-:Y:S01]  /*3610*/  FADD.FTZ R61, R58, R61 ;  /* 0x0000003d3a3d7221 */ /* 0x000fe20000010000 */
[C---:B------:R-:W-:Y:S01]  /*3620*/  PRMT R65, R62.reuse, 0x7632, R65 ;  /* 0x000076323e417816 */ /* 0x040fe20000000041 */
[----:B------:R-:W-:Y:S01]  /*3630*/  IMAD.U32 R62, R62, 0x10000, RZ ;  /* 0x000100003e3e7824 */ /* 0x000fe200078e00ff */
[----:B------:R-:W-:Y:S01]  /*3640*/  PRMT R68, R63, 0x7632, R68 ;  /* 0x000076323f447816 */ /* 0x000fe20000000044 */
[----:B------:R-:W-:Y:S01]  /*3650*/  FADD.FTZ R106, R106, R59 ;  /* 0x0000003b6a6a7221 */ /* 0x000fe20000010000 */
[----:B------:R-:W-:Y:S01]  /*3660*/  PRMT R57, R54, 0x7632, R57 ;  /* 0x0000763236397816 */ /* 0x000fe20000000039 */
[----:B------:R-:W-:Y:S01]  /*3670*/  IMAD.U32 R104, R65, 0x10000, RZ ;  /* 0x0001000041687824 */ /* 0x000fe200078e00ff */
        /* <DEDUP_REMOVED lines=27> */
[----:B------:R-:W-:Y:S02]  /*3830*/  IMAD.U32 R57, R56, 0x10000, RZ ;  /* 0x0001000038397824 */ /* 0x000fe400078e00ff */
        /* <DEDUP_REMOVED lines=8> */
.L_x_175:
        /* <DEDUP_REMOVED lines=49> */
[----:B0-----:R-:W-:Y:S02]  /*3bd0*/  FADD.FTZ R79, R62, R61 ;  /* 0x0000003d3e4f7221 */ /* 0x001fe40000010000 */
[----:B------:R-:W0:Y:S03]  /*3be0*/  LDC R61, c[0x0][0x400] ;  /* 0x00010000ff3d7b82 */ /* 0x000e260000000800 */
[----:B------:R-:W1:Y:S02]  /*3bf0*/  SHFL.BFLY PT, R60, R79, 0x4, 0x1f ;  /* 0x0c801f004f3c7f89 */ /* 0x000e6400000e0000 */
[----:B-1----:R-:W-:-:S05]  /*3c00*/  FADD.FTZ R145, R79, R60 ;  /* 0x0000003c4f917221 */ /* 0x002fca0000010000 */
[----:B------:R-:W1:Y:S02]  /*3c10*/  SHFL.BFLY PT, R60, R145, 0x8, 0x1f ;  /* 0x0d001f00913c7f89 */ /* 0x000e6400000e0000 */
[----:B-1----:R-:W-:-:S05]  /*3c20*/  FADD.FTZ R146, R145, R60 ;  /* 0x0000003c91927221 */ /* 0x002fca0000010000 */
[----:B------:R-:W1:Y:S02]  /*3c30*/  SHFL.BFLY PT, R147, R146, 0x10, 0x1f ;  /* 0x0e001f0092937f89 */ /* 0x000e6400000e0000 */
[----:B-1----:R-:W-:-:S04]  /*3c40*/  FADD.FTZ R60, R146, R147 ;  /* 0x00000093923c7221 */ /* 0x002fc80000010000 */
[----:B0-----:R-:W-:-:S04]  /*3c50*/  FMUL.FTZ R153, R60, R61 ;  /* 0x0000003d3c997220 */ /* 0x001fc80000410000 */
[C---:B------:R-:W-:Y:S01]  /*3c60*/  FADD.FTZ R60, -R153.reuse, R140 ;  /* 0x0000008c993c7221 */ /* 0x040fe20000010100 */
[C---:B------:R-:W-:Y:S01]  /*3c70*/  FADD.FTZ R63, -R153.reuse, R144 ;  /* 0x00000090993f7221 */ /* 0x040fe20000010100 */
[----:B------:R-:W-:Y:S02]  /*3c80*/  FADD.FTZ R79, -R153, R143 ;  /* 0x0000008f994f7221 */ /* 0x000fe40000010100 */
[----:B------:R-:W-:-:S04]  /*3c90*/  FFMA.FTZ R60, R60, R60, RZ ;  /* 0x0000003c3c3c7223 */ /* 0x000fc800000100ff */
        /* <DEDUP_REMOVED lines=85> */
.L_x_190:
        /* <DEDUP_REMOVED lines=8> */
[C---:B------:R-:W-:Y:S01]  /*4270*/  FADD.FTZ R144, -R79.reuse, R144 ;  /* 0x000000904f907221 */ /* 0x040fe20000010100 */
[----:B------:R-:W-:Y:S01]  /*4280*/  FADD.FTZ R62, -R79, R143 ;  /* 0x0000008f4f3e7221 */ /* 0x000fe20000010100 */
[----:B------:R-:W-:Y:S01]  /*4290*/  SHF.L.U32 R147, R125, 0x10, RZ ;  /* 0x000000107d937819 */ /* 0x000fe200000006ff */
[----:B------:R-:W-:Y:S01]  /*42a0*/  FADD.FTZ R60, R61, R60 ;  /* 0x0000003c3d3c7221 */ /* 0x000fe20000010000 */
[----:B------:R-:W-:Y:S01]  /*42b0*/  SHF.L.U32 R61, R2, 0x10, RZ ;  /* 0x00000010023d7819 */ /* 0x000fe200000006ff */
[----:B------:R-:W-:Y:S01]  /*42c0*/  FADD.FTZ R138, -R79, R138 ;  /* 0x0000008a4f8a7221 */ /* 0x000fe20000010100 */
[----:B------:R-:W-:Y:S01]  /*42d0*/  SHF.L.U32 R149, R3, 0x10, RZ ;  /* 0x0000001003957819 */ /* 0x000fe200000006ff */
[----:B------:R0:W1:Y:S01]  /*42e0*/  MUFU.RSQ R155, R60 ;  /* 0x0000003c009b7308 */ /* 0x0000620000001400 */
[----:B------:R-:W-:Y:S01]  /*42f0*/  SHF.L.U32 R143, R29, 0x10, RZ ;  /* 0x000000101d8f7819 */ /* 0x000fe200000006ff */
[----:B------:R-:W-:Y:S01]  /*4300*/  FADD.FTZ R142, -R79, R142 ;  /* 0x0000008e4f8e7221 */ /* 0x000fe20000010100 */
[----:B------:R-:W-:Y:S01]  /*4310*/  SHF.L.U32 R151, R121, 0x10, RZ ;  /* 0x0000001079977819 */ /* 0x000fe200000006ff */
[----:B------:R-:W-:Y:S01]  /*4320*/  FADD.FTZ R114, -R79, R114 ;  /* 0x000000724f727221 */ /* 0x000fe20000010100 */
[----:B------:R-:W-:Y:S01]  /*4330*/  SHF.L.U32 R157, R5, 0x10, RZ ;  /* 0x00000010059d7819 */ /* 0x000fe200000006ff */
[C---:B------:R-:W-:Y:S01]  /*4340*/  FADD.FTZ R136, -R79.reuse, R136 ;  /* 0x000000884f887221 */ /* 0x040fe20000010100 */
[C---:B------:R-:W-:Y:S01]  /*4350*/  FADD.FTZ R66, -R79.reuse, R66 ;  /* 0x000000424f427221 */ /* 0x040fe20000010100 */
[C---:B------:R-:W-:Y:S01]  /*4360*/  FADD.FTZ R134, -R79.reuse, R134 ;  /* 0x000000864f867221 */ /* 0x040fe20000010100 */
[C---:B0-----:R-:W-:Y:S01]  /*4370*/  FADD.FTZ R60, -R79.reuse, R139 ;  /* 0x0000008b4f3c7221 */ /* 0x041fe20000010100 */
[----:B------:R-:W-:Y:S01]  /*4380*/  SHF.L.U32 R139, R6, 0x10, RZ ;  /* 0x00000010068b7819 */ /* 0x000fe200000006ff */
[----:B------:R-:W-:Y:S01]  /*4390*/  FADD.FTZ R128, -R79, R128 ;  /* 0x000000804f807221 */ /* 0x000fe20000010100 */
[----:B------:R-:W-:Y:S01]  /*43a0*/  SHF.L.U32 R159, R7, 0x10, RZ ;  /* 0x00000010079f7819 */ /* 0x000fe200000006ff */
[C---:B------:R-:W-:Y:S01]  /*43b0*/  FADD.FTZ R132, -R79.reuse, R132 ;  /* 0x000000844f847221 */ /* 0x040fe20000010100 */
[C---:B------:R-:W-:Y:S01]  /*43c0*/  FADD.FTZ R130, -R79.reuse, R130 ;  /* 0x000000824f827221 */ /* 0x040fe20000010100 */
[C---:B------:R-:W-:Y:S01]  /*43d0*/  FADD.FTZ R70, -R79.reuse, R70 ;  /* 0x000000464f467221 */ /* 0x040fe20000010100 */
[----:B------:R-:W-:Y:S01]  /*43e0*/  FADD.FTZ R72, -R79, R72 ;  /* 0x000000484f487221 */ /* 0x000fe20000010100 */
[C---:B-1----:R-:W-:Y:S01]  /*43f0*/  FMUL.FTZ R140, R155.reuse, R140 ;  /* 0x0000008c9b8c7220 */ /* 0x042fe20000410000 */
[C---:B------:R-:W-:Y:S01]  /*4400*/  FMUL.FTZ R144, R155.reuse, R144 ;  /* 0x000000909b907220 */ /* 0x040fe20000410000 */
[C---:B------:R-:W-:Y:S01]  /*4410*/  FMUL.FTZ R62, R155.reuse, R62 ;  /* 0x0000003e9b3e7220 */ /* 0x040fe20000410000 */
[----:B------:R-:W-:Y:S01]  /*4420*/  FMUL.FTZ R60, R155, R60 ;  /* 0x0000003c9b3c7220 */ /* 0x000fe20000410000 */
[----:B------:R-:W-:Y:S01]  /*4430*/  FFMA.FTZ R146, R140, R61, R63 ;  /* 0x0000003d8c927223 */ /* 0x000fe2000001003f */
[----:B------:R-:W-:Y:S01]  /*4440*/  FFMA.FTZ R147, R144, R147, R145 ;  /* 0x0000009390937223 */ /* 0x000fe20000010091 */
[----:B------:R-:W-:-:S02]  /*4450*/  IMAD.U32 R145, R120, 0x10000, RZ ;  /* 0x0001000078917824 */ /* 0x000fc400078e00ff */
[----:B------:R-:W-:Y:S01]  /*4460*/  FADD.FTZ R140, -R79, R137 ;  /* 0x000000894f8c7221 */ /* 0x000fe20000010100 */
[----:B------:R-:W-:Y:S01]  /*4470*/  FFMA.FTZ R148, R62, R149, R143 ;  /* 0x000000953e947223 */ /* 0x000fe2000001008f */
[----:B------:R-:W-:Y:S01]  /*4480*/  SHF.L.U32 R63, R4, 0x10, RZ ;  /* 0x00000010043f7819 */ /* 0x000fe200000006ff */
[----:B------:R-:W-:Y:S01]  /*4490*/  FMUL.FTZ R62, R155, R138 ;  /* 0x0000008a9b3e7220 */ /* 0x000fe20000410000 */
[----:B------:R-:W-:Y:S01]  /*44a0*/  SHF.L.U32 R143, R30, 0x10, RZ ;  /* 0x000000101e8f7819 */ /* 0x000fe200000006ff */
[----:B------:R-:W-:Y:S01]  /*44b0*/  IMAD.U32 R61, R122, 0x10000, RZ ;  /* 0x000100007a3d7824 */ /* 0x000fe200078e00ff */
[----:B------:R-:W-:Y:S01]  /*44c0*/  SHF.L.U32 R149, R123, 0x10, RZ ;  /* 0x000000107b957819 */ /* 0x000fe200000006ff */
[----:B------:R-:W-:Y:S01]  /*44d0*/  FMUL.FTZ R142, R155, R142 ;  /* 0x0000008e9b8e7220 */ /* 0x000fe20000410000 */
[----:B------:R-:W-:Y:S01]  /*44e0*/  SHF.L.U32 R137, R31, 0x10, RZ ;  /* 0x000000101f897819 */ /* 0x000fe200000006ff */
[----:B------:R-:W-:Y:S01]  /*44f0*/  FMUL.FTZ R140, R155, R140 ;  /* 0x0000008c9b8c7220 */ /* 0x000fe20000410000 */
[----:B------:R-:W-:Y:S01]  /*4500*/  FFMA.FTZ R151, R60, R151, R145 ;  /* 0x000000973c977223 */ /* 0x000fe20000010091 */
[----:B------:R-:W-:Y:S01]  /*4510*/  FADD.FTZ R60, -R79, R141 ;  /* 0x0000008d4f3c7221 */ /* 0x000fe20000010100 */
[----:B------:R-:W-:Y:S01]  /*4520*/  FFMA.FTZ R62, R62, R63, R143 ;  /* 0x0000003f3e3e7223 */ /* 0x000fe2000001008f */
[----:B------:R-:W-:Y:S01]  /*4530*/  FFMA.FTZ R149, R142, R149, R61 ;  /* 0x000000958e957223 */ /* 0x000fe2000001003d */
[----:B------:R-:W-:Y:S01]  /*4540*/  FFMA.FTZ R63, R140, R157, R137 ;  /* 0x0000009d8c3f7223 */ /* 0x000fe20000010089 */
[----:B------:R-:W-:Y:S01]  /*4550*/  SHF.L.U32 R145, R117, 0x10, RZ ;  /* 0x0000001075917819 */ /* 0x000fe200000006ff */
[----:B------:R-:W-:Y:S01]  /*4560*/  IMAD.U32 R157, R116, 0x10000, RZ ;  /* 0x00010000749d7824 */ /* 0x000fe200078e00ff */
[----:B------:R-:W-:Y:S01]  /*4570*/  SHF.L.U32 R61, R119, 0x10, RZ ;  /* 0x00000010773d7819 */ /* 0x000fe200000006ff */
[C---:B------:R-:W-:Y:S01]  /*4580*/  FMUL.FTZ R60, R155.reuse, R60 ;  /* 0x0000003c9b3c7220 */ /* 0x040fe20000410000 */
[----:B------:R-:W-:Y:S01]  /*4590*/  IMAD.U32 R137, R118, 0x10000, RZ ;  /* 0x0001000076897824 */ /* 0x000fe200078e00ff */
[----:B------:R-:W-:Y:S01]  /*45a0*/  SHF.L.U32 R143, R32, 0x10, RZ ;  /* 0x00000010208f7819 */ /* 0x000fe200000006ff */
[C---:B------:R-:W-:Y:S01]  /*45b0*/  FMUL.FTZ R114, R155.reuse, R114 ;  /* 0x000000729b727220 */ /* 0x040fe20000410000 */
[----:B------:R-:W-:Y:S01]  /*45c0*/  FMUL.FTZ R136, R155, R136 ;  /* 0x000000889b887220 */ /* 0x000fe20000410000 */
[C---:B------:R-:W-:Y:S01]  /*45d0*/  FADD.FTZ R138, -R79.reuse, R115 ;  /* 0x000000734f8a7221 */ /* 0x040fe20000010100 */
[----:B------:R-:W-:Y:S01]  /*45e0*/  FFMA.FTZ R115, R60, R145, R157 ;  /* 0x000000913c737223 */ /* 0x000fe2000001009d */
[----:B------:R-:W-:Y:S01]  /*45f0*/  FFMA.FTZ R150, R114, R61, R137 ;  /* 0x0000003d72967223 */ /* 0x000fe20000010089 */
        /* <DEDUP_REMOVED lines=10> */
[----:B------:R-:W-:Y:S01]  /*46a0*/  SHF.L.U32 R61, R103, 0x10, RZ ;  /* 0x00000010673d7819 */ /* 0x000fe200000006ff */
[----:B------:R-:W-:-:S02]  /*46b0*/  IMAD.U32 R137, R102, 0x10000, RZ ;  /* 0x0001000066897824 */ /* 0x000fc400078e00ff */
[----:B------:R-:W-:Y:S01]  /*46c0*/  FMUL.FTZ R134, R155, R134 ;  /* 0x000000869b867220 */ /* 0x000fe20000410000 */
[----:B------:R-:W-:Y:S01]  /*46d0*/  FFMA.FTZ R66, R66, R139, R143 ;  /* 0x0000008b42427223 */ /* 0x000fe2000001008f */
[C---:B------:R-:W-:Y:S01]  /*46e0*/  FADD.FTZ R136, -R79.reuse, R131 ;  /* 0x000000834f887221 */ /* 0x040fe20000010100 */
[----:B------:R-:W-:Y:S01]  /*46f0*/  FFMA.FTZ R143, R60, R145, R157 ;  /* 0x000000913c8f7223 */ /* 0x000fe2000001009d */
[----:B------:R-:W-:Y:S01]  /*4700*/  FADD.FTZ R60, -R79, R135 ;  /* 0x000000874f3c7221 */ /* 0x000fe20000010100 */
[----:B------:R-:W-:Y:S01]  /*4710*/  FFMA.FTZ R141, R138, R159, R141 ;  /* 0x0000009f8a8d7223 */ /* 0x000fe2000001008d */
[----:B------:R-:W-:Y:S01]  /*4720*/  SHF.L.U32 R159, R9, 0x10, RZ ;  /* 0x00000010099f7819 */ /* 0x000fe200000006ff */
[----:B------:R-:W-:Y:S01]  /*4730*/  FFMA.FTZ R142, R134, R61, R137 ;  /* 0x0000003d868e7223 */ /* 0x000fe20000010089 */
[----:B------:R-:W-:Y:S01]  /*4740*/  SHF.L.U32 R131, R35, 0x10, RZ ;  /* 0x0000001023837819 */ /* 0x000fe200000006ff */
[----:B------:R-:W-:Y:S01]  /*4750*/  FMUL.FTZ R136, R155, R136 ;  /* 0x000000889b887220 */ /* 0x000fe20000410000 */
[----:B------:R-:W-:Y:S01]  /*4760*/  SHF.L.U32 R137, R97, 0x10, RZ ;  /* 0x0000001061897819 */ /* 0x000fe200000006ff */
[----:B------:R-:W-:-:S02]  /*4770*/  IMAD.U32 R139, R96, 0x10000, RZ ;  /* 0x00010000608b7824 */ /* 0x000fc400078e00ff */
[----:B------:R-:W-:Y:S01]  /*4780*/  FADD.FTZ R134, -R79, R129 ;  /* 0x000000814f867221 */ /* 0x000fe20000010100 */
[----:B------:R-:W-:Y:S01]  /*4790*/  FMUL.FTZ R60, R155, R60 ;  /* 0x0000003c9b3c7220 */ /* 0x000fe20000410000 */
[----:B------:R-:W-:Y:S01]  /*47a0*/  FFMA.FTZ R144, R136, R159, R131 ;  /* 0x0000009f88907223 */ /* 0x000fe20000010083 */
[----:B------:R-:W-:Y:S01]  /*47b0*/  SHF.L.U32 R145, R99, 0x10, RZ ;  /* 0x0000001063917819 */ /* 0x000fe200000006ff */
[----:B------:R-:W-:Y:S01]  /*47c0*/  IMAD.U32 R61, R98, 0x10000, RZ ;  /* 0x00010000623d7824 */ /* 0x000fe200078e00ff */
[----:B------:R-:W-:Y:S01]  /*47d0*/  SHF.L.U32 R157, R11, 0x10, RZ ;  /* 0x000000100b9d7819 */ /* 0x000fe200000006ff */
[----:B------:R-:W-:Y:S01]  /*47e0*/  FMUL.FTZ R128, R155, R128 ;  /* 0x000000809b807220 */ /* 0x000fe20000410000 */
[----:B------:R-:W-:Y:S01]  /*47f0*/  SHF.L.U32 R129, R37, 0x10, RZ ;  /* 0x0000001025817819 */ /* 0x000fe200000006ff */
[C---:B------:R-:W-:Y:S01]  /*4800*/  FMUL.FTZ R134, R155.reuse, R134 ;  /* 0x000000869b867220 */ /* 0x040fe20000410000 */
[----:B------:R-:W-:Y:S01]  /*4810*/  SHF.L.U32 R131, R10, 0x10, RZ ;  /* 0x000000100a837819 */ /* 0x000fe200000006ff */
[----:B------:R-:W-:Y:S01]  /*4820*/  FFMA.FTZ R136, R60, R137, R139 ;  /* 0x000000893c887223 */ /* 0x000fe2000001008b */
[----:B------:R-:W-:Y:S01]  /*4830*/  SHF.L.U32 R133, R36, 0x10, RZ ;  /* 0x0000001024857819 */ /* 0x000fe200000006ff */
[----:B------:R-:W-:Y:S01]  /*4840*/  FMUL.FTZ R132, R155, R132 ;  /* 0x000000849b847220 */ /* 0x000fe20000410000 */
[----:B------:R-:W-:Y:S01]  /*4850*/  FADD.FTZ R60, -R79, R113 ;  /* 0x000000714f3c7221 */ /* 0x000fe20000010100 */
[----:B------:R-:W-:Y:S01]  /*4860*/  FFMA.FTZ R145, R128, R145, R61 ;  /* 0x0000009180917223 */ /* 0x000fe2000001003d */
[----:B------:R-:W-:Y:S01]  /*4870*/  FFMA.FTZ R137, R134, R157, R129 ;  /* 0x0000009d86897223 */ /* 0x000fe20000010081 */
[----:B------:R-:W-:Y:S01]  /*4880*/  SHF.L.U32 R139, R93, 0x10, RZ ;  /* 0x000000105d8b7819 */ /* 0x000fe200000006ff */
[----:B------:R-:W-:Y:S01]  /*4890*/  FFMA.FTZ R135, R132, R131, R133 ;  /* 0x0000008384877223 */ /* 0x000fe20000010085 */
[----:B------:R-:W-:Y:S01]  /*48a0*/  SHF.L.U32 R61, R95, 0x10, RZ ;  /* 0x000000105f3d7819 */ /* 0x000fe200000006ff */
[----:B------:R-:W-:-:S02]  /*48b0*/  IMAD.U32 R157, R92, 0x10000, RZ ;  /* 0x000100005c9d7824 */ /* 0x000fc400078e00ff */
[C---:B------:R-:W-:Y:S01]  /*48c0*/  FMUL.FTZ R60, R155.reuse, R60 ;  /* 0x0000003c9b3c7220 */ /* 0x040fe20000410000 */
[----:B------:R-:W-:Y:S01]  /*48d0*/  IMAD.U32 R129, R94, 0x10000, RZ ;  /* 0x000100005e817824 */ /* 0x000fe200078e00ff */
[----:B------:R-:W-:Y:S01]  /*48e0*/  SHF.L.U32 R131, R12, 0x10, RZ ;  /* 0x000000100c837819 */ /* 0x000fe200000006ff */
[C---:B------:R-:W-:Y:S01]  /*48f0*/  FMUL.FTZ R130, R155.reuse, R130 ;  /* 0x000000829b827220 */ /* 0x040fe20000410000 */
[----:B------:R-:W-:Y:S01]  /*4900*/  SHF.L.U32 R133, R38, 0x10, RZ ;  /* 0x0000001026857819 */ /* 0x000fe200000006ff */
[----:B------:R-:W-:Y:S01]  /*4910*/  FMUL.FTZ R70, R155, R70 ;  /* 0x000000469b467220 */ /* 0x000fe20000410000 */
[----:B------:R-:W-:Y:S01]  /*4920*/  FFMA.FTZ R139, R60, R139, R157 ;  /* 0x0000008b3c8b7223 */ /* 0x000fe2000001009d */
[C---:B------:R-:W-:Y:S01]  /*4930*/  FADD.FTZ R110, -R79.reuse, R110 ;  /* 0x0000006e4f6e7221 */ /* 0x040fe20000010100 */
[----:B------:R-:W-:Y:S01]  /*4940*/  FFMA.FTZ R138, R130, R61, R129 ;  /* 0x0000003d828a7223 */ /* 0x000fe20000010081 */
[----:B------:R-:W-:Y:S01]  /*4950*/  FADD.FTZ R60, -R79, R127 ;  /* 0x0000007f4f3c7221 */ /* 0x000fe20000010100 */
[----:B------:R-:W-:Y:S01]  /*4960*/  FFMA.FTZ R70, R70, R131, R133 ;  /* 0x0000008346467223 */ /* 0x000fe20000010085 */
[----:B------:R-:W-:Y:S01]  /*4970*/  SHF.L.U32 R61, R91, 0x10, RZ ;  /* 0x000000105b3d7819 */ /* 0x000fe200000006ff */
[----:B------:R-:W-:Y:S01]  /*4980*/  IMAD.U32 R113, R90, 0x10000, RZ ;  /* 0x000100005a717824 */ /* 0x000fe200078e00ff */
[----:B------:R-:W-:Y:S01]  /*4990*/  SHF.L.U32 R129, R14, 0x10, RZ ;  /* 0x000000100e817819 */ /* 0x000fe200000006ff */
[C---:B------:R-:W-:Y:S01]  /*49a0*/  FMUL.FTZ R72, R155.reuse, R72 ;  /* 0x000000489b487220 */ /* 0x040fe20000410000 */
[----:B------:R-:W-:Y:S01]  /*49b0*/  SHF.L.U32 R131, R40, 0x10, RZ ;  /* 0x0000001028837819 */ /* 0x000fe200000006ff */
[----:B------:R-:W-:Y:S01]  /*49c0*/  FMUL.FTZ R110, R155, R110 ;  /* 0x0000006e9b6e7220 */ /* 0x000fe20000410000 */
[----:B------:R-:W-:Y:S01]  /*49d0*/  SHF.L.U32 R133, R89, 0x10, RZ ;  /* 0x0000001059857819 */ /* 0x000fe200000006ff */
[----:B------:R-:W-:Y:S01]  /*49e0*/  FADD.FTZ R128, -R79, R71 ;  /* 0x000000474f807221 */ /* 0x000fe20000010100 */
[----:B------:R-:W-:-:S02]  /*49f0*/  IMAD.U32 R157, R88, 0x10000, RZ ;  /* 0x00010000589d7824 */ /* 0x000fc400078e00ff */
[----:B------:R-:W-:Y:S01]  /*4a00*/  FMUL.FTZ R60, R155, R60 ;  /* 0x0000003c9b3c7220 */ /* 0x000fe20000410000 */
[----:B------:R-:W-:Y:S01]  /*4a10*/  FFMA.FTZ R140, R72, R61, R113 ;  /* 0x0000003d488c7223 */ /* 0x000fe20000010071 */
[----:B------:R-:W-:Y:S01]  /*4a20*/  SHF.L.U32 R132, R13, 0x10, RZ ;  /* 0x000000100d847819 */ /* 0x000fe200000006ff */
[----:B------:R-:W-:Y:S01]  /*4a30*/  FFMA.FTZ R72, R110, R129, R131 ;  /* 0x000000816e487223 */ /* 0x000fe20000010083 */
[----:B------:R-:W-:Y:S01]  /*4a40*/  SHF.L.U32 R134, R39, 0x10, RZ ;  /* 0x0000001027867819 */ /* 0x000fe200000006ff */
[----:B------:R-:W-:Y:S01]  /*4a50*/  FMUL.FTZ R71, R155, R128 ;  /* 0x000000809b477220 */ /* 0x000fe20000410000 */
[----:B------:R-:W-:Y:S01]  /*4a60*/  FFMA.FTZ R131, R60, R133, R157 ;  /* 0x000000853c837223 */ /* 0x000fe2000001009d */
[C---:B------:R-:W-:Y:S01]  /*4a70*/  FADD.FTZ R60, -R79.reuse, R77 ;  /* 0x0000004d4f3c7221 */ /* 0x040fe20000010100 */
[C---:B------:R-:W-:Y:S01]  /*4a80*/  FADD.FTZ R128, -R79.reuse, R73 ;  /* 0x000000494f807221 */ /* 0x040fe20000010100 */
[----:B------:R-:W-:Y:S01]  /*4a90*/  FADD.FTZ R108, -R79, R108 ;  /* 0x0000006c4f6c7221 */ /* 0x000fe20000010100 */
[----:B------:R-:W-:Y:S01]  /*4aa0*/  FFMA.FTZ R71, R71, R132, R134 ;  /* 0x0000008447477223 */ /* 0x000fe20000010086 */
        /* <DEDUP_REMOVED lines=9> */
[C---:B------:R-:W-:Y:S01]  /*4b40*/  FADD.FTZ R110, -R79.reuse, R75 ;  /* 0x0000004b4f6e7221 */ /* 0x040fe20000010100 */
[----:B------:R-:W-:Y:S01]  /*4b50*/  FFMA.FTZ R133, R60, R133, R157 ;  /* 0x000000853c857223 */ /* 0x000fe2000001009d */
[----:B------:R-:W-:Y:S01]  /*4b60*/  FADD.FTZ R76, -R79, R76 ;  /* 0x0000004c4f4c7221 */ /* 0x000fe20000010100 */
[----:B------:R-:W-:Y:S01]  /*4b70*/  FFMA.FTZ R73, R73, R130, R132 ;  /* 0x0000008249497223 */ /* 0x000fe20000010084 */
[----:B------:R-:W-:Y:S01]  /*4b80*/  FADD.FTZ R60, -R79, R65 ;  /* 0x000000414f3c7221 */ /* 0x000fe20000010100 */
[----:B------:R-:W-:Y:S01]  /*4b90*/  SHF.L.U32 R128, R17, 0x10, RZ ;  /* 0x0000001011807819 */ /* 0x000fe200000006ff */
[----:B------:R-:W-:Y:S01]  /*4ba0*/  FFMA.FTZ R130, R108, R61, R113 ;  /* 0x0000003d6c827223 */ /* 0x000fe20000010071 */
[----:B------:R-:W-:Y:S01]  /*4bb0*/  SHF.L.U32 R132, R43, 0x10, RZ ;  /* 0x000000102b847819 */ /* 0x000fe200000006ff */
[----:B------:R-:W-:Y:S01]  /*4bc0*/  FMUL.FTZ R75, R155, R110 ;  /* 0x0000006e9b4b7220 */ /* 0x000fe20000410000 */
[----:B------:R-:W-:Y:S01]  /*4bd0*/  SHF.L.U32 R61, R83, 0x10, RZ ;  /* 0x00000010533d7819 */ /* 0x000fe200000006ff */
[----:B------:R-:W-:Y:S01]  /*4be0*/  FMUL.FTZ R76, R155, R76 ;  /* 0x0000004c9b4c7220 */ /* 0x000fe20000410000 */
[----:B------:R-:W-:Y:S01]  /*4bf0*/  SHF.L.U32 R77, R82, 0x10, RZ ;  /* 0x00000010524d7819 */ /* 0x000fe200000006ff */
[----:B------:R-:W-:Y:S01]  /*4c00*/  IMAD.U32 R65, R45, 0x10000, RZ ;  /* 0x000100002d417824 */ /* 0x000fe200078e00ff */
[----:B------:R-:W-:Y:S01]  /*4c10*/  SHF.L.U32 R159, R19, 0x10, RZ ;  /* 0x00000010139f7819 */ /* 0x000fe200000006ff */
[----:B------:R-:W-:Y:S01]  /*4c20*/  FMUL.FTZ R60, R155, R60 ;  /* 0x0000003c9b3c7220 */ /* 0x000fe20000410000 */
[----:B------:R-:W-:Y:S01]  /*4c30*/  FFMA.FTZ R75, R75, R128, R132 ;  /* 0x000000804b4b7223 */ /* 0x000fe20000010084 */
[----:B------:R-:W-:Y:S01]  /*4c40*/  FFMA.FTZ R132, R76, R61, R77 ;  /* 0x0000003d4c847223 */ /* 0x000fe2000001004d */
[C---:B------:R-:W-:Y:S01]  /*4c50*/  FADD.FTZ R74, -R79.reuse, R74 ;  /* 0x0000004a4f4a7221 */ /* 0x040fe20000010100 */
[----:B------:R-:W-:Y:S01]  /*4c60*/  FFMA.FTZ R77, R60, R159, R65 ;  /* 0x0000009f3c4d7223 */ /* 0x000fe20000010041 */
[----:B------:R-:W-:Y:S01]  /*4c70*/  FADD.FTZ R60, -R79, R64 ;  /* 0x000000404f3c7221 */ /* 0x000fe20000010100 */
[----:B------:R-:W-:Y:S01]  /*4c80*/  SHF.L.U32 R127, R16, 0x10, RZ ;  /* 0x00000010107f7819 */ /* 0x000fe200000006ff */
[----:B------:R-:W0:Y:S01]  /*4c90*/  @!P2 LDC.64 R64, c[0x0][0x3c0] ;  /* 0x0000f000ff40ab82 */ /* 0x000e220000000a00 */
[----:B------:R-:W-:Y:S01]  /*4ca0*/  SHF.L.U32 R129, R42, 0x10, RZ ;  /* 0x000000102a817819 */ /* 0x000fe200000006ff */
[----:B------:R-:W-:Y:S01]  /*4cb0*/  FMUL.FTZ R74, R155, R74 ;  /* 0x0000004a9b4a7220 */ /* 0x000fe20000410000 */
[C---:B------:R-:W-:Y:S01]  /*4cc0*/  FADD.FTZ R106, -R79.reuse, R106 ;  /* 0x0000006a4f6a7221 */ /* 0x040fe20000010100 */
[----:B------:R-:W-:Y:S01]  /*4cd0*/  FADD.FTZ R112, -R79, R112 ;  /* 0x000000704f707221 */ /* 0x000fe20000010100 */
[----:B------:R-:W-:-:S02]  /*4ce0*/  IMAD.U32 R113, R18, 0x10000, RZ ;  /* 0x0001000012717824 */ /* 0x000fc400078e00ff */
[----:B------:R-:W-:Y:S01]  /*4cf0*/  FFMA.FTZ R74, R74, R127, R129 ;  /* 0x0000007f4a4a7223 */ /* 0x000fe20000010081 */
[----:B------:R-:W-:Y:S01]  /*4d00*/  SHF.L.U32 R127, R44, 0x10, RZ ;  /* 0x000000102c7f7819 */ /* 0x000fe200000006ff */
[----:B------:R-:W-:Y:S01]  /*4d10*/  FMUL.FTZ R106, R155, R106 ;  /* 0x0000006a9b6a7220 */ /* 0x000fe20000410000 */
[----:B------:R-:W-:Y:S01]  /*4d20*/  SHF.L.U32 R129, R81, 0x10, RZ ;  /* 0x0000001051817819 */ /* 0x000fe200000006ff */
[----:B------:R-:W-:Y:S01]  /*4d30*/  FMUL.FTZ R112, R155, R112 ;  /* 0x000000709b707220 */ /* 0x000fe20000410000 */
[----:B------:R-:W-:Y:S01]  /*4d40*/  SHF.L.U32 R157, R80, 0x10, RZ ;  /* 0x00000010509d7819 */ /* 0x000fe200000006ff */
[----:B------:R-:W-:Y:S01]  /*4d50*/  FADD.FTZ R78, -R79, R78 ;  /* 0x0000004e4f4e7221 */ /* 0x000fe20000010100 */
[----:B------:R-:W-:Y:S01]  /*4d60*/  FFMA.FTZ R76, R106, R113, R127 ;  /* 0x000000716a4c7223 */ /* 0x000fe2000001007f */
[----:B------:R-:W-:Y:S01]  /*4d70*/  SHF.L.U32 R113, R27, 0x10, RZ ;  /* 0x000000101b717819 */ /* 0x000fe200000006ff */
[C---:B------:R-:W-:Y:S01]  /*4d80*/  FMUL.FTZ R106, R155.reuse, R60 ;  /* 0x0000003c9b6a7220 */ /* 0x040fe20000410000 */
[----:B------:R-:W-:Y:S01]  /*4d90*/  FFMA.FTZ R127, R112, R129, R157 ;  /* 0x00000081707f7223 */ /* 0x000fe2000001009d */
[----:B------:R-:W-:Y:S01]  /*4da0*/  SHF.L.U32 R129, R26, 0x10, RZ ;  /* 0x000000101a817819 */ /* 0x000fe200000006ff */
[----:B------:R-:W-:Y:S01]  /*4db0*/  FMUL.FTZ R78, R155, R78 ;  /* 0x0000004e9b4e7220 */ /* 0x000fe20000410000 */
[----:B------:R-:W1:Y:S01]  /*4dc0*/  @!P2 LDC.64 R60, c[0x0][0x3c8] ;  /* 0x0000f200ff3cab82 */ /* 0x000e620000000a00 */
[----:B------:R-:W-:Y:S01]  /*4dd0*/  SHF.L.U32 R157, R20, 0x10, RZ ;  /* 0x00000010149d7819 */ /* 0x000fe200000006ff */
[----:B------:R-:W-:Y:S01]  /*4de0*/  FADD.FTZ R104, -R79, R104 ;  /* 0x000000684f687221 */ /* 0x000fe20000010100 */
[----:B------:R-:W-:Y:S01]  /*4df0*/  FFMA.FTZ R128, R78, R113, R129 ;  /* 0x000000714e807223 */ /* 0x000fe20000010081 */
[----:B------:R-:W-:Y:S01]  /*4e00*/  SHF.L.U32 R159, R46, 0x10, RZ ;  /* 0x000000102e9f7819 */ /* 0x000fe200000006ff */
[----:B0-----:R-:W-:-:S04]  /*4e10*/  @!P2 IMAD.WIDE R64, R126, 0x4, R64 ;  /* 0x000000047e40a825 */ /* 0x001fc800078e0240 */
[----:B------:R-:W-:Y:S01]  /*4e20*/  FMUL.FTZ R104, R155, R104 ;  /* 0x000000689b687220 */ /* 0x000fe20000410000 */
[----:B------:R-:W-:Y:S01]  /*4e30*/  FADD.FTZ R68, -R79, R68 ;  /* 0x000000444f447221 */ /* 0x000fe20000010100 */
[----:B------:R-:W0:Y:S01]  /*4e40*/  LDC.64 R112, c[0x0][0x428] ;  /* 0x00010a00ff707b82 */ /* 0x000e220000000a00 */
[----:B------:R-:W-:Y:S01]  /*4e50*/  FFMA.FTZ R78, R106, R157, R159 ;  /* 0x0000009d6a4e7223 */ /* 0x000fe2000001009f */
[----:B------:R-:W-:Y:S01]  /*4e60*/  SHF.L.U32 R157, R24, 0x10, RZ ;  /* 0x00000010189d7819 */ /* 0x000fe200000006ff */
[----:B------:R-:W-:Y:S01]  /*4e70*/  IMAD.U32 R129, R25, 0x10000, RZ ;  /* 0x0001000019817824 */ /* 0x000fe200078e00ff */
[----:B------:R2:W-:Y:S01]  /*4e80*/  @!P2 STG.E desc[UR6][R64.64], R153 ;  /* 0x000000994000a986 */ /* 0x0005e2000c101906 */
[----:B------:R-:W-:Y:S01]  /*4e90*/  FADD.FTZ R106, -R79, R69 ;  /* 0x000000454f6a7221 */ /* 0x000fe20000010100 */
[----:B------:R-:W-:Y:S01]  /*4ea0*/  SHF.L.U32 R69, R21, 0x10, RZ ;  /* 0x0000001015457819 */ /* 0x000fe200000006ff */
[----:B------:R-:W-:Y:S01]  /*4eb0*/  FFMA.FTZ R129, R104, R129, R157 ;  /* 0x0000008168817223 */ /* 0x000fe2000001009d */
[----:B------:R-:W-:Y:S01]  /*4ec0*/  SHF.L.U32 R157, R47, 0x10, RZ ;  /* 0x000000102f9d7819 */ /* 0x000fe200000006ff */
[----:B------:R-:W-:Y:S01]  /*4ed0*/  FMUL.FTZ R106, R155, R106 ;  /* 0x0000006a9b6a7220 */ /* 0x000fe20000410000 */
[----:B------:R-:W-:-:S02]  /*4ee0*/  IMAD.U32 R159, R22, 0x10000, RZ ;  /* 0x00010000169f7824 */ /* 0x000fc400078e00ff */
[----:B------:R-:W-:Y:S01]  /*4ef0*/  FMUL.FTZ R134, R155, R68 ;  /* 0x000000449b867220 */ /* 0x000fe20000410000 */
[----:B------:R-:W-:Y:S01]  /*4f00*/  F2FP.BF16.F32.PACK_AB R63, R150, R63 ;  /* 0x0000003f963f723e */ /* 0x000fe200000010ff */
[----:B------:R-:W-:Y:S01]  /*4f10*/  FFMA.FTZ R79, R106, R69, R157 ;  /* 0x000000456a4f7223 */ /* 0x000fe2000001009d */
[----:B------:R-:W-:Y:S02]  /*4f20*/  SHF.L.U32 R157, R23, 0x10, RZ ;  /* 0x00000010179d7819 */ /* 0x000fe400000006ff */
[----:B--2---:R-:W-:Y:S01]  /*4f30*/  F2FP.BF16.F32.PACK_AB R64, R115, R114 ;  /* 0x000000727340723e */ /* 0x004fe200000010ff */
[----:B-1----:R-:W-:Y:S01]  /*4f40*/  @!P2 IMAD.WIDE R68, R126, 0x4, R60 ;  /* 0x000000047e44a825 */ /* 0x002fe200078e023c */
[----:B------:R-:W1:Y:S03]  /*4f50*/  LDC.64 R114, c[0x0][0x380] ;  /* 0x0000e000ff727b82 */ /* 0x000e660000000a00 */
[----:B------:R-:W-:Y:S01]  /*4f60*/  FFMA.FTZ R134, R134, R157, R159 ;  /* 0x0000009d86867223 */ /* 0x000fe2000001009f */
[----:B------:R-:W-:-:S02]  /*4f70*/  F2FP.BF16.F32.PACK_AB R62, R151, R62 ;  /* 0x0000003e973e723e */ /* 0x000fc400000010ff */
[----:B------:R-:W-:Y:S01]  /*4f80*/  F2FP.BF16.F32.PACK_AB R61, R149, R148 ;  /* 0x00000094953d723e */ /* 0x000fe200000010ff */
[----:B------:R2:W-:Y:S01]  /*4f90*/  @!P2 STG.E desc[UR6][R68.64], R155 ;  /* 0x0000009b4400a986 */ /* 0x0005e2000c101906 */
[--C-:B0-----:R-:W-:Y:S01]  /*4fa0*/  IMAD.WIDE.U32 R104, R105, 0x10, R112.reuse ;  /* 0x0000001069687825 */ /* 0x101fe200078e0070 */
[----:B------:R-:W-:Y:S02]  /*4fb0*/  F2FP.BF16.F32.PACK_AB R60, R147, R146 ;  /* 0x00000092933c723e */ /* 0x000fe400000010ff */
[----:B------:R-:W-:Y:S01]  /*4fc0*/  F2FP.BF16.F32.PACK_AB R66, R143, R66 ;  /* 0x000000428f42723e */ /* 0x000fe200000010ff */
[--C-:B------:R-:W-:Y:S01]  /*4fd0*/  IMAD.WIDE.U32 R106, R107, 0x10, R112.reuse ;  /* 0x000000106b6a7825 */ /* 0x100fe200078e0070 */
[----:B------:R-:W-:Y:S01]  /*4fe0*/  F2FP.BF16.F32.PACK_AB R65, R142, R141 ;  /* 0x0000008d8e41723e */ /* 0x000fe200000010ff */
[----:B------:R0:W-:Y:S01]  /*4ff0*/  STG.E.128 desc[UR6][R104.64], R60 ;  /* 0x0000003c68007986 */ /* 0x0001e2000c101d06 */
[----:B------:R-:W-:Y:S01]  /*5000*/  F2FP.BF16.F32.PACK_AB R71, R140, R71 ;  /* 0x000000478c47723e */ /* 0x000fe200000010ff */
[----:B------:R-:W-:Y:S01]  /*5010*/  IMAD.WIDE.U32 R108, R109, 0x10, R112 ;  /* 0x000000106d6c7825 */ /* 0x000fe200078e0070 */
[----:B------:R-:W-:-:S02]  /*5020*/  F2FP.BF16.F32.PACK_AB R70, R139, R70 ;  /* 0x000000468b46723e */ /* 0x000fc400000010ff */
[----:B--2---:R-:W-:Y:S01]  /*5030*/  F2FP.BF16.F32.PACK_AB R69, R138, R137 ;  /* 0x000000898a45723e */ /* 0x004fe200000010ff */
[--C-:B------:R-:W-:Y:S01]  /*5040*/  IMAD.WIDE.U32 R110, R111, 0x10, R112.reuse ;  /* 0x000000106f6e7825 */ /* 0x100fe200078e0070 */
[----:B------:R-:W-:Y:S02]  /*5050*/  F2FP.BF16.F32.PACK_AB R68, R136, R135 ;  /* 0x000000878844723e */ /* 0x000fe400000010ff */
[----:B------:R-:W-:Y:S01]  /*5060*/  F2FP.BF16.F32.PACK_AB R75, R132, R75 ;  /* 0x0000004b844b723e */ /* 0x000fe200000010ff */
[----:B------:R-:W-:Y:S01]  /*5070*/  IMAD.WIDE.U32 R112, R67, 0x10, R112 ;  /* 0x0000001043707825 */ /* 0x000fe200078e0070 */
[----:B------:R-:W-:Y:S02]  /*5080*/  F2FP.BF16.F32.PACK_AB R67, R145, R144 ;  /* 0x000000909143723e */ /* 0x000fe400000010ff */
[----:B------:R-:W-:Y:S02]  /*5090*/  F2FP.BF16.F32.PACK_AB R74, R133, R74 ;  /* 0x0000004a854a723e */ /* 0x000fe400000010ff */
[----:B------:R-:W-:Y:S01]  /*50a0*/  F2FP.BF16.F32.PACK_AB R73, R130, R73 ;  /* 0x000000498249723e */ /* 0x000fe200000010ff */
[----:B------:R0:W-:Y:S01]  /*50b0*/  STG.E.128 desc[UR6][R106.64], R64 ;  /* 0x000000406a007986 */ /* 0x0001e2000c101d06 */
[----:B------:R-:W-:-:S02]  /*50c0*/  F2FP.BF16.F32.PACK_AB R72, R131, R72 ;  /* 0x000000488348723e */ /* 0x000fc400000010ff */
[----:B------:R-:W-:Y:S01]  /*50d0*/  F2FP.BF16.F32.PACK_AB R79, R134, R79 ;  /* 0x0000004f864f723e */ /* 0x000fe200000010ff */
[----:B------:R0:W-:Y:S01]  /*50e0*/  STG.E.128 desc[UR6][R108.64], R68 ;  /* 0x000000446c007986 */ /* 0x0001e2000c101d06 */
[----:B------:R-:W-:Y:S02]  /*50f0*/  F2FP.BF16.F32.PACK_AB R78, R129, R78 ;  /* 0x0000004e814e723e */ /* 0x000fe400000010ff */
[----:B------:R-:W-:Y:S01]  /*5100*/  F2FP.BF16.F32.PACK_AB R77, R128, R77 ;  /* 0x0000004d804d723e */ /* 0x000fe200000010ff */
[----:B------:R0:W-:Y:S01]  /*5110*/  STG.E.128 desc[UR6][R110.64], R72 ;  /* 0x000000486e007986 */ /* 0x0001e2000c101d06 */
[----:B------:R-:W-:Y:S02]  /*5120*/  F2FP.BF16.F32.PACK_AB R76, R127, R76 ;  /* 0x0000004c7f4c723e */ /* 0x000fe400000010ff */
[----:B-1----:R-:W-:-:S03]  /*5130*/  LEA R126, R114, R126, 0x2 ;  /* 0x0000007e727e7211 */ /* 0x002fc600078e10ff */
[----:B------:R0:W-:Y:S01]  /*5140*/  STG.E.128 desc[UR6][R112.64], R76 ;  /* 0x0000004c70007986 */ /* 0x0001e2000c101d06 */
[----:B------:R-:W-:-:S13]  /*5150*/  ISETP.GE.AND P2, PT, R126, R115, PT ;  /* 0x000000737e00720c */ /* 0x000fda0003f46270 */
[----:B------:R-:W-:Y:S05]  /*5160*/  @!P2 BRA `(.L_x_178) ;  /* 0xffffffb400aca947 */ /* 0x000fea000383ffff */
[----:B------:R-:W-:Y:S05]  /*5170*/  EXIT ;  /* 0x000000000000794d */ /* 0x000fea0003800000 */
.L_x_177:
[----:B------:R-:W-:Y:S01]  /*5180*/  HFMA2 R150, -RZ, RZ, 0, 5.9604644775390625e-08 ;  /* 0x00000001ff967431 */ /* 0x000fe200000001ff */
[----:B------:R-:W-:Y:S01]  /*5190*/  BSSY B0, `(.L_x_179) ;  /* 0x0000007000007945 */ /* 0x000fe20003800000 */
[----:B------:R-:W-:Y:S01]  /*51a0*/  MOV R149, R63 ;  /* 0x0000003f00957202 */ /* 0x000fe20000000f00 */
[----:B------:R-:W-:Y:S01]  /*51b0*/  IMAD.MOV.U32 R148, RZ, RZ, -0x1 ;  /* 0xffffffffff947424 */ /* 0x000fe200078e00ff */
[----:B------:R-:W-:-:S07]  /*51c0*/  MOV R151, 0x1f ;  /* 0x0000001f00977802 */ /* 0x000fce0000000f00 */
[----:B------:R-:W-:Y:S05]  /*51d0*/  WARPSYNC.COLLECTIVE R148, `(.L_x_180) ;  /* 0x0000000094087348 */ /* 0x000fea0003c00000 */
[----:B------:R0:W1:Y:S02]  /*51e0*/  SHFL.BFLY P4, R147, R149, R150, R151 ;  /* 0x0c00009695937389 */ /* 0x0000640000080097 */
[----:B01----:R-:W-:Y:S05]  /*51f0*/  ENDCOLLECTIVE ;  /* 0x000000000000791b */ /* 0x003fea0003800000 */
.L_x_180:
[----:B------:R-:W-:Y:S05]  /*5200*/  BSYNC B0 ;  /* 0x0000000000007941 */ /* 0x000fea0003800000 */
.L_x_179:
[----:B------:R-:W-:Y:S01]  /*5210*/  MOV R60, R147 ;  /* 0x00000093003c7202 */ /* 0x000fe20000000f00 */
[----:B------:R-:W-:Y:S01]  /*5220*/  HFMA2 R150, -RZ, RZ, 0, 1.1920928955078125e-07 ;  /* 0x00000002ff967431 */ /* 0x000fe200000001ff */
[----:B------:R-:W-:Y:S01]  /*5230*/  MOV R151, 0x1f ;  /* 0x0000001f00977802 */ /* 0x000fe20000000f00 */
[----:B------:R-:W-:Y:S02]  /*5240*/  IMAD.MOV.U32 R148, RZ, RZ, -0x1 ;  /* 0xffffffffff947424 */ /* 0x000fe400078e00ff */
[----:B------:R-:W-:-:S05]  /*5250*/  FADD.FTZ R62, R63, R60 ;  /* 0x0000003c3f3e7221 */ /* 0x000fca0000010000 */
[----:B------:R-:W-:-:S07]  /*5260*/  MOV R149, R62 ;  /* 0x0000003e00957202 */ /* 0x000fce0000000f00 */
[----:B------:R-:W-:Y:S05]  /*5270*/  WARPSYNC.COLLECTIVE R148, `(.L_x_181) ;  /* 0x0000000094087348 */ /* 0x000fea0003c00000 */
[----:B------:R0:W1:Y:S02]  /*5280*/  SHFL.BFLY P4, R147, R149, R150, R151 ;  /* 0x0c00009695937389 */ /* 0x0000640000080097 */
[----:B01----:R-:W-:Y:S05]  /*5290*/  ENDCOLLECTIVE ;  /* 0x000000000000791b */ /* 0x003fea0003800000 */
.L_x_181:
[----:B------:R-:W-:Y:S01]  /*52a0*/  HFMA2 R150, -RZ, RZ, 0, 2.384185791015625e-07 ;  /* 0x00000004ff967431 */ /* 0x000fe200000001ff */
[----:B------:R-:W-:-:S05]  /*52b0*/  MOV R61, R147 ;  /* 0x00000093003d7202 */ /* 0x000fca0000000f00 */
[----:B------:R-:W-:Y:S02]  /*52c0*/  FADD.FTZ R79, R62, R61 ;  /* 0x0000003d3e4f7221 */ /* 0x000fe40000010000 */
[----:B------:R-:W0:Y:S03]  /*52d0*/  LDC R61, c[0x0][0x400] ;  /* 0x00010000ff3d7b82 */ /* 0x000e260000000800 */
[----:B------:R-:W-:-:S07]  /*52e0*/  MOV R149, R79 ;  /* 0x0000004f00957202 */ /* 0x000fce0000000f00 */
[----:B0-----:R-:W-:Y:S05]  /*52f0*/  WARPSYNC.COLLECTIVE R148, `(.L_x_182) ;  /* 0x0000000094087348 */ /* 0x001fea0003c00000 */
[----:B------:R1:W2:Y:S02]  /*5300*/  SHFL.BFLY P4, R147, R149, R150, R151 ;  /* 0x0c00009695937389 */ /* 0x0002a40000080097 */
[----:B012---:R-:W-:Y:S05]  /*5310*/  ENDCOLLECTIVE ;  /* 0x000000000000791b */ /* 0x007fea0003800000 */
.L_x_182:
[----:B------:R-:W-:Y:S01]  /*5320*/  HFMA2 R150, -RZ, RZ, 0, 4.76837158203125e-07 ;  /* 0x00000008ff967431 */ /* 0x000fe200000001ff */
[----:B------:R-:W-:-:S05]  /*5330*/  MOV R60, R147 ;  /* 0x00000093003c7202 */ /* 0x000fca0000000f00 */
[----:B------:R-:W-:-:S04]  /*5340*/  FADD.FTZ R145, R79, R60 ;  /* 0x0000003c4f917221 */ /* 0x000fc80000010000 */
[----:B------:R-:W-:-:S07]  /*5350*/  IMAD.MOV.U32 R149, RZ, RZ, R145 ;  /* 0x000000ffff957224 */ /* 0x000fce00078e0091 */
[----:B------:R-:W-:Y:S05]  /*5360*/  WARPSYNC.COLLECTIVE R148, `(.L_x_183) ;  /* 0x0000000094087348 */ /* 0x000fea0003c00000 */
[----:B------:R0:W1:Y:S02]  /*5370*/  SHFL.BFLY P4, R147, R149, R150, R151 ;  /* 0x0c00009695937389 */ /* 0x0000640000080097 */
[----:B01----:R-:W-:Y:S05]  /*5380*/  ENDCOLLECTIVE ;  /* 0x000000000000791b */ /* 0x003fea0003800000 */
.L_x_183:
[----:B------:R-:W-:Y:S01]  /*5390*/  HFMA2 R150, -RZ, RZ, 0, 9.5367431640625e-07 ;  /* 0x00000010ff967431 */ /* 0x000fe200000001ff */
[----:B------:R-:W-:-:S05]  /*53a0*/  MOV R60, R147 ;  /* 0x00000093003c7202 */ /* 0x000fca0000000f00 */
[----:B------:R-:W-:-:S05]  /*53b0*/  FADD.FTZ R146, R145, R60 ;  /* 0x0000003c91927221 */ /* 0x000fca0000010000 */
[----:B------:R-:W-:-:S07]  /*53c0*/  MOV R149, R146 ;  /* 0x0000009200957202 */ /* 0x000fce0000000f00 */
[----:B------:R-:W-:Y:S05]  /*53d0*/  WARPSYNC.COLLECTIVE R148, `(.L_x_184) ;  /* 0x0000000094087348 */ /* 0x000fea0003c00000 */
[----:B------:R0:W1:Y:S02]  /*53e0*/  SHFL.BFLY P4, R147, R149, R150, R151 ;  /* 0x0c00009695937389 */ /* 0x0000640000080097 */
[----:B01----:R-:W-:Y:S05]  /*53f0*/  ENDCOLLECTIVE ;  /* 0x000000000000791b */ /* 0x003fea0003800000 */
.L_x_184:
[----:B------:R-:W-:Y:S01]  /*5400*/  MOV R150, 0x1 ;  /* 0x0000000100967802 */ /* 0x000fe20000000f00 */
        /* <DEDUP_REMOVED lines=81> */
[----:B------:R-:W-:-:S04]  /*5920*/  FFMA.FTZ R60, R63, R63, R60 ;  /* 0x0000003f3f3c7223 */ /* 0x000fc8000001003c */
[----:B------:R-:W-:-:S07]  /*5930*/  IMAD.MOV.U32 R149, RZ, RZ, R60 ;  /* 0x000000ffff957224 */ /* 0x000fce00078e003c */
[----:B------:R-:W-:Y:S05]  /*5940*/  WARPSYNC.COLLECTIVE R148, `(.L_x_185) ;  /* 0x0000000094087348 */ /* 0x000fea0003c00000 */
[----:B------:R0:W1:Y:S02]  /*5950*/  SHFL.BFLY P4, R147, R149, R150, R151 ;  /* 0x0c00009695937389 */ /* 0x0000640000080097 */
[----:B01----:R-:W-:Y:S05]  /*5960*/  ENDCOLLECTIVE ;  /* 0x000000000000791b */ /* 0x003fea0003800000 */
.L_x_185:
[----:B------:R-:W-:Y:S01]  /*5970*/  HFMA2 R150, -RZ, RZ, 0, 1.1920928955078125e-07 ;  /* 0x00000002ff967431 */ /* 0x000fe200000001ff */
[----:B------:R-:W-:-:S05]  /*5980*/  MOV R63, R147 ;  /* 0x00000093003f7202 */ /* 0x000fca0000000f00 */
[----:B------:R-:W-:-:S05]  /*5990*/  FADD.FTZ R63, R60, R63 ;  /* 0x0000003f3c3f7221 */ /* 0x000fca0000010000 */
[----:B------:R-:W-:-:S07]  /*59a0*/  MOV R149, R63 ;  /* 0x0000003f00957202 */ /* 0x000fce0000000f00 */
[----:B------:R-:W-:Y:S05]  /*59b0*/  WARPSYNC.COLLECTIVE R148, `(.L_x_186) ;  /* 0x0000000094087348 */ /* 0x000fea0003c00000 */
[----:B------:R0:W1:Y:S02]  /*59c0*/  SHFL.BFLY P4, R147, R149, R150, R151 ;  /* 0x0c00009695937389 */ /* 0x0000640000080097 */
[----:B01----:R-:W-:Y:S05]  /*59d0*/  ENDCOLLECTIVE ;  /* 0x000000000000791b */ /* 0x003fea0003800000 */
.L_x_186:
[----:B------:R-:W-:Y:S02]  /*59e0*/  HFMA2 R150, -RZ, RZ, 0, 2.384185791015625e-07 ;  /* 0x00000004ff967431 */ /* 0x000fe400000001ff */
[----:B------:R-:W-:-:S04]  /*59f0*/  IMAD.MOV.U32 R62, RZ, RZ, R147 ;  /* 0x000000ffff3e7224 */ /* 0x000fc800078e0093 */
[----:B------:R-:W-:-:S05]  /*5a00*/  FADD.FTZ R62, R63, R62 ;  /* 0x0000003e3f3e7221 */ /* 0x000fca0000010000 */
[----:B------:R-:W-:-:S07]  /*5a10*/  MOV R149, R62 ;  /* 0x0000003e00957202 */ /* 0x000fce0000000f00 */
[----:B------:R-:W-:Y:S05]  /*5a20*/  WARPSYNC.COLLECTIVE R148, `(.L_x_187) ;  /* 0x0000000094087348 */ /* 0x000fea0003c00000 */
[----:B------:R0:W1:Y:S02]  /*5a30*/  SHFL.BFLY P4, R147, R149, R150, R151 ;  /* 0x0c00009695937389 */ /* 0x0000640000080097 */
[----:B01----:R-:W-:Y:S05]  /*5a40*/  ENDCOLLECTIVE ;  /* 0x000000000000791b */ /* 0x003fea0003800000 */
.L_x_187:
[----:B------:R-:W-:Y:S01]  /*5a50*/  IMAD.MOV.U32 R150, RZ, RZ, 0x8 ;  /* 0x00000008ff967424 */ /* 0x000fe200078e00ff */
[----:B------:R-:W-:-:S05]  /*5a60*/  MOV R79, R147 ;  /* 0x00000093004f7202 */ /* 0x000fca0000000f00 */
[----:B------:R-:W-:-:S05]  /*5a70*/  FADD.FTZ R79, R62, R79 ;  /* 0x0000004f3e4f7221 */ /* 0x000fca0000010000 */
[----:B------:R-:W-:-:S07]  /*5a80*/  MOV R149, R79 ;  /* 0x0000004f00957202 */ /* 0x000fce0000000f00 */
[----:B------:R-:W-:Y:S05]  /*5a90*/  WARPSYNC.COLLECTIVE R148, `(.L_x_188) ;  /* 0x0000000094087348 */ /* 0x000fea0003c00000 */
[----:B------:R0:W1:Y:S02]  /*5aa0*/  SHFL.BFLY P4, R147, R149, R150, R151 ;  /* 0x0c00009695937389 */ /* 0x0000640000080097 */
[----:B01----:R-:W-:Y:S05]  /*5ab0*/  ENDCOLLECTIVE ;  /* 0x000000000000791b */ /* 0x003fea0003800000 */
.L_x_188:
[----:B------:R-:W-:Y:S01]  /*5ac0*/  HFMA2 R150, -RZ, RZ, 0, 9.5367431640625e-07 ;  /* 0x00000010ff967431 */ /* 0x000fe200000001ff */
[----:B------:R-:W-:-:S05]  /*5ad0*/  MOV R146, R147 ;  /* 0x0000009300927202 */ /* 0x000fca0000000f00 */
[----:B------:R-:W-:-:S05]  /*5ae0*/  FADD.FTZ R146, R79, R146 ;  /* 0x000000924f927221 */ /* 0x000fca0000010000 */
[----:B------:R-:W-:-:S07]  /*5af0*/  MOV R149, R146 ;  /* 0x0000009200957202 */ /* 0x000fce0000000f00 */
[----:B------:R-:W-:Y:S05]  /*5b00*/  WARPSYNC.COLLECTIVE R148, `(.L_x_189) ;  /* 0x0000000094087348 */ /* 0x000fea0003c00000 */
[----:B------:R0:W1:Y:S02]  /*5b10*/  SHFL.BFLY P4, R147, R149, R150, R151 ;  /* 0x0c00009695937389 */ /* 0x0000640000080097 */
[----:B01----:R-:W-:Y:S05]  /*5b20*/  ENDCOLLECTIVE ;  /* 0x000000000000791b */ /* 0x003fea0003800000 */
.L_x_189:
[----:B------:R-:W-:Y:S01]  /*5b30*/  MOV R145, R147 ;  /* 0x0000009300917202 */ /* 0x000fe20000000f00 */
[----:B------:R-:W-:Y:S06]  /*5b40*/  BRA `(.L_x_190) ;  /* 0xffffffe400a87947 */ /* 0x000fec000383ffff */
.L_x_191:
        /* <DEDUP_REMOVED lines=11> */
.L_x_27955:


//--------------------- .text._ZN10layer_norm31ln_parallel_residual_fwd_kernelINS_13Kernel_traitsI13__nv_bfloat16S2_S2_S2_fjLj1280ELj1ELj4ELj1ELj16ENS_18Kernel_traits_baseILj1280ES2_S2_S2_S2_fjLj128EEEEELb1ELb0ELb0EEEvNS_9FwdParamsE --------------------------
	.section	.text._ZN10layer_norm31ln_parallel_residual_fwd_kernelINS_13Kernel_traitsI13__nv_bfloat16S2_S2_S2_fjLj1280ELj1ELj4ELj1ELj16ENS_18Kernel_traits_baseILj1280ES2_S2_S2_S2_fjLj128EEEEELb1ELb0ELb0EEEvNS_9FwdParamsE,"ax",@progbits
	.align	128
        .global         _ZN10layer_norm31ln_parallel_residual_fwd_kernelINS_13Kernel_traitsI13__nv_bfloat16S2_S2_S2_fjLj1280ELj1ELj4ELj1ELj16ENS_18Kernel_traits_baseILj1280ES2_S2_S2_S2_fjLj128EEEEELb1ELb0ELb0EEEvNS_9FwdParamsE
        .type           _ZN10layer_norm31ln_parallel_residual_fwd_kernelINS_13Kernel_traitsI13__nv_bfloat16S2_S2_S2_fjLj1280ELj1ELj4ELj1ELj16ENS_18Kernel_traits_baseILj1280ES2_S2_S2_S2_fjLj128EEEEELb1ELb0ELb0EEEvNS_9FwdParamsE,@function
        .size           _ZN10layer_norm31ln_parallel_residual_fwd_kernelINS_13Kernel_traitsI13__nv_bfloat16S2_S2_S2_fjLj1280ELj1ELj4ELj1ELj16ENS_18Kernel_traits_baseILj1280ES2_S2_S2_S2_fjLj128EEEEELb1ELb0ELb0EEEvNS_9FwdParamsE,(.L_x_27956 - _ZN10layer_norm31ln_parallel_residual_fwd_kernelINS_13Kernel_traitsI13__nv_bfloat16S2_S2_S2_fjLj1280ELj1ELj4ELj1ELj16ENS_18Kernel_traits_baseILj1280ES2_S2_S2_S2_fjLj128EEEEELb1ELb0ELb0EEEvNS_9FwdParamsE)
        .other          _ZN10layer_norm31ln_parallel_residual_fwd_kernelINS_13Kernel_traitsI13__nv_bfloat16S2_S2_S2_fjLj1280ELj1ELj4ELj1ELj16ENS_18Kernel_traits_baseILj1280ES2_S2_S2_S2_fjLj128EEEEELb1ELb0ELb0EEEvNS_9FwdParamsE,@"STO_CUDA_ENTRY STV_DEFAULT"
_ZN10layer_norm31ln_parallel_residual_fwd_kernelINS_13Kernel_traitsI13__nv_bfloat16S2_S2_S2_fjLj1280ELj1ELj4ELj1ELj16ENS_18Kernel_traits_baseILj1280ES2_S2_S2_S2_fjLj128EEEEELb1ELb0ELb0EEEvNS_9FwdParamsE:
.text._ZN10layer_norm31ln_parallel_residual_fwd_kernelINS_13Kernel_traitsI13__nv_bfloat16S2_S2_S2_fjLj1280ELj1ELj4ELj1ELj16ENS_18Kernel_traits_baseILj1280ES2_S2_S2_S2_fjLj128EEEEELb1ELb0ELb0EEEvNS_9FwdParamsE:
[----:B------:R-:W-:Y:S01]  /*0000*/  LDC R1, c[0x0][0x37c] ;  /* 0x0000df00ff017b82 */ /* 0x000fe20000000800 */
[----:B------:R-:W0:Y:S07]  /*0010*/  LDCU.U8 UR8, c[0x0][0x464] ;  /* 0x00008c80ff0877ac */ /* 0x000e2e0008000000 */
[----:B------:R-:W1:Y:S01]  /*0020*/  LDC R4, c[0x0][0x458] ;  /* 0x00011600ff047b82 */ /* 0x000e620000000800 */
[----:B------:R-:W2:Y:S01]  /*0030*/  LDCU.64 UR4, c[0x0][0x450] ;  /* 0x00008a00ff0477ac */ /* 0x000ea20008000a00 */
[----:B------:R-:W3:Y:S06]  /*0040*/  LDCU.64 UR6, c[0x0][0x358] ;  /* 0x00006b00ff0677ac */ /* 0x000eec0008000a00 */
[----:B------:R-:W1:Y:S01]  /*0050*/  LDC R5, c[0x0][0x45c] ;  /* 0x00011700ff057b82 */ /* 0x000e620000000800 */
[----:B------:R-:W4:Y:S01]  /*0060*/  S2R R182, SR_TID.X ;  /* 0x0000000000b67919 */ /* 0x000f220000002100 */
[----:B------:R-:W5:Y:S06]  /*0070*/  LDCU.64 UR10, c[0x0][0x438] ;  /* 0x00008700ff0a77ac */ /* 0x000f6c0008000a00 */
[----:B------:R-:W4:Y:S01]  /*0080*/  LDC R11, c[0x0][0x388] ;  /* 0x0000e200ff0b7b82 */ /* 0x000f220000000800 */
[----:B0-----:R-:W-:Y:S01]  /*0090*/  ISETP.NE.AND P0, PT, RZ, UR8, PT ;  /* 0x00000008ff007c0c */ /* 0x001fe2000bf05270 */
[----:B--2---:R-:W-:-:S02]  /*00a0*/  IMAD.U32 R2, RZ, RZ, UR4 ;  /* 0x00000004ff027e24 */ /* 0x004fc4000f8e00ff */
[----:B------:R-:W-:-:S10]  /*00b0*/  IMAD.U32 R3, RZ, RZ, UR5 ;  /* 0x00000005ff037e24 */ /* 0x000fd4000f8e00ff */
[----:B---3--:R-:W2:Y:S01]  /*00c0*/  @P0 LDG.E.64 R2, desc[UR6][R2.64] ;  /* 0x0000000602020981 */ /* 0x008ea2000c1e1b00 */
[----:B------:R-:W0:Y:S03]  /*00d0*/  @P0 LDC R9, c[0x0][0x460] ;  /* 0x00011800ff090b82 */ /* 0x000e260000000800 */
[----:B-1----:R-:W0:Y:S01]  /*00e0*/  @P0 LDG.E.64 R6, desc[UR6][R4.64] ;  /* 0x0000000604060981 */ /* 0x002e22000c1e1b00 */
[----:B-----5:R-:W-:Y:S01]  /*00f0*/  UISETP.NE.U32.AND UP0, UPT, UR10, URZ, UPT ;  /* 0x000000ff0a00728c */ /* 0x020fe2000bf05070 */
[----:B------:R-:W-:Y:S03]  /*0100*/  BSSY.RECONVERGENT B0, `(.L_x_192) ;  /* 0x0000161000007945 */ /* 0x000fe60003800200 */
[----:B------:R-:W1:Y:S01]  /*0110*/  S2UR UR9, SR_CTAID.X ;  /* 0x00000000000979c3 */ /* 0x000e620000002500 */
[----:B------:R-:W-:Y:S01]  /*0120*/  UISETP.NE.AND.EX UP0, UPT, UR11, URZ, UPT, UP0 ;  /* 0x000000ff0b00728c */ /* 0x000fe2000bf05300 */
[----:B----4-:R-:W-:-:S02]  /*0130*/  LOP3.LUT R183, R182, 0x1f, RZ, 0xc0, !PT ;  /* 0x0000001fb6b77812 */ /* 0x010fc400078ec0ff */
[----:B------:R-:W-:-:S04]  /*0140*/  SHF.R.S32.HI R0, RZ, 0x1f, R11 ;  /* 0x0000001fff007819 */ /* 0x000fc8000001140b */
[----:B------:R-:W3:Y:S01]  /*0150*/  LDC R181, c[0x0][0x360] ;  /* 0x0000d800ffb57b82 */ /* 0x000ee20000000800 */
[----:B------:R-:W-:Y:S01]  /*0160*/  LEA.HI R0, R0, R11, RZ, 0x3 ;  /* 0x0000000b00007211 */ /* 0x000fe200078f18ff */
[----:B-1----:R-:W-:Y:S02]  /*0170*/  USHF.L.U32 UR8, UR9, 0x2, URZ ;  /* 0x0000000209087899 */ /* 0x002fe400080006ff */
[--C-:B---3--:R-:W-:Y:S01]  /*0180*/  IMAD R181, R181, UR9, R182.reuse ;  /* 0x00000009b5b57c24 */ /* 0x108fe2000f8e02b6 */
[----:B------:R-:W-:-:S04]  /*0190*/  SHF.R.U32.HI R182, RZ, 0x5, R182 ;  /* 0x00000005ffb67819 */ /* 0x000fc800000116b6 */
[----:B------:R-:W-:Y:S02]  /*01a0*/  LOP3.LUT R182, R182, UR8, RZ, 0xfc, !PT ;  /* 0x00000008b6b67c12 */ /* 0x000fe4000f8efcff */
[----:B--2---:R-:W-:Y:S01]  /*01b0*/  @P0 R2UR UR4, R2 ;  /* 0x00000000020402ca */ /* 0x004fe200000e0000 */
[----:B------:R-:W-:Y:S01]  /*01c0*/  IMAD.MOV.U32 R2, RZ, RZ, R183 ;  /* 0x000000ffff027224 */ /* 0x000fe200078e00b7 */
[----:B------:R-:W-:Y:S02]  /*01d0*/  @P0 R2UR UR5, R3 ;  /* 0x00000000030502ca */ /* 0x000fe400000e0000 */
[----:B0-----:R-:W-:Y:S02]  /*01e0*/  @P0 IADD3 R4, P1, PT, R6, R9, RZ ;  /* 0x0000000906040210 */ /* 0x001fe40007f3e0ff */
[----:B------:R-:W-:Y:S02]  /*01f0*/  LOP3.LUT R3, R2, 0x1f, RZ, 0x3c, !PT ;  /* 0x0000001f02037812 */ /* 0x000fe400078e3cff */
[----:B------:R-:W-:-:S02]  /*0200*/  @P0 IADD3.X R5, PT, PT, RZ, R7, RZ, P1, !PT ;  /* 0x00000007ff050210 */ /* 0x000fc40000ffe4ff */
[----:B------:R-:W-:Y:S02]  /*0210*/  LEA.HI.SX32 R0, R0, R3, 0x1d ;  /* 0x0000000300007211 */ /* 0x000fe400078feaff */
[--C-:B------:R-:W-:Y:S01]  /*0220*/  SHF.R.U64 R180, R4, 0x2, R5.reuse ;  /* 0x0000000204b47819 */ /* 0x100fe20000001205 */
[----:B------:R-:W-:Y:S01]  /*0230*/  UIADD3 UR12, UPT, UPT, UR4, -0x61c88647, URZ ;  /* 0x9e3779b9040c7890 */ /* 0x000fe2000fffe0ff */
[----:B------:R-:W-:Y:S01]  /*0240*/  SHF.R.U32.HI R179, RZ, 0x2, R5 ;  /* 0x00000002ffb37819 */ /* 0x000fe20000011605 */
[----:B------:R-:W-:Y:S02]  /*0250*/  UIADD3 UR10, UPT, UPT, UR5, -0x4498517b, URZ ;  /* 0xbb67ae85050a7890 */ /* 0x000fe4000fffe0ff */
[----:B------:R-:W-:Y:S02]  /*0260*/  UIADD3 UR13, UPT, UPT, UR4, 0x3c6ef372, URZ ;  /* 0x3c6ef372040d7890 */ /* 0x000fe4000fffe0ff */
[----:B------:R-:W-:Y:S02]  /*0270*/  UIADD3 UR20, UPT, UPT, UR5, 0x76cf5d0a, URZ ;  /* 0x76cf5d0a05147890 */ /* 0x000fe4000fffe0ff */
[----:B------:R-:W-:-:S02]  /*0280*/  UIADD3 UR14, UPT, UPT, UR4, -0x255992d5, URZ ;  /* 0xdaa66d2b040e7890 */ /* 0x000fc4000fffe0ff */
[----:B------:R-:W-:Y:S02]  /*0290*/  UIADD3 UR15, UPT, UPT, UR5, 0x32370b8f, URZ ;  /* 0x32370b8f050f7890 */ /* 0x000fe4000fffe0ff */
[----:B------:R-:W-:Y:S02]  /*02a0*/  UIADD3 UR21, UPT, UPT, UR4, 0x78dde6e4, URZ ;  /* 0x78dde6e404157890 */ /* 0x000fe4000fffe0ff */
[----:B------:R-:W-:Y:S02]  /*02b0*/  UIADD3 UR22, UPT, UPT, UR5, -0x126145ec, URZ ;  /* 0xed9eba1405167890 */ /* 0x000fe4000fffe0ff */
[----:B------:R-:W-:Y:S02]  /*02c0*/  UIADD3 UR16, UPT, UPT, UR4, 0x1715609d, URZ ;  /* 0x1715609d04107890 */ /* 0x000fe4000fffe0ff */
[----:B------:R-:W-:Y:S02]  /*02d0*/  UIADD3 UR23, UPT, UPT, UR5, -0x56f99767, URZ ;  /* 0xa906689905177890 */ /* 0x000fe4000fffe0ff */
[----:B------:R-:W-:-:S02]  /*02e0*/  UIADD3 UR24, UPT, UPT, UR4, -0x4ab325aa, URZ ;  /* 0xb54cda5604187890 */ /* 0x000fc4000fffe0ff */
[----:B------:R-:W-:Y:S02]  /*02f0*/  UIADD3 UR17, UPT, UPT, UR5, 0x646e171e, URZ ;  /* 0x646e171e05117890 */ /* 0x000fe4000fffe0ff */
[----:B------:R-:W-:Y:S02]  /*0300*/  UIADD3 UR18, UPT, UPT, UR4, 0x5384540f, URZ ;  /* 0x5384540f04127890 */ /* 0x000fe4000fffe0ff */
[----:B------:R-:W-:Y:S02]  /*0310*/  UIADD3 UR25, UPT, UPT, UR5, 0x1fd5c5a3, URZ ;  /* 0x1fd5c5a305197890 */ /* 0x000fe4000fffe0ff */
[----:B------:R-:W-:Y:S02]  /*0320*/  UIADD3 UR19, UPT, UPT, UR4, -0xe443238, URZ ;  /* 0xf1bbcdc804137890 */ /* 0x000fe4000fffe0ff */
[----:B------:R-:W-:Y:S02]  /*0330*/  UIADD3 UR26, UPT, UPT, UR5, -0x24c28bd8, URZ ;  /* 0xdb3d7428051a7890 */ /* 0x000fe4000fffe0ff */
[----:B------:R-:W-:-:S02]  /*0340*/  UIADD3 UR27, UPT, UPT, UR4, -0x700cb87f, URZ ;  /* 0x8ff34781041b7890 */ /* 0x000fc4000fffe0ff */
[----:B------:R-:W-:Y:S01]  /*0350*/  UIADD3 UR28, UPT, UPT, UR5, -0x695add53, URZ ;  /* 0x96a522ad051c7890 */ /* 0x000fe2000fffe0ff */
[----:B------:R-:W-:Y:S11]  /*0360*/  BRA.U UP0, `(.L_x_193) ;  /* 0x00000009009c7547 */ /* 0x000ff6000b800000 */
[----:B------:R-:W0:Y:S02]  /*0370*/  LDCU.64 UR8, c[0x0][0x440] ;  /* 0x00008800ff0877ac */ /* 0x000e240008000a00 */
[----:B0-----:R-:W-:-:S04]  /*0380*/  UISETP.NE.U32.AND UP0, UPT, UR8, URZ, UPT ;  /* 0x000000ff0800728c */ /* 0x001fc8000bf05070 */
[----:B------:R-:W-:-:S09]  /*0390*/  UISETP.NE.AND.EX UP0, UPT, UR9, URZ, UPT, UP0 ;  /* 0x000000ff0900728c */ /* 0x000fd2000bf05300 */
[----:B------:R-:W-:Y:S05]  /*03a0*/  BRA.U UP0, `(.L_x_194) ;  /* 0x00000005004c7547 */ /* 0x000fea000b800000 */
[----:B------:R-:W0:Y:S01]  /*03b0*/  LDC.64 R6, c[0x0][0x3d0] ;  /* 0x0000f400ff067b82 */ /* 0x000e220000000a00 */
[C---:B------:R-:W-:Y:S02]  /*03c0*/  ISETP.GE.U32.AND P4, PT, R0.reuse, 0x20, PT ;  /* 0x000000200000780c */ /* 0x040fe40003f86070 */
[C---:B------:R-:W-:Y:S02]  /*03d0*/  ISETP.GE.U32.AND P0, PT, R0.reuse, 0x40, PT ;  /* 0x000000400000780c */ /* 0x040fe40003f06070 */
[C---:B------:R-:W-:Y:S02]  /*03e0*/  ISETP.GE.U32.AND P1, PT, R0.reuse, 0x60, PT ;  /* 0x000000600000780c */ /* 0x040fe40003f26070 */
[----:B------:R-:W-:Y:S01]  /*03f0*/  ISETP.GE.U32.AND P2, PT, R0, 0x80, PT ;  /* 0x000000800000780c */ /* 0x000fe20003f46070 */
[----:B------:R-:W1:Y:S01]  /*0400*/  LDC.64 R8, c[0x0][0x3d8] ;  /* 0x0000f600ff087b82 */ /* 0x000e620000000a00 */
[----:B------:R-:W-:-:S07]  /*0410*/  LOP3.LUT R184, R184, 0xfffffeff, RZ, 0xc0, !PT ;  /* 0xfffffeffb8b87812 */ /* 0x000fce00078ec0ff */
[----:B------:R-:W2:Y:S08]  /*0420*/  LDC.64 R10, c[0x0][0x3d0] ;  /* 0x0000f400ff0a7b82 */ /* 0x000eb00000000a00 */
[----:B------:R-:W3:Y:S01]  /*0430*/  LDC.64 R12, c[0x0][0x3d8] ;  /* 0x0000f600ff0c7b82 */ /* 0x000ee20000000a00 */
[----:B0-----:R-:W-:-:S07]  /*0440*/  @P4 IMAD.WIDE.U32 R6, R2, 0x10, R6 ;  /* 0x0000001002064825 */ /* 0x001fce00078e0006 */
[----:B------:R-:W0:Y:S01]  /*0450*/  LDC.64 R14, c[0x0][0x3d0] ;  /* 0x0000f400ff0e7b82 */ /* 0x000e220000000a00 */
[C---:B-1----:R-:W-:Y:S01]  /*0460*/  @P4 IMAD.WIDE.U32 R8, R2.reuse, 0x10, R8 ;  /* 0x0000001002084825 */ /* 0x042fe200078e0008 */
[----:B------:R-:W-:Y:S01]  /*0470*/  @P4 LOP3.LUT R2, R2, 0x20, RZ, 0xfc, !PT ;  /* 0x0000002002024812 */ /* 0x000fe200078efcff */
[----:B------:R1:W5:Y:S05]  /*0480*/  @P4 LDG.E.128 R40, desc[UR6][R6.64] ;  /* 0x0000000606284981 */ /* 0x00036a000c1e1d00 */
[----:B------:R-:W4:Y:S01]  /*0490*/  LDC.64 R16, c[0x0][0x3d8] ;  /* 0x0000f600ff107b82 */ /* 0x000f220000000a00 */
[C---:B--2---:R-:W-:Y:S01]  /*04a0*/  @P0 IMAD.WIDE.U32 R10, R2.reuse, 0x10, R10 ;  /* 0x00000010020a0825 */ /* 0x044fe200078e000a */
[----:B------:R1:W5:Y:S06]  /*04b0*/  @P4 LDG.E.128 R44, desc[UR6][R8.64] ;  /* 0x00000006082c4981 */ /* 0x00036c000c1e1d00 */
[----:B------:R-:W2:Y:S01]  /*04c0*/  LDC.64 R18, c[0x0][0x3d0] ;  /* 0x0000f400ff127b82 */ /* 0x000ea20000000a00 */
[C---:B---3--:R-:W-:Y:S01]  /*04d0*/  @P0 IMAD.WIDE.U32 R12, R2.reuse, 0x10, R12 ;  /* 0x00000010020c0825 */ /* 0x048fe200078e000c */
[----:B------:R1:W5:Y:S06]  /*04e0*/  @P0 LDG.E.128 R48, desc[UR6][R10.64] ;  /* 0x000000060a300981 */ /* 0x00036c000c1e1d00 */
[----:B------:R-:W3:Y:S01]  /*04f0*/  LDC.64 R20, c[0x0][0x3d8] ;  /* 0x0000f600ff147b82 */ /* 0x000ee20000000a00 */
[----:B------:R-:W-:Y:S01]  /*0500*/  @P0 VIADD R2, R2, 0x20 ;  /* 0x0000002002020836 */ /* 0x000fe20000000000 */
[----:B------:R1:W5:Y:S01]  /*0510*/  @P0 LDG.E.128 R52, desc[UR6][R12.64] ;  /* 0x000000060c340981 */ /* 0x000362000c1e1d00 */
[----:B------:R-:W-:-:S02]  /*0520*/  ISETP.GE.U32.AND P3, PT, R0, 0xa0, PT ;  /* 0x000000a00000780c */ /* 0x000fc40003f66070 */
[----:B0-----:R-:W-:-:S04]  /*0530*/  @P1 IMAD.WIDE.U32 R14, R2, 0x10, R14 ;  /* 0x00000010020e1825 */ /* 0x001fc800078e000e */
[----:B------:R-:W-:Y:S01]  /*0540*/  HFMA2 R78, -RZ, RZ, 0, 0 ;  /* 0x00000000ff4e7431 */ /* 0x000fe200000001ff */
[----:B------:R-:W-:Y:S01]  /*0550*/  @P4 LOP3.LUT R184, R184, 0x100, RZ, 0xfc, !PT ;  /* 0x00000100b8b84812 */ /* 0x000fe200078efcff */
[C---:B----4-:R-:W-:Y:S01]  /*0560*/  @P1 IMAD.WIDE.U32 R16, R2.reuse, 0x10, R16 ;  /* 0x0000001002101825 */ /* 0x050fe200078e0010 */
[----:B------:R1:W5:Y:S03]  /*0570*/  @P1 LDG.E.128 R56, desc[UR6][R14.64] ;  /* 0x000000060e381981 */ /* 0x000366000c1e1d00 */
[----:B------:R-:W-:Y:S01]  /*0580*/  @P1 VIADD R2, R2, 0x20 ;  /* 0x0000002002021836 */ /* 0x000fe20000000000 */
[----:B------:R1:W5:Y:S03]  /*0590*/  @P1 LDG.E.128 R60, desc[UR6][R16.64] ;  /* 0x00000006103c1981 */ /* 0x000366000c1e1d00 */
[----:B--2---:R-:W-:-:S05]  /*05a0*/  @P2 IMAD.WIDE.U32 R18, R2, 0x10, R18 ;  /* 0x0000001002122825 */ /* 0x004fca00078e0012 */
[----:B------:R1:W5:Y:S01]  /*05b0*/  @P2 LDG.E.128 R64, desc[UR6][R18.64] ;  /* 0x0000000612402981 */ /* 0x000362000c1e1d00 */
[----:B---3--:R-:W-:-:S05]  /*05c0*/  @P2 IMAD.WIDE.U32 R20, R2, 0x10, R20 ;  /* 0x0000001002142825 */ /* 0x008fca00078e0014 */
[----:B------:R1:W5:Y:S01]  /*05d0*/  @P2 LDG.E.128 R68, desc[UR6][R20.64] ;  /* 0x0000000614442981 */ /* 0x000362000c1e1d00 */
[----:B------:R-:W-:Y:S01]  /*05e0*/  IMAD.MOV.U32 R74, RZ, RZ, RZ ;  /* 0x000000ffff4a7224 */ /* 0x000fe200078e00ff */
[----:B------:R-:W-:Y:S02]  /*05f0*/  CS2R R72, SRZ ;  /* 0x0000000000487805 */ /* 0x000fe4000001ff00 */
[----:B------:R-:W-:Y:S01]  /*0600*/  CS2R R76, SRZ ;  /* 0x00000000004c7805 */ /* 0x000fe2000001ff00 */
[----:B------:R-:W-:Y:S01]  /*0610*/  IMAD.MOV.U32 R82, RZ, RZ, RZ ;  /* 0x000000ffff527224 */ /* 0x000fe200078e00ff */
[----:B------:R-:W-:Y:S01]  /*0620*/  CS2R R80, SRZ ;  /* 0x0000000000507805 */ /* 0x000fe2000001ff00 */
[----:B------:R-:W-:Y:S01]  /*0630*/  IMAD.MOV.U32 R86, RZ, RZ, RZ ;  /* 0x000000ffff567224 */ /* 0x000fe200078e00ff */
        /* <DEDUP_REMOVED lines=9> */
[----:B------:R-:W-:Y:S01]  /*06d0*/  @P4 IMAD.MOV.U32 R87, RZ, RZ, RZ ;  /* 0x000000ffff574224 */ /* 0x000fe200078e00ff */
[----:B------:R-:W-:Y:S01]  /*06e0*/  @P0 MOV R83, RZ ;  /* 0x000000ff00530202 */ /* 0x000fe20000000f00 */
[----:B------:R-:W-:Y:S02]  /*06f0*/  @P1 IMAD.MOV.U32 R79, RZ, RZ, RZ ;  /* 0x000000ffff4f1224 */ /* 0x000fe400078e00ff */
[----:B------:R-:W-:Y:S02]  /*0700*/  @P2 IMAD.MOV.U32 R75, RZ, RZ, RZ ;  /* 0x000000ffff4b2224 */ /* 0x000fe400078e00ff */
[----:B------:R-:W-:Y:S01]  /*0710*/  @P2 VIADD R2, R2, 0x20 ;  /* 0x0000002002022836 */ /* 0x000fe20000000000 */
[----:B-1----:R-:W-:Y:S06]  /*0720*/  @!P3 BRA `(.L_x_195) ;  /* 0x0000000c00f8b947 */ /* 0x002fec0003800000 */
        /* <DEDUP_REMOVED lines=11> */
[----:B------:R-:W-:Y:S01]  /*07e0*/  CS2R R76, SRZ ;  /* 0x00000000004c7805 */ /* 0x000fe2000001ff00 */
[----:B------:R-:W-:Y:S01]  /*07f0*/  IMAD.MOV.U32 R82, RZ, RZ, RZ ;  /* 0x000000ffff527224 */ /* 0x000fe200078e00ff */
[----:B------:R-:W-:Y:S01]  /*0800*/  CS2R R80, SRZ ;  /* 0x0000000000507805 */ /* 0x000fe2000001ff00 */
[----:B------:R-:W-:Y:S01]  /*0810*/  IMAD.MOV.U32 R86, RZ, RZ, RZ ;  /* 0x000000ffff567224 */ /* 0x000fe200078e00ff */
        /* <DEDUP_REMOVED lines=10> */
[----:B------:R-:W-:Y:S01]  /*08c0*/  CS2R R100, SRZ ;  /* 0x0000000000647805 */ /* 0x000fe2000001ff00 */
[----:B------:R-:W-:Y:S06]  /*08d0*/  BRA `(.L_x_195) ;  /* 0x0000000c008c7947 */ /* 0x000fec0003800000 */
.L_x_194:
[C---:B------:R-:W-:Y:S01]  /*08e0*/  ISETP.GE.U32.AND P4, PT, R0.reuse, 0x20, PT ;  /* 0x000000200000780c */ /* 0x040fe20003f86070 */
[----:B------:R-:W0:Y:S01]  /*08f0*/  LDC.64 R8, c[0x0][0x3d0] ;  /* 0x0000f400ff087b82 */ /* 0x000e220000000a00 */
[C---:B------:R-:W-:Y:S02]  /*0900*/  ISETP.GE.U32.AND P0, PT, R0.reuse, 0x40, PT ;  /* 0x000000400000780c */ /* 0x040fe40003f06070 */
[C---:B------:R-:W-:Y:S02]  /*0910*/  ISETP.GE.U32.AND P1, PT, R0.reuse, 0x60, PT ;  /* 0x000000600000780c */ /* 0x040fe40003f26070 */
[----:B------:R-:W-:Y:S02]  /*0920*/  ISETP.GE.U32.AND P2, PT, R0, 0x80, PT ;  /* 0x000000800000780c */ /* 0x000fe40003f46070 */
[----:B------:R-:W-:Y:S01]  /*0930*/  LOP3.LUT R184, R184, 0xfffffeff, RZ, 0xc0, !PT ;  /* 0xfffffeffb8b87812 */ /* 0x000fe200078ec0ff */
[----:B------:R-:W1:Y:S08]  /*0940*/  LDC.64 R10, c[0x0][0x3d8] ;  /* 0x0000f600ff0a7b82 */ /* 0x000e700000000a00 */
[----:B------:R-:W2:Y:S08]  /*0950*/  LDC.64 R12, c[0x0][0x3d0] ;  /* 0x0000f400ff0c7b82 */ /* 0x000eb00000000a00 */
[----:B------:R-:W3:Y:S01]  /*0960*/  LDC.64 R14, c[0x0][0x3d8] ;  /* 0x0000f600ff0e7b82 */ /* 0x000ee20000000a00 */
[----:B0-----:R-:W-:-:S07]  /*0970*/  @P4 IMAD.WIDE.U32 R8, R2, 0x10, R8 ;  /* 0x0000001002084825 */ /* 0x001fce00078e0008 */
[----:B------:R-:W0:Y:S01]  /*0980*/  LDC.64 R18, c[0x0][0x3d0] ;  /* 0x0000f400ff127b82 */ /* 0x000e220000000a00 */
[----:B-1----:R-:W-:Y:S01]  /*0990*/  @P4 IMAD.WIDE.U32 R10, R2, 0x10, R10 ;  /* 0x00000010020a4825 */ /* 0x002fe200078e000a */
[----:B------:R1:W5:Y:S06]  /*09a0*/  @P4 LDG.E.128 R40, desc[UR6][R8.64] ;  /* 0x0000000608284981 */ /* 0x00036c000c1e1d00 */
[----:B------:R-:W4:Y:S01]  /*09b0*/  LDC.64 R20, c[0x0][0x3d8] ;  /* 0x0000f600ff147b82 */ /* 0x000f220000000a00 */
[----:B------:R1:W5:Y:S07]  /*09c0*/  @P4 LDG.E.128 R44, desc[UR6][R10.64] ;  /* 0x000000060a2c4981 */ /* 0x00036e000c1e1d00 */
[----:B------:R-:W1:Y:S08]  /*09d0*/  LDC.64 R24, c[0x0][0x3d0] ;  /* 0x0000f400ff187b82 */ /* 0x000e700000000a00 */
[----:B------:R-:W1:Y:S01]  /*09e0*/  LDC.64 R26, c[0x0][0x3d8] ;  /* 0x0000f600ff1a7b82 */ /* 0x000e620000000a00 */
[----:B------:R-:W-:-:S07]  /*09f0*/  ISETP.GE.U32.AND P3, PT, R0, 0xa0, PT ;  /* 0x000000a00000780c */ /* 0x000fce0003f66070 */
[----:B------:R-:W2:Y:S01]  /*0a00*/  @P4 LDC.64 R6, c[0x0][0x440] ;  /* 0x00011000ff064b82 */ /* 0x000ea20000000a00 */
[----:B------:R-:W-:Y:S01]  /*0a10*/  HFMA2 R82, -RZ, RZ, 0, 0 ;  /* 0x00000000ff527431 */ /* 0x000fe200000001ff */
[----:B------:R-:W-:-:S06]  /*0a20*/  @P4 LOP3.LUT R184, R184, 0x100, RZ, 0xfc, !PT ;  /* 0x00000100b8b84812 */ /* 0x000fcc00078efcff */
[----:B------:R-:W0:Y:S08]  /*0a30*/  @P0 LDC.64 R16, c[0x0][0x440] ;  /* 0x00011000ff100b82 */ /* 0x000e300000000a00 */
[----:B------:R-:W1:Y:S08]  /*0a40*/  @P1 LDC.64 R22, c[0x0][0x440] ;  /* 0x00011000ff161b82 */ /* 0x000e700000000a00 */
[----:B------:R-:W1:Y:S01]  /*0a50*/  @P2 LDC.64 R28, c[0x0][0x440] ;  /* 0x00011000ff1c2b82 */ /* 0x000e620000000a00 */
[C---:B--2---:R-:W-:Y:S01]  /*0a60*/  @P4 IMAD.WIDE.U32 R6, R2.reuse, 0x10, R6 ;  /* 0x0000001002064825 */ /* 0x044fe200078e0006 */
[----:B------:R-:W-:-:S04]  /*0a70*/  @P4 LOP3.LUT R2, R2, 0x20, RZ, 0xfc, !PT ;  /* 0x0000002002024812 */ /* 0x000fc800078efcff */
[----:B------:R2:W5:Y:S01]  /*0a80*/  @P4 LD.E.128 R100, desc[UR6][R6.64] ;  /* 0x0000000606644980 */ /* 0x000562000c101d00 */
[----:B------:R-:W-:-:S04]  /*0a90*/  @P0 IMAD.WIDE.U32 R12, R2, 0x10, R12 ;  /* 0x00000010020c0825 */ /* 0x000fc800078e000c */
[C---:B---3--:R-:W-:Y:S01]  /*0aa0*/  @P0 IMAD.WIDE.U32 R14, R2.reuse, 0x10, R14 ;  /* 0x00000010020e0825 */ /* 0x048fe200078e000e */
[----:B------:R2:W5:Y:S03]  /*0ab0*/  @P0 LDG.E.128 R48, desc[UR6][R12.64] ;  /* 0x000000060c300981 */ /* 0x000566000c1e1d00 */
[C---:B0-----:R-:W-:Y:S01]  /*0ac0*/  @P0 IMAD.WIDE.U32 R16, R2.reuse, 0x10, R16 ;  /* 0x0000001002100825 */ /* 0x041fe200078e0010 */
[----:B------:R-:W-:Y:S01]  /*0ad0*/  @P0 IADD3 R2, PT, PT, R2, 0x20, RZ ;  /* 0x0000002002020810 */ /* 0x000fe20007ffe0ff */
[----:B------:R2:W5:Y:S04]  /*0ae0*/  @P0 LDG.E.128 R52, desc[UR6][R14.64] ;  /* 0x000000060e340981 */ /* 0x000568000c1e1d00 */
[C---:B------:R-:W-:Y:S01]  /*0af0*/  @P1 IMAD.WIDE.U32 R18, R2.reuse, 0x10, R18 ;  /* 0x0000001002121825 */ /* 0x040fe200078e0012 */
[----:B------:R2:W5:Y:S03]  /*0b00*/  @P0 LD.E.128 R96, desc[UR6][R16.64] ;  /* 0x0000000610600980 */ /* 0x000566000c101d00 */
[C---:B----4-:R-:W-:Y:S01]  /*0b10*/  @P1 IMAD.WIDE.U32 R20, R2.reuse, 0x10, R20 ;  /* 0x0000001002141825 */ /* 0x050fe200078e0014 */
[----:B------:R2:W5:Y:S03]  /*0b20*/  @P1 LDG.E.128 R56, desc[UR6][R18.64] ;  /* 0x0000000612381981 */ /* 0x000566000c1e1d00 */
[C---:B-1----:R-:W-:Y:S01]  /*0b30*/  @P1 IMAD.WIDE.U32 R22, R2.reuse, 0x10, R22 ;  /* 0x0000001002161825 */ /* 0x042fe200078e0016 */
[----:B------:R2:W5:Y:S03]  /*0b40*/  @P1 LDG.E.128 R60, desc[UR6][R20.64] ;  /* 0x00000006143c1981 */ /* 0x000566000c1e1d00 */
[----:B------:R-:W-:Y:S01]  /*0b50*/  @P1 VIADD R2, R2, 0x20 ;  /* 0x0000002002021836 */ /* 0x000fe20000000000 */
[----:B------:R2:W5:Y:S03]  /*0b60*/  @P1 LD.E.128 R92, desc[UR6][R22.64] ;  /* 0x00000006165c1980 */ /* 0x000566000c101d00 */
[----:B------:R-:W-:-:S04]  /*0b70*/  @P2 IMAD.WIDE.U32 R24, R2, 0x10, R24 ;  /* 0x0000001002182825 */ /* 0x000fc800078e0018 */
[C---:B------:R-:W-:Y:S01]  /*0b80*/  @P2 IMAD.WIDE.U32 R26, R2.reuse, 0x10, R26 ;  /* 0x00000010021a2825 */ /* 0x040fe200078e001a */
[----:B------:R2:W5:Y:S03]  /*0b90*/  @P2 LDG.E.128 R64, desc[UR6][R24.64] ;  /* 0x0000000618402981 */ /* 0x000566000c1e1d00 */
[----:B------:R-:W-:Y:S01]  /*0ba0*/  @P2 IMAD.WIDE.U32 R28, R2, 0x10, R28 ;  /* 0x00000010021c2825 */ /* 0x000fe200078e001c */
[----:B------:R2:W5:Y:S04]  /*0bb0*/  @P2 LDG.E.128 R68, desc[UR6][R26.64] ;  /* 0x000000061a442981 */ /* 0x000568000c1e1d00 */
[----:B------:R2:W5:Y:S01]  /*0bc0*/  @P2 LD.E.128 R88, desc[UR6][R28.64] ;  /* 0x000000061c582980 */ /* 0x000562000c101d00 */
[----:B------:R-:W-:Y:S01]  /*0bd0*/  IMAD.MOV.U32 R74, RZ, RZ, RZ ;  /* 0x000000ffff4a7224 */ /* 0x000fe200078e00ff */
[----:B------:R-:W-:Y:S01]  /*0be0*/  CS2R R72, SRZ ;  /* 0x0000000000487805 */ /* 0x000fe2000001ff00 */
[----:B------:R-:W-:Y:S01]  /*0bf0*/  IMAD.MOV.U32 R78, RZ, RZ, RZ ;  /* 0x000000ffff4e7224 */ /* 0x000fe200078e00ff */
[----:B------:R-:W-:-:S02]  /*0c00*/  CS2R R76, SRZ ;  /* 0x00000000004c7805 */ /* 0x000fc4000001ff00 */
[----:B------:R-:W-:Y:S01]  /*0c10*/  CS2R R80, SRZ ;  /* 0x0000000000507805 */ /* 0x000fe2000001ff00 */
[----:B------:R-:W-:Y:S01]  /*0c20*/  IMAD.MOV.U32 R86, RZ, RZ, RZ ;  /* 0x000000ffff567224 */ /* 0x000fe200078e00ff */
[----:B------:R-:W-:Y:S01]  /*0c30*/  CS2R R84, SRZ ;  /* 0x0000000000547805 */ /* 0x000fe2000001ff00 */
[----:B------:R-:W-:Y:S01]  /*0c40*/  @P4 IMAD.MOV.U32 R87, RZ, RZ, RZ ;  /* 0x000000ffff574224 */ /* 0x000fe200078e00ff */
[----:B------:R-:W-:Y:S01]  /*0c50*/  @P1 MOV R79, RZ ;  /* 0x000000ff004f1202 */ /* 0x000fe20000000f00 */
[----:B------:R-:W-:Y:S02]  /*0c60*/  @P0 IMAD.MOV.U32 R83, RZ, RZ, RZ ;  /* 0x000000ffff530224 */ /* 0x000fe400078e00ff */
[----:B------:R-:W-:Y:S02]  /*0c70*/  @P2 IMAD.MOV.U32 R75, RZ, RZ, RZ ;  /* 0x000000ffff4b2224 */ /* 0x000fe400078e00ff */
[----:B------:R-:W-:Y:S01]  /*0c80*/  @P2 VIADD R2, R2, 0x20 ;  /* 0x0000002002022836 */ /* 0x000fe20000000000 */
[----:B--2---:R-:W-:Y:S06]  /*0c90*/  @!P3 BRA `(.L_x_195) ;  /* 0x00000008009cb947 */ /* 0x004fec0003800000 */
[----:B------:R-:W0:Y:S08]  /*0ca0*/  LDC.64 R116, c[0x0][0x440] ;  /* 0x00011000ff747b82 */ /* 0x000e300000000a00 */
[----:B------:R-:W1:Y:S08]  /*0cb0*/  LDC.64 R108, c[0x0][0x3d0] ;  /* 0x0000f400ff6c7b82 */ /* 0x000e700000000a00 */
[----:B------:R-:W2:Y:S01]  /*0cc0*/  LDC.64 R104, c[0x0][0x3d8] ;  /* 0x0000f600ff687b82 */ /* 0x000ea20000000a00 */
[----:B0-----:R-:W-:-:S06]  /*0cd0*/  IMAD.WIDE.U32 R116, R2, 0x10, R116 ;  /* 0x0000001002747825 */ /* 0x001fcc00078e0074 */
[----:B------:R-:W5:Y:S01]  /*0ce0*/  LD.E.128 R116, desc[UR6][R116.64] ;  /* 0x0000000674747980 */ /* 0x000f62000c101d00 */
[----:B-1----:R-:W-:-:S06]  /*0cf0*/  IMAD.WIDE.U32 R108, R2, 0x10, R108 ;  /* 0x00000010026c7825 */ /* 0x002fcc00078e006c */
[----:B------:R-:W5:Y:S01]  /*0d00*/  LDG.E.128 R108, desc[UR6][R108.64] ;  /* 0x000000066c6c7981 */ /* 0x000f62000c1e1d00 */
[----:B--2---:R-:W-:-:S06]  /*0d10*/  IMAD.WIDE.U32 R104, R2, 0x10, R104 ;  /* 0x0000001002687825 */ /* 0x004fcc00078e0068 */
[----:B------:R-:W5:Y:S01]  /*0d20*/  LDG.E.128 R104, desc[UR6][R104.64] ;  /* 0x0000000668687981 */ /* 0x000f62000c1e1d00 */
[----:B------:R-:W-:Y:S02]  /*0d30*/  CS2R R114, SRZ ;  /* 0x0000000000727805 */ /* 0x000fe4000001ff00 */
[----:B------:R-:W-:Y:S01]  /*0d40*/  CS2R R112, SRZ ;  /* 0x0000000000707805 */ /* 0x000fe2000001ff00 */
[----:B------:R-:W-:Y:S01]  /*0d50*/  IMAD.MOV.U32 R74, RZ, RZ, RZ ;  /* 0x000000ffff4a7224 */ /* 0x000fe200078e00ff */
[----:B------:R-:W-:Y:S02]  /*0d60*/  CS2R R72, SRZ ;  /* 0x0000000000487805 */ /* 0x000fe4000001ff00 */
[----:B------:R-:W-:Y:S02]  /*0d70*/  MOV R78, RZ ;  /* 0x000000ff004e7202 */ /* 0x000fe40000000f00 */
[----:B------:R-:W-:Y:S01]  /*0d80*/  CS2R R76, SRZ ;  /* 0x00000000004c7805 */ /* 0x000fe2000001ff00 */
[----:B------:R-:W-:Y:S01]  /*0d90*/  IMAD.MOV.U32 R82, RZ, RZ, RZ ;  /* 0x000000ffff527224 */ /* 0x000fe200078e00ff */
[----:B------:R-:W-:Y:S01]  /*0da0*/  CS2R R80, SRZ ;  /* 0x0000000000507805 */ /* 0x000fe2000001ff00 */
[----:B------:R-:W-:Y:S01]  /*0db0*/  IMAD.MOV.U32 R86, RZ, RZ, RZ ;  /* 0x000000ffff567224 */ /* 0x000fe200078e00ff */
[----:B------:R-:W-:Y:S01]  /*0dc0*/  CS2R R84, SRZ ;  /* 0x0000000000547805 */ /* 0x000fe2000001ff00 */
[----:B------:R-:W-:Y:S06]  /*0dd0*/  BRA `(.L_x_195) ;  /* 0x00000008004c7947 */ /* 0x000fec0003800000 */
.L_x_193:
[----:B------:R-:W0:Y:S02]  /*0de0*/  LDCU.64 UR8, c[0x0][0x440] ;  /* 0x00008800ff0877ac */ /* 0x000e240008000a00 */
[----:B0-----:R-:W-:-:S04]  /*0df0*/  UISETP.NE.U32.AND UP0, UPT, UR8, URZ, UPT ;  /* 0x000000ff0800728c */ /* 0x001fc8000bf05070 */
[----:B------:R-:W-:-:S09]  /*0e00*/  UISETP.NE.AND.EX UP0, UPT, UR9, URZ, UPT, UP0 ;  /* 0x000000ff0900728c */ /* 0x000fd2000bf05300 */
[----:B------:R-:W-:Y:S05]  /*0e10*/  BRA.U !UP0, `(.L_x_196) ;  /* 0x0000000508247547 */ /* 0x000fea000b800000 */
[C---:B------:R-:W-:Y:S01]  /*0e20*/  ISETP.GE.U32.AND P3, PT, R0.reuse, 0x20, PT ;  /* 0x000000200000780c */ /* 0x040fe20003f66070 */
[----:B------:R-:W0:Y:S01]  /*0e30*/  LDC.64 R8, c[0x0][0x3d0] ;  /* 0x0000f400ff087b82 */ /* 0x000e220000000a00 */
[C---:B------:R-:W-:Y:S02]  /*0e40*/  ISETP.GE.U32.AND P0, PT, R0.reuse, 0x40, PT ;  /* 0x000000400000780c */ /* 0x040fe40003f06070 */
[C---:B------:R-:W-:Y:S02]  /*0e50*/  ISETP.GE.U32.AND P1, PT, R0.reuse, 0x60, PT ;  /* 0x000000600000780c */ /* 0x040fe40003f26070 */
[----:B------:R-:W-:Y:S02]  /*0e60*/  ISETP.GE.U32.AND P2, PT, R0, 0x80, PT ;  /* 0x000000800000780c */ /* 0x000fe40003f46070 */
[----:B------:R-:W-:Y:S01]  /*0e70*/  LOP3.LUT R184, R184, 0xfffffeff, RZ, 0xc0, !PT ;  /* 0xfffffeffb8b87812 */ /* 0x000fe200078ec0ff */
[----:B------:R-:W1:Y:S04]  /*0e80*/  LDC.64 R10, c[0x0][0x3d8] ;  /* 0x0000f600ff0a7b82 */ /* 0x000e680000000a00 */
[----:B------:R-:W-:-:S04]  /*0e90*/  @P3 LOP3.LUT R184, R184, 0x100, RZ, 0xfc, !PT ;  /* 0x00000100b8b83812 */ /* 0x000fc800078efcff */
[----:B------:R-:W2:Y:S08]  /*0ea0*/  @P3 LDC.64 R6, c[0x0][0x438] ;  /* 0x00010e00ff063b82 */ /* 0x000eb00000000a00 */
[----:B------:R-:W3:Y:S01]  /*0eb0*/  @P3 LDC.64 R12, c[0x0][0x440] ;  /* 0x00011000ff0c3b82 */ /* 0x000ee20000000a00 */
[----:B0-----:R-:W-:-:S05]  /*0ec0*/  @P3 IMAD.WIDE.U32 R8, R2, 0x10, R8 ;  /* 0x0000001002083825 */ /* 0x001fca00078e0008 */
[----:B------:R0:W5:Y:S02]  /*0ed0*/  @P3 LDG.E.128 R40, desc[UR6][R8.64] ;  /* 0x0000000608283981 */ /* 0x000164000c1e1d00 */
[----:B------:R-:W4:Y:S08]  /*0ee0*/  LDC.64 R14, c[0x0][0x3d0] ;  /* 0x0000f400ff0e7b82 */ /* 0x000f300000000a00 */
[----:B------:R-:W0:Y:S08]  /*0ef0*/  @P0 LDC.64 R16, c[0x0][0x438] ;  /* 0x00010e00ff100b82 */ /* 0x000e300000000a00 */
[----:B------:R-:W0:Y:S08]  /*0f00*/  LDC.64 R18, c[0x0][0x3d8] ;  /* 0x0000f600ff127b82 */ /* 0x000e300000000a00 */
[----:B------:R-:W0:Y:S08]  /*0f10*/  @P0 LDC.64 R20, c[0x0][0x440] ;  /* 0x00011000ff140b82 */ /* 0x000e300000000a00 */
[----:B------:R-:W0:Y:S08]  /*0f20*/  LDC.64 R22, c[0x0][0x3d0] ;  /* 0x0000f400ff167b82 */ /* 0x000e300000000a00 */
[----:B------:R-:W0:Y:S08]  /*0f30*/  @P1 LDC.64 R24, c[0x0][0x438] ;  /* 0x00010e00ff181b82 */ /* 0x000e300000000a00 */
[----:B------:R-:W0:Y:S08]  /*0f40*/  LDC.64 R26, c[0x0][0x3d8] ;  /* 0x0000f600ff1a7b82 */ /* 0x000e300000000a00 */
[----:B------:R-:W0:Y:S01]  /*0f50*/  @P1 LDC.64 R28, c[0x0][0x440] ;  /* 0x00011000ff1c1b82 */ /* 0x000e220000000a00 */
[----:B-1----:R-:W-:-:S07]  /*0f60*/  @P3 IMAD.WIDE.U32 R10, R2, 0x10, R10 ;  /* 0x00000010020a3825 */ /* 0x002fce00078e000a */
[----:B------:R-:W1:Y:S01]  /*0f70*/  LDC.64 R30, c[0x0][0x3d0] ;  /* 0x0000f400ff1e7b82 */ /* 0x000e620000000a00 */
[C---:B--2---:R-:W-:Y:S01]  /*0f80*/  @P3 IMAD.WIDE.U32 R6, R2.reuse, 0x10, R6 ;  /* 0x0000001002063825 */ /* 0x044fe200078e0006 */
[----:B------:R2:W5:Y:S06]  /*0f90*/  @P3 LDG.E.128 R44, desc[UR6][R10.64] ;  /* 0x000000060a2c3981 */ /* 0x00056c000c1e1d00 */
[----:B------:R-:W2:Y:S01]  /*0fa0*/  @P2 LDC.64 R32, c[0x0][0x438] ;  /* 0x00010e00ff202b82 */ /* 0x000ea20000000a00 */
[----:B---3--:R-:W-:-:S07]  /*0fb0*/  @P3 IMAD.WIDE.U32 R12, R2, 0x10, R12 ;  /* 0x00000010020c3825 */ /* 0x008fce00078e000c */
[----:B------:R-:W3:Y:S08]  /*0fc0*/  LDC.64 R34, c[0x0][0x3d8] ;  /* 0x0000f600ff227b82 */ /* 0x000ef00000000a00 */
[----:B------:R-:W3:Y:S01]  /*0fd0*/  @P2 LDC.64 R36, c[0x0][0x440] ;  /* 0x00011000ff242b82 */ /* 0x000ee20000000a00 */
[----:B------:R-:W-:Y:S01]  /*0fe0*/  @P3 LOP3.LUT R2, R2, 0x20, RZ, 0xfc, !PT ;  /* 0x0000002002023812 */ /* 0x000fe200078efcff */
[----:B------:R1:W5:Y:S04]  /*0ff0*/  @P3 LD.E.128 R84, desc[UR6][R6.64] ;  /* 0x0000000606543980 */ /* 0x000368000c101d00 */
[C---:B----4-:R-:W-:Y:S01]  /*1000*/  @P0 IMAD.WIDE.U32 R14, R2.reuse, 0x10, R14 ;  /* 0x00000010020e0825 */ /* 0x050fe200078e000e */
[----:B------:R4:W5:Y:S03]  /*1010*/  @P3 LD.E.128 R100, desc[UR6][R12.64] ;  /* 0x000000060c643980 */ /* 0x000966000c101d00 */
[C---:B0-----:R-:W-:Y:S01]  /*1020*/  @P0 IMAD.WIDE.U32 R16, R2.reuse, 0x10, R16 ;  /* 0x0000001002100825 */ /* 0x041fe200078e0010 */
[----:B------:R4:W5:Y:S03]  /*1030*/  @P0 LDG.E.128 R48, desc[UR6][R14.64] ;  /* 0x000000060e300981 */ /* 0x000966000c1e1d00 */
[C---:B------:R-:W-:Y:S01]  /*1040*/  @P0 IMAD.WIDE.U32 R18, R2.reuse, 0x10, R18 ;  /* 0x0000001002120825 */ /* 0x040fe200078e0012 */
[----:B------:R4:W5:Y:S03]  /*1050*/  @P0 LD.E.128 R80, desc[UR6][R16.64] ;  /* 0x0000000610500980 */ /* 0x000966000c101d00 */
[C---:B------:R-:W-:Y:S01]  /*1060*/  @P0 IMAD.WIDE.U32 R20, R2.reuse, 0x10, R20 ;  /* 0x0000001002140825 */ /* 0x040fe200078e0014 */
        /* <DEDUP_REMOVED lines=11> */
[C---:B-1----:R-:W-:Y:S01]  /*1120*/  @P2 IMAD.WIDE.U32 R30, R2.reuse, 0x10, R30 ;  /* 0x00000010021e2825 */ /* 0x042fe200078e001e */
[----:B------:R4:W5:Y:S03]  /*1130*/  @P1 LD.E.128 R92, desc[UR6][R28.64] ;  /* 0x000000061c5c1980 */ /* 0x000966000c101d00 */
[C---:B--2---:R-:W-:Y:S01]  /*1140*/  @P2 IMAD.WIDE.U32 R32, R2.reuse, 0x10, R32 ;  /* 0x0000001002202825 */ /* 0x044fe200078e0020 */
[----:B------:R4:W5:Y:S03]  /*1150*/  @P2 LDG.E.128 R64, desc[UR6][R30.64] ;  /* 0x000000061e402981 */ /* 0x000966000c1e1d00 */
[C---:B---3--:R-:W-:Y:S01]  /*1160*/  @P2 IMAD.WIDE.U32 R34, R2.reuse, 0x10, R34 ;  /* 0x0000001002222825 */ /* 0x048fe200078e0022 */
[----:B------:R4:W5:Y:S03]  /*1170*/  @P2 LD.E.128 R72, desc[UR6][R32.64] ;  /* 0x0000000620482980 */ /* 0x000966000c101d00 */
[----:B------:R-:W-:Y:S01]  /*1180*/  @P2 IMAD.WIDE.U32 R36, R2, 0x10, R36 ;  /* 0x0000001002242825 */ /* 0x000fe200078e0024 */
[----:B------:R4:W5:Y:S04]  /*1190*/  @P2 LDG.E.128 R68, desc[UR6][R34.64] ;  /* 0x0000000622442981 */ /* 0x000968000c1e1d00 */
[----:B------:R4:W5:Y:S01]  /*11a0*/  @P2 LD.E.128 R88, desc[UR6][R36.64] ;  /* 0x0000000624582980 */ /* 0x000962000c101d00 */
[----:B------:R-:W-:Y:S01]  /*11b0*/  ISETP.GE.U32.AND P0, PT, R0, 0xa0, PT ;  /* 0x000000a00000780c */ /* 0x000fe20003f06070 */
[----:B------:R-:W-:-:S12]  /*11c0*/  @P2 VIADD R2, R2, 0x20 ;  /* 0x0000002002022836 */ /* 0x000fd80000000000 */
[----:B----4-:R-:W-:Y:S05]  /*11d0*/  @!P0 BRA `(.L_x_195) ;  /* 0x00000004004c8947 */ /* 0x010fea0003800000 */
[----:B------:R-:W0:Y:S08]  /*11e0*/  LDC.64 R116, c[0x0][0x440] ;  /* 0x00011000ff747b82 */ /* 0x000e300000000a00 */
[----:B------:R-:W1:Y:S08]  /*11f0*/  LDC.64 R108, c[0x0][0x3d0] ;  /* 0x0000f400ff6c7b82 */ /* 0x000e700000000a00 */
[----:B------:R-:W2:Y:S08]  /*1200*/  LDC.64 R112, c[0x0][0x438] ;  /* 0x00010e00ff707b82 */ /* 0x000eb00000000a00 */
[----:B------:R-:W3:Y:S01]  /*1210*/  LDC.64 R104, c[0x0][0x3d8] ;  /* 0x0000f600ff687b82 */ /* 0x000ee20000000a00 */
[----:B0-----:R-:W-:-:S06]  /*1220*/  IMAD.WIDE.U32 R116, R2, 0x10, R116 ;  /* 0x0000001002747825 */ /* 0x001fcc00078e0074 */
[----:B------:R-:W5:Y:S01]  /*1230*/  LD.E.128 R116, desc[UR6][R116.64] ;  /* 0x0000000674747980 */ /* 0x000f62000c101d00 */
[----:B-1----:R-:W-:-:S06]  /*1240*/  IMAD.WIDE.U32 R108, R2, 0x10, R108 ;  /* 0x00000010026c7825 */ /* 0x002fcc00078e006c */
[----:B------:R-:W5:Y:S01]  /*1250*/  LDG.E.128 R108, desc[UR6][R108.64] ;  /* 0x000000066c6c7981 */ /* 0x000f62000c1e1d00 */
[----:B--2---:R-:W-:-:S06]  /*1260*/  IMAD.WIDE.U32 R112, R2, 0x10, R112 ;  /* 0x0000001002707825 */ /* 0x004fcc00078e0070 */
[----:B------:R-:W5:Y:S01]  /*1270*/  LD.E.128 R112, desc[UR6][R112.64] ;  /* 0x0000000670707980 */ /* 0x000f62000c101d00 */
[----:B---3--:R-:W-:-:S06]  /*1280*/  IMAD.WIDE.U32 R104, R2, 0x10, R104 ;  /* 0x0000001002687825 */ /* 0x008fcc00078e0068 */
[----:B------:R-:W5:Y:S01]  /*1290*/  LDG.E.128 R104, desc[UR6][R104.64] ;  /* 0x0000000668687981 */ /* 0x000f62000c1e1d00 */
[----:B------:R-:W-:Y:S05]  /*12a0*/  BRA `(.L_x_195) ;  /* 0x0000000400187947 */ /* 0x000fea0003800000 */
.L_x_196:
[C---:B------:R-:W-:Y:S01]  /*12b0*/  ISETP.GE.U32.AND P4, PT, R0.reuse, 0x20, PT ;  /* 0x000000200000780c */ /* 0x040fe20003f86070 */
        /* <DEDUP_REMOVED lines=17> */
[----:B------:R-:W-:Y:S01]  /*13d0*/  HFMA2 R102, -RZ, RZ, 0, 0 ;  /* 0x00000000ff667431 */ /* 0x000fe200000001ff */
[----:B------:R-:W-:-:S06]  /*13e0*/  @P4 LOP3.LUT R184, R184, 0x100, RZ, 0xfc, !PT ;  /* 0x00000100b8b84812 */ /* 0x000fcc00078efcff */
[----:B------:R-:W2:Y:S08]  /*13f0*/  @P4 LDC.64 R8, c[0x0][0x438] ;  /* 0x00010e00ff084b82 */ /* 0x000eb00000000a00 */
[----:B------:R-:W3:Y:S08]  /*1400*/  @P0 LDC.64 R18, c[0x0][0x438] ;  /* 0x00010e00ff120b82 */ /* 0x000ef00000000a00 */
[----:B------:R-:W4:Y:S08]  /*1410*/  @P1 LDC.64 R24, c[0x0][0x438] ;  /* 0x00010e00ff181b82 */ /* 0x000f300000000a00 */
[----:B------:R-:W1:Y:S01]  /*1420*/  @P2 LDC.64 R30, c[0x0][0x438] ;  /* 0x00010e00ff1e2b82 */ /* 0x000e620000000a00 */
[C---:B--2---:R-:W-:Y:S01]  /*1430*/  @P4 IMAD.WIDE.U32 R12, R2.reuse, 0x10, R8 ;  /* 0x00000010020c4825 */ /* 0x044fe200078e0008 */
[----:B------:R-:W-:-:S04]  /*1440*/  @P4 LOP3.LUT R2, R2, 0x20, RZ, 0xfc, !PT ;  /* 0x0000002002024812 */ /* 0x000fc800078efcff */
[----:B------:R2:W5:Y:S01]  /*1450*/  @P4 LD.E.128 R84, desc[UR6][R12.64] ;  /* 0x000000060c544980 */ /* 0x000562000c101d00 */
[C---:B------:R-:W-:Y:S01]  /*1460*/  @P0 IMAD.WIDE.U32 R16, R2.reuse, 0x10, R16 ;  /* 0x0000001002100825 */ /* 0x040fe200078e0010 */
[----:B------:R-:W2:Y:S03]  /*1470*/  LDC.64 R8, c[0x0][0x3d8] ;  /* 0x0000f600ff087b82 */ /* 0x000ea60000000a00 */
[C---:B---3--:R-:W-:Y:S01]  /*1480*/  @P0 IMAD.WIDE.U32 R18, R2.reuse, 0x10, R18 ;  /* 0x0000001002120825 */ /* 0x048fe200078e0012 */
[----:B------:R3:W5:Y:S03]  /*1490*/  @P0 LDG.E.128 R48, desc[UR6][R16.64] ;  /* 0x0000000610300981 */ /* 0x000766000c1e1d00 */
[C---:B------:R-:W-:Y:S01]  /*14a0*/  @P0 IMAD.WIDE.U32 R20, R2.reuse, 0x10, R20 ;  /* 0x0000001002140825 */ /* 0x040fe200078e0014 */
[----:B------:R-:W3:Y:S01]  /*14b0*/  LDC.64 R6, c[0x0][0x3d0] ;  /* 0x0000f400ff067b82 */ /* 0x000ee20000000a00 */
[----:B------:R1:W5:Y:S02]  /*14c0*/  @P0 LD.E.128 R80, desc[UR6][R18.64] ;  /* 0x0000000612500980 */ /* 0x000364000c101d00 */
[----:B------:R-:W-:-:S02]  /*14d0*/  @P0 VIADD R2, R2, 0x20 ;  /* 0x0000002002020836 */ /* 0x000fc40000000000 */
[----:B------:R1:W5:Y:S02]  /*14e0*/  @P0 LDG.E.128 R52, desc[UR6][R20.64] ;  /* 0x0000000614340981 */ /* 0x000364000c1e1d00 */
[C---:B0-----:R-:W-:Y:S01]  /*14f0*/  @P1 IMAD.WIDE.U32 R22, R2.reuse, 0x10, R22 ;  /* 0x0000001002161825 */ /* 0x041fe200078e0016 */
[----:B------:R-:W0:Y:S03]  /*1500*/  @P3 LDC.64 R34, c[0x0][0x438] ;  /* 0x00010e00ff223b82 */ /* 0x000e260000000a00 */
[C---:B----4-:R-:W-:Y:S01]  /*1510*/  @P1 IMAD.WIDE.U32 R24, R2.reuse, 0x10, R24 ;  /* 0x0000001002181825 */ /* 0x050fe200078e0018 */
[----:B------:R4:W5:Y:S03]  /*1520*/  @P1 LDG.E.128 R56, desc[UR6][R22.64] ;  /* 0x0000000616381981 */ /* 0x000966000c1e1d00 */
[C---:B------:R-:W-:Y:S01]  /*1530*/  @P1 IMAD.WIDE.U32 R26, R2.reuse, 0x10, R26 ;  /* 0x00000010021a1825 */ /* 0x040fe200078e001a */
[----:B------:R4:W5:Y:S03]  /*1540*/  @P1 LD.E.128 R76, desc[UR6][R24.64] ;  /* 0x00000006184c1980 */ /* 0x000966000c101d00 */
[----:B------:R-:W-:Y:S01]  /*1550*/  @P1 VIADD R2, R2, 0x20 ;  /* 0x0000002002021836 */ /* 0x000fe20000000000 */
[----:B------:R4:W5:Y:S03]  /*1560*/  @P1 LDG.E.128 R60, desc[UR6][R26.64] ;  /* 0x000000061a3c1981 */ /* 0x000966000c1e1d00 */
[----:B-1----:R-:W-:-:S04]  /*1570*/  @P2 IMAD.WIDE.U32 R28, R2, 0x10, R28 ;  /* 0x00000010021c2825 */ /* 0x002fc800078e001c */
[C---:B------:R-:W-:Y:S01]  /*1580*/  @P2 IMAD.WIDE.U32 R30, R2.reuse, 0x10, R30 ;  /* 0x00000010021e2825 */ /* 0x040fe200078e001e */
[----:B------:R4:W5:Y:S03]  /*1590*/  @P2 LDG.E.128 R64, desc[UR6][R28.64] ;  /* 0x000000061c402981 */ /* 0x000966000c1e1d00 */
[C---:B------:R-:W-:Y:S01]  /*15a0*/  @P2 IMAD.WIDE.U32 R32, R2.reuse, 0x10, R32 ;  /* 0x0000001002202825 */ /* 0x040fe200078e0020 */
[----:B------:R-:W-:Y:S01]  /*15b0*/  @P2 IADD3 R2, PT, PT, R2, 0x20, RZ ;  /* 0x0000002002022810 */ /* 0x000fe20007ffe0ff */
[----:B------:R4:W5:Y:S04]  /*15c0*/  @P2 LD.E.128 R72, desc[UR6][R30.64] ;  /* 0x000000061e482980 */ /* 0x000968000c101d00 */
[C---:B--2---:R-:W-:Y:S01]  /*15d0*/  @P3 IMAD.WIDE.U32 R8, R2.reuse, 0x10, R8 ;  /* 0x0000001002083825 */ /* 0x044fe200078e0008 */
[----:B------:R4:W5:Y:S03]  /*15e0*/  @P2 LDG.E.128 R68, desc[UR6][R32.64] ;  /* 0x0000000620442981 */ /* 0x000966000c1e1d00 */
[C---:B---3--:R-:W-:Y:S01]  /*15f0*/  @P3 IMAD.WIDE.U32 R6, R2.reuse, 0x10, R6 ;  /* 0x0000001002063825 */ /* 0x048fe200078e0006 */
[----:B------:R4:W5:Y:S03]  /*1600*/  @P3 LDG.E.128 R104, desc[UR6][R8.64] ;  /* 0x0000000608683981 */ /* 0x000966000c1e1d00 */
[----:B0-----:R-:W-:Y:S01]  /*1610*/  @P3 IMAD.WIDE.U32 R2, R2, 0x10, R34 ;  /* 0x0000001002023825 */ /* 0x001fe200078e0022 */
[----:B------:R4:W5:Y:S04]  /*1620*/  @P3 LDG.E.128 R108, desc[UR6][R6.64] ;  /* 0x00000006066c3981 */ /* 0x000968000c1e1d00 */
[----:B------:R4:W5:Y:S01]  /*1630*/  @P3 LD.E.128 R112, desc[UR6][R2.64] ;  /* 0x0000000602703980 */ /* 0x000962000c101d00 */
[----:B------:R-:W-:Y:S01]  /*1640*/  IMAD.MOV.U32 R90, RZ, RZ, RZ ;  /* 0x000000ffff5a7224 */ /* 0x000fe200078e00ff */
[----:B------:R-:W-:Y:S01]  /*1650*/  CS2R R88, SRZ ;  /* 0x0000000000587805 */ /* 0x000fe2000001ff00 */
[----:B------:R-:W-:Y:S01]  /*1660*/  IMAD.MOV.U32 R94, RZ, RZ, RZ ;  /* 0x000000ffff5e7224 */ /* 0x000fe200078e00ff */
[----:B------:R-:W-:Y:S01]  /*1670*/  CS2R R92, SRZ ;  /* 0x00000000005c7805 */ /* 0x000fe2000001ff00 */
[----:B------:R-:W-:Y:S01]  /*1680*/  IMAD.MOV.U32 R98, RZ, RZ, RZ ;  /* 0x000000ffff627224 */ /* 0x000fe200078e00ff */
[----:B------:R-:W-:-:S02]  /*1690*/  CS2R R96, SRZ ;  /* 0x0000000000607805 */ /* 0x000fc4000001ff00 */
[----:B------:R-:W-:Y:S01]  /*16a0*/  CS2R R100, SRZ ;  /* 0x0000000000647805 */ /* 0x000fe2000001ff00 */
[----:B------:R-:W-:Y:S01]  /*16b0*/  @P4 IMAD.MOV.U32 R103, RZ, RZ, RZ ;  /* 0x000000ffff674224 */ /* 0x000fe200078e00ff */
[----:B------:R-:W-:Y:S01]  /*16c0*/  @P2 MOV R91, RZ ;  /* 0x000000ff005b2202 */ /* 0x000fe20000000f00 */
[----:B------:R-:W-:Y:S01]  /*16d0*/  @P0 IMAD.MOV.U32 R99, RZ, RZ, RZ ;  /* 0x000000ffff630224 */ /* 0x000fe200078e00ff */
[----:B------:R-:W-:Y:S01]  /*16e0*/  @P3 CS2R R118, SRZ ;  /* 0x0000000000763805 */ /* 0x000fe2000001ff00 */
[----:B------:R-:W-:Y:S01]  /*16f0*/  @P1 IMAD.MOV.U32 R95, RZ, RZ, RZ ;  /* 0x000000ffff5f1224 */ /* 0x000fe200078e00ff */
[----:B----4-:R-:W-:-:S07]  /*1700*/  @P3 CS2R R116, SRZ ;  /* 0x0000000000743805 */ /* 0x010fce000001ff00 */
.L_x_195:
[----:B------:R-:W-:Y:S05]  /*1710*/  BSYNC.RECONVERGENT B0 ;  /* 0x0000000000007941 */ /* 0x000fea0003800200 */
.L_x_192:
[----:B------:R-:W0:Y:S02]  /*1720*/  LDCU UR8, c[0x0][0x384] ;  /* 0x00007080ff0877ac */ /* 0x000e240008000800 */
[----:B0-----:R-:W-:-:S13]  /*1730*/  ISETP.GE.AND P0, PT, R182, UR8, PT ;  /* 0x00000008b6007c0c */ /* 0x001fda000bf06270 */
[----:B------:R-:W-:Y:S05]  /*1740*/  @P0 EXIT ;  /* 0x000000000000094d */ /* 0x000fea0003800000 */
[----:B------:R-:W-:Y:S01]  /*1750*/  IMAD.HI.U32 R2, R181, -0x326172a9, RZ ;  /* 0xcd9e8d57b5027827 */ /* 0x000fe200078e00ff */
[----:B------:R-:W-:Y:S01]  /*1760*/  BSSY B0, `(.L_x_197) ;  /* 0x0002fc5000007945 */ /* 0x000fe20003800000 */
[----:B------:R-:W-:Y:S01]  /*1770*/  LOP3.LUT R4, R4, 0x3, RZ, 0xc0, !PT ;  /* 0x0000000304047812 */ /* 0x000fe200078ec0ff */
[----:B------:R-:W0:Y:S01]  /*1780*/  LDCU.64 UR8, c[0x0][0x398] ;  /* 0x00007300ff0877ac */ /* 0x000e220008000a00 */
[----:B------:R-:W-:Y:S01]  /*1790*/  IMAD.HI.U32 R3, R180, -0x2daee0ad, RZ ;  /* 0xd2511f53b4037827 */ /* 0x000fe200078e00ff */
[----:B------:R-:W-:Y:S02]  /*17a0*/  LOP3.LUT R2, R179, UR4, R2, 0x96, !PT ;  /* 0x00000004b3027c12 */ /* 0x000fe4000f8e9602 */
[----:B-----5:R-:W-:Y:S01]  /*17b0*/  PRMT R11, R114, 0x7632, R11 ;  /* 0x00007632720b7816 */ /* 0x020fe2000000000b */
[----:B------:R-:W-:Y:S01]  /*17c0*/  IMAD R8, R180, -0x2daee0ad, RZ ;  /* 0xd2511f53b4087824 */ /* 0x000fe200078e02ff */
[----:B------:R-:W-:Y:S01]  /*17d0*/  LOP3.LUT R3, R3, UR5, RZ, 0x3c, !PT ;  /* 0x0000000503037c12 */ /* 0x000fe2000f8e3cff */
[----:B------:R-:W-:Y:S01]  /*17e0*/  IMAD.HI.U32 R7, R2, -0x2daee0ad, RZ ;  /* 0xd2511f5302077827 */ /* 0x000fe200078e00ff */
[----:B------:R-:W-:-:S02]  /*17f0*/  PRMT R12, R110, 0x7632, R12 ;  /* 0x000076326e0c7816 */ /* 0x000fc4000000000c */
[----:B------:R-:W-:Y:S01]  /*1800*/  PRMT R13, R69, 0x7632, R13 ;  /* 0x00007632450d7816 */ /* 0x000fe2000000000d */
[----:B------:R-:W-:Y:S01]  /*1810*/  IMAD R6, R181, -0x326172a9, RZ ;  /* 0xcd9e8d57b5067824 */ /* 0x000fe200078e02ff */
[----:B------:R-:W-:Y:S01]  /*1820*/  LOP3.LUT R7, R8, UR10, R7, 0x96, !PT ;  /* 0x0000000a08077c12 */ /* 0x000fe2000f8e9607 */
[----:B------:R-:W-:Y:S01]  /*1830*/  IMAD.HI.U32 R5, R3, -0x326172a9, RZ ;  /* 0xcd9e8d5703057827 */ /* 0x000fe200078e00ff */
[----:B------:R-:W-:Y:S01]  /*1840*/  PRMT R14, R73, 0x7632, R14 ;  /* 0x00007632490e7816 */ /* 0x000fe2000000000e */
[----:B------:R-:W1:Y:S01]  /*1850*/  LDCU.64 UR10, c[0x0][0x3a0] ;  /* 0x00007400ff0a77ac */ /* 0x000e620008000a00 */
[----:B------:R-:W-:Y:S01]  /*1860*/  PRMT R15, R65, 0x7632, R15 ;  /* 0x00007632410f7816 */ /* 0x000fe2000000000f */
[----:B------:R-:W-:Y:S01]  /*1870*/  IMAD R9, R2, -0x2daee0ad, RZ ;  /* 0xd2511f5302097824 */ /* 0x000fe200078e02ff */
[----:B------:R-:W-:Y:S01]  /*1880*/  LOP3.LUT R5, R6, UR12, R5, 0x96, !PT ;  /* 0x0000000c06057c12 */ /* 0x000fe2000f8e9605 */
[----:B------:R-:W-:Y:S01]  /*1890*/  IMAD R3, R3, -0x326172a9, RZ ;  /* 0xcd9e8d5703037824 */ /* 0x000fe200078e02ff */
[----:B------:R-:W-:Y:S01]  /*18a0*/  PRMT R16, R88, 0x7632, R16 ;  /* 0x0000763258107816 */ /* 0x000fe20000000010 */
[----:B------:R-:W-:Y:S01]  /*18b0*/  IMAD.HI.U32 R2, R7, -0x326172a9, RZ ;  /* 0xcd9e8d5707027827 */ /* 0x000fe200078e00ff */
[----:B------:R-:W-:-:S02]  /*18c0*/  PRMT R17, R68, 0x7632, R17 ;  /* 0x0000763244117816 */ /* 0x000fc40000000011 */
[----:B------:R-:W-:Y:S01]  /*18d0*/  PRMT R18, R72, 0x7632, R18 ;  /* 0x0000763248127816 */ /* 0x000fe20000000012 */
[----:B------:R-:W-:Y:S01]  /*18e0*/  IMAD.HI.U32 R6, R5, -0x2daee0ad, RZ ;  /* 0xd2511f5305067827 */ /* 0x000fe200078e00ff */
[----:B------:R-:W-:Y:S02]  /*18f0*/  LOP3.LUT R2, R3, UR13, R2, 0x96, !PT ;  /* 0x0000000d03027c12 */ /* 0x000fe4000f8e9602 */
[----:B------:R-:W-:Y:S01]  /*1900*/  PRMT R19, R64, 0x7632, R19 ;  /* 0x0000763240137816 */ /* 0x000fe20000000013 */
[----:B------:R-:W-:Y:S01]  /*1910*/  IMAD R10, R5, -0x2daee0ad, RZ ;  /* 0xd2511f53050a7824 */ /* 0x000fe200078e02ff */
[----:B------:R-:W-:Y:S01]  /*1920*/  LOP3.LUT R6, R9, UR20, R6, 0x96, !PT ;  /* 0x0000001409067c12 */ /* 0x000fe2000f8e9606 */
[----:B------:R-:W-:Y:S01]  /*1930*/  IMAD.HI.U32 R5, R2, -0x2daee0ad, RZ ;  /* 0xd2511f5302057827 */ /* 0x000fe200078e00ff */
[----:B------:R-:W-:Y:S01]  /*1940*/  PRMT R20, R95, 0x7632, R20 ;  /* 0x000076325f147816 */ /* 0x000fe20000000014 */
[----:B------:R-:W2:Y:S01]  /*1950*/  LDCU UR20, c[0x0][0x388] ;  /* 0x00007100ff1477ac */ /* 0x000ea20008000800 */
[----:B------:R-:W-:Y:S01]  /*1960*/  PRMT R21, R63, 0x7632, R21 ;  /* 0x000076323f157816 */ /* 0x000fe20000000015 */
[----:B------:R-:W-:Y:S01]  /*1970*/  IMAD R8, R7, -0x326172a9, RZ ;  /* 0xcd9e8d5707087824 */ /* 0x000fe200078e02ff */
[----:B------:R-:W-:Y:S01]  /*1980*/  LOP3.LUT R5, R10, UR15, R5, 0x96, !PT ;  /* 0x0000000f0a057c12 */ /* 0x000fe2000f8e9605 */
[----:B------:R-:W-:Y:S01]  /*1990*/  IMAD.HI.U32 R3, R6, -0x326172a9, RZ ;  /* 0xcd9e8d5706037827 */ /* 0x000fe200078e00ff */
[----:B------:R-:W-:-:S02]  /*19a0*/  PRMT R22, R79, 0x7632, R22 ;  /* 0x000076324f167816 */ /* 0x000fc40000000016 */
[----:B------:R-:W-:Y:S01]  /*19b0*/  PRMT R23, R59, 0x7632, R23 ;  /* 0x000076323b177816 */ /* 0x000fe20000000017 */
[----:B------:R-:W-:Y:S01]  /*19c0*/  IMAD R9, R2, -0x2daee0ad, RZ ;  /* 0xd2511f5302097824 */ /* 0x000fe200078e02ff */
[----:B------:R-:W-:Y:S01]  /*19d0*/  LOP3.LUT R3, R8, UR14, R3, 0x96, !PT ;  /* 0x0000000e08037c12 */ /* 0x000fe2000f8e9603 */
[----:B------:R-:W-:Y:S01]  /*19e0*/  IMAD R7, R6, -0x326172a9, RZ ;  /* 0xcd9e8d5706077824 */ /* 0x000fe200078e02ff */
[----:B------:R-:W-:Y:S01]  /*19f0*/  PRMT R24, R94, 0x7632, R24 ;  /* 0x000076325e187816 */ /* 0x000fe20000000018 */
[----:B------:R-:W-:Y:S01]  /*1a00*/  IMAD.HI.U32 R2, R5, -0x326172a9, RZ ;  /* 0xcd9e8d5705027827 */ /* 0x000fe200078e00ff */
[----:B------:R-:W-:Y:S02]  /*1a10*/  PRMT R25, R62, 0x7632, R25 ;  /* 0x000076323e197816 */ /* 0x000fe40000000019 */
[----:B------:R-:W-:Y:S01]  /*1a20*/  PRMT R26, R78, 0x7632, R26 ;  /* 0x000076324e1a7816 */ /* 0x000fe2000000001a */
[----:B------:R-:W-:Y:S01]  /*1a30*/  IMAD.HI.U32 R6, R3, -0x2daee0ad, RZ ;  /* 0xd2511f5303067827 */ /* 0x000fe200078e00ff */
[----:B------:R-:W-:Y:S01]  /*1a40*/  LOP3.LUT R2, R7, UR21, R2, 0x96, !PT ;  /* 0x0000001507027c12 */ /* 0x000fe2000f8e9602 */
[----:B------:R-:W3:Y:S01]  /*1a50*/  LDCU.U8 UR21, c[0x0][0x410] ;  /* 0x00008200ff1577ac */ /* 0x000ee20008000000 */
[----:B------:R-:W-:Y:S01]  /*1a60*/  PRMT R27, R58, 0x7632, R27 ;  /* 0x000076323a1b7816 */ /* 0x000fe2000000001b */
[----:B------:R-:W-:Y:S01]  /*1a70*/  IMAD R8, R5, -0x326172a9, RZ ;  /* 0xcd9e8d5705087824 */ /* 0x000fe200078e02ff */
[----:B------:R-:W-:Y:S01]  /*1a80*/  LOP3.LUT R6, R9, UR22, R6, 0x96, !PT ;  /* 0x0000001609067c12 */ /* 0x000fe2000f8e9606 */
[----:B------:R-:W-:Y:S01]  /*1a90*/  IMAD R10, R3, -0x2daee0ad, RZ ;  /* 0xd2511f53030a7824 */ /* 0x000fe200078e02ff */
[----:B------:R-:W-:Y:S01]  /*1aa0*/  PRMT R28, R93, 0x7632, R28 ;  /* 0x000076325d1c7816 */ /* 0x000fe2000000001c */
[----:B------:R-:W-:Y:S01]  /*1ab0*/  IMAD.HI.U32 R5, R2, -0x2daee0ad, RZ ;  /* 0xd2511f5302057827 */ /* 0x000fe200078e00ff */
[----:B------:R-:W-:Y:S01]  /*1ac0*/  PRMT R29, R61, 0x7632, R29 ;  /* 0x000076323d1d7816 */ /* 0x000fe2000000001d */
[----:B------:R-:W4:Y:S01]  /*1ad0*/  LDCU UR22, c[0x0][0x448] ;  /* 0x00008900ff1677ac */ /* 0x000f220008000800 */
[----:B------:R-:W-:Y:S01]  /*1ae0*/  PRMT R30, R77, 0x7632, R30 ;  /* 0x000076324d1e7816 */ /* 0x000fe2000000001e */
[----:B------:R-:W-:Y:S01]  /*1af0*/  IMAD.HI.U32 R3, R6, -0x326172a9, RZ ;  /* 0xcd9e8d5706037827 */ /* 0x000fe200078e00ff */
[----:B------:R-:W-:-:S02]  /*1b00*/  LOP3.LUT R5, R10, UR23, R5, 0x96, !PT ;  /* 0x000000170a057c12 */ /* 0x000fc4000f8e9605 */
        /* <DEDUP_REMOVED lines=41> */
[----:B------:R-:W-:Y:S01]  /*1da0*/  IMAD.MOV.U32 R164, RZ, RZ, RZ ;  /* 0x000000ffffa47224 */ /* 0x000fe200078e00ff */
[--C-:B------:R-:W-:Y:S01]  /*1db0*/  LOP3.LUT R3, R6, UR27, R5.reuse, 0x96, !PT ;  /* 0x0000001b06037c12 */ /* 0x100fe2000f8e9605 */
[----:B------:R-:W-:Y:S01]  /*1dc0*/  IMAD R221, R221, -0x2daee0ad, RZ ;  /* 0xd2511f53dddd7824 */ /* 0x000fe200078e02ff */
[----:B------:R-:W-:Y:S01]  /*1dd0*/  PRMT R5, R119, 0x7632, R5 ;  /* 0x0000763277057816 */ /* 0x000fe20000000005 */
[----:B------:R-:W-:Y:S01]  /*1de0*/  IMAD R166, R166, -0x326172a9, RZ ;  /* 0xcd9e8d57a6a67824 */ /* 0x000fe200078e02ff */
        /* <DEDUP_REMOVED lines=24> */
[----:B01234-:R-:W-:-:S07]  /*1f70*/  PRMT R163, R40, 0x7632, R163 ;  /* 0x0000763228a37816 */ /* 0x01ffce00000000a3 */
.L_x_833:
[----:B------:R-:W-:Y:S01]  /*1f80*/  IMAD R128, R182, UR20, RZ ;  /* 0x00000014b6807c24 */ /* 0x000fe2000f8e02ff */
[----:B------:R-:W-:Y:S01]  /*1f90*/  LOP3.LUT P0, RZ, R184, 0x100, RZ, 0xc0, !PT ;  /* 0x00000100b8ff7812 */ /* 0x000fe2000780c0ff */
[----:B------:R-:W-:Y:S03]  /*1fa0*/  BSSY.RECONVERGENT B1, `(.L_x_198) ;  /* 0x00008fb000017945 */ /* 0x000fe60003800200 */
[----:B------:R-:W-:-:S04]  /*1fb0*/  SHF.R.S32.HI R129, RZ, 0x1f, R128 ;  /* 0x0000001fff817819 */ /* 0x000fc80000011480 */
[----:B------:R-:W-:-:S04]  /*1fc0*/  LEA.HI R128, R129, R128, RZ, 0x3 ;  /* 0x0000008081807211 */ /* 0x000fc800078f18ff */
[----:B------:R-:W-:-:S05]  /*1fd0*/  LEA.HI.SX32 R220, R128, R183, 0x1d ;  /* 0x000000b780dc7211 */ /* 0x000fca00078feaff */
[----:B------:R-:W-:Y:S01]  /*1fe0*/  IMAD.MOV.U32 R132, RZ, RZ, R220 ;  /* 0x000000ffff847224 */ /* 0x000fe200078e00dc */
        /* <DEDUP_REMOVED lines=17> */
[----:B------:R-:W-:Y:S01]  /*2100*/  ISETP.NE.AND P2, PT, R4, 0x1, PT ;  /* 0x000000010400780c */ /* 0x000fe20003f45270 */
[----:B------:R-:W-:Y:S01]  /*2110*/  BSSY.RECONVERGENT B2, `(.L_x_201) ;  /* 0x0000051000027945 */ /* 0x000fe20003800200 */
[----:B------:R-:W-:Y:S01]  /*2120*/  IMAD.MOV.U32 R185, RZ, RZ, 0x2 ;  /* 0x00000002ffb97424 */ /* 0x000fe200078e00ff */
[----:B------:R-:W-:Y:S01]  /*2130*/  MOV R132, R166 ;  /* 0x000000a600847202 */ /* 0x000fe20000000f00 */
[----:B------:R-:W-:-:S09]  /*2140*/  IMAD.MOV.U32 R134, RZ, RZ, R221 ;  /* 0x000000ffff867224 */ /* 0x000fd200078e00dd */
[----:B------:R-:W-:Y:S05]  /*2150*/  @!P2 BRA `(.L_x_202) ;  /* 0x000000040030a947 */ /* 0x000fea0003800000 */
[----:B------:R-:W-:-:S13]  /*2160*/  ISETP.NE.AND P2, PT, R4, 0x3, PT ;  /* 0x000000030400780c */ /* 0x000fda0003f45270 */
[----:B------:R-:W-:Y:S05]  /*2170*/  @!P2 BRA `(.L_x_203) ;  /* 0x000000000020a947 */ /* 0x000fea0003800000 */
[----:B------:R-:W-:-:S13]  /*2180*/  ISETP.NE.AND P2, PT, R4, 0x2, PT ;  /* 0x000000020400780c */ /* 0x000fda0003f45270 */
[----:B------:R-:W-:Y:S01]  /*2190*/  @!P2 IMAD.MOV.U32 R185, RZ, RZ, 0x3 ;  /* 0x00000003ffb9a424 */ /* 0x000fe200078e00ff */
[----:B------:R-:W-:Y:S01]  /*21a0*/  @!P2 MOV R132, R2 ;  /* 0x000000020084a202 */ /* 0x000fe20000000f00 */
[--C-:B------:R-:W-:Y:S02]  /*21b0*/  @!P2 IMAD.MOV.U32 R134, RZ, RZ, R221.reuse ;  /* 0x000000ffff86a224 */ /* 0x100fe400078e00dd */
[----:B------:R-:W-:Y:S02]  /*21c0*/  @P2 VIADD R185, R4, 0x1 ;  /* 0x0000000104b92836 */ /* 0x000fe40000000000 */
[----:B------:R-:W-:Y:S02]  /*21d0*/  @P2 IMAD.MOV.U32 R134, RZ, RZ, R221 ;  /* 0x000000ffff862224 */ /* 0x000fe400078e00dd */
[----:B------:R-:W-:Y:S01]  /*21e0*/  @P2 IMAD.MOV.U32 R132, RZ, RZ, R3 ;  /* 0x000000ffff842224 */ /* 0x000fe200078e0003 */
[----:B------:R-:W-:Y:S06]  /*21f0*/  BRA `(.L_x_202) ;  /* 0x0000000400087947 */ /* 0x000fec0003800000 */
.L_x_203:
[----:B------:R-:W-:Y:S01]  /*2200*/  IADD3 R180, PT, PT, R180, 0x1, RZ ;  /* 0x00000001b4b47810 */ /* 0x000fe20007ffe0ff */
[----:B------:R-:W-:Y:S03]  /*2210*/  BSSY.RECONVERGENT B3, `(.L_x_204) ;  /* 0x000000c000037945 */ /* 0x000fe60003800200 */
[C---:B------:R-:W-:Y:S01]  /*2220*/  ISETP.NE.AND P2, PT, R180.reuse, RZ, PT ;  /* 0x000000ffb400720c */ /* 0x040fe20003f45270 */
[----:B------:R-:W-:-:S12]  /*2230*/  IMAD.WIDE.U32 R222, R180, -0x2daee0ad, RZ ;  /* 0xd2511f53b4de7825 */ /* 0x000fd800078e00ff */
[----:B------:R-:W-:Y:S05]  /*2240*/  @P2 BRA `(.L_x_205) ;  /* 0x0000000000202947 */ /* 0x000fea0003800000 */
[----:B------:R-:W-:-:S05]  /*2250*/  VIADD R179, R179, 0x1 ;  /* 0x00000001b3b37836 */ /* 0x000fca0000000000 */
[----:B------:R-:W-:-:S13]  /*2260*/  ISETP.NE.AND P2, PT, R179, RZ, PT ;  /* 0x000000ffb300720c */ /* 0x000fda0003f45270 */
[----:B------:R-:W-:Y:S02]  /*2270*/  @!P2 VIADD R181, R181, 0x1 ;  /* 0x00000001b5b5a836 */ /* 0x000fe40000000000 */
[----:B------:R-:W-:Y:S02]  /*2280*/  @!P2 VIADD R2, R164, 0x1 ;  /* 0x00000001a402a836 */ /* 0x000fe40000000000 */
[----:B------:R-:W-:Y:S01]  /*2290*/  @!P2 IMAD.MOV.U32 R179, RZ, RZ, RZ ;  /* 0x000000ffffb3a224 */ /* 0x000fe200078e00ff */
[----:B------:R-:W-:-:S13]  /*22a0*/  ISETP.NE.AND P3, PT, R181, RZ, !P2 ;  /* 0x000000ffb500720c */ /* 0x000fda0005765270 */
[----:B------:R-:W-:-:S05]  /*22b0*/  @P3 IADD3 R2, PT, PT, R164, RZ, RZ ;  /* 0x000000ffa4023210 */ /* 0x000fca0007ffe0ff */
[----:B------:R-:W-:-:S07]  /*22c0*/  @!P2 IMAD.MOV.U32 R164, RZ, RZ, R2 ;  /* 0x000000ffffa4a224 */ /* 0x000fce00078e0002 */
.L_x_205:
[----:B------:R-:W-:Y:S05]  /*22d0*/  BSYNC.RECONVERGENT B3 ;  /* 0x0000000000037941 */ /* 0x000fea0003800200 */
.L_x_204:
[----:B------:R-:W-:Y:S01]  /*22e0*/  IMAD.WIDE.U32 R2, R181, -0x326172a9, RZ ;  /* 0xcd9e8d57b5027825 */ /* 0x000fe200078e00ff */
[----:B------:R-:W-:Y:S01]  /*22f0*/  LOP3.LUT R132, R164, UR5, R223, 0x96, !PT ;  /* 0x00000005a4847c12 */ /* 0x000fe2000f8e96df */
[----:B------:R-:W-:Y:S02]  /*2300*/  UIADD3 UR23, UPT, UPT, UR5, -0x4498517b, URZ ;  /* 0xbb67ae8505177890 */ /* 0x000fe4000fffe0ff */
[----:B------:R-:W-:Y:S01]  /*2310*/  UIADD3 UR24, UPT, UPT, UR5, -0x126145ec, URZ ;  /* 0xed9eba1405187890 */ /* 0x000fe2000fffe0ff */
[----:B------:R-:W-:Y:S01]  /*2320*/  LOP3.LUT R134, R179, UR4, R3, 0x96, !PT ;  /* 0x00000004b3867c12 */ /* 0x000fe2000f8e9603 */
[----:B------:R-:W-:-:S04]  /*2330*/  IMAD.WIDE.U32 R132, R132, -0x326172a9, RZ ;  /* 0xcd9e8d5784847825 */ /* 0x000fc800078e00ff */
[----:B------:R-:W-:Y:S01]  /*2340*/  IMAD.WIDE.U32 R134, R134, -0x2daee0ad, RZ ;  /* 0xd2511f5386867825 */ /* 0x000fe200078e00ff */
[----:B------:R-:W-:-:S03]  /*2350*/  LOP3.LUT R223, R2, UR12, R133, 0x96, !PT ;  /* 0x0000000c02df7c12 */ /* 0x000fc6000f8e9685 */
[----:B------:R-:W-:Y:S01]  /*2360*/  IMAD.MOV.U32 R185, RZ, RZ, RZ ;  /* 0x000000ffffb97224 */ /* 0x000fe200078e00ff */
[----:B------:R-:W-:Y:S01]  /*2370*/  LOP3.LUT R2, R222, UR23, R135, 0x96, !PT ;  /* 0x00000017de027c12 */ /* 0x000fe2000f8e9687 */
[----:B------:R-:W-:Y:S01]  /*2380*/  UIADD3 UR23, UPT, UPT, UR5, 0x76cf5d0a, URZ ;  /* 0x76cf5d0a05177890 */ /* 0x000fe2000fffe0ff */
[----:B------:R-:W-:-:S04]  /*2390*/  IMAD.WIDE.U32 R222, R223, -0x2daee0ad, RZ ;  /* 0xd2511f53dfde7825 */ /* 0x000fc800078e00ff */
[----:B------:R-:W-:Y:S01]  /*23a0*/  IMAD.WIDE.U32 R2, R2, -0x326172a9, RZ ;  /* 0xcd9e8d5702027825 */ /* 0x000fe200078e00ff */
[----:B------:R-:W-:Y:S01]  /*23b0*/  LOP3.LUT R133, R134, UR23, R223, 0x96, !PT ;  /* 0x0000001786857c12 */ /* 0x000fe2000f8e96df */
[----:B------:R-:W-:-:S03]  /*23c0*/  UIADD3 UR23, UPT, UPT, UR4, 0x78dde6e4, URZ ;  /* 0x78dde6e404177890 */ /* 0x000fc6000fffe0ff */
[----:B------:R-:W-:Y:S01]  /*23d0*/  LOP3.LUT R134, R132, UR13, R3, 0x96, !PT ;  /* 0x0000000d84867c12 */ /* 0x000fe2000f8e9603 */
[----:B------:R-:W-:-:S04]  /*23e0*/  IMAD.WIDE.U32 R132, R133, -0x326172a9, RZ ;  /* 0xcd9e8d5785847825 */ /* 0x000fc800078e00ff */
[----:B------:R-:W-:Y:S01]  /*23f0*/  IMAD.WIDE.U32 R134, R134, -0x2daee0ad, RZ ;  /* 0xd2511f5386867825 */ /* 0x000fe200078e00ff */
[----:B------:R-:W-:-:S04]  /*2400*/  LOP3.LUT R223, R2, UR14, R133, 0x96, !PT ;  /* 0x0000000e02df7c12 */ /* 0x000fc8000f8e9685 */
[----:B------:R-:W-:Y:S01]  /*2410*/  LOP3.LUT R2, R222, UR15, R135, 0x96, !PT ;  /* 0x0000000fde027c12 */ /* 0x000fe2000f8e9687 */
[----:B------:R-:W-:-:S04]  /*2420*/  IMAD.WIDE.U32 R222, R223, -0x2daee0ad, RZ ;  /* 0xd2511f53dfde7825 */ /* 0x000fc800078e00ff */
[----:B------:R-:W-:Y:S01]  /*2430*/  IMAD.WIDE.U32 R2, R2, -0x326172a9, RZ ;  /* 0xcd9e8d5702027825 */ /* 0x000fe200078e00ff */
[----:B------:R-:W-:Y:S01]  /*2440*/  LOP3.LUT R133, R134, UR24, R223, 0x96, !PT ;  /* 0x0000001886857c12 */ /* 0x000fe2000f8e96df */
[----:B------:R-:W-:-:S03]  /*2450*/  UIADD3 UR24, UPT, UPT, UR5, -0x695add53, URZ ;  /* 0x96a522ad05187890 */ /* 0x000fc6000fffe0ff */
[----:B------:R-:W-:Y:S01]  /*2460*/  LOP3.LUT R134, R132, UR23, R3, 0x96, !PT ;  /* 0x0000001784867c12 */ /* 0x000fe2000f8e9603 */
[----:B------:R-:W-:Y:S01]  /*2470*/  IMAD.WIDE.U32 R132, R133, -0x326172a9, RZ ;  /* 0xcd9e8d5785847825 */ /* 0x000fe200078e00ff */
[----:B------:R-:W-:-:S03]  /*2480*/  UIADD3 UR23, UPT, UPT, UR5, -0x56f99767, URZ ;  /* 0xa906689905177890 */ /* 0x000fc6000fffe0ff */
[----:B------:R-:W-:Y:S01]  /*2490*/  IMAD.WIDE.U32 R134, R134, -0x2daee0ad, RZ ;  /* 0xd2511f5386867825 */ /* 0x000fe200078e00ff */
[----:B------:R-:W-:-:S04]  /*24a0*/  LOP3.LUT R223, R2, UR16, R133, 0x96, !PT ;  /* 0x0000001002df7c12 */ /* 0x000fc8000f8e9685 */
[----:B------:R-:W-:Y:S01]  /*24b0*/  LOP3.LUT R2, R222, UR23, R135, 0x96, !PT ;  /* 0x00000017de027c12 */ /* 0x000fe2000f8e9687 */
[----:B------:R-:W-:Y:S01]  /*24c0*/  IMAD.WIDE.U32 R222, R223, -0x2daee0ad, RZ ;  /* 0xd2511f53dfde7825 */ /* 0x000fe200078e00ff */
[----:B------:R-:W-:-:S03]  /*24d0*/  UIADD3 UR23, UPT, UPT, UR4, -0x4ab325aa, URZ ;  /* 0xb54cda5604177890 */ /* 0x000fc6000fffe0ff */
[----:B------:R-:W-:Y:S01]  /*24e0*/  IMAD.WIDE.U32 R2, R2, -0x326172a9, RZ ;  /* 0xcd9e8d5702027825 */ /* 0x000fe200078e00ff */
[----:B------:R-:W-:-:S04]  /*24f0*/  LOP3.LUT R133, R134, UR17, R223, 0x96, !PT ;  /* 0x0000001186857c12 */ /* 0x000fc8000f8e96df */
[----:B------:R-:W-:Y:S01]  /*2500*/  LOP3.LUT R134, R132, UR23, R3, 0x96, !PT ;  /* 0x0000001784867c12 */ /* 0x000fe2000f8e9603 */
[----:B------:R-:W-:Y:S01]  /*2510*/  IMAD.WIDE.U32 R132, R133, -0x326172a9, RZ ;  /* 0xcd9e8d5785847825 */ /* 0x000fe200078e00ff */
[----:B------:R-:W-:-:S03]  /*2520*/  UIADD3 UR23, UPT, UPT, UR5, 0x1fd5c5a3, URZ ;  /* 0x1fd5c5a305177890 */ /* 0x000fc6000fffe0ff */
[----:B------:R-:W-:Y:S01]  /*2530*/  IMAD.WIDE.U32 R134, R134, -0x2daee0ad, RZ ;  /* 0xd2511f5386867825 */ /* 0x000fe200078e00ff */
[----:B------:R-:W-:-:S04]  /*2540*/  LOP3.LUT R2, R2, UR18, R133, 0x96, !PT ;  /* 0x0000001202027c12 */ /* 0x000fc8000f8e9685 */
[----:B------:R-:W-:Y:S01]  /*2550*/  LOP3.LUT R222, R222, UR23, R135, 0x96, !PT ;  /* 0x00000017dede7c12 */ /* 0x000fe2000f8e9687 */
[----:B------:R-:W-:Y:S01]  /*2560*/  UIADD3 UR23, UPT, UPT, UR5, -0x24c28bd8, URZ ;  /* 0xdb3d742805177890 */ /* 0x000fe2000fffe0ff */
[----:B------:R-:W-:-:S04]  /*2570*/  IMAD.WIDE.U32 R2, R2, -0x2daee0ad, RZ ;  /* 0xd2511f5302027825 */ /* 0x000fc800078e00ff */
[----:B------:R-:W-:Y:S01]  /*2580*/  IMAD.WIDE.U32 R222, R222, -0x326172a9, RZ ;  /* 0xcd9e8d57dede7825 */ /* 0x000fe200078e00ff */
[----:B------:R-:W-:Y:S01]  /*2590*/  LOP3.LUT R133, R134, UR23, R3, 0x96, !PT ;  /* 0x0000001786857c12 */ /* 0x000fe2000f8e9603 */
[----:B------:R-:W-:-:S03]  /*25a0*/  UIADD3 UR23, UPT, UPT, UR4, -0x700cb87f, URZ ;  /* 0x8ff3478104177890 */ /* 0x000fc6000fffe0ff */
[----:B------:R-:W-:Y:S01]  /*25b0*/  LOP3.LUT R134, R132, UR19, R223, 0x96, !PT ;  /* 0x0000001384867c12 */ /* 0x000fe2000f8e96df */
[----:B------:R-:W-:-:S04]  /*25c0*/  IMAD.WIDE.U32 R132, R133, -0x326172a9, RZ ;  /* 0xcd9e8d5785847825 */ /* 0x000fc800078e00ff */
[----:B------:R-:W-:Y:S01]  /*25d0*/  IMAD.WIDE.U32 R134, R134, -0x2daee0ad, RZ ;  /* 0xd2511f5386867825 */ /* 0x000fe200078e00ff */
[----:B------:R-:W-:-:S03]  /*25e0*/  LOP3.LUT R3, R222, UR23, R133, 0x96, !PT ;  /* 0x00000017de037c12 */ /* 0x000fc6000f8e9685 */
[----:B------:R-:W-:Y:S01]  /*25f0*/  IMAD.MOV.U32 R166, RZ, RZ, R132 ;  /* 0x000000ffffa67224 */ /* 0x000fe200078e0084 */
[----:B------:R-:W-:Y:S02]  /*2600*/  LOP3.LUT R2, R2, UR24, R135, 0x96, !PT ;  /* 0x0000001802027c12 */ /* 0x000fe4000f8e9687 */
[----:B------:R-:W-:-:S07]  /*2610*/  MOV R132, R221 ;  /* 0x000000dd00847202 */ /* 0x000fce0000000f00 */
.L_x_202:
[----:B------:R-:W-:Y:S05]  /*2620*/  BSYNC.RECONVERGENT B2 ;  /* 0x0000000000027941 */ /* 0x000fea0003800200 */
.L_x_201:
[----:B------:R-:W0:Y:S01]  /*2630*/  LDC R215, c[0x0][0x408] ;  /* 0x00010200ffd77b82 */ /* 0x000e220000000800 */
[----:B------:R-:W-:Y:S01]  /*2640*/  I2FP.F32.U32 R133, R132 ;  /* 0x0000008400857245 */ /* 0x000fe20000201000 */
[----:B------:R-:W-:Y:S01]  /*2650*/  IMAD.MOV.U32 R226, RZ, RZ, 0x2f800000 ;  /* 0x2f800000ffe27424 */ /* 0x000fe200078e00ff */
[----:B------:R-:W-:Y:S01]  /*2660*/  ISETP.NE.AND P3, PT, R185, 0x1, PT ;  /* 0x00000001b900780c */ /* 0x000fe20003f65270 */
[----:B-----5:R-:W-:Y:S01]  /*2670*/  IMAD.U32 R132, R128, 0x10000, RZ ;  /* 0x0001000080847824 */ /* 0x020fe200078e00ff */
[----:B------:R-:W-:Y:S01]  /*2680*/  LOP3.LUT R184, R184, 0xffffffef, RZ, 0xc0, !PT ;  /* 0xffffffefb8b87812 */ /* 0x000fe200078ec0ff */
[----:B------:R-:W-:Y:S01]  /*2690*/  FFMA.FTZ R4, R133, R226, 1.1641532182693481445e-10 ;  /* 0x2f00000085047423 */ /* 0x000fe200000100e2 */
[----:B------:R-:W-:Y:S01]  /*26a0*/  BSSY.RECONVERGENT B2, `(.L_x_206) ;  /* 0x0000059000027945 */ /* 0x000fe20003800200 */
[----:B------:R-:W1:Y:S01]  /*26b0*/  LDC R225, c[0x0][0x404] ;  /* 0x00010100ffe17b82 */ /* 0x000e620000000800 */
[----:B------:R-:W-:Y:S01]  /*26c0*/  PRMT R128, R128, 0x7632, R128 ;  /* 0x0000763280807816 */ /* 0x000fe20000000080 */
[----:B------:R-:W-:-:S02]  /*26d0*/  IMAD.MOV.U32 R186, RZ, RZ, 0x2 ;  /* 0x00000002ffba7424 */ /* 0x000fc400078e00ff */
[----:B0-----:R-:W-:Y:S01]  /*26e0*/  FMUL.FTZ R132, R132, R215 ;  /* 0x000000d784847220 */ /* 0x001fe20000410000 */
[----:B-1----:R-:W-:Y:S02]  /*26f0*/  FSETP.GTU.FTZ.AND P2, PT, R4, R225, PT ;  /* 0x000000e10400720b */ /* 0x002fe40003f5c000 */
[----:B------:R-:W-:Y:S02]  /*2700*/  @P1 SHF.L.U32 R4, R124, 0x10, RZ ;  /* 0x000000107c041819 */ /* 0x000fe400000006ff */
[----:B------:R-:W-:Y:S02]  /*2710*/  FSEL R165, R132, RZ, !P2 ;  /* 0x000000ff84a57208 */ /* 0x000fe40005000000 */
[----:B------:R-:W-:-:S03]  /*2720*/  PLOP3.LUT P2, PT, P2, PT, PT, 0x8, 0x80 ;  /* 0x000000000080781c */ /* 0x000fc6000174e170 */
[----:B------:R-:W-:Y:S01]  /*2730*/  @P1 FADD.FTZ R165, R4, R165 ;  /* 0x000000a504a51221 */ /* 0x000fe20000010000 */
[----:B------:R-:W-:-:S04]  /*2740*/  IMAD.MOV.U32 R4, RZ, RZ, R166 ;  /* 0x000000ffff047224 */ /* 0x000fc800078e00a6 */
[----:B------:R-:W-:-:S05]  /*2750*/  F2FP.BF16.F32.PACK_AB R135, RZ, R165 ;  /* 0x000000a5ff87723e */ /* 0x000fca00000010ff */
[----:B------:R-:W-:Y:S01]  /*2760*/  @P2 LOP3.LUT R184, R184, 0x10, RZ, 0xfc, !PT ;  /* 0x00000010b8b82812 */ /* 0x000fe200078efcff */
[----:B------:R-:W-:Y:S06]  /*2770*/  @!P3 BRA `(.L_x_207) ;  /* 0x00000004002cb947 */ /* 0x000fec0003800000 */
[----:B------:R-:W-:-:S13]  /*2780*/  ISETP.NE.AND P2, PT, R185, 0x3, PT ;  /* 0x00000003b900780c */ /* 0x000fda0003f45270 */
[----:B------:R-:W-:Y:S05]  /*2790*/  @!P2 BRA `(.L_x_208) ;  /* 0x000000000018a947 */ /* 0x000fea0003800000 */
[----:B------:R-:W-:-:S13]  /*27a0*/  ISETP.NE.AND P2, PT, R185, 0x2, PT ;  /* 0x00000002b900780c */ /* 0x000fda0003f45270 */
[----:B------:R-:W-:Y:S01]  /*27b0*/  @!P2 IMAD.MOV.U32 R186, RZ, RZ, 0x3 ;  /* 0x00000003ffbaa424 */ /* 0x000fe200078e00ff */
[----:B------:R-:W-:Y:S01]  /*27c0*/  @!P2 MOV R4, R2 ;  /* 0x000000020004a202 */ /* 0x000fe20000000f00 */
[----:B------:R-:W-:Y:S02]  /*27d0*/  @P2 VIADD R186, R185, 0x1 ;  /* 0x00000001b9ba2836 */ /* 0x000fe40000000000 */
[----:B------:R-:W-:Y:S01]  /*27e0*/  @P2 IMAD.MOV.U32 R4, RZ, RZ, R3 ;  /* 0x000000ffff042224 */ /* 0x000fe200078e0003 */
[----:B------:R-:W-:Y:S06]  /*27f0*/  BRA `(.L_x_207) ;  /* 0x00000004000c7947 */ /* 0x000fec0003800000 */
.L_x_208:
[----:B------:R-:W-:Y:S01]  /*2800*/  VIADD R180, R180, 0x1 ;  /* 0x00000001b4b47836 */ /* 0x000fe20000000000 */
[----:B------:R-:W-:Y:S03]  /*2810*/  BSSY.RECONVERGENT B3, `(.L_x_209) ;  /* 0x000000c000037945 */ /* 0x000fe60003800200 */
[C---:B------:R-:W-:Y:S01]  /*2820*/  IMAD.WIDE.U32 R228, R180.reuse, -0x2daee0ad, RZ ;  /* 0xd2511f53b4e47825 */ /* 0x040fe200078e00ff */
[----:B------:R-:W-:-:S13]  /*2830*/  ISETP.NE.AND P2, PT, R180, RZ, PT ;  /* 0x000000ffb400720c */ /* 0x000fda0003f45270 */
[----:B------:R-:W-:Y:S05]  /*2840*/  @P2 BRA `(.L_x_210) ;  /* 0x0000000000202947 */ /* 0x000fea0003800000 */
[----:B------:R-:W-:-:S04]  /*2850*/  IADD3 R179, PT, PT, R179, 0x1, RZ ;  /* 0x00000001b3b37810 */ /* 0x000fc80007ffe0ff */
[----:B------:R-:W-:-:S13]  /*2860*/  ISETP.NE.AND P2, PT, R179, RZ, PT ;  /* 0x000000ffb300720c */ /* 0x000fda0003f45270 */
[----:B------:R-:W-:Y:S01]  /*2870*/  @!P2 VIADD R181, R181, 0x1 ;  /* 0x00000001b5b5a836 */ /* 0x000fe20000000000 */
[----:B------:R-:W-:Y:S01]  /*2880*/  @!P2 MOV R179, RZ ;  /* 0x000000ff00b3a202 */ /* 0x000fe20000000f00 */
[----:B------:R-:W-:-:S03]  /*2890*/  @!P2 VIADD R2, R164, 0x1 ;  /* 0x00000001a402a836 */ /* 0x000fc60000000000 */
[----:B------:R-:W-:-:S13]  /*28a0*/  ISETP.NE.AND P3, PT, R181, RZ, !P2 ;  /* 0x000000ffb500720c */ /* 0x000fda0005765270 */
[----:B------:R-:W-:-:S04]  /*28b0*/  @P3 IMAD.MOV R2, RZ, RZ, R164 ;  /* 0x000000ffff023224 */ /* 0x000fc800078e02a4 */
[----:B------:R-:W-:-:S07]  /*28c0*/  @!P2 IMAD.MOV.U32 R164, RZ, RZ, R2 ;  /* 0x000000ffffa4a224 */ /* 0x000fce00078e0002 */
.L_x_210:
[----:B------:R-:W-:Y:S05]  /*28d0*/  BSYNC.RECONVERGENT B3 ;  /* 0x0000000000037941 */ /* 0x000fea0003800200 */
.L_x_209:
        /* <DEDUP_REMOVED lines=8> */
[----:B------:R-:W-:Y:S01]  /*2960*/  IMAD.MOV.U32 R4, RZ, RZ, R134 ;  /* 0x000000ffff047224 */ /* 0x000fe200078e0086 */
[----:B------:R-:W-:Y:S01]  /*2970*/  LOP3.LUT R2, R228, UR23, R223, 0x96, !PT ;  /* 0x00000017e4027c12 */ /* 0x000fe2000f8e96df */
[----:B------:R-:W-:Y:S01]  /*2980*/  UIADD3 UR23, UPT, UPT, UR5, 0x76cf5d0a, URZ ;  /* 0x76cf5d0a05177890 */ /* 0x000fe2000fffe0ff */
[----:B------:R-:W-:-:S04]  /*2990*/  IMAD.WIDE.U32 R228, R229, -0x2daee0ad, RZ ;  /* 0xd2511f53e5e47825 */ /* 0x000fc800078e00ff */
[----:B------:R-:W-:Y:S01]  /*29a0*/  IMAD.WIDE.U32 R2, R2, -0x326172a9, RZ ;  /* 0xcd9e8d5702027825 */ /* 0x000fe200078e00ff */
[----:B------:R-:W-:Y:S01]  /*29b0*/  LOP3.LUT R133, R222, UR23, R229, 0x96, !PT ;  /* 0x00000017de857c12 */ /* 0x000fe2000f8e96e5 */
[----:B------:R-:W-:Y:S02]  /*29c0*/  UIADD3 UR23, UPT, UPT, UR4, 0x78dde6e4, URZ ;  /* 0x78dde6e404177890 */ /* 0x000fe4000fffe0ff */
[----:B------:R-:W-:Y:S01]  /*29d0*/  IMAD.MOV.U32 R186, RZ, RZ, RZ ;  /* 0x000000ffffba7224 */ /* 0x000fe200078e00ff */
        /* <DEDUP_REMOVED lines=20> */
[----:B------:R-:W-:Y:S01]  /*2b20*/  UIADD3 UR23, UPT, UPT, UR5, 0x1fd5c5a3, URZ ;  /* 0x1fd5c5a305177890 */ /* 0x000fe2000fffe0ff */
[----:B------:R-:W-:-:S04]  /*2b30*/  IMAD.WIDE.U32 R132, R133, -0x326172a9, RZ ;  /* 0xcd9e8d5785847825 */ /* 0x000fc800078e00ff */
        /* <DEDUP_REMOVED lines=15> */
.L_x_207:
[----:B------:R-:W-:Y:S05]  /*2c30*/  BSYNC.RECONVERGENT B2 ;  /* 0x0000000000027941 */ /* 0x000fea0003800200 */
.L_x_206:
[----:B------:R-:W-:Y:S01]  /*2c40*/  I2FP.F32.U32 R133, R4 ;  /* 0x0000000400857245 */ /* 0x000fe20000201000 */
[----:B------:R-:W-:Y:S01]  /*2c50*/  IMAD.U32 R128, R128, 0x10000, RZ ;  /* 0x0001000080807824 */ /* 0x000fe200078e00ff */
[----:B------:R-:W-:Y:S01]  /*2c60*/  ISETP.NE.AND P3, PT, R186, 0x1, PT ;  /* 0x00000001ba00780c */ /* 0x000fe20003f65270 */
[----:B------:R-:W-:Y:S01]  /*2c70*/  BSSY.RECONVERGENT B2, `(.L_x_211) ;  /* 0x000005a000027945 */ /* 0x000fe20003800200 */
[----:B------:R-:W-:Y:S01]  /*2c80*/  @P1 PRMT R132, R124, 0x7632, R132 ;  /* 0x000076327c841816 */ /* 0x000fe20000000084 */
[----:B------:R-:W-:Y:S01]  /*2c90*/  FFMA.FTZ R4, R133, R226, 1.1641532182693481445e-10 ;  /* 0x2f00000085047423 */ /* 0x000fe200000100e2 */
[----:B------:R-:W-:Y:S01]  /*2ca0*/  FMUL.FTZ R128, R128, R215 ;  /* 0x000000d780807220 */ /* 0x000fe20000410000 */
[----:B------:R-:W-:Y:S02]  /*2cb0*/  LOP3.LUT R184, R184, 0xfffffff7, RZ, 0xc0, !PT ;  /* 0xfffffff7b8b87812 */ /* 0x000fe400078ec0ff */
[----:B------:R-:W-:Y:S01]  /*2cc0*/  @P1 IMAD.U32 R132, R132, 0x10000, RZ ;  /* 0x0001000084841824 */ /* 0x000fe200078e00ff */
[----:B------:R-:W-:Y:S01]  /*2cd0*/  FSETP.GTU.FTZ.AND P2, PT, R4, R225, PT ;  /* 0x000000e10400720b */ /* 0x000fe20003f5c000 */
[----:B------:R-:W-:-:S03]  /*2ce0*/  IMAD.MOV.U32 R4, RZ, RZ, R166 ;  /* 0x000000ffff047224 */ /* 0x000fc600078e00a6 */
[----:B------:R-:W-:Y:S02]  /*2cf0*/  FSEL R185, R128, RZ, !P2 ;  /* 0x000000ff80b97208 */ /* 0x000fe40005000000 */
[----:B------:R-:W-:-:S03]  /*2d00*/  PLOP3.LUT P2, PT, P2, PT, PT, 0x8, 0x80 ;  /* 0x000000000080781c */ /* 0x000fc6000174e170 */
[----:B------:R-:W-:Y:S01]  /*2d10*/  @P1 FADD.FTZ R185, R132, R185 ;  /* 0x000000b984b91221 */ /* 0x000fe20000010000 */
[----:B------:R-:W-:-:S04]  /*2d20*/  HFMA2 R132, -RZ, RZ, 0, 1.1920928955078125e-07 ;  /* 0x00000002ff847431 */ /* 0x000fc800000001ff */
[----:B------:R-:W-:-:S05]  /*2d30*/  F2FP.BF16.F32.PACK_AB R221, RZ, R185 ;  /* 0x000000b9ffdd723e */ /* 0x000fca00000010ff */
[----:B------:R-:W-:Y:S01]  /*2d40*/  @P2 LOP3.LUT R184, R184, 0x8, RZ, 0xfc, !PT ;  /* 0x00000008b8b82812 */ /* 0x000fe200078efcff */
[----:B------:R-:W-:Y:S06]  /*2d50*/  @!P3 BRA `(.L_x_212) ;  /* 0x00000004002cb947 */ /* 0x000fec0003800000 */
[----:B------:R-:W-:-:S13]  /*2d60*/  ISETP.NE.AND P2, PT, R186, 0x3, PT ;  /* 0x00000003ba00780c */ /* 0x000fda0003f45270 */
[----:B------:R-:W-:Y:S05]  /*2d70*/  @!P2 BRA `(.L_x_213) ;  /* 0x000000000018a947 */ /* 0x000fea0003800000 */
[----:B------:R-:W-:-:S13]  /*2d80*/  ISETP.NE.AND P2, PT, R186, 0x2, PT ;  /* 0x00000002ba00780c */ /* 0x000fda0003f45270 */
[----:B------:R-:W-:Y:S01]  /*2d90*/  @!P2 IMAD.MOV.U32 R132, RZ, RZ, 0x3 ;  /* 0x00000003ff84a424 */ /* 0x000fe200078e00ff */
[----:B------:R-:W-:Y:S01]  /*2da0*/  @P2 IADD3 R132, PT, PT, R186, 0x1, RZ ;  /* 0x00000001ba842810 */ /* 0x000fe20007ffe0ff */
[----:B------:R-:W-:Y:S02]  /*2db0*/  @!P2 IMAD.MOV.U32 R4, RZ, RZ, R2 ;  /* 0x000000ffff04a224 */ /* 0x000fe400078e0002 */
[----:B------:R-:W-:Y:S01]  /*2dc0*/  @P2 IMAD.MOV.U32 R4, RZ, RZ, R3 ;  /* 0x000000ffff042224 */ /* 0x000fe200078e0003 */
[----:B------:R-:W-:Y:S06]  /*2dd0*/  BRA `(.L_x_212) ;  /* 0x00000004000c7947 */ /* 0x000fec0003800000 */
.L_x_213:
[----:B------:R-:W-:Y:S01]  /*2de0*/  VIADD R180, R180, 0x1 ;  /* 0x00000001b4b47836 */ /* 0x000fe20000000000 */
[----:B------:R-:W-:Y:S03]  /*2df0*/  BSSY.RECONVERGENT B3, `(.L_x_214) ;  /* 0x000000c000037945 */ /* 0x000fe60003800200 */
[C---:B------:R-:W-:Y:S01]  /*2e00*/  IMAD.WIDE.U32 R228, R180.reuse, -0x2daee0ad, RZ ;  /* 0xd2511f53b4e47825 */ /* 0x040fe200078e00ff */
[----:B------:R-:W-:-:S13]  /*2e10*/  ISETP.NE.AND P2, PT, R180, RZ, PT ;  /* 0x000000ffb400720c */ /* 0x000fda0003f45270 */
[----:B------:R-:W-:Y:S05]  /*2e20*/  @P2 BRA `(.L_x_215) ;  /* 0x0000000000202947 */ /* 0x000fea0003800000 */
[----:B------:R-:W-:-:S05]  /*2e30*/  VIADD R179, R179, 0x1 ;  /* 0x00000001b3b37836 */ /* 0x000fca0000000000 */
[----:B------:R-:W-:-:S13]  /*2e40*/  ISETP.NE.AND P2, PT, R179, RZ, PT ;  /* 0x000000ffb300720c */ /* 0x000fda0003f45270 */
[----:B------:R-:W-:Y:S01]  /*2e50*/  @!P2 IADD3 R181, PT, PT, R181, 0x1, RZ ;  /* 0x00000001b5b5a810 */ /* 0x000fe20007ffe0ff */
[----:B------:R-:W-:Y:S02]  /*2e60*/  @!P2 VIADD R2, R164, 0x1 ;  /* 0x00000001a402a836 */ /* 0x000fe40000000000 */
[----:B------:R-:W-:Y:S01]  /*2e70*/  @!P2 IMAD.MOV.U32 R179, RZ, RZ, RZ ;  /* 0x000000ffffb3a224 */ /* 0x000fe200078e00ff */
[----:B------:R-:W-:-:S13]  /*2e80*/  ISETP.NE.AND P3, PT, R181, RZ, !P2 ;  /* 0x000000ffb500720c */ /* 0x000fda0005765270 */
[----:B------:R-:W-:-:S05]  /*2e90*/  @P3 IMAD.MOV R2, RZ, RZ, R164 ;  /* 0x000000ffff023224 */ /* 0x000fca00078e02a4 */
[----:B------:R-:W-:-:S07]  /*2ea0*/  @!P2 MOV R164, R2 ;  /* 0x0000000200a4a202 */ /* 0x000fce0000000f00 */
.L_x_215:
[----:B------:R-:W-:Y:S05]  /*2eb0*/  BSYNC.RECONVERGENT B3 ;  /* 0x0000000000037941 */ /* 0x000fea0003800200 */
.L_x_214:
        /* <DEDUP_REMOVED lines=49> */
[----:B------:R-:W-:Y:S02]  /*31d0*/  IMAD.MOV.U32 R134, RZ, RZ, R132 ;  /* 0x000000ffff867224 */ /* 0x000fe400078e0084 */
[----:B------:R-:W-:Y:S02]  /*31e0*/  HFMA2 R132, -RZ, RZ, 0, 0 ;  /* 0x00000000ff847431 */ /* 0x000fe400000001ff */
[----:B------:R-:W-:Y:S01]  /*31f0*/  IMAD.MOV.U32 R166, RZ, RZ, R222 ;  /* 0x000000ffffa67224 */ /* 0x000fe200078e00de */
[----:B------:R-:W-:-:S07]  /*3200*/  LOP3.LUT R2, R2, UR24, R133, 0x96, !PT ;  /* 0x0000001802027c12 */ /* 0x000fce000f8e9685 */
.L_x_212:
[----:B------:R-:W-:Y:S05]  /*3210*/  BSYNC.RECONVERGENT B2 ;  /* 0x0000000000027941 */ /* 0x000fea0003800200 */
.L_x_211:
[----:B------:R-:W-:Y:S01]  /*3220*/  I2FP.F32.U32 R133, R4 ;  /* 0x0000000400857245 */ /* 0x000fe20000201000 */
[----:B------:R-:W-:Y:S01]  /*3230*/  IMAD.U32 R128, R129, 0x10000, RZ ;  /* 0x0001000081807824 */ /* 0x000fe200078e00ff */
[----:B------:R-:W-:Y:S01]  /*3240*/  ISETP.NE.AND P2, PT, R132, 0x1, PT ;  /* 0x000000018400780c */ /* 0x000fe20003f45270 */
[----:B------:R-:W-:Y:S01]  /*3250*/  BSSY.RECONVERGENT B2, `(.L_x_216) ;  /* 0x000005a000027945 */ /* 0x000fe20003800200 */
[----:B------:R-:W-:Y:S01]  /*3260*/  LOP3.LUT R184, R184, 0xfffffffb, RZ, 0xc0, !PT ;  /* 0xfffffffbb8b87812 */ /* 0x000fe200078ec0ff */
[----:B------:R-:W-:Y:S01]  /*3270*/  FFMA.FTZ R4, R133, R226, 1.1641532182693481445e-10 ;  /* 0x2f00000085047423 */ /* 0x000fe200000100e2 */
[----:B------:R-:W-:Y:S01]  /*3280*/  FMUL.FTZ R128, R128, R215 ;  /* 0x000000d780807220 */ /* 0x000fe20000410000 */
[----:B------:R-:W-:-:S03]  /*3290*/  @P1 IMAD.U32 R133, R125, 0x10000, RZ ;  /* 0x000100007d851824 */ /* 0x000fc600078e00ff */
[----:B------:R-:W-:Y:S02]  /*32a0*/  FSETP.GTU.FTZ.AND P3, PT, R4, R225, PT ;  /* 0x000000e10400720b */ /* 0x000fe40003f7c000 */
[----:B------:R-:W-:Y:S02]  /*32b0*/  PRMT R4, R129, 0x7632, R4 ;  /* 0x0000763281047816 */ /* 0x000fe40000000004 */
[----:B------:R-:W-:Y:S02]  /*32c0*/  FSEL R186, R128, RZ, !P3 ;  /* 0x000000ff80ba7208 */ /* 0x000fe40005800000 */
[----:B------:R-:W-:Y:S02]  /*32d0*/  PLOP3.LUT P3, PT, P3, PT, PT, 0x8, 0x80 ;  /* 0x000000000080781c */ /* 0x000fe40001f6e170 */
[----:B------:R-:W-:Y:S01]  /*32e0*/  MOV R129, R166 ;  /* 0x000000a600817202 */ /* 0x000fe20000000f00 */
[----:B------:R-:W-:Y:S01]  /*32f0*/  @P1 FADD.FTZ R186, R133, R186 ;  /* 0x000000ba85ba1221 */ /* 0x000fe20000010000 */
[----:B------:R-:W-:-:S04]  /*3300*/  IMAD.MOV.U32 R133, RZ, RZ, 0x2 ;  /* 0x00000002ff857424 */ /* 0x000fc800078e00ff */
[----:B------:R-:W-:-:S05]  /*3310*/  F2FP.BF16.F32.PACK_AB R222, RZ, R186 ;  /* 0x000000baffde723e */ /* 0x000fca00000010ff */
[----:B------:R-:W-:Y:S01]  /*3320*/  @P3 LOP3.LUT R184, R184, 0x4, RZ, 0xfc, !PT ;  /* 0x00000004b8b83812 */ /* 0x000fe200078efcff */
[----:B------:R-:W-:Y:S06]  /*3330*/  @!P2 BRA `(.L_x_217) ;  /* 0x00000004002ca947 */ /* 0x000fec0003800000 */
[----:B------:R-:W-:-:S13]  /*3340*/  ISETP.NE.AND P2, PT, R132, 0x3, PT ;  /* 0x000000038400780c */ /* 0x000fda0003f45270 */
[----:B------:R-:W-:Y:S05]  /*3350*/  @!P2 BRA `(.L_x_218) ;  /* 0x000000000018a947 */ /* 0x000fea0003800000 */
[----:B------:R-:W-:-:S13]  /*3360*/  ISETP.NE.AND P2, PT, R132, 0x2, PT ;  /* 0x000000028400780c */ /* 0x000fda0003f45270 */
[----:B------:R-:W-:Y:S02]  /*3370*/  @!P2 IMAD.MOV.U32 R133, RZ, RZ, 0x3 ;  /* 0x00000003ff85a424 */ /* 0x000fe400078e00ff */
[----:B------:R-:W-:Y:S01]  /*3380*/  @!P2 IMAD.MOV.U32 R129, RZ, RZ, R2 ;  /* 0x000000ffff81a224 */ /* 0x000fe200078e0002 */
[----:B------:R-:W-:Y:S01]  /*3390*/  @P2 MOV R129, R3 ;  /* 0x0000000300812202 */ /* 0x000fe20000000f00 */
[----:B------:R-:W-:Y:S01]  /*33a0*/  @P2 VIADD R133, R132, 0x1 ;  /* 0x0000000184852836 */ /* 0x000fe20000000000 */
[----:B------:R-:W-:Y:S06]  /*33b0*/  BRA `(.L_x_217) ;  /* 0x00000004000c7947 */ /* 0x000fec0003800000 */
.L_x_218:
[----:B------:R-:W-:Y:S01]  /*33c0*/  VIADD R180, R180, 0x1 ;  /* 0x00000001b4b47836 */ /* 0x000fe20000000000 */
[----:B------:R-:W-:Y:S03]  /*33d0*/  BSSY.RECONVERGENT B3, `(.L_x_219) ;  /* 0x000000c000037945 */ /* 0x000fe60003800200 */
[C---:B------:R-:W-:Y:S01]  /*33e0*/  IMAD.WIDE.U32 R228, R180.reuse, -0x2daee0ad, RZ ;  /* 0xd2511f53b4e47825 */ /* 0x040fe200078e00ff */
[----:B------:R-:W-:-:S13]  /*33f0*/  ISETP.NE.AND P2, PT, R180, RZ, PT ;  /* 0x000000ffb400720c */ /* 0x000fda0003f45270 */
[----:B------:R-:W-:Y:S05]  /*3400*/  @P2 BRA `(.L_x_220) ;  /* 0x0000000000202947 */ /* 0x000fea0003800000 */
[----:B------:R-:W-:-:S05]  /*3410*/  VIADD R179, R179, 0x1 ;  /* 0x00000001b3b37836 */ /* 0x000fca0000000000 */
[----:B------:R-:W-:-:S13]  /*3420*/  ISETP.NE.AND P2, PT, R179, RZ, PT ;  /* 0x000000ffb300720c */ /* 0x000fda0003f45270 */
[----:B------:R-:W-:Y:S01]  /*3430*/  @!P2 VIADD R181, R181, 0x1 ;  /* 0x00000001b5b5a836 */ /* 0x000fe20000000000 */
[----:B------:R-:W-:Y:S01]  /*3440*/  @!P2 IADD3 R2, PT, PT, R164, 0x1, RZ ;  /* 0x00000001a402a810 */ /* 0x000fe20007ffe0ff */
[----:B------:R-:W-:-:S03]  /*3450*/  @!P2 IMAD.MOV.U32 R179, RZ, RZ, RZ ;  /* 0x000000ffffb3a224 */ /* 0x000fc600078e00ff */
[----:B------:R-:W-:-:S13]  /*3460*/  ISETP.NE.AND P3, PT, R181, RZ, !P2 ;  /* 0x000000ffb500720c */ /* 0x000fda0005765270 */
[----:B------:R-:W-:-:S04]  /*3470*/  @P3 IMAD.MOV R2, RZ, RZ, R164 ;  /* 0x000000ffff023224 */ /* 0x000fc800078e02a4 */
[----:B------:R-:W-:-:S07]  /*3480*/  @!P2 IMAD.MOV.U32 R164, RZ, RZ, R2 ;  /* 0x000000ffffa4a224 */ /* 0x000fce00078e0002 */
.L_x_220:
[----:B------:R-:W-:Y:S05]  /*3490*/  BSYNC.RECONVERGENT B3 ;  /* 0x0000000000037941 */ /* 0x000fea0003800200 */
.L_x_219:
[----:B------:R-:W-:Y:S01]  /*34a0*/  IMAD.WIDE.U32 R2, R181, -0x326172a9, RZ ;  /* 0xcd9e8d57b5027825 */ /* 0x000fe200078e00ff */
[----:B------:R-:W-:Y:S01]  /*34b0*/  LOP3.LUT R128, R164, UR5, R229, 0x96, !PT ;  /* 0x00000005a4807c12 */ /* 0x000fe2000f8e96e5 */
[----:B------:R-:W-:Y:S02]  /*34c0*/  UIADD3 UR23, UPT, UPT, UR5, -0x4498517b, URZ ;  /* 0xbb67ae8505177890 */ /* 0x000fe4000fffe0ff */
[----:B------:R-:W-:Y:S01]  /*34d0*/  UIADD3 UR24, UPT, UPT, UR5, -0x126145ec, URZ ;  /* 0xed9eba1405187890 */ /* 0x000fe2000fffe0ff */
[----:B------:R-:W-:Y:S01]  /*34e0*/  LOP3.LUT R132, R179, UR4, R3, 0x96, !PT ;  /* 0x00000004b3847c12 */ /* 0x000fe2000f8e9603 */
[----:B------:R-:W-:-:S04]  /*34f0*/  IMAD.WIDE.U32 R128, R128, -0x326172a9, RZ ;  /* 0xcd9e8d5780807825 */ /* 0x000fc800078e00ff */
[----:B------:R-:W-:Y:S01]  /*3500*/  IMAD.WIDE.U32 R132, R132, -0x2daee0ad, RZ ;  /* 0xd2511f5384847825 */ /* 0x000fe200078e00ff */
[----:B------:R-:W-:-:S04]  /*3510*/  LOP3.LUT R229, R2, UR12, R129, 0x96, !PT ;  /* 0x0000000c02e57c12 */ /* 0x000fc8000f8e9681 */
        /* <DEDUP_REMOVED lines=39> */
[----:B------:R-:W-:Y:S02]  /*3790*/  LOP3.LUT R3, R228, UR23, R133, 0x96, !PT ;  /* 0x00000017e4037c12 */ /* 0x000fe4000f8e9685 */
[----:B------:R-:W-:Y:S01]  /*37a0*/  MOV R166, R132 ;  /* 0x0000008400a67202 */ /* 0x000fe20000000f00 */
[----:B------:R-:W-:Y:S01]  /*37b0*/  IMAD.MOV.U32 R133, RZ, RZ, RZ ;  /* 0x000000ffff857224 */ /* 0x000fe200078e00ff */
[----:B------:R-:W-:Y:S01]  /*37c0*/  LOP3.LUT R2, R2, UR24, R129, 0x96, !PT ;  /* 0x0000001802027c12 */ /* 0x000fe2000f8e9681 */
[----:B------:R-:W-:Y:S02]  /*37d0*/  IMAD.MOV.U32 R129, RZ, RZ, R134 ;  /* 0x000000ffff817224 */ /* 0x000fe400078e0086 */
[----:B------:R-:W-:-:S07]  /*37e0*/  IMAD.MOV.U32 R134, RZ, RZ, R128 ;  /* 0x000000ffff867224 */ /* 0x000fce00078e0080 */
.L_x_217:
[----:B------:R-:W-:Y:S05]  /*37f0*/  BSYNC.RECONVERGENT B2 ;  /* 0x0000000000027941 */ /* 0x000fea0003800200 */
.L_x_216:
[----:B------:R-:W-:Y:S01]  /*3800*/  I2FP.F32.U32 R129, R129 ;  /* 0x0000008100817245 */ /* 0x000fe20000201000 */
[----:B------:R-:W-:Y:S01]  /*3810*/  BSSY.RECONVERGENT B2, `(.L_x_221) ;  /* 0x000005c000027945 */ /* 0x000fe20003800200 */
[----:B------:R-:W-:Y:S01]  /*3820*/  SHF.L.U32 R128, R4, 0x10, RZ ;  /* 0x0000001004807819 */ /* 0x000fe200000006ff */
[----:B------:R-:W-:Y:S01]  /*3830*/  IMAD.MOV.U32 R132, RZ, RZ, 0x2 ;  /* 0x00000002ff847424 */ /* 0x000fe200078e00ff */
[----:B------:R-:W-:Y:S01]  /*3840*/  LOP3.LUT R184, R184, 0xfffffffd, RZ, 0xc0, !PT ;  /* 0xfffffffdb8b87812 */ /* 0x000fe200078ec0ff */
[----:B------:R-:W-:Y:S01]  /*3850*/  FFMA.FTZ R4, R129, R226, 1.1641532182693481445e-10 ;  /* 0x2f00000081047423 */ /* 0x000fe200000100e2 */
[----:B------:R-:W-:Y:S01]  /*3860*/  @P1 PRMT R129, R125, 0x7632, R129 ;  /* 0x000076327d811816 */ /* 0x000fe20000000081 */
[----:B------:R-:W-:-:S03]  /*3870*/  FMUL.FTZ R128, R128, R215 ;  /* 0x000000d780807220 */ /* 0x000fc60000410000 */
[----:B------:R-:W-:Y:S01]  /*3880*/  FSETP.GTU.FTZ.AND P2, PT, R4, R225, PT ;  /* 0x000000e10400720b */ /* 0x000fe20003f5c000 */
[----:B------:R-:W-:-:S03]  /*3890*/  @P1 IMAD.U32 R4, R129, 0x10000, RZ ;  /* 0x0001000081041824 */ /* 0x000fc600078e00ff */
[----:B------:R-:W-:Y:S02]  /*38a0*/  FSEL R195, R128, RZ, !P2 ;  /* 0x000000ff80c37208 */ /* 0x000fe40005000000 */
[----:B------:R-:W-:Y:S02]  /*38b0*/  PLOP3.LUT P3, PT, P2, PT, PT, 0x8, 0x80 ;  /* 0x000000000080781c */ /* 0x000fe4000176e170 */
[----:B------:R-:W-:Y:S01]  /*38c0*/  ISETP.NE.AND P2, PT, R133, 0x1, PT ;  /* 0x000000018500780c */ /* 0x000fe20003f45270 */
[----:B------:R-:W-:Y:S01]  /*38d0*/  @P1 FADD.FTZ R195, R4, R195 ;  /* 0x000000c304c31221 */ /* 0x000fe20000010000 */
[----:B------:R-:W-:-:S04]  /*38e0*/  IMAD.MOV.U32 R4, RZ, RZ, R166 ;  /* 0x000000ffff047224 */ /* 0x000fc800078e00a6 */
[----:B------:R-:W-:-:S05]  /*38f0*/  F2FP.BF16.F32.PACK_AB R223, RZ, R195 ;  /* 0x000000c3ffdf723e */ /* 0x000fca00000010ff */
[----:B------:R-:W-:Y:S02]  /*3900*/  @P3 LOP3.LUT R184, R184, 0x2, RZ, 0xfc, !PT ;  /* 0x00000002b8b83812 */ /* 0x000fe400078efcff */
[----:B------:R-:W-:Y:S05]  /*3910*/  @!P2 BRA `(.L_x_222) ;  /* 0x00000004002ca947 */ /* 0x000fea0003800000 */
[----:B------:R-:W-:-:S13]  /*3920*/  ISETP.NE.AND P2, PT, R133, 0x3, PT ;  /* 0x000000038500780c */ /* 0x000fda0003f45270 */
[----:B------:R-:W-:Y:S05]  /*3930*/  @!P2 BRA `(.L_x_223) ;  /* 0x000000000018a947 */ /* 0x000fea0003800000 */
[----:B------:R-:W-:-:S13]  /*3940*/  ISETP.NE.AND P2, PT, R133, 0x2, PT ;  /* 0x000000028500780c */ /* 0x000fda0003f45270 */
[----:B------:R-:W-:Y:S01]  /*3950*/  @!P2 MOV R132, 0x3 ;  /* 0x000000030084a802 */ /* 0x000fe20000000f00 */
[----:B------:R-:W-:Y:S02]  /*3960*/  @!P2 IMAD.MOV.U32 R4, RZ, RZ, R2 ;  /* 0x000000ffff04a224 */ /* 0x000fe400078e0002 */
[----:B------:R-:W-:Y:S02]  /*3970*/  @P2 VIADD R132, R133, 0x1 ;  /* 0x0000000185842836 */ /* 0x000fe40000000000 */
[----:B------:R-:W-:Y:S01]  /*3980*/  @P2 IMAD.MOV.U32 R4, RZ, RZ, R3 ;  /* 0x000000ffff042224 */ /* 0x000fe200078e0003 */
[----:B------:R-:W-:Y:S06]  /*3990*/  BRA `(.L_x_222) ;  /* 0x00000004000c7947 */ /* 0x000fec0003800000 */
.L_x_223:
        /* <DEDUP_REMOVED lines=13> */
.L_x_225:
[----:B------:R-:W-:Y:S05]  /*3a70*/  BSYNC.RECONVERGENT B3 ;  /* 0x0000000000037941 */ /* 0x000fea0003800200 */
.L_x_224:
[----:B------:R-:W-:Y:S01]  /*3a80*/  IMAD.WIDE.U32 R2, R181, -0x326172a9, RZ ;  /* 0xcd9e8d57b5027825 */ /* 0x000fe200078e00ff */
[----:B------:R-:W-:Y:S01]  /*3a90*/  LOP3.LUT R128, R164, UR5, R229, 0x96, !PT ;  /* 0x00000005a4807c12 */ /* 0x000fe2000f8e96e5 */
[----:B------:R-:W-:Y:S01]  /*3aa0*/  UIADD3 UR23, UPT, UPT, UR5, -0x4498517b, URZ ;  /* 0xbb67ae8505177890 */ /* 0x000fe2000fffe0ff */
[----:B------:R-:W-:Y:S01]  /*3ab0*/  MOV R4, R134 ;  /* 0x0000008600047202 */ /* 0x000fe20000000f00 */
        /* <DEDUP_REMOVED lines=46> */
[----:B------:R-:W-:Y:S01]  /*3da0*/  LOP3.LUT R2, R2, UR24, R129, 0x96, !PT ;  /* 0x0000001802027c12 */ /* 0x000fe2000f8e9681 */
[----:B------:R-:W-:Y:S02]  /*3db0*/  IMAD.MOV.U32 R134, RZ, RZ, R128 ;  /* 0x000000ffff867224 */ /* 0x000fe400078e0080 */
[----:B------:R-:W-:-:S07]  /*3dc0*/  IMAD.MOV.U32 R132, RZ, RZ, RZ ;  /* 0x000000ffff847224 */ /* 0x000fce00078e00ff */
.L_x_222:
[----:B------:R-:W-:Y:S05]  /*3dd0*/  BSYNC.RECONVERGENT B2 ;  /* 0x0000000000027941 */ /* 0x000fea0003800200 */
.L_x_221:
[----:B------:R-:W-:Y:S01]  /*3de0*/  I2FP.F32.U32 R129, R4 ;  /* 0x0000000400817245 */ /* 0x000fe20000201000 */
[----:B------:R-:W-:Y:S01]  /*3df0*/  IMAD.U32 R128, R130, 0x10000, RZ ;  /* 0x0001000082807824 */ /* 0x000fe200078e00ff */
[----:B------:R-:W-:Y:S01]  /*3e00*/  ISETP.NE.AND P3, PT, R132, 0x1, PT ;  /* 0x000000018400780c */ /* 0x000fe20003f65270 */
[----:B------:R-:W-:Y:S01]  /*3e10*/  BSSY.RECONVERGENT B2, `(.L_x_226) ;  /* 0x0000058000027945 */ /* 0x000fe20003800200 */
[----:B------:R-:W-:Y:S01]  /*3e20*/  PRMT R130, R130, 0x7632, R130 ;  /* 0x0000763282827816 */ /* 0x000fe20000000082 */
[----:B------:R-:W-:Y:S01]  /*3e30*/  FFMA.FTZ R4, R129, R226, 1.1641532182693481445e-10 ;  /* 0x2f00000081047423 */ /* 0x000fe200000100e2 */
[----:B------:R-:W-:Y:S01]  /*3e40*/  FMUL.FTZ R128, R128, R215 ;  /* 0x000000d780807220 */ /* 0x000fe20000410000 */
[----:B------:R-:W-:Y:S01]  /*3e50*/  @P1 SHF.L.U32 R129, R126, 0x10, RZ ;  /* 0x000000107e811819 */ /* 0x000fe200000006ff */
[----:B------:R-:W-:Y:S02]  /*3e60*/  IMAD.MOV.U32 R133, RZ, RZ, 0x2 ;  /* 0x00000002ff857424 */ /* 0x000fe400078e00ff */
[----:B------:R-:W-:Y:S01]  /*3e70*/  FSETP.GTU.FTZ.AND P2, PT, R4, R225, PT ;  /* 0x000000e10400720b */ /* 0x000fe20003f5c000 */
[----:B------:R-:W-:-:S03]  /*3e80*/  IMAD.MOV.U32 R4, RZ, RZ, R166 ;  /* 0x000000ffff047224 */ /* 0x000fc600078e00a6 */
[----:B------:R-:W-:Y:S02]  /*3e90*/  FSEL R196, R128, RZ, !P2 ;  /* 0x000000ff80c47208 */ /* 0x000fe40005000000 */
[----:B------:R-:W-:-:S03]  /*3ea0*/  PLOP3.LUT P2, PT, P2, PT, PT, 0x8, 0x80 ;  /* 0x000000000080781c */ /* 0x000fc6000174e170 */
[----:B------:R-:W-:-:S05]  /*3eb0*/  @P1 FADD.FTZ R196, R129, R196 ;  /* 0x000000c481c41221 */ /* 0x000fca0000010000 */
[----:B------:R-:W-:Y:S01]  /*3ec0*/  F2FP.BF16.F32.PACK_AB R227, RZ, R196 ;  /* 0x000000c4ffe3723e */ /* 0x000fe200000010ff */
        /* <DEDUP_REMOVED lines=9> */
.L_x_228:
        /* <DEDUP_REMOVED lines=13> */
.L_x_230:
[----:B------:R-:W-:Y:S05]  /*4030*/  BSYNC.RECONVERGENT B3 ;  /* 0x0000000000037941 */ /* 0x000fea0003800200 */
.L_x_229:
        /* <DEDUP_REMOVED lines=51> */
[----:B------:R-:W-:Y:S01]  /*4370*/  IMAD.MOV.U32 R133, RZ, RZ, RZ ;  /* 0x000000ffff857224 */ /* 0x000fe200078e00ff */
[----:B------:R-:W-:-:S07]  /*4380*/  MOV R134, R128 ;  /* 0x0000008000867202 */ /* 0x000fce0000000f00 */
.L_x_227:
[----:B------:R-:W-:Y:S05]  /*4390*/  BSYNC.RECONVERGENT B2 ;  /* 0x0000000000027941 */ /* 0x000fea0003800200 */
.L_x_226:
[----:B------:R-:W-:Y:S01]  /*43a0*/  I2FP.F32.U32 R129, R4 ;  /* 0x0000000400817245 */ /* 0x000fe20000201000 */
[----:B------:R-:W-:Y:S01]  /*43b0*/  IMAD.U32 R130, R130, 0x10000, RZ ;  /* 0x0001000082827824 */ /* 0x000fe200078e00ff */
[----:B------:R-:W-:Y:S01]  /*43c0*/  ISETP.NE.AND P4, PT, R133, 0x1, PT ;  /* 0x000000018500780c */ /* 0x000fe20003f85270 */
[----:B------:R-:W-:Y:S01]  /*43d0*/  BSSY.RECONVERGENT B2, `(.L_x_231) ;  /* 0x0000058000027945 */ /* 0x000fe20003800200 */
[----:B------:R-:W-:Y:S01]  /*43e0*/  @P1 PRMT R128, R126, 0x7632, R128 ;  /* 0x000076327e801816 */ /* 0x000fe20000000080 */
[----:B------:R-:W-:Y:S01]  /*43f0*/  FFMA.FTZ R4, R129, R226, 1.1641532182693481445e-10 ;  /* 0x2f00000081047423 */ /* 0x000fe200000100e2 */
[----:B------:R-:W-:-:S03]  /*4400*/  FMUL.FTZ R130, R130, R215 ;  /* 0x000000d782827220 */ /* 0x000fc60000410000 */
[----:B------:R-:W-:Y:S01]  /*4410*/  @P1 IMAD.U32 R128, R128, 0x10000, RZ ;  /* 0x0001000080801824 */ /* 0x000fe200078e00ff */
[----:B------:R-:W-:Y:S01]  /*4420*/  FSETP.GTU.FTZ.AND P3, PT, R4, R225, PT ;  /* 0x000000e10400720b */ /* 0x000fe20003f7c000 */
[----:B------:R-:W-:-:S03]  /*4430*/  IMAD.MOV.U32 R4, RZ, RZ, R166 ;  /* 0x000000ffff047224 */ /* 0x000fc600078e00a6 */
[----:B------:R-:W-:Y:S01]  /*4440*/  FSEL R205, R130, RZ, !P3 ;  /* 0x000000ff82cd7208 */ /* 0x000fe20005800000 */
[----:B------:R-:W-:Y:S01]  /*4450*/  HFMA2 R130, -RZ, RZ, 0, 1.1920928955078125e-07 ;  /* 0x00000002ff827431 */ /* 0x000fe200000001ff */
        /* <DEDUP_REMOVED lines=12> */
.L_x_233:
        /* <DEDUP_REMOVED lines=13> */
.L_x_235:
[----:B------:R-:W-:Y:S05]  /*45f0*/  BSYNC.RECONVERGENT B3 ;  /* 0x0000000000037941 */ /* 0x000fea0003800200 */
.L_x_234:
[----:B------:R-:W-:Y:S01]  /*4600*/  IMAD.WIDE.U32 R2, R181, -0x326172a9, RZ ;  /* 0xcd9e8d57b5027825 */ /* 0x000fe200078e00ff */
[----:B------:R-:W-:Y:S01]  /*4610*/  LOP3.LUT R128, R164, UR5, R231, 0x96, !PT ;  /* 0x00000005a4807c12 */ /* 0x000fe2000f8e96e7 */
[----:B------:R-:W-:Y:S02]  /*4620*/  UIADD3 UR23, UPT, UPT, UR5, -0x4498517b, URZ ;  /* 0xbb67ae8505177890 */ /* 0x000fe4000fffe0ff */
[----:B------:R-:W-:Y:S01]  /*4630*/  HFMA2 R130, -RZ, RZ, 0, 0 ;  /* 0x00000000ff827431 */ /* 0x000fe200000001ff */
        /* <DEDUP_REMOVED lines=48> */
[----:B------:R-:W-:-:S07]  /*4940*/  IMAD.MOV.U32 R134, RZ, RZ, R128 ;  /* 0x000000ffff867224 */ /* 0x000fce00078e0080 */
.L_x_232:
[----:B------:R-:W-:Y:S05]  /*4950*/  BSYNC.RECONVERGENT B2 ;  /* 0x0000000000027941 */ /* 0x000fea0003800200 */
.L_x_231:
[----:B------:R-:W-:Y:S01]  /*4960*/  I2FP.F32.U32 R129, R4 ;  /* 0x0000000400817245 */ /* 0x000fe20000201000 */
[C---:B------:R-:W-:Y:S01]  /*4970*/  IMAD.U32 R128, R131.reuse, 0x10000, RZ ;  /* 0x0001000083807824 */ /* 0x040fe200078e00ff */
[----:B------:R-:W-:Y:S01]  /*4980*/  ISETP.NE.AND P5, PT, R130, 0x1, PT ;  /* 0x000000018200780c */ /* 0x000fe20003fa5270 */
[----:B------:R-:W-:Y:S01]  /*4990*/  BSSY.RECONVERGENT B2, `(.L_x_236) ;  /* 0x0000058000027945 */ /* 0x000fe20003800200 */
[----:B------:R-:W-:Y:S01]  /*49a0*/  PRMT R229, R131, 0x7632, R229 ;  /* 0x0000763283e57816 */ /* 0x000fe200000000e5 */
[----:B------:R-:W-:Y:S01]  /*49b0*/  FFMA.FTZ R4, R129, R226, 1.1641532182693481445e-10 ;  /* 0x2f00000081047423 */ /* 0x000fe200000100e2 */
[----:B------:R-:W-:Y:S01]  /*49c0*/  FMUL.FTZ R128, R128, R215 ;  /* 0x000000d780807220 */ /* 0x000fe20000410000 */
[----:B------:R-:W-:-:S03]  /*49d0*/  @P1 IMAD.U32 R129, R127, 0x10000, RZ ;  /* 0x000100007f811824 */ /* 0x000fc600078e00ff */
[----:B------:R-:W-:Y:S01]  /*49e0*/  FSETP.GTU.FTZ.AND P4, PT, R4, R225, PT ;  /* 0x000000e10400720b */ /* 0x000fe20003f9c000 */
[----:B------:R-:W-:-:S03]  /*49f0*/  IMAD.MOV.U32 R4, RZ, RZ, 0x2 ;  /* 0x00000002ff047424 */ /* 0x000fc600078e00ff */
[----:B------:R-:W-:Y:S02]  /*4a00*/  FSEL R206, R128, RZ, !P4 ;  /* 0x000000ff80ce7208 */ /* 0x000fe40006000000 */
[----:B------:R-:W-:-:S03]  /*4a10*/  PLOP3.LUT P4, PT, P4, PT, PT, 0x8, 0x80 ;  /* 0x000000000080781c */ /* 0x000fc6000278e170 */
[----:B------:R-:W-:Y:S01]  /*4a20*/  @P1 FADD.FTZ R206, R129, R206 ;  /* 0x000000ce81ce1221 */ /* 0x000fe20000010000 */
[----:B------:R-:W-:-:S04]  /*4a30*/  MOV R129, R166 ;  /* 0x000000a600817202 */ /* 0x000fc80000000f00 */
[----:B------:R-:W-:Y:S01]  /*4a40*/  F2FP.BF16.F32.PACK_AB R224, RZ, R206 ;  /* 0x000000ceffe0723e */ /* 0x000fe200000010ff */
        /* <DEDUP_REMOVED lines=9> */
.L_x_238:
        /* <DEDUP_REMOVED lines=13> */
.L_x_240:
[----:B------:R-:W-:Y:S05]  /*4bb0*/  BSYNC.RECONVERGENT B3 ;  /* 0x0000000000037941 */ /* 0x000fea0003800200 */
.L_x_239:
        /* <DEDUP_REMOVED lines=49> */
[----:B------:R-:W-:Y:S02]  /*4ed0*/  MOV R166, R130 ;  /* 0x0000008200a67202 */ /* 0x000fe40000000f00 */
[----:B------:R-:W-:Y:S01]  /*4ee0*/  LOP3.LUT R2, R2, UR24, R129, 0x96, !PT ;  /* 0x0000001802027c12 */ /* 0x000fe2000f8e9681 */
[----:B------:R-:W-:Y:S02]  /*4ef0*/  IMAD.MOV.U32 R129, RZ, RZ, R134 ;  /* 0x000000ffff817224 */ /* 0x000fe400078e0086 */
[----:B------:R-:W-:-:S07]  /*4f00*/  IMAD.MOV.U32 R134, RZ, RZ, R128 ;  /* 0x000000ffff867224 */ /* 0x000fce00078e0080 */
.L_x_237:
[----:B------:R-:W-:Y:S05]  /*4f10*/  BSYNC.RECONVERGENT B2 ;  /* 0x0000000000027941 */ /* 0x000fea0003800200 */
.L_x_236:
[----:B------:R-:W-:Y:S02]  /*4f20*/  I2FP.F32.U32 R129, R129 ;  /* 0x0000008100817245 */ /* 0x000fe40000201000 */
[----:B------:R-:W-:Y:S02]  /*4f30*/  SHF.L.U32 R128, R229, 0x10, RZ ;  /* 0x00000010e5807819 */ /* 0x000fe400000006ff */
[----:B------:R-:W-:Y:S01]  /*4f40*/  @P1 PRMT R130, R127, 0x7632, R130 ;  /* 0x000076327f821816 */ /* 0x000fe20000000082 */
[----:B------:R-:W-:Y:S01]  /*4f50*/  FFMA.FTZ R226, R129, R226, 1.1641532182693481445e-10 ;  /* 0x2f00000081e27423 */ /* 0x000fe200000100e2 */
[----:B------:R-:W-:Y:S01]  /*4f60*/  PRMT R129, R222, 0x5410, R223 ;  /* 0x00005410de817816 */ /* 0x000fe200000000df */
[----:B------:R-:W-:Y:S02]  /*4f70*/  FMUL.FTZ R128, R128, R215 ;  /* 0x000000d780807220 */ /* 0x000fe40000410000 */
[----:B------:R-:W-:Y:S01]  /*4f80*/  @P1 IMAD.U32 R130, R130, 0x10000, RZ ;  /* 0x0001000082821824 */ /* 0x000fe200078e00ff */
[----:B------:R-:W-:-:S04]  /*4f90*/  FSETP.GTU.FTZ.AND P5, PT, R226, R225, PT ;  /* 0x000000e1e200720b */ /* 0x000fc80003fbc000 */
[----:B------:R-:W-:Y:S02]  /*4fa0*/  FSEL R215, R128, RZ, !P5 ;  /* 0x000000ff80d77208 */ /* 0x000fe40006800000 */
[----:B------:R-:W-:Y:S02]  /*4fb0*/  PLOP3.LUT P5, PT, P5, PT, PT, 0x8, 0x80 ;  /* 0x000000000080781c */ /* 0x000fe40002fae170 */
[----:B------:R-:W-:Y:S01]  /*4fc0*/  PRMT R128, R135, 0x5410, R221 ;  /* 0x0000541087807816 */ /* 0x000fe200000000dd */
[----:B------:R-:W-:Y:S01]  /*4fd0*/  @P1 FADD.FTZ R215, R130, R215 ;  /* 0x000000d782d71221 */ /* 0x000fe20000010000 */
[----:B------:R-:W-:-:S04]  /*4fe0*/  PRMT R130, R227, 0x5410, R228 ;  /* 0x00005410e3827816 */ /* 0x000fc800000000e4 */
[----:B------:R-:W-:-:S04]  /*4ff0*/  F2FP.BF16.F32.PACK_AB R131, RZ, R215 ;  /* 0x000000d7ff83723e */ /* 0x000fc800000010ff */
[----:B------:R-:W-:Y:S01]  /*5000*/  PRMT R131, R224, 0x5410, R131 ;  /* 0x00005410e0837816 */ /* 0x000fe20000000083 */
[----:B------:R-:W-:Y:S06]  /*5010*/  BRA `(.L_x_241) ;  /* 0x0000005c00187947 */ /* 0x000fec0003800000 */
.L_x_200:
        /* <DEDUP_REMOVED lines=10> */
[----:B------:R-:W-:Y:S01]  /*50c0*/  @P2 IADD3 R135, PT, PT, R4, 0x1, RZ ;  /* 0x0000000104872810 */ /* 0x000fe20007ffe0ff */
[--C-:B------:R-:W-:Y:S02]  /*50d0*/  @!P2 IMAD.MOV.U32 R134, RZ, RZ, R221.reuse ;  /* 0x000000ffff86a224 */ /* 0x100fe400078e00dd */
[----:B------:R-:W-:Y:S02]  /*50e0*/  @!P2 IMAD.MOV.U32 R132, RZ, RZ, R2 ;  /* 0x000000ffff84a224 */ /* 0x000fe400078e0002 */
[----:B------:R-:W-:Y:S02]  /*50f0*/  @P2 IMAD.MOV.U32 R134, RZ, RZ, R221 ;  /* 0x000000ffff862224 */ /* 0x000fe400078e00dd */
[----:B------:R-:W-:Y:S01]  /*5100*/  @P2 IMAD.MOV.U32 R132, RZ, RZ, R3 ;  /* 0x000000ffff842224 */ /* 0x000fe200078e0003 */
[----:B------:R-:W-:Y:S06]  /*5110*/  BRA `(.L_x_243) ;  /* 0x0000000400047947 */ /* 0x000fec0003800000 */
.L_x_244:
        /* <DEDUP_REMOVED lines=13> */
.L_x_246:
[----:B------:R-:W-:Y:S05]  /*51f0*/  BSYNC.RECONVERGENT B3 ;  /* 0x0000000000037941 */ /* 0x000fea0003800200 */
.L_x_245:
        /* <DEDUP_REMOVED lines=50> */
[----:B------:R-:W-:-:S07]  /*5520*/  IMAD.MOV.U32 R135, RZ, RZ, RZ ;  /* 0x000000ffff877224 */ /* 0x000fce00078e00ff */
.L_x_243:
[----:B------:R-:W-:Y:S05]  /*5530*/  BSYNC.RECONVERGENT B2 ;  /* 0x0000000000027941 */ /* 0x000fea0003800200 */
.L_x_242:
[----:B------:R-:W0:Y:S01]  /*5540*/  LDC R174, c[0x0][0x404] ;  /* 0x00010100ffae7b82 */ /* 0x000e220000000800 */
[----:B------:R-:W-:Y:S01]  /*5550*/  HFMA2 R225, -RZ, RZ, 0.1171875, 0 ;  /* 0x2f800000ffe17431 */ /* 0x000fe200000001ff */
[----:B------:R-:W-:Y:S01]  /*5560*/  I2FP.F32.U32 R4, R132 ;  /* 0x0000008400047245 */ /* 0x000fe20000201000 */
[----:B------:R-:W-:Y:S01]  /*5570*/  BSSY.RECONVERGENT B2, `(.L_x_247) ;  /* 0x0000059000027945 */ /* 0x000fe20003800200 */
[----:B------:R-:W-:Y:S01]  /*5580*/  ISETP.NE.AND P3, PT, R135, 0x1, PT ;  /* 0x000000018700780c */ /* 0x000fe20003f65270 */
[----:B------:R-:W-:Y:S01]  /*5590*/  IMAD.MOV.U32 R169, RZ, RZ, 0x2 ;  /* 0x00000002ffa97424 */ /* 0x000fe200078e00ff */
[----:B------:R-:W-:Y:S02]  /*55a0*/  LOP3.LUT R184, R184, 0xffffffef, RZ, 0xc0, !PT ;  /* 0xffffffefb8b87812 */ /* 0x000fe400078ec0ff */
[----:B------:R-:W1:Y:S01]  /*55b0*/  LDC R215, c[0x0][0x408] ;  /* 0x00010200ffd77b82 */ /* 0x000e620000000800 */
[----:B------:R-:W-:Y:S01]  /*55c0*/  FFMA.FTZ R133, R4, R225, 1.1641532182693481445e-10 ;  /* 0x2f00000004857423 */ /* 0x000fe200000100e1 */
[C---:B-----5:R-:W-:Y:S01]  /*55d0*/  IMAD.U32 R4, R128.reuse, 0x10000, RZ ;  /* 0x0001000080047824 */ /* 0x060fe200078e00ff */
[----:B------:R-:W-:-:S03]  /*55e0*/  PRMT R128, R128, 0x7632, R128 ;  /* 0x0000763280807816 */ /* 0x000fc60000000080 */
[----:B0-----:R-:W-:Y:S01]  /*55f0*/  FSETP.GTU.FTZ.AND P2, PT, R133, R174, PT ;  /* 0x000000ae8500720b */ /* 0x001fe20003f5c000 */
[----:B------:R-:W-:-:S03]  /*5600*/  IMAD.MOV.U32 R133, RZ, RZ, R166 ;  /* 0x000000ffff857224 */ /* 0x000fc600078e00a6 */
[----:B------:R-:W-:Y:S01]  /*5610*/  PLOP3.LUT P4, PT, P2, PT, PT, 0x8, 0x80 ;  /* 0x000000000080781c */ /* 0x000fe2000178e170 */
[----:B-1----:R-:W-:-:S05]  /*5620*/  FMUL.FTZ R4, R4, R215 ;  /* 0x000000d704047220 */ /* 0x002fca0000410000 */
[----:B------:R-:W-:-:S07]  /*5630*/  FSEL R4, R4, RZ, !P2 ;  /* 0x000000ff04047208 */ /* 0x000fce0005000000 */
[----:B------:R-:W-:Y:S01]  /*5640*/  @P4 LOP3.LUT R184, R184, 0x10, RZ, 0xfc, !PT ;  /* 0x00000010b8b84812 */ /* 0x000fe200078efcff */
[----:B------:R-:W-:Y:S06]  /*5650*/  @!P3 BRA `(.L_x_248) ;  /* 0x000000040028b947 */ /* 0x000fec0003800000 */
        /* <DEDUP_REMOVED lines=8> */
.L_x_249:
        /* <DEDUP_REMOVED lines=13> */
.L_x_251:
[----:B------:R-:W-:Y:S05]  /*57b0*/  BSYNC.RECONVERGENT B3 ;  /* 0x0000000000037941 */ /* 0x000fea0003800200 */
.L_x_250:
        /* <DEDUP_REMOVED lines=48> */
[----:B------:R-:W-:Y:S01]  /*5ac0*/  IMAD.MOV.U32 R169, RZ, RZ, RZ ;  /* 0x000000ffffa97224 */ /* 0x000fe200078e00ff */
[----:B------:R-:W-:Y:S01]  /*5ad0*/  LOP3.LUT R2, R2, UR24, R133, 0x96, !PT ;  /* 0x0000001802027c12 */ /* 0x000fe2000f8e9685 */
[----:B------:R-:W-:Y:S01]  /*5ae0*/  IMAD.MOV.U32 R133, RZ, RZ, R134 ;  /* 0x000000ffff857224 */ /* 0x000fe200078e0086 */
[----:B------:R-:W-:-:S07]  /*5af0*/  MOV R134, R132 ;  /* 0x0000008400867202 */ /* 0x000fce0000000f00 */
.L_x_248:
[----:B------:R-:W-:Y:S05]  /*5b00*/  BSYNC.RECONVERGENT B2 ;  /* 0x0000000000027941 */ /* 0x000fea0003800200 */
.L_x_247:
[----:B------:R-:W-:Y:S01]  /*5b10*/  I2FP.F32.U32 R132, R133 ;  /* 0x0000008500847245 */ /* 0x000fe20000201000 */
[----:B------:R-:W-:Y:S01]  /*5b20*/  IMAD.U32 R168, R120, 0x10000, RZ ;  /* 0x0001000078a87824 */ /* 0x000fe200078e00ff */
[----:B------:R-:W-:Y:S01]  /*5b30*/  ISETP.NE.AND P3, PT, R169, 0x1, PT ;  /* 0x00000001a900780c */ /* 0x000fe20003f65270 */
[----:B------:R-:W-:Y:S01]  /*5b40*/  @P1 IMAD.U32 R165, R124, 0x10000, RZ ;  /* 0x000100007ca51824 */ /* 0x000fe200078e00ff */
[----:B------:R-:W-:Y:S01]  /*5b50*/  BSSY.RECONVERGENT B2, `(.L_x_252) ;  /* 0x0000058000027945 */ /* 0x000fe20003800200 */
[----:B------:R-:W-:Y:S01]  /*5b60*/  FFMA.FTZ R133, R132, R225, 1.1641532182693481445e-10 ;  /* 0x2f00000084857423 */ /* 0x000fe200000100e1 */
[----:B------:R-:W-:Y:S01]  /*5b70*/  FMUL.FTZ R168, R168, R215 ;  /* 0x000000d7a8a87220 */ /* 0x000fe20000410000 */
[----:B------:R-:W-:-:S03]  /*5b80*/  IMAD.MOV.U32 R132, RZ, RZ, 0x2 ;  /* 0x00000002ff847424 */ /* 0x000fc600078e00ff */
[----:B------:R-:W-:-:S04]  /*5b90*/  FSETP.GTU.FTZ.AND P2, PT, R133, R174, PT ;  /* 0x000000ae8500720b */ /* 0x000fc80003f5c000 */
[----:B------:R-:W-:Y:S02]  /*5ba0*/  FSEL R133, R168, RZ, !P2 ;  /* 0x000000ffa8857208 */ /* 0x000fe40005000000 */
[----:B------:R-:W-:-:S03]  /*5bb0*/  SEL R167, RZ, 0x1, P2 ;  /* 0x00000001ffa77807 */ /* 0x000fc60001000000 */
[----:B------:R-:W-:-:S04]  /*5bc0*/  FADD.FTZ R4, R4, R133 ;  /* 0x0000008504047221 */ /* 0x000fc80000010000 */
[----:B------:R-:W-:Y:S01]  /*5bd0*/  @P1 FADD.FTZ R165, R165, R4 ;  /* 0x00000004a5a51221 */ /* 0x000fe20000010000 */
[----:B------:R-:W-:Y:S01]  /*5be0*/  @!P1 MOV R165, R4 ;  /* 0x0000000400a59202 */ /* 0x000fe20000000f00 */
[----:B------:R-:W-:-:S03]  /*5bf0*/  IMAD.MOV.U32 R4, RZ, RZ, R166 ;  /* 0x000000ffff047224 */ /* 0x000fc600078e00a6 */
        /* <DEDUP_REMOVED lines=10> */
.L_x_254:
        /* <DEDUP_REMOVED lines=13> */
.L_x_256:
[----:B------:R-:W-:Y:S05]  /*5d70*/  BSYNC.RECONVERGENT B3 ;  /* 0x0000000000037941 */ /* 0x000fea0003800200 */
.L_x_255:
        /* <DEDUP_REMOVED lines=50> */
[----:B------:R-:W-:Y:S01]  /*60a0*/  MOV R134, R132 ;  /* 0x0000008400867202 */ /* 0x000fe20000000f00 */
[----:B------:R-:W-:Y:S01]  /*60b0*/  IMAD.MOV.U32 R132, RZ, RZ, RZ ;  /* 0x000000ffff847224 */ /* 0x000fe200078e00ff */
[----:B------:R-:W-:-:S07]  /*60c0*/  LOP3.LUT R2, R2, UR24, R133, 0x96, !PT ;  /* 0x0000001802027c12 */ /* 0x000fce000f8e9685 */
.L_x_253:
[----:B------:R-:W-:Y:S05]  /*60d0*/  BSYNC.RECONVERGENT B2 ;  /* 0x0000000000027941 */ /* 0x000fea0003800200 */
.L_x_252:
[----:B------:R-:W-:Y:S01]  /*60e0*/  I2FP.F32.U32 R4, R4 ;  /* 0x0000000400047245 */ /* 0x000fe20000201000 */
[----:B------:R-:W-:Y:S01]  /*60f0*/  IMAD.U32 R128, R128, 0x10000, RZ ;  /* 0x0001000080807824 */ /* 0x000fe200078e00ff */
[----:B------:R-:W-:Y:S01]  /*6100*/  ISETP.NE.AND P3, PT, R132, 0x1, PT ;  /* 0x000000018400780c */ /* 0x000fe20003f65270 */
[----:B------:R-:W-:Y:S01]  /*6110*/  BSSY.RECONVERGENT B2, `(.L_x_257) ;  /* 0x0000056000027945 */ /* 0x000fe20003800200 */
[----:B------:R-:W-:Y:S01]  /*6120*/  LOP3.LUT R184, R184, 0xfffffff7, RZ, 0xc0, !PT ;  /* 0xfffffff7b8b87812 */ /* 0x000fe200078ec0ff */
[----:B------:R-:W-:Y:S01]  /*6130*/  FFMA.FTZ R133, R4, R225, 1.1641532182693481445e-10 ;  /* 0x2f00000004857423 */ /* 0x000fe200000100e1 */
[----:B------:R-:W-:Y:S01]  /*6140*/  FMUL.FTZ R4, R128, R215 ;  /* 0x000000d780047220 */ /* 0x000fe20000410000 */
[----:B------:R-:W-:Y:S01]  /*6150*/  IMAD.MOV.U32 R169, RZ, RZ, 0x2 ;  /* 0x00000002ffa97424 */ /* 0x000fe200078e00ff */
[----:B------:R-:W-:Y:S02]  /*6160*/  MOV R128, R166 ;  /* 0x000000a600807202 */ /* 0x000fe40000000f00 */
[----:B------:R-:W-:-:S04]  /*6170*/  FSETP.GTU.FTZ.AND P2, PT, R133, R174, PT ;  /* 0x000000ae8500720b */ /* 0x000fc80003f5c000 */
[----:B------:R-:W-:Y:S02]  /*6180*/  PLOP3.LUT P4, PT, P2, PT, PT, 0x8, 0x80 ;  /* 0x000000000080781c */ /* 0x000fe4000178e170 */
[----:B------:R-:W-:-:S11]  /*6190*/  FSEL R4, R4, RZ, !P2 ;  /* 0x000000ff04047208 */ /* 0x000fd60005000000 */
        /* <DEDUP_REMOVED lines=10> */
.L_x_259:
        /* <DEDUP_REMOVED lines=13> */
.L_x_261:
[----:B------:R-:W-:Y:S05]  /*6310*/  BSYNC.RECONVERGENT B3 ;  /* 0x0000000000037941 */ /* 0x000fea0003800200 */
.L_x_260:
        /* <DEDUP_REMOVED lines=50> */
[----:B------:R-:W-:Y:S01]  /*6640*/  IMAD.MOV.U32 R134, RZ, RZ, R132 ;  /* 0x000000ffff867224 */ /* 0x000fe200078e0084 */
[----:B------:R-:W-:Y:S01]  /*6650*/  LOP3.LUT R2, R2, UR24, R133, 0x96, !PT ;  /* 0x0000001802027c12 */ /* 0x000fe2000f8e9685 */
[----:B------:R-:W-:-:S07]  /*6660*/  IMAD.MOV.U32 R169, RZ, RZ, RZ ;  /* 0x000000ffffa97224 */ /* 0x000fce00078e00ff */
.L_x_258:
[----:B------:R-:W-:Y:S05]  /*6670*/  BSYNC.RECONVERGENT B2 ;  /* 0x0000000000027941 */ /* 0x000fea0003800200 */
.L_x_257:
[----:B------:R-:W-:Y:S01]  /*6680*/  I2FP.F32.U32 R128, R128 ;  /* 0x0000008000807245 */ /* 0x000fe20000201000 */
[----:B------:R-:W-:Y:S01]  /*6690*/  BSSY.RECONVERGENT B2, `(.L_x_262) ;  /* 0x000005d000027945 */ /* 0x000fe20003800200 */
[----:B------:R-:W-:Y:S02]  /*66a0*/  PRMT R132, R120, 0x7632, R132 ;  /* 0x0000763278847816 */ /* 0x000fe40000000084 */
[----:B------:R-:W-:Y:S01]  /*66b0*/  ISETP.NE.AND P3, PT, R169, 0x1, PT ;  /* 0x00000001a900780c */ /* 0x000fe20003f65270 */
[----:B------:R-:W-:Y:S01]  /*66c0*/  FFMA.FTZ R133, R128, R225, 1.1641532182693481445e-10 ;  /* 0x2f00000080857423 */ /* 0x000fe200000100e1 */
[----:B------:R-:W-:Y:S02]  /*66d0*/  SHF.L.U32 R132, R132, 0x10, RZ ;  /* 0x0000001084847819 */ /* 0x000fe400000006ff */
[----:B------:R-:W-:Y:S02]  /*66e0*/  @P1 PRMT R128, R124, 0x7632, R128 ;  /* 0x000076327c801816 */ /* 0x000fe40000000080 */
[----:B------:R-:W-:Y:S01]  /*66f0*/  FSETP.GTU.FTZ.AND P2, PT, R133, R174, PT ;  /* 0x000000ae8500720b */ /* 0x000fe20003f5c000 */
[----:B------:R-:W-:-:S02]  /*6700*/  FMUL.FTZ R132, R132, R215 ;  /* 0x000000d784847220 */ /* 0x000fc40000410000 */
[----:B------:R-:W-:Y:S01]  /*6710*/  @P1 IMAD.U32 R185, R128, 0x10000, RZ ;  /* 0x0001000080b91824 */ /* 0x000fe200078e00ff */
[----:B------:R-:W-:Y:S02]  /*6720*/  SEL R168, RZ, 0x1, P2 ;  /* 0x00000001ffa87807 */ /* 0x000fe40001000000 */
[----:B------:R-:W-:Y:S01]  /*6730*/  FSEL R133, R132, RZ, !P2 ;  /* 0x000000ff84857208 */ /* 0x000fe20005000000 */
[----:B------:R-:W-:-:S04]  /*6740*/  IMAD.MOV.U32 R132, RZ, RZ, 0x2 ;  /* 0x00000002ff847424 */ /* 0x000fc800078e00ff */
[----:B------:R-:W-:-:S04]  /*6750*/  FADD.FTZ R4, R4, R133 ;  /* 0x0000008504047221 */ /* 0x000fc80000010000 */
[----:B------:R-:W-:Y:S01]  /*6760*/  @P1 FADD.FTZ R185, R4, R185 ;  /* 0x000000b904b91221 */ /* 0x000fe20000010000 */
[----:B------:R-:W-:Y:S01]  /*6770*/  @!P1 IMAD.MOV.U32 R185, RZ, RZ, R4 ;  /* 0x000000ffffb99224 */ /* 0x000fe200078e0004 */
        /* <DEDUP_REMOVED lines=11> */
.L_x_264:
        /* <DEDUP_REMOVED lines=13> */
.L_x_266:
[----:B------:R-:W-:Y:S05]  /*6900*/  BSYNC.RECONVERGENT B3 ;  /* 0x0000000000037941 */ /* 0x000fea0003800200 */
.L_x_265:
        /* <DEDUP_REMOVED lines=53> */
.L_x_263:
[----:B------:R-:W-:Y:S05]  /*6c60*/  BSYNC.RECONVERGENT B2 ;  /* 0x0000000000027941 */ /* 0x000fea0003800200 */
.L_x_262:
[----:B------:R-:W-:Y:S01]  /*6c70*/  I2FP.F32.U32 R4, R4 ;  /* 0x0000000400047245 */ /* 0x000fe20000201000 */
[----:B------:R-:W-:Y:S01]  /*6c80*/  BSSY.RECONVERGENT B2, `(.L_x_267) ;  /* 0x0000059000027945 */ /* 0x000fe20003800200 */
[C---:B------:R-:W-:Y:S02]  /*6c90*/  SHF.L.U32 R128, R129.reuse, 0x10, RZ ;  /* 0x0000001081807819 */ /* 0x040fe400000006ff */
[----:B------:R-:W-:Y:S01]  /*6ca0*/  ISETP.NE.AND P2, PT, R132, 0x1, PT ;  /* 0x000000018400780c */ /* 0x000fe20003f45270 */
[----:B------:R-:W-:Y:S01]  /*6cb0*/  FFMA.FTZ R133, R4, R225, 1.1641532182693481445e-10 ;  /* 0x2f00000004857423 */ /* 0x000fe200000100e1 */
[----:B------:R-:W-:Y:S01]  /*6cc0*/  LOP3.LUT R184, R184, 0xfffffffb, RZ, 0xc0, !PT ;  /* 0xfffffffbb8b87812 */ /* 0x000fe200078ec0ff */
[----:B------:R-:W-:Y:S01]  /*6cd0*/  FMUL.FTZ R128, R128, R215 ;  /* 0x000000d780807220 */ /* 0x000fe20000410000 */
[----:B------:R-:W-:Y:S01]  /*6ce0*/  PRMT R4, R129, 0x7632, R4 ;  /* 0x0000763281047816 */ /* 0x000fe20000000004 */
[----:B------:R-:W-:Y:S01]  /*6cf0*/  IMAD.MOV.U32 R129, RZ, RZ, R166 ;  /* 0x000000ffff817224 */ /* 0x000fe200078e00a6 */
[----:B------:R-:W-:Y:S01]  /*6d00*/  FSETP.GTU.FTZ.AND P3, PT, R133, R174, PT ;  /* 0x000000ae8500720b */ /* 0x000fe20003f7c000 */
[----:B------:R-:W-:-:S03]  /*6d10*/  IMAD.MOV.U32 R133, RZ, RZ, 0x2 ;  /* 0x00000002ff857424 */ /* 0x000fc600078e00ff */
[----:B------:R-:W-:Y:S02]  /*6d20*/  FSEL R169, R128, RZ, !P3 ;  /* 0x000000ff80a97208 */ /* 0x000fe40005800000 */
[----:B------:R-:W-:-:S13]  /*6d30*/  PLOP3.LUT P3, PT, P3, PT, PT, 0x8, 0x80 ;  /* 0x000000000080781c */ /* 0x000fda0001f6e170 */
        /* <DEDUP_REMOVED lines=10> */
.L_x_269:
[----:B------:R-:W-:Y:S01]  /*6de0*/  VIADD R180, R180, 0x1 ;  /* 0x00000001b4b47836 */ /* 0x000fe20000000000 */
[----:B------:R-:W-:Y:S03]  /*6df0*/  BSSY.RECONVERGENT B3, `(.L_x_270) ;  /* 0x000000c000037945 */ /* 0x000fe60003800200 */
[C---:B------:R-:W-:Y:S01]  /*6e00*/  IMAD.WIDE.U32 R170, R180.reuse, -0x2daee0ad, RZ ;  /* 0xd2511f53b4aa7825 */ /* 0x040fe200078e00ff */
[----:B------:R-:W-:-:S13]  /*6e10*/  ISETP.NE.AND P2, PT, R180, RZ, PT ;  /* 0x000000ffb400720c */ /* 0x000fda0003f45270 */
[----:B------:R-:W-:Y:S05]  /*6e20*/  @P2 BRA `(.L_x_271) ;  /* 0x0000000000202947 */ /* 0x000fea0003800000 */
[----:B------:R-:W-:-:S04]  /*6e30*/  IADD3 R179, PT, PT, R179, 0x1, RZ ;  /* 0x00000001b3b37810 */ /* 0x000fc80007ffe0ff */
[----:B------:R-:W-:-:S13]  /*6e40*/  ISETP.NE.AND P2, PT, R179, RZ, PT ;  /* 0x000000ffb300720c */ /* 0x000fda0003f45270 */
[----:B------:R-:W-:Y:S02]  /*6e50*/  @!P2 VIADD R181, R181, 0x1 ;  /* 0x00000001b5b5a836 */ /* 0x000fe40000000000 */
[----:B------:R-:W-:Y:S02]  /*6e60*/  @!P2 VIADD R2, R164, 0x1 ;  /* 0x00000001a402a836 */ /* 0x000fe40000000000 */
[----:B------:R-:W-:Y:S01]  /*6e70*/  @!P2 IMAD.MOV.U32 R179, RZ, RZ, RZ ;  /* 0x000000ffffb3a224 */ /* 0x000fe200078e00ff */
[----:B------:R-:W-:-:S13]  /*6e80*/  ISETP.NE.AND P3, PT, R181, RZ, !P2 ;  /* 0x000000ffb500720c */ /* 0x000fda0005765270 */
[----:B------:R-:W-:-:S05]  /*6e90*/  @P3 IMAD.MOV R2, RZ, RZ, R164 ;  /* 0x000000ffff023224 */ /* 0x000fca00078e02a4 */
[----:B------:R-:W-:-:S07]  /*6ea0*/  @!P2 MOV R164, R2 ;  /* 0x0000000200a4a202 */ /* 0x000fce0000000f00 */
.L_x_271:
[----:B------:R-:W-:Y:S05]  /*6eb0*/  BSYNC.RECONVERGENT B3 ;  /* 0x0000000000037941 */ /* 0x000fea0003800200 */
.L_x_270:
        /* <DEDUP_REMOVED lines=50> */
[----:B------:R-:W-:Y:S01]  /*71e0*/  IMAD.MOV.U32 R129, RZ, RZ, R134 ;  /* 0x000000ffff817224 */ /* 0x000fe200078e0086 */
[----:B------:R-:W-:Y:S01]  /*71f0*/  MOV R134, R128 ;  /* 0x0000008000867202 */ /* 0x000fe20000000f00 */
[----:B------:R-:W-:-:S07]  /*7200*/  IMAD.MOV.U32 R133, RZ, RZ, RZ ;  /* 0x000000ffff857224 */ /* 0x000fce00078e00ff */
.L_x_268:
[----:B------:R-:W-:Y:S05]  /*7210*/  BSYNC.RECONVERGENT B2 ;  /* 0x0000000000027941 */ /* 0x000fea0003800200 */
.L_x_267:
[----:B------:R-:W-:Y:S01]  /*7220*/  I2FP.F32.U32 R128, R129 ;  /* 0x0000008100807245 */ /* 0x000fe20000201000 */
[----:B------:R-:W-:Y:S01]  /*7230*/  IMAD.U32 R132, R121, 0x10000, RZ ;  /* 0x0001000079847824 */ /* 0x000fe200078e00ff */
[----:B------:R-:W-:Y:S03]  /*7240*/  BSSY.RECONVERGENT B2, `(.L_x_272) ;  /* 0x000005a000027945 */ /* 0x000fe60003800200 */
[----:B------:R-:W-:Y:S01]  /*7250*/  FFMA.FTZ R129, R128, R225, 1.1641532182693481445e-10 ;  /* 0x2f00000080817423 */ /* 0x000fe200000100e1 */
[----:B------:R-:W-:-:S04]  /*7260*/  FMUL.FTZ R132, R132, R215 ;  /* 0x000000d784847220 */ /* 0x000fc80000410000 */
[----:B------:R-:W-:Y:S01]  /*7270*/  FSETP.GTU.FTZ.AND P2, PT, R129, R174, PT ;  /* 0x000000ae8100720b */ /* 0x000fe20003f5c000 */
[----:B------:R-:W-:-:S03]  /*7280*/  @P1 IMAD.U32 R129, R125, 0x10000, RZ ;  /* 0x000100007d811824 */ /* 0x000fc600078e00ff */
[----:B------:R-:W-:Y:S01]  /*7290*/  FSEL R128, R132, RZ, !P2 ;  /* 0x000000ff84807208 */ /* 0x000fe20005000000 */
[----:B------:R-:W-:-:S04]  /*72a0*/  IMAD.MOV.U32 R132, RZ, RZ, 0x2 ;  /* 0x00000002ff847424 */ /* 0x000fc800078e00ff */
[----:B------:R-:W-:Y:S01]  /*72b0*/  FADD.FTZ R128, R169, R128 ;  /* 0x00000080a9807221 */ /* 0x000fe20000010000 */
[----:B------:R-:W-:Y:S02]  /*72c0*/  SEL R169, RZ, 0x1, P2 ;  /* 0x00000001ffa97807 */ /* 0x000fe40001000000 */
[----:B------:R-:W-:Y:S01]  /*72d0*/  ISETP.NE.AND P2, PT, R133, 0x1, PT ;  /* 0x000000018500780c */ /* 0x000fe20003f45270 */
[----:B------:R-:W-:Y:S01]  /*72e0*/  @P1 FADD.FTZ R186, R129, R128 ;  /* 0x0000008081ba1221 */ /* 0x000fe20000010000 */
[----:B------:R-:W-:Y:S01]  /*72f0*/  @!P1 MOV R186, R128 ;  /* 0x0000008000ba9202 */ /* 0x000fe20000000f00 */
[----:B------:R-:W-:-:S03]  /*7300*/  IMAD.MOV.U32 R129, RZ, RZ, R166 ;  /* 0x000000ffff817224 */ /* 0x000fc600078e00a6 */
[----:B------:R-:W-:-:S07]  /*7310*/  F2FP.BF16.F32.PACK_AB R223, RZ, R186 ;  /* 0x000000baffdf723e */ /* 0x000fce00000010ff */
[----:B------:R-:W-:Y:S05]  /*7320*/  @!P2 BRA `(.L_x_273) ;  /* 0x00000004002ca947 */ /* 0x000fea0003800000 */
        /* <DEDUP_REMOVED lines=8> */
.L_x_274:
        /* <DEDUP_REMOVED lines=13> */
.L_x_276:
[----:B------:R-:W-:Y:S05]  /*7480*/  BSYNC.RECONVERGENT B3 ;  /* 0x0000000000037941 */ /* 0x000fea0003800200 */
.L_x_275:
        /* <DEDUP_REMOVED lines=53> */
.L_x_273:
[----:B------:R-:W-:Y:S05]  /*77e0*/  BSYNC.RECONVERGENT B2 ;  /* 0x0000000000027941 */ /* 0x000fea0003800200 */
.L_x_272:
[----:B------:R-:W-:Y:S01]  /*77f0*/  I2FP.F32.U32 R128, R129 ;  /* 0x0000008100807245 */ /* 0x000fe20000201000 */
[----:B------:R-:W-:Y:S01]  /*7800*/  IMAD.U32 R4, R4, 0x10000, RZ ;  /* 0x0001000004047824 */ /* 0x000fe200078e00ff */
[----:B------:R-:W-:Y:S01]  /*7810*/  LOP3.LUT R184, R184, 0xfffffffd, RZ, 0xc0, !PT ;  /* 0xfffffffdb8b87812 */ /* 0x000fe200078ec0ff */
[----:B------:R-:W-:Y:S01]  /*7820*/  BSSY.RECONVERGENT B2, `(.L_x_277) ;  /* 0x0000056000027945 */ /* 0x000fe20003800200 */
[----:B------:R-:W-:Y:S02]  /*7830*/  IMAD.MOV.U32 R133, RZ, RZ, 0x2 ;  /* 0x00000002ff857424 */ /* 0x000fe400078e00ff */
[----:B------:R-:W-:Y:S01]  /*7840*/  FFMA.FTZ R129, R128, R225, 1.1641532182693481445e-10 ;  /* 0x2f00000080817423 */ /* 0x000fe200000100e1 */
[----:B------:R-:W-:-:S04]  /*7850*/  FMUL.FTZ R4, R4, R215 ;  /* 0x000000d704047220 */ /* 0x000fc80000410000 */
[----:B------:R-:W-:Y:S02]  /*7860*/  FSETP.GTU.FTZ.AND P2, PT, R129, R174, PT ;  /* 0x000000ae8100720b */ /* 0x000fe40003f5c000 */
[----:B------:R-:W-:Y:S02]  /*7870*/  MOV R129, R166 ;  /* 0x000000a600817202 */ /* 0x000fe40000000f00 */
[----:B------:R-:W-:Y:S02]  /*7880*/  FSEL R4, R4, RZ, !P2 ;  /* 0x000000ff04047208 */ /* 0x000fe40005000000 */
[----:B------:R-:W-:Y:S02]  /*7890*/  PLOP3.LUT P3, PT, P2, PT, PT, 0x8, 0x80 ;  /* 0x000000000080781c */ /* 0x000fe4000176e170 */
[----:B------:R-:W-:-:S11]  /*78a0*/  ISETP.NE.AND P2, PT, R132, 0x1, PT ;  /* 0x000000018400780c */ /* 0x000fd60003f45270 */
[----:B------:R-:W-:Y:S02]  /*78b0*/  @P3 LOP3.LUT R184, R184, 0x2, RZ, 0xfc, !PT ;  /* 0x00000002b8b83812 */ /* 0x000fe400078efcff */
[----:B------:R-:W-:Y:S05]  /*78c0*/  @!P2 BRA `(.L_x_278) ;  /* 0x00000004002ca947 */ /* 0x000fea0003800000 */
        /* <DEDUP_REMOVED lines=8> */
.L_x_279:
        /* <DEDUP_REMOVED lines=13> */
.L_x_281:
[----:B------:R-:W-:Y:S05]  /*7a20*/  BSYNC.RECONVERGENT B3 ;  /* 0x0000000000037941 */ /* 0x000fea0003800200 */
.L_x_280:
        /* <DEDUP_REMOVED lines=53> */
.L_x_278:
[----:B------:R-:W-:Y:S05]  /*7d80*/  BSYNC.RECONVERGENT B2 ;  /* 0x0000000000027941 */ /* 0x000fea0003800200 */
.L_x_277:
[----:B------:R-:W-:Y:S01]  /*7d90*/  I2FP.F32.U32 R128, R129 ;  /* 0x0000008100807245 */ /* 0x000fe20000201000 */
[----:B------:R-:W-:Y:S01]  /*7da0*/  BSSY.RECONVERGENT B2, `(.L_x_282) ;  /* 0x000005d000027945 */ /* 0x000fe20003800200 */
[----:B------:R-:W-:Y:S01]  /*7db0*/  PRMT R129, R121, 0x7632, R129 ;  /* 0x0000763279817816 */ /* 0x000fe20000000081 */
[----:B------:R-:W-:-:S03]  /*7dc0*/  IMAD.MOV.U32 R171, RZ, RZ, 0x2 ;  /* 0x00000002ffab7424 */ /* 0x000fc600078e00ff */
[----:B------:R-:W-:Y:S01]  /*7dd0*/  SHF.L.U32 R132, R129, 0x10, RZ ;  /* 0x0000001081847819 */ /* 0x000fe200000006ff */
[----:B------:R-:W-:Y:S01]  /*7de0*/  FFMA.FTZ R129, R128, R225, 1.1641532182693481445e-10 ;  /* 0x2f00000080817423 */ /* 0x000fe200000100e1 */
[----:B------:R-:W-:-:S03]  /*7df0*/  @P1 PRMT R128, R125, 0x7632, R128 ;  /* 0x000076327d801816 */ /* 0x000fc60000000080 */
[----:B------:R-:W-:Y:S01]  /*7e00*/  FMUL.FTZ R132, R132, R215 ;  /* 0x000000d784847220 */ /* 0x000fe20000410000 */
[----:B------:R-:W-:Y:S01]  /*7e10*/  FSETP.GTU.FTZ.AND P2, PT, R129, R174, PT ;  /* 0x000000ae8100720b */ /* 0x000fe20003f5c000 */
[----:B------:R-:W-:-:S03]  /*7e20*/  @P1 IMAD.U32 R195, R128, 0x10000, RZ ;  /* 0x0001000080c31824 */ /* 0x000fc600078e00ff */
[----:B------:R-:W-:Y:S02]  /*7e30*/  FSEL R129, R132, RZ, !P2 ;  /* 0x000000ff84817208 */ /* 0x000fe40005000000 */
[----:B------:R-:W-:Y:S02]  /*7e40*/  SEL R170, RZ, 0x1, P2 ;  /* 0x00000001ffaa7807 */ /* 0x000fe40001000000 */
[----:B------:R-:W-:Y:S01]  /*7e50*/  ISETP.NE.AND P2, PT, R133, 0x1, PT ;  /* 0x000000018500780c */ /* 0x000fe20003f45270 */
[----:B------:R-:W-:-:S04]  /*7e60*/  FADD.FTZ R4, R4, R129 ;  /* 0x0000008104047221 */ /* 0x000fc80000010000 */
[----:B------:R-:W-:Y:S01]  /*7e70*/  @P1 FADD.FTZ R195, R4, R195 ;  /* 0x000000c304c31221 */ /* 0x000fe20000010000 */
[----:B------:R-:W-:Y:S01]  /*7e80*/  @!P1 IMAD.MOV.U32 R195, RZ, RZ, R4 ;  /* 0x000000ffffc39224 */ /* 0x000fe200078e0004 */
[----:B------:R-:W-:-:S04]  /*7e90*/  MOV R4, R166 ;  /* 0x000000a600047202 */ /* 0x000fc80000000f00 */
[----:B------:R-:W-:Y:S02]  /*7ea0*/  F2FP.BF16.F32.PACK_AB R222, RZ, R195 ;  /* 0x000000c3ffde723e */ /* 0x000fe400000010ff */
        /* <DEDUP_REMOVED lines=9> */
.L_x_284:
        /* <DEDUP_REMOVED lines=13> */
.L_x_286:
[----:B------:R-:W-:Y:S05]  /*8010*/  BSYNC.RECONVERGENT B3 ;  /* 0x0000000000037941 */ /* 0x000fea0003800200 */
.L_x_285:
        /* <DEDUP_REMOVED lines=52> */
[----:B------:R-:W-:-:S07]  /*8360*/  LOP3.LUT R2, R2, UR24, R129, 0x96, !PT ;  /* 0x0000001802027c12 */ /* 0x000fce000f8e9681 */
.L_x_283:
[----:B------:R-:W-:Y:S05]  /*8370*/  BSYNC.RECONVERGENT B2 ;  /* 0x0000000000027941 */ /* 0x000fea0003800200 */
.L_x_282:
[----:B------:R-:W-:Y:S01]  /*8380*/  I2FP.F32.U32 R4, R4 ;  /* 0x0000000400047245 */ /* 0x000fe20000201000 */
[----:B------:R-:W-:Y:S01]  /*8390*/  BSSY.RECONVERGENT B2, `(.L_x_287) ;  /* 0x0000057000027945 */ /* 0x000fe20003800200 */
[----:B------:R-:W-:Y:S01]  /*83a0*/  ISETP.NE.AND P3, PT, R171, 0x1, PT ;  /* 0x00000001ab00780c */ /* 0x000fe20003f65270 */
[----:B------:R-:W-:Y:S01]  /*83b0*/  IMAD.MOV.U32 R172, RZ, RZ, 0x2 ;  /* 0x00000002ffac7424 */ /* 0x000fe200078e00ff */
[----:B------:R-:W-:Y:S01]  /*83c0*/  SHF.L.U32 R128, R130, 0x10, RZ ;  /* 0x0000001082807819 */ /* 0x000fe200000006ff */
[----:B------:R-:W-:Y:S01]  /*83d0*/  FFMA.FTZ R129, R4, R225, 1.1641532182693481445e-10 ;  /* 0x2f00000004817423 */ /* 0x000fe200000100e1 */
[----:B------:R-:W-:Y:S01]  /*83e0*/  PRMT R130, R130, 0x7632, R130 ;  /* 0x0000763282827816 */ /* 0x000fe20000000082 */
[----:B------:R-:W-:Y:S02]  /*83f0*/  IMAD.MOV.U32 R132, RZ, RZ, R166 ;  /* 0x000000ffff847224 */ /* 0x000fe400078e00a6 */
[----:B------:R-:W-:Y:S01]  /*8400*/  FMUL.FTZ R4, R128, R215 ;  /* 0x000000d780047220 */ /* 0x000fe20000410000 */
[----:B------:R-:W-:-:S04]  /*8410*/  FSETP.GTU.FTZ.AND P2, PT, R129, R174, PT ;  /* 0x000000ae8100720b */ /* 0x000fc80003f5c000 */
[----:B------:R-:W-:Y:S02]  /*8420*/  FSEL R4, R4, RZ, !P2 ;  /* 0x000000ff04047208 */ /* 0x000fe40005000000 */
[----:B------:R-:W-:Y:S01]  /*8430*/  PLOP3.LUT P2, PT, P2, PT, PT, 0x8, 0x80 ;  /* 0x000000000080781c */ /* 0x000fe2000174e170 */
[----:B------:R-:W-:-:S12]  /*8440*/  @!P3 BRA `(.L_x_288) ;  /* 0x00000004002cb947 */ /* 0x000fd80003800000 */
        /* <DEDUP_REMOVED lines=8> */
.L_x_289:
        /* <DEDUP_REMOVED lines=13> */
.L_x_291:
[----:B------:R-:W-:Y:S05]  /*85a0*/  BSYNC.RECONVERGENT B3 ;  /* 0x0000000000037941 */ /* 0x000fea0003800200 */
.L_x_290:
        /* <DEDUP_REMOVED lines=53> */
.L_x_288:
[----:B------:R-:W-:Y:S05]  /*8900*/  BSYNC.RECONVERGENT B2 ;  /* 0x0000000000027941 */ /* 0x000fea0003800200 */
.L_x_287:
[----:B------:R-:W-:Y:S01]  /*8910*/  I2FP.F32.U32 R128, R132 ;  /* 0x0000008400807245 */ /* 0x000fe20000201000 */
[----:B------:R-:W-:Y:S01]  /*8920*/  IMAD.U32 R132, R122, 0x10000, RZ ;  /* 0x000100007a847824 */ /* 0x000fe200078e00ff */
[----:B------:R-:W-:Y:S01]  /*8930*/  BSSY.RECONVERGENT B2, `(.L_x_292) ;  /* 0x000005a000027945 */ /* 0x000fe20003800200 */
[----:B------:R-:W-:Y:S02]  /*8940*/  @P1 IMAD.U32 R133, R126, 0x10000, RZ ;  /* 0x000100007e851824 */ /* 0x000fe400078e00ff */
[----:B------:R-:W-:Y:S01]  /*8950*/  FFMA.FTZ R129, R128, R225, 1.1641532182693481445e-10 ;  /* 0x2f00000080817423 */ /* 0x000fe200000100e1 */
[----:B------:R-:W-:Y:S01]  /*8960*/  FMUL.FTZ R132, R132, R215 ;  /* 0x000000d784847220 */ /* 0x000fe20000410000 */
[----:B------:R-:W-:-:S03]  /*8970*/  IMAD.MOV.U32 R128, RZ, RZ, 0x2 ;  /* 0x00000002ff807424 */ /* 0x000fc600078e00ff */
[----:B------:R-:W-:-:S04]  /*8980*/  FSETP.GTU.FTZ.AND P3, PT, R129, R174, PT ;  /* 0x000000ae8100720b */ /* 0x000fc80003f7c000 */
[----:B------:R-:W-:Y:S02]  /*8990*/  FSEL R129, R132, RZ, !P3 ;  /* 0x000000ff84817208 */ /* 0x000fe40005800000 */
[----:B------:R-:W-:Y:S02]  /*89a0*/  SEL R171, RZ, 0x1, P3 ;  /* 0x00000001ffab7807 */ /* 0x000fe40001800000 */
[----:B------:R-:W-:Y:S01]  /*89b0*/  ISETP.NE.AND P3, PT, R172, 0x1, PT ;  /* 0x00000001ac00780c */ /* 0x000fe20003f65270 */
[----:B------:R-:W-:-:S04]  /*89c0*/  FADD.FTZ R4, R4, R129 ;  /* 0x0000008104047221 */ /* 0x000fc80000010000 */
[----:B------:R-:W-:Y:S01]  /*89d0*/  @P1 FADD.FTZ R196, R133, R4 ;  /* 0x0000000485c41221 */ /* 0x000fe20000010000 */
[----:B------:R-:W-:Y:S01]  /*89e0*/  @!P1 MOV R196, R4 ;  /* 0x0000000400c49202 */ /* 0x000fe20000000f00 */
[----:B------:R-:W-:-:S03]  /*89f0*/  IMAD.MOV.U32 R4, RZ, RZ, R166 ;  /* 0x000000ffff047224 */ /* 0x000fc600078e00a6 */
[----:B------:R-:W-:-:S03]  /*8a00*/  F2FP.BF16.F32.PACK_AB R226, RZ, R196 ;  /* 0x000000c4ffe2723e */ /* 0x000fc600000010ff */
        /* <DEDUP_REMOVED lines=9> */
.L_x_294:
        /* <DEDUP_REMOVED lines=13> */
.L_x_296:
[----:B------:R-:W-:Y:S05]  /*8b70*/  BSYNC.RECONVERGENT B3 ;  /* 0x0000000000037941 */ /* 0x000fea0003800200 */
.L_x_295:
        /* <DEDUP_REMOVED lines=53> */
.L_x_293:
[----:B------:R-:W-:Y:S05]  /*8ed0*/  BSYNC.RECONVERGENT B2 ;  /* 0x0000000000027941 */ /* 0x000fea0003800200 */
.L_x_292:
[----:B------:R-:W-:Y:S01]  /*8ee0*/  I2FP.F32.U32 R4, R4 ;  /* 0x0000000400047245 */ /* 0x000fe20000201000 */
[----:B------:R-:W-:Y:S01]  /*8ef0*/  IMAD.U32 R130, R130, 0x10000, RZ ;  /* 0x0001000082827824 */ /* 0x000fe200078e00ff */
[----:B------:R-:W-:Y:S01]  /*8f00*/  ISETP.NE.AND P4, PT, R128, 0x1, PT ;  /* 0x000000018000780c */ /* 0x000fe20003f85270 */
[----:B------:R-:W-:Y:S01]  /*8f10*/  BSSY.RECONVERGENT B2, `(.L_x_297) ;  /* 0x0000054000027945 */ /* 0x000fe20003800200 */
[----:B------:R-:W-:Y:S02]  /*8f20*/  IMAD.MOV.U32 R133, RZ, RZ, 0x2 ;  /* 0x00000002ff857424 */ /* 0x000fe400078e00ff */
[----:B------:R-:W-:Y:S01]  /*8f30*/  FFMA.FTZ R129, R4, R225, 1.1641532182693481445e-10 ;  /* 0x2f00000004817423 */ /* 0x000fe200000100e1 */
[----:B------:R-:W-:Y:S01]  /*8f40*/  FMUL.FTZ R4, R130, R215 ;  /* 0x000000d782047220 */ /* 0x000fe20000410000 */
[----:B------:R-:W-:-:S03]  /*8f50*/  MOV R132, R166 ;  /* 0x000000a600847202 */ /* 0x000fc60000000f00 */
[----:B------:R-:W-:-:S04]  /*8f60*/  FSETP.GTU.FTZ.AND P3, PT, R129, R174, PT ;  /* 0x000000ae8100720b */ /* 0x000fc80003f7c000 */
[----:B------:R-:W-:Y:S02]  /*8f70*/  FSEL R4, R4, RZ, !P3 ;  /* 0x000000ff04047208 */ /* 0x000fe40005800000 */
[----:B------:R-:W-:Y:S01]  /*8f80*/  PLOP3.LUT P3, PT, P3, PT, PT, 0x8, 0x80 ;  /* 0x000000000080781c */ /* 0x000fe20001f6e170 */
[----:B------:R-:W-:-:S12]  /*8f90*/  @!P4 BRA `(.L_x_298) ;  /* 0x00000004002cc947 */ /* 0x000fd80003800000 */
        /* <DEDUP_REMOVED lines=8> */
.L_x_299:
        /* <DEDUP_REMOVED lines=13> */
.L_x_301:
[----:B------:R-:W-:Y:S05]  /*90f0*/  BSYNC.RECONVERGENT B3 ;  /* 0x0000000000037941 */ /* 0x000fea0003800200 */
.L_x_300:
        /* <DEDUP_REMOVED lines=47> */
[----:B------:R-:W-:Y:S02]  /*93f0*/  MOV R166, R132 ;  /* 0x0000008400a67202 */ /* 0x000fe40000000f00 */
[----:B------:R-:W-:Y:S01]  /*9400*/  LOP3.LUT R3, R172, UR23, R133, 0x96, !PT ;  /* 0x00000017ac037c12 */ /* 0x000fe2000f8e9685 */
[----:B------:R-:W-:Y:S01]  /*9410*/  IMAD.MOV.U32 R132, RZ, RZ, R134 ;  /* 0x000000ffff847224 */ /* 0x000fe200078e0086 */
[----:B------:R-:W-:Y:S01]  /*9420*/  LOP3.LUT R2, R2, UR24, R129, 0x96, !PT ;  /* 0x0000001802027c12 */ /* 0x000fe2000f8e9681 */
[----:B------:R-:W-:Y:S02]  /*9430*/  IMAD.MOV.U32 R134, RZ, RZ, R128 ;  /* 0x000000ffff867224 */ /* 0x000fe400078e0080 */
[----:B------:R-:W-:-:S07]  /*9440*/  IMAD.MOV.U32 R133, RZ, RZ, RZ ;  /* 0x000000ffff857224 */ /* 0x000fce00078e00ff */
.L_x_298:
[----:B------:R-:W-:Y:S05]  /*9450*/  BSYNC.RECONVERGENT B2 ;  /* 0x0000000000027941 */ /* 0x000fea0003800200 */
.L_x_297:
        /* <DEDUP_REMOVED lines=27> */
.L_x_304:
        /* <DEDUP_REMOVED lines=13> */
.L_x_306:
[----:B------:R-:W-:Y:S05]  /*96e0*/  BSYNC.RECONVERGENT B3 ;  /* 0x0000000000037941 */ /* 0x000fea0003800200 */
.L_x_305:
        /* <DEDUP_REMOVED lines=52> */
[----:B------:R-:W-:-:S07]  /*9a30*/  IMAD.MOV.U32 R132, RZ, RZ, RZ ;  /* 0x000000ffff847224 */ /* 0x000fce00078e00ff */
.L_x_303:
[----:B------:R-:W-:Y:S05]  /*9a40*/  BSYNC.RECONVERGENT B2 ;  /* 0x0000000000027941 */ /* 0x000fea0003800200 */
.L_x_302:
[----:B------:R-:W-:Y:S01]  /*9a50*/  I2FP.F32.U32 R4, R4 ;  /* 0x0000000400047245 */ /* 0x000fe20000201000 */
[----:B------:R-:W-:Y:S01]  /*9a60*/  BSSY.RECONVERGENT B2, `(.L_x_307) ;  /* 0x0000057000027945 */ /* 0x000fe20003800200 */
[----:B------:R-:W-:Y:S01]  /*9a70*/  ISETP.NE.AND P5, PT, R132, 0x1, PT ;  /* 0x000000018400780c */ /* 0x000fe20003fa5270 */
[----:B------:R-:W-:Y:S01]  /*9a80*/  IMAD.MOV.U32 R130, RZ, RZ, R166 ;  /* 0x000000ffff827224 */ /* 0x000fe200078e00a6 */
[C---:B------:R-:W-:Y:S01]  /*9a90*/  SHF.L.U32 R128, R131.reuse, 0x10, RZ ;  /* 0x0000001083807819 */ /* 0x040fe200000006ff */
[----:B------:R-:W-:Y:S01]  /*9aa0*/  FFMA.FTZ R129, R4, R225, 1.1641532182693481445e-10 ;  /* 0x2f00000004817423 */ /* 0x000fe200000100e1 */
[----:B------:R-:W-:Y:S01]  /*9ab0*/  PRMT R4, R131, 0x7632, R4 ;  /* 0x0000763283047816 */ /* 0x000fe20000000004 */
[----:B------:R-:W-:Y:S02]  /*9ac0*/  IMAD.MOV.U32 R131, RZ, RZ, 0x2 ;  /* 0x00000002ff837424 */ /* 0x000fe400078e00ff */
        /* <DEDUP_REMOVED lines=13> */
.L_x_309:
        /* <DEDUP_REMOVED lines=13> */
.L_x_311:
[----:B------:R-:W-:Y:S05]  /*9c70*/  BSYNC.RECONVERGENT B3 ;  /* 0x0000000000037941 */ /* 0x000fea0003800200 */
.L_x_310:
        /* <DEDUP_REMOVED lines=53> */
.L_x_308:
[----:B------:R-:W-:Y:S05]  /*9fd0*/  BSYNC.RECONVERGENT B2 ;  /* 0x0000000000027941 */ /* 0x000fea0003800200 */
.L_x_307:
[----:B------:R-:W-:Y:S01]  /*9fe0*/  I2FP.F32.U32 R128, R130 ;  /* 0x0000008200807245 */ /* 0x000fe20000201000 */
[----:B------:R-:W-:Y:S01]  /*9ff0*/  IMAD.U32 R130, R123, 0x10000, RZ ;  /* 0x000100007b827824 */ /* 0x000fe200078e00ff */
[----:B------:R-:W-:Y:S01]  /*a000*/  BSSY.RECONVERGENT B2, `(.L_x_312) ;  /* 0x000005b000027945 */ /* 0x000fe20003800200 */
[----:B------:R-:W-:Y:S02]  /*a010*/  @P1 IMAD.U32 R206, R127, 0x10000, RZ ;  /* 0x000100007fce1824 */ /* 0x000fe400078e00ff */
[----:B------:R-:W-:Y:S01]  /*a020*/  FFMA.FTZ R129, R128, R225, 1.1641532182693481445e-10 ;  /* 0x2f00000080817423 */ /* 0x000fe200000100e1 */
[----:B------:R-:W-:Y:S01]  /*a030*/  FMUL.FTZ R130, R130, R215 ;  /* 0x000000d782827220 */ /* 0x000fe20000410000 */
[----:B------:R-:W-:-:S03]  /*a040*/  IMAD.MOV.U32 R132, RZ, RZ, 0x2 ;  /* 0x00000002ff847424 */ /* 0x000fc600078e00ff */
[----:B------:R-:W-:Y:S01]  /*a050*/  FSETP.GTU.FTZ.AND P5, PT, R129, R174, PT ;  /* 0x000000ae8100720b */ /* 0x000fe20003fbc000 */
[----:B------:R-:W-:-:S03]  /*a060*/  IMAD.MOV.U32 R129, RZ, RZ, R166 ;  /* 0x000000ffff817224 */ /* 0x000fc600078e00a6 */
[----:B------:R-:W-:Y:S02]  /*a070*/  FSEL R130, R130, RZ, !P5 ;  /* 0x000000ff82827208 */ /* 0x000fe40006800000 */
[----:B------:R-:W-:Y:S02]  /*a080*/  SEL R128, RZ, 0x1, P5 ;  /* 0x00000001ff807807 */ /* 0x000fe40002800000 */
[----:B------:R-:W-:Y:S01]  /*a090*/  ISETP.NE.AND P5, PT, R131, 0x1, PT ;  /* 0x000000018300780c */ /* 0x000fe20003fa5270 */
[----:B------:R-:W-:-:S04]  /*a0a0*/  FADD.FTZ R173, R173, R130 ;  /* 0x00000082adad7221 */ /* 0x000fc80000010000 */
[--C-:B------:R-:W-:Y:S01]  /*a0b0*/  @P1 FADD.FTZ R206, R206, R173.reuse ;  /* 0x000000adcece1221 */ /* 0x100fe20000010000 */
[----:B------:R-:W-:Y:S02]  /*a0c0*/  @!P1 MOV R206, R173 ;  /* 0x000000ad00ce9202 */ /* 0x000fe40000000f00 */
[----:B------:R-:W-:Y:S02]  /*a0d0*/  PRMT R173, R128, 0x7610, R173 ;  /* 0x0000761080ad7816 */ /* 0x000fe400000000ad */
        /* <DEDUP_REMOVED lines=10> */
.L_x_314:
        /* <DEDUP_REMOVED lines=13> */
.L_x_316:
[----:B------:R-:W-:Y:S05]  /*a250*/  BSYNC.RECONVERGENT B3 ;  /* 0x0000000000037941 */ /* 0x000fea0003800200 */
.L_x_315:
        /* <DEDUP_REMOVED lines=53> */
.L_x_313:
[----:B------:R-:W-:Y:S05]  /*a5b0*/  BSYNC.RECONVERGENT B2 ;  /* 0x0000000000027941 */ /* 0x000fea0003800200 */
.L_x_312:
        /* <DEDUP_REMOVED lines=20> */
.L_x_319:
[----:B------:R-:W-:Y:S01]  /*a700*/  VIADD R180, R180, 0x1 ;  /* 0x00000001b4b47836 */ /* 0x000fe20000000000 */
[----:B------:R-:W-:Y:S03]  /*a710*/  BSSY.RECONVERGENT B3, `(.L_x_320) ;  /* 0x000000e000037945 */ /* 0x000fe60003800200 */
[C---:B------:R-:W-:Y:S01]  /*a720*/  IMAD.WIDE.U32 R132, R180.reuse, -0x2daee0ad, RZ ;  /* 0xd2511f53b4847825 */ /* 0x040fe200078e00ff */
[----:B------:R-:W-:-:S13]  /*a730*/  ISETP.NE.AND P6, PT, R180, RZ, PT ;  /* 0x000000ffb400720c */ /* 0x000fda0003fc5270 */
[----:B------:R-:W-:Y:S05]  /*a740*/  @P6 BRA `(.L_x_321) ;  /* 0x0000000000286947 */ /* 0x000fea0003800000 */
[----:B------:R-:W-:Y:S01]  /*a750*/  VIADD R179, R179, 0x1 ;  /* 0x00000001b3b37836 */ /* 0x000fe20000000000 */
[----:B------:R-:W-:-:S04]  /*a760*/  P2R R2, PR, RZ, 0x1 ;  /* 0x00000001ff027803 */ /* 0x000fc80000000000 */
[----:B------:R-:W-:-:S13]  /*a770*/  ISETP.NE.AND P6, PT, R179, RZ, PT ;  /* 0x000000ffb300720c */ /* 0x000fda0003fc5270 */
[----:B------:R-:W-:Y:S01]  /*a780*/  @!P6 VIADD R181, R181, 0x1 ;  /* 0x00000001b5b5e836 */ /* 0x000fe20000000000 */
[----:B------:R-:W-:Y:S01]  /*a790*/  @!P6 IADD3 R3, PT, PT, R164, 0x1, RZ ;  /* 0x00000001a403e810 */ /* 0x000fe20007ffe0ff */
[----:B------:R-:W-:-:S03]  /*a7a0*/  @!P6 IMAD.MOV.U32 R179, RZ, RZ, RZ ;  /* 0x000000ffffb3e224 */ /* 0x000fc600078e00ff */
[----:B------:R-:W-:-:S13]  /*a7b0*/  ISETP.NE.AND P0, PT, R181, RZ, !P6 ;  /* 0x000000ffb500720c */ /* 0x000fda0007705270 */
[----:B------:R-:W-:Y:S01]  /*a7c0*/  @P0 IMAD.MOV R3, RZ, RZ, R164 ;  /* 0x000000ffff030224 */ /* 0x000fe200078e02a4 */
[----:B------:R-:W-:-:S03]  /*a7d0*/  ISETP.NE.AND P0, PT, R2, RZ, PT ;  /* 0x000000ff0200720c */ /* 0x000fc60003f05270 */
[----:B------:R-:W-:-:S10]  /*a7e0*/  @!P6 IMAD.MOV.U32 R164, RZ, RZ, R3 ;  /* 0x000000ffffa4e224 */ /* 0x000fd400078e0003 */
.L_x_321:
[----:B------:R-:W-:Y:S05]  /*a7f0*/  BSYNC.RECONVERGENT B3 ;  /* 0x0000000000037941 */ /* 0x000fea0003800200 */
.L_x_320:
        /* <DEDUP_REMOVED lines=52> */
[----:B------:R-:W-:-:S07]  /*ab40*/  IMAD.MOV.U32 R134, RZ, RZ, R128 ;  /* 0x000000ffff867224 */ /* 0x000fce00078e0080 */
.L_x_318:
[----:B------:R-:W-:Y:S05]  /*ab50*/  BSYNC.RECONVERGENT B2 ;  /* 0x0000000000027941 */ /* 0x000fea0003800200 */
.L_x_317:
[----:B------:R-:W-:Y:S02]  /*ab60*/  I2FP.F32.U32 R128, R131 ;  /* 0x0000008300807245 */ /* 0x000fe40000201000 */
[----:B------:R-:W-:-:S03]  /*ab70*/  PRMT R129, R123, 0x7632, R129 ;  /* 0x000076327b817816 */ /* 0x000fc60000000081 */
[----:B------:R-:W-:Y:S01]  /*ab80*/  FFMA.FTZ R225, R128, R225, 1.1641532182693481445e-10 ;  /* 0x2f00000080e17423 */ /* 0x000fe200000100e1 */
[----:B------:R-:W-:Y:S02]  /*ab90*/  SHF.L.U32 R130, R129, 0x10, RZ ;  /* 0x0000001081827819 */ /* 0x000fe400000006ff */
[----:B------:R-:W-:Y:S02]  /*aba0*/  @P1 PRMT R128, R127, 0x7632, R128 ;  /* 0x000076327f801816 */ /* 0x000fe40000000080 */
[----:B------:R-:W-:Y:S01]  /*abb0*/  FSETP.GTU.FTZ.AND P6, PT, R225, R174, PT ;  /* 0x000000aee100720b */ /* 0x000fe20003fdc000 */
[----:B------:R-:W-:Y:S02]  /*abc0*/  FMUL.FTZ R130, R130, R215 ;  /* 0x000000d782827220 */ /* 0x000fe40000410000 */
[----:B------:R-:W-:Y:S01]  /*abd0*/  @P1 IMAD.U32 R215, R128, 0x10000, RZ ;  /* 0x0001000080d71824 */ /* 0x000fe200078e00ff */
[----:B------:R-:W-:Y:S02]  /*abe0*/  SEL R174, RZ, 0x1, P6 ;  /* 0x00000001ffae7807 */ /* 0x000fe40003000000 */
[----:B------:R-:W-:-:S02]  /*abf0*/  FSEL R129, R130, RZ, !P6 ;  /* 0x000000ff82817208 */ /* 0x000fc40007000000 */
[----:B------:R-:W-:Y:S02]  /*ac00*/  PRMT R130, R226, 0x5410, R227 ;  /* 0x00005410e2827816 */ /* 0x000fe400000000e3 */
[----:B------:R-:W-:Y:S01]  /*ac10*/  PRMT R128, R135, 0x5410, R221 ;  /* 0x0000541087807816 */ /* 0x000fe200000000dd */
[----:B------:R-:W-:Y:S01]  /*ac20*/  FADD.FTZ R228, R228, R129 ;  /* 0x00000081e4e47221 */ /* 0x000fe20000010000 */
[----:B------:R-:W-:-:S03]  /*ac30*/  PRMT R129, R223, 0x5410, R222 ;  /* 0x00005410df817816 */ /* 0x000fc600000000de */
[----:B------:R-:W-:Y:S01]  /*ac40*/  @P1 FADD.FTZ R215, R228, R215 ;  /* 0x000000d7e4d71221 */ /* 0x000fe20000010000 */
[----:B------:R-:W-:-:S05]  /*ac50*/  @!P1 IMAD.MOV.U32 R215, RZ, RZ, R228 ;  /* 0x000000ffffd79224 */ /* 0x000fca00078e00e4 */
[----:B------:R-:W-:-:S04]  /*ac60*/  F2FP.BF16.F32.PACK_AB R131, RZ, R215 ;  /* 0x000000d7ff83723e */ /* 0x000fc800000010ff */
[----:B------:R-:W-:-:S07]  /*ac70*/  PRMT R131, R224, 0x5410, R131 ;  /* 0x00005410e0837816 */ /* 0x000fce0000000083 */
.L_x_241:
[----:B------:R-:W0:Y:S01]  /*ac80*/  LDC.64 R222, c[0x0][0x3a8] ;  /* 0x0000ea00ffde7b82 */ /* 0x000e220000000a00 */
[----:B------:R-:W-:Y:S02]  /*ac90*/  SEL R227, RZ, 0x1000000, !P5 ;  /* 0x01000000ffe37807 */ /* 0x000fe40006800000 */
[----:B------:R-:W-:Y:S02]  /*aca0*/  SEL R225, RZ, 0x10000, !P4 ;  /* 0x00010000ffe17807 */ /* 0x000fe40006000000 */
[C---:B------:R-:W-:Y:S02]  /*acb0*/  LOP3.LUT P6, RZ, R184.reuse, 0x8, RZ, 0xc0, !PT ;  /* 0x00000008b8ff7812 */ /* 0x040fe400078cc0ff */
[C---:B------:R-:W-:Y:S01]  /*acc0*/  LOP3.LUT P5, RZ, R184.reuse, 0x4, RZ, 0xc0, !PT ;  /* 0x00000004b8ff7812 */ /* 0x040fe200078ac0ff */
[----:B------:R-:W1:Y:S01]  /*acd0*/  LDC.64 R132, c[0x0][0x3b0] ;  /* 0x0000ec00ff847b82 */ /* 0x000e620000000a00 */
[----:B------:R-:W-:Y:S02]  /*ace0*/  LOP3.LUT P4, RZ, R184, 0x2, RZ, 0xc0, !PT ;  /* 0x00000002b8ff7812 */ /* 0x000fe4000788c0ff */
[----:B------:R-:W-:-:S02]  /*acf0*/  SEL R226, RZ, 0x100, !P3 ;  /* 0x00000100ffe27807 */ /* 0x000fc40005800000 */
[----:B------:R-:W-:Y:S02]  /*ad00*/  SEL R221, RZ, 0x1000000, !P4 ;  /* 0x01000000ffdd7807 */ /* 0x000fe40006000000 */
[----:B------:R-:W-:Y:S02]  /*ad10*/  SEL R224, RZ, 0x10000, !P5 ;  /* 0x00010000ffe07807 */ /* 0x000fe40006800000 */
[----:B------:R-:W-:Y:S02]  /*ad20*/  SEL R135, RZ, 0x100, !P6 ;  /* 0x00000100ff877807 */ /* 0x000fe40007000000 */
[----:B------:R-:W-:Y:S02]  /*ad30*/  LOP3.LUT P1, RZ, R184, 0x10, RZ, 0xc0, !PT ;  /* 0x00000010b8ff7812 */ /* 0x000fe4000782c0ff */
[----:B------:R-:W-:Y:S02]  /*ad40*/  LOP3.LUT R226, R226, R227, R225, 0xfe, !PT ;  /* 0x000000e3e2e27212 */ /* 0x000fe400078efee1 */
[----:B------:R-:W-:Y:S01]  /*ad50*/  LOP3.LUT R135, R135, R221, R224, 0xfe, !PT ;  /* 0x000000dd87877212 */ /* 0x000fe200078efee0 */
[----:B0-----:R-:W-:Y:S01]  /*ad60*/  IMAD.WIDE.U32 R222, R220, 0x10, R222 ;  /* 0x00000010dcde7825 */ /* 0x001fe200078e00de */
[----:B------:R-:W-:-:S02]  /*ad70*/  SEL R225, RZ, 0x1, !P2 ;  /* 0x00000001ffe17807 */ /* 0x000fc40005000000 */
[----:B------:R-:W-:Y:S02]  /*ad80*/  SEL R224, RZ, 0x1, !P1 ;  /* 0x00000001ffe07807 */ /* 0x000fe40004800000 */
[----:B------:R-:W-:Y:S01]  /*ad90*/  LOP3.LUT R225, R226, R225, RZ, 0xfc, !PT ;  /* 0x000000e1e2e17212 */ /* 0x000fe200078efcff */
[----:B------:R0:W-:Y:S01]  /*ada0*/  STG.E.128 desc[UR6][R222.64], R128 ;  /* 0x00000080de007986 */ /* 0x0001e2000c101d06 */
[----:B------:R-:W-:Y:S01]  /*adb0*/  LOP3.LUT R224, R135, R224, RZ, 0xfc, !PT ;  /* 0x000000e087e07212 */ /* 0x000fe200078efcff */
[----:B-1----:R-:W-:-:S05]  /*adc0*/  IMAD.WIDE.U32 R132, R220, 0x8, R132 ;  /* 0x00000008dc847825 */ /* 0x002fca00078e0084 */
[----:B------:R0:W-:Y:S01]  /*add0*/  STG.E.64 desc[UR6][R132.64], R224 ;  /* 0x000000e084007986 */ /* 0x0001e2000c101b06 */
[----:B------:R-:W-:Y:S05]  /*ade0*/  @!P0 BRA `(.L_x_322) ;  /* 0x0000000000508947 */ /* 0x000fea0003800000 */
[----:B0-----:R-:W-:Y:S01]  /*adf0*/  IMAD.U32 R131, R173, 0x10000, RZ ;  /* 0x00010000ad837824 */ /* 0x001fe200078e00ff */
[----:B------:R-:W0:Y:S01]  /*ae00*/  LDC.64 R128, c[0x0][0x3b8] ;  /* 0x0000ee00ff807b82 */ /* 0x000e220000000a00 */
[----:B------:R-:W-:Y:S02]  /*ae10*/  LOP3.LUT R130, R174, 0xffff, RZ, 0xc0, !PT ;  /* 0x0000ffffae827812 */ /* 0x000fe400078ec0ff */
[----:B------:R-:W-:Y:S02]  /*ae20*/  LOP3.LUT R222, R170, 0xff, RZ, 0xc0, !PT ;  /* 0x000000ffaade7812 */ /* 0x000fe400078ec0ff */
[----:B------:R-:W-:Y:S02]  /*ae30*/  LOP3.LUT R133, R131, 0xff0000, RZ, 0xc0, !PT ;  /* 0x00ff000083857812 */ /* 0x000fe400078ec0ff */
[----:B------:R-:W-:Y:S01]  /*ae40*/  PRMT R131, R172, 0x7104, RZ ;  /* 0x00007104ac837816 */ /* 0x000fe200000000ff */
[----:B------:R-:W-:Y:S01]  /*ae50*/  IMAD.WIDE.U32 R222, R222, 0x1000000, RZ ;  /* 0x01000000dede7825 */ /* 0x000fe200078e00ff */
[----:B------:R-:W-:-:S02]  /*ae60*/  PRMT R224, R133, 0x4210, R130 ;  /* 0x0000421085e07816 */ /* 0x000fc40000000082 */
[----:B------:R-:W-:Y:S02]  /*ae70*/  LOP3.LUT R132, R169, 0xff, RZ, 0xc0, !PT ;  /* 0x000000ffa9847812 */ /* 0x000fe400078ec0ff */
[----:B------:R-:W-:Y:S02]  /*ae80*/  LOP3.LUT R130, R168, 0xff, RZ, 0xc0, !PT ;  /* 0x000000ffa8827812 */ /* 0x000fe400078ec0ff */
[----:B------:R-:W-:Y:S01]  /*ae90*/  LOP3.LUT R224, R224, 0xff00, R131, 0xf8, !PT ;  /* 0x0000ff00e0e07812 */ /* 0x000fe200078ef883 */
[----:B------:R-:W-:-:S03]  /*aea0*/  IMAD.WIDE.U32 R132, R132, 0x10000, RZ ;  /* 0x0001000084847825 */ /* 0x000fc600078e00ff */
[----:B------:R-:W-:Y:S01]  /*aeb0*/  LOP3.LUT R135, R224, 0xff, R171, 0xf8, !PT ;  /* 0x000000ffe0877812 */ /* 0x000fe200078ef8ab */
[----:B------:R-:W-:-:S03]  /*aec0*/  IMAD.WIDE.U32 R130, R130, 0x100, RZ ;  /* 0x0000010082827825 */ /* 0x000fc600078e00ff */
[----:B------:R-:W-:Y:S01]  /*aed0*/  LOP3.LUT R133, R133, R135, R223, 0xfe, !PT ;  /* 0x0000008785857212 */ /* 0x000fe200078efedf */
[----:B0-----:R-:W-:Y:S01]  /*aee0*/  IMAD.WIDE.U32 R128, R220, 0x8, R128 ;  /* 0x00000008dc807825 */ /* 0x001fe200078e0080 */
[----:B------:R-:W-:Y:S02]  /*aef0*/  LOP3.LUT R130, R130, R222, R132, 0xfe, !PT ;  /* 0x000000de82827212 */ /* 0x000fe400078efe84 */
[----:B------:R-:W-:Y:S02]  /*af00*/  LOP3.LUT R131, R133, R131, RZ, 0xfc, !PT ;  /* 0x0000008385837212 */ /* 0x000fe400078efcff */
[----:B------:R-:W-:-:S05]  /*af10*/  LOP3.LUT R130, R130, 0xff, R167, 0xf8, !PT ;  /* 0x000000ff82827812 */ /* 0x000fca00078ef8a7 */
[----:B------:R1:W-:Y:S02]  /*af20*/  STG.E.64 desc[UR6][R128.64], R130 ;  /* 0x0000008280007986 */ /* 0x0003e4000c101b06 */
.L_x_322:
[----:B------:R-:W-:Y:S01]  /*af30*/  MOV R221, R134 ;  /* 0x0000008600dd7202 */ /* 0x000fe20000000f00 */
[----:B0-----:R-:W-:-:S07]  /*af40*/  VIADD R132, R220, 0x20 ;  /* 0x00000020dc847836 */ /* 0x001fce0000000000 */
.L_x_199:
[----:B------:R-:W-:Y:S05]  /*af50*/  BSYNC.RECONVERGENT B1 ;  /* 0x0000000000017941 */ /* 0x000fea0003800200 */
.L_x_198:
[----:B------:R-:W-:Y:S01]  /*af60*/  ISETP.GE.U32.AND P0, PT, R0, 0x40, PT ;  /* 0x000000400000780c */ /* 0x000fe20003f06070 */
[----:B------:R-:W-:Y:S01]  /*af70*/  BSSY.RECONVERGENT B1, `(.L_x_323) ;  /* 0x00008f9000017945 */ /* 0x000fe20003800200 */
[----:B------:R-:W-:-:S11]  /*af80*/  LOP3.LUT R184, R184, 0xfffffdff, RZ, 0xc0, !PT ;  /* 0xfffffdffb8b87812 */ /* 0x000fd600078ec0ff */
[----:B------:R-:W-:Y:S01]  /*af90*/  @P0 LOP3.LUT R184, R184, 0x200, RZ, 0xfc, !PT ;  /* 0x00000200b8b80812 */ /* 0x000fe200078efcff */
[----:B------:R-:W-:Y:S06]  /*afa0*/  @!P0 BRA `(.L_x_324) ;  /* 0x0000008c00d48947 */ /* 0x000fec0003800000 */
[----:B------:R-:W-:Y:S01]  /*afb0*/  ISETP.NE.U32.AND P0, PT, RZ, UR8, PT ;  /* 0x00000008ff007c0c */ /* 0x000fe2000bf05070 */
[----:B-1----:R-:W0:Y:S01]  /*afc0*/  LDC.64 R128, c[0x0][0x390] ;  /* 0x0000e400ff807b82 */ /* 0x002e220000000a00 */
        /* <DEDUP_REMOVED lines=11> */
[----:B------:R-:W-:Y:S05]  /*b080*/  @!P0 BRA `(.L_x_325) ;  /* 0x0000005c00248947 */ /* 0x000fea0003800000 */
[----:B------:R-:W-:Y:S01]  /*b090*/  ISETP.NE.AND P2, PT, R4, 0x1, PT ;  /* 0x000000010400780c */ /* 0x000fe20003f45270 */
[----:B------:R-:W-:Y:S01]  /*b0a0*/  BSSY.RECONVERGENT B2, `(.L_x_326) ;  /* 0x0000050000027945 */ /* 0x000fe20003800200 */
[----:B0-----:R-:W-:Y:S01]  /*b0b0*/  IMAD.MOV.U32 R134, RZ, RZ, 0x2 ;  /* 0x00000002ff867424 */ /* 0x001fe200078e00ff */
        /* <DEDUP_REMOVED lines=13> */
.L_x_328:
        /* <DEDUP_REMOVED lines=13> */
.L_x_330:
[----:B------:R-:W-:Y:S05]  /*b260*/  BSYNC.RECONVERGENT B3 ;  /* 0x0000000000037941 */ /* 0x000fea0003800200 */
.L_x_329:
        /* <DEDUP_REMOVED lines=50> */
[----:B------:R-:W-:-:S07]  /*b590*/  LOP3.LUT R2, R2, UR24, R223, 0x96, !PT ;  /* 0x0000001802027c12 */ /* 0x000fce000f8e96df */
.L_x_327:
[----:B------:R-:W-:Y:S05]  /*b5a0*/  BSYNC.RECONVERGENT B2 ;  /* 0x0000000000027941 */ /* 0x000fea0003800200 */
.L_x_326:
[----:B------:R-:W0:Y:S01]  /*b5b0*/  LDC R216, c[0x0][0x404] ;  /* 0x00010100ffd87b82 */ /* 0x000e220000000800 */
[----:B------:R-:W-:Y:S01]  /*b5c0*/  HFMA2 R226, -RZ, RZ, 0.1171875, 0 ;  /* 0x2f800000ffe27431 */ /* 0x000fe200000001ff */
[----:B------:R-:W-:Y:S01]  /*b5d0*/  I2FP.F32.U32 R133, R133 ;  /* 0x0000008500857245 */ /* 0x000fe20000201000 */
[----:B-----5:R-:W-:Y:S01]  /*b5e0*/  IMAD.U32 R4, R128, 0x10000, RZ ;  /* 0x0001000080047824 */ /* 0x020fe200078e00ff */
[----:B------:R-:W-:Y:S01]  /*b5f0*/  ISETP.NE.AND P3, PT, R134, 0x1, PT ;  /* 0x000000018600780c */ /* 0x000fe20003f65270 */
[----:B------:R-:W-:Y:S01]  /*b600*/  BSSY.RECONVERGENT B2, `(.L_x_331) ;  /* 0x0000057000027945 */ /* 0x000fe20003800200 */
[----:B------:R-:W-:Y:S01]  /*b610*/  LOP3.LUT R184, R184, 0xffffffef, RZ, 0xc0, !PT ;  /* 0xffffffefb8b87812 */ /* 0x000fe200078ec0ff */
[----:B------:R-:W-:Y:S01]  /*b620*/  IMAD.MOV.U32 R135, RZ, RZ, 0x2 ;  /* 0x00000002ff877424 */ /* 0x000fe200078e00ff */
[----:B------:R-:W1:Y:S01]  /*b630*/  LDC R225, c[0x0][0x408] ;  /* 0x00010200ffe17b82 */ /* 0x000e620000000800 */
[----:B------:R-:W-:Y:S01]  /*b640*/  PRMT R128, R128, 0x7632, R128 ;  /* 0x0000763280807816 */ /* 0x000fe20000000080 */
[----:B------:R-:W-:-:S05]  /*b650*/  FFMA.FTZ R133, R133, R226, 1.1641532182693481445e-10 ;  /* 0x2f00000085857423 */ /* 0x000fca00000100e2 */
        /* <DEDUP_REMOVED lines=15> */
.L_x_333:
        /* <DEDUP_REMOVED lines=13> */
.L_x_335:
[----:B------:R-:W-:Y:S05]  /*b820*/  BSYNC.RECONVERGENT B3 ;  /* 0x0000000000037941 */ /* 0x000fea0003800200 */
.L_x_334:
        /* <DEDUP_REMOVED lines=48> */
[----:B------:R-:W-:-:S04]  /*bb30*/  LOP3.LUT R3, R168, UR23, R167, 0x96, !PT ;  /* 0x00000017a8037c12 */ /* 0x000fc8000f8e96a7 */
[----:B------:R-:W-:Y:S01]  /*bb40*/  LOP3.LUT R2, R2, UR24, R135, 0x96, !PT ;  /* 0x0000001802027c12 */ /* 0x000fe2000f8e9687 */
[----:B------:R-:W-:Y:S01]  /*bb50*/  IMAD.MOV.U32 R135, RZ, RZ, RZ ;  /* 0x000000ffff877224 */ /* 0x000fe200078e00ff */
[----:B------:R-:W-:-:S07]  /*bb60*/  MOV R222, R134 ;  /* 0x0000008600de7202 */ /* 0x000fce0000000f00 */
.L_x_332:
[----:B------:R-:W-:Y:S05]  /*bb70*/  BSYNC.RECONVERGENT B2 ;  /* 0x0000000000027941 */ /* 0x000fea0003800200 */
.L_x_331:
[----:B------:R-:W-:Y:S01]  /*bb80*/  I2FP.F32.U32 R133, R133 ;  /* 0x0000008500857245 */ /* 0x000fe20000201000 */
[----:B------:R-:W-:Y:S01]  /*bb90*/  IMAD.U32 R134, R120, 0x10000, RZ ;  /* 0x0001000078867824 */ /* 0x000fe200078e00ff */
[----:B------:R-:W-:Y:S01]  /*bba0*/  ISETP.NE.AND P3, PT, R135, 0x1, PT ;  /* 0x000000018700780c */ /* 0x000fe20003f65270 */
[----:B------:R-:W-:Y:S01]  /*bbb0*/  @P1 IMAD.U32 R175, R124, 0x10000, RZ ;  /* 0x000100007caf1824 */ /* 0x000fe200078e00ff */
[----:B------:R-:W-:Y:S01]  /*bbc0*/  BSSY.RECONVERGENT B2, `(.L_x_336) ;  /* 0x0000058000027945 */ /* 0x000fe20003800200 */
[----:B------:R-:W-:Y:S01]  /*bbd0*/  FFMA.FTZ R133, R133, R226, 1.1641532182693481445e-10 ;  /* 0x2f00000085857423 */ /* 0x000fe200000100e2 */
[----:B------:R-:W-:-:S04]  /*bbe0*/  FMUL.FTZ R134, R134, R225 ;  /* 0x000000e186867220 */ /* 0x000fc80000410000 */
[----:B------:R-:W-:-:S04]  /*bbf0*/  FSETP.GTU.FTZ.AND P2, PT, R133, R216, PT ;  /* 0x000000d88500720b */ /* 0x000fc80003f5c000 */
[----:B------:R-:W-:Y:S01]  /*bc00*/  FSEL R133, R134, RZ, !P2 ;  /* 0x000000ff86857208 */ /* 0x000fe20005000000 */
[----:B------:R-:W-:Y:S01]  /*bc10*/  IMAD.MOV.U32 R134, RZ, RZ, 0x2 ;  /* 0x00000002ff867424 */ /* 0x000fe200078e00ff */
        /* <DEDUP_REMOVED lines=15> */
.L_x_338:
        /* <DEDUP_REMOVED lines=13> */
.L_x_340:
[----:B------:R-:W-:Y:S05]  /*bde0*/  BSYNC.RECONVERGENT B3 ;  /* 0x0000000000037941 */ /* 0x000fea0003800200 */
.L_x_339:
        /* <DEDUP_REMOVED lines=53> */
.L_x_337:
[----:B------:R-:W-:Y:S05]  /*c140*/  BSYNC.RECONVERGENT B2 ;  /* 0x0000000000027941 */ /* 0x000fea0003800200 */
.L_x_336:
        /* <DEDUP_REMOVED lines=10> */
[----:B------:R-:W-:Y:S02]  /*c1f0*/  FSEL R4, R4, RZ, !P3 ;  /* 0x000000ff04047208 */ /* 0x000fe40005800000 */
[----:B------:R-:W-:-:S13]  /*c200*/  PLOP3.LUT P3, PT, P3, PT, PT, 0x8, 0x80 ;  /* 0x000000000080781c */ /* 0x000fda0001f6e170 */
        /* <DEDUP_REMOVED lines=10> */
.L_x_343:
        /* <DEDUP_REMOVED lines=13> */
.L_x_345:
[----:B------:R-:W-:Y:S05]  /*c380*/  BSYNC.RECONVERGENT B3 ;  /* 0x0000000000037941 */ /* 0x000fea0003800200 */
.L_x_344:
        /* <DEDUP_REMOVED lines=53> */
.L_x_342:
[----:B------:R-:W-:Y:S05]  /*c6e0*/  BSYNC.RECONVERGENT B2 ;  /* 0x0000000000027941 */ /* 0x000fea0003800200 */
.L_x_341:
[----:B------:R-:W-:Y:S01]  /*c6f0*/  I2FP.F32.U32 R135, R128 ;  /* 0x0000008000877245 */ /* 0x000fe20000201000 */
[----:B------:R-:W-:Y:S01]  /*c700*/  BSSY.RECONVERGENT B2, `(.L_x_346) ;  /* 0x000005d000027945 */ /* 0x000fe20003800200 */
[----:B------:R-:W-:Y:S02]  /*c710*/  PRMT R128, R120, 0x7632, R128 ;  /* 0x0000763278807816 */ /* 0x000fe40000000080 */
[----:B------:R-:W-:Y:S01]  /*c720*/  @P1 PRMT R134, R124, 0x7632, R134 ;  /* 0x000076327c861816 */ /* 0x000fe20000000086 */
[----:B------:R-:W-:Y:S01]  /*c730*/  FFMA.FTZ R135, R135, R226, 1.1641532182693481445e-10 ;  /* 0x2f00000087877423 */ /* 0x000fe200000100e2 */
[----:B------:R-:W-:-:S03]  /*c740*/  SHF.L.U32 R128, R128, 0x10, RZ ;  /* 0x0000001080807819 */ /* 0x000fc600000006ff */
[----:B------:R-:W-:Y:S01]  /*c750*/  @P1 IMAD.U32 R187, R134, 0x10000, RZ ;  /* 0x0001000086bb1824 */ /* 0x000fe200078e00ff */
[----:B------:R-:W-:Y:S01]  /*c760*/  FSETP.GTU.FTZ.AND P2, PT, R135, R216, PT ;  /* 0x000000d88700720b */ /* 0x000fe20003f5c000 */
[----:B------:R-:W-:-:S03]  /*c770*/  FMUL.FTZ R128, R128, R225 ;  /* 0x000000e180807220 */ /* 0x000fc60000410000 */
[----:B------:R-:W-:Y:S02]  /*c780*/  SEL R168, RZ, 0x1, P2 ;  /* 0x00000001ffa87807 */ /* 0x000fe40001000000 */
[----:B------:R-:W-:Y:S01]  /*c790*/  FSEL R135, R128, RZ, !P2 ;  /* 0x000000ff80877208 */ /* 0x000fe20005000000 */
[----:B------:R-:W-:Y:S01]  /*c7a0*/  IMAD.MOV.U32 R128, RZ, RZ, 0x2 ;  /* 0x00000002ff807424 */ /* 0x000fe200078e00ff */
[----:B------:R-:W-:-:S03]  /*c7b0*/  ISETP.NE.AND P2, PT, R169, 0x1, PT ;  /* 0x00000001a900780c */ /* 0x000fc60003f45270 */
        /* <DEDUP_REMOVED lines=14> */
.L_x_348:
        /* <DEDUP_REMOVED lines=13> */
.L_x_350:
[----:B------:R-:W-:Y:S05]  /*c970*/  BSYNC.RECONVERGENT B3 ;  /* 0x0000000000037941 */ /* 0x000fea0003800200 */
.L_x_349:
        /* <DEDUP_REMOVED lines=53> */
.L_x_347:
[----:B------:R-:W-:Y:S05]  /*ccd0*/  BSYNC.RECONVERGENT B2 ;  /* 0x0000000000027941 */ /* 0x000fea0003800200 */
.L_x_346:
[----:B------:R-:W-:Y:S01]  /*cce0*/  I2FP.F32.U32 R135, R4 ;  /* 0x0000000400877245 */ /* 0x000fe20000201000 */
[----:B------:R-:W-:Y:S01]  /*ccf0*/  BSSY.RECONVERGENT B2, `(.L_x_351) ;  /* 0x0000059000027945 */ /* 0x000fe20003800200 */
[----:B------:R-:W-:Y:S02]  /*cd00*/  SHF.L.U32 R4, R129, 0x10, RZ ;  /* 0x0000001081047819 */ /* 0x000fe400000006ff */
[----:B------:R-:W-:Y:S01]  /*cd10*/  LOP3.LUT R184, R184, 0xfffffffb, RZ, 0xc0, !PT ;  /* 0xfffffffbb8b87812 */ /* 0x000fe200078ec0ff */
[----:B------:R-:W-:Y:S02]  /*cd20*/  FFMA.FTZ R135, R135, R226, 1.1641532182693481445e-10 ;  /* 0x2f00000087877423 */ /* 0x000fe400000100e2 */
[----:B------:R-:W-:Y:S01]  /*cd30*/  FMUL.FTZ R169, R4, R225 ;  /* 0x000000e104a97220 */ /* 0x000fe20000410000 */
[----:B------:R-:W-:Y:S01]  /*cd40*/  PRMT R4, R129, 0x7632, R4 ;  /* 0x0000763281047816 */ /* 0x000fe20000000004 */
[----:B------:R-:W-:Y:S01]  /*cd50*/  IMAD.MOV.U32 R129, RZ, RZ, R166 ;  /* 0x000000ffff817224 */ /* 0x000fe200078e00a6 */
[----:B------:R-:W-:Y:S01]  /*cd60*/  FSETP.GTU.FTZ.AND P2, PT, R135, R216, PT ;  /* 0x000000d88700720b */ /* 0x000fe20003f5c000 */
[----:B------:R-:W-:-:S03]  /*cd70*/  IMAD.MOV.U32 R135, RZ, RZ, 0x2 ;  /* 0x00000002ff877424 */ /* 0x000fc600078e00ff */
        /* <DEDUP_REMOVED lines=13> */
.L_x_353:
        /* <DEDUP_REMOVED lines=13> */
.L_x_355:
[----:B------:R-:W-:Y:S05]  /*cf20*/  BSYNC.RECONVERGENT B3 ;  /* 0x0000000000037941 */ /* 0x000fea0003800200 */
.L_x_354:
        /* <DEDUP_REMOVED lines=53> */
.L_x_352:
[----:B------:R-:W-:Y:S05]  /*d280*/  BSYNC.RECONVERGENT B2 ;  /* 0x0000000000027941 */ /* 0x000fea0003800200 */
.L_x_351:
        /* <DEDUP_REMOVED lines=26> */
.L_x_358:
        /* <DEDUP_REMOVED lines=13> */
.L_x_360:
[----:B------:R-:W-:Y:S05]  /*d500*/  BSYNC.RECONVERGENT B3 ;  /* 0x0000000000037941 */ /* 0x000fea0003800200 */
.L_x_359:
        /* <DEDUP_REMOVED lines=53> */
.L_x_357:
[----:B------:R-:W-:Y:S05]  /*d860*/  BSYNC.RECONVERGENT B2 ;  /* 0x0000000000027941 */ /* 0x000fea0003800200 */
.L_x_356:
[----:B------:R-:W-:Y:S01]  /*d870*/  I2FP.F32.U32 R129, R129 ;  /* 0x0000008100817245 */ /* 0x000fe20000201000 */
[----:B------:R-:W-:Y:S01]  /*d880*/  IMAD.U32 R4, R4, 0x10000, RZ ;  /* 0x0001000004047824 */ /* 0x000fe200078e00ff */
[----:B------:R-:W-:Y:S01]  /*d890*/  LOP3.LUT R184, R184, 0xfffffffd, RZ, 0xc0, !PT ;  /* 0xfffffffdb8b87812 */ /* 0x000fe200078ec0ff */
[----:B------:R-:W-:Y:S01]  /*d8a0*/  BSSY.RECONVERGENT B2, `(.L_x_361) ;  /* 0x0000056000027945 */ /* 0x000fe20003800200 */
[----:B------:R-:W-:Y:S02]  /*d8b0*/  IMAD.MOV.U32 R135, RZ, RZ, 0x2 ;  /* 0x00000002ff877424 */ /* 0x000fe400078e00ff */
[----:B------:R-:W-:Y:S01]  /*d8c0*/  FFMA.FTZ R129, R129, R226, 1.1641532182693481445e-10 ;  /* 0x2f00000081817423 */ /* 0x000fe200000100e2 */
[----:B------:R-:W-:Y:S01]  /*d8d0*/  FMUL.FTZ R4, R4, R225 ;  /* 0x000000e104047220 */ /* 0x000fe20000410000 */
[----:B------:R-:W-:-:S03]  /*d8e0*/  MOV R134, R166 ;  /* 0x000000a600867202 */ /* 0x000fc60000000f00 */
[----:B------:R-:W-:-:S04]  /*d8f0*/  FSETP.GTU.FTZ.AND P2, PT, R129, R216, PT ;  /* 0x000000d88100720b */ /* 0x000fc80003f5c000 */
        /* <DEDUP_REMOVED lines=13> */
.L_x_363:
        /* <DEDUP_REMOVED lines=13> */
.L_x_365:
[----:B------:R-:W-:Y:S05]  /*daa0*/  BSYNC.RECONVERGENT B3 ;  /* 0x0000000000037941 */ /* 0x000fea0003800200 */
.L_x_364:
        /* <DEDUP_REMOVED lines=53> */
.L_x_362:
[----:B------:R-:W-:Y:S05]  /*de00*/  BSYNC.RECONVERGENT B2 ;  /* 0x0000000000027941 */ /* 0x000fea0003800200 */
.L_x_361:
[----:B------:R-:W-:Y:S01]  /*de10*/  I2FP.F32.U32 R129, R134 ;  /* 0x0000008600817245 */ /* 0x000fe20000201000 */
[----:B------:R-:W-:Y:S01]  /*de20*/  BSSY.RECONVERGENT B2, `(.L_x_366) ;  /* 0x000005d000027945 */ /* 0x000fe20003800200 */
[----:B------:R-:W-:-:S03]  /*de30*/  PRMT R128, R121, 0x7632, R128 ;  /* 0x0000763279807816 */ /* 0x000fc60000000080 */
[----:B------:R-:W-:Y:S01]  /*de40*/  FFMA.FTZ R129, R129, R226, 1.1641532182693481445e-10 ;  /* 0x2f00000081817423 */ /* 0x000fe200000100e2 */
[----:B------:R-:W-:-:S04]  /*de50*/  SHF.L.U32 R128, R128, 0x10, RZ ;  /* 0x0000001080807819 */ /* 0x000fc800000006ff */
[----:B------:R-:W-:Y:S01]  /*de60*/  FSETP.GTU.FTZ.AND P2, PT, R129, R216, PT ;  /* 0x000000d88100720b */ /* 0x000fe20003f5c000 */
[----:B------:R-:W-:-:S03]  /*de70*/  FMUL.FTZ R128, R128, R225 ;  /* 0x000000e180807220 */ /* 0x000fc60000410000 */
[----:B------:R-:W-:Y:S02]  /*de80*/  SEL R170, RZ, 0x1, P2 ;  /* 0x00000001ffaa7807 */ /* 0x000fe40001000000 */
[----:B------:R-:W-:Y:S02]  /*de90*/  FSEL R129, R128, RZ, !P2 ;  /* 0x000000ff80817208 */ /* 0x000fe40005000000 */
[----:B------:R-:W-:Y:S02]  /*dea0*/  @P1 PRMT R128, R125, 0x7632, R128 ;  /* 0x000076327d801816 */ /* 0x000fe40000000080 */
[----:B------:R-:W-:Y:S01]  /*deb0*/  ISETP.NE.AND P2, PT, R135, 0x1, PT ;  /* 0x000000018700780c */ /* 0x000fe20003f45270 */
[----:B------:R-:W-:Y:S02]  /*dec0*/  FADD.FTZ R4, R4, R129 ;  /* 0x0000008104047221 */ /* 0x000fe40000010000 */
[----:B------:R-:W-:Y:S02]  /*ded0*/  @P1 IMAD.U32 R197, R128, 0x10000, RZ ;  /* 0x0001000080c51824 */ /* 0x000fe400078e00ff */
[----:B------:R-:W-:-:S02]  /*dee0*/  IMAD.MOV.U32 R128, RZ, RZ, 0x2 ;  /* 0x00000002ff807424 */ /* 0x000fc400078e00ff */
        /* <DEDUP_REMOVED lines=13> */
.L_x_368:
        /* <DEDUP_REMOVED lines=13> */
.L_x_370:
[----:B------:R-:W-:Y:S05]  /*e090*/  BSYNC.RECONVERGENT B3 ;  /* 0x0000000000037941 */ /* 0x000fea0003800200 */
.L_x_369:
        /* <DEDUP_REMOVED lines=53> */
.L_x_367:
[----:B------:R-:W-:Y:S05]  /*e3f0*/  BSYNC.RECONVERGENT B2 ;  /* 0x0000000000027941 */ /* 0x000fea0003800200 */
.L_x_366:
[----:B------:R-:W-:Y:S01]  /*e400*/  I2FP.F32.U32 R129, R4 ;  /* 0x0000000400817245 */ /* 0x000fe20000201000 */
[----:B------:R-:W-:Y:S01]  /*e410*/  BSSY.RECONVERGENT B2, `(.L_x_371) ;  /* 0x0000057000027945 */ /* 0x000fe20003800200 */
[----:B------:R-:W-:Y:S01]  /*e420*/  ISETP.NE.AND P3, PT, R128, 0x1, PT ;  /* 0x000000018000780c */ /* 0x000fe20003f65270 */
[----:B------:R-:W-:Y:S01]  /*e430*/  IMAD.MOV.U32 R172, RZ, RZ, 0x2 ;  /* 0x00000002ffac7424 */ /* 0x000fe200078e00ff */
[C---:B------:R-:W-:Y:S01]  /*e440*/  SHF.L.U32 R4, R130.reuse, 0x10, RZ ;  /* 0x0000001082047819 */ /* 0x040fe200000006ff */
        /* <DEDUP_REMOVED lines=16> */
.L_x_373:
        /* <DEDUP_REMOVED lines=13> */
.L_x_375:
[----:B------:R-:W-:Y:S05]  /*e620*/  BSYNC.RECONVERGENT B3 ;  /* 0x0000000000037941 */ /* 0x000fea0003800200 */
.L_x_374:
        /* <DEDUP_REMOVED lines=53> */
.L_x_372:
[----:B------:R-:W-:Y:S05]  /*e980*/  BSYNC.RECONVERGENT B2 ;  /* 0x0000000000027941 */ /* 0x000fea0003800200 */
.L_x_371:
[----:B------:R-:W-:Y:S01]  /*e990*/  I2FP.F32.U32 R129, R134 ;  /* 0x0000008600817245 */ /* 0x000fe20000201000 */
[----:B------:R-:W-:Y:S01]  /*e9a0*/  IMAD.U32 R128, R122, 0x10000, RZ ;  /* 0x000100007a807824 */ /* 0x000fe200078e00ff */
[----:B------:R-:W-:Y:S01]  /*e9b0*/  BSSY.RECONVERGENT B2, `(.L_x_376) ;  /* 0x000005a000027945 */ /* 0x000fe20003800200 */
[----:B------:R-:W-:Y:S02]  /*e9c0*/  @P1 IMAD.U32 R135, R126, 0x10000, RZ ;  /* 0x000100007e871824 */ /* 0x000fe400078e00ff */
[----:B------:R-:W-:Y:S01]  /*e9d0*/  FFMA.FTZ R129, R129, R226, 1.1641532182693481445e-10 ;  /* 0x2f00000081817423 */ /* 0x000fe200000100e2 */
[----:B------:R-:W-:-:S04]  /*e9e0*/  FMUL.FTZ R128, R128, R225 ;  /* 0x000000e180807220 */ /* 0x000fc80000410000 */
[----:B------:R-:W-:-:S04]  /*e9f0*/  FSETP.GTU.FTZ.AND P3, PT, R129, R216, PT ;  /* 0x000000d88100720b */ /* 0x000fc80003f7c000 */
[----:B------:R-:W-:Y:S01]  /*ea00*/  FSEL R129, R128, RZ, !P3 ;  /* 0x000000ff80817208 */ /* 0x000fe20005800000 */
[----:B------:R-:W-:Y:S01]  /*ea10*/  IMAD.MOV.U32 R128, RZ, RZ, 0x2 ;  /* 0x00000002ff807424 */ /* 0x000fe200078e00ff */
        /* <DEDUP_REMOVED lines=16> */
.L_x_378:
        /* <DEDUP_REMOVED lines=13> */
.L_x_380:
[----:B------:R-:W-:Y:S05]  /*ebf0*/  BSYNC.RECONVERGENT B3 ;  /* 0x0000000000037941 */ /* 0x000fea0003800200 */
.L_x_379:
        /* <DEDUP_REMOVED lines=53> */
.L_x_377:
[----:B------:R-:W-:Y:S05]  /*ef50*/  BSYNC.RECONVERGENT B2 ;  /* 0x0000000000027941 */ /* 0x000fea0003800200 */
.L_x_376:
        /* <DEDUP_REMOVED lines=20> */
.L_x_383:
        /* <DEDUP_REMOVED lines=13> */
.L_x_385:
[----:B------:R-:W-:Y:S05]  /*f170*/  BSYNC.RECONVERGENT B3 ;  /* 0x0000000000037941 */ /* 0x000fea0003800200 */
.L_x_384:
        /* <DEDUP_REMOVED lines=53> */
.L_x_382:
[----:B------:R-:W-:Y:S05]  /*f4d0*/  BSYNC.RECONVERGENT B2 ;  /* 0x0000000000027941 */ /* 0x000fea0003800200 */
.L_x_381:
[----:B------:R-:W-:Y:S01]  /*f4e0*/  I2FP.F32.U32 R129, R134 ;  /* 0x0000008600817245 */ /* 0x000fe20000201000 */
[----:B------:R-:W-:Y:S01]  /*f4f0*/  BSSY.RECONVERGENT B2, `(.L_x_386) ;  /* 0x000005d000027945 */ /* 0x000fe20003800200 */
[----:B------:R-:W-:Y:S01]  /*f500*/  PRMT R128, R122, 0x7632, R128 ;  /* 0x000076327a807816 */ /* 0x000fe20000000080 */
[----:B------:R-:W-:Y:S02]  /*f510*/  IMAD.MOV.U32 R134, RZ, RZ, 0x2 ;  /* 0x00000002ff867424 */ /* 0x000fe400078e00ff */
        /* <DEDUP_REMOVED lines=9> */
[----:B------:R-:W-:-:S04]  /*f5b0*/  @P1 IMAD.U32 R207, R128, 0x10000, RZ ;  /* 0x0001000080cf1824 */ /* 0x000fc800078e00ff */
        /* <DEDUP_REMOVED lines=13> */
.L_x_388:
        /* <DEDUP_REMOVED lines=13> */
.L_x_390:
[----:B------:R-:W-:Y:S05]  /*f760*/  BSYNC.RECONVERGENT B3 ;  /* 0x0000000000037941 */ /* 0x000fea0003800200 */
.L_x_389:
        /* <DEDUP_REMOVED lines=53> */
.L_x_387:
[----:B------:R-:W-:Y:S05]  /*fac0*/  BSYNC.RECONVERGENT B2 ;  /* 0x0000000000027941 */ /* 0x000fea0003800200 */
.L_x_386:
[----:B------:R-:W-:Y:S01]  /*fad0*/  I2FP.F32.U32 R129, R4 ;  /* 0x0000000400817245 */ /* 0x000fe20000201000 */
[----:B------:R-:W-:Y:S01]  /*fae0*/  BSSY.RECONVERGENT B2, `(.L_x_391) ;  /* 0x0000057000027945 */ /* 0x000fe20003800200 */
[----:B------:R-:W-:Y:S01]  /*faf0*/  ISETP.NE.AND P5, PT, R134, 0x1, PT ;  /* 0x000000018600780c */ /* 0x000fe20003fa5270 */
[----:B------:R-:W-:Y:S01]  /*fb00*/  IMAD.MOV.U32 R130, RZ, RZ, R166 ;  /* 0x000000ffff827224 */ /* 0x000fe200078e00a6 */
[----:B------:R-:W-:Y:S01]  /*fb10*/  SHF.L.U32 R128, R131, 0x10, RZ ;  /* 0x0000001083807819 */ /* 0x000fe200000006ff */
        /* <DEDUP_REMOVED lines=16> */
.L_x_393:
        /* <DEDUP_REMOVED lines=13> */
.L_x_395:
[----:B------:R-:W-:Y:S05]  /*fcf0*/  BSYNC.RECONVERGENT B3 ;  /* 0x0000000000037941 */ /* 0x000fea0003800200 */
.L_x_394:
        /* <DEDUP_REMOVED lines=53> */
.L_x_392:
[----:B------:R-:W-:Y:S05]  /*10050*/  BSYNC.RECONVERGENT B2 ;  /* 0x0000000000027941 */ /* 0x000fea0003800200 */
.L_x_391:
        /* <DEDUP_REMOVED lines=26> */
.L_x_398:
        /* <DEDUP_REMOVED lines=13> */
.L_x_400:
[----:B------:R-:W-:Y:S05]  /*102d0*/  BSYNC.RECONVERGENT B3 ;  /* 0x0000000000037941 */ /* 0x000fea0003800200 */
.L_x_399:
        /* <DEDUP_REMOVED lines=53> */
.L_x_397:
[----:B------:R-:W-:Y:S05]  /*10630*/  BSYNC.RECONVERGENT B2 ;  /* 0x0000000000027941 */ /* 0x000fea0003800200 */
.L_x_396:
        /* <DEDUP_REMOVED lines=20> */
.L_x_403:
        /* <DEDUP_REMOVED lines=15> */
.L_x_405:
[----:B------:R-:W-:Y:S05]  /*10870*/  BSYNC.RECONVERGENT B3 ;  /* 0x0000000000037941 */ /* 0x000fea0003800200 */
.L_x_404:
        /* <DEDUP_REMOVED lines=52> */
[----:B------:R-:W-:-:S07]  /*10bc0*/  IMAD.MOV.U32 R222, RZ, RZ, R128 ;  /* 0x000000ffffde7224 */ /* 0x000fce00078e0080 */
.L_x_402:
[----:B------:R-:W-:Y:S05]  /*10bd0*/  BSYNC.RECONVERGENT B2 ;  /* 0x0000000000027941 */ /* 0x000fea0003800200 */
.L_x_401:
[----:B------:R-:W-:Y:S02]  /*10be0*/  I2FP.F32.U32 R129, R130 ;  /* 0x0000008200817245 */ /* 0x000fe40000201000 */
[----:B------:R-:W-:Y:S02]  /*10bf0*/  PRMT R128, R123, 0x7632, R128 ;  /* 0x000076327b807816 */ /* 0x000fe40000000080 */
[----:B------:R-:W-:Y:S01]  /*10c00*/  @P1 PRMT R130, R127, 0x7632, R130 ;  /* 0x000076327f821816 */ /* 0x000fe20000000082 */
[----:B------:R-:W-:Y:S01]  /*10c10*/  FFMA.FTZ R129, R129, R226, 1.1641532182693481445e-10 ;  /* 0x2f00000081817423 */ /* 0x000fe200000100e2 */
[----:B------:R-:W-:-:S03]  /*10c20*/  SHF.L.U32 R128, R128, 0x10, RZ ;  /* 0x0000001080807819 */ /* 0x000fc600000006ff */
[----:B------:R-:W-:Y:S01]  /*10c30*/  @P1 IMAD.U32 R130, R130, 0x10000, RZ ;  /* 0x0001000082821824 */ /* 0x000fe200078e00ff */
[----:B------:R-:W-:Y:S01]  /*10c40*/  FSETP.GTU.FTZ.AND P6, PT, R129, R216, PT ;  /* 0x000000d88100720b */ /* 0x000fe20003fdc000 */
[----:B------:R-:W-:Y:S01]  /*10c50*/  FMUL.FTZ R128, R128, R225 ;  /* 0x000000e180807220 */ /* 0x000fe20000410000 */
[----:B------:R-:W-:-:S04]  /*10c60*/  PRMT R129, R224, 0x5410, R174 ;  /* 0x00005410e0817816 */ /* 0x000fc800000000ae */
[----:B------:R-:W-:-:S05]  /*10c70*/  FSEL R128, R128, RZ, !P6 ;  /* 0x000000ff80807208 */ /* 0x000fca0007000000 */
[----:B------:R-:W-:Y:S01]  /*10c80*/  FADD.FTZ R229, R229, R128 ;  /* 0x00000080e5e57221 */ /* 0x000fe20000010000 */
[----:B------:R-:W-:-:S03]  /*10c90*/  SEL R128, RZ, 0x1, P6 ;  /* 0x00000001ff807807 */ /* 0x000fc60003000000 */
[----:B------:R-:W-:Y:S01]  /*10ca0*/  @P1 FADD.FTZ R216, R229, R130 ;  /* 0x00000082e5d81221 */ /* 0x000fe20000010000 */
[----:B------:R-:W-:Y:S01]  /*10cb0*/  @!P1 IMAD.MOV.U32 R216, RZ, RZ, R229 ;  /* 0x000000ffffd89224 */ /* 0x000fe200078e00e5 */
[----:B------:R-:W-:Y:S02]  /*10cc0*/  PRMT R174, R128, 0x7610, R174 ;  /* 0x0000761080ae7816 */ /* 0x000fe400000000ae */
[----:B------:R-:W-:Y:S02]  /*10cd0*/  PRMT R130, R227, 0x5410, R228 ;  /* 0x00005410e3827816 */ /* 0x000fe400000000e4 */
[----:B------:R-:W-:Y:S02]  /*10ce0*/  F2FP.BF16.F32.PACK_AB R131, RZ, R216 ;  /* 0x000000d8ff83723e */ /* 0x000fe400000010ff */
[----:B------:R-:W-:Y:S02]  /*10cf0*/  PRMT R128, R133, 0x5410, R221 ;  /* 0x0000541085807816 */ /* 0x000fe400000000dd */
[----:B------:R-:W-:Y:S01]  /*10d00*/  PRMT R131, R223, 0x5410, R131 ;  /* 0x00005410df837816 */ /* 0x000fe20000000083 */
[----:B------:R-:W-:Y:S06]  /*10d10*/  BRA `(.L_x_406) ;  /* 0x0000002c00c47947 */ /* 0x000fec0003800000 */
.L_x_325:
        /* <DEDUP_REMOVED lines=16> */
.L_x_409:
        /* <DEDUP_REMOVED lines=13> */
.L_x_411:
[----:B------:R-:W-:Y:S05]  /*10ef0*/  BSYNC.RECONVERGENT B3 ;  /* 0x0000000000037941 */ /* 0x000fea0003800200 */
.L_x_410:
        /* <DEDUP_REMOVED lines=52> */
.L_x_408:
[----:B------:R-:W-:Y:S05]  /*11240*/  BSYNC.RECONVERGENT B2 ;  /* 0x0000000000027941 */ /* 0x000fea0003800200 */
.L_x_407:
[----:B------:R-:W0:Y:S01]  /*11250*/  LDC R227, c[0x0][0x408] ;  /* 0x00010200ffe37b82 */ /* 0x000e220000000800 */
[----:B------:R-:W-:Y:S01]  /*11260*/  I2FP.F32.U32 R133, R133 ;  /* 0x0000008500857245 */ /* 0x000fe20000201000 */
[----:B------:R-:W-:Y:S01]  /*11270*/  IMAD.MOV.U32 R216, RZ, RZ, 0x2f800000 ;  /* 0x2f800000ffd87424 */ /* 0x000fe200078e00ff */
[----:B------:R-:W-:Y:S01]  /*11280*/  ISETP.NE.AND P3, PT, R135, 0x1, PT ;  /* 0x000000018700780c */ /* 0x000fe20003f65270 */
[----:B-----5:R-:W-:Y:S01]  /*11290*/  IMAD.U32 R4, R128, 0x10000, RZ ;  /* 0x0001000080047824 */ /* 0x020fe200078e00ff */
[----:B------:R-:W-:Y:S01]  /*112a0*/  @P1 SHF.L.U32 R134, R124, 0x10, RZ ;  /* 0x000000107c861819 */ /* 0x000fe200000006ff */
[----:B------:R-:W-:Y:S01]  /*112b0*/  FFMA.FTZ R133, R133, R216, 1.1641532182693481445e-10 ;  /* 0x2f00000085857423 */ /* 0x000fe200000100d8 */
[----:B------:R-:W-:Y:S01]  /*112c0*/  LOP3.LUT R184, R184, 0xffffffef, RZ, 0xc0, !PT ;  /* 0xffffffefb8b87812 */ /* 0x000fe200078ec0ff */
[----:B------:R-:W1:Y:S01]  /*112d0*/  LDC R226, c[0x0][0x404] ;  /* 0x00010100ffe27b82 */ /* 0x000e620000000800 */
[----:B------:R-:W-:Y:S01]  /*112e0*/  BSSY.RECONVERGENT B2, `(.L_x_412) ;  /* 0x0000057000027945 */ /* 0x000fe20003800200 */
[----:B------:R-:W-:Y:S01]  /*112f0*/  PRMT R128, R128, 0x7632, R128 ;  /* 0x0000763280807816 */ /* 0x000fe20000000080 */
[----:B0-----:R-:W-:Y:S01]  /*11300*/  FMUL.FTZ R4, R4, R227 ;  /* 0x000000e304047220 */ /* 0x001fe20000410000 */
[----:B-1----:R-:W-:-:S04]  /*11310*/  FSETP.GTU.FTZ.AND P2, PT, R133, R226, PT ;  /* 0x000000e28500720b */ /* 0x002fc80003f5c000 */
[----:B------:R-:W-:Y:S01]  /*11320*/  FSEL R175, R4, RZ, !P2 ;  /* 0x000000ff04af7208 */ /* 0x000fe20005000000 */
[----:B------:R-:W-:Y:S01]  /*11330*/  IMAD.MOV.U32 R4, RZ, RZ, R166 ;  /* 0x000000ffff047224 */ /* 0x000fe200078e00a6 */
[----:B------:R-:W-:-:S03]  /*11340*/  PLOP3.LUT P2, PT, P2, PT, PT, 0x8, 0x80 ;  /* 0x000000000080781c */ /* 0x000fc6000174e170 */
        /* <DEDUP_REMOVED lines=13> */
.L_x_414:
        /* <DEDUP_REMOVED lines=13> */
.L_x_416:
[----:B------:R-:W-:Y:S05]  /*114f0*/  BSYNC.RECONVERGENT B3 ;  /* 0x0000000000037941 */ /* 0x000fea0003800200 */
.L_x_415:
        /* <DEDUP_REMOVED lines=53> */
.L_x_413:
[----:B------:R-:W-:Y:S05]  /*11850*/  BSYNC.RECONVERGENT B2 ;  /* 0x0000000000027941 */ /* 0x000fea0003800200 */
.L_x_412:
        /* <DEDUP_REMOVED lines=9> */
[----:B------:R-:W-:-:S04]  /*118f0*/  FSETP.GTU.FTZ.AND P3, PT, R135, R226, PT ;  /* 0x000000e28700720b */ /* 0x000fc80003f7c000 */
[----:B------:R-:W-:Y:S01]  /*11900*/  FSEL R187, R128, RZ, !P3 ;  /* 0x000000ff80bb7208 */ /* 0x000fe20005800000 */
[----:B------:R-:W-:Y:S01]  /*11910*/  HFMA2 R128, -RZ, RZ, 0, 1.1920928955078125e-07 ;  /* 0x00000002ff807431 */ /* 0x000fe200000001ff */
        /* <DEDUP_REMOVED lines=14> */
.L_x_419:
        /* <DEDUP_REMOVED lines=8> */
[----:B------:R-:W-:Y:S01]  /*11a80*/  @!P2 VIADD R2, R164, 0x1 ;  /* 0x00000001a402a836 */ /* 0x000fe20000000000 */
[----:B------:R-:W-:Y:S02]  /*11a90*/  @!P2 MOV R179, RZ ;  /* 0x000000ff00b3a202 */ /* 0x000fe40000000f00 */
[----:B------:R-:W-:-:S13]  /*11aa0*/  ISETP.NE.AND P3, PT, R181, RZ, !P2 ;  /* 0x000000ffb500720c */ /* 0x000fda0005765270 */
[----:B------:R-:W-:-:S04]  /*11ab0*/  @P3 IMAD.MOV R2, RZ, RZ, R164 ;  /* 0x000000ffff023224 */ /* 0x000fc800078e02a4 */
[----:B------:R-:W-:-:S07]  /*11ac0*/  @!P2 IMAD.MOV.U32 R164, RZ, RZ, R2 ;  /* 0x000000ffffa4a224 */ /* 0x000fce00078e0002 */
.L_x_421:
[----:B------:R-:W-:Y:S05]  /*11ad0*/  BSYNC.RECONVERGENT B3 ;  /* 0x0000000000037941 */ /* 0x000fea0003800200 */
.L_x_420:
        /* <DEDUP_REMOVED lines=53> */
.L_x_418:
[----:B------:R-:W-:Y:S05]  /*11e30*/  BSYNC.RECONVERGENT B2 ;  /* 0x0000000000027941 */ /* 0x000fea0003800200 */
.L_x_417:
[----:B------:R-:W-:Y:S01]  /*11e40*/  I2FP.F32.U32 R135, R4 ;  /* 0x0000000400877245 */ /* 0x000fe20000201000 */
[----:B------:R-:W-:Y:S01]  /*11e50*/  IMAD.U32 R4, R129, 0x10000, RZ ;  /* 0x0001000081047824 */ /* 0x000fe200078e00ff */
[----:B------:R-:W-:Y:S01]  /*11e60*/  LOP3.LUT R184, R184, 0xfffffffb, RZ, 0xc0, !PT ;  /* 0xfffffffbb8b87812 */ /* 0x000fe200078ec0ff */
[----:B------:R-:W-:Y:S01]  /*11e70*/  BSSY.RECONVERGENT B2, `(.L_x_422) ;  /* 0x000005a000027945 */ /* 0x000fe20003800200 */
[----:B------:R-:W-:Y:S02]  /*11e80*/  IMAD.MOV.U32 R134, RZ, RZ, 0x2 ;  /* 0x00000002ff867424 */ /* 0x000fe400078e00ff */
[----:B------:R-:W-:Y:S01]  /*11e90*/  FFMA.FTZ R135, R135, R216, 1.1641532182693481445e-10 ;  /* 0x2f00000087877423 */ /* 0x000fe200000100d8 */
[----:B------:R-:W-:-:S04]  /*11ea0*/  FMUL.FTZ R4, R4, R227 ;  /* 0x000000e304047220 */ /* 0x000fc80000410000 */
[----:B------:R-:W-:Y:S01]  /*11eb0*/  FSETP.GTU.FTZ.AND P2, PT, R135, R226, PT ;  /* 0x000000e28700720b */ /* 0x000fe20003f5c000 */
[----:B------:R-:W-:-:S03]  /*11ec0*/  @P1 IMAD.U32 R135, R125, 0x10000, RZ ;  /* 0x000100007d871824 */ /* 0x000fc600078e00ff */
[----:B------:R-:W-:Y:S02]  /*11ed0*/  FSEL R188, R4, RZ, !P2 ;  /* 0x000000ff04bc7208 */ /* 0x000fe40005000000 */
[----:B------:R-:W-:Y:S02]  /*11ee0*/  PLOP3.LUT P3, PT, P2, PT, PT, 0x8, 0x80 ;  /* 0x000000000080781c */ /* 0x000fe4000176e170 */
[----:B------:R-:W-:Y:S01]  /*11ef0*/  ISETP.NE.AND P2, PT, R128, 0x1, PT ;  /* 0x000000018000780c */ /* 0x000fe20003f45270 */
[----:B------:R-:W-:Y:S01]  /*11f00*/  @P1 FADD.FTZ R188, R135, R188 ;  /* 0x000000bc87bc1221 */ /* 0x000fe20000010000 */
[----:B------:R-:W-:Y:S02]  /*11f10*/  PRMT R4, R129, 0x7632, R4 ;  /* 0x0000763281047816 */ /* 0x000fe40000000004 */
[----:B------:R-:W-:Y:S02]  /*11f20*/  MOV R129, R166 ;  /* 0x000000a600817202 */ /* 0x000fe40000000f00 */
[----:B------:R-:W-:-:S05]  /*11f30*/  F2FP.BF16.F32.PACK_AB R224, RZ, R188 ;  /* 0x000000bcffe0723e */ /* 0x000fca00000010ff */
        /* <DEDUP_REMOVED lines=10> */
.L_x_424:
        /* <DEDUP_REMOVED lines=13> */
.L_x_426:
[----:B------:R-:W-:Y:S05]  /*120b0*/  BSYNC.RECONVERGENT B3 ;  /* 0x0000000000037941 */ /* 0x000fea0003800200 */
.L_x_425:
        /* <DEDUP_REMOVED lines=49> */
[----:B------:R-:W-:Y:S01]  /*123d0*/  IMAD.MOV.U32 R134, RZ, RZ, RZ ;  /* 0x000000ffff867224 */ /* 0x000fe200078e00ff */
[----:B------:R-:W-:Y:S01]  /*123e0*/  LOP3.LUT R2, R2, UR24, R129, 0x96, !PT ;  /* 0x0000001802027c12 */ /* 0x000fe2000f8e9681 */
[----:B------:R-:W-:Y:S02]  /*123f0*/  IMAD.MOV.U32 R129, RZ, RZ, R222 ;  /* 0x000000ffff817224 */ /* 0x000fe400078e00de */
[----:B------:R-:W-:-:S07]  /*12400*/  IMAD.MOV.U32 R222, RZ, RZ, R128 ;  /* 0x000000ffffde7224 */ /* 0x000fce00078e0080 */
.L_x_423:
[----:B------:R-:W-:Y:S05]  /*12410*/  BSYNC.RECONVERGENT B2 ;  /* 0x0000000000027941 */ /* 0x000fea0003800200 */
.L_x_422:
[----:B------:R-:W-:Y:S01]  /*12420*/  I2FP.F32.U32 R129, R129 ;  /* 0x0000008100817245 */ /* 0x000fe20000201000 */
[----:B------:R-:W-:Y:S01]  /*12430*/  BSSY.RECONVERGENT B2, `(.L_x_427) ;  /* 0x000005c000027945 */ /* 0x000fe20003800200 */
[----:B------:R-:W-:Y:S02]  /*12440*/  SHF.L.U32 R4, R4, 0x10, RZ ;  /* 0x0000001004047819 */ /* 0x000fe400000006ff */
[----:B------:R-:W-:Y:S01]  /*12450*/  @P1 PRMT R128, R125, 0x7632, R128 ;  /* 0x000076327d801816 */ /* 0x000fe20000000080 */
[----:B------:R-:W-:Y:S01]  /*12460*/  FFMA.FTZ R129, R129, R216, 1.1641532182693481445e-10 ;  /* 0x2f00000081817423 */ /* 0x000fe200000100d8 */
[----:B------:R-:W-:Y:S01]  /*12470*/  LOP3.LUT R184, R184, 0xfffffffd, RZ, 0xc0, !PT ;  /* 0xfffffffdb8b87812 */ /* 0x000fe200078ec0ff */
[----:B------:R-:W-:Y:S02]  /*12480*/  FMUL.FTZ R4, R4, R227 ;  /* 0x000000e304047220 */ /* 0x000fe40000410000 */
[----:B------:R-:W-:Y:S01]  /*12490*/  @P1 IMAD.U32 R128, R128, 0x10000, RZ ;  /* 0x0001000080801824 */ /* 0x000fe200078e00ff */
[----:B------:R-:W-:-:S04]  /*124a0*/  FSETP.GTU.FTZ.AND P2, PT, R129, R226, PT ;  /* 0x000000e28100720b */ /* 0x000fc80003f5c000 */
[----:B------:R-:W-:Y:S01]  /*124b0*/  FSEL R197, R4, RZ, !P2 ;  /* 0x000000ff04c57208 */ /* 0x000fe20005000000 */
[----:B------:R-:W-:Y:S01]  /*124c0*/  IMAD.MOV.U32 R4, RZ, RZ, R166 ;  /* 0x000000ffff047224 */ /* 0x000fe200078e00a6 */
[----:B------:R-:W-:Y:S02]  /*124d0*/  PLOP3.LUT P3, PT, P2, PT, PT, 0x8, 0x80 ;  /* 0x000000000080781c */ /* 0x000fe4000176e170 */
[----:B------:R-:W-:Y:S01]  /*124e0*/  ISETP.NE.AND P2, PT, R134, 0x1, PT ;  /* 0x000000018600780c */ /* 0x000fe20003f45270 */
[----:B------:R-:W-:Y:S01]  /*124f0*/  @P1 FADD.FTZ R197, R128, R197 ;  /* 0x000000c580c51221 */ /* 0x000fe20000010000 */
[----:B------:R-:W-:-:S04]  /*12500*/  IMAD.MOV.U32 R128, RZ, RZ, 0x2 ;  /* 0x00000002ff807424 */ /* 0x000fc800078e00ff */
        /* <DEDUP_REMOVED lines=11> */
.L_x_429:
        /* <DEDUP_REMOVED lines=13> */
.L_x_431:
[----:B------:R-:W-:Y:S05]  /*12690*/  BSYNC.RECONVERGENT B3 ;  /* 0x0000000000037941 */ /* 0x000fea0003800200 */
.L_x_430:
        /* <DEDUP_REMOVED lines=53> */
.L_x_428:
[----:B------:R-:W-:Y:S05]  /*129f0*/  BSYNC.RECONVERGENT B2 ;  /* 0x0000000000027941 */ /* 0x000fea0003800200 */
.L_x_427:
[----:B------:R-:W-:Y:S01]  /*12a00*/  I2FP.F32.U32 R129, R4 ;  /* 0x0000000400817245 */ /* 0x000fe20000201000 */
[----:B------:R-:W-:Y:S01]  /*12a10*/  IMAD.U32 R4, R130, 0x10000, RZ ;  /* 0x0001000082047824 */ /* 0x000fe200078e00ff */
[----:B------:R-:W-:Y:S01]  /*12a20*/  ISETP.NE.AND P3, PT, R128, 0x1, PT ;  /* 0x000000018000780c */ /* 0x000fe20003f65270 */
[----:B------:R-:W-:Y:S01]  /*12a30*/  BSSY.RECONVERGENT B2, `(.L_x_432) ;  /* 0x0000058000027945 */ /* 0x000fe20003800200 */
[----:B------:R-:W-:Y:S01]  /*12a40*/  @P1 SHF.L.U32 R135, R126, 0x10, RZ ;  /* 0x000000107e871819 */ /* 0x000fe200000006ff */
[----:B------:R-:W-:Y:S01]  /*12a50*/  FFMA.FTZ R129, R129, R216, 1.1641532182693481445e-10 ;  /* 0x2f00000081817423 */ /* 0x000fe200000100d8 */
[----:B------:R-:W-:Y:S01]  /*12a60*/  FMUL.FTZ R4, R4, R227 ;  /* 0x000000e304047220 */ /* 0x000fe20000410000 */
[----:B------:R-:W-:Y:S01]  /*12a70*/  PRMT R130, R130, 0x7632, R130 ;  /* 0x0000763282827816 */ /* 0x000fe20000000082 */
[----:B------:R-:W-:Y:S02]  /*12a80*/  IMAD.MOV.U32 R134, RZ, RZ, 0x2 ;  /* 0x00000002ff867424 */ /* 0x000fe400078e00ff */
[----:B------:R-:W-:-:S04]  /*12a90*/  FSETP.GTU.FTZ.AND P2, PT, R129, R226, PT ;  /* 0x000000e28100720b */ /* 0x000fc80003f5c000 */
[----:B------:R-:W-:Y:S01]  /*12aa0*/  FSEL R198, R4, RZ, !P2 ;  /* 0x000000ff04c67208 */ /* 0x000fe20005000000 */
[----:B------:R-:W-:Y:S01]  /*12ab0*/  IMAD.MOV.U32 R4, RZ, RZ, R166 ;  /* 0x000000ffff047224 */ /* 0x000fe200078e00a6 */
        /* <DEDUP_REMOVED lines=12> */
.L_x_434:
        /* <DEDUP_REMOVED lines=13> */
.L_x_436:
[----:B------:R-:W-:Y:S05]  /*12c50*/  BSYNC.RECONVERGENT B3 ;  /* 0x0000000000037941 */ /* 0x000fea0003800200 */
.L_x_435:
        /* <DEDUP_REMOVED lines=53> */
.L_x_433:
[----:B------:R-:W-:Y:S05]  /*12fb0*/  BSYNC.RECONVERGENT B2 ;  /* 0x0000000000027941 */ /* 0x000fea0003800200 */
.L_x_432:
[----:B------:R-:W-:Y:S01]  /*12fc0*/  I2FP.F32.U32 R129, R4 ;  /* 0x0000000400817245 */ /* 0x000fe20000201000 */
[----:B------:R-:W-:Y:S01]  /*12fd0*/  IMAD.U32 R130, R130, 0x10000, RZ ;  /* 0x0001000082827824 */ /* 0x000fe200078e00ff */
[----:B------:R-:W-:Y:S01]  /*12fe0*/  ISETP.NE.AND P4, PT, R134, 0x1, PT ;  /* 0x000000018600780c */ /* 0x000fe20003f85270 */
[----:B------:R-:W-:Y:S01]  /*12ff0*/  BSSY.RECONVERGENT B2, `(.L_x_437) ;  /* 0x0000058000027945 */ /* 0x000fe20003800200 */
[----:B------:R-:W-:Y:S01]  /*13000*/  @P1 PRMT R4, R126, 0x7632, R4 ;  /* 0x000076327e041816 */ /* 0x000fe20000000004 */
[----:B------:R-:W-:Y:S01]  /*13010*/  FFMA.FTZ R129, R129, R216, 1.1641532182693481445e-10 ;  /* 0x2f00000081817423 */ /* 0x000fe200000100d8 */
[----:B------:R-:W-:Y:S01]  /*13020*/  FMUL.FTZ R130, R130, R227 ;  /* 0x000000e382827220 */ /* 0x000fe20000410000 */
[----:B------:R-:W-:Y:S02]  /*13030*/  HFMA2 R128, -RZ, RZ, 0, 1.1920928955078125e-07 ;  /* 0x00000002ff807431 */ /* 0x000fe400000001ff */
[----:B------:R-:W-:Y:S01]  /*13040*/  @P1 IMAD.U32 R4, R4, 0x10000, RZ ;  /* 0x0001000004041824 */ /* 0x000fe200078e00ff */
[----:B------:R-:W-:-:S04]  /*13050*/  FSETP.GTU.FTZ.AND P3, PT, R129, R226, PT ;  /* 0x000000e28100720b */ /* 0x000fc80003f7c000 */
[----:B------:R-:W-:Y:S02]  /*13060*/  FSEL R207, R130, RZ, !P3 ;  /* 0x000000ff82cf7208 */ /* 0x000fe40005800000 */
[----:B------:R-:W-:-:S03]  /*13070*/  PLOP3.LUT P3, PT, P3, PT, PT, 0x8, 0x80 ;  /* 0x000000000080781c */ /* 0x000fc60001f6e170 */
[----:B------:R-:W-:Y:S01]  /*13080*/  @P1 FADD.FTZ R207, R4, R207 ;  /* 0x000000cf04cf1221 */ /* 0x000fe20000010000 */
[----:B------:R-:W-:-:S04]  /*13090*/  IMAD.MOV.U32 R4, RZ, RZ, R166 ;  /* 0x000000ffff047224 */ /* 0x000fc800078e00a6 */
        /* <DEDUP_REMOVED lines=10> */
.L_x_439:
        /* <DEDUP_REMOVED lines=13> */
.L_x_441:
[----:B------:R-:W-:Y:S05]  /*13210*/  BSYNC.RECONVERGENT B3 ;  /* 0x0000000000037941 */ /* 0x000fea0003800200 */
.L_x_440:
        /* <DEDUP_REMOVED lines=53> */
.L_x_438:
[----:B------:R-:W-:Y:S05]  /*13570*/  BSYNC.RECONVERGENT B2 ;  /* 0x0000000000027941 */ /* 0x000fea0003800200 */
.L_x_437:
[----:B------:R-:W-:Y:S01]  /*13580*/  I2FP.F32.U32 R129, R4 ;  /* 0x0000000400817245 */ /* 0x000fe20000201000 */
[----:B------:R-:W-:Y:S01]  /*13590*/  IMAD.U32 R4, R131, 0x10000, RZ ;  /* 0x0001000083047824 */ /* 0x000fe200078e00ff */
[----:B------:R-:W-:Y:S01]  /*135a0*/  ISETP.NE.AND P5, PT, R128, 0x1, PT ;  /* 0x000000018000780c */ /* 0x000fe20003fa5270 */
[----:B------:R-:W-:Y:S01]  /*135b0*/  @P1 IMAD.U32 R135, R127, 0x10000, RZ ;  /* 0x000100007f871824 */ /* 0x000fe200078e00ff */
[----:B------:R-:W-:Y:S01]  /*135c0*/  BSSY.RECONVERGENT B2, `(.L_x_442) ;  /* 0x0000057000027945 */ /* 0x000fe20003800200 */
[----:B------:R-:W-:Y:S01]  /*135d0*/  FFMA.FTZ R129, R129, R216, 1.1641532182693481445e-10 ;  /* 0x2f00000081817423 */ /* 0x000fe200000100d8 */
[----:B------:R-:W-:Y:S01]  /*135e0*/  FMUL.FTZ R4, R4, R227 ;  /* 0x000000e304047220 */ /* 0x000fe20000410000 */
[----:B------:R-:W-:-:S03]  /*135f0*/  PRMT R230, R131, 0x7632, R230 ;  /* 0x0000763283e67816 */ /* 0x000fc600000000e6 */
[----:B------:R-:W-:Y:S02]  /*13600*/  FSETP.GTU.FTZ.AND P4, PT, R129, R226, PT ;  /* 0x000000e28100720b */ /* 0x000fe40003f9c000 */
[----:B------:R-:W-:Y:S02]  /*13610*/  MOV R129, R166 ;  /* 0x000000a600817202 */ /* 0x000fe40000000f00 */
[----:B------:R-:W-:Y:S01]  /*13620*/  FSEL R208, R4, RZ, !P4 ;  /* 0x000000ff04d07208 */ /* 0x000fe20006000000 */
[----:B------:R-:W-:Y:S01]  /*13630*/  IMAD.MOV.U32 R4, RZ, RZ, 0x2 ;  /* 0x00000002ff047424 */ /* 0x000fe200078e00ff */
[----:B------:R-:W-:-:S03]  /*13640*/  PLOP3.LUT P4, PT, P4, PT, PT, 0x8, 0x80 ;  /* 0x000000000080781c */ /* 0x000fc6000278e170 */
[----:B------:R-:W-:-:S05]  /*13650*/  @P1 FADD.FTZ R208, R135, R208 ;  /* 0x000000d087d01221 */ /* 0x000fca0000010000 */
        /* <DEDUP_REMOVED lines=10> */
.L_x_444:
        /* <DEDUP_REMOVED lines=13> */
.L_x_446:
[----:B------:R-:W-:Y:S05]  /*137d0*/  BSYNC.RECONVERGENT B3 ;  /* 0x0000000000037941 */ /* 0x000fea0003800200 */
.L_x_445:
        /* <DEDUP_REMOVED lines=53> */
.L_x_443:
[----:B------:R-:W-:Y:S05]  /*13b30*/  BSYNC.RECONVERGENT B2 ;  /* 0x0000000000027941 */ /* 0x000fea0003800200 */
.L_x_442:
[----:B------:R-:W-:Y:S02]  /*13b40*/  I2FP.F32.U32 R129, R129 ;  /* 0x0000008100817245 */ /* 0x000fe40000201000 */
[----:B------:R-:W-:Y:S02]  /*13b50*/  SHF.L.U32 R230, R230, 0x10, RZ ;  /* 0x00000010e6e67819 */ /* 0x000fe400000006ff */
[----:B------:R-:W-:Y:S01]  /*13b60*/  @P1 PRMT R128, R127, 0x7632, R128 ;  /* 0x000076327f801816 */ /* 0x000fe20000000080 */
[----:B------:R-:W-:Y:S01]  /*13b70*/  FFMA.FTZ R129, R129, R216, 1.1641532182693481445e-10 ;  /* 0x2f00000081817423 */ /* 0x000fe200000100d8 */
[----:B------:R-:W-:Y:S01]  /*13b80*/  PRMT R130, R228, 0x5410, R229 ;  /* 0x00005410e4827816 */ /* 0x000fe200000000e5 */
[----:B------:R-:W-:Y:S02]  /*13b90*/  FMUL.FTZ R230, R230, R227 ;  /* 0x000000e3e6e67220 */ /* 0x000fe40000410000 */
[----:B------:R-:W-:Y:S01]  /*13ba0*/  @P1 IMAD.U32 R131, R128, 0x10000, RZ ;  /* 0x0001000080831824 */ /* 0x000fe200078e00ff */
[----:B------:R-:W-:-:S02]  /*13bb0*/  FSETP.GTU.FTZ.AND P5, PT, R129, R226, PT ;  /* 0x000000e28100720b */ /* 0x000fc40003fbc000 */
[----:B------:R-:W-:Y:S02]  /*13bc0*/  PRMT R129, R224, 0x5410, R223 ;  /* 0x00005410e0817816 */ /* 0x000fe400000000df */
[----:B------:R-:W-:Y:S02]  /*13bd0*/  FSEL R216, R230, RZ, !P5 ;  /* 0x000000ffe6d87208 */ /* 0x000fe40006800000 */
[----:B------:R-:W-:Y:S02]  /*13be0*/  PLOP3.LUT P5, PT, P5, PT, PT, 0x8, 0x80 ;  /* 0x000000000080781c */ /* 0x000fe40002fae170 */
[----:B------:R-:W-:Y:S01]  /*13bf0*/  PRMT R128, R133, 0x5410, R221 ;  /* 0x0000541085807816 */ /* 0x000fe200000000dd */
[----:B------:R-:W-:-:S05]  /*13c00*/  @P1 FADD.FTZ R216, R131, R216 ;  /* 0x000000d883d81221 */ /* 0x000fca0000010000 */
[----:B------:R-:W-:-:S04]  /*13c10*/  F2FP.BF16.F32.PACK_AB R131, RZ, R216 ;  /* 0x000000d8ff83723e */ /* 0x000fc800000010ff */
[----:B------:R-:W-:-:S07]  /*13c20*/  PRMT R131, R225, 0x5410, R131 ;  /* 0x00005410e1837816 */ /* 0x000fce0000000083 */
.L_x_406:
        /* <DEDUP_REMOVED lines=26> */
[----:B------:R-:W-:Y:S02]  /*13dd0*/  PRMT R133, R172, 0x7104, RZ ;  /* 0x00007104ac857816 */ /* 0x000fe400000000ff */
[----:B------:R-:W-:Y:S02]  /*13de0*/  LOP3.LUT R131, R131, 0xff0000, RZ, 0xc0, !PT ;  /* 0x00ff000083837812 */ /* 0x000fe400078ec0ff */
[----:B------:R-:W-:Y:S02]  /*13df0*/  LOP3.LUT R224, R170, 0xff, RZ, 0xc0, !PT ;  /* 0x000000ffaae07812 */ /* 0x000fe400078ec0ff */
[----:B------:R-:W-:-:S02]  /*13e00*/  PRMT R130, R131, 0x4210, R130 ;  /* 0x0000421083827816 */ /* 0x000fc40000000082 */
[----:B------:R-:W-:Y:S01]  /*13e10*/  LOP3.LUT R134, R169, 0xff, RZ, 0xc0, !PT ;  /* 0x000000ffa9867812 */ /* 0x000fe200078ec0ff */
[----:B------:R-:W-:Y:S01]  /*13e20*/  IMAD.WIDE.U32 R224, R224, 0x1000000, RZ ;  /* 0x01000000e0e07825 */ /* 0x000fe200078e00ff */
        /* <DEDUP_REMOVED lines=11> */
.L_x_447:
[----:B------:R-:W-:Y:S01]  /*13ee0*/  IMAD.MOV.U32 R221, RZ, RZ, R222 ;  /* 0x000000ffffdd7224 */ /* 0x000fe200078e00de */
[----:B------:R-:W-:-:S07]  /*13ef0*/  IADD3 R132, PT, PT, R132, 0x20, RZ ;  /* 0x0000002084847810 */ /* 0x000fce0007ffe0ff */
.L_x_324:
[----:B------:R-:W-:Y:S05]  /*13f00*/  BSYNC.RECONVERGENT B1 ;  /* 0x0000000000017941 */ /* 0x000fea0003800200 */
.L_x_323:
[----:B------:R-:W-:Y:S01]  /*13f10*/  ISETP.GE.U32.AND P0, PT, R0, 0x60, PT ;  /* 0x000000600000780c */ /* 0x000fe20003f06070 */
[----:B------:R-:W-:Y:S01]  /*13f20*/  BSSY.RECONVERGENT B1, `(.L_x_448) ;  /* 0x00008f9000017945 */ /* 0x000fe20003800200 */
[----:B------:R-:W-:-:S11]  /*13f30*/  LOP3.LUT R184, R184, 0xffffff7f, RZ, 0xc0, !PT ;  /* 0xffffff7fb8b87812 */ /* 0x000fd600078ec0ff */
[----:B------:R-:W-:Y:S01]  /*13f40*/  @P0 LOP3.LUT R184, R184, 0x80, RZ, 0xfc, !PT ;  /* 0x00000080b8b80812 */ /* 0x000fe200078efcff */
[----:B------:R-:W-:Y:S06]  /*13f50*/  @!P0 BRA `(.L_x_449) ;  /* 0x0000008c00d48947 */ /* 0x000fec0003800000 */
[----:B------:R-:W-:Y:S01]  /*13f60*/  ISETP.NE.U32.AND P0, PT, RZ, UR8, PT ;  /* 0x00000008ff007c0c */ /* 0x000fe2000bf05070 */
[----:B01----:R-:W0:Y:S01]  /*13f70*/  LDC.64 R128, c[0x0][0x390] ;  /* 0x0000e400ff807b82 */ /* 0x003e220000000a00 */
        /* <DEDUP_REMOVED lines=14> */
[----:B0-----:R-:W-:Y:S02]  /*14060*/  IMAD.MOV.U32 R135, RZ, RZ, 0x2 ;  /* 0x00000002ff877424 */ /* 0x001fe400078e00ff */
[----:B------:R-:W-:Y:S02]  /*14070*/  IMAD.MOV.U32 R133, RZ, RZ, R166 ;  /* 0x000000ffff857224 */ /* 0x000fe400078e00a6 */
[----:B------:R-:W-:-:S07]  /*14080*/  IMAD.MOV.U32 R222, RZ, RZ, R221 ;  /* 0x000000ffffde7224 */ /* 0x000fce00078e00dd */
[----:B------:R-:W-:Y:S05]  /*14090*/  @!P2 BRA `(.L_x_452) ;  /* 0x00000004002ca947 */ /* 0x000fea0003800000 */
[----:B------:R-:W-:-:S13]  /*140a0*/  ISETP.NE.AND P2, PT, R4, 0x3, PT ;  /* 0x000000030400780c */ /* 0x000fda0003f45270 */
[----:B------:R-:W-:Y:S05]  /*140b0*/  @!P2 BRA `(.L_x_453) ;  /* 0x000000000020a947 */ /* 0x000fea0003800000 */
[----:B------:R-:W-:-:S13]  /*140c0*/  ISETP.NE.AND P2, PT, R4, 0x2, PT ;  /* 0x000000020400780c */ /* 0x000fda0003f45270 */
[----:B------:R-:W-:Y:S01]  /*140d0*/  @!P2 MOV R135, 0x3 ;  /* 0x000000030087a802 */ /* 0x000fe20000000f00 */
[----:B------:R-:W-:Y:S01]  /*140e0*/  @!P2 IMAD.MOV.U32 R222, RZ, RZ, R221 ;  /* 0x000000ffffdea224 */ /* 0x000fe200078e00dd */
[----:B------:R-:W-:Y:S01]  /*140f0*/  @P2 MOV R222, R221 ;  /* 0x000000dd00de2202 */ /* 0x000fe20000000f00 */
[----:B------:R-:W-:Y:S02]  /*14100*/  @!P2 IMAD.MOV.U32 R133, RZ, RZ, R2 ;  /* 0x000000ffff85a224 */ /* 0x000fe400078e0002 */
[----:B------:R-:W-:Y:S02]  /*14110*/  @P2 VIADD R135, R4, 0x1 ;  /* 0x0000000104872836 */ /* 0x000fe40000000000 */
[----:B------:R-:W-:Y:S01]  /*14120*/  @P2 IMAD.MOV.U32 R133, RZ, RZ, R3 ;  /* 0x000000ffff852224 */ /* 0x000fe200078e0003 */
[----:B------:R-:W-:Y:S06]  /*14130*/  BRA `(.L_x_452) ;  /* 0x0000000400047947 */ /* 0x000fec0003800000 */
.L_x_453:
        /* <DEDUP_REMOVED lines=13> */
.L_x_455:
[----:B------:R-:W-:Y:S05]  /*14210*/  BSYNC.RECONVERGENT B3 ;  /* 0x0000000000037941 */ /* 0x000fea0003800200 */
.L_x_454:
        /* <DEDUP_REMOVED lines=51> */
.L_x_452:
[----:B------:R-:W-:Y:S05]  /*14550*/  BSYNC.RECONVERGENT B2 ;  /* 0x0000000000027941 */ /* 0x000fea0003800200 */
.L_x_451:
[----:B------:R-:W0:Y:S01]  /*14560*/  LDC R217, c[0x0][0x408] ;  /* 0x00010200ffd97b82 */ /* 0x000e220000000800 */
[----:B------:R-:W-:Y:S01]  /*14570*/  I2FP.F32.U32 R133, R133 ;  /* 0x0000008500857245 */ /* 0x000fe20000201000 */
[----:B------:R-:W-:Y:S01]  /*14580*/  IMAD.MOV.U32 R226, RZ, RZ, 0x2f800000 ;  /* 0x2f800000ffe27424 */ /* 0x000fe200078e00ff */
[----:B-----5:R-:W-:Y:S01]  /*14590*/  SHF.L.U32 R134, R128, 0x10, RZ ;  /* 0x0000001080867819 */ /* 0x020fe200000006ff */
[----:B------:R-:W-:Y:S01]  /*145a0*/  BSSY.RECONVERGENT B2, `(.L_x_456) ;  /* 0x0000058000027945 */ /* 0x000fe20003800200 */
[----:B------:R-:W-:Y:S01]  /*145b0*/  ISETP.NE.AND P2, PT, R135, 0x1, PT ;  /* 0x000000018700780c */ /* 0x000fe20003f45270 */
[----:B------:R-:W-:Y:S01]  /*145c0*/  FFMA.FTZ R4, R133, R226, 1.1641532182693481445e-10 ;  /* 0x2f00000085047423 */ /* 0x000fe200000100e2 */
[----:B------:R-:W-:Y:S01]  /*145d0*/  LOP3.LUT R184, R184, 0xffffffef, RZ, 0xc0, !PT ;  /* 0xffffffefb8b87812 */ /* 0x000fe200078ec0ff */
[----:B------:R-:W1:Y:S01]  /*145e0*/  LDC R225, c[0x0][0x404] ;  /* 0x00010100ffe17b82 */ /* 0x000e620000000800 */
[----:B------:R-:W-:Y:S01]  /*145f0*/  PRMT R128, R128, 0x7632, R128 ;  /* 0x0000763280807816 */ /* 0x000fe20000000080 */
[----:B------:R-:W-:-:S02]  /*14600*/  IMAD.MOV.U32 R169, RZ, RZ, 0x2 ;  /* 0x00000002ffa97424 */ /* 0x000fc400078e00ff */
[----:B------:R-:W-:Y:S02]  /*14610*/  IMAD.MOV.U32 R133, RZ, RZ, R166 ;  /* 0x000000ffff857224 */ /* 0x000fe400078e00a6 */
[----:B0-----:R-:W-:Y:S01]  /*14620*/  FMUL.FTZ R134, R134, R217 ;  /* 0x000000d986867220 */ /* 0x001fe20000410000 */
[----:B-1----:R-:W-:-:S04]  /*14630*/  FSETP.GTU.FTZ.AND P3, PT, R4, R225, PT ;  /* 0x000000e10400720b */ /* 0x002fc80003f7c000 */
        /* <DEDUP_REMOVED lines=12> */
.L_x_458:
        /* <DEDUP_REMOVED lines=13> */
.L_x_460:
[----:B------:R-:W-:Y:S05]  /*147d0*/  BSYNC.RECONVERGENT B3 ;  /* 0x0000000000037941 */ /* 0x000fea0003800200 */
.L_x_459:
        /* <DEDUP_REMOVED lines=47> */
[----:B------:R-:W-:Y:S02]  /*14ad0*/  HFMA2 R169, -RZ, RZ, 0, 0 ;  /* 0x00000000ffa97431 */ /* 0x000fe400000001ff */
[----:B------:R-:W-:Y:S01]  /*14ae0*/  IMAD.WIDE.U32 R134, R134, -0x2daee0ad, RZ ;  /* 0xd2511f5386867825 */ /* 0x000fe200078e00ff */
[----:B------:R-:W-:-:S03]  /*14af0*/  LOP3.LUT R3, R168, UR23, R167, 0x96, !PT ;  /* 0x00000017a8037c12 */ /* 0x000fc6000f8e96a7 */
[----:B------:R-:W-:Y:S01]  /*14b00*/  IMAD.MOV.U32 R222, RZ, RZ, R134 ;  /* 0x000000ffffde7224 */ /* 0x000fe200078e0086 */
[----:B------:R-:W-:-:S07]  /*14b10*/  LOP3.LUT R2, R2, UR24, R135, 0x96, !PT ;  /* 0x0000001802027c12 */ /* 0x000fce000f8e9687 */
.L_x_457:
[----:B------:R-:W-:Y:S05]  /*14b20*/  BSYNC.RECONVERGENT B2 ;  /* 0x0000000000027941 */ /* 0x000fea0003800200 */
.L_x_456:
[----:B------:R-:W-:Y:S01]  /*14b30*/  I2FP.F32.U32 R133, R133 ;  /* 0x0000008500857245 */ /* 0x000fe20000201000 */
[----:B------:R-:W-:Y:S01]  /*14b40*/  IMAD.U32 R168, R120, 0x10000, RZ ;  /* 0x0001000078a87824 */ /* 0x000fe200078e00ff */
[----:B------:R-:W-:Y:S01]  /*14b50*/  BSSY.RECONVERGENT B2, `(.L_x_461) ;  /* 0x000005a000027945 */ /* 0x000fe20003800200 */
[----:B------:R-:W-:Y:S02]  /*14b60*/  @P1 IMAD.U32 R135, R124, 0x10000, RZ ;  /* 0x000100007c871824 */ /* 0x000fe400078e00ff */
[----:B------:R-:W-:Y:S01]  /*14b70*/  FFMA.FTZ R134, R133, R226, 1.1641532182693481445e-10 ;  /* 0x2f00000085867423 */ /* 0x000fe200000100e2 */
[----:B------:R-:W-:-:S04]  /*14b80*/  FMUL.FTZ R133, R168, R217 ;  /* 0x000000d9a8857220 */ /* 0x000fc80000410000 */
[----:B------:R-:W-:Y:S02]  /*14b90*/  FSETP.GTU.FTZ.AND P2, PT, R134, R225, PT ;  /* 0x000000e18600720b */ /* 0x000fe40003f5c000 */
[----:B------:R-:W-:Y:S02]  /*14ba0*/  MOV R134, 0x2 ;  /* 0x0000000200867802 */ /* 0x000fe40000000f00 */
[----:B------:R-:W-:Y:S02]  /*14bb0*/  FSEL R133, R133, RZ, !P2 ;  /* 0x000000ff85857208 */ /* 0x000fe40005000000 */
[----:B------:R-:W-:Y:S02]  /*14bc0*/  SEL R167, RZ, 0x1, P2 ;  /* 0x00000001ffa77807 */ /* 0x000fe40001000000 */
[----:B------:R-:W-:Y:S01]  /*14bd0*/  ISETP.NE.AND P2, PT, R169, 0x1, PT ;  /* 0x00000001a900780c */ /* 0x000fe20003f45270 */
[----:B------:R-:W-:-:S04]  /*14be0*/  FADD.FTZ R4, R4, R133 ;  /* 0x0000008504047221 */ /* 0x000fc80000010000 */
[--C-:B------:R-:W-:Y:S01]  /*14bf0*/  @P1 FADD.FTZ R176, R135, R4.reuse ;  /* 0x0000000487b01221 */ /* 0x100fe20000010000 */
[----:B------:R-:W-:Y:S02]  /*14c00*/  @!P1 IMAD.MOV.U32 R176, RZ, RZ, R4 ;  /* 0x000000ffffb09224 */ /* 0x000fe400078e0004 */
[----:B------:R-:W-:-:S03]  /*14c10*/  IMAD.MOV.U32 R4, RZ, RZ, R166 ;  /* 0x000000ffff047224 */ /* 0x000fc600078e00a6 */
[----:B------:R-:W-:Y:S02]  /*14c20*/  F2FP.BF16.F32.PACK_AB R133, RZ, R176 ;  /* 0x000000b0ff85723e */ /* 0x000fe400000010ff */
[----:B------:R-:W-:Y:S05]  /*14c30*/  @!P2 BRA `(.L_x_462) ;  /* 0x00000004002ca947 */ /* 0x000fea0003800000 */
        /* <DEDUP_REMOVED lines=8> */
.L_x_463:
        /* <DEDUP_REMOVED lines=13> */
.L_x_465:
[----:B------:R-:W-:Y:S05]  /*14d90*/  BSYNC.RECONVERGENT B3 ;  /* 0x0000000000037941 */ /* 0x000fea0003800200 */
.L_x_464:
        /* <DEDUP_REMOVED lines=53> */
.L_x_462:
[----:B------:R-:W-:Y:S05]  /*150f0*/  BSYNC.RECONVERGENT B2 ;  /* 0x0000000000027941 */ /* 0x000fea0003800200 */
.L_x_461:
[----:B------:R-:W-:Y:S01]  /*15100*/  I2FP.F32.U32 R135, R4 ;  /* 0x0000000400877245 */ /* 0x000fe20000201000 */
[----:B------:R-:W-:Y:S01]  /*15110*/  IMAD.U32 R128, R128, 0x10000, RZ ;  /* 0x0001000080807824 */ /* 0x000fe200078e00ff */
[----:B------:R-:W-:Y:S01]  /*15120*/  LOP3.LUT R184, R184, 0xfffffff7, RZ, 0xc0, !PT ;  /* 0xfffffff7b8b87812 */ /* 0x000fe200078ec0ff */
[----:B------:R-:W-:Y:S01]  /*15130*/  BSSY.RECONVERGENT B2, `(.L_x_466) ;  /* 0x0000056000027945 */ /* 0x000fe20003800200 */
[----:B------:R-:W-:Y:S02]  /*15140*/  IMAD.MOV.U32 R169, RZ, RZ, 0x2 ;  /* 0x00000002ffa97424 */ /* 0x000fe400078e00ff */
[----:B------:R-:W-:Y:S01]  /*15150*/  FFMA.FTZ R4, R135, R226, 1.1641532182693481445e-10 ;  /* 0x2f00000087047423 */ /* 0x000fe200000100e2 */
[----:B------:R-:W-:Y:S01]  /*15160*/  FMUL.FTZ R128, R128, R217 ;  /* 0x000000d980807220 */ /* 0x000fe20000410000 */
[----:B------:R-:W-:-:S03]  /*15170*/  IMAD.MOV.U32 R135, RZ, RZ, R166 ;  /* 0x000000ffff877224 */ /* 0x000fc600078e00a6 */
        /* <DEDUP_REMOVED lines=14> */
.L_x_468:
        /* <DEDUP_REMOVED lines=13> */
.L_x_470:
[----:B------:R-:W-:Y:S05]  /*15330*/  BSYNC.RECONVERGENT B3 ;  /* 0x0000000000037941 */ /* 0x000fea0003800200 */
.L_x_469:
        /* <DEDUP_REMOVED lines=51> */
[----:B------:R-:W-:Y:S01]  /*15670*/  MOV R135, R222 ;  /* 0x000000de00877202 */ /* 0x000fe20000000f00 */
[----:B------:R-:W-:-:S07]  /*15680*/  IMAD.MOV.U32 R222, RZ, RZ, R134 ;  /* 0x000000ffffde7224 */ /* 0x000fce00078e0086 */
.L_x_467:
[----:B------:R-:W-:Y:S05]  /*15690*/  BSYNC.RECONVERGENT B2 ;  /* 0x0000000000027941 */ /* 0x000fea0003800200 */
.L_x_466:
[----:B------:R-:W-:Y:S01]  /*156a0*/  PRMT R128, R120, 0x7632, R128 ;  /* 0x0000763278807816 */ /* 0x000fe20000000080 */
[----:B------:R-:W-:Y:S01]  /*156b0*/  BSSY.RECONVERGENT B2, `(.L_x_471) ;  /* 0x000005d000027945 */ /* 0x000fe20003800200 */
[----:B------:R-:W-:Y:S01]  /*156c0*/  I2FP.F32.U32 R135, R135 ;  /* 0x0000008700877245 */ /* 0x000fe20000201000 */
[----:B------:R-:W-:Y:S02]  /*156d0*/  IMAD.MOV.U32 R170, RZ, RZ, 0x2 ;  /* 0x00000002ffaa7424 */ /* 0x000fe400078e00ff */
[----:B------:R-:W-:Y:S02]  /*156e0*/  IMAD.U32 R134, R128, 0x10000, RZ ;  /* 0x0001000080867824 */ /* 0x000fe400078e00ff */
[----:B------:R-:W-:Y:S02]  /*156f0*/  FFMA.FTZ R128, R135, R226, 1.1641532182693481445e-10 ;  /* 0x2f00000087807423 */ /* 0x000fe400000100e2 */
[----:B------:R-:W-:-:S03]  /*15700*/  FMUL.FTZ R134, R134, R217 ;  /* 0x000000d986867220 */ /* 0x000fc60000410000 */
[----:B------:R-:W-:Y:S02]  /*15710*/  FSETP.GTU.FTZ.AND P2, PT, R128, R225, PT ;  /* 0x000000e18000720b */ /* 0x000fe40003f5c000 */
[----:B------:R-:W-:Y:S02]  /*15720*/  @P1 PRMT R128, R124, 0x7632, R128 ;  /* 0x000076327c801816 */ /* 0x000fe40000000080 */
[----:B------:R-:W-:Y:S02]  /*15730*/  FSEL R135, R134, RZ, !P2 ;  /* 0x000000ff86877208 */ /* 0x000fe40005000000 */
[----:B------:R-:W-:Y:S02]  /*15740*/  SEL R168, RZ, 0x1, P2 ;  /* 0x00000001ffa87807 */ /* 0x000fe40001000000 */
[----:B------:R-:W-:Y:S01]  /*15750*/  ISETP.NE.AND P2, PT, R169, 0x1, PT ;  /* 0x00000001a900780c */ /* 0x000fe20003f45270 */
[----:B------:R-:W-:Y:S01]  /*15760*/  FADD.FTZ R4, R4, R135 ;  /* 0x0000008704047221 */ /* 0x000fe20000010000 */
[----:B------:R-:W-:-:S05]  /*15770*/  @P1 SHF.L.U32 R189, R128, 0x10, RZ ;  /* 0x0000001080bd1819 */ /* 0x000fca00000006ff */
[----:B------:R-:W-:Y:S01]  /*15780*/  @P1 FADD.FTZ R189, R4, R189 ;  /* 0x000000bd04bd1221 */ /* 0x000fe20000010000 */
[----:B------:R-:W-:Y:S02]  /*15790*/  @!P1 IMAD.MOV.U32 R189, RZ, RZ, R4 ;  /* 0x000000ffffbd9224 */ /* 0x000fe400078e0004 */
[----:B------:R-:W-:-:S03]  /*157a0*/  IMAD.MOV.U32 R4, RZ, RZ, R166 ;  /* 0x000000ffff047224 */ /* 0x000fc600078e00a6 */
[----:B------:R-:W-:Y:S01]  /*157b0*/  F2FP.BF16.F32.PACK_AB R221, RZ, R189 ;  /* 0x000000bdffdd723e */ /* 0x000fe200000010ff */
        /* <DEDUP_REMOVED lines=9> */
.L_x_473:
        /* <DEDUP_REMOVED lines=13> */
.L_x_475:
[----:B------:R-:W-:Y:S05]  /*15920*/  BSYNC.RECONVERGENT B3 ;  /* 0x0000000000037941 */ /* 0x000fea0003800200 */
.L_x_474:
        /* <DEDUP_REMOVED lines=53> */
.L_x_472:
[----:B------:R-:W-:Y:S05]  /*15c80*/  BSYNC.RECONVERGENT B2 ;  /* 0x0000000000027941 */ /* 0x000fea0003800200 */
.L_x_471:
[----:B------:R-:W-:Y:S01]  /*15c90*/  I2FP.F32.U32 R135, R4 ;  /* 0x0000000400877245 */ /* 0x000fe20000201000 */
[C---:B------:R-:W-:Y:S01]  /*15ca0*/  IMAD.U32 R134, R129.reuse, 0x10000, RZ ;  /* 0x0001000081867824 */ /* 0x040fe200078e00ff */
[----:B------:R-:W-:Y:S01]  /*15cb0*/  LOP3.LUT R184, R184, 0xfffffffb, RZ, 0xc0, !PT ;  /* 0xfffffffbb8b87812 */ /* 0x000fe200078ec0ff */
[----:B------:R-:W-:Y:S01]  /*15cc0*/  BSSY.RECONVERGENT B2, `(.L_x_476) ;  /* 0x0000057000027945 */ /* 0x000fe20003800200 */
[----:B------:R-:W-:Y:S01]  /*15cd0*/  PRMT R4, R129, 0x7632, R4 ;  /* 0x0000763281047816 */ /* 0x000fe20000000004 */
[----:B------:R-:W-:Y:S01]  /*15ce0*/  FFMA.FTZ R128, R135, R226, 1.1641532182693481445e-10 ;  /* 0x2f00000087807423 */ /* 0x000fe200000100e2 */
[----:B------:R-:W-:Y:S01]  /*15cf0*/  FMUL.FTZ R134, R134, R217 ;  /* 0x000000d986867220 */ /* 0x000fe20000410000 */
[----:B------:R-:W-:Y:S02]  /*15d00*/  HFMA2 R135, -RZ, RZ, 0, 1.1920928955078125e-07 ;  /* 0x00000002ff877431 */ /* 0x000fe400000001ff */
[----:B------:R-:W-:Y:S01]  /*15d10*/  IMAD.MOV.U32 R129, RZ, RZ, R166 ;  /* 0x000000ffff817224 */ /* 0x000fe200078e00a6 */
        /* <DEDUP_REMOVED lines=14> */
.L_x_478:
        /* <DEDUP_REMOVED lines=13> */
.L_x_480:
[----:B------:R-:W-:Y:S05]  /*15ed0*/  BSYNC.RECONVERGENT B3 ;  /* 0x0000000000037941 */ /* 0x000fea0003800200 */
.L_x_479:
        /* <DEDUP_REMOVED lines=48> */
[----:B------:R-:W-:Y:S02]  /*161e0*/  HFMA2 R135, -RZ, RZ, 0, 0 ;  /* 0x00000000ff877431 */ /* 0x000fe400000001ff */
[----:B------:R-:W-:Y:S01]  /*161f0*/  IMAD.MOV.U32 R166, RZ, RZ, R134 ;  /* 0x000000ffffa67224 */ /* 0x000fe200078e0086 */
[----:B------:R-:W-:Y:S01]  /*16200*/  LOP3.LUT R2, R2, UR24, R129, 0x96, !PT ;  /* 0x0000001802027c12 */ /* 0x000fe2000f8e9681 */
[----:B------:R-:W-:Y:S02]  /*16210*/  IMAD.MOV.U32 R129, RZ, RZ, R222 ;  /* 0x000000ffff817224 */ /* 0x000fe400078e00de */
[----:B------:R-:W-:-:S07]  /*16220*/  IMAD.MOV.U32 R222, RZ, RZ, R128 ;  /* 0x000000ffffde7224 */ /* 0x000fce00078e0080 */
.L_x_477:
[----:B------:R-:W-:Y:S05]  /*16230*/  BSYNC.RECONVERGENT B2 ;  /* 0x0000000000027941 */ /* 0x000fea0003800200 */
.L_x_476:
[----:B------:R-:W-:Y:S01]  /*16240*/  I2FP.F32.U32 R129, R129 ;  /* 0x0000008100817245 */ /* 0x000fe20000201000 */
[----:B------:R-:W-:Y:S01]  /*16250*/  IMAD.U32 R134, R121, 0x10000, RZ ;  /* 0x0001000079867824 */ /* 0x000fe200078e00ff */
[----:B------:R-:W-:Y:S01]  /*16260*/  BSSY.RECONVERGENT B2, `(.L_x_481) ;  /* 0x000005b000027945 */ /* 0x000fe20003800200 */
[----:B------:R-:W-:Y:S02]  /*16270*/  @P1 IMAD.U32 R190, R125, 0x10000, RZ ;  /* 0x000100007dbe1824 */ /* 0x000fe400078e00ff */
[----:B------:R-:W-:Y:S01]  /*16280*/  FFMA.FTZ R128, R129, R226, 1.1641532182693481445e-10 ;  /* 0x2f00000081807423 */ /* 0x000fe200000100e2 */
[----:B------:R-:W-:Y:S01]  /*16290*/  FMUL.FTZ R134, R134, R217 ;  /* 0x000000d986867220 */ /* 0x000fe20000410000 */
[----:B------:R-:W-:-:S03]  /*162a0*/  IMAD.MOV.U32 R129, RZ, RZ, R166 ;  /* 0x000000ffff817224 */ /* 0x000fc600078e00a6 */
[----:B------:R-:W-:-:S04]  /*162b0*/  FSETP.GTU.FTZ.AND P2, PT, R128, R225, PT ;  /* 0x000000e18000720b */ /* 0x000fc80003f5c000 */
[----:B------:R-:W-:Y:S02]  /*162c0*/  FSEL R134, R134, RZ, !P2 ;  /* 0x000000ff86867208 */ /* 0x000fe40005000000 */
[----:B------:R-:W-:Y:S02]  /*162d0*/  SEL R128, RZ, 0x1, P2 ;  /* 0x00000001ff807807 */ /* 0x000fe40001000000 */
[----:B------:R-:W-:Y:S01]  /*162e0*/  ISETP.NE.AND P2, PT, R135, 0x1, PT ;  /* 0x000000018700780c */ /* 0x000fe20003f45270 */
[----:B------:R-:W-:Y:S01]  /*162f0*/  FADD.FTZ R169, R169, R134 ;  /* 0x00000086a9a97221 */ /* 0x000fe20000010000 */
[----:B------:R-:W-:-:S03]  /*16300*/  MOV R134, 0x2 ;  /* 0x0000000200867802 */ /* 0x000fc60000000f00 */
[--C-:B------:R-:W-:Y:S01]  /*16310*/  @P1 FADD.FTZ R190, R190, R169.reuse ;  /* 0x000000a9bebe1221 */ /* 0x100fe20000010000 */
[--C-:B------:R-:W-:Y:S01]  /*16320*/  @!P1 IMAD.MOV.U32 R190, RZ, RZ, R169.reuse ;  /* 0x000000ffffbe9224 */ /* 0x100fe200078e00a9 */
[----:B------:R-:W-:-:S04]  /*16330*/  PRMT R169, R128, 0x7610, R169 ;  /* 0x0000761080a97816 */ /* 0x000fc800000000a9 */
        /* <DEDUP_REMOVED lines=10> */
.L_x_483:
        /* <DEDUP_REMOVED lines=13> */
.L_x_485:
[----:B------:R-:W-:Y:S05]  /*164b0*/  BSYNC.RECONVERGENT B3 ;  /* 0x0000000000037941 */ /* 0x000fea0003800200 */
.L_x_484:
        /* <DEDUP_REMOVED lines=50> */
[----:B------:R-:W-:Y:S02]  /*167e0*/  HFMA2 R134, -RZ, RZ, 0, 0 ;  /* 0x00000000ff867431 */ /* 0x000fe400000001ff */
[----:B------:R-:W-:Y:S02]  /*167f0*/  IMAD.MOV.U32 R129, RZ, RZ, R222 ;  /* 0x000000ffff817224 */ /* 0x000fe400078e00de */
[----:B------:R-:W-:-:S07]  /*16800*/  IMAD.MOV.U32 R222, RZ, RZ, R128 ;  /* 0x000000ffffde7224 */ /* 0x000fce00078e0080 */
.L_x_482:
[----:B------:R-:W-:Y:S05]  /*16810*/  BSYNC.RECONVERGENT B2 ;  /* 0x0000000000027941 */ /* 0x000fea0003800200 */
.L_x_481:
        /* <DEDUP_REMOVED lines=22> */
.L_x_488:
        /* <DEDUP_REMOVED lines=13> */
.L_x_490:
[----:B------:R-:W-:Y:S05]  /*16a50*/  BSYNC.RECONVERGENT B3 ;  /* 0x0000000000037941 */ /* 0x000fea0003800200 */
.L_x_489:
        /* <DEDUP_REMOVED lines=53> */
.L_x_487:
[----:B------:R-:W-:Y:S05]  /*16db0*/  BSYNC.RECONVERGENT B2 ;  /* 0x0000000000027941 */ /* 0x000fea0003800200 */
.L_x_486:
[----:B------:R-:W-:Y:S01]  /*16dc0*/  PRMT R128, R121, 0x7632, R128 ;  /* 0x0000763279807816 */ /* 0x000fe20000000080 */
[----:B------:R-:W-:Y:S01]  /*16dd0*/  BSSY.RECONVERGENT B2, `(.L_x_491) ;  /* 0x000005d000027945 */ /* 0x000fe20003800200 */
[----:B------:R-:W-:-:S03]  /*16de0*/  I2FP.F32.U32 R129, R129 ;  /* 0x0000008100817245 */ /* 0x000fc60000201000 */
[----:B------:R-:W-:Y:S02]  /*16df0*/  IMAD.U32 R134, R128, 0x10000, RZ ;  /* 0x0001000080867824 */ /* 0x000fe400078e00ff */
[----:B------:R-:W-:Y:S02]  /*16e00*/  FFMA.FTZ R128, R129, R226, 1.1641532182693481445e-10 ;  /* 0x2f00000081807423 */ /* 0x000fe400000100e2 */
[----:B------:R-:W-:-:S03]  /*16e10*/  FMUL.FTZ R134, R134, R217 ;  /* 0x000000d986867220 */ /* 0x000fc60000410000 */
[----:B------:R-:W-:Y:S02]  /*16e20*/  FSETP.GTU.FTZ.AND P2, PT, R128, R225, PT ;  /* 0x000000e18000720b */ /* 0x000fe40003f5c000 */
[----:B------:R-:W-:Y:S02]  /*16e30*/  @P1 PRMT R128, R125, 0x7632, R128 ;  /* 0x000076327d801816 */ /* 0x000fe40000000080 */
[----:B------:R-:W-:Y:S01]  /*16e40*/  FSEL R129, R134, RZ, !P2 ;  /* 0x000000ff86817208 */ /* 0x000fe20005000000 */
[----:B------:R-:W-:Y:S01]  /*16e50*/  IMAD.MOV.U32 R134, RZ, RZ, 0x2 ;  /* 0x00000002ff867424 */ /* 0x000fe200078e00ff */
        /* <DEDUP_REMOVED lines=17> */
.L_x_493:
        /* <DEDUP_REMOVED lines=13> */
.L_x_495:
[----:B------:R-:W-:Y:S05]  /*17040*/  BSYNC.RECONVERGENT B3 ;  /* 0x0000000000037941 */ /* 0x000fea0003800200 */
.L_x_494:
        /* <DEDUP_REMOVED lines=53> */
.L_x_492:
[----:B------:R-:W-:Y:S05]  /*173a0*/  BSYNC.RECONVERGENT B2 ;  /* 0x0000000000027941 */ /* 0x000fea0003800200 */
.L_x_491:
[----:B------:R-:W-:Y:S01]  /*173b0*/  I2FP.F32.U32 R129, R4 ;  /* 0x0000000400817245 */ /* 0x000fe20000201000 */
[----:B------:R-:W-:Y:S01]  /*173c0*/  IMAD.U32 R128, R130, 0x10000, RZ ;  /* 0x0001000082807824 */ /* 0x000fe200078e00ff */
[----:B------:R-:W-:Y:S01]  /*173d0*/  ISETP.NE.AND P3, PT, R134, 0x1, PT ;  /* 0x000000018600780c */ /* 0x000fe20003f65270 */
[----:B------:R-:W-:Y:S01]  /*173e0*/  BSSY.RECONVERGENT B2, `(.L_x_496) ;  /* 0x0000055000027945 */ /* 0x000fe20003800200 */
[----:B------:R-:W-:Y:S02]  /*173f0*/  HFMA2 R172, -RZ, RZ, 0, 1.1920928955078125e-07 ;  /* 0x00000002ffac7431 */ /* 0x000fe400000001ff */
[----:B------:R-:W-:Y:S01]  /*17400*/  FFMA.FTZ R4, R129, R226, 1.1641532182693481445e-10 ;  /* 0x2f00000081047423 */ /* 0x000fe200000100e2 */
[----:B------:R-:W-:Y:S01]  /*17410*/  FMUL.FTZ R128, R128, R217 ;  /* 0x000000d980807220 */ /* 0x000fe20000410000 */
[----:B------:R-:W-:Y:S01]  /*17420*/  PRMT R130, R130, 0x7632, R130 ;  /* 0x0000763282827816 */ /* 0x000fe20000000082 */
[----:B------:R-:W-:Y:S02]  /*17430*/  IMAD.MOV.U32 R129, RZ, RZ, R166 ;  /* 0x000000ffff817224 */ /* 0x000fe400078e00a6 */
        /* <DEDUP_REMOVED lines=12> */
.L_x_498:
        /* <DEDUP_REMOVED lines=11> */
[----:B------:R-:W-:-:S05]  /*175b0*/  @P4 IADD3 R2, PT, PT, R164, RZ, RZ ;  /* 0x000000ffa4024210 */ /* 0x000fca0007ffe0ff */
[----:B------:R-:W-:-:S07]  /*175c0*/  @!P3 IMAD.MOV.U32 R164, RZ, RZ, R2 ;  /* 0x000000ffffa4b224 */ /* 0x000fce00078e0002 */
.L_x_500:
[----:B------:R-:W-:Y:S05]  /*175d0*/  BSYNC.RECONVERGENT B3 ;  /* 0x0000000000037941 */ /* 0x000fea0003800200 */
.L_x_499:
        /* <DEDUP_REMOVED lines=48> */
[----:B------:R-:W-:Y:S01]  /*178e0*/  HFMA2 R172, -RZ, RZ, 0, 0 ;  /* 0x00000000ffac7431 */ /* 0x000fe200000001ff */
[----:B------:R-:W-:Y:S02]  /*178f0*/  MOV R166, R134 ;  /* 0x0000008600a67202 */ /* 0x000fe40000000f00 */
[----:B------:R-:W-:Y:S01]  /*17900*/  LOP3.LUT R2, R2, UR24, R129, 0x96, !PT ;  /* 0x0000001802027c12 */ /* 0x000fe2000f8e9681 */
[----:B------:R-:W-:Y:S02]  /*17910*/  IMAD.MOV.U32 R129, RZ, RZ, R222 ;  /* 0x000000ffff817224 */ /* 0x000fe400078e00de */
[----:B------:R-:W-:-:S07]  /*17920*/  IMAD.MOV.U32 R222, RZ, RZ, R128 ;  /* 0x000000ffffde7224 */ /* 0x000fce00078e0080 */
.L_x_497:
[----:B------:R-:W-:Y:S05]  /*17930*/  BSYNC.RECONVERGENT B2 ;  /* 0x0000000000027941 */ /* 0x000fea0003800200 */
.L_x_496:
[----:B------:R-:W-:Y:S01]  /*17940*/  I2FP.F32.U32 R129, R129 ;  /* 0x0000008100817245 */ /* 0x000fe20000201000 */
[----:B------:R-:W-:Y:S01]  /*17950*/  IMAD.U32 R134, R122, 0x10000, RZ ;  /* 0x000100007a867824 */ /* 0x000fe200078e00ff */
[----:B------:R-:W-:Y:S01]  /*17960*/  BSSY.RECONVERGENT B2, `(.L_x_501) ;  /* 0x000005a000027945 */ /* 0x000fe20003800200 */
[----:B------:R-:W-:Y:S02]  /*17970*/  @P1 IMAD.U32 R135, R126, 0x10000, RZ ;  /* 0x000100007e871824 */ /* 0x000fe400078e00ff */
[----:B------:R-:W-:Y:S01]  /*17980*/  FFMA.FTZ R128, R129, R226, 1.1641532182693481445e-10 ;  /* 0x2f00000081807423 */ /* 0x000fe200000100e2 */
[----:B------:R-:W-:-:S04]  /*17990*/  FMUL.FTZ R129, R134, R217 ;  /* 0x000000d986817220 */ /* 0x000fc80000410000 */
[----:B------:R-:W-:Y:S01]  /*179a0*/  FSETP.GTU.FTZ.AND P3, PT, R128, R225, PT ;  /* 0x000000e18000720b */ /* 0x000fe20003f7c000 */
[----:B------:R-:W-:-:S03]  /*179b0*/  IMAD.MOV.U32 R128, RZ, RZ, 0x2 ;  /* 0x00000002ff807424 */ /* 0x000fc600078e00ff */
        /* <DEDUP_REMOVED lines=12> */
[----:B------:R-:W-:Y:S01]  /*17a80*/  @!P3 MOV R128, 0x3 ;  /* 0x000000030080b802 */ /* 0x000fe20000000f00 */
[----:B------:R-:W-:Y:S01]  /*17a90*/  @!P3 IMAD.MOV.U32 R4, RZ, RZ, R2 ;  /* 0x000000ffff04b224 */ /* 0x000fe200078e0002 */
[----:B------:R-:W-:Y:S01]  /*17aa0*/  @P3 MOV R4, R3 ;  /* 0x0000000300043202 */ /* 0x000fe20000000f00 */
[----:B------:R-:W-:Y:S01]  /*17ab0*/  @P3 VIADD R128, R172, 0x1 ;  /* 0x00000001ac803836 */ /* 0x000fe20000000000 */
[----:B------:R-:W-:Y:S06]  /*17ac0*/  BRA `(.L_x_502) ;  /* 0x00000004000c7947 */ /* 0x000fec0003800000 */
.L_x_503:
        /* <DEDUP_REMOVED lines=13> */
.L_x_505:
[----:B------:R-:W-:Y:S05]  /*17ba0*/  BSYNC.RECONVERGENT B3 ;  /* 0x0000000000037941 */ /* 0x000fea0003800200 */
.L_x_504:
        /* <DEDUP_REMOVED lines=53> */
.L_x_502:
[----:B------:R-:W-:Y:S05]  /*17f00*/  BSYNC.RECONVERGENT B2 ;  /* 0x0000000000027941 */ /* 0x000fea0003800200 */
.L_x_501:
[----:B------:R-:W-:Y:S01]  /*17f10*/  I2FP.F32.U32 R129, R4 ;  /* 0x0000000400817245 */ /* 0x000fe20000201000 */
[----:B------:R-:W-:Y:S01]  /*17f20*/  BSSY.RECONVERGENT B2, `(.L_x_506) ;  /* 0x0000056000027945 */ /* 0x000fe20003800200 */
[----:B------:R-:W-:Y:S01]  /*17f30*/  ISETP.NE.AND P4, PT, R128, 0x1, PT ;  /* 0x000000018000780c */ /* 0x000fe20003f85270 */
[----:B------:R-:W-:Y:S01]  /*17f40*/  IMAD.MOV.U32 R134, RZ, RZ, 0x2 ;  /* 0x00000002ff867424 */ /* 0x000fe200078e00ff */
[----:B------:R-:W-:Y:S01]  /*17f50*/  SHF.L.U32 R130, R130, 0x10, RZ ;  /* 0x0000001082827819 */ /* 0x000fe200000006ff */
[----:B------:R-:W-:Y:S01]  /*17f60*/  FFMA.FTZ R4, R129, R226, 1.1641532182693481445e-10 ;  /* 0x2f00000081047423 */ /* 0x000fe200000100e2 */
[----:B------:R-:W-:-:S03]  /*17f70*/  IMAD.MOV.U32 R129, RZ, RZ, R166 ;  /* 0x000000ffff817224 */ /* 0x000fc600078e00a6 */
        /* <DEDUP_REMOVED lines=13> */
.L_x_508:
        /* <DEDUP_REMOVED lines=13> */
.L_x_510:
[----:B------:R-:W-:Y:S05]  /*18120*/  BSYNC.RECONVERGENT B3 ;  /* 0x0000000000037941 */ /* 0x000fea0003800200 */
.L_x_509:
        /* <DEDUP_REMOVED lines=53> */
.L_x_507:
[----:B------:R-:W-:Y:S05]  /*18480*/  BSYNC.RECONVERGENT B2 ;  /* 0x0000000000027941 */ /* 0x000fea0003800200 */
.L_x_506:
[----:B------:R-:W-:Y:S01]  /*18490*/  I2FP.F32.U32 R129, R129 ;  /* 0x0000008100817245 */ /* 0x000fe20000201000 */
[----:B------:R-:W-:Y:S01]  /*184a0*/  BSSY.RECONVERGENT B2, `(.L_x_511) ;  /* 0x000005d000027945 */ /* 0x000fe20003800200 */
[----:B------:R-:W-:Y:S01]  /*184b0*/  PRMT R128, R122, 0x7632, R128 ;  /* 0x000076327a807816 */ /* 0x000fe20000000080 */
[----:B------:R-:W-:-:S03]  /*184c0*/  HFMA2 R135, -RZ, RZ, 0, 1.1920928955078125e-07 ;  /* 0x00000002ff877431 */ /* 0x000fc600000001ff */
[----:B------:R-:W-:Y:S01]  /*184d0*/  SHF.L.U32 R130, R128, 0x10, RZ ;  /* 0x0000001080827819 */ /* 0x000fe200000006ff */
[----:B------:R-:W-:-:S04]  /*184e0*/  FFMA.FTZ R128, R129, R226, 1.1641532182693481445e-10 ;  /* 0x2f00000081807423 */ /* 0x000fc800000100e2 */
[----:B------:R-:W-:Y:S01]  /*184f0*/  FMUL.FTZ R130, R130, R217 ;  /* 0x000000d982827220 */ /* 0x000fe20000410000 */
[----:B------:R-:W-:Y:S02]  /*18500*/  FSETP.GTU.FTZ.AND P4, PT, R128, R225, PT ;  /* 0x000000e18000720b */ /* 0x000fe40003f9c000 */
[----:B------:R-:W-:Y:S02]  /*18510*/  @P1 PRMT R128, R126, 0x7632, R128 ;  /* 0x000076327e801816 */ /* 0x000fe40000000080 */
[----:B------:R-:W-:Y:S02]  /*18520*/  FSEL R129, R130, RZ, !P4 ;  /* 0x000000ff82817208 */ /* 0x000fe40006000000 */
[----:B------:R-:W-:Y:S01]  /*18530*/  SEL R172, RZ, 0x1, P4 ;  /* 0x00000001ffac7807 */ /* 0x000fe20002000000 */
[----:B------:R-:W-:Y:S01]  /*18540*/  @P1 IMAD.U32 R209, R128, 0x10000, RZ ;  /* 0x0001000080d11824 */ /* 0x000fe200078e00ff */
[----:B------:R-:W-:Y:S01]  /*18550*/  ISETP.NE.AND P4, PT, R134, 0x1, PT ;  /* 0x000000018600780c */ /* 0x000fe20003f85270 */
[----:B------:R-:W-:-:S04]  /*18560*/  FADD.FTZ R4, R4, R129 ;  /* 0x0000008104047221 */ /* 0x000fc80000010000 */
[----:B------:R-:W-:Y:S01]  /*18570*/  @P1 FADD.FTZ R209, R4, R209 ;  /* 0x000000d104d11221 */ /* 0x000fe20000010000 */
        /* <DEDUP_REMOVED lines=12> */
.L_x_513:
[----:B------:R-:W-:Y:S01]  /*18640*/  IADD3 R180, PT, PT, R180, 0x1, RZ ;  /* 0x00000001b4b47810 */ /* 0x000fe20007ffe0ff */
[----:B------:R-:W-:Y:S03]  /*18650*/  BSSY.RECONVERGENT B3, `(.L_x_514) ;  /* 0x000000c000037945 */ /* 0x000fe60003800200 */
[C---:B------:R-:W-:Y:S01]  /*18660*/  ISETP.NE.AND P4, PT, R180.reuse, RZ, PT ;  /* 0x000000ffb400720c */ /* 0x040fe20003f85270 */
[----:B------:R-:W-:-:S12]  /*18670*/  IMAD.WIDE.U32 R230, R180, -0x2daee0ad, RZ ;  /* 0xd2511f53b4e67825 */ /* 0x000fd800078e00ff */
[----:B------:R-:W-:Y:S05]  /*18680*/  @P4 BRA `(.L_x_515) ;  /* 0x0000000000204947 */ /* 0x000fea0003800000 */
[----:B------:R-:W-:-:S05]  /*18690*/  VIADD R179, R179, 0x1 ;  /* 0x00000001b3b37836 */ /* 0x000fca0000000000 */
[----:B------:R-:W-:-:S13]  /*186a0*/  ISETP.NE.AND P4, PT, R179, RZ, PT ;  /* 0x000000ffb300720c */ /* 0x000fda0003f85270 */
[----:B------:R-:W-:Y:S01]  /*186b0*/  @!P4 VIADD R181, R181, 0x1 ;  /* 0x00000001b5b5c836 */ /* 0x000fe20000000000 */
[----:B------:R-:W-:Y:S01]  /*186c0*/  @!P4 IADD3 R2, PT, PT, R164, 0x1, RZ ;  /* 0x00000001a402c810 */ /* 0x000fe20007ffe0ff */
[----:B------:R-:W-:-:S03]  /*186d0*/  @!P4 IMAD.MOV.U32 R179, RZ, RZ, RZ ;  /* 0x000000ffffb3c224 */ /* 0x000fc600078e00ff */
[----:B------:R-:W-:-:S13]  /*186e0*/  ISETP.NE.AND P5, PT, R181, RZ, !P4 ;  /* 0x000000ffb500720c */ /* 0x000fda00067a5270 */
[----:B------:R-:W-:-:S05]  /*186f0*/  @P5 IMAD.MOV R2, RZ, RZ, R164 ;  /* 0x000000ffff025224 */ /* 0x000fca00078e02a4 */
[----:B------:R-:W-:-:S07]  /*18700*/  @!P4 MOV R164, R2 ;  /* 0x0000000200a4c202 */ /* 0x000fce0000000f00 */
.L_x_515:
[----:B------:R-:W-:Y:S05]  /*18710*/  BSYNC.RECONVERGENT B3 ;  /* 0x0000000000037941 */ /* 0x000fea0003800200 */
.L_x_514:
        /* <DEDUP_REMOVED lines=53> */
.L_x_512:
[----:B------:R-:W-:Y:S05]  /*18a70*/  BSYNC.RECONVERGENT B2 ;  /* 0x0000000000027941 */ /* 0x000fea0003800200 */
.L_x_511:
[----:B------:R-:W-:Y:S01]  /*18a80*/  I2FP.F32.U32 R129, R4 ;  /* 0x0000000400817245 */ /* 0x000fe20000201000 */
[----:B------:R-:W-:Y:S01]  /*18a90*/  IMAD.U32 R130, R131, 0x10000, RZ ;  /* 0x0001000083827824 */ /* 0x000fe200078e00ff */
[----:B------:R-:W-:Y:S01]  /*18aa0*/  ISETP.NE.AND P5, PT, R135, 0x1, PT ;  /* 0x000000018700780c */ /* 0x000fe20003fa5270 */
        /* <DEDUP_REMOVED lines=18> */
.L_x_518:
        /* <DEDUP_REMOVED lines=13> */
.L_x_520:
[----:B------:R-:W-:Y:S05]  /*18ca0*/  BSYNC.RECONVERGENT B3 ;  /* 0x0000000000037941 */ /* 0x000fea0003800200 */
.L_x_519:
        /* <DEDUP_REMOVED lines=53> */
.L_x_517:
[----:B------:R-:W-:Y:S05]  /*19000*/  BSYNC.RECONVERGENT B2 ;  /* 0x0000000000027941 */ /* 0x000fea0003800200 */
.L_x_516:
[----:B------:R-:W-:Y:S01]  /*19010*/  I2FP.F32.U32 R129, R129 ;  /* 0x0000008100817245 */ /* 0x000fe20000201000 */
[----:B------:R-:W-:Y:S01]  /*19020*/  IMAD.U32 R130, R123, 0x10000, RZ ;  /* 0x000100007b827824 */ /* 0x000fe200078e00ff */
[----:B------:R-:W-:Y:S01]  /*19030*/  @P1 SHF.L.U32 R210, R127, 0x10, RZ ;  /* 0x000000107fd21819 */ /* 0x000fe200000006ff */
[----:B------:R-:W-:Y:S01]  /*19040*/  BSSY.RECONVERGENT B2, `(.L_x_521) ;  /* 0x000005a000027945 */ /* 0x000fe20003800200 */
[----:B------:R-:W-:Y:S02]  /*19050*/  IMAD.MOV.U32 R134, RZ, RZ, 0x2 ;  /* 0x00000002ff867424 */ /* 0x000fe400078e00ff */
[----:B------:R-:W-:Y:S01]  /*19060*/  FFMA.FTZ R128, R129, R226, 1.1641532182693481445e-10 ;  /* 0x2f00000081807423 */ /* 0x000fe200000100e2 */
[----:B------:R-:W-:Y:S01]  /*19070*/  FMUL.FTZ R130, R130, R217 ;  /* 0x000000d982827220 */ /* 0x000fe20000410000 */
[----:B------:R-:W-:-:S03]  /*19080*/  MOV R129, R166 ;  /* 0x000000a600817202 */ /* 0x000fc60000000f00 */
[----:B------:R-:W-:-:S04]  /*19090*/  FSETP.GTU.FTZ.AND P5, PT, R128, R225, PT ;  /* 0x000000e18000720b */ /* 0x000fc80003fbc000 */
[----:B------:R-:W-:Y:S02]  /*190a0*/  FSEL R130, R130, RZ, !P5 ;  /* 0x000000ff82827208 */ /* 0x000fe40006800000 */
[----:B------:R-:W-:Y:S02]  /*190b0*/  SEL R128, RZ, 0x1, P5 ;  /* 0x00000001ff807807 */ /* 0x000fe40002800000 */
[----:B------:R-:W-:Y:S01]  /*190c0*/  ISETP.NE.AND P5, PT, R131, 0x1, PT ;  /* 0x000000018300780c */ /* 0x000fe20003fa5270 */
[----:B------:R-:W-:-:S04]  /*190d0*/  FADD.FTZ R173, R173, R130 ;  /* 0x00000082adad7221 */ /* 0x000fc80000010000 */
        /* <DEDUP_REMOVED lines=13> */
.L_x_523:
        /* <DEDUP_REMOVED lines=13> */
.L_x_525:
[----:B------:R-:W-:Y:S05]  /*19280*/  BSYNC.RECONVERGENT B3 ;  /* 0x0000000000037941 */ /* 0x000fea0003800200 */
.L_x_524:
        /* <DEDUP_REMOVED lines=53> */
.L_x_522:
[----:B------:R-:W-:Y:S05]  /*195e0*/  BSYNC.RECONVERGENT B2 ;  /* 0x0000000000027941 */ /* 0x000fea0003800200 */
.L_x_521:
        /* <DEDUP_REMOVED lines=20> */
.L_x_528:
[----:B------:R-:W-:Y:S01]  /*19730*/  VIADD R180, R180, 0x1 ;  /* 0x00000001b4b47836 */ /* 0x000fe20000000000 */
[----:B------:R-:W-:Y:S03]  /*19740*/  BSSY.RECONVERGENT B3, `(.L_x_529) ;  /* 0x000000e000037945 */ /* 0x000fe60003800200 */
[C---:B------:R-:W-:Y:S01]  /*19750*/  IMAD.WIDE.U32 R134, R180.reuse, -0x2daee0ad, RZ ;  /* 0xd2511f53b4867825 */ /* 0x040fe200078e00ff */
[----:B------:R-:W-:-:S13]  /*19760*/  ISETP.NE.AND P6, PT, R180, RZ, PT ;  /* 0x000000ffb400720c */ /* 0x000fda0003fc5270 */
[----:B------:R-:W-:Y:S05]  /*19770*/  @P6 BRA `(.L_x_530) ;  /* 0x0000000000286947 */ /* 0x000fea0003800000 */
[----:B------:R-:W-:Y:S02]  /*19780*/  IADD3 R179, PT, PT, R179, 0x1, RZ ;  /* 0x00000001b3b37810 */ /* 0x000fe40007ffe0ff */
[----:B------:R-:W-:Y:S02]  /*19790*/  P2R R2, PR, RZ, 0x1 ;  /* 0x00000001ff027803 */ /* 0x000fe40000000000 */
[----:B------:R-:W-:-:S13]  /*197a0*/  ISETP.NE.AND P6, PT, R179, RZ, PT ;  /* 0x000000ffb300720c */ /* 0x000fda0003fc5270 */
[----:B------:R-:W-:Y:S02]  /*197b0*/  @!P6 VIADD R181, R181, 0x1 ;  /* 0x00000001b5b5e836 */ /* 0x000fe40000000000 */
[----:B------:R-:W-:Y:S02]  /*197c0*/  @!P6 VIADD R3, R164, 0x1 ;  /* 0x00000001a403e836 */ /* 0x000fe40000000000 */
[----:B------:R-:W-:Y:S01]  /*197d0*/  @!P6 IMAD.MOV.U32 R179, RZ, RZ, RZ ;  /* 0x000000ffffb3e224 */ /* 0x000fe200078e00ff */
[----:B------:R-:W-:-:S13]  /*197e0*/  ISETP.NE.AND P0, PT, R181, RZ, !P6 ;  /* 0x000000ffb500720c */ /* 0x000fda0007705270 */
[----:B------:R-:W-:Y:S02]  /*197f0*/  @P0 IADD3 R3, PT, PT, R164, RZ, RZ ;  /* 0x000000ffa4030210 */ /* 0x000fe40007ffe0ff */
[----:B------:R-:W-:-:S03]  /*19800*/  ISETP.NE.AND P0, PT, R2, RZ, PT ;  /* 0x000000ff0200720c */ /* 0x000fc60003f05270 */
[----:B------:R-:W-:-:S10]  /*19810*/  @!P6 IMAD.MOV.U32 R164, RZ, RZ, R3 ;  /* 0x000000ffffa4e224 */ /* 0x000fd400078e0003 */
.L_x_530:
[----:B------:R-:W-:Y:S05]  /*19820*/  BSYNC.RECONVERGENT B3 ;  /* 0x0000000000037941 */ /* 0x000fea0003800200 */
.L_x_529:
        /* <DEDUP_REMOVED lines=53> */
.L_x_527:
[----:B------:R-:W-:Y:S05]  /*19b80*/  BSYNC.RECONVERGENT B2 ;  /* 0x0000000000027941 */ /* 0x000fea0003800200 */
.L_x_526:
[----:B------:R-:W-:Y:S02]  /*19b90*/  I2FP.F32.U32 R129, R129 ;  /* 0x0000008100817245 */ /* 0x000fe40000201000 */
[----:B------:R-:W-:-:S03]  /*19ba0*/  PRMT R128, R123, 0x7632, R128 ;  /* 0x000076327b807816 */ /* 0x000fc60000000080 */
[----:B------:R-:W-:Y:S01]  /*19bb0*/  FFMA.FTZ R226, R129, R226, 1.1641532182693481445e-10 ;  /* 0x2f00000081e27423 */ /* 0x000fe200000100e2 */
[----:B------:R-:W-:Y:S01]  /*19bc0*/  @P1 PRMT R129, R127, 0x7632, R129 ;  /* 0x000076327f811816 */ /* 0x000fe20000000081 */
[----:B------:R-:W-:-:S03]  /*19bd0*/  IMAD.U32 R128, R128, 0x10000, RZ ;  /* 0x0001000080807824 */ /* 0x000fc600078e00ff */
[----:B------:R-:W-:Y:S01]  /*19be0*/  FSETP.GTU.FTZ.AND P6, PT, R226, R225, PT ;  /* 0x000000e1e200720b */ /* 0x000fe20003fdc000 */
[----:B------:R-:W-:-:S05]  /*19bf0*/  FMUL.FTZ R128, R128, R217 ;  /* 0x000000d980807220 */ /* 0x000fca0000410000 */
[----:B------:R-:W-:Y:S01]  /*19c00*/  FSEL R130, R128, RZ, !P6 ;  /* 0x000000ff80827208 */ /* 0x000fe20007000000 */
[----:B------:R-:W-:Y:S01]  /*19c10*/  @P1 IMAD.U32 R128, R129, 0x10000, RZ ;  /* 0x0001000081801824 */ /* 0x000fe200078e00ff */
[----:B------:R-:W-:-:S03]  /*19c20*/  PRMT R129, R224, 0x5410, R174 ;  /* 0x00005410e0817816 */ /* 0x000fc600000000ae */
[----:B------:R-:W-:Y:S01]  /*19c30*/  FADD.FTZ R229, R229, R130 ;  /* 0x00000082e5e57221 */ /* 0x000fe20000010000 */
[----:B------:R-:W-:-:S03]  /*19c40*/  PRMT R130, R227, 0x5410, R228 ;  /* 0x00005410e3827816 */ /* 0x000fc600000000e4 */
[----:B------:R-:W-:Y:S01]  /*19c50*/  @P1 FADD.FTZ R217, R229, R128 ;  /* 0x00000080e5d91221 */ /* 0x000fe20000010000 */
[----:B------:R-:W-:Y:S02]  /*19c60*/  @!P1 MOV R217, R229 ;  /* 0x000000e500d99202 */ /* 0x000fe40000000f00 */
[----:B------:R-:W-:Y:S02]  /*19c70*/  SEL R128, RZ, 0x1, P6 ;  /* 0x00000001ff807807 */ /* 0x000fe40003000000 */
[----:B------:R-:W-:Y:S02]  /*19c80*/  F2FP.BF16.F32.PACK_AB R131, RZ, R217 ;  /* 0x000000d9ff83723e */ /* 0x000fe400000010ff */
[----:B------:R-:W-:Y:S02]  /*19c90*/  PRMT R174, R128, 0x7610, R174 ;  /* 0x0000761080ae7816 */ /* 0x000fe400000000ae */
[----:B------:R-:W-:Y:S02]  /*19ca0*/  PRMT R128, R133, 0x5410, R221 ;  /* 0x0000541085807816 */ /* 0x000fe400000000dd */
[----:B------:R-:W-:Y:S01]  /*19cb0*/  PRMT R131, R223, 0x5410, R131 ;  /* 0x00005410df837816 */ /* 0x000fe20000000083 */
[----:B------:R-:W-:Y:S06]  /*19cc0*/  BRA `(.L_x_531) ;  /* 0x0000002c00c47947 */ /* 0x000fec0003800000 */
.L_x_450:
        /* <DEDUP_REMOVED lines=11> */
[--C-:B------:R-:W-:Y:S01]  /*19d80*/  @!P2 IMAD.MOV.U32 R222, RZ, RZ, R221.reuse ;  /* 0x000000ffffdea224 */ /* 0x100fe200078e00dd */
[----:B------:R-:W-:Y:S01]  /*19d90*/  @P2 MOV R133, R3 ;  /* 0x0000000300852202 */ /* 0x000fe20000000f00 */
[----:B------:R-:W-:Y:S02]  /*19da0*/  @P2 VIADD R135, R4, 0x1 ;  /* 0x0000000104872836 */ /* 0x000fe40000000000 */
[----:B------:R-:W-:Y:S01]  /*19db0*/  @P2 IMAD.MOV.U32 R222, RZ, RZ, R221 ;  /* 0x000000ffffde2224 */ /* 0x000fe200078e00dd */
[----:B------:R-:W-:Y:S06]  /*19dc0*/  BRA `(.L_x_533) ;  /* 0x0000000400087947 */ /* 0x000fec0003800000 */
.L_x_534:
        /* <DEDUP_REMOVED lines=13> */
.L_x_536:
[----:B------:R-:W-:Y:S05]  /*19ea0*/  BSYNC.RECONVERGENT B3 ;  /* 0x0000000000037941 */ /* 0x000fea0003800200 */
.L_x_535:
        /* <DEDUP_REMOVED lines=52> */
.L_x_533:
[----:B------:R-:W-:Y:S05]  /*1a1f0*/  BSYNC.RECONVERGENT B2 ;  /* 0x0000000000027941 */ /* 0x000fea0003800200 */
.L_x_532:
        /* <DEDUP_REMOVED lines=9> */
[----:B------:R-:W-:Y:S02]  /*1a290*/  PRMT R128, R128, 0x7632, R128 ;  /* 0x0000763280807816 */ /* 0x000fe40000000080 */
[----:B------:R-:W-:Y:S01]  /*1a2a0*/  MOV R4, R166 ;  /* 0x000000a600047202 */ /* 0x000fe20000000f00 */
[----:B0-----:R-:W-:Y:S01]  /*1a2b0*/  FMUL.FTZ R134, R134, R227 ;  /* 0x000000e386867220 */ /* 0x001fe20000410000 */
[----:B-1----:R-:W-:Y:S01]  /*1a2c0*/  FSETP.GTU.FTZ.AND P3, PT, R133, R226, PT ;  /* 0x000000e28500720b */ /* 0x002fe20003f7c000 */
[----:B------:R-:W-:-:S03]  /*1a2d0*/  @P1 IMAD.U32 R133, R124, 0x10000, RZ ;  /* 0x000100007c851824 */ /* 0x000fc600078e00ff */
[----:B------:R-:W-:Y:S01]  /*1a2e0*/  FSEL R176, R134, RZ, !P3 ;  /* 0x000000ff86b07208 */ /* 0x000fe20005800000 */
[----:B------:R-:W-:Y:S01]  /*1a2f0*/  IMAD.MOV.U32 R134, RZ, RZ, 0x2 ;  /* 0x00000002ff867424 */ /* 0x000fe200078e00ff */
[----:B------:R-:W-:-:S03]  /*1a300*/  PLOP3.LUT P3, PT, P3, PT, PT, 0x8, 0x80 ;  /* 0x000000000080781c */ /* 0x000fc60001f6e170 */
[----:B------:R-:W-:-:S05]  /*1a310*/  @P1 FADD.FTZ R176, R133, R176 ;  /* 0x000000b085b01221 */ /* 0x000fca0000010000 */
        /* <DEDUP_REMOVED lines=11> */
.L_x_539:
        /* <DEDUP_REMOVED lines=13> */
.L_x_541:
[----:B------:R-:W-:Y:S05]  /*1a4a0*/  BSYNC.RECONVERGENT B3 ;  /* 0x0000000000037941 */ /* 0x000fea0003800200 */
.L_x_540:
        /* <DEDUP_REMOVED lines=50> */
[----:B------:R-:W-:Y:S02]  /*1a7d0*/  IMAD.MOV.U32 R222, RZ, RZ, R134 ;  /* 0x000000ffffde7224 */ /* 0x000fe400078e0086 */
[----:B------:R-:W-:Y:S01]  /*1a7e0*/  HFMA2 R134, -RZ, RZ, 0, 0 ;  /* 0x00000000ff867431 */ /* 0x000fe200000001ff */
[----:B------:R-:W-:-:S07]  /*1a7f0*/  LOP3.LUT R2, R2, UR24, R135, 0x96, !PT ;  /* 0x0000001802027c12 */ /* 0x000fce000f8e9687 */
.L_x_538:
[----:B------:R-:W-:Y:S05]  /*1a800*/  BSYNC.RECONVERGENT B2 ;  /* 0x0000000000027941 */ /* 0x000fea0003800200 */
.L_x_537:
[----:B------:R-:W-:Y:S01]  /*1a810*/  I2FP.F32.U32 R4, R4 ;  /* 0x0000000400047245 */ /* 0x000fe20000201000 */
[----:B------:R-:W-:Y:S01]  /*1a820*/  IMAD.U32 R128, R128, 0x10000, RZ ;  /* 0x0001000080807824 */ /* 0x000fe200078e00ff */
[----:B------:R-:W-:Y:S01]  /*1a830*/  LOP3.LUT R184, R184, 0xfffffff7, RZ, 0xc0, !PT ;  /* 0xfffffff7b8b87812 */ /* 0x000fe200078ec0ff */
[----:B------:R-:W-:Y:S01]  /*1a840*/  BSSY.RECONVERGENT B2, `(.L_x_542) ;  /* 0x000005a000027945 */ /* 0x000fe20003800200 */
[----:B------:R-:W-:Y:S01]  /*1a850*/  MOV R200, 0x2 ;  /* 0x0000000200c87802 */ /* 0x000fe20000000f00 */
[----:B------:R-:W-:Y:S01]  /*1a860*/  FFMA.FTZ R135, R4, R217, 1.1641532182693481445e-10 ;  /* 0x2f00000004877423 */ /* 0x000fe200000100d9 */
[----:B------:R-:W-:Y:S01]  /*1a870*/  FMUL.FTZ R128, R128, R227 ;  /* 0x000000e380807220 */ /* 0x000fe20000410000 */
[----:B------:R-:W-:-:S03]  /*1a880*/  @P1 PRMT R4, R124, 0x7632, R4 ;  /* 0x000076327c041816 */ /* 0x000fc60000000004 */
[----:B------:R-:W-:Y:S02]  /*1a890*/  FSETP.GTU.FTZ.AND P2, PT, R135, R226, PT ;  /* 0x000000e28700720b */ /* 0x000fe40003f5c000 */
[----:B------:R-:W-:Y:S02]  /*1a8a0*/  @P1 IMAD.U32 R4, R4, 0x10000, RZ ;  /* 0x0001000004041824 */ /* 0x000fe400078e00ff */
        /* <DEDUP_REMOVED lines=16> */
.L_x_544:
        /* <DEDUP_REMOVED lines=13> */
.L_x_546:
[----:B------:R-:W-:Y:S05]  /*1aa80*/  BSYNC.RECONVERGENT B3 ;  /* 0x0000000000037941 */ /* 0x000fea0003800200 */
.L_x_545:
        /* <DEDUP_REMOVED lines=53> */
.L_x_543:
[----:B------:R-:W-:Y:S05]  /*1ade0*/  BSYNC.RECONVERGENT B2 ;  /* 0x0000000000027941 */ /* 0x000fea0003800200 */
.L_x_542:
[----:B------:R-:W-:Y:S01]  /*1adf0*/  I2FP.F32.U32 R4, R4 ;  /* 0x0000000400047245 */ /* 0x000fe20000201000 */
[----:B------:R-:W-:Y:S01]  /*1ae00*/  IMAD.U32 R128, R129, 0x10000, RZ ;  /* 0x0001000081807824 */ /* 0x000fe200078e00ff */
[----:B------:R-:W-:Y:S01]  /*1ae10*/  @P1 SHF.L.U32 R199, R125, 0x10, RZ ;  /* 0x000000107dc71819 */ /* 0x000fe200000006ff */
[----:B------:R-:W-:Y:S01]  /*1ae20*/  BSSY.RECONVERGENT B2, `(.L_x_547) ;  /* 0x000005a000027945 */ /* 0x000fe20003800200 */
[----:B------:R-:W-:Y:S01]  /*1ae30*/  LOP3.LUT R184, R184, 0xfffffffb, RZ, 0xc0, !PT ;  /* 0xfffffffbb8b87812 */ /* 0x000fe200078ec0ff */
[----:B------:R-:W-:Y:S01]  /*1ae40*/  FFMA.FTZ R135, R4, R217, 1.1641532182693481445e-10 ;  /* 0x2f00000004877423 */ /* 0x000fe200000100d9 */
[----:B------:R-:W-:Y:S01]  /*1ae50*/  FMUL.FTZ R128, R128, R227 ;  /* 0x000000e380807220 */ /* 0x000fe20000410000 */
[----:B------:R-:W-:Y:S01]  /*1ae60*/  PRMT R4, R129, 0x7632, R4 ;  /* 0x0000763281047816 */ /* 0x000fe20000000004 */
[----:B------:R-:W-:Y:S02]  /*1ae70*/  IMAD.MOV.U32 R129, RZ, RZ, R166 ;  /* 0x000000ffff817224 */ /* 0x000fe400078e00a6 */
[----:B------:R-:W-:Y:S01]  /*1ae80*/  FSETP.GTU.FTZ.AND P2, PT, R135, R226, PT ;  /* 0x000000e28700720b */ /* 0x000fe20003f5c000 */
[----:B------:R-:W-:-:S03]  /*1ae90*/  IMAD.MOV.U32 R135, RZ, RZ, 0x2 ;  /* 0x00000002ff877424 */ /* 0x000fc600078e00ff */
[----:B------:R-:W-:Y:S02]  /*1aea0*/  FSEL R190, R128, RZ, !P2 ;  /* 0x000000ff80be7208 */ /* 0x000fe40005000000 */
[----:B------:R-:W-:Y:S02]  /*1aeb0*/  PLOP3.LUT P3, PT, P2, PT, PT, 0x8, 0x80 ;  /* 0x000000000080781c */ /* 0x000fe4000176e170 */
[----:B------:R-:W-:Y:S01]  /*1aec0*/  ISETP.NE.AND P2, PT, R200, 0x1, PT ;  /* 0x00000001c800780c */ /* 0x000fe20003f45270 */
[----:B------:R-:W-:-:S05]  /*1aed0*/  @P1 FADD.FTZ R190, R199, R190 ;  /* 0x000000bec7be1221 */ /* 0x000fca0000010000 */
[----:B------:R-:W-:-:S05]  /*1aee0*/  F2FP.BF16.F32.PACK_AB R224, RZ, R190 ;  /* 0x000000beffe0723e */ /* 0x000fca00000010ff */
[----:B------:R-:W-:Y:S02]  /*1aef0*/  @P3 LOP3.LUT R184, R184, 0x4, RZ, 0xfc, !PT ;  /* 0x00000004b8b83812 */ /* 0x000fe400078efcff */
        /* <DEDUP_REMOVED lines=9> */
.L_x_549:
        /* <DEDUP_REMOVED lines=13> */
.L_x_551:
[----:B------:R-:W-:Y:S05]  /*1b060*/  BSYNC.RECONVERGENT B3 ;  /* 0x0000000000037941 */ /* 0x000fea0003800200 */
.L_x_550:
        /* <DEDUP_REMOVED lines=53> */
.L_x_548:
[----:B------:R-:W-:Y:S05]  /*1b3c0*/  BSYNC.RECONVERGENT B2 ;  /* 0x0000000000027941 */ /* 0x000fea0003800200 */
.L_x_547:
        /* <DEDUP_REMOVED lines=9> */
[----:B------:R-:W-:Y:S02]  /*1b460*/  FSEL R199, R4, RZ, !P2 ;  /* 0x000000ff04c77208 */ /* 0x000fe40005000000 */
[----:B------:R-:W-:Y:S02]  /*1b470*/  PLOP3.LUT P3, PT, P2, PT, PT, 0x8, 0x80 ;  /* 0x000000000080781c */ /* 0x000fe4000176e170 */
[----:B------:R-:W-:Y:S01]  /*1b480*/  ISETP.NE.AND P2, PT, R135, 0x1, PT ;  /* 0x000000018700780c */ /* 0x000fe20003f45270 */
[----:B------:R-:W-:Y:S01]  /*1b490*/  @P1 FADD.FTZ R199, R134, R199 ;  /* 0x000000c786c71221 */ /* 0x000fe20000010000 */
[----:B------:R-:W-:Y:S01]  /*1b4a0*/  IMAD.MOV.U32 R134, RZ, RZ, 0x2 ;  /* 0x00000002ff867424 */ /* 0x000fe200078e00ff */
[----:B------:R-:W-:-:S03]  /*1b4b0*/  MOV R4, R166 ;  /* 0x000000a600047202 */ /* 0x000fc60000000f00 */
[----:B------:R-:W-:-:S05]  /*1b4c0*/  F2FP.BF16.F32.PACK_AB R223, RZ, R199 ;  /* 0x000000c7ffdf723e */ /* 0x000fca00000010ff */
        /* <DEDUP_REMOVED lines=10> */
.L_x_554:
        /* <DEDUP_REMOVED lines=13> */
.L_x_556:
[----:B------:R-:W-:Y:S05]  /*1b640*/  BSYNC.RECONVERGENT B3 ;  /* 0x0000000000037941 */ /* 0x000fea0003800200 */
.L_x_555:
        /* <DEDUP_REMOVED lines=48> */
[----:B------:R-:W-:-:S03]  /*1b950*/  MOV R166, R134 ;  /* 0x0000008600a67202 */ /* 0x000fc60000000f00 */
[----:B------:R-:W-:Y:S01]  /*1b960*/  HFMA2 R134, -RZ, RZ, 0, 0 ;  /* 0x00000000ff867431 */ /* 0x000fe200000001ff */
[----:B------:R-:W-:Y:S01]  /*1b970*/  LOP3.LUT R3, R228, UR23, R135, 0x96, !PT ;  /* 0x00000017e4037c12 */ /* 0x000fe2000f8e9687 */
[----:B------:R-:W-:Y:S01]  /*1b980*/  IMAD.MOV.U32 R222, RZ, RZ, R128 ;  /* 0x000000ffffde7224 */ /* 0x000fe200078e0080 */
[----:B------:R-:W-:-:S07]  /*1b990*/  LOP3.LUT R2, R2, UR24, R129, 0x96, !PT ;  /* 0x0000001802027c12 */ /* 0x000fce000f8e9681 */
.L_x_553:
[----:B------:R-:W-:Y:S05]  /*1b9a0*/  BSYNC.RECONVERGENT B2 ;  /* 0x0000000000027941 */ /* 0x000fea0003800200 */
.L_x_552:
[----:B------:R-:W-:Y:S01]  /*1b9b0*/  I2FP.F32.U32 R4, R4 ;  /* 0x0000000400047245 */ /* 0x000fe20000201000 */
[----:B------:R-:W-:Y:S01]  /*1b9c0*/  IMAD.U32 R128, R130, 0x10000, RZ ;  /* 0x0001000082807824 */ /* 0x000fe200078e00ff */
[----:B------:R-:W-:Y:S01]  /*1b9d0*/  ISETP.NE.AND P3, PT, R134, 0x1, PT ;  /* 0x000000018600780c */ /* 0x000fe20003f65270 */
[----:B------:R-:W-:Y:S01]  /*1b9e0*/  @P1 IMAD.U32 R135, R126, 0x10000, RZ ;  /* 0x000100007e871824 */ /* 0x000fe200078e00ff */
[----:B------:R-:W-:Y:S01]  /*1b9f0*/  BSSY.RECONVERGENT B2, `(.L_x_557) ;  /* 0x0000057000027945 */ /* 0x000fe20003800200 */
[----:B------:R-:W-:Y:S01]  /*1ba00*/  FFMA.FTZ R129, R4, R217, 1.1641532182693481445e-10 ;  /* 0x2f00000004817423 */ /* 0x000fe200000100d9 */
[----:B------:R-:W-:Y:S01]  /*1ba10*/  FMUL.FTZ R128, R128, R227 ;  /* 0x000000e380807220 */ /* 0x000fe20000410000 */
[----:B------:R-:W-:Y:S01]  /*1ba20*/  PRMT R130, R130, 0x7632, R130 ;  /* 0x0000763282827816 */ /* 0x000fe20000000082 */
[----:B------:R-:W-:Y:S02]  /*1ba30*/  IMAD.MOV.U32 R4, RZ, RZ, R166 ;  /* 0x000000ffff047224 */ /* 0x000fe400078e00a6 */
[----:B------:R-:W-:-:S04]  /*1ba40*/  FSETP.GTU.FTZ.AND P2, PT, R129, R226, PT ;  /* 0x000000e28100720b */ /* 0x000fc80003f5c000 */
[----:B------:R-:W-:Y:S02]  /*1ba50*/  FSEL R200, R128, RZ, !P2 ;  /* 0x000000ff80c87208 */ /* 0x000fe40005000000 */
[----:B------:R-:W-:-:S03]  /*1ba60*/  PLOP3.LUT P2, PT, P2, PT, PT, 0x8, 0x80 ;  /* 0x000000000080781c */ /* 0x000fc6000174e170 */
[----:B------:R-:W-:Y:S01]  /*1ba70*/  @P1 FADD.FTZ R200, R135, R200 ;  /* 0x000000c887c81221 */ /* 0x000fe20000010000 */
[----:B------:R-:W-:-:S04]  /*1ba80*/  MOV R135, 0x2 ;  /* 0x0000000200877802 */ /* 0x000fc80000000f00 */
        /* <DEDUP_REMOVED lines=10> */
.L_x_559:
        /* <DEDUP_REMOVED lines=13> */
.L_x_561:
[----:B------:R-:W-:Y:S05]  /*1bc00*/  BSYNC.RECONVERGENT B3 ;  /* 0x0000000000037941 */ /* 0x000fea0003800200 */
.L_x_560:
        /* <DEDUP_REMOVED lines=53> */
.L_x_558:
[----:B------:R-:W-:Y:S05]  /*1bf60*/  BSYNC.RECONVERGENT B2 ;  /* 0x0000000000027941 */ /* 0x000fea0003800200 */
.L_x_557:
[----:B------:R-:W-:Y:S01]  /*1bf70*/  I2FP.F32.U32 R4, R4 ;  /* 0x0000000400047245 */ /* 0x000fe20000201000 */
[----:B------:R-:W-:Y:S01]  /*1bf80*/  IMAD.U32 R130, R130, 0x10000, RZ ;  /* 0x0001000082827824 */ /* 0x000fe200078e00ff */
[----:B------:R-:W-:Y:S01]  /*1bf90*/  ISETP.NE.AND P4, PT, R135, 0x1, PT ;  /* 0x000000018700780c */ /* 0x000fe20003f85270 */
[----:B------:R-:W-:Y:S01]  /*1bfa0*/  BSSY.RECONVERGENT B2, `(.L_x_562) ;  /* 0x0000058000027945 */ /* 0x000fe20003800200 */
[----:B------:R-:W-:Y:S01]  /*1bfb0*/  @P1 PRMT R128, R126, 0x7632, R128 ;  /* 0x000076327e801816 */ /* 0x000fe20000000080 */
[----:B------:R-:W-:Y:S01]  /*1bfc0*/  FFMA.FTZ R129, R4, R217, 1.1641532182693481445e-10 ;  /* 0x2f00000004817423 */ /* 0x000fe200000100d9 */
[----:B------:R-:W-:Y:S01]  /*1bfd0*/  FMUL.FTZ R130, R130, R227 ;  /* 0x000000e382827220 */ /* 0x000fe20000410000 */
[----:B------:R-:W-:Y:S01]  /*1bfe0*/  IMAD.MOV.U32 R4, RZ, RZ, R166 ;  /* 0x000000ffff047224 */ /* 0x000fe200078e00a6 */
[----:B------:R-:W-:Y:S02]  /*1bff0*/  @P1 SHF.L.U32 R128, R128, 0x10, RZ ;  /* 0x0000001080801819 */ /* 0x000fe400000006ff */
[----:B------:R-:W-:-:S04]  /*1c000*/  FSETP.GTU.FTZ.AND P3, PT, R129, R226, PT ;  /* 0x000000e28100720b */ /* 0x000fc80003f7c000 */
        /* <DEDUP_REMOVED lines=14> */
.L_x_564:
        /* <DEDUP_REMOVED lines=13> */
.L_x_566:
[----:B------:R-:W-:Y:S05]  /*1c1c0*/  BSYNC.RECONVERGENT B3 ;  /* 0x0000000000037941 */ /* 0x000fea0003800200 */
.L_x_565:
        /* <DEDUP_REMOVED lines=53> */
.L_x_563:
[----:B------:R-:W-:Y:S05]  /*1c520*/  BSYNC.RECONVERGENT B2 ;  /* 0x0000000000027941 */ /* 0x000fea0003800200 */
.L_x_562:
[----:B------:R-:W-:Y:S01]  /*1c530*/  I2FP.F32.U32 R4, R4 ;  /* 0x0000000400047245 */ /* 0x000fe20000201000 */
[----:B------:R-:W-:Y:S01]  /*1c540*/  @P1 IMAD.U32 R135, R127, 0x10000, RZ ;  /* 0x000100007f871824 */ /* 0x000fe200078e00ff */
[C---:B------:R-:W-:Y:S01]  /*1c550*/  SHF.L.U32 R128, R131.reuse, 0x10, RZ ;  /* 0x0000001083807819 */ /* 0x040fe200000006ff */
[----:B------:R-:W-:Y:S01]  /*1c560*/  BSSY.RECONVERGENT B2, `(.L_x_567) ;  /* 0x0000058000027945 */ /* 0x000fe20003800200 */
[----:B------:R-:W-:Y:S01]  /*1c570*/  ISETP.NE.AND P5, PT, R130, 0x1, PT ;  /* 0x000000018200780c */ /* 0x000fe20003fa5270 */
[----:B------:R-:W-:Y:S01]  /*1c580*/  FFMA.FTZ R129, R4, R217, 1.1641532182693481445e-10 ;  /* 0x2f00000004817423 */ /* 0x000fe200000100d9 */
[----:B------:R-:W-:Y:S01]  /*1c590*/  PRMT R230, R131, 0x7632, R230 ;  /* 0x0000763283e67816 */ /* 0x000fe200000000e6 */
[----:B------:R-:W-:Y:S01]  /*1c5a0*/  FMUL.FTZ R128, R128, R227 ;  /* 0x000000e380807220 */ /* 0x000fe20000410000 */
[----:B------:R-:W-:Y:S02]  /*1c5b0*/  IMAD.MOV.U32 R4, RZ, RZ, 0x2 ;  /* 0x00000002ff047424 */ /* 0x000fe400078e00ff */
[----:B------:R-:W-:-:S02]  /*1c5c0*/  FSETP.GTU.FTZ.AND P4, PT, R129, R226, PT ;  /* 0x000000e28100720b */ /* 0x000fc40003f9c000 */
[----:B------:R-:W-:Y:S02]  /*1c5d0*/  MOV R129, R166 ;  /* 0x000000a600817202 */ /* 0x000fe40000000f00 */
        /* <DEDUP_REMOVED lines=13> */
.L_x_569:
        /* <DEDUP_REMOVED lines=13> */
.L_x_571:
[----:B------:R-:W-:Y:S05]  /*1c780*/  BSYNC.RECONVERGENT B3 ;  /* 0x0000000000037941 */ /* 0x000fea0003800200 */
.L_x_570:
        /* <DEDUP_REMOVED lines=53> */
.L_x_568:
[----:B------:R-:W-:Y:S05]  /*1cae0*/  BSYNC.RECONVERGENT B2 ;  /* 0x0000000000027941 */ /* 0x000fea0003800200 */
.L_x_567:
[----:B------:R-:W-:Y:S01]  /*1caf0*/  I2FP.F32.U32 R128, R129 ;  /* 0x0000008100807245 */ /* 0x000fe20000201000 */
[----:B------:R-:W-:Y:S01]  /*1cb00*/  IMAD.U32 R230, R230, 0x10000, RZ ;  /* 0x00010000e6e67824 */ /* 0x000fe200078e00ff */
[----:B------:R-:W-:Y:S02]  /*1cb10*/  @P1 PRMT R129, R127, 0x7632, R129 ;  /* 0x000076327f811816 */ /* 0x000fe40000000081 */
[----:B------:R-:W-:Y:S01]  /*1cb20*/  PRMT R130, R228, 0x5410, R229 ;  /* 0x00005410e4827816 */ /* 0x000fe200000000e5 */
[----:B------:R-:W-:Y:S01]  /*1cb30*/  FFMA.FTZ R217, R128, R217, 1.1641532182693481445e-10 ;  /* 0x2f00000080d97423 */ /* 0x000fe200000100d9 */
[----:B------:R-:W-:Y:S01]  /*1cb40*/  FMUL.FTZ R230, R230, R227 ;  /* 0x000000e3e6e67220 */ /* 0x000fe20000410000 */
[----:B------:R-:W-:Y:S01]  /*1cb50*/  @P1 IMAD.U32 R128, R129, 0x10000, RZ ;  /* 0x0001000081801824 */ /* 0x000fe200078e00ff */
[----:B------:R-:W-:Y:S02]  /*1cb60*/  PRMT R129, R224, 0x5410, R223 ;  /* 0x00005410e0817816 */ /* 0x000fe400000000df */
[----:B------:R-:W-:-:S04]  /*1cb70*/  FSETP.GTU.FTZ.AND P5, PT, R217, R226, PT ;  /* 0x000000e2d900720b */ /* 0x000fc80003fbc000 */
[----:B------:R-:W-:Y:S02]  /*1cb80*/  FSEL R217, R230, RZ, !P5 ;  /* 0x000000ffe6d97208 */ /* 0x000fe40006800000 */
[----:B------:R-:W-:-:S03]  /*1cb90*/  PLOP3.LUT P5, PT, P5, PT, PT, 0x8, 0x80 ;  /* 0x000000000080781c */ /* 0x000fc60002fae170 */
[----:B------:R-:W-:Y:S01]  /*1cba0*/  @P1 FADD.FTZ R217, R128, R217 ;  /* 0x000000d980d91221 */ /* 0x000fe20000010000 */
[----:B------:R-:W-:-:S04]  /*1cbb0*/  PRMT R128, R133, 0x5410, R221 ;  /* 0x0000541085807816 */ /* 0x000fc800000000dd */
[----:B------:R-:W-:-:S04]  /*1cbc0*/  F2FP.BF16.F32.PACK_AB R131, RZ, R217 ;  /* 0x000000d9ff83723e */ /* 0x000fc800000010ff */
[----:B------:R-:W-:-:S07]  /*1cbd0*/  PRMT R131, R225, 0x5410, R131 ;  /* 0x00005410e1837816 */ /* 0x000fce0000000083 */
.L_x_531:
        /* <DEDUP_REMOVED lines=23> */
[----:B0-----:R-:W-:Y:S01]  /*1cd50*/  SHF.L.U32 R131, R173, 0x10, RZ ;  /* 0x00000010ad837819 */ /* 0x001fe200000006ff */
[----:B------:R-:W0:Y:S01]  /*1cd60*/  LDC.64 R128, c[0x0][0x3b8] ;  /* 0x0000ee00ff807b82 */ /* 0x000e220000000a00 */
[----:B------:R-:W-:Y:S02]  /*1cd70*/  LOP3.LUT R130, R174, 0xffff, RZ, 0xc0, !PT ;  /* 0x0000ffffae827812 */ /* 0x000fe400078ec0ff */
[----:B------:R-:W-:Y:S02]  /*1cd80*/  LOP3.LUT R131, R131, 0xff0000, RZ, 0xc0, !PT ;  /* 0x00ff000083837812 */ /* 0x000fe400078ec0ff */
[----:B------:R-:W-:Y:S02]  /*1cd90*/  PRMT R133, R172, 0x7104, RZ ;  /* 0x00007104ac857816 */ /* 0x000fe400000000ff */
[----:B------:R-:W-:Y:S02]  /*1cda0*/  PRMT R130, R131, 0x4210, R130 ;  /* 0x0000421083827816 */ /* 0x000fe40000000082 */
[----:B------:R-:W-:-:S02]  /*1cdb0*/  LOP3.LUT R224, R170, 0xff, RZ, 0xc0, !PT ;  /* 0x000000ffaae07812 */ /* 0x000fc400078ec0ff */
[----:B------:R-:W-:Y:S02]  /*1cdc0*/  LOP3.LUT R134, R169, 0xff, RZ, 0xc0, !PT ;  /* 0x000000ffa9867812 */ /* 0x000fe400078ec0ff */
[----:B------:R-:W-:Y:S01]  /*1cdd0*/  LOP3.LUT R131, R168, 0xff, RZ, 0xc0, !PT ;  /* 0x000000ffa8837812 */ /* 0x000fe200078ec0ff */
[----:B------:R-:W-:Y:S01]  /*1cde0*/  IMAD.WIDE.U32 R224, R224, 0x1000000, RZ ;  /* 0x01000000e0e07825 */ /* 0x000fe200078e00ff */
[----:B------:R-:W-:-:S03]  /*1cdf0*/  LOP3.LUT R226, R130, 0xff00, R133, 0xf8, !PT ;  /* 0x0000ff0082e27812 */ /* 0x000fc600078ef885 */
[----:B------:R-:W-:Y:S01]  /*1ce00*/  IMAD.WIDE.U32 R134, R134, 0x10000, RZ ;  /* 0x0001000086867825 */ /* 0x000fe200078e00ff */
[----:B------:R-:W-:-:S03]  /*1ce10*/  LOP3.LUT R133, R226, 0xff, R171, 0xf8, !PT ;  /* 0x000000ffe2857812 */ /* 0x000fc600078ef8ab */
[----:B------:R-:W-:Y:S01]  /*1ce20*/  IMAD.WIDE.U32 R130, R131, 0x100, RZ ;  /* 0x0000010083827825 */ /* 0x000fe200078e00ff */
[----:B------:R-:W-:-:S03]  /*1ce30*/  LOP3.LUT R133, R135, R133, R225, 0xfe, !PT ;  /* 0x0000008587857212 */ /* 0x000fc600078efee1 */
[----:B0-----:R-:W-:Y:S01]  /*1ce40*/  IMAD.WIDE.U32 R128, R132, 0x8, R128 ;  /* 0x0000000884807825 */ /* 0x001fe200078e0080 */
[----:B------:R-:W-:Y:S02]  /*1ce50*/  LOP3.LUT R130, R130, R224, R134, 0xfe, !PT ;  /* 0x000000e082827212 */ /* 0x000fe400078efe86 */
[----:B------:R-:W-:Y:S02]  /*1ce60*/  LOP3.LUT R131, R133, R131, RZ, 0xfc, !PT ;  /* 0x0000008385837212 */ /* 0x000fe400078efcff */
[----:B------:R-:W-:-:S05]  /*1ce70*/  LOP3.LUT R130, R130, 0xff, R167, 0xf8, !PT ;  /* 0x000000ff82827812 */ /* 0x000fca00078ef8a7 */
[----:B------:R1:W-:Y:S02]  /*1ce80*/  STG.E.64 desc[UR6][R128.64], R130 ;  /* 0x0000008280007986 */ /* 0x0003e4000c101b06 */
.L_x_572:
[----:B------:R-:W-:Y:S02]  /*1ce90*/  IMAD.MOV.U32 R221, RZ, RZ, R222 ;  /* 0x000000ffffdd7224 */ /* 0x000fe400078e00de */
[----:B------:R-:W-:-:S07]  /*1cea0*/  VIADD R132, R132, 0x20 ;  /* 0x0000002084847836 */ /* 0x000fce0000000000 */
.L_x_449:
[----:B------:R-:W-:Y:S05]  /*1ceb0*/  BSYNC.RECONVERGENT B1 ;  /* 0x0000000000017941 */ /* 0x000fea0003800200 */
.L_x_448:
        /* <DEDUP_REMOVED lines=21> */
[----:B0-----:R-:W-:Y:S02]  /*1d010*/  HFMA2 R134, -RZ, RZ, 0, 1.1920928955078125e-07 ;  /* 0x00000002ff867431 */ /* 0x001fe400000001ff */
        /* <DEDUP_REMOVED lines=8> */
[----:B------:R-:W-:Y:S01]  /*1d0a0*/  @P2 IADD3 R134, PT, PT, R4, 0x1, RZ ;  /* 0x0000000104862810 */ /* 0x000fe20007ffe0ff */
[----:B------:R-:W-:Y:S02]  /*1d0b0*/  @!P2 IMAD.MOV.U32 R222, RZ, RZ, R221 ;  /* 0x000000ffffdea224 */ /* 0x000fe400078e00dd */
[----:B------:R-:W-:Y:S02]  /*1d0c0*/  @P2 IMAD.MOV.U32 R133, RZ, RZ, R3 ;  /* 0x000000ffff852224 */ /* 0x000fe400078e0003 */
[----:B------:R-:W-:Y:S01]  /*1d0d0*/  @P2 IMAD.MOV.U32 R222, RZ, RZ, R221 ;  /* 0x000000ffffde2224 */ /* 0x000fe200078e00dd */
[----:B------:R-:W-:Y:S06]  /*1d0e0*/  BRA `(.L_x_577) ;  /* 0x0000000400047947 */ /* 0x000fec0003800000 */
.L_x_578:
        /* <DEDUP_REMOVED lines=8> */
[----:B------:R-:W-:Y:S02]  /*1d170*/  @!P2 IADD3 R2, PT, PT, R164, 0x1, RZ ;  /* 0x00000001a402a810 */ /* 0x000fe40007ffe0ff */
[----:B------:R-:W-:Y:S02]  /*1d180*/  @!P2 MOV R179, RZ ;  /* 0x000000ff00b3a202 */ /* 0x000fe40000000f00 */
[----:B------:R-:W-:-:S13]  /*1d190*/  ISETP.NE.AND P3, PT, R181, RZ, !P2 ;  /* 0x000000ffb500720c */ /* 0x000fda0005765270 */
[----:B------:R-:W-:-:S04]  /*1d1a0*/  @P3 IMAD.MOV R2, RZ, RZ, R164 ;  /* 0x000000ffff023224 */ /* 0x000fc800078e02a4 */
[----:B------:R-:W-:-:S07]  /*1d1b0*/  @!P2 IMAD.MOV.U32 R164, RZ, RZ, R2 ;  /* 0x000000ffffa4a224 */ /* 0x000fce00078e0002 */
.L_x_580:
[----:B------:R-:W-:Y:S05]  /*1d1c0*/  BSYNC.RECONVERGENT B3 ;  /* 0x0000000000037941 */ /* 0x000fea0003800200 */
.L_x_579:
        /* <DEDUP_REMOVED lines=51> */
.L_x_577:
[----:B------:R-:W-:Y:S05]  /*1d500*/  BSYNC.RECONVERGENT B2 ;  /* 0x0000000000027941 */ /* 0x000fea0003800200 */
.L_x_576:
[----:B------:R-:W0:Y:S01]  /*1d510*/  LDC R218, c[0x0][0x408] ;  /* 0x00010200ffda7b82 */ /* 0x000e220000000800 */
[----:B------:R-:W-:Y:S01]  /*1d520*/  HFMA2 R226, -RZ, RZ, 0.1171875, 0 ;  /* 0x2f800000ffe27431 */ /* 0x000fe200000001ff */
[----:B------:R-:W-:Y:S01]  /*1d530*/  I2FP.F32.U32 R133, R133 ;  /* 0x0000008500857245 */ /* 0x000fe20000201000 */
[----:B-----5:R-:W-:Y:S01]  /*1d540*/  IMAD.U32 R135, R128, 0x10000, RZ ;  /* 0x0001000080877824 */ /* 0x020fe200078e00ff */
[----:B------:R-:W-:Y:S01]  /*1d550*/  LOP3.LUT R184, R184, 0xffffffef, RZ, 0xc0, !PT ;  /* 0xffffffefb8b87812 */ /* 0x000fe200078ec0ff */
[----:B------:R-:W-:Y:S01]  /*1d560*/  BSSY.RECONVERGENT B2, `(.L_x_581) ;  /* 0x0000057000027945 */ /* 0x000fe20003800200 */
[----:B------:R-:W-:Y:S01]  /*1d570*/  PRMT R128, R128, 0x7632, R128 ;  /* 0x0000763280807816 */ /* 0x000fe20000000080 */
[----:B------:R-:W-:Y:S01]  /*1d580*/  IMAD.MOV.U32 R168, RZ, RZ, 0x2 ;  /* 0x00000002ffa87424 */ /* 0x000fe200078e00ff */
[----:B------:R-:W1:Y:S01]  /*1d590*/  LDC R225, c[0x0][0x404] ;  /* 0x00010100ffe17b82 */ /* 0x000e620000000800 */
[----:B------:R-:W-:Y:S01]  /*1d5a0*/  FFMA.FTZ R4, R133, R226, 1.1641532182693481445e-10 ;  /* 0x2f00000085047423 */ /* 0x000fe200000100e2 */
[----:B------:R-:W-:Y:S01]  /*1d5b0*/  MOV R133, R166 ;  /* 0x000000a600857202 */ /* 0x000fe20000000f00 */
[----:B0-----:R-:W-:-:S03]  /*1d5c0*/  FMUL.FTZ R135, R135, R218 ;  /* 0x000000da87877220 */ /* 0x001fc60000410000 */
[----:B-1----:R-:W-:-:S04]  /*1d5d0*/  FSETP.GTU.FTZ.AND P2, PT, R4, R225, PT ;  /* 0x000000e10400720b */ /* 0x002fc80003f5c000 */
        /* <DEDUP_REMOVED lines=13> */
.L_x_583:
        /* <DEDUP_REMOVED lines=13> */
.L_x_585:
[----:B------:R-:W-:Y:S05]  /*1d780*/  BSYNC.RECONVERGENT B3 ;  /* 0x0000000000037941 */ /* 0x000fea0003800200 */
.L_x_584:
        /* <DEDUP_REMOVED lines=52> */
.L_x_582:
[----:B------:R-:W-:Y:S05]  /*1dad0*/  BSYNC.RECONVERGENT B2 ;  /* 0x0000000000027941 */ /* 0x000fea0003800200 */
.L_x_581:
[----:B------:R-:W-:Y:S01]  /*1dae0*/  I2FP.F32.U32 R133, R133 ;  /* 0x0000008500857245 */ /* 0x000fe20000201000 */
[----:B------:R-:W-:Y:S01]  /*1daf0*/  @P1 IMAD.U32 R177, R124, 0x10000, RZ ;  /* 0x000100007cb11824 */ /* 0x000fe200078e00ff */
[----:B------:R-:W-:Y:S01]  /*1db00*/  SHF.L.U32 R135, R120, 0x10, RZ ;  /* 0x0000001078877819 */ /* 0x000fe200000006ff */
[----:B------:R-:W-:Y:S02]  /*1db10*/  BSSY.RECONVERGENT B2, `(.L_x_586) ;  /* 0x0000059000027945 */ /* 0x000fe40003800200 */
[----:B------:R-:W-:Y:S02]  /*1db20*/  FFMA.FTZ R134, R133, R226, 1.1641532182693481445e-10 ;  /* 0x2f00000085867423 */ /* 0x000fe400000100e2 */
[----:B------:R-:W-:-:S03]  /*1db30*/  FMUL.FTZ R133, R135, R218 ;  /* 0x000000da87857220 */ /* 0x000fc60000410000 */
[----:B------:R-:W-:Y:S01]  /*1db40*/  FSETP.GTU.FTZ.AND P2, PT, R134, R225, PT ;  /* 0x000000e18600720b */ /* 0x000fe20003f5c000 */
[----:B------:R-:W-:-:S03]  /*1db50*/  HFMA2 R134, -RZ, RZ, 0, 1.1920928955078125e-07 ;  /* 0x00000002ff867431 */ /* 0x000fc600000001ff */
        /* <DEDUP_REMOVED lines=17> */
.L_x_588:
        /* <DEDUP_REMOVED lines=13> */
.L_x_590:
[----:B------:R-:W-:Y:S05]  /*1dd40*/  BSYNC.RECONVERGENT B3 ;  /* 0x0000000000037941 */ /* 0x000fea0003800200 */
.L_x_589:
        /* <DEDUP_REMOVED lines=53> */
.L_x_587:
[----:B------:R-:W-:Y:S05]  /*1e0a0*/  BSYNC.RECONVERGENT B2 ;  /* 0x0000000000027941 */ /* 0x000fea0003800200 */
.L_x_586:
[----:B------:R-:W-:Y:S01]  /*1e0b0*/  I2FP.F32.U32 R135, R4 ;  /* 0x0000000400877245 */ /* 0x000fe20000201000 */
[----:B------:R-:W-:Y:S01]  /*1e0c0*/  IMAD.U32 R169, R128, 0x10000, RZ ;  /* 0x0001000080a97824 */ /* 0x000fe200078e00ff */
[----:B------:R-:W-:Y:S01]  /*1e0d0*/  LOP3.LUT R184, R184, 0xfffffff7, RZ, 0xc0, !PT ;  /* 0xfffffff7b8b87812 */ /* 0x000fe200078ec0ff */
[----:B------:R-:W-:Y:S01]  /*1e0e0*/  BSSY.RECONVERGENT B2, `(.L_x_591) ;  /* 0x0000056000027945 */ /* 0x000fe20003800200 */
[----:B------:R-:W-:Y:S02]  /*1e0f0*/  HFMA2 R170, -RZ, RZ, 0, 1.1920928955078125e-07 ;  /* 0x00000002ffaa7431 */ /* 0x000fe400000001ff */
        /* <DEDUP_REMOVED lines=17> */
.L_x_593:
        /* <DEDUP_REMOVED lines=13> */
.L_x_595:
[----:B------:R-:W-:Y:S05]  /*1e2e0*/  BSYNC.RECONVERGENT B3 ;  /* 0x0000000000037941 */ /* 0x000fea0003800200 */
.L_x_594:
        /* <DEDUP_REMOVED lines=53> */
.L_x_592:
[----:B------:R-:W-:Y:S05]  /*1e640*/  BSYNC.RECONVERGENT B2 ;  /* 0x0000000000027941 */ /* 0x000fea0003800200 */
.L_x_591:
[----:B------:R-:W-:Y:S01]  /*1e650*/  I2FP.F32.U32 R135, R128 ;  /* 0x0000008000877245 */ /* 0x000fe20000201000 */
[----:B------:R-:W-:Y:S01]  /*1e660*/  BSSY.RECONVERGENT B2, `(.L_x_596) ;  /* 0x000005d000027945 */ /* 0x000fe20003800200 */
[----:B------:R-:W-:Y:S01]  /*1e670*/  PRMT R128, R120, 0x7632, R128 ;  /* 0x0000763278807816 */ /* 0x000fe20000000080 */
[----:B------:R-:W-:-:S04]  /*1e680*/  IMAD.MOV.U32 R134, RZ, RZ, 0x2 ;  /* 0x00000002ff867424 */ /* 0x000fc800078e00ff */
        /* <DEDUP_REMOVED lines=23> */
.L_x_598:
        /* <DEDUP_REMOVED lines=13> */
.L_x_600:
[----:B------:R-:W-:Y:S05]  /*1e8d0*/  BSYNC.RECONVERGENT B3 ;  /* 0x0000000000037941 */ /* 0x000fea0003800200 */
.L_x_599:
        /* <DEDUP_REMOVED lines=53> */
.L_x_597:
[----:B------:R-:W-:Y:S05]  /*1ec30*/  BSYNC.RECONVERGENT B2 ;  /* 0x0000000000027941 */ /* 0x000fea0003800200 */
.L_x_596:
[----:B------:R-:W-:Y:S01]  /*1ec40*/  I2FP.F32.U32 R135, R4 ;  /* 0x0000000400877245 */ /* 0x000fe20000201000 */
[C---:B------:R-:W-:Y:S01]  /*1ec50*/  IMAD.U32 R169, R129.reuse, 0x10000, RZ ;  /* 0x0001000081a97824 */ /* 0x040fe200078e00ff */
[----:B------:R-:W-:Y:S01]  /*1ec60*/  LOP3.LUT R184, R184, 0xfffffffb, RZ, 0xc0, !PT ;  /* 0xfffffffbb8b87812 */ /* 0x000fe200078ec0ff */
[----:B------:R-:W-:Y:S01]  /*1ec70*/  BSSY.RECONVERGENT B2, `(.L_x_601) ;  /* 0x0000057000027945 */ /* 0x000fe20003800200 */
[----:B------:R-:W-:Y:S01]  /*1ec80*/  PRMT R4, R129, 0x7632, R4 ;  /* 0x0000763281047816 */ /* 0x000fe20000000004 */
[----:B------:R-:W-:Y:S01]  /*1ec90*/  FFMA.FTZ R128, R135, R226, 1.1641532182693481445e-10 ;  /* 0x2f00000087807423 */ /* 0x000fe200000100e2 */
[----:B------:R-:W-:Y:S01]  /*1eca0*/  FMUL.FTZ R169, R169, R218 ;  /* 0x000000daa9a97220 */ /* 0x000fe20000410000 */
[----:B------:R-:W-:Y:S01]  /*1ecb0*/  IMAD.MOV.U32 R170, RZ, RZ, 0x2 ;  /* 0x00000002ffaa7424 */ /* 0x000fe200078e00ff */
[----:B------:R-:W-:Y:S02]  /*1ecc0*/  MOV R129, R166 ;  /* 0x000000a600817202 */ /* 0x000fe40000000f00 */
        /* <DEDUP_REMOVED lines=14> */
.L_x_603:
        /* <DEDUP_REMOVED lines=13> */
.L_x_605:
[----:B------:R-:W-:Y:S05]  /*1ee80*/  BSYNC.RECONVERGENT B3 ;  /* 0x0000000000037941 */ /* 0x000fea0003800200 */
.L_x_604:
        /* <DEDUP_REMOVED lines=53> */
.L_x_602:
[----:B------:R-:W-:Y:S05]  /*1f1e0*/  BSYNC.RECONVERGENT B2 ;  /* 0x0000000000027941 */ /* 0x000fea0003800200 */
.L_x_601:
        /* <DEDUP_REMOVED lines=12> */
[----:B------:R-:W-:-:S03]  /*1f2b0*/  IMAD.MOV.U32 R134, RZ, RZ, 0x2 ;  /* 0x00000002ff867424 */ /* 0x000fc600078e00ff */
        /* <DEDUP_REMOVED lines=13> */
.L_x_608:
        /* <DEDUP_REMOVED lines=13> */
.L_x_610:
[----:B------:R-:W-:Y:S05]  /*1f460*/  BSYNC.RECONVERGENT B3 ;  /* 0x0000000000037941 */ /* 0x000fea0003800200 */
.L_x_609:
        /* <DEDUP_REMOVED lines=53> */
.L_x_607:
[----:B------:R-:W-:Y:S05]  /*1f7c0*/  BSYNC.RECONVERGENT B2 ;  /* 0x0000000000027941 */ /* 0x000fea0003800200 */
.L_x_606:
[----:B------:R-:W-:Y:S01]  /*1f7d0*/  I2FP.F32.U32 R129, R129 ;  /* 0x0000008100817245 */ /* 0x000fe20000201000 */
[----:B------:R-:W-:Y:S01]  /*1f7e0*/  BSSY.RECONVERGENT B2, `(.L_x_611) ;  /* 0x0000058000027945 */ /* 0x000fe20003800200 */
[----:B------:R-:W-:Y:S01]  /*1f7f0*/  SHF.L.U32 R135, R4, 0x10, RZ ;  /* 0x0000001004877819 */ /* 0x000fe200000006ff */
[----:B------:R-:W-:Y:S01]  /*1f800*/  IMAD.MOV.U32 R171, RZ, RZ, 0x2 ;  /* 0x00000002ffab7424 */ /* 0x000fe200078e00ff */
[----:B------:R-:W-:Y:S01]  /*1f810*/  LOP3.LUT R184, R184, 0xfffffffd, RZ, 0xc0, !PT ;  /* 0xfffffffdb8b87812 */ /* 0x000fe200078ec0ff */
[----:B------:R-:W-:Y:S01]  /*1f820*/  FFMA.FTZ R4, R129, R226, 1.1641532182693481445e-10 ;  /* 0x2f00000081047423 */ /* 0x000fe200000100e2 */
[----:B------:R-:W-:Y:S02]  /*1f830*/  IMAD.MOV.U32 R129, RZ, RZ, R166 ;  /* 0x000000ffff817224 */ /* 0x000fe400078e00a6 */
[----:B------:R-:W-:Y:S02]  /*1f840*/  FMUL.FTZ R135, R135, R218 ;  /* 0x000000da87877220 */ /* 0x000fe40000410000 */
        /* <DEDUP_REMOVED lines=14> */
.L_x_613:
        /* <DEDUP_REMOVED lines=13> */
.L_x_615:
[----:B------:R-:W-:Y:S05]  /*1fa00*/  BSYNC.RECONVERGENT B3 ;  /* 0x0000000000037941 */ /* 0x000fea0003800200 */
.L_x_614:
        /* <DEDUP_REMOVED lines=53> */
.L_x_612:
[----:B------:R-:W-:Y:S05]  /*1fd60*/  BSYNC.RECONVERGENT B2 ;  /* 0x0000000000027941 */ /* 0x000fea0003800200 */
.L_x_611:
[----:B------:R-:W-:Y:S01]  /*1fd70*/  I2FP.F32.U32 R129, R129 ;  /* 0x0000008100817245 */ /* 0x000fe20000201000 */
[----:B------:R-:W-:Y:S01]  /*1fd80*/  BSSY.RECONVERGENT B2, `(.L_x_616) ;  /* 0x000005d000027945 */ /* 0x000fe20003800200 */
[----:B------:R-:W-:-:S04]  /*1fd90*/  PRMT R128, R121, 0x7632, R128 ;  /* 0x0000763279807816 */ /* 0x000fc80000000080 */
        /* <DEDUP_REMOVED lines=9> */
[----:B------:R-:W-:Y:S01]  /*1fe30*/  FADD.FTZ R4, R4, R135 ;  /* 0x0000008704047221 */ /* 0x000fe20000010000 */
[----:B------:R-:W-:-:S03]  /*1fe40*/  HFMA2 R128, -RZ, RZ, 0, 1.1920928955078125e-07 ;  /* 0x00000002ff807431 */ /* 0x000fc600000001ff */
        /* <DEDUP_REMOVED lines=13> */
.L_x_618:
        /* <DEDUP_REMOVED lines=13> */
.L_x_620:
[----:B------:R-:W-:Y:S05]  /*1fff0*/  BSYNC.RECONVERGENT B3 ;  /* 0x0000000000037941 */ /* 0x000fea0003800200 */
.L_x_619:
        /* <DEDUP_REMOVED lines=53> */
.L_x_617:
[----:B------:R-:W-:Y:S05]  /*20350*/  BSYNC.RECONVERGENT B2 ;  /* 0x0000000000027941 */ /* 0x000fea0003800200 */
.L_x_616:
        /* <DEDUP_REMOVED lines=21> */
.L_x_623:
        /* <DEDUP_REMOVED lines=13> */
.L_x_625:
[----:B------:R-:W-:Y:S05]  /*20580*/  BSYNC.RECONVERGENT B3 ;  /* 0x0000000000037941 */ /* 0x000fea0003800200 */
.L_x_624:
        /* <DEDUP_REMOVED lines=53> */
.L_x_622:
[----:B------:R-:W-:Y:S05]  /*208e0*/  BSYNC.RECONVERGENT B2 ;  /* 0x0000000000027941 */ /* 0x000fea0003800200 */
.L_x_621:
[----:B------:R-:W-:Y:S01]  /*208f0*/  I2FP.F32.U32 R129, R129 ;  /* 0x0000008100817245 */ /* 0x000fe20000201000 */
[----:B------:R-:W-:Y:S01]  /*20900*/  IMAD.U32 R135, R122, 0x10000, RZ ;  /* 0x000100007a877824 */ /* 0x000fe200078e00ff */
[----:B------:R-:W-:Y:S03]  /*20910*/  BSSY.RECONVERGENT B2, `(.L_x_626) ;  /* 0x000005a000027945 */ /* 0x000fe60003800200 */
[----:B------:R-:W-:Y:S01]  /*20920*/  FFMA.FTZ R128, R129, R226, 1.1641532182693481445e-10 ;  /* 0x2f00000081807423 */ /* 0x000fe200000100e2 */
[----:B------:R-:W-:Y:S01]  /*20930*/  FMUL.FTZ R129, R135, R218 ;  /* 0x000000da87817220 */ /* 0x000fe20000410000 */
[----:B------:R-:W-:-:S03]  /*20940*/  @P1 SHF.L.U32 R135, R126, 0x10, RZ ;  /* 0x000000107e871819 */ /* 0x000fc600000006ff */
[----:B------:R-:W-:Y:S01]  /*20950*/  FSETP.GTU.FTZ.AND P3, PT, R128, R225, PT ;  /* 0x000000e18000720b */ /* 0x000fe20003f7c000 */
[----:B------:R-:W-:-:S03]  /*20960*/  IMAD.MOV.U32 R128, RZ, RZ, 0x2 ;  /* 0x00000002ff807424 */ /* 0x000fc600078e00ff */
[----:B------:R-:W-:Y:S02]  /*20970*/  FSEL R129, R129, RZ, !P3 ;  /* 0x000000ff81817208 */ /* 0x000fe40005800000 */
[----:B------:R-:W-:Y:S02]  /*20980*/  SEL R171, RZ, 0x1, P3 ;  /* 0x00000001ffab7807 */ /* 0x000fe40001800000 */
[----:B------:R-:W-:Y:S01]  /*20990*/  ISETP.NE.AND P3, PT, R134, 0x1, PT ;  /* 0x000000018600780c */ /* 0x000fe20003f65270 */
[----:B------:R-:W-:-:S04]  /*209a0*/  FADD.FTZ R4, R4, R129 ;  /* 0x0000008104047221 */ /* 0x000fc80000010000 */
[--C-:B------:R-:W-:Y:S01]  /*209b0*/  @P1 FADD.FTZ R202, R135, R4.reuse ;  /* 0x0000000487ca1221 */ /* 0x100fe20000010000 */
[----:B------:R-:W-:Y:S01]  /*209c0*/  @!P1 IMAD.MOV.U32 R202, RZ, RZ, R4 ;  /* 0x000000ffffca9224 */ /* 0x000fe200078e0004 */
[----:B------:R-:W-:-:S04]  /*209d0*/  MOV R4, R166 ;  /* 0x000000a600047202 */ /* 0x000fc80000000f00 */
        /* <DEDUP_REMOVED lines=10> */
.L_x_628:
        /* <DEDUP_REMOVED lines=13> */
.L_x_630:
[----:B------:R-:W-:Y:S05]  /*20b50*/  BSYNC.RECONVERGENT B3 ;  /* 0x0000000000037941 */ /* 0x000fea0003800200 */
.L_x_629:
        /* <DEDUP_REMOVED lines=53> */
.L_x_627:
[----:B------:R-:W-:Y:S05]  /*20eb0*/  BSYNC.RECONVERGENT B2 ;  /* 0x0000000000027941 */ /* 0x000fea0003800200 */
.L_x_626:
        /* <DEDUP_REMOVED lines=20> */
.L_x_633:
        /* <DEDUP_REMOVED lines=13> */
.L_x_635:
[----:B------:R-:W-:Y:S05]  /*210d0*/  BSYNC.RECONVERGENT B3 ;  /* 0x0000000000037941 */ /* 0x000fea0003800200 */
.L_x_634:
        /* <DEDUP_REMOVED lines=53> */
.L_x_632:
[----:B------:R-:W-:Y:S05]  /*21430*/  BSYNC.RECONVERGENT B2 ;  /* 0x0000000000027941 */ /* 0x000fea0003800200 */
.L_x_631:
        /* <DEDUP_REMOVED lines=27> */
.L_x_638:
        /* <DEDUP_REMOVED lines=13> */
.L_x_640:
[----:B------:R-:W-:Y:S05]  /*216c0*/  BSYNC.RECONVERGENT B3 ;  /* 0x0000000000037941 */ /* 0x000fea0003800200 */
.L_x_639:
        /* <DEDUP_REMOVED lines=53> */
.L_x_637:
[----:B------:R-:W-:Y:S05]  /*21a20*/  BSYNC.RECONVERGENT B2 ;  /* 0x0000000000027941 */ /* 0x000fea0003800200 */
.L_x_636:
        /* <DEDUP_REMOVED lines=21> */
.L_x_643:
        /* <DEDUP_REMOVED lines=13> */
.L_x_645:
[----:B------:R-:W-:Y:S05]  /*21c50*/  BSYNC.RECONVERGENT B3 ;  /* 0x0000000000037941 */ /* 0x000fea0003800200 */
.L_x_644:
        /* <DEDUP_REMOVED lines=51> */
[----:B------:R-:W-:Y:S01]  /*21f90*/  MOV R129, R222 ;  /* 0x000000de00817202 */ /* 0x000fe20000000f00 */
[----:B------:R-:W-:-:S07]  /*21fa0*/  IMAD.MOV.U32 R222, RZ, RZ, R128 ;  /* 0x000000ffffde7224 */ /* 0x000fce00078e0080 */
.L_x_642:
[----:B------:R-:W-:Y:S05]  /*21fb0*/  BSYNC.RECONVERGENT B2 ;  /* 0x0000000000027941 */ /* 0x000fea0003800200 */
.L_x_641:
[----:B------:R-:W-:Y:S01]  /*21fc0*/  I2FP.F32.U32 R129, R129 ;  /* 0x0000008100817245 */ /* 0x000fe20000201000 */
[----:B------:R-:W-:Y:S01]  /*21fd0*/  @P1 IMAD.U32 R212, R127, 0x10000, RZ ;  /* 0x000100007fd41824 */ /* 0x000fe200078e00ff */
[----:B------:R-:W-:Y:S01]  /*21fe0*/  SHF.L.U32 R131, R123, 0x10, RZ ;  /* 0x000000107b837819 */ /* 0x000fe200000006ff */
[----:B------:R-:W-:Y:S02]  /*21ff0*/  BSSY.RECONVERGENT B2, `(.L_x_646) ;  /* 0x000005a000027945 */ /* 0x000fe40003800200 */
[----:B------:R-:W-:Y:S01]  /*22000*/  FFMA.FTZ R128, R129, R226, 1.1641532182693481445e-10 ;  /* 0x2f00000081807423 */ /* 0x000fe200000100e2 */
[----:B------:R-:W-:Y:S02]  /*22010*/  IMAD.MOV.U32 R129, RZ, RZ, R166 ;  /* 0x000000ffff817224 */ /* 0x000fe400078e00a6 */
[----:B------:R-:W-:Y:S02]  /*22020*/  FMUL.FTZ R130, R131, R218 ;  /* 0x000000da83827220 */ /* 0x000fe40000410000 */
[----:B------:R-:W-:-:S04]  /*22030*/  FSETP.GTU.FTZ.AND P5, PT, R128, R225, PT ;  /* 0x000000e18000720b */ /* 0x000fc80003fbc000 */
[----:B------:R-:W-:Y:S02]  /*22040*/  FSEL R130, R130, RZ, !P5 ;  /* 0x000000ff82827208 */ /* 0x000fe40006800000 */
[----:B------:R-:W-:Y:S02]  /*22050*/  SEL R128, RZ, 0x1, P5 ;  /* 0x00000001ff807807 */ /* 0x000fe40002800000 */
[----:B------:R-:W-:Y:S01]  /*22060*/  ISETP.NE.AND P5, PT, R229, 0x1, PT ;  /* 0x00000001e500780c */ /* 0x000fe20003fa5270 */
[----:B------:R-:W-:Y:S01]  /*22070*/  FADD.FTZ R173, R173, R130 ;  /* 0x00000082adad7221 */ /* 0x000fe20000010000 */
[----:B------:R-:W-:-:S03]  /*22080*/  HFMA2 R130, -RZ, RZ, 0, 1.1920928955078125e-07 ;  /* 0x00000002ff827431 */ /* 0x000fc600000001ff */
        /* <DEDUP_REMOVED lines=13> */
.L_x_648:
        /* <DEDUP_REMOVED lines=13> */
.L_x_650:
[----:B------:R-:W-:Y:S05]  /*22230*/  BSYNC.RECONVERGENT B3 ;  /* 0x0000000000037941 */ /* 0x000fea0003800200 */
.L_x_649:
        /* <DEDUP_REMOVED lines=53> */
.L_x_647:
[----:B------:R-:W-:Y:S05]  /*22590*/  BSYNC.RECONVERGENT B2 ;  /* 0x0000000000027941 */ /* 0x000fea0003800200 */
.L_x_646:
[----:B------:R-:W-:Y:S01]  /*225a0*/  I2FP.F32.U32 R129, R129 ;  /* 0x0000008100817245 */ /* 0x000fe20000201000 */
[----:B------:R-:W-:Y:S01]  /*225b0*/  IMAD.U32 R131, R4, 0x10000, RZ ;  /* 0x0001000004837824 */ /* 0x000fe200078e00ff */
[----:B------:R-:W-:Y:S01]  /*225c0*/  ISETP.NE.AND P6, PT, R130, 0x1, PT ;  /* 0x000000018200780c */ /* 0x000fe20003fc5270 */
[----:B------:R-:W-:Y:S01]  /*225d0*/  BSSY.RECONVERGENT B2, `(.L_x_651) ;  /* 0x0000056000027945 */ /* 0x000fe20003800200 */
[----:B------:R-:W-:Y:S02]  /*225e0*/  HFMA2 R4, -RZ, RZ, 0, 1.1920928955078125e-07 ;  /* 0x00000002ff047431 */ /* 0x000fe400000001ff */
[----:B------:R-:W-:Y:S01]  /*225f0*/  FFMA.FTZ R128, R129, R226, 1.1641532182693481445e-10 ;  /* 0x2f00000081807423 */ /* 0x000fe200000100e2 */
[----:B------:R-:W-:Y:S01]  /*22600*/  FMUL.FTZ R131, R131, R218 ;  /* 0x000000da83837220 */ /* 0x000fe20000410000 */
[----:B------:R-:W-:-:S03]  /*22610*/  IMAD.MOV.U32 R129, RZ, RZ, R166 ;  /* 0x000000ffff817224 */ /* 0x000fc600078e00a6 */
        /* <DEDUP_REMOVED lines=12> */
.L_x_653:
[----:B------:R-:W-:Y:S01]  /*226e0*/  IADD3 R180, PT, PT, R180, 0x1, RZ ;  /* 0x00000001b4b47810 */ /* 0x000fe20007ffe0ff */
[----:B------:R-:W-:Y:S03]  /*226f0*/  BSSY.RECONVERGENT B3, `(.L_x_654) ;  /* 0x000000e000037945 */ /* 0x000fe60003800200 */
[C---:B------:R-:W-:Y:S01]  /*22700*/  ISETP.NE.AND P6, PT, R180.reuse, RZ, PT ;  /* 0x000000ffb400720c */ /* 0x040fe20003fc5270 */
[----:B------:R-:W-:-:S12]  /*22710*/  IMAD.WIDE.U32 R134, R180, -0x2daee0ad, RZ ;  /* 0xd2511f53b4867825 */ /* 0x000fd800078e00ff */
        /* <DEDUP_REMOVED lines=9> */
[----:B------:R-:W-:-:S04]  /*227b0*/  ISETP.NE.AND P0, PT, R2, RZ, PT ;  /* 0x000000ff0200720c */ /* 0x000fc80003f05270 */
[----:B------:R-:W-:-:S09]  /*227c0*/  @!P6 MOV R164, R3 ;  /* 0x0000000300a4e202 */ /* 0x000fd20000000f00 */
.L_x_655:
[----:B------:R-:W-:Y:S05]  /*227d0*/  BSYNC.RECONVERGENT B3 ;  /* 0x0000000000037941 */ /* 0x000fea0003800200 */
.L_x_654:
        /* <DEDUP_REMOVED lines=52> */
[----:B------:R-:W-:-:S07]  /*22b20*/  MOV R222, R128 ;  /* 0x0000008000de7202 */ /* 0x000fce0000000f00 */
.L_x_652:
[----:B------:R-:W-:Y:S05]  /*22b30*/  BSYNC.RECONVERGENT B2 ;  /* 0x0000000000027941 */ /* 0x000fea0003800200 */
.L_x_651:
[----:B------:R-:W-:Y:S02]  /*22b40*/  I2FP.F32.U32 R129, R129 ;  /* 0x0000008100817245 */ /* 0x000fe40000201000 */
[----:B------:R-:W-:-:S03]  /*22b50*/  PRMT R128, R123, 0x7632, R128 ;  /* 0x000076327b807816 */ /* 0x000fc60000000080 */
[----:B------:R-:W-:Y:S01]  /*22b60*/  FFMA.FTZ R226, R129, R226, 1.1641532182693481445e-10 ;  /* 0x2f00000081e27423 */ /* 0x000fe200000100e2 */
[----:B------:R-:W-:Y:S01]  /*22b70*/  PRMT R129, R224, 0x5410, R174 ;  /* 0x00005410e0817816 */ /* 0x000fe200000000ae */
[----:B------:R-:W-:Y:S01]  /*22b80*/  IMAD.U32 R131, R128, 0x10000, RZ ;  /* 0x0001000080837824 */ /* 0x000fe200078e00ff */
[----:B------:R-:W-:Y:S02]  /*22b90*/  @P1 PRMT R128, R127, 0x7632, R128 ;  /* 0x000076327f801816 */ /* 0x000fe40000000080 */
[----:B------:R-:W-:Y:S01]  /*22ba0*/  FSETP.GTU.FTZ.AND P6, PT, R226, R225, PT ;  /* 0x000000e1e200720b */ /* 0x000fe20003fdc000 */
[----:B------:R-:W-:Y:S01]  /*22bb0*/  FMUL.FTZ R131, R131, R218 ;  /* 0x000000da83837220 */ /* 0x000fe20000410000 */
[----:B------:R-:W-:-:S04]  /*22bc0*/  @P1 SHF.L.U32 R128, R128, 0x10, RZ ;  /* 0x0000001080801819 */ /* 0x000fc800000006ff */
[----:B------:R-:W-:-:S05]  /*22bd0*/  FSEL R130, R131, RZ, !P6 ;  /* 0x000000ff83827208 */ /* 0x000fca0007000000 */
[----:B------:R-:W-:Y:S01]  /*22be0*/  FADD.FTZ R229, R229, R130 ;  /* 0x00000082e5e57221 */ /* 0x000fe20000010000 */
[----:B------:R-:W-:-:S03]  /*22bf0*/  PRMT R130, R227, 0x5410, R228 ;  /* 0x00005410e3827816 */ /* 0x000fc600000000e4 */
[----:B------:R-:W-:Y:S01]  /*22c00*/  @P1 FADD.FTZ R218, R229, R128 ;  /* 0x00000080e5da1221 */ /* 0x000fe20000010000 */
[----:B------:R-:W-:Y:S01]  /*22c10*/  @!P1 IMAD.MOV.U32 R218, RZ, RZ, R229 ;  /* 0x000000ffffda9224 */ /* 0x000fe200078e00e5 */
[----:B------:R-:W-:-:S04]  /*22c20*/  SEL R128, RZ, 0x1, P6 ;  /* 0x00000001ff807807 */ /* 0x000fc80003000000 */
[----:B------:R-:W-:Y:S02]  /*22c30*/  F2FP.BF16.F32.PACK_AB R131, RZ, R218 ;  /* 0x000000daff83723e */ /* 0x000fe400000010ff */
[----:B------:R-:W-:Y:S02]  /*22c40*/  PRMT R174, R128, 0x7610, R174 ;  /* 0x0000761080ae7816 */ /* 0x000fe400000000ae */
[----:B------:R-:W-:Y:S02]  /*22c50*/  PRMT R128, R133, 0x5410, R221 ;  /* 0x0000541085807816 */ /* 0x000fe400000000dd */
[----:B------:R-:W-:Y:S01]  /*22c60*/  PRMT R131, R223, 0x5410, R131 ;  /* 0x00005410df837816 */ /* 0x000fe20000000083 */
[----:B------:R-:W-:Y:S06]  /*22c70*/  BRA `(.L_x_656) ;  /* 0x0000002c00c47947 */ /* 0x000fec0003800000 */
.L_x_575:
        /* <DEDUP_REMOVED lines=16> */
.L_x_659:
        /* <DEDUP_REMOVED lines=13> */
.L_x_661:
[----:B------:R-:W-:Y:S05]  /*22e50*/  BSYNC.RECONVERGENT B3 ;  /* 0x0000000000037941 */ /* 0x000fea0003800200 */
.L_x_660:
        /* <DEDUP_REMOVED lines=51> */
[----:B------:R-:W-:-:S07]  /*23190*/  LOP3.LUT R2, R2, UR24, R223, 0x96, !PT ;  /* 0x0000001802027c12 */ /* 0x000fce000f8e96df */
.L_x_658:
[----:B------:R-:W-:Y:S05]  /*231a0*/  BSYNC.RECONVERGENT B2 ;  /* 0x0000000000027941 */ /* 0x000fea0003800200 */
.L_x_657:
[----:B------:R-:W0:Y:S01]  /*231b0*/  LDC R227, c[0x0][0x408] ;  /* 0x00010200ffe37b82 */ /* 0x000e220000000800 */
[----:B------:R-:W-:Y:S01]  /*231c0*/  HFMA2 R218, -RZ, RZ, 0.1171875, 0 ;  /* 0x2f800000ffda7431 */ /* 0x000fe200000001ff */
[----:B------:R-:W-:Y:S01]  /*231d0*/  I2FP.F32.U32 R133, R133 ;  /* 0x0000008500857245 */ /* 0x000fe20000201000 */
[----:B-----5:R-:W-:Y:S01]  /*231e0*/  IMAD.U32 R4, R128, 0x10000, RZ ;  /* 0x0001000080047824 */ /* 0x020fe200078e00ff */
[----:B------:R-:W-:Y:S01]  /*231f0*/  LOP3.LUT R184, R184, 0xffffffef, RZ, 0xc0, !PT ;  /* 0xffffffefb8b87812 */ /* 0x000fe200078ec0ff */
[----:B------:R-:W-:Y:S01]  /*23200*/  @P1 IMAD.U32 R134, R124, 0x10000, RZ ;  /* 0x000100007c861824 */ /* 0x000fe200078e00ff */
[----:B------:R-:W-:Y:S01]  /*23210*/  BSSY.RECONVERGENT B2, `(.L_x_662) ;  /* 0x000005a000027945 */ /* 0x000fe20003800200 */
[----:B------:R-:W-:Y:S01]  /*23220*/  PRMT R128, R128, 0x7632, R128 ;  /* 0x0000763280807816 */ /* 0x000fe20000000080 */
[----:B------:R-:W1:Y:S01]  /*23230*/  LDC R226, c[0x0][0x404] ;  /* 0x00010100ffe27b82 */ /* 0x000e620000000800 */
[----:B------:R-:W-:Y:S01]  /*23240*/  FFMA.FTZ R133, R133, R218, 1.1641532182693481445e-10 ;  /* 0x2f00000085857423 */ /* 0x000fe200000100da */
[----:B0-----:R-:W-:-:S04]  /*23250*/  FMUL.FTZ R4, R4, R227 ;  /* 0x000000e304047220 */ /* 0x001fc80000410000 */
[----:B-1----:R-:W-:-:S04]  /*23260*/  FSETP.GTU.FTZ.AND P2, PT, R133, R226, PT ;  /* 0x000000e28500720b */ /* 0x002fc80003f5c000 */
[----:B------:R-:W-:Y:S01]  /*23270*/  FSEL R177, R4, RZ, !P2 ;  /* 0x000000ff04b17208 */ /* 0x000fe20005000000 */
[----:B------:R-:W-:Y:S01]  /*23280*/  IMAD.MOV.U32 R4, RZ, RZ, R166 ;  /* 0x000000ffff047224 */ /* 0x000fe200078e00a6 */
[----:B------:R-:W-:Y:S02]  /*23290*/  PLOP3.LUT P3, PT, P2, PT, PT, 0x8, 0x80 ;  /* 0x000000000080781c */ /* 0x000fe4000176e170 */
[----:B------:R-:W-:Y:S01]  /*232a0*/  ISETP.NE.AND P2, PT, R135, 0x1, PT ;  /* 0x000000018700780c */ /* 0x000fe20003f45270 */
[----:B------:R-:W-:Y:S01]  /*232b0*/  @P1 FADD.FTZ R177, R134, R177 ;  /* 0x000000b186b11221 */ /* 0x000fe20000010000 */
[----:B------:R-:W-:-:S04]  /*232c0*/  MOV R134, 0x2 ;  /* 0x0000000200867802 */ /* 0x000fc80000000f00 */
        /* <DEDUP_REMOVED lines=11> */
.L_x_664:
        /* <DEDUP_REMOVED lines=13> */
.L_x_666:
[----:B------:R-:W-:Y:S05]  /*23450*/  BSYNC.RECONVERGENT B3 ;  /* 0x0000000000037941 */ /* 0x000fea0003800200 */
.L_x_665:
        /* <DEDUP_REMOVED lines=53> */
.L_x_663:
[----:B------:R-:W-:Y:S05]  /*237b0*/  BSYNC.RECONVERGENT B2 ;  /* 0x0000000000027941 */ /* 0x000fea0003800200 */
.L_x_662:
[----:B------:R-:W-:Y:S01]  /*237c0*/  I2FP.F32.U32 R135, R4 ;  /* 0x0000000400877245 */ /* 0x000fe20000201000 */
[----:B------:R-:W-:Y:S01]  /*237d0*/  IMAD.U32 R128, R128, 0x10000, RZ ;  /* 0x0001000080807824 */ /* 0x000fe200078e00ff */
[----:B------:R-:W-:Y:S01]  /*237e0*/  @P1 PRMT R4, R124, 0x7632, R4 ;  /* 0x000076327c041816 */ /* 0x000fe20000000004 */
[----:B------:R-:W-:Y:S01]  /*237f0*/  BSSY.RECONVERGENT B2, `(.L_x_667) ;  /* 0x000005a000027945 */ /* 0x000fe20003800200 */
[----:B------:R-:W-:Y:S01]  /*23800*/  LOP3.LUT R184, R184, 0xfffffff7, RZ, 0xc0, !PT ;  /* 0xfffffff7b8b87812 */ /* 0x000fe200078ec0ff */
[----:B------:R-:W-:Y:S01]  /*23810*/  FFMA.FTZ R135, R135, R218, 1.1641532182693481445e-10 ;  /* 0x2f00000087877423 */ /* 0x000fe200000100da */
[----:B------:R-:W-:Y:S01]  /*23820*/  FMUL.FTZ R128, R128, R227 ;  /* 0x000000e380807220 */ /* 0x000fe20000410000 */
[----:B------:R-:W-:-:S03]  /*23830*/  @P1 SHF.L.U32 R4, R4, 0x10, RZ ;  /* 0x0000001004041819 */ /* 0x000fc600000006ff */
[----:B------:R-:W-:-:S04]  /*23840*/  FSETP.GTU.FTZ.AND P2, PT, R135, R226, PT ;  /* 0x000000e28700720b */ /* 0x000fc80003f5c000 */
[----:B------:R-:W-:Y:S01]  /*23850*/  FSEL R191, R128, RZ, !P2 ;  /* 0x000000ff80bf7208 */ /* 0x000fe20005000000 */
[----:B------:R-:W-:Y:S01]  /*23860*/  IMAD.MOV.U32 R128, RZ, RZ, 0x2 ;  /* 0x00000002ff807424 */ /* 0x000fe200078e00ff */
        /* <DEDUP_REMOVED lines=15> */
.L_x_669:
        /* <DEDUP_REMOVED lines=13> */
.L_x_671:
[----:B------:R-:W-:Y:S05]  /*23a30*/  BSYNC.RECONVERGENT B3 ;  /* 0x0000000000037941 */ /* 0x000fea0003800200 */
.L_x_670:
        /* <DEDUP_REMOVED lines=53> */
.L_x_668:
[----:B------:R-:W-:Y:S05]  /*23d90*/  BSYNC.RECONVERGENT B2 ;  /* 0x0000000000027941 */ /* 0x000fea0003800200 */
.L_x_667:
[----:B------:R-:W-:Y:S01]  /*23da0*/  I2FP.F32.U32 R135, R4 ;  /* 0x0000000400877245 */ /* 0x000fe20000201000 */
[----:B------:R-:W-:Y:S01]  /*23db0*/  @P1 IMAD.U32 R201, R125, 0x10000, RZ ;  /* 0x000100007dc91824 */ /* 0x000fe200078e00ff */
[----:B------:R-:W-:Y:S01]  /*23dc0*/  SHF.L.U32 R4, R129, 0x10, RZ ;  /* 0x0000001081047819 */ /* 0x000fe200000006ff */
[----:B------:R-:W-:Y:S01]  /*23dd0*/  BSSY.RECONVERGENT B2, `(.L_x_672) ;  /* 0x000005a000027945 */ /* 0x000fe20003800200 */
[----:B------:R-:W-:Y:S01]  /*23de0*/  LOP3.LUT R184, R184, 0xfffffffb, RZ, 0xc0, !PT ;  /* 0xfffffffbb8b87812 */ /* 0x000fe200078ec0ff */
[----:B------:R-:W-:Y:S01]  /*23df0*/  FFMA.FTZ R135, R135, R218, 1.1641532182693481445e-10 ;  /* 0x2f00000087877423 */ /* 0x000fe200000100da */
[----:B------:R-:W-:Y:S02]  /*23e00*/  IMAD.MOV.U32 R134, RZ, RZ, 0x2 ;  /* 0x00000002ff867424 */ /* 0x000fe400078e00ff */
[----:B------:R-:W-:Y:S02]  /*23e10*/  FMUL.FTZ R4, R4, R227 ;  /* 0x000000e304047220 */ /* 0x000fe40000410000 */
[----:B------:R-:W-:-:S04]  /*23e20*/  FSETP.GTU.FTZ.AND P2, PT, R135, R226, PT ;  /* 0x000000e28700720b */ /* 0x000fc80003f5c000 */
        /* <DEDUP_REMOVED lines=17> */
.L_x_674:
        /* <DEDUP_REMOVED lines=13> */
.L_x_676:
[----:B------:R-:W-:Y:S05]  /*24010*/  BSYNC.RECONVERGENT B3 ;  /* 0x0000000000037941 */ /* 0x000fea0003800200 */
.L_x_675:
        /* <DEDUP_REMOVED lines=49> */
[----:B------:R-:W-:Y:S02]  /*24330*/  LOP3.LUT R3, R228, UR23, R135, 0x96, !PT ;  /* 0x00000017e4037c12 */ /* 0x000fe4000f8e9687 */
[----:B------:R-:W-:Y:S01]  /*24340*/  LOP3.LUT R2, R2, UR24, R129, 0x96, !PT ;  /* 0x0000001802027c12 */ /* 0x000fe2000f8e9681 */
[----:B------:R-:W-:Y:S02]  /*24350*/  IMAD.MOV.U32 R129, RZ, RZ, R222 ;  /* 0x000000ffff817224 */ /* 0x000fe400078e00de */
[----:B------:R-:W-:-:S07]  /*24360*/  IMAD.MOV.U32 R222, RZ, RZ, R128 ;  /* 0x000000ffffde7224 */ /* 0x000fce00078e0080 */
.L_x_673:
[----:B------:R-:W-:Y:S05]  /*24370*/  BSYNC.RECONVERGENT B2 ;  /* 0x0000000000027941 */ /* 0x000fea0003800200 */
.L_x_672:
[----:B------:R-:W-:Y:S01]  /*24380*/  I2FP.F32.U32 R129, R129 ;  /* 0x0000008100817245 */ /* 0x000fe20000201000 */
[----:B------:R-:W-:Y:S01]  /*24390*/  IMAD.U32 R4, R4, 0x10000, RZ ;  /* 0x0001000004047824 */ /* 0x000fe200078e00ff */
[----:B------:R-:W-:Y:S01]  /*243a0*/  @P1 PRMT R128, R125, 0x7632, R128 ;  /* 0x000076327d801816 */ /* 0x000fe20000000080 */
[----:B------:R-:W-:Y:S01]  /*243b0*/  BSSY.RECONVERGENT B2, `(.L_x_677) ;  /* 0x000005a000027945 */ /* 0x000fe20003800200 */
[----:B------:R-:W-:Y:S01]  /*243c0*/  LOP3.LUT R184, R184, 0xfffffffd, RZ, 0xc0, !PT ;  /* 0xfffffffdb8b87812 */ /* 0x000fe200078ec0ff */
[----:B------:R-:W-:Y:S01]  /*243d0*/  FFMA.FTZ R129, R129, R218, 1.1641532182693481445e-10 ;  /* 0x2f00000081817423 */ /* 0x000fe200000100da */
[----:B------:R-:W-:Y:S01]  /*243e0*/  FMUL.FTZ R4, R4, R227 ;  /* 0x000000e304047220 */ /* 0x000fe20000410000 */
[----:B------:R-:W-:-:S03]  /*243f0*/  @P1 IMAD.U32 R128, R128, 0x10000, RZ ;  /* 0x0001000080801824 */ /* 0x000fc600078e00ff */
[----:B------:R-:W-:-:S04]  /*24400*/  FSETP.GTU.FTZ.AND P2, PT, R129, R226, PT ;  /* 0x000000e28100720b */ /* 0x000fc80003f5c000 */
        /* <DEDUP_REMOVED lines=17> */
.L_x_679:
        /* <DEDUP_REMOVED lines=13> */
.L_x_681:
[----:B------:R-:W-:Y:S05]  /*245f0*/  BSYNC.RECONVERGENT B3 ;  /* 0x0000000000037941 */ /* 0x000fea0003800200 */
.L_x_680:
        /* <DEDUP_REMOVED lines=53> */
.L_x_678:
[----:B------:R-:W-:Y:S05]  /*24950*/  BSYNC.RECONVERGENT B2 ;  /* 0x0000000000027941 */ /* 0x000fea0003800200 */
.L_x_677:
        /* <DEDUP_REMOVED lines=24> */
.L_x_684:
        /* <DEDUP_REMOVED lines=13> */
.L_x_686:
[----:B------:R-:W-:Y:S05]  /*24bb0*/  BSYNC.RECONVERGENT B3 ;  /* 0x0000000000037941 */ /* 0x000fea0003800200 */
.L_x_685:
        /* <DEDUP_REMOVED lines=53> */
.L_x_683:
[----:B------:R-:W-:Y:S05]  /*24f10*/  BSYNC.RECONVERGENT B2 ;  /* 0x0000000000027941 */ /* 0x000fea0003800200 */
.L_x_682:
[----:B------:R-:W-:Y:S01]  /*24f20*/  I2FP.F32.U32 R129, R4 ;  /* 0x0000000400817245 */ /* 0x000fe20000201000 */
[----:B------:R-:W-:Y:S01]  /*24f30*/  BSSY.RECONVERGENT B2, `(.L_x_687) ;  /* 0x000005a000027945 */ /* 0x000fe20003800200 */
[----:B------:R-:W-:Y:S01]  /*24f40*/  SHF.L.U32 R130, R130, 0x10, RZ ;  /* 0x0000001082827819 */ /* 0x000fe200000006ff */
[----:B------:R-:W-:Y:S01]  /*24f50*/  IMAD.MOV.U32 R128, RZ, RZ, 0x2 ;  /* 0x00000002ff807424 */ /* 0x000fe200078e00ff */
[----:B------:R-:W-:Y:S01]  /*24f60*/  ISETP.NE.AND P4, PT, R134, 0x1, PT ;  /* 0x000000018600780c */ /* 0x000fe20003f85270 */
[----:B------:R-:W-:Y:S01]  /*24f70*/  FFMA.FTZ R129, R129, R218, 1.1641532182693481445e-10 ;  /* 0x2f00000081817423 */ /* 0x000fe200000100da */
[----:B------:R-:W-:Y:S01]  /*24f80*/  @P1 PRMT R4, R126, 0x7632, R4 ;  /* 0x000076327e041816 */ /* 0x000fe20000000004 */
[----:B------:R-:W-:-:S03]  /*24f90*/  FMUL.FTZ R130, R130, R227 ;  /* 0x000000e382827220 */ /* 0x000fc60000410000 */
[----:B------:R-:W-:Y:S01]  /*24fa0*/  FSETP.GTU.FTZ.AND P3, PT, R129, R226, PT ;  /* 0x000000e28100720b */ /* 0x000fe20003f7c000 */
[----:B------:R-:W-:-:S03]  /*24fb0*/  @P1 IMAD.U32 R4, R4, 0x10000, RZ ;  /* 0x0001000004041824 */ /* 0x000fc600078e00ff */
        /* <DEDUP_REMOVED lines=14> */
.L_x_689:
        /* <DEDUP_REMOVED lines=13> */
.L_x_691:
[----:B------:R-:W-:Y:S05]  /*25170*/  BSYNC.RECONVERGENT B3 ;  /* 0x0000000000037941 */ /* 0x000fea0003800200 */
.L_x_690:
        /* <DEDUP_REMOVED lines=53> */
.L_x_688:
[----:B------:R-:W-:Y:S05]  /*254d0*/  BSYNC.RECONVERGENT B2 ;  /* 0x0000000000027941 */ /* 0x000fea0003800200 */
.L_x_687:
        /* <DEDUP_REMOVED lines=8> */
[----:B------:R-:W-:Y:S01]  /*25560*/  FSETP.GTU.FTZ.AND P4, PT, R129, R226, PT ;  /* 0x000000e28100720b */ /* 0x000fe20003f9c000 */
[----:B------:R-:W-:-:S03]  /*25570*/  IMAD.MOV.U32 R129, RZ, RZ, R166 ;  /* 0x000000ffff817224 */ /* 0x000fc600078e00a6 */
[----:B------:R-:W-:Y:S02]  /*25580*/  FSEL R212, R4, RZ, !P4 ;  /* 0x000000ff04d47208 */ /* 0x000fe40006000000 */
[----:B------:R-:W-:Y:S02]  /*25590*/  MOV R4, 0x2 ;  /* 0x0000000200047802 */ /* 0x000fe40000000f00 */
[----:B------:R-:W-:Y:S01]  /*255a0*/  PLOP3.LUT P4, PT, P4, PT, PT, 0x8, 0x80 ;  /* 0x000000000080781c */ /* 0x000fe2000278e170 */
        /* <DEDUP_REMOVED lines=11> */
.L_x_694:
        /* <DEDUP_REMOVED lines=13> */
.L_x_696:
[----:B------:R-:W-:Y:S05]  /*25730*/  BSYNC.RECONVERGENT B3 ;  /* 0x0000000000037941 */ /* 0x000fea0003800200 */
.L_x_695:
        /* <DEDUP_REMOVED lines=53> */
.L_x_693:
[----:B------:R-:W-:Y:S05]  /*25a90*/  BSYNC.RECONVERGENT B2 ;  /* 0x0000000000027941 */ /* 0x000fea0003800200 */
.L_x_692:
[----:B------:R-:W-:Y:S01]  /*25aa0*/  I2FP.F32.U32 R129, R129 ;  /* 0x0000008100817245 */ /* 0x000fe20000201000 */
[----:B------:R-:W-:Y:S01]  /*25ab0*/  IMAD.U32 R230, R230, 0x10000, RZ ;  /* 0x00010000e6e67824 */ /* 0x000fe200078e00ff */
[----:B------:R-:W-:Y:S02]  /*25ac0*/  @P1 PRMT R128, R127, 0x7632, R128 ;  /* 0x000076327f801816 */ /* 0x000fe40000000080 */
[----:B------:R-:W-:Y:S01]  /*25ad0*/  PRMT R130, R228, 0x5410, R229 ;  /* 0x00005410e4827816 */ /* 0x000fe200000000e5 */
[----:B------:R-:W-:Y:S01]  /*25ae0*/  FFMA.FTZ R129, R129, R218, 1.1641532182693481445e-10 ;  /* 0x2f00000081817423 */ /* 0x000fe200000100da */
[----:B------:R-:W-:Y:S01]  /*25af0*/  FMUL.FTZ R230, R230, R227 ;  /* 0x000000e3e6e67220 */ /* 0x000fe20000410000 */
[----:B------:R-:W-:Y:S02]  /*25b00*/  @P1 SHF.L.U32 R131, R128, 0x10, RZ ;  /* 0x0000001080831819 */ /* 0x000fe400000006ff */
[----:B------:R-:W-:Y:S02]  /*25b10*/  PRMT R128, R133, 0x5410, R221 ;  /* 0x0000541085807816 */ /* 0x000fe400000000dd */
[----:B------:R-:W-:-:S02]  /*25b20*/  FSETP.GTU.FTZ.AND P5, PT, R129, R226, PT ;  /* 0x000000e28100720b */ /* 0x000fc40003fbc000 */
[----:B------:R-:W-:Y:S02]  /*25b30*/  PRMT R129, R224, 0x5410, R223 ;  /* 0x00005410e0817816 */ /* 0x000fe400000000df */
[----:B------:R-:W-:Y:S02]  /*25b40*/  FSEL R218, R230, RZ, !P5 ;  /* 0x000000ffe6da7208 */ /* 0x000fe40006800000 */
[----:B------:R-:W-:-:S03]  /*25b50*/  PLOP3.LUT P5, PT, P5, PT, PT, 0x8, 0x80 ;  /* 0x000000000080781c */ /* 0x000fc60002fae170 */
[----:B------:R-:W-:-:S05]  /*25b60*/  @P1 FADD.FTZ R218, R131, R218 ;  /* 0x000000da83da1221 */ /* 0x000fca0000010000 */
[----:B------:R-:W-:-:S04]  /*25b70*/  F2FP.BF16.F32.PACK_AB R131, RZ, R218 ;  /* 0x000000daff83723e */ /* 0x000fc800000010ff */
[----:B------:R-:W-:-:S07]  /*25b80*/  PRMT R131, R225, 0x5410, R131 ;  /* 0x00005410e1837816 */ /* 0x000fce0000000083 */
.L_x_656:
        /* <DEDUP_REMOVED lines=10> */
[----:B------:R-:W-:Y:S02]  /*25c30*/  LOP3.LUT P1, RZ, R184, 0x10, RZ, 0xc0, !PT ;  /* 0x00000010b8ff7812 */ /* 0x000fe4000782c0ff */
[----:B------:R-:W-:Y:S02]  /*25c40*/  SEL R228, RZ, 0x100, !P3 ;  /* 0x00000100ffe47807 */ /* 0x000fe40005800000 */
[----:B------:R-:W-:Y:S02]  /*25c50*/  LOP3.LUT R133, R133, R221, R226, 0xfe, !PT ;  /* 0x000000dd85857212 */ /* 0x000fe400078efee2 */
[----:B------:R-:W-:Y:S01]  /*25c60*/  SEL R227, RZ, 0x1, !P2 ;  /* 0x00000001ffe37807 */ /* 0x000fe20005000000 */
[----:B0-----:R-:W-:Y:S01]  /*25c70*/  IMAD.WIDE.U32 R224, R132, 0x10, R224 ;  /* 0x0000001084e07825 */ /* 0x001fe200078e00e0 */
[----:B------:R-:W-:-:S02]  /*25c80*/  LOP3.LUT R228, R228, R229, R223, 0xfe, !PT ;  /* 0x000000e5e4e47212 */ /* 0x000fc400078efedf */
        /* <DEDUP_REMOVED lines=27> */
.L_x_697:
[----:B------:R-:W-:Y:S01]  /*25e40*/  IMAD.MOV.U32 R221, RZ, RZ, R222 ;  /* 0x000000ffffdd7224 */ /* 0x000fe200078e00de */
[----:B------:R-:W-:-:S07]  /*25e50*/  IADD3 R132, PT, PT, R132, 0x20, RZ ;  /* 0x0000002084847810 */ /* 0x000fce0007ffe0ff */
.L_x_574:
[----:B------:R-:W-:Y:S05]  /*25e60*/  BSYNC.RECONVERGENT B1 ;  /* 0x0000000000017941 */ /* 0x000fea0003800200 */
.L_x_573:
        /* <DEDUP_REMOVED lines=35> */
.L_x_703:
        /* <DEDUP_REMOVED lines=13> */
.L_x_705:
[----:B------:R-:W-:Y:S05]  /*26170*/  BSYNC.RECONVERGENT B3 ;  /* 0x0000000000037941 */ /* 0x000fea0003800200 */
.L_x_704:
        /* <DEDUP_REMOVED lines=52> */
.L_x_702:
[----:B------:R-:W-:Y:S05]  /*264c0*/  BSYNC.RECONVERGENT B2 ;  /* 0x0000000000027941 */ /* 0x000fea0003800200 */
.L_x_701:
[----:B------:R-:W0:Y:S01]  /*264d0*/  LDC R219, c[0x0][0x408] ;  /* 0x00010200ffdb7b82 */ /* 0x000e220000000800 */
[----:B------:R-:W-:Y:S01]  /*264e0*/  I2FP.F32.U32 R133, R133 ;  /* 0x0000008500857245 */ /* 0x000fe20000201000 */
[----:B------:R-:W-:Y:S01]  /*264f0*/  IMAD.MOV.U32 R226, RZ, RZ, 0x2f800000 ;  /* 0x2f800000ffe27424 */ /* 0x000fe200078e00ff */
[----:B-----5:R-:W-:Y:S01]  /*26500*/  SHF.L.U32 R134, R128, 0x10, RZ ;  /* 0x0000001080867819 */ /* 0x020fe200000006ff */
[----:B------:R-:W-:Y:S01]  /*26510*/  BSSY.RECONVERGENT B2, `(.L_x_706) ;  /* 0x0000058000027945 */ /* 0x000fe20003800200 */
[----:B------:R-:W-:Y:S01]  /*26520*/  LOP3.LUT R184, R184, 0xffffffef, RZ, 0xc0, !PT ;  /* 0xffffffefb8b87812 */ /* 0x000fe200078ec0ff */
[----:B------:R-:W-:Y:S01]  /*26530*/  FFMA.FTZ R4, R133, R226, 1.1641532182693481445e-10 ;  /* 0x2f00000085047423 */ /* 0x000fe200000100e2 */
[----:B------:R-:W-:Y:S01]  /*26540*/  PRMT R128, R128, 0x7632, R128 ;  /* 0x0000763280807816 */ /* 0x000fe20000000080 */
[----:B------:R-:W1:Y:S01]  /*26550*/  LDC R225, c[0x0][0x404] ;  /* 0x00010100ffe17b82 */ /* 0x000e620000000800 */
[----:B------:R-:W-:Y:S02]  /*26560*/  IMAD.MOV.U32 R169, RZ, RZ, 0x2 ;  /* 0x00000002ffa97424 */ /* 0x000fe400078e00ff */
[----:B------:R-:W-:-:S02]  /*26570*/  IMAD.MOV.U32 R133, RZ, RZ, R166 ;  /* 0x000000ffff857224 */ /* 0x000fc400078e00a6 */
[----:B0-----:R-:W-:Y:S01]  /*26580*/  FMUL.FTZ R134, R134, R219 ;  /* 0x000000db86867220 */ /* 0x001fe20000410000 */
        /* <DEDUP_REMOVED lines=14> */
.L_x_708:
        /* <DEDUP_REMOVED lines=13> */
.L_x_710:
[----:B------:R-:W-:Y:S05]  /*26740*/  BSYNC.RECONVERGENT B3 ;  /* 0x0000000000037941 */ /* 0x000fea0003800200 */
.L_x_709:
        /* <DEDUP_REMOVED lines=50> */
[----:B------:R-:W-:Y:S02]  /*26a70*/  LOP3.LUT R2, R2, UR24, R135, 0x96, !PT ;  /* 0x0000001802027c12 */ /* 0x000fe4000f8e9687 */
[----:B------:R-:W-:-:S07]  /*26a80*/  MOV R174, R134 ;  /* 0x0000008600ae7202 */ /* 0x000fce0000000f00 */
.L_x_707:
[----:B------:R-:W-:Y:S05]  /*26a90*/  BSYNC.RECONVERGENT B2 ;  /* 0x0000000000027941 */ /* 0x000fea0003800200 */
.L_x_706:
[----:B------:R-:W-:Y:S01]  /*26aa0*/  I2FP.F32.U32 R133, R133 ;  /* 0x0000008500857245 */ /* 0x000fe20000201000 */
[----:B------:R-:W-:Y:S01]  /*26ab0*/  IMAD.U32 R168, R120, 0x10000, RZ ;  /* 0x0001000078a87824 */ /* 0x000fe200078e00ff */
[----:B------:R-:W-:Y:S01]  /*26ac0*/  @P1 SHF.L.U32 R135, R124, 0x10, RZ ;  /* 0x000000107c871819 */ /* 0x000fe200000006ff */
[----:B------:R-:W-:Y:S02]  /*26ad0*/  BSSY.RECONVERGENT B2, `(.L_x_711) ;  /* 0x0000059000027945 */ /* 0x000fe40003800200 */
        /* <DEDUP_REMOVED lines=21> */
.L_x_713:
        /* <DEDUP_REMOVED lines=13> */
.L_x_715:
[----:B------:R-:W-:Y:S05]  /*26d00*/  BSYNC.RECONVERGENT B3 ;  /* 0x0000000000037941 */ /* 0x000fea0003800200 */
.L_x_714:
        /* <DEDUP_REMOVED lines=53> */
.L_x_712:
[----:B------:R-:W-:Y:S05]  /*27060*/  BSYNC.RECONVERGENT B2 ;  /* 0x0000000000027941 */ /* 0x000fea0003800200 */
.L_x_711:
        /* <DEDUP_REMOVED lines=22> */
.L_x_718:
        /* <DEDUP_REMOVED lines=13> */
.L_x_720:
[----:B------:R-:W-:Y:S05]  /*272a0*/  BSYNC.RECONVERGENT B3 ;  /* 0x0000000000037941 */ /* 0x000fea0003800200 */
.L_x_719:
        /* <DEDUP_REMOVED lines=53> */
.L_x_717:
[----:B------:R-:W-:Y:S05]  /*27600*/  BSYNC.RECONVERGENT B2 ;  /* 0x0000000000027941 */ /* 0x000fea0003800200 */
.L_x_716:
        /* <DEDUP_REMOVED lines=27> */
.L_x_723:
        /* <DEDUP_REMOVED lines=13> */
.L_x_725:
[----:B------:R-:W-:Y:S05]  /*27890*/  BSYNC.RECONVERGENT B3 ;  /* 0x0000000000037941 */ /* 0x000fea0003800200 */
.L_x_724:
        /* <DEDUP_REMOVED lines=53> */
.L_x_722:
[----:B------:R-:W-:Y:S05]  /*27bf0*/  BSYNC.RECONVERGENT B2 ;  /* 0x0000000000027941 */ /* 0x000fea0003800200 */
.L_x_721:
[----:B------:R-:W-:Y:S01]  /*27c00*/  I2FP.F32.U32 R135, R4 ;  /* 0x0000000400877245 */ /* 0x000fe20000201000 */
[----:B------:R-:W-:Y:S01]  /*27c10*/  BSSY.RECONVERGENT B2, `(.L_x_726) ;  /* 0x0000059000027945 */ /* 0x000fe20003800200 */
[----:B------:R-:W-:Y:S02]  /*27c20*/  SHF.L.U32 R134, R129, 0x10, RZ ;  /* 0x0000001081867819 */ /* 0x000fe400000006ff */
[----:B------:R-:W-:Y:S01]  /*27c30*/  LOP3.LUT R184, R184, 0xfffffffb, RZ, 0xc0, !PT ;  /* 0xfffffffbb8b87812 */ /* 0x000fe200078ec0ff */
[----:B------:R-:W-:Y:S01]  /*27c40*/  FFMA.FTZ R128, R135, R226, 1.1641532182693481445e-10 ;  /* 0x2f00000087807423 */ /* 0x000fe200000100e2 */
[----:B------:R-:W-:Y:S01]  /*27c50*/  PRMT R4, R129, 0x7632, R4 ;  /* 0x0000763281047816 */ /* 0x000fe20000000004 */
[----:B------:R-:W-:Y:S01]  /*27c60*/  FMUL.FTZ R134, R134, R219 ;  /* 0x000000db86867220 */ /* 0x000fe20000410000 */
[----:B------:R-:W-:Y:S02]  /*27c70*/  IMAD.MOV.U32 R135, RZ, RZ, 0x2 ;  /* 0x00000002ff877424 */ /* 0x000fe400078e00ff */
[----:B------:R-:W-:Y:S01]  /*27c80*/  FSETP.GTU.FTZ.AND P2, PT, R128, R225, PT ;  /* 0x000000e18000720b */ /* 0x000fe20003f5c000 */
[----:B------:R-:W-:-:S03]  /*27c90*/  IMAD.MOV.U32 R129, RZ, RZ, R166 ;  /* 0x000000ffff817224 */ /* 0x000fc600078e00a6 */
        /* <DEDUP_REMOVED lines=13> */
.L_x_728:
        /* <DEDUP_REMOVED lines=13> */
.L_x_730:
[----:B------:R-:W-:Y:S05]  /*27e40*/  BSYNC.RECONVERGENT B3 ;  /* 0x0000000000037941 */ /* 0x000fea0003800200 */
.L_x_729:
        /* <DEDUP_REMOVED lines=53> */
.L_x_727:
[----:B------:R-:W-:Y:S05]  /*281a0*/  BSYNC.RECONVERGENT B2 ;  /* 0x0000000000027941 */ /* 0x000fea0003800200 */
.L_x_726:
        /* <DEDUP_REMOVED lines=26> */
.L_x_733:
        /* <DEDUP_REMOVED lines=13> */
.L_x_735:
[----:B------:R-:W-:Y:S05]  /*28420*/  BSYNC.RECONVERGENT B3 ;  /* 0x0000000000037941 */ /* 0x000fea0003800200 */
.L_x_734:
        /* <DEDUP_REMOVED lines=53> */
.L_x_732:
[----:B------:R-:W-:Y:S05]  /*28780*/  BSYNC.RECONVERGENT B2 ;  /* 0x0000000000027941 */ /* 0x000fea0003800200 */
.L_x_731:
        /* <DEDUP_REMOVED lines=22> */
.L_x_738:
        /* <DEDUP_REMOVED lines=13> */
.L_x_740:
[----:B------:R-:W-:Y:S05]  /*289c0*/  BSYNC.RECONVERGENT B3 ;  /* 0x0000000000037941 */ /* 0x000fea0003800200 */
.L_x_739:
        /* <DEDUP_REMOVED lines=53> */
.L_x_737:
[----:B------:R-:W-:Y:S05]  /*28d20*/  BSYNC.RECONVERGENT B2 ;  /* 0x0000000000027941 */ /* 0x000fea0003800200 */
.L_x_736:
        /* <DEDUP_REMOVED lines=27> */
.L_x_743:
        /* <DEDUP_REMOVED lines=13> */
.L_x_745:
[----:B------:R-:W-:Y:S05]  /*28fb0*/  BSYNC.RECONVERGENT B3 ;  /* 0x0000000000037941 */ /* 0x000fea0003800200 */
.L_x_744:
        /* <DEDUP_REMOVED lines=53> */
.L_x_742:
[----:B------:R-:W-:Y:S05]  /*29310*/  BSYNC.RECONVERGENT B2 ;  /* 0x0000000000027941 */ /* 0x000fea0003800200 */
.L_x_741:
[----:B------:R-:W-:Y:S01]  /*29320*/  I2FP.F32.U32 R129, R4 ;  /* 0x0000000400817245 */ /* 0x000fe20000201000 */
[----:B------:R-:W-:Y:S01]  /*29330*/  IMAD.U32 R128, R130, 0x10000, RZ ;  /* 0x0001000082807824 */ /* 0x000fe200078e00ff */
[----:B------:R-:W-:Y:S01]  /*29340*/  ISETP.NE.AND P3, PT, R134, 0x1, PT ;  /* 0x000000018600780c */ /* 0x000fe20003f65270 */
        /* <DEDUP_REMOVED lines=18> */
.L_x_748:
        /* <DEDUP_REMOVED lines=13> */
.L_x_750:
[----:B------:R-:W-:Y:S05]  /*29540*/  BSYNC.RECONVERGENT B3 ;  /* 0x0000000000037941 */ /* 0x000fea0003800200 */
.L_x_749:
        /* <DEDUP_REMOVED lines=53> */
.L_x_747:
[----:B------:R-:W-:Y:S05]  /*298a0*/  BSYNC.RECONVERGENT B2 ;  /* 0x0000000000027941 */ /* 0x000fea0003800200 */
.L_x_746:
        /* <DEDUP_REMOVED lines=25> */
.L_x_753:
        /* <DEDUP_REMOVED lines=13> */
.L_x_755:
[----:B------:R-:W-:Y:S05]  /*29b10*/  BSYNC.RECONVERGENT B3 ;  /* 0x0000000000037941 */ /* 0x000fea0003800200 */
.L_x_754:
        /* <DEDUP_REMOVED lines=53> */
.L_x_752:
[----:B------:R-:W-:Y:S05]  /*29e70*/  BSYNC.RECONVERGENT B2 ;  /* 0x0000000000027941 */ /* 0x000fea0003800200 */
.L_x_751:
        /* <DEDUP_REMOVED lines=20> */
.L_x_758:
        /* <DEDUP_REMOVED lines=13> */
.L_x_760:
[----:B------:R-:W-:Y:S05]  /*2a090*/  BSYNC.RECONVERGENT B3 ;  /* 0x0000000000037941 */ /* 0x000fea0003800200 */
.L_x_759:
        /* <DEDUP_REMOVED lines=53> */
.L_x_757:
[----:B------:R-:W-:Y:S05]  /*2a3f0*/  BSYNC.RECONVERGENT B2 ;  /* 0x0000000000027941 */ /* 0x000fea0003800200 */
.L_x_756:
        /* <DEDUP_REMOVED lines=27> */
.L_x_763:
        /* <DEDUP_REMOVED lines=13> */
.L_x_765:
[----:B------:R-:W-:Y:S05]  /*2a680*/  BSYNC.RECONVERGENT B3 ;  /* 0x0000000000037941 */ /* 0x000fea0003800200 */
.L_x_764:
        /* <DEDUP_REMOVED lines=53> */
.L_x_762:
[----:B------:R-:W-:Y:S05]  /*2a9e0*/  BSYNC.RECONVERGENT B2 ;  /* 0x0000000000027941 */ /* 0x000fea0003800200 */
.L_x_761:
        /* <DEDUP_REMOVED lines=21> */
.L_x_768:
        /* <DEDUP_REMOVED lines=13> */
.L_x_770:
[----:B------:R-:W-:Y:S05]  /*2ac10*/  BSYNC.RECONVERGENT B3 ;  /* 0x0000000000037941 */ /* 0x000fea0003800200 */
.L_x_769:
        /* <DEDUP_REMOVED lines=53> */
.L_x_767:
[----:B------:R-:W-:Y:S05]  /*2af70*/  BSYNC.RECONVERGENT B2 ;  /* 0x0000000000027941 */ /* 0x000fea0003800200 */
.L_x_766:
        /* <DEDUP_REMOVED lines=26> */
.L_x_773:
        /* <DEDUP_REMOVED lines=13> */
.L_x_775:
[----:B------:R-:W-:Y:S05]  /*2b1f0*/  BSYNC.RECONVERGENT B3 ;  /* 0x0000000000037941 */ /* 0x000fea0003800200 */
.L_x_774:
        /* <DEDUP_REMOVED lines=53> */
.L_x_772:
[----:B------:R-:W-:Y:S05]  /*2b550*/  BSYNC.RECONVERGENT B2 ;  /* 0x0000000000027941 */ /* 0x000fea0003800200 */
.L_x_771:
        /* <DEDUP_REMOVED lines=20> */
.L_x_778:
        /* <DEDUP_REMOVED lines=15> */
.L_x_780:
[----:B------:R-:W-:Y:S05]  /*2b790*/  BSYNC.RECONVERGENT B3 ;  /* 0x0000000000037941 */ /* 0x000fea0003800200 */
.L_x_779:
        /* <DEDUP_REMOVED lines=53> */
.L_x_777:
[----:B------:R-:W-:Y:S05]  /*2baf0*/  BSYNC.RECONVERGENT B2 ;  /* 0x0000000000027941 */ /* 0x000fea0003800200 */
.L_x_776:
        /* <DEDUP_REMOVED lines=9> */
[----:B------:R-:W-:Y:S01]  /*2bb90*/  PRMT R129, R224, 0x5410, R221 ;  /* 0x00005410e0817816 */ /* 0x000fe200000000dd */
[----:B------:R-:W-:Y:S02]  /*2bba0*/  IMAD.MOV.U32 R221, RZ, RZ, R174 ;  /* 0x000000ffffdd7224 */ /* 0x000fe400078e00ae */
        /* <DEDUP_REMOVED lines=10> */
.L_x_700:
        /* <DEDUP_REMOVED lines=10> */
[-C--:B------:R-:W-:Y:S01]  /*2bcf0*/  @!P2 MOV R224, R221.reuse ;  /* 0x000000dd00e0a202 */ /* 0x080fe20000000f00 */
[----:B------:R-:W-:Y:S01]  /*2bd00*/  @!P2 IMAD.MOV.U32 R133, RZ, RZ, R2 ;  /* 0x000000ffff85a224 */ /* 0x000fe200078e0002 */
[----:B------:R-:W-:Y:S01]  /*2bd10*/  @P2 MOV R224, R221 ;  /* 0x000000dd00e02202 */ /* 0x000fe20000000f00 */
[----:B------:R-:W-:Y:S02]  /*2bd20*/  @P2 VIADD R135, R4, 0x1 ;  /* 0x0000000104872836 */ /* 0x000fe40000000000 */
[----:B------:R-:W-:Y:S01]  /*2bd30*/  @P2 IMAD.MOV.U32 R133, RZ, RZ, R3 ;  /* 0x000000ffff852224 */ /* 0x000fe200078e0003 */
[----:B------:R-:W-:Y:S06]  /*2bd40*/  BRA `(.L_x_783) ;  /* 0x0000000400087947 */ /* 0x000fec0003800000 */
.L_x_784:
        /* <DEDUP_REMOVED lines=13> */
.L_x_786:
[----:B------:R-:W-:Y:S05]  /*2be20*/  BSYNC.RECONVERGENT B3 ;  /* 0x0000000000037941 */ /* 0x000fea0003800200 */
.L_x_785:
        /* <DEDUP_REMOVED lines=52> */
.L_x_783:
[----:B------:R-:W-:Y:S05]  /*2c170*/  BSYNC.RECONVERGENT B2 ;  /* 0x0000000000027941 */ /* 0x000fea0003800200 */
.L_x_782:
        /* <DEDUP_REMOVED lines=9> */
[----:B------:R-:W-:Y:S01]  /*2c210*/  MOV R194, 0x2 ;  /* 0x0000000200c27802 */ /* 0x000fe20000000f00 */
[----:B------:R-:W-:Y:S01]  /*2c220*/  FFMA.FTZ R4, R4, R227, 1.1641532182693481445e-10 ;  /* 0x2f00000004047423 */ /* 0x000fe200000100e3 */
[----:B0-----:R-:W-:-:S04]  /*2c230*/  FMUL.FTZ R134, R134, R219 ;  /* 0x000000db86867220 */ /* 0x001fc80000410000 */
[----:B-1----:R-:W-:Y:S01]  /*2c240*/  FSETP.GTU.FTZ.AND P2, PT, R4, R221, PT ;  /* 0x000000dd0400720b */ /* 0x002fe20003f5c000 */
[----:B------:R-:W-:-:S03]  /*2c250*/  IMAD.MOV.U32 R4, RZ, RZ, R166 ;  /* 0x000000ffff047224 */ /* 0x000fc600078e00a6 */
        /* <DEDUP_REMOVED lines=15> */
.L_x_789:
        /* <DEDUP_REMOVED lines=13> */
.L_x_791:
[----:B------:R-:W-:Y:S05]  /*2c420*/  BSYNC.RECONVERGENT B3 ;  /* 0x0000000000037941 */ /* 0x000fea0003800200 */
.L_x_790:
        /* <DEDUP_REMOVED lines=53> */
.L_x_788:
[----:B------:R-:W-:Y:S05]  /*2c780*/  BSYNC.RECONVERGENT B2 ;  /* 0x0000000000027941 */ /* 0x000fea0003800200 */
.L_x_787:
        /* <DEDUP_REMOVED lines=8> */
[----:B------:R-:W-:Y:S01]  /*2c810*/  FSETP.GTU.FTZ.AND P2, PT, R4, R221, PT ;  /* 0x000000dd0400720b */ /* 0x000fe20003f5c000 */
[----:B------:R-:W-:-:S03]  /*2c820*/  IMAD.MOV.U32 R4, RZ, RZ, R166 ;  /* 0x000000ffff047224 */ /* 0x000fc600078e00a6 */
[----:B------:R-:W-:Y:S02]  /*2c830*/  FSEL R193, R128, RZ, !P2 ;  /* 0x000000ff80c17208 */ /* 0x000fe40005000000 */
        /* <DEDUP_REMOVED lines=15> */
.L_x_794:
        /* <DEDUP_REMOVED lines=13> */
.L_x_796:
[----:B------:R-:W-:Y:S05]  /*2ca00*/  BSYNC.RECONVERGENT B3 ;  /* 0x0000000000037941 */ /* 0x000fea0003800200 */
.L_x_795:
        /* <DEDUP_REMOVED lines=53> */
.L_x_793:
[----:B------:R-:W-:Y:S05]  /*2cd60*/  BSYNC.RECONVERGENT B2 ;  /* 0x0000000000027941 */ /* 0x000fea0003800200 */
.L_x_792:
[----:B------:R-:W-:Y:S01]  /*2cd70*/  I2FP.F32.U32 R4, R4 ;  /* 0x0000000400047245 */ /* 0x000fe20000201000 */
[----:B------:R-:W-:Y:S01]  /*2cd80*/  @P1 IMAD.U32 R135, R125, 0x10000, RZ ;  /* 0x000100007d871824 */ /* 0x000fe200078e00ff */
[----:B------:R-:W-:Y:S01]  /*2cd90*/  SHF.L.U32 R128, R129, 0x10, RZ ;  /* 0x0000001081807819 */ /* 0x000fe200000006ff */
[----:B------:R-:W-:Y:S01]  /*2cda0*/  BSSY.RECONVERGENT B2, `(.L_x_797) ;  /* 0x000005a000027945 */ /* 0x000fe20003800200 */
[----:B------:R-:W-:Y:S01]  /*2cdb0*/  LOP3.LUT R184, R184, 0xfffffffb, RZ, 0xc0, !PT ;  /* 0xfffffffbb8b87812 */ /* 0x000fe200078ec0ff */
[----:B------:R-:W-:Y:S02]  /*2cdc0*/  FFMA.FTZ R4, R4, R227, 1.1641532182693481445e-10 ;  /* 0x2f00000004047423 */ /* 0x000fe400000100e3 */
[----:B------:R-:W-:-:S03]  /*2cdd0*/  FMUL.FTZ R128, R128, R219 ;  /* 0x000000db80807220 */ /* 0x000fc60000410000 */
[----:B------:R-:W-:Y:S02]  /*2cde0*/  FSETP.GTU.FTZ.AND P2, PT, R4, R221, PT ;  /* 0x000000dd0400720b */ /* 0x000fe40003f5c000 */
[----:B------:R-:W-:Y:S02]  /*2cdf0*/  PRMT R4, R129, 0x7632, R4 ;  /* 0x0000763281047816 */ /* 0x000fe40000000004 */
        /* <DEDUP_REMOVED lines=17> */
.L_x_799:
        /* <DEDUP_REMOVED lines=13> */
.L_x_801:
[----:B------:R-:W-:Y:S05]  /*2cfe0*/  BSYNC.RECONVERGENT B3 ;  /* 0x0000000000037941 */ /* 0x000fea0003800200 */
.L_x_800:
        /* <DEDUP_REMOVED lines=53> */
.L_x_798:
[----:B------:R-:W-:Y:S05]  /*2d340*/  BSYNC.RECONVERGENT B2 ;  /* 0x0000000000027941 */ /* 0x000fea0003800200 */
.L_x_797:
        /* <DEDUP_REMOVED lines=26> */
.L_x_804:
        /* <DEDUP_REMOVED lines=13> */
.L_x_806:
[----:B------:R-:W-:Y:S05]  /*2d5c0*/  BSYNC.RECONVERGENT B3 ;  /* 0x0000000000037941 */ /* 0x000fea0003800200 */
.L_x_805:
        /* <DEDUP_REMOVED lines=53> */
.L_x_803:
[----:B------:R-:W-:Y:S05]  /*2d920*/  BSYNC.RECONVERGENT B2 ;  /* 0x0000000000027941 */ /* 0x000fea0003800200 */
.L_x_802:
[----:B------:R-:W-:Y:S01]  /*2d930*/  I2FP.F32.U32 R4, R4 ;  /* 0x0000000400047245 */ /* 0x000fe20000201000 */
[----:B------:R-:W-:Y:S01]  /*2d940*/  IMAD.U32 R128, R130, 0x10000, RZ ;  /* 0x0001000082807824 */ /* 0x000fe200078e00ff */
[----:B------:R-:W-:Y:S01]  /*2d950*/  ISETP.NE.AND P3, PT, R134, 0x1, PT ;  /* 0x000000018600780c */ /* 0x000fe20003f65270 */
[----:B------:R-:W-:Y:S01]  /*2d960*/  BSSY.RECONVERGENT B2, `(.L_x_807) ;  /* 0x0000058000027945 */ /* 0x000fe20003800200 */
[----:B------:R-:W-:Y:S01]  /*2d970*/  @P1 SHF.L.U32 R129, R126, 0x10, RZ ;  /* 0x000000107e811819 */ /* 0x000fe200000006ff */
[----:B------:R-:W-:Y:S01]  /*2d980*/  FFMA.FTZ R4, R4, R227, 1.1641532182693481445e-10 ;  /* 0x2f00000004047423 */ /* 0x000fe200000100e3 */
[----:B------:R-:W-:Y:S01]  /*2d990*/  FMUL.FTZ R128, R128, R219 ;  /* 0x000000db80807220 */ /* 0x000fe20000410000 */
[----:B------:R-:W-:-:S03]  /*2d9a0*/  PRMT R130, R130, 0x7632, R130 ;  /* 0x0000763282827816 */ /* 0x000fc60000000082 */
[----:B------:R-:W-:Y:S01]  /*2d9b0*/  FSETP.GTU.FTZ.AND P2, PT, R4, R221, PT ;  /* 0x000000dd0400720b */ /* 0x000fe20003f5c000 */
[----:B------:R-:W-:-:S03]  /*2d9c0*/  IMAD.MOV.U32 R4, RZ, RZ, R166 ;  /* 0x000000ffff047224 */ /* 0x000fc600078e00a6 */
[----:B------:R-:W-:Y:S02]  /*2d9d0*/  FSEL R204, R128, RZ, !P2 ;  /* 0x000000ff80cc7208 */ /* 0x000fe40005000000 */
[----:B------:R-:W-:-:S03]  /*2d9e0*/  PLOP3.LUT P2, PT, P2, PT, PT, 0x8, 0x80 ;  /* 0x000000000080781c */ /* 0x000fc6000174e170 */
[----:B------:R-:W-:Y:S01]  /*2d9f0*/  @P1 FADD.FTZ R204, R129, R204 ;  /* 0x000000cc81cc1221 */ /* 0x000fe20000010000 */
[----:B------:R-:W-:-:S04]  /*2da00*/  IMAD.MOV.U32 R129, RZ, RZ, 0x2 ;  /* 0x00000002ff817424 */ /* 0x000fc800078e00ff */
        /* <DEDUP_REMOVED lines=10> */
.L_x_809:
        /* <DEDUP_REMOVED lines=13> */
.L_x_811:
[----:B------:R-:W-:Y:S05]  /*2db80*/  BSYNC.RECONVERGENT B3 ;  /* 0x0000000000037941 */ /* 0x000fea0003800200 */
.L_x_810:
        /* <DEDUP_REMOVED lines=53> */
.L_x_808:
[----:B------:R-:W-:Y:S05]  /*2dee0*/  BSYNC.RECONVERGENT B2 ;  /* 0x0000000000027941 */ /* 0x000fea0003800200 */
.L_x_807:
[----:B------:R-:W-:Y:S01]  /*2def0*/  I2FP.F32.U32 R4, R4 ;  /* 0x0000000400047245 */ /* 0x000fe20000201000 */
[----:B------:R-:W-:Y:S01]  /*2df00*/  BSSY.RECONVERGENT B2, `(.L_x_812) ;  /* 0x000005a000027945 */ /* 0x000fe20003800200 */
[----:B------:R-:W-:Y:S02]  /*2df10*/  SHF.L.U32 R130, R130, 0x10, RZ ;  /* 0x0000001082827819 */ /* 0x000fe400000006ff */
[----:B------:R-:W-:Y:S01]  /*2df20*/  ISETP.NE.AND P4, PT, R129, 0x1, PT ;  /* 0x000000018100780c */ /* 0x000fe20003f85270 */
[----:B------:R-:W-:Y:S01]  /*2df30*/  FFMA.FTZ R4, R4, R227, 1.1641532182693481445e-10 ;  /* 0x2f00000004047423 */ /* 0x000fe200000100e3 */
[----:B------:R-:W-:Y:S01]  /*2df40*/  @P1 PRMT R128, R126, 0x7632, R128 ;  /* 0x000076327e801816 */ /* 0x000fe20000000080 */
[----:B------:R-:W-:-:S03]  /*2df50*/  FMUL.FTZ R130, R130, R219 ;  /* 0x000000db82827220 */ /* 0x000fc60000410000 */
[----:B------:R-:W-:Y:S01]  /*2df60*/  FSETP.GTU.FTZ.AND P3, PT, R4, R221, PT ;  /* 0x000000dd0400720b */ /* 0x000fe20003f7c000 */
[----:B------:R-:W-:Y:S01]  /*2df70*/  @P1 IMAD.U32 R128, R128, 0x10000, RZ ;  /* 0x0001000080801824 */ /* 0x000fe200078e00ff */
        /* <DEDUP_REMOVED lines=15> */
.L_x_814:
        /* <DEDUP_REMOVED lines=13> */
.L_x_816:
[----:B------:R-:W-:Y:S05]  /*2e140*/  BSYNC.RECONVERGENT B3 ;  /* 0x0000000000037941 */ /* 0x000fea0003800200 */
.L_x_815:
        /* <DEDUP_REMOVED lines=53> */
.L_x_813:
[----:B------:R-:W-:Y:S05]  /*2e4a0*/  BSYNC.RECONVERGENT B2 ;  /* 0x0000000000027941 */ /* 0x000fea0003800200 */
.L_x_812:
        /* <DEDUP_REMOVED lines=9> */
[----:B------:R-:W-:Y:S02]  /*2e540*/  MOV R4, 0x2 ;  /* 0x0000000200047802 */ /* 0x000fe40000000f00 */
        /* <DEDUP_REMOVED lines=14> */
.L_x_819:
        /* <DEDUP_REMOVED lines=13> */
.L_x_821:
[----:B------:R-:W-:Y:S05]  /*2e700*/  BSYNC.RECONVERGENT B3 ;  /* 0x0000000000037941 */ /* 0x000fea0003800200 */
.L_x_820:
        /* <DEDUP_REMOVED lines=53> */
.L_x_818:
[----:B------:R-:W-:Y:S05]  /*2ea60*/  BSYNC.RECONVERGENT B2 ;  /* 0x0000000000027941 */ /* 0x000fea0003800200 */
.L_x_817:
[----:B------:R-:W-:Y:S01]  /*2ea70*/  I2FP.F32.U32 R128, R129 ;  /* 0x0000008100807245 */ /* 0x000fe20000201000 */
[----:B------:R-:W-:Y:S01]  /*2ea80*/  IMAD.U32 R230, R230, 0x10000, RZ ;  /* 0x00010000e6e67824 */ /* 0x000fe200078e00ff */
[----:B------:R-:W-:-:S03]  /*2ea90*/  @P1 PRMT R129, R127, 0x7632, R129 ;  /* 0x000076327f811816 */ /* 0x000fc60000000081 */
[----:B------:R-:W-:Y:S01]  /*2eaa0*/  FFMA.FTZ R128, R128, R227, 1.1641532182693481445e-10 ;  /* 0x2f00000080807423 */ /* 0x000fe200000100e3 */
[----:B------:R-:W-:Y:S01]  /*2eab0*/  FMUL.FTZ R219, R230, R219 ;  /* 0x000000dbe6db7220 */ /* 0x000fe20000410000 */
[----:B------:R-:W-:Y:S02]  /*2eac0*/  @P1 SHF.L.U32 R130, R129, 0x10, RZ ;  /* 0x0000001081821819 */ /* 0x000fe400000006ff */
[----:B------:R-:W-:Y:S02]  /*2ead0*/  PRMT R129, R225, 0x5410, R223 ;  /* 0x00005410e1817816 */ /* 0x000fe400000000df */
[----:B------:R-:W-:Y:S01]  /*2eae0*/  FSETP.GTU.FTZ.AND P5, PT, R128, R221, PT ;  /* 0x000000dd8000720b */ /* 0x000fe20003fbc000 */
[----:B------:R-:W-:Y:S01]  /*2eaf0*/  IMAD.MOV.U32 R221, RZ, RZ, R224 ;  /* 0x000000ffffdd7224 */ /* 0x000fe200078e00e0 */
[----:B------:R-:W-:Y:S02]  /*2eb00*/  PRMT R128, R133, 0x5410, R222 ;  /* 0x0000541085807816 */ /* 0x000fe400000000de */
[----:B------:R-:W-:-:S02]  /*2eb10*/  FSEL R219, R219, RZ, !P5 ;  /* 0x000000ffdbdb7208 */ /* 0x000fc40006800000 */
[----:B------:R-:W-:-:S03]  /*2eb20*/  PLOP3.LUT P5, PT, P5, PT, PT, 0x8, 0x80 ;  /* 0x000000000080781c */ /* 0x000fc60002fae170 */
[----:B------:R-:W-:Y:S01]  /*2eb30*/  @P1 FADD.FTZ R219, R130, R219 ;  /* 0x000000db82db1221 */ /* 0x000fe20000010000 */
[----:B------:R-:W-:-:S04]  /*2eb40*/  PRMT R130, R228, 0x5410, R229 ;  /* 0x00005410e4827816 */ /* 0x000fc800000000e5 */
[----:B------:R-:W-:-:S04]  /*2eb50*/  F2FP.BF16.F32.PACK_AB R131, RZ, R219 ;  /* 0x000000dbff83723e */ /* 0x000fc800000010ff */
[----:B------:R-:W-:-:S07]  /*2eb60*/  PRMT R131, R226, 0x5410, R131 ;  /* 0x00005410e2837816 */ /* 0x000fce0000000083 */
.L_x_781:
        /* <DEDUP_REMOVED lines=23> */
[----:B--2---:R-:W-:Y:S01]  /*2ece0*/  IMAD.U32 R131, R173, 0x10000, RZ ;  /* 0x00010000ad837824 */ /* 0x004fe200078e00ff */
        /* <DEDUP_REMOVED lines=19> */
.L_x_699:
[----:B------:R-:W-:Y:S05]  /*2ee20*/  BSYNC.RECONVERGENT B1 ;  /* 0x0000000000017941 */ /* 0x000fea0003800200 */
.L_x_698:
[----:B0123--:R-:W-:Y:S01]  /*2ee30*/  FADD.FTZ R128, RZ, R165 ;  /* 0x000000a5ff807221 */ /* 0x00ffe20000010000 */
[C---:B------:R-:W-:Y:S01]  /*2ee40*/  ISETP.GE.U32.AND P0, PT, R0.reuse, 0x20, PT ;  /* 0x000000200000780c */ /* 0x040fe20003f06070 */
[----:B------:R-:W0:Y:S01]  /*2ee50*/  S2R R131, SR_TID.X ;  /* 0x0000000000837919 */ /* 0x000e220000002100 */
[C---:B------:R-:W-:Y:S01]  /*2ee60*/  ISETP.GT.U32.AND P1, PT, R0.reuse, 0x3f, PT ;  /* 0x0000003f0000780c */ /* 0x040fe20003f24070 */
[----:B------:R-:W-:Y:S01]  /*2ee70*/  FADD.FTZ R129, R185, R128 ;  /* 0x00000080b9817221 */ /* 0x000fe20000010000 */
[C---:B------:R-:W-:Y:S01]  /*2ee80*/  ISETP.GT.U32.AND P2, PT, R0.reuse, 0x5f, PT ;  /* 0x0000005f0000780c */ /* 0x040fe20003f44070 */
[----:B------:R-:W-:Y:S01]  /*2ee90*/  UMOV UR23, 0xffffffff ;  /* 0xffffffff00177882 */ /* 0x000fe20000000000 */
[----:B------:R-:W-:Y:S01]  /*2eea0*/  ISETP.GT.U32.AND P3, PT, R0, 0x7f, PT ;  /* 0x0000007f0000780c */ /* 0x000fe20003f64070 */
[----:B------:R-:W-:Y:S01]  /*2eeb0*/  FADD.FTZ R128, R186, R129 ;  /* 0x00000081ba807221 */ /* 0x000fe20000010000 */
[----:B------:R-:W-:-:S03]  /*2eec0*/  ISETP.GT.U32.AND P4, PT, R0, 0x9f, PT ;  /* 0x0000009f0000780c */ /* 0x000fc60003f84070 */
[----:B------:R-:W-:-:S04]  /*2eed0*/  FADD.FTZ R129, R195, R128 ;  /* 0x00000080c3817221 */ /* 0x000fc80000010000 */
[----:B------:R-:W-:-:S04]  /*2eee0*/  FADD.FTZ R128, R196, R129 ;  /* 0x00000081c4807221 */ /* 0x000fc80000010000 */
[----:B------:R-:W-:-:S04]  /*2eef0*/  FADD.FTZ R129, R205, R128 ;  /* 0x00000080cd817221 */ /* 0x000fc80000010000 */
[----:B------:R-:W-:-:S04]  /*2ef00*/  FADD.FTZ R128, R206, R129 ;  /* 0x00000081ce807221 */ /* 0x000fc80000010000 */
[----:B------:R-:W-:-:S05]  /*2ef10*/  FADD.FTZ R128, R215, R128 ;  /* 0x00000080d7807221 */ /* 0x000fca0000010000 */
[----:B------:R-:W-:Y:S02]  /*2ef20*/  FSEL R128, R128, RZ, P0 ;  /* 0x000000ff80807208 */ /* 0x000fe40000000000 */
[----:B0-----:R-:W-:-:S03]  /*2ef30*/  LOP3.LUT P5, RZ, R131, 0x1f, RZ, 0xc0, !PT ;  /* 0x0000001f83ff7812 */ /* 0x001fc600078ac0ff */
        /* <DEDUP_REMOVED lines=50> */
[--C-:B------:R-:W-:Y:S01]  /*2f260*/  FADD.FTZ R130, R187, -R132.reuse ;  /* 0x80000084bb827221 */ /* 0x100fe20000010000 */
[----:B------:R-:W-:Y:S02]  /*2f270*/  FADD.FTZ R134, R188, -R132 ;  /* 0x80000084bc867221 */ /* 0x000fe40000010000 */
        /* <DEDUP_REMOVED lines=83> */
.L_x_845:
[----:B------:R-:W-:Y:S01]  /*2f7b0*/  FMUL.FTZ R128, R132, R132 ;  /* 0x0000008484807220 */ /* 0x000fe20000410000 */
[----:B------:R-:W-:Y:S01]  /*2f7c0*/  ISETP.NE.AND P1, PT, RZ, UR21, PT ;  /* 0x00000015ff007c0c */ /* 0x000fe2000bf25270 */
[----:B------:R-:W2:Y:S01]  /*2f7d0*/  @!P5 LDC.64 R130, c[0x0][0x3c0] ;  /* 0x0000f000ff82db82 */ /* 0x000ea20000000a00 */
[----:B01----:R-:W-:Y:S01]  /*2f7e0*/  FADD.FTZ R134, R134, R135 ;  /* 0x0000008786867221 */ /* 0x003fe20000010000 */
[----:B------:R-:W-:Y:S01]  /*2f7f0*/  BSSY.RECONVERGENT B1, `(.L_x_823) ;  /* 0x000005b000017945 */ /* 0x000fe20003800200 */
[----:B------:R-:W-:Y:S02]  /*2f800*/  FSEL R222, R128, RZ, P1 ;  /* 0x000000ff80de7208 */ /* 0x000fe40000800000 */
[----:B------:R-:W-:Y:S01]  /*2f810*/  FFMA.FTZ R133, R134, R133, UR22 ;  /* 0x0000001686857e23 */ /* 0x000fe20008010085 */
[----:B------:R-:W-:Y:S02]  /*2f820*/  FSEL R228, R132, RZ, !P1 ;  /* 0x000000ff84e47208 */ /* 0x000fe40004800000 */
[----:B------:R-:W0:Y:S01]  /*2f830*/  @!P5 LDC.64 R128, c[0x0][0x3c8] ;  /* 0x0000f200ff80db82 */ /* 0x000e220000000a00 */
[----:B------:R-:W-:-:S04]  /*2f840*/  FADD.FTZ R133, R133, R222 ;  /* 0x000000de85857221 */ /* 0x000fc80000010000 */
[----:B------:R-:W1:Y:S01]  /*2f850*/  MUFU.RSQ R226, R133 ;  /* 0x0000008500e27308 */ /* 0x000e620000001400 */
[----:B--2---:R-:W-:-:S05]  /*2f860*/  @!P5 IMAD.WIDE R130, R182, 0x4, R130 ;  /* 0x00000004b682d825 */ /* 0x004fca00078e0282 */
[----:B------:R2:W-:Y:S01]  /*2f870*/  @!P5 STG.E desc[UR6][R130.64], R132 ;  /* 0x000000848200d986 */ /* 0x0005e2000c101906 */
[----:B0-----:R-:W-:-:S05]  /*2f880*/  @!P5 IMAD.WIDE R128, R182, 0x4, R128 ;  /* 0x00000004b680d825 */ /* 0x001fca00078e0280 */
[----:B-1----:R2:W-:Y:S01]  /*2f890*/  @!P5 STG.E desc[UR6][R128.64], R226 ;  /* 0x000000e28000d986 */ /* 0x0025e2000c101906 */
[----:B------:R-:W-:Y:S05]  /*2f8a0*/  @!P0 BRA `(.L_x_824) ;  /* 0x00000004003c8947 */ /* 0x000fea0003800000 */
[--C-:B--2---:R-:W-:Y:S01]  /*2f8b0*/  FADD.FTZ R129, R206, -R228.reuse ;  /* 0x800000e4ce817221 */ /* 0x104fe20000010000 */
[----:B------:R-:W-:Y:S01]  /*2f8c0*/  SHF.L.U32 R131, R43, 0x10, RZ ;  /* 0x000000102b837819 */ /* 0x000fe200000006ff */
[----:B------:R-:W-:Y:S01]  /*2f8d0*/  IMAD.U32 R133, R87, 0x10000, RZ ;  /* 0x0001000057857824 */ /* 0x000fe200078e00ff */
[----:B------:R-:W-:Y:S01]  /*2f8e0*/  SHF.L.U32 R225, R103, 0x10, RZ ;  /* 0x0000001067e17819 */ /* 0x000fe200000006ff */
[----:B------:R-:W-:Y:S01]  /*2f8f0*/  FMUL.FTZ R132, R226, R129 ;  /* 0x00000081e2847220 */ /* 0x000fe20000410000 */
[--C-:B------:R-:W-:Y:S01]  /*2f900*/  FADD.FTZ R129, R196, -R228.reuse ;  /* 0x800000e4c4817221 */ /* 0x100fe20000010000 */
[----:B------:R-:W-:Y:S01]  /*2f910*/  IMAD.U32 R135, R47, 0x10000, RZ ;  /* 0x000100002f877824 */ /* 0x000fe200078e00ff */
[----:B------:R-:W-:Y:S01]  /*2f920*/  SHF.L.U32 R231, R149, 0x10, RZ ;  /* 0x0000001095e77819 */ /* 0x000fe200000006ff */
[----:B------:R-:W-:Y:S01]  /*2f930*/  FFMA.FTZ R128, R132, R131, R133 ;  /* 0x0000008384807223 */ /* 0x000fe20000010085 */
[----:B------:R-:W-:Y:S01]  /*2f940*/  FADD.FTZ R131, R215, -R228 ;  /* 0x800000e4d7837221 */ /* 0x000fe20000010000 */
[----:B------:R-:W-:Y:S01]  /*2f950*/  IMAD.U32 R227, R151, 0x10000, RZ ;  /* 0x0001000097e37824 */ /* 0x000fe200078e00ff */
[----:B------:R-:W-:Y:S01]  /*2f960*/  SHF.L.U32 R223, R86, 0x10, RZ ;  /* 0x0000001056df7819 */ /* 0x000fe200000006ff */
[----:B------:R-:W-:-:S02]  /*2f970*/  IMAD.U32 R229, R150, 0x10000, RZ ;  /* 0x0001000096e57824 */ /* 0x000fc400078e00ff */
[----:B------:R-:W-:Y:S01]  /*2f980*/  FMUL.FTZ R130, R226, R131 ;  /* 0x00000083e2827220 */ /* 0x000fe20000410000 */
[----:B------:R-:W-:Y:S02]  /*2f990*/  IMAD.U32 R222, R148, 0x10000, RZ ;  /* 0x0001000094de7824 */ /* 0x000fe400078e00ff */
[----:B------:R-:W-:Y:S01]  /*2f9a0*/  FMUL.FTZ R134, R226, R129 ;  /* 0x00000081e2867220 */ /* 0x000fe20000410000 */
[----:B------:R-:W-:Y:S02]  /*2f9b0*/  IMAD.U32 R133, R42, 0x10000, RZ ;  /* 0x000100002a857824 */ /* 0x000fe400078e00ff */
[----:B------:R-:W-:Y:S01]  /*2f9c0*/  FFMA.FTZ R132, R132, R135, R225 ;  /* 0x0000008784847223 */ /* 0x000fe200000100e1 */
[C---:B------:R-:W-:Y:S01]  /*2f9d0*/  FFMA.FTZ R131, R130.reuse, R227, R229 ;  /* 0x000000e382837223 */ /* 0x040fe200000100e5 */
[----:B------:R-:W-:Y:S01]  /*2f9e0*/  FFMA.FTZ R135, R130, R231, R222 ;  /* 0x000000e782877223 */ /* 0x000fe200000100de */
[--C-:B------:R-:W-:Y:S01]  /*2f9f0*/  FADD.FTZ R225, R205, -R228.reuse ;  /* 0x800000e4cde17221 */ /* 0x100fe20000010000 */
[----:B------:R-:W-:Y:S01]  /*2fa00*/  FFMA.FTZ R130, R134, R133, R223 ;  /* 0x0000008586827223 */ /* 0x000fe200000100df */
[----:B------:R-:W-:Y:S01]  /*2fa10*/  FADD.FTZ R129, R186, -R228 ;  /* 0x800000e4ba817221 */ /* 0x000fe20000010000 */
[----:B------:R-:W-:Y:S01]  /*2fa20*/  IMAD.U32 R133, R46, 0x10000, RZ ;  /* 0x000100002e857824 */ /* 0x000fe200078e00ff */
[----:B------:R-:W-:Y:S01]  /*2fa30*/  SHF.L.U32 R227, R152, 0x10, RZ ;  /* 0x0000001098e37819 */ /* 0x000fe200000006ff */
        /* <DEDUP_REMOVED lines=8> */
[----:B------:R-:W-:Y:S02]  /*2fac0*/  IMAD.U32 R224, R85, 0x10000, RZ ;  /* 0x0001000055e07824 */ /* 0x000fe400078e00ff */
[--C-:B------:R-:W-:Y:S01]  /*2fad0*/  FADD.FTZ R231, R195, -R228.reuse ;  /* 0x800000e4c3e77221 */ /* 0x100fe20000010000 */
[----:B------:R-:W-:Y:S01]  /*2fae0*/  FADD.FTZ R223, R165, -R228 ;  /* 0x800000e4a5df7221 */ /* 0x000fe20000010000 */
[C---:B------:R-:W-:Y:S01]  /*2faf0*/  FFMA.FTZ R133, R225.reuse, R234, R227 ;  /* 0x000000eae1857223 */ /* 0x040fe200000100e3 */
[----:B------:R-:W-:Y:S01]  /*2fb00*/  FFMA.FTZ R129, R225, R230, R232 ;  /* 0x000000e6e1817223 */ /* 0x000fe200000100e8 */
[----:B------:R-:W-:Y:S01]  /*2fb10*/  FFMA.FTZ R227, R229, R222, R224 ;  /* 0x000000dee5e37223 */ /* 0x000fe200000100e0 */
[----:B------:R-:W-:Y:S01]  /*2fb20*/  SHF.L.U32 R222, R45, 0x10, RZ ;  /* 0x000000102dde7819 */ /* 0x000fe200000006ff */
[----:B------:R-:W-:Y:S01]  /*2fb30*/  IMAD.U32 R224, R101, 0x10000, RZ ;  /* 0x0001000065e07824 */ /* 0x000fe200078e00ff */
[----:B------:R-:W-:Y:S01]  /*2fb40*/  SHF.L.U32 R225, R40, 0x10, RZ ;  /* 0x0000001028e17819 */ /* 0x000fe200000006ff */
[----:B------:R-:W-:Y:S01]  /*2fb50*/  FMUL.FTZ R232, R226, R231 ;  /* 0x000000e7e2e87220 */ /* 0x000fe20000410000 */
[----:B------:R-:W-:-:S02]  /*2fb60*/  IMAD.U32 R231, R84, 0x10000, RZ ;  /* 0x0001000054e77824 */ /* 0x000fc400078e00ff */
[----:B------:R-:W-:Y:S01]  /*2fb70*/  FMUL.FTZ R230, R226, R223 ;  /* 0x000000dfe2e67220 */ /* 0x000fe20000410000 */
[----:B------:R-:W-:Y:S01]  /*2fb80*/  FFMA.FTZ R229, R229, R222, R224 ;  /* 0x000000dee5e57223 */ /* 0x000fe200000100e0 */
[----:B------:R-:W-:Y:S01]  /*2fb90*/  SHF.L.U32 R235, R158, 0x10, RZ ;  /* 0x000000109eeb7819 */ /* 0x000fe200000006ff */
[----:B------:R-:W0:Y:S01]  /*2fba0*/  LDC.64 R222, c[0x0][0x430] ;  /* 0x00010c00ffde7b82 */ /* 0x000e220000000a00 */
[----:B------:R-:W-:Y:S01]  /*2fbb0*/  FFMA.FTZ R231, R230, R225, R231 ;  /* 0x000000e1e6e77223 */ /* 0x000fe200000100e7 */
[----:B------:R-:W-:Y:S01]  /*2fbc0*/  IMAD.U32 R233, R159, 0x10000, RZ ;  /* 0x000100009fe97824 */ /* 0x000fe200078e00ff */
[----:B------:R-:W-:Y:S01]  /*2fbd0*/  F2FP.BF16.F32.PACK_AB R131, R131, R128 ;  /* 0x000000808383723e */ /* 0x000fe200000010ff */
[----:B------:R-:W-:Y:S01]  /*2fbe0*/  IMAD.U32 R237, R157, 0x10000, RZ ;  /* 0x000100009ded7824 */ /* 0x000fe200078e00ff */
[----:B------:R-:W-:Y:S01]  /*2fbf0*/  F2FP.BF16.F32.PACK_AB R130, R129, R130 ;  /* 0x000000828182723e */ /* 0x000fe200000010ff */
[----:B------:R-:W-:Y:S02]  /*2fc00*/  IMAD.U32 R234, R156, 0x10000, RZ ;  /* 0x000100009cea7824 */ /* 0x000fe400078e00ff */
[----:B------:R-:W-:Y:S01]  /*2fc10*/  FFMA.FTZ R236, R232, R233, R235 ;  /* 0x000000e9e8ec7223 */ /* 0x000fe200000100eb */
[----:B------:R-:W1:Y:S01]  /*2fc20*/  LDC.64 R224, c[0x0][0x428] ;  /* 0x00010a00ffe07b82 */ /* 0x000e620000000a00 */
[----:B------:R-:W-:Y:S01]  /*2fc30*/  SHF.L.U32 R235, R100, 0x10, RZ ;  /* 0x0000001064eb7819 */ /* 0x000fe200000006ff */
[----:B------:R-:W-:Y:S01]  /*2fc40*/  FFMA.FTZ R238, R232, R237, R234 ;  /* 0x000000ede8ee7223 */ /* 0x000fe200000100ea */
[----:B------:R-:W-:-:S02]  /*2fc50*/  IMAD.U32 R233, R44, 0x10000, RZ ;  /* 0x000100002ce97824 */ /* 0x000fc400078e00ff */
[----:B------:R-:W-:Y:S01]  /*2fc60*/  FADD.FTZ R237, R185, -R228 ;  /* 0x800000e4b9ed7221 */ /* 0x000fe20000010000 */
[----:B------:R-:W-:Y:S01]  /*2fc70*/  IMAD.U32 R232, R162, 0x10000, RZ ;  /* 0x00010000a2e87824 */ /* 0x000fe200078e00ff */
[----:B------:R-:W-:Y:S01]  /*2fc80*/  SHF.L.U32 R234, R161, 0x10, RZ ;  /* 0x00000010a1ea7819 */ /* 0x000fe200000006ff */
[----:B------:R-:W-:Y:S01]  /*2fc90*/  FFMA.FTZ R233, R230, R233, R235 ;  /* 0x000000e9e6e97223 */ /* 0x000fe200000100eb */
[----:B------:R-:W-:Y:S01]  /*2fca0*/  FMUL.FTZ R237, R226, R237 ;  /* 0x000000ede2ed7220 */ /* 0x000fe20000410000 */
[----:B------:R-:W-:Y:S01]  /*2fcb0*/  IMAD.U32 R230, R163, 0x10000, RZ ;  /* 0x00010000a3e67824 */ /* 0x000fe200078e00ff */
[----:B------:R-:W-:Y:S01]  /*2fcc0*/  F2FP.BF16.F32.PACK_AB R129, R236, R227 ;  /* 0x000000e3ec81723e */ /* 0x000fe200000010ff */
[----:B------:R-:W-:Y:S01]  /*2fcd0*/  IMAD.U32 R235, R160, 0x10000, RZ ;  /* 0x00010000a0eb7824 */ /* 0x000fe200078e00ff */
[----:B------:R-:W-:Y:S01]  /*2fce0*/  F2FP.BF16.F32.PACK_AB R135, R135, R132 ;  /* 0x000000848787723e */ /* 0x000fe200000010ff */
[----:B------:R-:W-:Y:S01]  /*2fcf0*/  FFMA.FTZ R230, R237, R230, R232 ;  /* 0x000000e6ede67223 */ /* 0x000fe200000100e8 */
[----:B------:R-:W-:Y:S01]  /*2fd00*/  F2FP.BF16.F32.PACK_AB R134, R133, R134 ;  /* 0x000000868586723e */ /* 0x000fe200000010ff */
[----:B------:R-:W-:Y:S01]  /*2fd10*/  FFMA.FTZ R234, R237, R234, R235 ;  /* 0x000000eaedea7223 */ /* 0x000fe200000100eb */
[----:B------:R-:W-:Y:S01]  /*2fd20*/  F2FP.BF16.F32.PACK_AB R133, R238, R229 ;  /* 0x000000e5ee85723e */ /* 0x000fe200000010ff */
[----:B0-----:R-:W-:Y:S01]  /*2fd30*/  IMAD.WIDE.U32 R222, R220, 0x10, R222 ;  /* 0x00000010dcde7825 */ /* 0x001fe200078e00de */
[----:B------:R-:W-:-:S02]  /*2fd40*/  F2FP.BF16.F32.PACK_AB R128, R230, R231 ;  /* 0x000000e7e680723e */ /* 0x000fc400000010ff */
[----:B------:R-:W-:Y:S01]  /*2fd50*/  F2FP.BF16.F32.PACK_AB R132, R234, R233 ;  /* 0x000000e9ea84723e */ /* 0x000fe200000010ff */
[----:B-1----:R-:W-:-:S04]  /*2fd60*/  IMAD.WIDE.U32 R224, R220, 0x10, R224 ;  /* 0x00000010dce07825 */ /* 0x002fc800078e00e0 */
[----:B------:R-:W-:Y:S01]  /*2fd70*/  VIADD R220, R220, 0x20 ;  /* 0x00000020dcdc7836 */ /* 0x000fe20000000000 */
[----:B------:R0:W-:Y:S04]  /*2fd80*/  STG.E.128 desc[UR6][R224.64], R128 ;  /* 0x00000080e0007986 */ /* 0x0001e8000c101d06 */
[----:B------:R0:W-:Y:S02]  /*2fd90*/  STG.E.128 desc[UR6][R222.64], R132 ;  /* 0x00000084de007986 */ /* 0x0001e4000c101d06 */
.L_x_824:
[----:B------:R-:W-:Y:S05]  /*2fda0*/  BSYNC.RECONVERGENT B1 ;  /* 0x0000000000017941 */ /* 0x000fea0003800200 */
.L_x_823:
[----:B------:R-:W-:Y:S01]  /*2fdb0*/  LOP3.LUT P0, RZ, R184, 0x200, RZ, 0xc0, !PT ;  /* 0x00000200b8ff7812 */ /* 0x000fe2000780c0ff */
[----:B------:R-:W-:-:S12]  /*2fdc0*/  BSSY.RECONVERGENT B1, `(.L_x_825) ;  /* 0x0000051000017945 */ /* 0x000fd80003800200 */
[----:B------:R-:W-:Y:S05]  /*2fdd0*/  @!P0 BRA `(.L_x_826) ;  /* 0x00000004003c8947 */ /* 0x000fea0003800000 */
[--C-:B0-2---:R-:W-:Y:S01]  /*2fde0*/  FADD.FTZ R129, R208, -R228.reuse ;  /* 0x800000e4d0817221 */ /* 0x105fe20000010000 */
        /* <DEDUP_REMOVED lines=78> */
.L_x_826:
[----:B------:R-:W-:Y:S05]  /*302d0*/  BSYNC.RECONVERGENT B1 ;  /* 0x0000000000017941 */ /* 0x000fea0003800200 */
.L_x_825:
[----:B------:R-:W-:Y:S01]  /*302e0*/  LOP3.LUT P0, RZ, R184, 0x80, RZ, 0xc0, !PT ;  /* 0x00000080b8ff7812 */ /* 0x000fe2000780c0ff */
[----:B------:R-:W-:-:S12]  /*302f0*/  BSSY.RECONVERGENT B1, `(.L_x_827) ;  /* 0x0000051000017945 */ /* 0x000fd80003800200 */
[----:B------:R-:W-:Y:S05]  /*30300*/  @!P0 BRA `(.L_x_828) ;  /* 0x00000004003c8947 */ /* 0x000fea0003800000 */
[--C-:B012---:R-:W-:Y:S01]  /*30310*/  FADD.FTZ R129, R210, -R228.reuse ;  /* 0x800000e4d2817221 */ /* 0x107fe20000010000 */
        /* <DEDUP_REMOVED lines=78> */
.L_x_828:
[----:B------:R-:W-:Y:S05]  /*30800*/  BSYNC.RECONVERGENT B1 ;  /* 0x0000000000017941 */ /* 0x000fea0003800200 */
.L_x_827:
[----:B------:R-:W-:Y:S01]  /*30810*/  LOP3.LUT P0, RZ, R184, 0x40, RZ, 0xc0, !PT ;  /* 0x00000040b8ff7812 */ /* 0x000fe2000780c0ff */
[----:B------:R-:W-:-:S12]  /*30820*/  BSSY.RECONVERGENT B1, `(.L_x_829) ;  /* 0x000005a000017945 */ /* 0x000fd80003800200 */
[----:B------:R-:W-:Y:S05]  /*30830*/  @!P0 BRA `(.L_x_830) ;  /* 0x0000000400608947 */ /* 0x000fea0003800000 */
[----:B0123--:R-:W-:Y:S01]  /*30840*/  FADD.FTZ R129, R212, -R228 ;  /* 0x800000e4d4817221 */ /* 0x00ffe20000010000 */
[----:B------:R-:W-:Y:S01]  /*30850*/  SHF.L.U32 R131, R67, 0x10, RZ ;  /* 0x0000001043837819 */ /* 0x000fe200000006ff */
[----:B------:R-:W-:Y:S01]  /*30860*/  IMAD.U32 R133, R75, 0x10000, RZ ;  /* 0x000100004b857824 */ /* 0x000fe200078e00ff */
[----:B------:R-:W-:Y:S01]  /*30870*/  PRMT R134, R67, 0x7632, R134 ;  /* 0x0000763243867816 */ /* 0x000fe20000000086 */
[----:B------:R-:W-:Y:S01]  /*30880*/  FMUL.FTZ R132, R226, R129 ;  /* 0x00000081e2847220 */ /* 0x000fe20000410000 */
[----:B------:R-:W-:Y:S01]  /*30890*/  PRMT R227, R75, 0x7632, R227 ;  /* 0x000076324be37816 */ /* 0x000fe200000000e3 */
[--C-:B------:R-:W-:Y:S01]  /*308a0*/  FADD.FTZ R129, R202, -R228.reuse ;  /* 0x800000e4ca817221 */ /* 0x100fe20000010000 */
[----:B------:R-:W-:Y:S01]  /*308b0*/  PRMT R229, R71, 0x7632, R229 ;  /* 0x0000763247e57816 */ /* 0x000fe200000000e5 */
[----:B------:R-:W-:Y:S01]  /*308c0*/  FFMA.FTZ R128, R132, R131, R133 ;  /* 0x0000008384807223 */ /* 0x000fe20000010085 */
[----:B------:R-:W-:Y:S01]  /*308d0*/  FADD.FTZ R131, R218, -R228 ;  /* 0x800000e4da837221 */ /* 0x000fe20000010000 */
[----:B------:R-:W-:Y:S01]  /*308e0*/  PRMT R222, R91, 0x7632, R222 ;  /* 0x000076325bde7816 */ /* 0x000fe200000000de */
[----:B------:R-:W-:Y:S01]  /*308f0*/  IMAD.U32 R135, R71, 0x10000, RZ ;  /* 0x0001000047877824 */ /* 0x000fe200078e00ff */
[----:B------:R-:W-:Y:S01]  /*30900*/  SHF.L.U32 R227, R227, 0x10, RZ ;  /* 0x00000010e3e37819 */ /* 0x000fe200000006ff */
[----:B------:R-:W-:Y:S01]  /*30910*/  FMUL.FTZ R130, R226, R131 ;  /* 0x00000083e2827220 */ /* 0x000fe20000410000 */
[----:B------:R-:W-:Y:S01]  /*30920*/  SHF.L.U32 R225, R91, 0x10, RZ ;  /* 0x000000105be17819 */ /* 0x000fe200000006ff */
[----:B------:R-:W-:Y:S01]  /*30930*/  IMAD.U32 R131, R134, 0x10000, RZ ;  /* 0x0001000086837824 */ /* 0x000fe200078e00ff */
[----:B------:R-:W-:Y:S01]  /*30940*/  SHF.L.U32 R223, R74, 0x10, RZ ;  /* 0x000000104adf7819 */ /* 0x000fe200000006ff */
[----:B------:R-:W-:-:S02]  /*30950*/  IMAD.U32 R229, R229, 0x10000, RZ ;  /* 0x00010000e5e57824 */ /* 0x000fc400078e00ff */
[----:B------:R-:W-:Y:S01]  /*30960*/  FMUL.FTZ R134, R226, R129 ;  /* 0x00000081e2867220 */ /* 0x000fe20000410000 */
[----:B------:R-:W-:Y:S02]  /*30970*/  IMAD.U32 R222, R222, 0x10000, RZ ;  /* 0x00010000dede7824 */ /* 0x000fe400078e00ff */
[----:B------:R-:W-:Y:S01]  /*30980*/  FFMA.FTZ R131, R130, R131, R227 ;  /* 0x0000008382837223 */ /* 0x000fe200000100e3 */
[----:B------:R-:W-:Y:S02]  /*30990*/  IMAD.U32 R133, R66, 0x10000, RZ ;  /* 0x0001000042857824 */ /* 0x000fe400078e00ff */
[----:B------:R-:W-:Y:S01]  /*309a0*/  FFMA.FTZ R132, R132, R135, R225 ;  /* 0x0000008784847223 */ /* 0x000fe200000100e1 */
[----:B------:R-:W-:Y:S01]  /*309b0*/  PRMT R234, R70, 0x7632, R234 ;  /* 0x0000763246ea7816 */ /* 0x000fe200000000ea */
[----:B------:R-:W-:Y:S01]  /*309c0*/  FFMA.FTZ R135, R130, R229, R222 ;  /* 0x000000e582877223 */ /* 0x000fe200000100de */
[----:B------:R-:W-:Y:S01]  /*309d0*/  PRMT R227, R90, 0x7632, R227 ;  /* 0x000076325ae37816 */ /* 0x000fe200000000e3 */
[----:B------:R-:W-:Y:S01]  /*309e0*/  FADD.FTZ R225, R211, -R228 ;  /* 0x800000e4d3e17221 */ /* 0x000fe20000010000 */
[----:B------:R-:W-:Y:S01]  /*309f0*/  PRMT R230, R66, 0x7632, R230 ;  /* 0x0000763242e67816 */ /* 0x000fe200000000e6 */
[----:B------:R-:W-:Y:S01]  /*30a00*/  FFMA.FTZ R130, R134, R133, R223 ;  /* 0x0000008586827223 */ /* 0x000fe200000100df */
[----:B------:R-:W-:Y:S01]  /*30a10*/  PRMT R232, R74, 0x7632, R232 ;  /* 0x000076324ae87816 */ /* 0x000fe200000000e8 */
[----:B------:R-:W-:Y:S01]  /*30a20*/  FADD.FTZ R129, R192, -R228 ;  /* 0x800000e4c0817221 */ /* 0x000fe20000010000 */
[----:B------:R-:W-:Y:S01]  /*30a30*/  IMAD.U32 R133, R70, 0x10000, RZ ;  /* 0x0001000046857824 */ /* 0x000fe200078e00ff */
[----:B------:R-:W-:Y:S01]  /*30a40*/  SHF.L.U32 R234, R234, 0x10, RZ ;  /* 0x00000010eaea7819 */ /* 0x000fe200000006ff */
[----:B------:R-:W-:Y:S01]  /*30a50*/  IMAD.U32 R223, R90, 0x10000, RZ ;  /* 0x000100005adf7824 */ /* 0x000fe200078e00ff */
[----:B------:R-:W-:Y:S01]  /*30a60*/  SHF.L.U32 R222, R65, 0x10, RZ ;  /* 0x0000001041de7819 */ /* 0x000fe200000006ff */
[----:B------:R-:W-:Y:S01]  /*30a70*/  FMUL.FTZ R225, R226, R225 ;  /* 0x000000e1e2e17220 */ /* 0x000fe20000410000 */
[----:B------:R-:W-:-:S02]  /*30a80*/  IMAD.U32 R227, R227, 0x10000, RZ ;  /* 0x00010000e3e37824 */ /* 0x000fc400078e00ff */
[----:B------:R-:W-:Y:S01]  /*30a90*/  FMUL.FTZ R229, R226, R129 ;  /* 0x00000081e2e57220 */ /* 0x000fe20000410000 */
[----:B------:R-:W-:Y:S02]  /*30aa0*/  IMAD.U32 R230, R230, 0x10000, RZ ;  /* 0x00010000e6e67824 */ /* 0x000fe400078e00ff */
[----:B------:R-:W-:Y:S01]  /*30ab0*/  FFMA.FTZ R134, R134, R133, R223 ;  /* 0x0000008586867223 */ /* 0x000fe200000100df */
[----:B------:R-:W-:Y:S02]  /*30ac0*/  IMAD.U32 R232, R232, 0x10000, RZ ;  /* 0x00010000e8e87824 */ /* 0x000fe400078e00ff */
[--C-:B------:R-:W-:Y:S01]  /*30ad0*/  FADD.FTZ R231, R201, -R228.reuse ;  /* 0x800000e4c9e77221 */ /* 0x100fe20000010000 */
[----:B------:R-:W-:Y:S02]  /*30ae0*/  IMAD.U32 R224, R73, 0x10000, RZ ;  /* 0x0001000049e07824 */ /* 0x000fe400078e00ff */
[----:B------:R-:W-:Y:S01]  /*30af0*/  FADD.FTZ R223, R177, -R228 ;  /* 0x800000e4b1df7221 */ /* 0x000fe20000010000 */
[C---:B------:R-:W-:Y:S01]  /*30b00*/  FFMA.FTZ R133, R225.reuse, R234, R227 ;  /* 0x000000eae1857223 */ /* 0x040fe200000100e3 */
[----:B------:R-:W-:Y:S01]  /*30b10*/  FFMA.FTZ R129, R225, R230, R232 ;  /* 0x000000e6e1817223 */ /* 0x000fe200000100e8 */
[----:B------:R-:W-:Y:S01]  /*30b20*/  FFMA.FTZ R227, R229, R222, R224 ;  /* 0x000000dee5e37223 */ /* 0x000fe200000100e0 */
[----:B------:R-:W-:Y:S01]  /*30b30*/  SHF.L.U32 R222, R69, 0x10, RZ ;  /* 0x0000001045de7819 */ /* 0x000fe200000006ff */
[----:B------:R-:W-:-:S02]  /*30b40*/  IMAD.U32 R224, R89, 0x10000, RZ ;  /* 0x0001000059e07824 */ /* 0x000fc400078e00ff */
[----:B------:R-:W-:Y:S01]  /*30b50*/  FMUL.FTZ R232, R226, R231 ;  /* 0x000000e7e2e87220 */ /* 0x000fe20000410000 */
[----:B------:R-:W-:Y:S02]  /*30b60*/  IMAD.U32 R225, R64, 0x10000, RZ ;  /* 0x0001000040e17824 */ /* 0x000fe400078e00ff */
[----:B------:R-:W-:Y:S01]  /*30b70*/  FMUL.FTZ R230, R226, R223 ;  /* 0x000000dfe2e67220 */ /* 0x000fe20000410000 */
[----:B------:R-:W-:Y:S02]  /*30b80*/  IMAD.U32 R231, R72, 0x10000, RZ ;  /* 0x0001000048e77824 */ /* 0x000fe400078e00ff */
[----:B------:R-:W-:Y:S01]  /*30b90*/  FFMA.FTZ R229, R229, R222, R224 ;  /* 0x000000dee5e57223 */ /* 0x000fe200000100e0 */
[----:B------:R-:W-:Y:S01]  /*30ba0*/  PRMT R234, R89, 0x7632, R234 ;  /* 0x0000763259ea7816 */ /* 0x000fe200000000ea */
[----:B------:R-:W0:Y:S01]  /*30bb0*/  LDC.64 R222, c[0x0][0x430] ;  /* 0x00010c00ffde7b82 */ /* 0x000e220000000a00 */
[----:B------:R-:W-:Y:S01]  /*30bc0*/  FFMA.FTZ R231, R230, R225, R231 ;  /* 0x000000e1e6e77223 */ /* 0x000fe200000100e7 */
[----:B------:R-:W-:Y:S01]  /*30bd0*/  SHF.L.U32 R235, R14, 0x10, RZ ;  /* 0x000000100eeb7819 */ /* 0x000fe200000006ff */
[----:B------:R-:W-:Y:S01]  /*30be0*/  IMAD.U32 R233, R15, 0x10000, RZ ;  /* 0x000100000fe97824 */ /* 0x000fe200078e00ff */
[----:B------:R-:W-:Y:S01]  /*30bf0*/  SHF.L.U32 R234, R234, 0x10, RZ ;  /* 0x00000010eaea7819 */ /* 0x000fe200000006ff */
[----:B------:R-:W-:Y:S01]  /*30c00*/  IMAD.U32 R237, R13, 0x10000, RZ ;  /* 0x000100000ded7824 */ /* 0x000fe200078e00ff */
[----:B------:R-:W-:Y:S01]  /*30c10*/  F2FP.BF16.F32.PACK_AB R131, R131, R128 ;  /* 0x000000808383723e */ /* 0x000fe200000010ff */
        /* <DEDUP_REMOVED lines=20> */
[----:B------:R-:W-:Y:S02]  /*30d60*/  F2FP.BF16.F32.PACK_AB R133, R238, R229 ;  /* 0x000000e5ee85723e */ /* 0x000fe400000010ff */
[----:B------:R-:W-:Y:S01]  /*30d70*/  F2FP.BF16.F32.PACK_AB R132, R234, R233 ;  /* 0x000000e9ea84723e */ /* 0x000fe200000010ff */
[----:B-1----:R-:W-:-:S04]  /*30d80*/  IMAD.WIDE.U32 R224, R220, 0x10, R224 ;  /* 0x00000010dce07825 */ /* 0x002fc800078e00e0 */
[----:B------:R-:W-:Y:S01]  /*30d90*/  VIADD R220, R220, 0x20 ;  /* 0x00000020dcdc7836 */ /* 0x000fe20000000000 */
[----:B------:R4:W-:Y:S04]  /*30da0*/  STG.E.128 desc[UR6][R224.64], R128 ;  /* 0x00000080e0007986 */ /* 0x0009e8000c101d06 */
[----:B------:R4:W-:Y:S02]  /*30db0*/  STG.E.128 desc[UR6][R222.64], R132 ;  /* 0x00000084de007986 */ /* 0x0009e4000c101d06 */
.L_x_830:
[----:B------:R-:W-:Y:S05]  /*30dc0*/  BSYNC.RECONVERGENT B1 ;  /* 0x0000000000017941 */ /* 0x000fea0003800200 */
.L_x_829:
[----:B------:R-:W-:Y:S01]  /*30dd0*/  LOP3.LUT P0, RZ, R184, 0x20, RZ, 0xc0, !PT ;  /* 0x00000020b8ff7812 */ /* 0x000fe2000780c0ff */
[----:B------:R-:W-:-:S12]  /*30de0*/  BSSY.RECONVERGENT B1, `(.L_x_831) ;  /* 0x0000058000017945 */ /* 0x000fd80003800200 */
[----:B------:R-:W-:Y:S05]  /*30df0*/  @!P0 BRA `(.L_x_832) ;  /* 0x0000000400588947 */ /* 0x000fea0003800000 */
[----:B01234-:R-:W-:Y:S01]  /*30e00*/  FADD.FTZ R129, R178, -R228 ;  /* 0x800000e4b2817221 */ /* 0x01ffe20000010000 */
[----:B------:R-:W-:Y:S01]  /*30e10*/  SHF.L.U32 R128, R108, 0x10, RZ ;  /* 0x000000106c807819 */ /* 0x000fe200000006ff */
[C---:B------:R-:W-:Y:S01]  /*30e20*/  IMAD.U32 R130, R112.reuse, 0x10000, RZ ;  /* 0x0001000070827824 */ /* 0x040fe200078e00ff */
[----:B------:R-:W-:Y:S01]  /*30e30*/  PRMT R222, R112, 0x7632, R222 ;  /* 0x0000763270de7816 */ /* 0x000fe200000000de */
[----:B------:R-:W-:Y:S01]  /*30e40*/  FMUL.FTZ R129, R226, R129 ;  /* 0x00000081e2817220 */ /* 0x000fe20000410000 */
[----:B------:R-:W-:Y:S01]  /*30e50*/  FADD.FTZ R131, R193, -R228 ;  /* 0x800000e4c1837221 */ /* 0x000fe20000010000 */
[----:B------:R-:W-:Y:S01]  /*30e60*/  PRMT R224, R104, 0x7632, R224 ;  /* 0x0000763268e07816 */ /* 0x000fe200000000e0 */
[----:B------:R-:W-:Y:S01]  /*30e70*/  FADD.FTZ R135, R194, -R228 ;  /* 0x800000e4c2877221 */ /* 0x000fe20000010000 */
[--C-:B------:R-:W-:Y:S01]  /*30e80*/  FFMA.FTZ R128, R129, R128, R130.reuse ;  /* 0x0000008081807223 */ /* 0x100fe20000010082 */
[----:B------:R-:W-:Y:S01]  /*30e90*/  PRMT R130, R108, 0x7632, R130 ;  /* 0x000076326c827816 */ /* 0x000fe20000000082 */
[----:B------:R-:W-:Y:S01]  /*30ea0*/  FMUL.FTZ R227, R226, R131 ;  /* 0x00000083e2e37220 */ /* 0x000fe20000410000 */
[----:B------:R-:W-:Y:S01]  /*30eb0*/  PRMT R133, R116, 0x7632, R133 ;  /* 0x0000763274857816 */ /* 0x000fe20000000085 */
[----:B------:R-:W-:Y:S01]  /*30ec0*/  IMAD.U32 R224, R224, 0x10000, RZ ;  /* 0x00010000e0e07824 */ /* 0x000fe200078e00ff */
[----:B------:R-:W-:Y:S01]  /*30ed0*/  SHF.L.U32 R222, R222, 0x10, RZ ;  /* 0x00000010dede7819 */ /* 0x000fe200000006ff */
[----:B------:R-:W-:Y:S01]  /*30ee0*/  IMAD.U32 R130, R130, 0x10000, RZ ;  /* 0x0001000082827824 */ /* 0x000fe200078e00ff */
[----:B------:R-:W-:Y:S01]  /*30ef0*/  SHF.L.U32 R134, R116, 0x10, RZ ;  /* 0x0000001074867819 */ /* 0x000fe200000006ff */
[----:B------:R-:W-:Y:S01]  /*30f00*/  IMAD.U32 R133, R133, 0x10000, RZ ;  /* 0x0001000085857824 */ /* 0x000fe200078e00ff */
[----:B------:R-:W-:Y:S01]  /*30f10*/  SHF.L.U32 R232, R113, 0x10, RZ ;  /* 0x0000001071e87819 */ /* 0x000fe200000006ff */
[----:B------:R-:W-:-:S02]  /*30f20*/  IMAD.U32 R132, R104, 0x10000, RZ ;  /* 0x0001000068847824 */ /* 0x000fc400078e00ff */
[----:B------:R-:W-:Y:S01]  /*30f30*/  FFMA.FTZ R131, R227, R130, R222 ;  /* 0x00000082e3837223 */ /* 0x000fe200000100de */
[----:B------:R-:W-:Y:S02]  /*30f40*/  IMAD.U32 R230, R109, 0x10000, RZ ;  /* 0x000100006de67824 */ /* 0x000fe400078e00ff */
[----:B------:R-:W-:Y:S01]  /*30f50*/  FMUL.FTZ R135, R226, R135 ;  /* 0x00000087e2877220 */ /* 0x000fe20000410000 */
[----:B------:R-:W-:Y:S01]  /*30f60*/  FFMA.FTZ R227, R227, R224, R133 ;  /* 0x000000e0e3e37223 */ /* 0x000fe20000010085 */
[----:B------:R-:W-:Y:S01]  /*30f70*/  PRMT R223, R109, 0x7632, R223 ;  /* 0x000076326ddf7816 */ /* 0x000fe200000000df */
[----:B------:R-:W-:Y:S01]  /*30f80*/  FADD.FTZ R133, R203, -R228 ;  /* 0x800000e4cb857221 */ /* 0x000fe20000010000 */
[----:B------:R-:W-:Y:S01]  /*30f90*/  PRMT R225, R113, 0x7632, R225 ;  /* 0x0000763271e17816 */ /* 0x000fe200000000e1 */
[----:B------:R-:W-:Y:S01]  /*30fa0*/  FFMA.FTZ R132, R129, R132, R134 ;  /* 0x0000008481847223 */ /* 0x000fe20000010086 */
[----:B------:R-:W-:Y:S01]  /*30fb0*/  PRMT R229, R105, 0x7632, R229 ;  /* 0x0000763269e57816 */ /* 0x000fe200000000e5 */
[----:B------:R-:W-:Y:S01]  /*30fc0*/  FADD.FTZ R231, R204, -R228 ;  /* 0x800000e4cce77221 */ /* 0x000fe20000010000 */
[----:B------:R-:W-:Y:S01]  /*30fd0*/  PRMT R222, R117, 0x7632, R222 ;  /* 0x0000763275de7816 */ /* 0x000fe200000000de */
[----:B------:R-:W-:Y:S01]  /*30fe0*/  FFMA.FTZ R129, R135, R230, R232 ;  /* 0x000000e687817223 */ /* 0x000fe200000100e8 */
[----:B------:R-:W-:Y:S01]  /*30ff0*/  IMAD.U32 R130, R105, 0x10000, RZ ;  /* 0x0001000069827824 */ /* 0x000fe200078e00ff */
[----:B------:R-:W-:Y:S01]  /*31000*/  SHF.L.U32 R223, R223, 0x10, RZ ;  /* 0x00000010dfdf7819 */ /* 0x000fe200000006ff */
[----:B------:R-:W-:-:S02]  /*31010*/  IMAD.U32 R134, R117, 0x10000, RZ ;  /* 0x0001000075867824 */ /* 0x000fc400078e00ff */
[----:B------:R-:W-:Y:S01]  /*31020*/  FMUL.FTZ R230, R226, R133 ;  /* 0x00000085e2e67220 */ /* 0x000fe20000410000 */
[----:B------:R-:W-:Y:S01]  /*31030*/  IMAD.U32 R225, R225, 0x10000, RZ ;  /* 0x00010000e1e17824 */ /* 0x000fe200078e00ff */
[----:B------:R-:W-:Y:S01]  /*31040*/  SHF.L.U32 R222, R222, 0x10, RZ ;  /* 0x00000010dede7819 */ /* 0x000fe200000006ff */
[----:B------:R-:W-:Y:S01]  /*31050*/  IMAD.U32 R229, R229, 0x10000, RZ ;  /* 0x00010000e5e57824 */ /* 0x000fe200078e00ff */
[----:B------:R-:W-:Y:S01]  /*31060*/  SHF.L.U32 R224, R110, 0x10, RZ ;  /* 0x000000106ee07819 */ /* 0x000fe200000006ff */
[----:B------:R-:W-:Y:S02]  /*31070*/  IMAD.U32 R232, R114, 0x10000, RZ ;  /* 0x0001000072e87824 */ /* 0x000fe400078e00ff */
[----:B------:R-:W-:Y:S01]  /*31080*/  FMUL.FTZ R231, R226, R231 ;  /* 0x000000e7e2e77220 */ /* 0x000fe20000410000 */
[----:B------:R-:W-:Y:S01]  /*31090*/  FFMA.FTZ R133, R135, R130, R134 ;  /* 0x0000008287857223 */ /* 0x000fe20000010086 */
[----:B------:R-:W-:Y:S02]  /*310a0*/  IMAD.U32 R234, R106, 0x10000, RZ ;  /* 0x000100006aea7824 */ /* 0x000fe400078e00ff */
[----:B------:R-:W-:Y:S01]  /*310b0*/  FFMA.FTZ R134, R230, R223, R225 ;  /* 0x000000dfe6867223 */ /* 0x000fe200000100e1 */
[----:B------:R-:W-:-:S02]  /*310c0*/  IMAD.U32 R233, R118, 0x10000, RZ ;  /* 0x0001000076e97824 */ /* 0x000fc400078e00ff */
[----:B------:R-:W-:Y:S01]  /*310d0*/  FFMA.FTZ R230, R230, R229, R222 ;  /* 0x000000e5e6e67223 */ /* 0x000fe200000100de */
[----:B------:R-:W-:Y:S01]  /*310e0*/  FFMA.FTZ R130, R231, R224, R232 ;  /* 0x000000e0e7827223 */ /* 0x000fe200000100e8 */
[--C-:B------:R-:W-:Y:S01]  /*310f0*/  FADD.FTZ R135, R213, -R228.reuse ;  /* 0x800000e4d5877221 */ /* 0x100fe20000010000 */
[----:B------:R-:W0:Y:S01]  /*31100*/  LDC.64 R222, c[0x0][0x428] ;  /* 0x00010a00ffde7b82 */ /* 0x000e220000000a00 */
[----:B------:R-:W-:Y:S01]  /*31110*/  FFMA.FTZ R229, R231, R234, R233 ;  /* 0x000000eae7e57223 */ /* 0x000fe200000100e9 */
[--C-:B------:R-:W-:Y:S01]  /*31120*/  FADD.FTZ R231, R214, -R228.reuse ;  /* 0x800000e4d6e77221 */ /* 0x100fe20000010000 */
[----:B------:R-:W-:Y:S01]  /*31130*/  FADD.FTZ R237, R219, -R228 ;  /* 0x800000e4dbed7221 */ /* 0x000fe20000010000 */
[----:B------:R-:W-:Y:S01]  /*31140*/  SHF.L.U32 R232, R11, 0x10, RZ ;  /* 0x000000100be87819 */ /* 0x000fe200000006ff */
[----:B------:R-:W-:Y:S02]  /*31150*/  IMAD.U32 R228, R12, 0x10000, RZ ;  /* 0x000100000ce47824 */ /* 0x000fe400078e00ff */
[----:B------:R-:W-:Y:S01]  /*31160*/  FMUL.FTZ R135, R226, R135 ;  /* 0x00000087e2877220 */ /* 0x000fe20000410000 */
[----:B------:R-:W-:Y:S01]  /*31170*/  IMAD.U32 R234, R10, 0x10000, RZ ;  /* 0x000100000aea7824 */ /* 0x000fe200078e00ff */
[----:B------:R-:W1:Y:S01]  /*31180*/  LDC.64 R224, c[0x0][0x430] ;  /* 0x00010c00ffe07b82 */ /* 0x000e620000000a00 */
[----:B------:R-:W-:-:S02]  /*31190*/  IMAD.U32 R233, R9, 0x10000, RZ ;  /* 0x0001000009e97824 */ /* 0x000fc400078e00ff */
[C---:B------:R-:W-:Y:S01]  /*311a0*/  FMUL.FTZ R235, R226.reuse, R231 ;  /* 0x000000e7e2eb7220 */ /* 0x040fe20000410000 */
[----:B------:R-:W-:Y:S01]  /*311b0*/  FMUL.FTZ R237, R226, R237 ;  /* 0x000000ede2ed7220 */ /* 0x000fe20000410000 */
[C---:B------:R-:W-:Y:S01]  /*311c0*/  FFMA.FTZ R231, R135.reuse, R228, R232 ;  /* 0x000000e487e77223 */ /* 0x040fe200000100e8 */
[----:B------:R-:W-:Y:S01]  /*311d0*/  FFMA.FTZ R234, R135, R234, R233 ;  /* 0x000000ea87ea7223 */ /* 0x000fe200000100e9 */
[----:B------:R-:W-:Y:S01]  /*311e0*/  SHF.L.U32 R226, R111, 0x10, RZ ;  /* 0x000000106fe27819 */ /* 0x000fe200000006ff */
[----:B------:R-:W-:Y:S01]  /*311f0*/  IMAD.U32 R228, R115, 0x10000, RZ ;  /* 0x0001000073e47824 */ /* 0x000fe200078e00ff */
[----:B------:R-:W-:Y:S01]  /*31200*/  SHF.L.U32 R135, R119, 0x10, RZ ;  /* 0x0000001077877819 */ /* 0x000fe200000006ff */
[----:B------:R-:W-:Y:S01]  /*31210*/  IMAD.U32 R232, R107, 0x10000, RZ ;  /* 0x000100006be87824 */ /* 0x000fe200078e00ff */
[----:B------:R-:W-:Y:S01]  /*31220*/  SHF.L.U32 R236, R6, 0x10, RZ ;  /* 0x0000001006ec7819 */ /* 0x000fe200000006ff */
[----:B------:R-:W-:Y:S01]  /*31230*/  FFMA.FTZ R226, R235, R226, R228 ;  /* 0x000000e2ebe27223 */ /* 0x000fe200000100e4 */
[----:B------:R-:W-:-:S02]  /*31240*/  IMAD.U32 R228, R8, 0x10000, RZ ;  /* 0x0001000008e47824 */ /* 0x000fc400078e00ff */
[----:B------:R-:W-:Y:S01]  /*31250*/  FFMA.FTZ R135, R235, R232, R135 ;  /* 0x000000e8eb877223 */ /* 0x000fe20000010087 */
[----:B------:R-:W-:Y:S01]  /*31260*/  IMAD.U32 R232, R7, 0x10000, RZ ;  /* 0x0001000007e87824 */ /* 0x000fe200078e00ff */
[----:B------:R-:W-:Y:S01]  /*31270*/  F2FP.BF16.F32.PACK_AB R128, R131, R128 ;  /* 0x000000808380723e */ /* 0x000fe200000010ff */
[----:B------:R-:W-:Y:S01]  /*31280*/  IMAD.U32 R235, R5, 0x10000, RZ ;  /* 0x0001000005eb7824 */ /* 0x000fe200078e00ff */
[----:B------:R-:W-:Y:S01]  /*31290*/  F2FP.BF16.F32.PACK_AB R130, R231, R130 ;  /* 0x00000082e782723e */ /* 0x000fe200000010ff */
[----:B------:R-:W-:Y:S01]  /*312a0*/  FFMA.FTZ R233, R237, R228, R232 ;  /* 0x000000e4ede97223 */ /* 0x000fe200000100e8 */
[----:B0-----:R-:W-:-:S04]  /*312b0*/  IMAD.WIDE.U32 R222, R220, 0x10, R222 ;  /* 0x00000010dcde7825 */ /* 0x001fc800078e00de */
[----:B------:R-:W-:Y:S01]  /*312c0*/  FFMA.FTZ R236, R237, R236, R235 ;  /* 0x000000ecedec7223 */ /* 0x000fe200000100eb */
[----:B------:R-:W-:Y:S02]  /*312d0*/  F2FP.BF16.F32.PACK_AB R129, R134, R129 ;  /* 0x000000818681723e */ /* 0x000fe400000010ff */
[----:B------:R-:W-:Y:S01]  /*312e0*/  F2FP.BF16.F32.PACK_AB R131, R233, R226 ;  /* 0x000000e2e983723e */ /* 0x000fe200000010ff */
[----:B-1----:R-:W-:Y:S01]  /*312f0*/  IMAD.WIDE.U32 R224, R220, 0x10, R224 ;  /* 0x00000010dce07825 */ /* 0x002fe200078e00e0 */
[----:B------:R-:W-:Y:S02]  /*31300*/  F2FP.BF16.F32.PACK_AB R135, R236, R135 ;  /* 0x00000087ec87723e */ /* 0x000fe400000010ff */
[----:B------:R-:W-:Y:S01]  /*31310*/  F2FP.BF16.F32.PACK_AB R134, R234, R229 ;  /* 0x000000e5ea86723e */ /* 0x000fe200000010ff */
[----:B------:R0:W-:Y:S01]  /*31320*/  STG.E.128 desc[UR6][R222.64], R128 ;  /* 0x00000080de007986 */ /* 0x0001e2000c101d06 */
[----:B------:R-:W-:Y:S02]  /*31330*/  F2FP.BF16.F32.PACK_AB R133, R230, R133 ;  /* 0x00000085e685723e */ /* 0x000fe400000010ff */
[----:B------:R-:W-:-:S05]  /*31340*/  F2FP.BF16.F32.PACK_AB R132, R227, R132 ;  /* 0x00000084e384723e */ /* 0x000fca00000010ff */
[----:B------:R0:W-:Y:S02]  /*31350*/  STG.E.128 desc[UR6][R224.64], R132 ;  /* 0x00000084e0007986 */ /* 0x0001e4000c101d06 */
.L_x_832:
[----:B------:R-:W-:Y:S05]  /*31360*/  BSYNC.RECONVERGENT B1 ;  /* 0x0000000000017941 */ /* 0x000fea0003800200 */
.L_x_831:
[----:B01234-:R-:W0:Y:S02]  /*31370*/  LDC.64 R128, c[0x0][0x380] ;  /* 0x0000e000ff807b82 */ /* 0x01fe240000000a00 */
[----:B0-----:R-:W-:-:S05]  /*31380*/  IMAD R182, R128, 0x4, R182 ;  /* 0x0000000480b67824 */ /* 0x001fca00078e02b6 */
[----:B------:R-:W-:-:S13]  /*31390*/  ISETP.GE.AND P0, PT, R182, R129, PT ;  /* 0x00000081b600720c */ /* 0x000fda0003f06270 */
[----:B------:R-:W-:Y:S05]  /*313a0*/  @!P0 BRA `(.L_x_833) ;  /* 0xfffffd0800f48947 */ /* 0x000fea000383ffff */
[----:B------:R-:W-:Y:S05]  /*313b0*/  BSYNC B0 ;  /* 0x0000000000007941 */ /* 0x000fea0003800000 */
.L_x_197:
[----:B------:R-:W-:Y:S05]  /*313c0*/  EXIT ;  /* 0x000000000000794d */ /* 0x000fea0003800000 */
.L_x_822:
[----:B------:R-:W-:Y:S01]  /*313d0*/  BSSY B1, `(.L_x_834) ;  /* 0x0000008000017945 */ /* 0x000fe20003800000 */
[----:B------:R-:W-:Y:S01]  /*313e0*/  MOV R223, R128 ;  /* 0x0000008000df7202 */ /* 0x000fe20000000f00 */
[----:B------:R-:W-:Y:S01]  /*313f0*/  IMAD.MOV.U32 R224, RZ, RZ, 0x1 ;  /* 0x00000001ffe07424 */ /* 0x000fe200078e00ff */
[----:B------:R-:W-:Y:S01]  /*31400*/  MOV R222, 0xffffffff ;  /* 0xffffffff00de7802 */ /* 0x000fe20000000f00 */
[----:B------:R-:W-:-:S07]  /*31410*/  IMAD.MOV.U32 R225, RZ, RZ, 0x1f ;  /* 0x0000001fffe17424 */ /* 0x000fce00078e00ff */
[----:B------:R-:W-:Y:S05]  /*31420*/  WARPSYNC.COLLECTIVE R222, `(.L_x_835) ;  /* 0x00000000de087348 */ /* 0x000fea0003c00000 */
[----:B------:R0:W1:Y:S02]  /*31430*/  SHFL.BFLY P6, R135, R223, R224, R225 ;  /* 0x0c0000e0df877389 */ /* 0x00006400000c00e1 */
[----:B01----:R-:W-:Y:S05]  /*31440*/  ENDCOLLECTIVE ;  /* 0x000000000000791b */ /* 0x003fea0003800000 */
.L_x_835:
[----:B------:R-:W-:Y:S05]  /*31450*/  BSYNC B1 ;  /* 0x0000000000017941 */ /* 0x000fea0003800000 */
.L_x_834:
[----:B------:R-:W-:Y:S02]  /*31460*/  IMAD.MOV.U32 R129, RZ, RZ, R135 ;  /* 0x000000ffff817224 */ /* 0x000fe400078e0087 */
[----:B------:R-:W-:Y:S02]  /*31470*/  HFMA2 R224, -RZ, RZ, 0, 1.1920928955078125e-07 ;  /* 0x00000002ffe07431 */ /* 0x000fe400000001ff */
[----:B------:R-:W-:Y:S01]  /*31480*/  IMAD.MOV.U32 R225, RZ, RZ, 0x1f ;  /* 0x0000001fffe17424 */ /* 0x000fe200078e00ff */
[----:B------:R-:W0:Y:S01]  /*31490*/  LDC R133, c[0x0][0x400] ;  /* 0x00010000ff857b82 */ /* 0x000e220000000800 */
[----:B------:R-:W-:Y:S01]  /*314a0*/  FADD.FTZ R129, R128, R129 ;  /* 0x0000008180817221 */ /* 0x000fe20000010000 */
[----:B------:R-:W-:-:S03]  /*314b0*/  IMAD.MOV.U32 R222, RZ, RZ, -0x1 ;  /* 0xffffffffffde7424 */ /* 0x000fc600078e00ff */
[----:B------:R-:W-:-:S07]  /*314c0*/  IMAD.MOV.U32 R223, RZ, RZ, R129 ;  /* 0x000000ffffdf7224 */ /* 0x000fce00078e0081 */
[----:B0-----:R-:W-:Y:S05]  /*314d0*/  WARPSYNC.COLLECTIVE R222, `(.L_x_836) ;  /* 0x00000000de087348 */ /* 0x001fea0003c00000 */
[----:B------:R1:W2:Y:S02]  /*314e0*/  SHFL.BFLY P6, R135, R223, R224, R225 ;  /* 0x0c0000e0df877389 */ /* 0x0002a400000c00e1 */
[----:B012---:R-:W-:Y:S05]  /*314f0*/  ENDCOLLECTIVE ;  /* 0x000000000000791b */ /* 0x007fea0003800000 */
.L_x_836:
[----:B------:R-:W-:Y:S01]  /*31500*/  IMAD.MOV.U32 R224, RZ, RZ, 0x4 ;  /* 0x00000004ffe07424 */ /* 0x000fe200078e00ff */
[----:B------:R-:W-:-:S05]  /*31510*/  MOV R130, R135 ;  /* 0x0000008700827202 */ /* 0x000fca0000000f00 */
[----:B------:R-:W-:-:S04]  /*31520*/  FADD.FTZ R130, R129, R130 ;  /* 0x0000008281827221 */ /* 0x000fc80000010000 */
[----:B------:R-:W-:-:S07]  /*31530*/  IMAD.MOV.U32 R223, RZ, RZ, R130 ;  /* 0x000000ffffdf7224 */ /* 0x000fce00078e0082 */
[----:B------:R-:W-:Y:S05]  /*31540*/  WARPSYNC.COLLECTIVE R222, `(.L_x_837) ;  /* 0x00000000de087348 */ /* 0x000fea0003c00000 */
[----:B------:R0:W1:Y:S02]  /*31550*/  SHFL.BFLY P6, R135, R223, R224, R225 ;  /* 0x0c0000e0df877389 */ /* 0x00006400000c00e1 */
[----:B01----:R-:W-:Y:S05]  /*31560*/  ENDCOLLECTIVE ;  /* 0x000000000000791b */ /* 0x003fea0003800000 */
.L_x_837:
[----:B------:R-:W-:Y:S01]  /*31570*/  IMAD.MOV.U32 R224, RZ, RZ, 0x8 ;  /* 0x00000008ffe07424 */ /* 0x000fe200078e00ff */
[----:B------:R-:W-:-:S05]  /*31580*/  MOV R131, R135 ;  /* 0x0000008700837202 */ /* 0x000fca0000000f00 */
[----:B------:R-:W-:-:S04]  /*31590*/  FADD.FTZ R131, R130, R131 ;  /* 0x0000008382837221 */ /* 0x000fc80000010000 */
[----:B------:R-:W-:-:S07]  /*315a0*/  IMAD.MOV.U32 R223, RZ, RZ, R131 ;  /* 0x000000ffffdf7224 */ /* 0x000fce00078e0083 */
[----:B------:R-:W-:Y:S05]  /*315b0*/  WARPSYNC.COLLECTIVE R222, `(.L_x_838) ;  /* 0x00000000de087348 */ /* 0x000fea0003c00000 */
[----:B------:R0:W1:Y:S02]  /*315c0*/  SHFL.BFLY P6, R135, R223, R224, R225 ;  /* 0x0c0000e0df877389 */ /* 0x00006400000c00e1 */
[----:B01----:R-:W-:Y:S05]  /*315d0*/  ENDCOLLECTIVE ;  /* 0x000000000000791b */ /* 0x003fea0003800000 */
.L_x_838:
[----:B------:R-:W-:Y:S01]  /*315e0*/  IMAD.MOV.U32 R224, RZ, RZ, 0x10 ;  /* 0x00000010ffe07424 */ /* 0x000fe200078e00ff */
[----:B------:R-:W-:-:S05]  /*315f0*/  MOV R132, R135 ;  /* 0x0000008700847202 */ /* 0x000fca0000000f00 */
[----:B------:R-:W-:-:S04]  /*31600*/  FADD.FTZ R134, R131, R132 ;  /* 0x0000008483867221 */ /* 0x000fc80000010000 */
[----:B------:R-:W-:-:S07]  /*31610*/  IMAD.MOV.U32 R223, RZ, RZ, R134 ;  /* 0x000000ffffdf7224 */ /* 0x000fce00078e0086 */
[----:B------:R-:W-:Y:S05]  /*31620*/  WARPSYNC.COLLECTIVE R222, `(.L_x_839) ;  /* 0x00000000de087348 */ /* 0x000fea0003c00000 */
[----:B------:R0:W1:Y:S02]  /*31630*/  SHFL.BFLY P6, R135, R223, R224, R225 ;  /* 0x0c0000e0df877389 */ /* 0x00006400000c00e1 */
[----:B01----:R-:W-:Y:S05]  /*31640*/  ENDCOLLECTIVE ;  /* 0x000000000000791b */ /* 0x003fea0003800000 */
.L_x_839:
[----:B------:R-:W-:Y:S02]  /*31650*/  IMAD.MOV.U32 R224, RZ, RZ, 0x1 ;  /* 0x00000001ffe07424 */ /* 0x000fe400078e00ff */
        /* <DEDUP_REMOVED lines=87> */
.L_x_840:
[----:B------:R-:W-:Y:S02]  /*31bd0*/  IMAD.MOV.U32 R224, RZ, RZ, 0x2 ;  /* 0x00000002ffe07424 */ /* 0x000fe400078e00ff */
[----:B------:R-:W-:-:S04]  /*31be0*/  IMAD.MOV.U32 R129, RZ, RZ, R135 ;  /* 0x000000ffff817224 */ /* 0x000fc800078e0087 */
[----:B------:R-:W-:-:S05]  /*31bf0*/  FADD.FTZ R129, R128, R129 ;  /* 0x0000008180817221 */ /* 0x000fca0000010000 */
[----:B------:R-:W-:-:S07]  /*31c00*/  MOV R223, R129 ;  /* 0x0000008100df7202 */ /* 0x000fce0000000f00 */
[----:B------:R-:W-:Y:S05]  /*31c10*/  WARPSYNC.COLLECTIVE R222, `(.L_x_841) ;  /* 0x00000000de087348 */ /* 0x000fea0003c00000 */
[----:B------:R0:W1:Y:S02]  /*31c20*/  SHFL.BFLY P6, R135, R223, R224, R225 ;  /* 0x0c0000e0df877389 */ /* 0x00006400000c00e1 */
[----:B01----:R-:W-:Y:S05]  /*31c30*/  ENDCOLLECTIVE ;  /* 0x000000000000791b */ /* 0x003fea0003800000 */
.L_x_841:
[----:B------:R-:W-:Y:S02]  /*31c40*/  IMAD.MOV.U32 R224, RZ, RZ, 0x4 ;  /* 0x00000004ffe07424 */ /* 0x000fe400078e00ff */
[----:B------:R-:W-:-:S04]  /*31c50*/  IMAD.MOV.U32 R130, RZ, RZ, R135 ;  /* 0x000000ffff827224 */ /* 0x000fc800078e0087 */
[----:B------:R-:W-:-:S05]  /*31c60*/  FADD.FTZ R130, R129, R130 ;  /* 0x0000008281827221 */ /* 0x000fca0000010000 */
[----:B------:R-:W-:-:S07]  /*31c70*/  MOV R223, R130 ;  /* 0x0000008200df7202 */ /* 0x000fce0000000f00 */
[----:B------:R-:W-:Y:S05]  /*31c80*/  WARPSYNC.COLLECTIVE R222, `(.L_x_842) ;  /* 0x00000000de087348 */ /* 0x000fea0003c00000 */
[----:B------:R0:W1:Y:S02]  /*31c90*/  SHFL.BFLY P6, R135, R223, R224, R225 ;  /* 0x0c0000e0df877389 */ /* 0x00006400000c00e1 */
[----:B01----:R-:W-:Y:S05]  /*31ca0*/  ENDCOLLECTIVE ;  /* 0x000000000000791b */ /* 0x003fea0003800000 */
.L_x_842:
[----:B------:R-:W-:Y:S02]  /*31cb0*/  IMAD.MOV.U32 R224, RZ, RZ, 0x8 ;  /* 0x00000008ffe07424 */ /* 0x000fe400078e00ff */
[----:B------:R-:W-:-:S04]  /*31cc0*/  IMAD.MOV.U32 R131, RZ, RZ, R135 ;  /* 0x000000ffff837224 */ /* 0x000fc800078e0087 */
[----:B------:R-:W-:-:S05]  /*31cd0*/  FADD.FTZ R131, R130, R131 ;  /* 0x0000008382837221 */ /* 0x000fca0000010000 */
[----:B------:R-:W-:-:S07]  /*31ce0*/  MOV R223, R131 ;  /* 0x0000008300df7202 */ /* 0x000fce0000000f00 */
[----:B------:R-:W-:Y:S05]  /*31cf0*/  WARPSYNC.COLLECTIVE R222, `(.L_x_843) ;  /* 0x00000000de087348 */ /* 0x000fea0003c00000 */
[----:B------:R0:W1:Y:S02]  /*31d00*/  SHFL.BFLY P6, R135, R223, R224, R225 ;  /* 0x0c0000e0df877389 */ /* 0x00006400000c00e1 */
[----:B01----:R-:W-:Y:S05]  /*31d10*/  ENDCOLLECTIVE ;  /* 0x000000000000791b */ /* 0x003fea0003800000 */
.L_x_843:
[----:B------:R-:W-:Y:S02]  /*31d20*/  IMAD.MOV.U32 R224, RZ, RZ, 0x10 ;  /* 0x00000010ffe07424 */ /* 0x000fe400078e00ff */
[----:B------:R-:W-:-:S04]  /*31d30*/  IMAD.MOV.U32 R134, RZ, RZ, R135 ;  /* 0x000000ffff867224 */ /* 0x000fc800078e0087 */
[----:B------:R-:W-:-:S05]  /*31d40*/  FADD.FTZ R134, R131, R134 ;  /* 0x0000008683867221 */ /* 0x000fca0000010000 */
[----:B------:R-:W-:-:S07]  /*31d50*/  MOV R223, R134 ;  /* 0x0000008600df7202 */ /* 0x000fce0000000f00 */
[----:B------:R-:W-:Y:S05]  /*31d60*/  WARPSYNC.COLLECTIVE R222, `(.L_x_844) ;  /* 0x00000000de087348 */ /* 0x000fea0003c00000 */
[----:B------:R0:W1:Y:S02]  /*31d70*/  SHFL.BFLY P6, R135, R223, R224, R225 ;  /* 0x0c0000e0df877389 */ /* 0x00006400000c00e1 */
[----:B01----:R-:W-:Y:S05]  /*31d80*/  ENDCOLLECTIVE ;  /* 0x000000000000791b */ /* 0x003fea0003800000 */
.L_x_844:
[----:B------:R-:W-:Y:S05]  /*31d90*/  BRA `(.L_x_845) ;  /* 0xffffffd800847947 */ /* 0x000fea000383ffff */
.L_x_846:
        /* <DEDUP_REMOVED lines=14> */
.L_x_27956:


//--------------------- .text._ZN10layer_norm31ln_parallel_residual_fwd_kernelINS_13Kernel_traitsI13__nv_bfloat16S2_S2_S2_fjLj1280ELj1ELj4ELj1ELj16ENS_18Kernel_traits_baseILj1280ES2_S2_S2_S2_fjLj128EEEEELb1ELb0ELb1EEEvNS_9FwdParamsE --------------------------
	.section	.text._ZN10layer_norm31ln_parallel_residual_fwd_kernelINS_13Kernel_traitsI13__nv_bfloat16S2_S2_S2_fjLj1280ELj1ELj4ELj1ELj16ENS_18Kernel_traits_baseILj1280ES2_S2_S2_S2_fjLj128EEEEELb1ELb0ELb1EEEvNS_9FwdParamsE,"ax",@progbits
	.align	128
        .global         _ZN10layer_norm31ln_parallel_residual_fwd_kernelINS_13Kernel_traitsI13__nv_bfloat16S2_S2_S2_fjLj1280ELj1ELj4ELj1ELj16ENS_18Kernel_traits_baseILj1280ES2_S2_S2_S2_fjLj128EEEEELb1ELb0ELb1EEEvNS_9FwdParamsE
        .type           _ZN10layer_norm31ln_parallel_residual_fwd_kernelINS_13Kernel_traitsI13__nv_bfloat16S2_S2_S2_fjLj1280ELj1ELj4ELj1ELj16ENS_18Kernel_traits_baseILj1280ES2_S2_S2_S2_fjLj128EEEEELb1ELb0ELb1EEEvNS_9FwdParamsE,@function
        .size           _ZN10layer_norm31ln_parallel_residual_fwd_kernelINS_13Kernel_traitsI13__nv_bfloat16S2_S2_S2_fjLj1280ELj1ELj4ELj1ELj16ENS_18Kernel_traits_baseILj1280ES2_S2_S2_S2_fjLj128EEEEELb1ELb0ELb1EEEvNS_9FwdParamsE,(.L_x_27957 - _ZN10layer_norm31ln_parallel_residual_fwd_kernelINS_13Kernel_traitsI13__nv_bfloat16S2_S2_S2_fjLj1280ELj1ELj4ELj1ELj16ENS_18Kernel_traits_baseILj1280ES2_S2_S2_S2_fjLj128EEEEELb1ELb0ELb1EEEvNS_9FwdParamsE)
        .other          _ZN10layer_norm31ln_parallel_residual_fwd_kernelINS_13Kernel_traitsI13__nv_bfloat16S2_S2_S2_fjLj1280ELj1ELj4ELj1ELj16ENS_18Kernel_traits_baseILj1280ES2_S2_S2_S2_fjLj128EEEEELb1ELb0ELb1EEEvNS_9FwdParamsE,@"STO_CUDA_ENTRY STV_DEFAULT"
_ZN10layer_norm31ln_parallel_residual_fwd_kernelINS_13Kernel_traitsI13__nv_bfloat16S2_S2_S2_fjLj1280ELj1ELj4ELj1ELj16ENS_18Kernel_traits_baseILj1280ES2_S2_S2_S2_fjLj128EEEEELb1ELb0ELb1EEEvNS_9FwdParamsE:
.text._ZN10layer_norm31ln_parallel_residual_fwd_kernelINS_13Kernel_traitsI13__nv_bfloat16S2_S2_S2_fjLj1280ELj1ELj4ELj1ELj16ENS_18Kernel_traits_baseILj1280ES2_S2_S2_S2_fjLj128EEEEELb1ELb0ELb1EEEvNS_9FwdParamsE:
[----:B------:R-:W-:Y:S01]  /*0000*/  LDC R1, c[0x0][0x37c] ;  /* 0x0000df00ff017b82 */ /* 0x000fe20000000800 */
[----:B------:R-:W0:Y:S01]  /*0010*/  LDCU.U8 UR4, c[0x0][0x464] ;  /* 0x00008c80ff0477ac */ /* 0x000e220008000000 */
[----:B------:R-:W1:Y:S01]  /*0020*/  LDCU.64 UR6, c[0x0][0x450] ;  /* 0x00008a00ff0677ac */ /* 0x000e620008000a00 */
[----:B------:R-:W2:Y:S05]  /*0030*/  LDCU.64 UR8, c[0x0][0x358] ;  /* 0x00006b00ff0877ac */ /* 0x000eaa0008000a00 */
[----:B------:R-:W3:Y:S01]  /*0040*/  LDC R185, c[0x0][0x458] ;  /* 0x00011600ffb97b82 */ /* 0x000ee20000000800 */
[----:B------:R-:W4:Y:S07]  /*0050*/  LDCU.64 UR10, c[0x0][0x438] ;  /* 0x00008700ff0a77ac */ /* 0x000f2e0008000a00 */
[----:B------:R-:W5:Y:S01]  /*0060*/  LDC R8, c[0x0][0x45c] ;  /* 0x00011700ff087b82 */ /* 0x000f620000000800 */
[----:B0-----:R-:W-:Y:S01]  /*0070*/  ISETP.NE.AND P0, PT, RZ, UR4, PT ;  /* 0x00000004ff007c0c */ /* 0x001fe2000bf05270 */
[----:B-1----:R-:W-:-:S02]  /*0080*/  IMAD.U32 R2, RZ, RZ, UR6 ;  /* 0x00000006ff027e24 */ /* 0x002fc4000f8e00ff */
[----:B------:R-:W-:-:S10]  /*0090*/  IMAD.U32 R3, RZ, RZ, UR7 ;  /* 0x00000007ff037e24 */ /* 0x000fd4000f8e00ff */
[----:B--2---:R-:W2:Y:S01]  /*00a0*/  @P0 LDG.E.64 R2, desc[UR8][R2.64] ;  /* 0x0000000802020981 */ /* 0x004ea2000c1e1b00 */
[----:B------:R-:W0:Y:S01]  /*00b0*/  @P0 LDC R7, c[0x0][0x460] ;  /* 0x00011800ff070b82 */ /* 0x000e220000000800 */
[----:B---3--:R-:W-:Y:S01]  /*00c0*/  @P0 IMAD.MOV.U32 R4, RZ, RZ, R185 ;  /* 0x000000ffff040224 */ /* 0x008fe200078e00b9 */
[----:B-----5:R-:W-:-:S06]  /*00d0*/  @P0 MOV R5, R8 ;  /* 0x0000000800050202 */ /* 0x020fcc0000000f00 */
[----:B------:R-:W0:Y:S01]  /*00e0*/  @P0 LDG.E.64 R4, desc[UR8][R4.64] ;  /* 0x0000000804040981 */ /* 0x000e22000c1e1b00 */
[----:B------:R-:W1:Y:S01]  /*00f0*/  S2UR UR5, SR_CTAID.X ;  /* 0x00000000000579c3 */ /* 0x000e620000002500 */
[----:B----4-:R-:W-:Y:S01]  /*0100*/  UISETP.NE.U32.AND UP0, UPT, UR10, URZ, UPT ;  /* 0x000000ff0a00728c */ /* 0x010fe2000bf05070 */
[----:B------:R-:W3:Y:S03]  /*0110*/  S2R R6, SR_TID.X ;  /* 0x0000000000067919 */ /* 0x000ee60000002100 */
[----:B------:R-:W-:Y:S02]  /*0120*/  UISETP.NE.AND.EX UP0, UPT, UR11, URZ, UPT, UP0 ;  /* 0x000000ff0b00728c */ /* 0x000fe4000bf05300 */
[----:B-1----:R-:W-:Y:S01]  /*0130*/  USHF.L.U32 UR4, UR5, 0x2, URZ ;  /* 0x0000000205047899 */ /* 0x002fe200080006ff */
[----:B---3--:R-:W-:-:S05]  /*0140*/  SHF.R.U32.HI R183, RZ, 0x5, R6 ;  /* 0x00000005ffb77819 */ /* 0x008fca0000011606 */
[----:B------:R-:W-:Y:S02]  /*0150*/  LOP3.LUT R183, R183, UR4, RZ, 0xfc, !PT ;  /* 0x00000004b7b77c12 */ /* 0x000fe4000f8efcff */
[----:B--2---:R-:W-:Y:S02]  /*0160*/  @P0 R2UR UR7, R3 ;  /* 0x00000000030702ca */ /* 0x004fe400000e0000 */
[----:B------:R-:W1:Y:S01]  /*0170*/  LDC R3, c[0x0][0x360] ;  /* 0x0000d800ff037b82 */ /* 0x000e620000000800 */
[----:B------:R-:W-:Y:S02]  /*0180*/  @P0 R2UR UR6, R2 ;  /* 0x00000000020602ca */ /* 0x000fe400000e0000 */
[----:B------:R-:W-:-:S08]  /*0190*/  LOP3.LUT R2, R6, 0x1f, RZ, 0xc0, !PT ;  /* 0x0000001f06027812 */ /* 0x000fd000078ec0ff */
[----:B------:R-:W-:Y:S02]  /*01a0*/  UIADD3 UR13, UPT, UPT, UR7, -0x4498517b, URZ ;  /* 0xbb67ae85070d7890 */ /* 0x000fe4000fffe0ff */
[----:B------:R-:W-:Y:S01]  /*01b0*/  UIADD3 UR14, UPT, UPT, UR7, 0x76cf5d0a, URZ ;  /* 0x76cf5d0a070e7890 */ /* 0x000fe2000fffe0ff */
[----:B0-----:R-:W-:Y:S01]  /*01c0*/  @P0 IADD3 R185, P1, PT, R4, R7, RZ ;  /* 0x0000000704b90210 */ /* 0x001fe20007f3e0ff */
[----:B------:R-:W-:Y:S02]  /*01d0*/  UIADD3 UR10, UPT, UPT, UR6, -0x61c88647, URZ ;  /* 0x9e3779b9060a7890 */ /* 0x000fe4000fffe0ff */
[----:B------:R-:W-:Y:S02]  /*01e0*/  UIADD3 UR11, UPT, UPT, UR6, 0x3c6ef372, URZ ;  /* 0x3c6ef372060b7890 */ /* 0x000fe4000fffe0ff */
[----:B------:R-:W-:Y:S01]  /*01f0*/  @P0 IMAD.X R8, RZ, RZ, R5, P1 ;  /* 0x000000ffff080224 */ /* 0x000fe200008e0605 */
[----:B------:R-:W-:Y:S02]  /*0200*/  UIADD3 UR12, UPT, UPT, UR6, -0x255992d5, URZ ;  /* 0xdaa66d2b060c7890 */ /* 0x000fe4000fffe0ff */
[----:B------:R-:W-:Y:S01]  /*0210*/  UIADD3 UR15, UPT, UPT, UR7, 0x32370b8f, URZ ;  /* 0x32370b8f070f7890 */ /* 0x000fe2000fffe0ff */
[----:B-1----:R-:W-:Y:S01]  /*0220*/  IMAD R0, R3, UR5, R6 ;  /* 0x0000000503007c24 */ /* 0x002fe2000f8e0206 */
[--C-:B------:R-:W-:Y:S01]  /*0230*/  SHF.R.U64 R3, R185, 0x2, R8.reuse ;  /* 0x00000002b9037819 */ /* 0x100fe20000001208 */
[----:B------:R-:W-:Y:S01]  /*0240*/  UIADD3 UR16, UPT, UPT, UR6, 0x78dde6e4, URZ ;  /* 0x78dde6e406107890 */ /* 0x000fe2000fffe0ff */
[----:B------:R-:W-:Y:S01]  /*0250*/  SHF.R.U32.HI R4, RZ, 0x2, R8 ;  /* 0x00000002ff047819 */ /* 0x000fe20000011608 */
[----:B------:R-:W-:-:S02]  /*0260*/  UIADD3 UR17, UPT, UPT, UR7, -0x126145ec, URZ ;  /* 0xed9eba1407117890 */ /* 0x000fc4000fffe0ff */
[----:B------:R-:W-:Y:S02]  /*0270*/  UIADD3 UR18, UPT, UPT, UR6, 0x1715609d, URZ ;  /* 0x1715609d06127890 */ /* 0x000fe4000fffe0ff */
[----:B------:R-:W-:Y:S02]  /*0280*/  UIADD3 UR19, UPT, UPT, UR7, -0x56f99767, URZ ;  /* 0xa906689907137890 */ /* 0x000fe4000fffe0ff */
[----:B------:R-:W-:Y:S02]  /*0290*/  UIADD3 UR20, UPT, UPT, UR6, -0x4ab325aa, URZ ;  /* 0xb54cda5606147890 */ /* 0x000fe4000fffe0ff */
[----:B------:R-:W-:Y:S02]  /*02a0*/  UIADD3 UR21, UPT, UPT, UR7, 0x646e171e, URZ ;  /* 0x646e171e07157890 */ /* 0x000fe4000fffe0ff */
[----:B------:R-:W-:Y:S02]  /*02b0*/  UIADD3 UR22, UPT, UPT, UR6, 0x5384540f, URZ ;  /* 0x5384540f06167890 */ /* 0x000fe4000fffe0ff */
[----:B------:R-:W-:-:S02]  /*02c0*/  UIADD3 UR23, UPT, UPT, UR7, 0x1fd5c5a3, URZ ;  /* 0x1fd5c5a307177890 */ /* 0x000fc4000fffe0ff */
[----:B------:R-:W-:Y:S02]  /*02d0*/  UIADD3 UR24, UPT, UPT, UR6, -0xe443238, URZ ;  /* 0xf1bbcdc806187890 */ /* 0x000fe4000fffe0ff */
[----:B------:R-:W-:Y:S02]  /*02e0*/  UIADD3 UR25, UPT, UPT, UR7, -0x24c28bd8, URZ ;  /* 0xdb3d742807197890 */ /* 0x000fe4000fffe0ff */
[----:B------:R-:W-:Y:S02]  /*02f0*/  UIADD3 UR26, UPT, UPT, UR6, -0x700cb87f, URZ ;  /* 0x8ff34781061a7890 */ /* 0x000fe4000fffe0ff */
[----:B------:R-:W-:Y:S01]  /*0300*/  UIADD3 UR27, UPT, UPT, UR7, -0x695add53, URZ ;  /* 0x96a522ad071b7890 */ /* 0x000fe2000fffe0ff */
[----:B------:R-:W-:Y:S11]  /*0310*/  BRA.U UP0, `(.L_x_847) ;  /* 0x00000005001c7547 */ /* 0x000ff6000b800000 */
        /* <DEDUP_REMOVED lines=39> */
.L_x_848:
        /* <DEDUP_REMOVED lines=32> */
.L_x_847:
        /* <DEDUP_REMOVED lines=33> */
.L_x_850:
        /* <DEDUP_REMOVED lines=31> */
.L_x_849:
[----:B------:R-:W1:Y:S02]  /*0b90*/  LDCU UR4, c[0x0][0x384] ;  /* 0x00007080ff0477ac */ /* 0x000e640008000800 */
[----:B-1----:R-:W-:-:S13]  /*0ba0*/  ISETP.GE.AND P0, PT, R183, UR4, PT ;  /* 0x00000004b7007c0c */ /* 0x002fda000bf06270 */
[----:B------:R-:W-:Y:S05]  /*0bb0*/  @P0 EXIT ;  /* 0x000000000000094d */ /* 0x000fea0003800000 */
[----:B------:R-:W-:Y:S01]  /*0bc0*/  IMAD.HI.U32 R5, R0, -0x326172a9, RZ ;  /* 0xcd9e8d5700057827 */ /* 0x000fe200078e00ff */
[----:B------:R-:W1:Y:S01]  /*0bd0*/  LDCU.64 UR4, c[0x0][0x398] ;  /* 0x00007300ff0477ac */ /* 0x000e620008000a00 */
[----:B------:R-:W-:Y:S01]  /*0be0*/  BSSY B0, `(.L_x_851) ;  /* 0x0002a8c000007945 */ /* 0x000fe20003800000 */
[----:B------:R-:W-:Y:S01]  /*0bf0*/  LOP3.LUT R185, R185, 0x3, RZ, 0xc0, !PT ;  /* 0x00000003b9b97812 */ /* 0x000fe200078ec0ff */
[C---:B0-----:R-:W-:Y:S01]  /*0c00*/  IMAD.HI.U32 R6, R3.reuse, -0x2daee0ad, RZ ;  /* 0xd2511f5303067827 */ /* 0x041fe200078e00ff */
        /* <DEDUP_REMOVED lines=11> */
[----:B-1----:R-:W-:Y:S02]  /*0cc0*/  UISETP.NE.U32.AND UP0, UPT, UR4, URZ, UPT ;  /* 0x000000ff0400728c */ /* 0x002fe4000bf05070 */
[----:B------:R-:W-:Y:S01]  /*0cd0*/  IMAD R11, R5, -0x2daee0ad, RZ ;  /* 0xd2511f53050b7824 */ /* 0x000fe200078e02ff */
[----:B------:R-:W-:Y:S01]  /*0ce0*/  LOP3.LUT R7, R8, UR10, R7, 0x96, !PT ;  /* 0x0000000a08077c12 */ /* 0x000fe2000f8e9607 */
[----:B------:R-:W-:Y:S01]  /*0cf0*/  IMAD R6, R6, -0x326172a9, RZ ;  /* 0xcd9e8d5706067824 */ /* 0x000fe200078e02ff */
[----:B------:R-:W-:Y:S01]  /*0d00*/  UISETP.NE.AND.EX UP0, UPT, UR5, URZ, UPT, UP0 ;  /* 0x000000ff0500728c */ /* 0x000fe2000bf05300 */
[----:B------:R-:W-:Y:S01]  /*0d10*/  IMAD.HI.U32 R5, R9, -0x326172a9, RZ ;  /* 0xcd9e8d5709057827 */ /* 0x000fe200078e00ff */
[----:B------:R-:W-:Y:S01]  /*0d20*/  PRMT R17, R47, 0x7632, R17 ;  /* 0x000076322f117816 */ /* 0x000fe20000000011 */
[----:B------:R-:W0:Y:S01]  /*0d30*/  LDCU UR4, c[0x0][0x388] ;  /* 0x00007100ff0477ac */ /* 0x000e220008000800 */
[----:B------:R-:W-:Y:S01]  /*0d40*/  PRMT R18, R106, 0x7632, R18 ;  /* 0x000076326a127816 */ /* 0x000fe20000000012 */
[C---:B------:R-:W-:Y:S01]  /*0d50*/  IMAD.HI.U32 R8, R7.reuse, -0x2daee0ad, RZ ;  /* 0xd2511f5307087827 */ /* 0x040fe200078e00ff */
[----:B------:R-:W-:Y:S01]  /*0d60*/  LOP3.LUT R5, R6, UR11, R5, 0x96, !PT ;  /* 0x0000000b06057c12 */ /* 0x000fe2000f8e9605 */
[----:B------:R-:W1:Y:S01]  /*0d70*/  LDCU.U8 UR5, c[0x0][0x410] ;  /* 0x00008200ff0577ac */ /* 0x000e620008000000 */
[----:B------:R-:W-:Y:S01]  /*0d80*/  PRMT R19, R66, 0x7632, R19 ;  /* 0x0000763242137816 */ /* 0x000fe20000000013 */
[----:B------:R-:W-:Y:S01]  /*0d90*/  IMAD R10, R7, -0x2daee0ad, RZ ;  /* 0xd2511f53070a7824 */ /* 0x000fe200078e02ff */
[----:B------:R-:W-:Y:S01]  /*0da0*/  LOP3.LUT R8, R11, UR14, R8, 0x96, !PT ;  /* 0x0000000e0b087c12 */ /* 0x000fe2000f8e9608 */
[----:B------:R-:W-:Y:S01]  /*0db0*/  IMAD.HI.U32 R7, R5, -0x2daee0ad, RZ ;  /* 0xd2511f5305077827 */ /* 0x000fe200078e00ff */
[----:B------:R-:W-:Y:S01]  /*0dc0*/  PRMT R20, R86, 0x7632, R20 ;  /* 0x0000763256147816 */ /* 0x000fe20000000014 */
[----:B------:R-:W2:Y:S01]  /*0dd0*/  LDCU.64 UR10, c[0x0][0x3a0] ;  /* 0x00007400ff0a77ac */ /* 0x000ea20008000a00 */
        /* <DEDUP_REMOVED lines=11> */
[----:B------:R-:W-:Y:S01]  /*0e90*/  PRMT R25, R45, 0x7632, R25 ;  /* 0x000076322d197816 */ /* 0x000fe20000000019 */
[----:B------:R-:W3:Y:S01]  /*0ea0*/  LDCU UR12, c[0x0][0x448] ;  /* 0x00008900ff0c77ac */ /* 0x000ee20008000800 */
[----:B------:R-:W-:Y:S01]  /*0eb0*/  PRMT R26, R104, 0x7632, R26 ;  /* 0x00007632681a7816 */ /* 0x000fe2000000001a */
[----:B------:R-:W-:Y:S01]  /*0ec0*/  IMAD.HI.U32 R9, R6, -0x2daee0ad, RZ ;  /* 0xd2511f5306097827 */ /* 0x000fe200078e00ff */
[----:B------:R-:W-:-:S02]  /*0ed0*/  LOP3.LUT R5, R8, UR16, R5, 0x96, !PT ;  /* 0x0000001008057c12 */ /* 0x000fc4000f8e9605 */
[----:B------:R-:W-:Y:S01]  /*0ee0*/  PRMT R27, R64, 0x7632, R27 ;  /* 0x00007632401b7816 */ /* 0x000fe2000000001b */
[----:B------:R-:W-:Y:S01]  /*0ef0*/  IMAD R11, R6, -0x2daee0ad, RZ ;  /* 0xd2511f53060b7824 */ /* 0x000fe200078e02ff */
[----:B------:R-:W-:Y:S01]  /*0f00*/  LOP3.LUT R9, R10, UR17, R9, 0x96, !PT ;  /* 0x000000110a097c12 */ /* 0x000fe2000f8e9609 */
[----:B------:R-:W-:Y:S01]  /*0f10*/  IMAD.HI.U32 R8, R5, -0x2daee0ad, RZ ;  /* 0xd2511f5305087827 */ /* 0x000fe200078e00ff */
[----:B------:R-:W-:Y:S02]  /*0f20*/  PRMT R28, R84, 0x7632, R28 ;  /* 0x00007632541c7816 */ /* 0x000fe4000000001c */
        /* <DEDUP_REMOVED lines=15> */
[----:B------:R-:W4:Y:S01]  /*1020*/  LDCU UR20, c[0x0][0x404] ;  /* 0x00008080ff1477ac */ /* 0x000f220008000800 */
[----:B------:R-:W-:Y:S01]  /*1030*/  PRMT R35, R62, 0x7632, R35 ;  /* 0x000076323e237816 */ /* 0x000fe20000000023 */
[----:B------:R-:W-:Y:S01]  /*1040*/  IMAD R9, R8, -0x326172a9, RZ ;  /* 0xcd9e8d5708097824 */ /* 0x000fe200078e02ff */
[----:B------:R-:W-:Y:S01]  /*1050*/  LOP3.LUT R7, R12, UR21, R7, 0x96, !PT ;  /* 0x000000150c077c12 */ /* 0x000fe2000f8e9607 */
[----:B------:R-:W-:Y:S01]  /*1060*/  IMAD R11, R6, -0x2daee0ad, RZ ;  /* 0xd2511f53060b7824 */ /* 0x000fe200078e02ff */
[----:B------:R-:W-:Y:S01]  /*1070*/  PRMT R144, R90, 0x7632, R144 ;  /* 0x000076325a907816 */ /* 0x000fe20000000090 */
[----:B------:R-:W-:Y:S01]  /*1080*/  IMAD.HI.U32 R8, R5, -0x2daee0ad, RZ ;  /* 0xd2511f5305087827 */ /* 0x000fe200078e00ff */
[----:B------:R-:W-:Y:S01]  /*1090*/  PRMT R145, R42, 0x7632, R145 ;  /* 0x000076322a917816 */ /* 0x000fe20000000091 */
[----:B------:R-:W0:Y:S01]  /*10a0*/  LDCU UR21, c[0x0][0x408] ;  /* 0x00008100ff1577ac */ /* 0x000e220008000800 */
        /* <DEDUP_REMOVED lines=45> */
[----:B------:R-:W-:Y:S02]  /*1380*/  PLOP3.LUT P0, PT, PT, PT, UP0, 0x80, 0x8 ;  /* 0x000000000008781c */ /* 0x000fe40003f0f008 */
[----:B------:R-:W-:Y:S02]  /*1390*/  PRMT R167, R56, 0x7632, R167 ;  /* 0x0000763238a77816 */ /* 0x000fe400000000a7 */
[----:B------:R-:W-:Y:S02]  /*13a0*/  PRMT R168, R92, 0x7632, R168 ;  /* 0x000076325ca87816 */ /* 0x000fe400000000a8 */
[----:B01234-:R-:W-:-:S07]  /*13b0*/  PRMT R169, R36, 0x7632, R169 ;  /* 0x0000763224a97816 */ /* 0x01ffce00000000a9 */
.L_x_1468:
        /* <DEDUP_REMOVED lines=10> */
[----:B------:R-:W0:Y:S01]  /*1460*/  LDC.64 R128, c[0x0][0x398] ;  /* 0x0000e600ff807b82 */ /* 0x000e220000000a00 */
[----:B------:R3:W5:Y:S01]  /*1470*/  @P0 LDG.E.128 R120, desc[UR8][R132.64] ;  /* 0x0000000884780981 */ /* 0x000762000c1e1d00 */
[----:B-1----:R-:W-:-:S04]  /*1480*/  IMAD.WIDE.U32 R124, R130, 0x10, R134 ;  /* 0x00000010827c7825 */ /* 0x002fc800078e0086 */
[----:B--2---:R-:W-:Y:S02]  /*1490*/  @P1 IMAD.WIDE.U32 R136, R130, 0x10, R126 ;  /* 0x0000001082881825 */ /* 0x004fe400078e007e */
[----:B------:R-:W5:Y:S04]  /*14a0*/  LDG.E.128 R124, desc[UR8][R124.64] ;  /* 0x000000087c7c7981 */ /* 0x000f68000c1e1d00 */
[----:B------:R-:W2:Y:S01]  /*14b0*/  @P1 LDG.E.128 R116, desc[UR8][R136.64] ;  /* 0x0000000888741981 */ /* 0x000ea2000c1e1d00 */
[----:B0-----:R-:W-:-:S04]  /*14c0*/  ISETP.NE.U32.AND P0, PT, R128, RZ, PT ;  /* 0x000000ff8000720c */ /* 0x001fc80003f05070 */
[----:B------:R-:W-:Y:S01]  /*14d0*/  ISETP.NE.AND.EX P0, PT, R129, RZ, PT, P0 ;  /* 0x000000ff8100720c */ /* 0x000fe20003f05300 */
[----:B------:R-:W-:Y:S01]  /*14e0*/  IMAD.U32 R197, RZ, RZ, UR7 ;  /* 0x00000007ffc57e24 */ /* 0x000fe2000f8e00ff */
[----:B------:R-:W-:Y:S01]  /*14f0*/  MOV R198, UR6 ;  /* 0x0000000600c67c02 */ /* 0x000fe20008000f00 */
[----:B------:R-:W-:Y:S01]  /*1500*/  IMAD.U32 R203, RZ, RZ, UR6 ;  /* 0x00000006ffcb7e24 */ /* 0x000fe2000f8e00ff */
[----:B------:R-:W-:Y:S01]  /*1510*/  MOV R212, UR6 ;  /* 0x0000000600d47c02 */ /* 0x000fe20008000f00 */
[----:B------:R-:W-:Y:S02]  /*1520*/  IMAD.U32 R204, RZ, RZ, UR6 ;  /* 0x00000006ffcc7e24 */ /* 0x000fe4000f8e00ff */
[----:B------:R-:W-:Y:S02]  /*1530*/  IMAD.U32 R205, RZ, RZ, UR7 ;  /* 0x00000007ffcd7e24 */ /* 0x000fe4000f8e00ff */
[----:B------:R-:W-:Y:S01]  /*1540*/  IMAD.U32 R216, RZ, RZ, UR6 ;  /* 0x00000006ffd87e24 */ /* 0x000fe2000f8e00ff */
[----:B------:R-:W-:Y:S01]  /*1550*/  IADD3 R198, PT, PT, R198, -0x255992d5, RZ ;  /* 0xdaa66d2bc6c67810 */ /* 0x000fe20007ffe0ff */
[----:B------:R-:W-:Y:S01]  /*1560*/  IMAD.MOV.U32 R219, RZ, RZ, 0x2f800000 ;  /* 0x2f800000ffdb7424 */ /* 0x000fe200078e00ff */
[----:B------:R-:W-:Y:S01]  /*1570*/  IADD3 R212, PT, PT, R212, 0x3c6ef372, RZ ;  /* 0x3c6ef372d4d47810 */ /* 0x000fe20007ffe0ff */
[----:B------:R-:W-:-:S02]  /*1580*/  VIADD R197, R197, 0x1fd5c5a3 ;  /* 0x1fd5c5a3c5c57836 */ /* 0x000fc40000000000 */
[----:B------:R-:W-:Y:S02]  /*1590*/  VIADD R203, R203, 0x9e3779b9 ;  /* 0x9e3779b9cbcb7836 */ /* 0x000fe40000000000 */
[----:B------:R-:W-:Y:S02]  /*15a0*/  VIADD R204, R204, 0xf1bbcdc8 ;  /* 0xf1bbcdc8cccc7836 */ /* 0x000fe40000000000 */
[----:B------:R-:W-:Y:S02]  /*15b0*/  VIADD R205, R205, 0x646e171e ;  /* 0x646e171ecdcd7836 */ /* 0x000fe40000000000 */
[----:B------:R-:W-:Y:S01]  /*15c0*/  VIADD R216, R216, 0xb54cda56 ;  /* 0xb54cda56d8d87836 */ /* 0x000fe20000000000 */
[----:B--2---:R-:W-:Y:S01]  /*15d0*/  PRMT R142, R116, 0x7632, R142 ;  /* 0x00007632748e7816 */ /* 0x004fe2000000008e */
[----:B---3--:R-:W-:Y:S06]  /*15e0*/  @P0 BRA `(.L_x_852) ;  /* 0x00000028006c0947 */ /* 0x008fec0003800000 */
        /* <DEDUP_REMOVED lines=16> */
.L_x_855:
        /* <DEDUP_REMOVED lines=13> */
.L_x_857:
[----:B------:R-:W-:Y:S05]  /*17c0*/  BSYNC.RECONVERGENT B2 ;  /* 0x0000000000027941 */ /* 0x000fea0003800200 */
.L_x_856:
[----:B------:R-:W-:Y:S01]  /*17d0*/  IMAD.WIDE.U32 R132, R0, -0x326172a9, RZ ;  /* 0xcd9e8d5700847825 */ /* 0x000fe200078e00ff */
[----:B------:R-:W-:-:S03]  /*17e0*/  LOP3.LUT R136, R170, UR7, R139, 0x96, !PT ;  /* 0x00000007aa887c12 */ /* 0x000fc6000f8e968b */
[----:B------:R-:W-:Y:S01]  /*17f0*/  IMAD.MOV.U32 R131, RZ, RZ, R184 ;  /* 0x000000ffff837224 */ /* 0x000fe200078e00b8 */
[----:B------:R-:W-:Y:S01]  /*1800*/  LOP3.LUT R140, R4, UR6, R133, 0x96, !PT ;  /* 0x00000006048c7c12 */ /* 0x000fe2000f8e9685 */
[----:B------:R-:W-:-:S04]  /*1810*/  IMAD.WIDE.U32 R136, R136, -0x326172a9, RZ ;  /* 0xcd9e8d5788887825 */ /* 0x000fc800078e00ff */
[----:B------:R-:W-:Y:S01]  /*1820*/  IMAD.WIDE.U32 R140, R140, -0x2daee0ad, RZ ;  /* 0xd2511f538c8c7825 */ /* 0x000fe200078e00ff */
[----:B------:R-:W-:-:S04]  /*1830*/  LOP3.LUT R139, R203, R132, R137, 0x96, !PT ;  /* 0x00000084cb8b7212 */ /* 0x000fc800078e9689 */
[----:B------:R-:W-:Y:S01]  /*1840*/  LOP3.LUT R132, R138, UR13, R141, 0x96, !PT ;  /* 0x0000000d8a847c12 */ /* 0x000fe2000f8e968d */
[----:B------:R-:W-:-:S04]  /*1850*/  IMAD.WIDE.U32 R138, R139, -0x2daee0ad, RZ ;  /* 0xd2511f538b8a7825 */ /* 0x000fc800078e00ff */
[----:B------:R-:W-:Y:S01]  /*1860*/  IMAD.WIDE.U32 R132, R132, -0x326172a9, RZ ;  /* 0xcd9e8d5784847825 */ /* 0x000fe200078e00ff */
[----:B------:R-:W-:-:S04]  /*1870*/  LOP3.LUT R137, R140, UR14, R139, 0x96, !PT ;  /* 0x0000000e8c897c12 */ /* 0x000fc8000f8e968b */
[----:B------:R-:W-:Y:S01]  /*1880*/  LOP3.LUT R140, R212, R136, R133, 0x96, !PT ;  /* 0x00000088d48c7212 */ /* 0x000fe200078e9685 */
[----:B------:R-:W-:-:S04]  /*1890*/  IMAD.WIDE.U32 R136, R137, -0x326172a9, RZ ;  /* 0xcd9e8d5789887825 */ /* 0x000fc800078e00ff */
[----:B------:R-:W-:Y:S01]  /*18a0*/  IMAD.WIDE.U32 R140, R140, -0x2daee0ad, RZ ;  /* 0xd2511f538c8c7825 */ /* 0x000fe200078e00ff */
[----:B------:R-:W-:-:S04]  /*18b0*/  LOP3.LUT R139, R198, R132, R137, 0x96, !PT ;  /* 0x00000084c68b7212 */ /* 0x000fc800078e9689 */
[----:B------:R-:W-:Y:S01]  /*18c0*/  LOP3.LUT R132, R138, UR15, R141, 0x96, !PT ;  /* 0x0000000f8a847c12 */ /* 0x000fe2000f8e968d */
[----:B------:R-:W-:-:S04]  /*18d0*/  IMAD.WIDE.U32 R138, R139, -0x2daee0ad, RZ ;  /* 0xd2511f538b8a7825 */ /* 0x000fc800078e00ff */
[----:B------:R-:W-:Y:S01]  /*18e0*/  IMAD.WIDE.U32 R132, R132, -0x326172a9, RZ ;  /* 0xcd9e8d5784847825 */ /* 0x000fe200078e00ff */
[----:B------:R-:W-:-:S04]  /*18f0*/  LOP3.LUT R137, R140, UR17, R139, 0x96, !PT ;  /* 0x000000118c897c12 */ /* 0x000fc8000f8e968b */
[----:B------:R-:W-:Y:S01]  /*1900*/  LOP3.LUT R140, R136, UR16, R133, 0x96, !PT ;  /* 0x00000010888c7c12 */ /* 0x000fe2000f8e9685 */
[----:B------:R-:W-:-:S04]  /*1910*/  IMAD.WIDE.U32 R136, R137, -0x326172a9, RZ ;  /* 0xcd9e8d5789887825 */ /* 0x000fc800078e00ff */
[----:B------:R-:W-:Y:S01]  /*1920*/  IMAD.WIDE.U32 R140, R140, -0x2daee0ad, RZ ;  /* 0xd2511f538c8c7825 */ /* 0x000fe200078e00ff */
[----:B------:R-:W-:-:S04]  /*1930*/  LOP3.LUT R139, R132, UR18, R137, 0x96, !PT ;  /* 0x00000012848b7c12 */ /* 0x000fc8000f8e9689 */
[----:B------:R-:W-:Y:S01]  /*1940*/  LOP3.LUT R132, R138, UR19, R141, 0x96, !PT ;  /* 0x000000138a847c12 */ /* 0x000fe2000f8e968d */
[----:B------:R-:W-:-:S04]  /*1950*/  IMAD.WIDE.U32 R138, R139, -0x2daee0ad, RZ ;  /* 0xd2511f538b8a7825 */ /* 0x000fc800078e00ff */
[----:B------:R-:W-:Y:S01]  /*1960*/  IMAD.WIDE.U32 R132, R132, -0x326172a9, RZ ;  /* 0xcd9e8d5784847825 */ /* 0x000fe200078e00ff */
[----:B------:R-:W-:-:S04]  /*1970*/  LOP3.LUT R137, R205, R140, R139, 0x96, !PT ;  /* 0x0000008ccd897212 */ /* 0x000fc800078e968b */
[----:B------:R-:W-:Y:S01]  /*1980*/  LOP3.LUT R140, R216, R136, R133, 0x96, !PT ;  /* 0x00000088d88c7212 */ /* 0x000fe200078e9685 */
[----:B------:R-:W-:-:S04]  /*1990*/  IMAD.WIDE.U32 R136, R137, -0x326172a9, RZ ;  /* 0xcd9e8d5789887825 */ /* 0x000fc800078e00ff */
[----:B------:R-:W-:Y:S01]  /*19a0*/  IMAD.WIDE.U32 R140, R140, -0x2daee0ad, RZ ;  /* 0xd2511f538c8c7825 */ /* 0x000fe200078e00ff */
[----:B------:R-:W-:-:S04]  /*19b0*/  LOP3.LUT R132, R132, UR22, R137, 0x96, !PT ;  /* 0x0000001684847c12 */ /* 0x000fc8000f8e9689 */
[----:B------:R-:W-:Y:S01]  /*19c0*/  LOP3.LUT R138, R197, R138, R141, 0x96, !PT ;  /* 0x0000008ac58a7212 */ /* 0x000fe200078e968d */
[----:B------:R-:W-:-:S04]  /*19d0*/  IMAD.WIDE.U32 R132, R132, -0x2daee0ad, RZ ;  /* 0xd2511f5384847825 */ /* 0x000fc800078e00ff */
[----:B------:R-:W-:Y:S01]  /*19e0*/  IMAD.WIDE.U32 R138, R138, -0x326172a9, RZ ;  /* 0xcd9e8d578a8a7825 */ /* 0x000fe200078e00ff */
[----:B------:R-:W-:-:S04]  /*19f0*/  LOP3.LUT R137, R140, UR25, R133, 0x96, !PT ;  /* 0x000000198c897c12 */ /* 0x000fc8000f8e9685 */
[----:B------:R-:W-:Y:S01]  /*1a00*/  LOP3.LUT R140, R204, R136, R139, 0x96, !PT ;  /* 0x00000088cc8c7212 */ /* 0x000fe200078e968b */
[----:B------:R-:W-:-:S04]  /*1a10*/  IMAD.WIDE.U32 R136, R137, -0x326172a9, RZ ;  /* 0xcd9e8d5789887825 */ /* 0x000fc800078e00ff */
[----:B------:R-:W-:Y:S01]  /*1a20*/  IMAD.WIDE.U32 R140, R140, -0x2daee0ad, RZ ;  /* 0xd2511f538c8c7825 */ /* 0x000fe200078e00ff */
[----:B------:R-:W-:-:S03]  /*1a30*/  LOP3.LUT R6, R138, UR26, R137, 0x96, !PT ;  /* 0x0000001a8a067c12 */ /* 0x000fc6000f8e9689 */
[----:B------:R-:W-:Y:S02]  /*1a40*/  HFMA2 R137, -RZ, RZ, 0, 0 ;  /* 0x00000000ff897431 */ /* 0x000fe400000001ff */
[----:B------:R-:W-:Y:S01]  /*1a50*/  IMAD.MOV.U32 R172, RZ, RZ, R136 ;  /* 0x000000ffffac7224 */ /* 0x000fe200078e0088 */
[----:B------:R-:W-:-:S07]  /*1a60*/  LOP3.LUT R5, R132, UR27, R141, 0x96, !PT ;  /* 0x0000001b84057c12 */ /* 0x000fce000f8e968d */
.L_x_854:
[----:B------:R-:W-:Y:S05]  /*1a70*/  BSYNC.RECONVERGENT B1 ;  /* 0x0000000000017941 */ /* 0x000fea0003800200 */
.L_x_853:
[----:B------:R-:W-:Y:S01]  /*1a80*/  I2FP.F32.U32 R132, R131 ;  /* 0x0000008300847245 */ /* 0x000fe20000201000 */
[----:B-----5:R-:W-:Y:S01]  /*1a90*/  IMAD.U32 R136, R124, 0x10000, RZ ;  /* 0x000100007c887824 */ /* 0x020fe200078e00ff */
[----:B------:R-:W-:Y:S01]  /*1aa0*/  ISETP.NE.AND P2, PT, R137, 0x1, PT ;  /* 0x000000018900780c */ /* 0x000fe20003f45270 */
[----:B------:R-:W-:Y:S01]  /*1ab0*/  IMAD.U32 R217, RZ, RZ, UR21 ;  /* 0x00000015ffd97e24 */ /* 0x000fe2000f8e00ff */
[----:B------:R-:W-:Y:S01]  /*1ac0*/  BSSY.RECONVERGENT B1, `(.L_x_858) ;  /* 0x0000050000017945 */ /* 0x000fe20003800200 */
[----:B------:R-:W-:Y:S01]  /*1ad0*/  FFMA.FTZ R131, R132, R219, 1.1641532182693481445e-10 ;  /* 0x2f00000084837423 */ /* 0x000fe200000100db */
[----:B------:R-:W-:Y:S02]  /*1ae0*/  IMAD.U32 R218, RZ, RZ, UR20 ;  /* 0x00000014ffda7e24 */ /* 0x000fe4000f8e00ff */
[----:B------:R-:W-:Y:S01]  /*1af0*/  FMUL.FTZ R136, R136, R217 ;  /* 0x000000d988887220 */ /* 0x000fe20000410000 */
[----:B------:R-:W-:Y:S01]  /*1b00*/  @P1 SHF.L.U32 R132, R116, 0x10, RZ ;  /* 0x0000001074841819 */ /* 0x000fe200000006ff */
[----:B------:R-:W-:Y:S01]  /*1b10*/  IMAD.MOV.U32 R133, RZ, RZ, R172 ;  /* 0x000000ffff857224 */ /* 0x000fe200078e00ac */
[----:B------:R-:W-:-:S02]  /*1b20*/  PRMT R124, R124, 0x7632, R124 ;  /* 0x000076327c7c7816 */ /* 0x000fc4000000007c */
[----:B------:R-:W-:-:S04]  /*1b30*/  FSETP.GTU.FTZ.AND P0, PT, R131, R218, PT ;  /* 0x000000da8300720b */ /* 0x000fc80003f1c000 */
[----:B------:R-:W-:Y:S01]  /*1b40*/  FSEL R143, R136, RZ, !P0 ;  /* 0x000000ff888f7208 */ /* 0x000fe20004000000 */
[----:B------:R-:W-:Y:S01]  /*1b50*/  IMAD.MOV.U32 R136, RZ, RZ, 0x2 ;  /* 0x00000002ff887424 */ /* 0x000fe200078e00ff */
[----:B------:R-:W-:-:S03]  /*1b60*/  PLOP3.LUT P0, PT, P0, PT, PT, 0x8, 0x80 ;  /* 0x000000000080781c */ /* 0x000fc6000070e170 */
[----:B------:R-:W-:Y:S01]  /*1b70*/  @P1 FADD.FTZ R143, R143, R132 ;  /* 0x000000848f8f1221 */ /* 0x000fe20000010000 */
[----:B------:R-:W-:-:S04]  /*1b80*/  P2R R131, PR, RZ, 0x1 ;  /* 0x00000001ff837803 */ /* 0x000fc80000000000 */
        /* <DEDUP_REMOVED lines=10> */
.L_x_860:
        /* <DEDUP_REMOVED lines=13> */
.L_x_862:
[----:B------:R-:W-:Y:S05]  /*1d00*/  BSYNC.RECONVERGENT B2 ;  /* 0x0000000000027941 */ /* 0x000fea0003800200 */
.L_x_861:
[----:B------:R-:W-:Y:S01]  /*1d10*/  IMAD.WIDE.U32 R136, R0, -0x326172a9, RZ ;  /* 0xcd9e8d5700887825 */ /* 0x000fe200078e00ff */
[----:B------:R-:W-:-:S04]  /*1d20*/  LOP3.LUT R132, R170, UR7, R185, 0x96, !PT ;  /* 0x00000007aa847c12 */ /* 0x000fc8000f8e96b9 */
        /* <DEDUP_REMOVED lines=41> */
.L_x_859:
[----:B------:R-:W-:Y:S05]  /*1fc0*/  BSYNC.RECONVERGENT B1 ;  /* 0x0000000000017941 */ /* 0x000fea0003800200 */
.L_x_858:
[----:B------:R-:W-:Y:S01]  /*1fd0*/  I2FP.F32.U32 R132, R133 ;  /* 0x0000008500847245 */ /* 0x000fe20000201000 */
[----:B------:R-:W-:Y:S01]  /*1fe0*/  IMAD.U32 R124, R124, 0x10000, RZ ;  /* 0x000100007c7c7824 */ /* 0x000fe200078e00ff */
[----:B------:R-:W-:Y:S01]  /*1ff0*/  ISETP.NE.AND P2, PT, R136, 0x1, PT ;  /* 0x000000018800780c */ /* 0x000fe20003f45270 */
[----:B------:R-:W-:Y:S01]  /*2000*/  BSSY.RECONVERGENT B1, `(.L_x_863) ;  /* 0x000004e000017945 */ /* 0x000fe20003800200 */
[----:B------:R-:W-:Y:S02]  /*2010*/  HFMA2 R137, -RZ, RZ, 0, 1.1920928955078125e-07 ;  /* 0x00000002ff897431 */ /* 0x000fe400000001ff */
[----:B------:R-:W-:Y:S01]  /*2020*/  FFMA.FTZ R133, R132, R219, 1.1641532182693481445e-10 ;  /* 0x2f00000084857423 */ /* 0x000fe200000100db */
[----:B------:R-:W-:-:S04]  /*2030*/  FMUL.FTZ R124, R124, R217 ;  /* 0x000000d97c7c7220 */ /* 0x000fc80000410000 */
[----:B------:R-:W-:Y:S01]  /*2040*/  FSETP.GTU.FTZ.AND P0, PT, R133, R218, PT ;  /* 0x000000da8500720b */ /* 0x000fe20003f1c000 */
[----:B------:R-:W-:-:S03]  /*2050*/  @P1 IMAD.U32 R133, R142, 0x10000, RZ ;  /* 0x000100008e851824 */ /* 0x000fc600078e00ff */
[----:B------:R-:W-:Y:S01]  /*2060*/  FSEL R200, R124, RZ, !P0 ;  /* 0x000000ff7cc87208 */ /* 0x000fe20004000000 */
[----:B------:R-:W-:Y:S01]  /*2070*/  IMAD.MOV.U32 R124, RZ, RZ, R172 ;  /* 0x000000ffff7c7224 */ /* 0x000fe200078e00ac */
        /* <DEDUP_REMOVED lines=13> */
.L_x_865:
        /* <DEDUP_REMOVED lines=13> */
.L_x_867:
[----:B------:R-:W-:Y:S05]  /*2220*/  BSYNC.RECONVERGENT B2 ;  /* 0x0000000000027941 */ /* 0x000fea0003800200 */
.L_x_866:
        /* <DEDUP_REMOVED lines=35> */
[----:B------:R-:W-:Y:S01]  /*2460*/  HFMA2 R137, -RZ, RZ, 0, 0 ;  /* 0x00000000ff897431 */ /* 0x000fe200000001ff */
[----:B------:R-:W-:Y:S01]  /*2470*/  LOP3.LUT R132, R204, R132, R185, 0x96, !PT ;  /* 0x00000084cc847212 */ /* 0x000fe200078e96b9 */
[----:B------:R-:W-:-:S04]  /*2480*/  IMAD.WIDE.U32 R138, R138, -0x326172a9, RZ ;  /* 0xcd9e8d578a8a7825 */ /* 0x000fc800078e00ff */
[----:B------:R-:W-:Y:S01]  /*2490*/  IMAD.WIDE.U32 R132, R132, -0x2daee0ad, RZ ;  /* 0xd2511f5384847825 */ /* 0x000fe200078e00ff */
[----:B------:R-:W-:-:S03]  /*24a0*/  LOP3.LUT R6, R184, UR26, R139, 0x96, !PT ;  /* 0x0000001ab8067c12 */ /* 0x000fc6000f8e968b */
[----:B------:R-:W-:Y:S01]  /*24b0*/  IMAD.MOV.U32 R172, RZ, RZ, R138 ;  /* 0x000000ffffac7224 */ /* 0x000fe200078e008a */
[----:B------:R-:W-:Y:S01]  /*24c0*/  LOP3.LUT R5, R136, UR27, R133, 0x96, !PT ;  /* 0x0000001b88057c12 */ /* 0x000fe2000f8e9685 */
[----:B------:R-:W-:-:S07]  /*24d0*/  IMAD.MOV.U32 R140, RZ, RZ, R132 ;  /* 0x000000ffff8c7224 */ /* 0x000fce00078e0084 */
.L_x_864:
[----:B------:R-:W-:Y:S05]  /*24e0*/  BSYNC.RECONVERGENT B1 ;  /* 0x0000000000017941 */ /* 0x000fea0003800200 */
.L_x_863:
[----:B------:R-:W-:Y:S01]  /*24f0*/  I2FP.F32.U32 R124, R124 ;  /* 0x0000007c007c7245 */ /* 0x000fe20000201000 */
[----:B------:R-:W-:Y:S01]  /*2500*/  IMAD.U32 R132, R125, 0x10000, RZ ;  /* 0x000100007d847824 */ /* 0x000fe200078e00ff */
[----:B------:R-:W-:Y:S01]  /*2510*/  ISETP.NE.AND P2, PT, R137, 0x1, PT ;  /* 0x000000018900780c */ /* 0x000fe20003f45270 */
[----:B------:R-:W-:Y:S01]  /*2520*/  BSSY.RECONVERGENT B1, `(.L_x_868) ;  /* 0x000004f000017945 */ /* 0x000fe20003800200 */
[----:B------:R-:W-:Y:S01]  /*2530*/  PRMT R184, R125, 0x7632, R184 ;  /* 0x000076327db87816 */ /* 0x000fe200000000b8 */
[----:B------:R-:W-:Y:S01]  /*2540*/  FFMA.FTZ R133, R124, R219, 1.1641532182693481445e-10 ;  /* 0x2f0000007c857423 */ /* 0x000fe200000100db */
[----:B------:R-:W-:Y:S01]  /*2550*/  FMUL.FTZ R132, R132, R217 ;  /* 0x000000d984847220 */ /* 0x000fe20000410000 */
[----:B------:R-:W-:Y:S01]  /*2560*/  @P1 IMAD.U32 R124, R117, 0x10000, RZ ;  /* 0x00010000757c1824 */ /* 0x000fe200078e00ff */
[----:B------:R-:W-:Y:S02]  /*2570*/  MOV R125, R172 ;  /* 0x000000ac007d7202 */ /* 0x000fe40000000f00 */
        /* <DEDUP_REMOVED lines=16> */
.L_x_870:
        /* <DEDUP_REMOVED lines=13> */
.L_x_872:
[----:B------:R-:W-:Y:S05]  /*2750*/  BSYNC.RECONVERGENT B2 ;  /* 0x0000000000027941 */ /* 0x000fea0003800200 */
.L_x_871:
        /* <DEDUP_REMOVED lines=37> */
[----:B------:R-:W-:Y:S02]  /*29b0*/  LOP3.LUT R6, R138, UR26, R137, 0x96, !PT ;  /* 0x0000001a8a067c12 */ /* 0x000fe4000f8e9689 */
[----:B------:R-:W-:Y:S02]  /*29c0*/  MOV R172, R136 ;  /* 0x0000008800ac7202 */ /* 0x000fe40000000f00 */
[----:B------:R-:W-:Y:S01]  /*29d0*/  LOP3.LUT R5, R132, UR27, R125, 0x96, !PT ;  /* 0x0000001b84057c12 */ /* 0x000fe2000f8e967d */
[----:B------:R-:W-:Y:S02]  /*29e0*/  IMAD.MOV.U32 R125, RZ, RZ, R140 ;  /* 0x000000ffff7d7224 */ /* 0x000fe400078e008c */
[----:B------:R-:W-:Y:S02]  /*29f0*/  IMAD.MOV.U32 R140, RZ, RZ, R124 ;  /* 0x000000ffff8c7224 */ /* 0x000fe400078e007c */
[----:B------:R-:W-:-:S07]  /*2a00*/  IMAD.MOV.U32 R132, RZ, RZ, RZ ;  /* 0x000000ffff847224 */ /* 0x000fce00078e00ff */
.L_x_869:
[----:B------:R-:W-:Y:S05]  /*2a10*/  BSYNC.RECONVERGENT B1 ;  /* 0x0000000000017941 */ /* 0x000fea0003800200 */
.L_x_868:
        /* <DEDUP_REMOVED lines=24> */
.L_x_875:
        /* <DEDUP_REMOVED lines=13> */
.L_x_877:
[----:B------:R-:W-:Y:S05]  /*2c70*/  BSYNC.RECONVERGENT B2 ;  /* 0x0000000000027941 */ /* 0x000fea0003800200 */
.L_x_876:
        /* <DEDUP_REMOVED lines=34> */
[----:B------:R-:W-:Y:S01]  /*2ea0*/  IMAD.MOV.U32 R133, RZ, RZ, RZ ;  /* 0x000000ffff857224 */ /* 0x000fe200078e00ff */
[----:B------:R-:W-:Y:S01]  /*2eb0*/  LOP3.LUT R124, R204, R124, R139, 0x96, !PT ;  /* 0x0000007ccc7c7212 */ /* 0x000fe200078e968b */
[----:B------:R-:W-:-:S04]  /*2ec0*/  IMAD.WIDE.U32 R136, R136, -0x326172a9, RZ ;  /* 0xcd9e8d5788887825 */ /* 0x000fc800078e00ff */
[----:B------:R-:W-:Y:S01]  /*2ed0*/  IMAD.WIDE.U32 R124, R124, -0x2daee0ad, RZ ;  /* 0xd2511f537c7c7825 */ /* 0x000fe200078e00ff */
[----:B------:R-:W-:-:S03]  /*2ee0*/  LOP3.LUT R6, R138, UR26, R137, 0x96, !PT ;  /* 0x0000001a8a067c12 */ /* 0x000fc6000f8e9689 */
[----:B------:R-:W-:Y:S01]  /*2ef0*/  IMAD.MOV.U32 R172, RZ, RZ, R136 ;  /* 0x000000ffffac7224 */ /* 0x000fe200078e0088 */
[----:B------:R-:W-:Y:S02]  /*2f00*/  LOP3.LUT R5, R132, UR27, R125, 0x96, !PT ;  /* 0x0000001b84057c12 */ /* 0x000fe4000f8e967d */
[----:B------:R-:W-:Y:S01]  /*2f10*/  MOV R125, R140 ;  /* 0x0000008c007d7202 */ /* 0x000fe20000000f00 */
[----:B------:R-:W-:-:S07]  /*2f20*/  IMAD.MOV.U32 R140, RZ, RZ, R124 ;  /* 0x000000ffff8c7224 */ /* 0x000fce00078e007c */
.L_x_874:
[----:B------:R-:W-:Y:S05]  /*2f30*/  BSYNC.RECONVERGENT B1 ;  /* 0x0000000000017941 */ /* 0x000fea0003800200 */
.L_x_873:
[----:B------:R-:W-:Y:S01]  /*2f40*/  I2FP.F32.U32 R124, R125 ;  /* 0x0000007d007c7245 */ /* 0x000fe20000201000 */
[C---:B------:R-:W-:Y:S01]  /*2f50*/  IMAD.U32 R132, R126.reuse, 0x10000, RZ ;  /* 0x000100007e847824 */ /* 0x040fe200078e00ff */
[----:B------:R-:W-:Y:S01]  /*2f60*/  ISETP.NE.AND P0, PT, R133, 0x1, PT ;  /* 0x000000018500780c */ /* 0x000fe20003f05270 */
[----:B------:R-:W-:Y:S01]  /*2f70*/  BSSY.RECONVERGENT B1, `(.L_x_878) ;  /* 0x000004e000017945 */ /* 0x000fe20003800200 */
[----:B------:R-:W-:Y:S01]  /*2f80*/  PRMT R126, R126, 0x7632, R126 ;  /* 0x000076327e7e7816 */ /* 0x000fe2000000007e */
[----:B------:R-:W-:Y:S01]  /*2f90*/  FFMA.FTZ R125, R124, R219, 1.1641532182693481445e-10 ;  /* 0x2f0000007c7d7423 */ /* 0x000fe200000100db */
[----:B------:R-:W-:Y:S01]  /*2fa0*/  FMUL.FTZ R132, R132, R217 ;  /* 0x000000d984847220 */ /* 0x000fe20000410000 */
[----:B------:R-:W-:-:S03]  /*2fb0*/  @P1 SHF.L.U32 R124, R118, 0x10, RZ ;  /* 0x00000010767c1819 */ /* 0x000fc600000006ff */
[----:B------:R-:W-:Y:S01]  /*2fc0*/  FSETP.GTU.FTZ.AND P3, PT, R125, R218, PT ;  /* 0x000000da7d00720b */ /* 0x000fe20003f7c000 */
[----:B------:R-:W-:-:S03]  /*2fd0*/  IMAD.MOV.U32 R125, RZ, RZ, R172 ;  /* 0x000000ffff7d7224 */ /* 0x000fc600078e00ac */
        /* <DEDUP_REMOVED lines=14> */
.L_x_880:
        /* <DEDUP_REMOVED lines=13> */
.L_x_882:
[----:B------:R-:W-:Y:S05]  /*3190*/  BSYNC.RECONVERGENT B2 ;  /* 0x0000000000027941 */ /* 0x000fea0003800200 */
.L_x_881:
        /* <DEDUP_REMOVED lines=43> */
.L_x_879:
[----:B------:R-:W-:Y:S05]  /*3450*/  BSYNC.RECONVERGENT B1 ;  /* 0x0000000000017941 */ /* 0x000fea0003800200 */
.L_x_878:
[----:B------:R-:W-:Y:S01]  /*3460*/  I2FP.F32.U32 R124, R125 ;  /* 0x0000007d007c7245 */ /* 0x000fe20000201000 */
[----:B------:R-:W-:Y:S01]  /*3470*/  IMAD.U32 R126, R126, 0x10000, RZ ;  /* 0x000100007e7e7824 */ /* 0x000fe200078e00ff */
[----:B------:R-:W-:Y:S01]  /*3480*/  ISETP.NE.AND P4, PT, R132, 0x1, PT ;  /* 0x000000018400780c */ /* 0x000fe20003f85270 */
[----:B------:R-:W-:Y:S01]  /*3490*/  BSSY.RECONVERGENT B1, `(.L_x_883) ;  /* 0x000004e000017945 */ /* 0x000fe20003800200 */
[----:B------:R-:W-:Y:S02]  /*34a0*/  HFMA2 R138, -RZ, RZ, 0, 1.1920928955078125e-07 ;  /* 0x00000002ff8a7431 */ /* 0x000fe400000001ff */
[----:B------:R-:W-:Y:S01]  /*34b0*/  FFMA.FTZ R125, R124, R219, 1.1641532182693481445e-10 ;  /* 0x2f0000007c7d7423 */ /* 0x000fe200000100db */
[----:B------:R-:W-:Y:S01]  /*34c0*/  FMUL.FTZ R126, R126, R217 ;  /* 0x000000d97e7e7220 */ /* 0x000fe20000410000 */
[----:B------:R-:W-:-:S03]  /*34d0*/  @P1 PRMT R124, R118, 0x7632, R124 ;  /* 0x00007632767c1816 */ /* 0x000fc6000000007c */
[----:B------:R-:W-:Y:S01]  /*34e0*/  FSETP.GTU.FTZ.AND P0, PT, R125, R218, PT ;  /* 0x000000da7d00720b */ /* 0x000fe20003f1c000 */
[----:B------:R-:W-:Y:S02]  /*34f0*/  IMAD.MOV.U32 R125, RZ, RZ, R172 ;  /* 0x000000ffff7d7224 */ /* 0x000fe400078e00ac */
[----:B------:R-:W-:Y:S01]  /*3500*/  @P1 IMAD.U32 R124, R124, 0x10000, RZ ;  /* 0x000100007c7c1824 */ /* 0x000fe200078e00ff */
        /* <DEDUP_REMOVED lines=13> */
.L_x_885:
        /* <DEDUP_REMOVED lines=13> */
.L_x_887:
[----:B------:R-:W-:Y:S05]  /*36b0*/  BSYNC.RECONVERGENT B2 ;  /* 0x0000000000027941 */ /* 0x000fea0003800200 */
.L_x_886:
        /* <DEDUP_REMOVED lines=43> */
.L_x_884:
[----:B------:R-:W-:Y:S05]  /*3970*/  BSYNC.RECONVERGENT B1 ;  /* 0x0000000000017941 */ /* 0x000fea0003800200 */
.L_x_883:
        /* <DEDUP_REMOVED lines=24> */
.L_x_890:
        /* <DEDUP_REMOVED lines=13> */
.L_x_892:
[----:B------:R-:W-:Y:S05]  /*3bd0*/  BSYNC.RECONVERGENT B2 ;  /* 0x0000000000027941 */ /* 0x000fea0003800200 */
.L_x_891:
        /* <DEDUP_REMOVED lines=43> */
.L_x_889:
[----:B------:R-:W-:Y:S05]  /*3e90*/  BSYNC.RECONVERGENT B1 ;  /* 0x0000000000017941 */ /* 0x000fea0003800200 */
.L_x_888:
        /* <DEDUP_REMOVED lines=14> */
[----:B------:R-:W-:Y:S01]  /*3f80*/  PRMT R127, R184, 0x5410, R127 ;  /* 0x00005410b87f7816 */ /* 0x000fe2000000007f */
[----:B------:R-:W-:Y:S06]  /*3f90*/  BRA `(.L_x_893) ;  /* 0x0000005000747947 */ /* 0x000fec0003800000 */
.L_x_852:
        /* <DEDUP_REMOVED lines=16> */
.L_x_896:
        /* <DEDUP_REMOVED lines=13> */
.L_x_898:
[----:B------:R-:W-:Y:S05]  /*4170*/  BSYNC.RECONVERGENT B2 ;  /* 0x0000000000027941 */ /* 0x000fea0003800200 */
.L_x_897:
        /* <DEDUP_REMOVED lines=40> */
[----:B------:R-:W-:-:S07]  /*4400*/  LOP3.LUT R5, R132, UR27, R141, 0x96, !PT ;  /* 0x0000001b84057c12 */ /* 0x000fce000f8e968d */
.L_x_895:
[----:B------:R-:W-:Y:S05]  /*4410*/  BSYNC.RECONVERGENT B1 ;  /* 0x0000000000017941 */ /* 0x000fea0003800200 */
.L_x_894:
[----:B------:R-:W-:Y:S01]  /*4420*/  I2FP.F32.U32 R132, R131 ;  /* 0x0000008300847245 */ /* 0x000fe20000201000 */
[----:B------:R-:W-:Y:S01]  /*4430*/  IMAD.U32 R217, RZ, RZ, UR21 ;  /* 0x00000015ffd97e24 */ /* 0x000fe2000f8e00ff */
[----:B------:R-:W-:Y:S01]  /*4440*/  ISETP.NE.AND P2, PT, R136, 0x1, PT ;  /* 0x000000018800780c */ /* 0x000fe20003f45270 */
[----:B------:R-:W-:Y:S01]  /*4450*/  BSSY.RECONVERGENT B1, `(.L_x_899) ;  /* 0x000004d000017945 */ /* 0x000fe20003800200 */
[----:B------:R-:W-:Y:S01]  /*4460*/  MOV R218, UR20 ;  /* 0x0000001400da7c02 */ /* 0x000fe20008000f00 */
[----:B------:R-:W-:Y:S01]  /*4470*/  FFMA.FTZ R131, R132, R219, 1.1641532182693481445e-10 ;  /* 0x2f00000084837423 */ /* 0x000fe200000100db */
[C---:B-----5:R-:W-:Y:S01]  /*4480*/  IMAD.U32 R132, R124.reuse, 0x10000, RZ ;  /* 0x000100007c847824 */ /* 0x060fe200078e00ff */
[----:B------:R-:W-:Y:S01]  /*4490*/  PRMT R124, R124, 0x7632, R124 ;  /* 0x000076327c7c7816 */ /* 0x000fe2000000007c */
[----:B------:R-:W-:Y:S01]  /*44a0*/  IMAD.MOV.U32 R137, RZ, RZ, 0x2 ;  /* 0x00000002ff897424 */ /* 0x000fe200078e00ff */
[----:B------:R-:W-:Y:S01]  /*44b0*/  MOV R133, R172 ;  /* 0x000000ac00857202 */ /* 0x000fe20000000f00 */
[----:B------:R-:W-:Y:S01]  /*44c0*/  FMUL.FTZ R132, R132, R217 ;  /* 0x000000d984847220 */ /* 0x000fe20000410000 */
[----:B------:R-:W-:-:S04]  /*44d0*/  FSETP.GTU.FTZ.AND P0, PT, R131, R218, PT ;  /* 0x000000da8300720b */ /* 0x000fc80003f1c000 */
[----:B------:R-:W-:Y:S02]  /*44e0*/  PLOP3.LUT P3, PT, P0, PT, PT, 0x8, 0x80 ;  /* 0x000000000080781c */ /* 0x000fe4000076e170 */
[----:B------:R-:W-:Y:S02]  /*44f0*/  FSEL R141, R132, RZ, !P0 ;  /* 0x000000ff848d7208 */ /* 0x000fe40004000000 */
[----:B------:R-:W-:Y:S01]  /*4500*/  P2R R131, PR, RZ, 0x8 ;  /* 0x00000008ff837803 */ /* 0x000fe20000000000 */
[----:B------:R-:W-:Y:S08]  /*4510*/  @!P2 BRA `(.L_x_900) ;  /* 0x000000040000a947 */ /* 0x000ff00003800000 */
        /* <DEDUP_REMOVED lines=8> */
.L_x_901:
        /* <DEDUP_REMOVED lines=13> */
.L_x_903:
[----:B------:R-:W-:Y:S05]  /*4670*/  BSYNC.RECONVERGENT B2 ;  /* 0x0000000000027941 */ /* 0x000fea0003800200 */
.L_x_902:
        /* <DEDUP_REMOVED lines=38> */
[----:B------:R-:W-:-:S04]  /*48e0*/  LOP3.LUT R6, R138, UR26, R173, 0x96, !PT ;  /* 0x0000001a8a067c12 */ /* 0x000fc8000f8e96ad */
[----:B------:R-:W-:Y:S02]  /*48f0*/  LOP3.LUT R5, R136, UR27, R133, 0x96, !PT ;  /* 0x0000001b88057c12 */ /* 0x000fe4000f8e9685 */
[----:B------:R-:W-:Y:S01]  /*4900*/  MOV R133, R140 ;  /* 0x0000008c00857202 */ /* 0x000fe20000000f00 */
[----:B------:R-:W-:-:S07]  /*4910*/  IMAD.MOV.U32 R140, RZ, RZ, R132 ;  /* 0x000000ffff8c7224 */ /* 0x000fce00078e0084 */
.L_x_900:
[----:B------:R-:W-:Y:S05]  /*4920*/  BSYNC.RECONVERGENT B1 ;  /* 0x0000000000017941 */ /* 0x000fea0003800200 */
.L_x_899:
[----:B------:R-:W-:Y:S01]  /*4930*/  I2FP.F32.U32 R132, R133 ;  /* 0x0000008500847245 */ /* 0x000fe20000201000 */
[----:B------:R-:W-:Y:S01]  /*4940*/  IMAD.U32 R136, R120, 0x10000, RZ ;  /* 0x0001000078887824 */ /* 0x000fe200078e00ff */
[----:B------:R-:W-:Y:S01]  /*4950*/  ISETP.NE.AND P2, PT, R137, 0x1, PT ;  /* 0x000000018900780c */ /* 0x000fe20003f45270 */
[----:B------:R-:W-:Y:S01]  /*4960*/  BSSY.RECONVERGENT B1, `(.L_x_904) ;  /* 0x000004e000017945 */ /* 0x000fe20003800200 */
[----:B------:R-:W-:Y:S01]  /*4970*/  @P1 SHF.L.U32 R143, R116, 0x10, RZ ;  /* 0x00000010748f1819 */ /* 0x000fe200000006ff */
[----:B------:R-:W-:Y:S01]  /*4980*/  FFMA.FTZ R133, R132, R219, 1.1641532182693481445e-10 ;  /* 0x2f00000084857423 */ /* 0x000fe200000100db */
[----:B------:R-:W-:-:S04]  /*4990*/  FMUL.FTZ R136, R136, R217 ;  /* 0x000000d988887220 */ /* 0x000fc80000410000 */
[----:B------:R-:W-:Y:S01]  /*49a0*/  FSETP.GTU.FTZ.AND P0, PT, R133, R218, PT ;  /* 0x000000da8500720b */ /* 0x000fe20003f1c000 */
[----:B------:R-:W-:-:S03]  /*49b0*/  IMAD.MOV.U32 R133, RZ, RZ, R172 ;  /* 0x000000ffff857224 */ /* 0x000fc600078e00ac */
[----:B------:R-:W-:Y:S01]  /*49c0*/  FSEL R132, R136, RZ, !P0 ;  /* 0x000000ff88847208 */ /* 0x000fe20004000000 */
[----:B------:R-:W-:Y:S01]  /*49d0*/  IMAD.MOV.U32 R136, RZ, RZ, 0x2 ;  /* 0x00000002ff887424 */ /* 0x000fe200078e00ff */
[----:B------:R-:W-:-:S03]  /*49e0*/  SEL R171, RZ, 0x1, P0 ;  /* 0x00000001ffab7807 */ /* 0x000fc60000000000 */
[----:B------:R-:W-:-:S04]  /*49f0*/  FADD.FTZ R132, R141, R132 ;  /* 0x000000848d847221 */ /* 0x000fc80000010000 */
[--C-:B------:R-:W-:Y:S01]  /*4a00*/  @P1 FADD.FTZ R143, R143, R132.reuse ;  /* 0x000000848f8f1221 */ /* 0x100fe20000010000 */
[----:B------:R-:W-:-:S05]  /*4a10*/  @!P1 IMAD.MOV.U32 R143, RZ, RZ, R132 ;  /* 0x000000ffff8f9224 */ /* 0x000fca00078e0084 */
        /* <DEDUP_REMOVED lines=10> */
.L_x_906:
        /* <DEDUP_REMOVED lines=13> */
.L_x_908:
[----:B------:R-:W-:Y:S05]  /*4b90*/  BSYNC.RECONVERGENT B2 ;  /* 0x0000000000027941 */ /* 0x000fea0003800200 */
.L_x_907:
        /* <DEDUP_REMOVED lines=38> */
[----:B------:R-:W-:Y:S01]  /*4e00*/  LOP3.LUT R5, R136, UR27, R133, 0x96, !PT ;  /* 0x0000001b88057c12 */ /* 0x000fe2000f8e9685 */
[----:B------:R-:W-:Y:S01]  /*4e10*/  IMAD.MOV.U32 R133, RZ, RZ, R140 ;  /* 0x000000ffff857224 */ /* 0x000fe200078e008c */
[----:B------:R-:W-:Y:S01]  /*4e20*/  MOV R140, R132 ;  /* 0x00000084008c7202 */ /* 0x000fe20000000f00 */
[----:B------:R-:W-:-:S07]  /*4e30*/  IMAD.MOV.U32 R136, RZ, RZ, RZ ;  /* 0x000000ffff887224 */ /* 0x000fce00078e00ff */
.L_x_905:
[----:B------:R-:W-:Y:S05]  /*4e40*/  BSYNC.RECONVERGENT B1 ;  /* 0x0000000000017941 */ /* 0x000fea0003800200 */
.L_x_904:
[----:B------:R-:W-:Y:S01]  /*4e50*/  I2FP.F32.U32 R132, R133 ;  /* 0x0000008500847245 */ /* 0x000fe20000201000 */
[----:B------:R-:W-:Y:S01]  /*4e60*/  IMAD.U32 R124, R124, 0x10000, RZ ;  /* 0x000100007c7c7824 */ /* 0x000fe200078e00ff */
[----:B------:R-:W-:Y:S01]  /*4e70*/  ISETP.NE.AND P2, PT, R136, 0x1, PT ;  /* 0x000000018800780c */ /* 0x000fe20003f45270 */
[----:B------:R-:W-:Y:S01]  /*4e80*/  BSSY.RECONVERGENT B1, `(.L_x_909) ;  /* 0x000004a000017945 */ /* 0x000fe20003800200 */
[----:B------:R-:W-:Y:S02]  /*4e90*/  IMAD.MOV.U32 R138, RZ, RZ, 0x2 ;  /* 0x00000002ff8a7424 */ /* 0x000fe400078e00ff */
[----:B------:R-:W-:Y:S01]  /*4ea0*/  FFMA.FTZ R133, R132, R219, 1.1641532182693481445e-10 ;  /* 0x2f00000084857423 */ /* 0x000fe200000100db */
[----:B------:R-:W-:-:S04]  /*4eb0*/  FMUL.FTZ R124, R124, R217 ;  /* 0x000000d97c7c7220 */ /* 0x000fc80000410000 */
[----:B------:R-:W-:Y:S02]  /*4ec0*/  FSETP.GTU.FTZ.AND P0, PT, R133, R218, PT ;  /* 0x000000da8500720b */ /* 0x000fe40003f1c000 */
[----:B------:R-:W-:Y:S02]  /*4ed0*/  MOV R133, R172 ;  /* 0x000000ac00857202 */ /* 0x000fe40000000f00 */
        /* <DEDUP_REMOVED lines=12> */
.L_x_911:
        /* <DEDUP_REMOVED lines=13> */
.L_x_913:
[----:B------:R-:W-:Y:S05]  /*5070*/  BSYNC.RECONVERGENT B2 ;  /* 0x0000000000027941 */ /* 0x000fea0003800200 */
.L_x_912:
        /* <DEDUP_REMOVED lines=39> */
[----:B------:R-:W-:Y:S02]  /*52f0*/  LOP3.LUT R5, R136, UR27, R133, 0x96, !PT ;  /* 0x0000001b88057c12 */ /* 0x000fe4000f8e9685 */
[----:B------:R-:W-:Y:S01]  /*5300*/  MOV R133, R140 ;  /* 0x0000008c00857202 */ /* 0x000fe20000000f00 */
[----:B------:R-:W-:-:S07]  /*5310*/  IMAD.MOV.U32 R140, RZ, RZ, R132 ;  /* 0x000000ffff8c7224 */ /* 0x000fce00078e0084 */
.L_x_910:
[----:B------:R-:W-:Y:S05]  /*5320*/  BSYNC.RECONVERGENT B1 ;  /* 0x0000000000017941 */ /* 0x000fea0003800200 */
.L_x_909:
[----:B------:R-:W-:Y:S01]  /*5330*/  I2FP.F32.U32 R124, R133 ;  /* 0x00000085007c7245 */ /* 0x000fe20000201000 */
[----:B------:R-:W-:Y:S01]  /*5340*/  BSSY.RECONVERGENT B1, `(.L_x_914) ;  /* 0x0000052000017945 */ /* 0x000fe20003800200 */
[----:B------:R-:W-:Y:S02]  /*5350*/  PRMT R132, R120, 0x7632, R132 ;  /* 0x0000763278847816 */ /* 0x000fe40000000084 */
[----:B------:R-:W-:Y:S01]  /*5360*/  ISETP.NE.AND P2, PT, R138, 0x1, PT ;  /* 0x000000018a00780c */ /* 0x000fe20003f45270 */
[----:B------:R-:W-:Y:S01]  /*5370*/  FFMA.FTZ R133, R124, R219, 1.1641532182693481445e-10 ;  /* 0x2f0000007c857423 */ /* 0x000fe200000100db */
[----:B------:R-:W-:Y:S01]  /*5380*/  @P1 SHF.L.U32 R137, R142, 0x10, RZ ;  /* 0x000000108e891819 */ /* 0x000fe200000006ff */
[----:B------:R-:W-:-:S03]  /*5390*/  IMAD.U32 R132, R132, 0x10000, RZ ;  /* 0x0001000084847824 */ /* 0x000fc600078e00ff */
[----:B------:R-:W-:Y:S01]  /*53a0*/  FSETP.GTU.FTZ.AND P0, PT, R133, R218, PT ;  /* 0x000000da8500720b */ /* 0x000fe20003f1c000 */
[----:B------:R-:W-:-:S03]  /*53b0*/  FMUL.FTZ R132, R132, R217 ;  /* 0x000000d984847220 */ /* 0x000fc60000410000 */
[----:B------:R-:W-:Y:S02]  /*53c0*/  SEL R173, RZ, 0x1, P0 ;  /* 0x00000001ffad7807 */ /* 0x000fe40000000000 */
[----:B------:R-:W-:Y:S01]  /*53d0*/  FSEL R133, R132, RZ, !P0 ;  /* 0x000000ff84857208 */ /* 0x000fe20004000000 */
[----:B------:R-:W-:-:S04]  /*53e0*/  IMAD.MOV.U32 R132, RZ, RZ, 0x2 ;  /* 0x00000002ff847424 */ /* 0x000fc800078e00ff */
[----:B------:R-:W-:-:S04]  /*53f0*/  FADD.FTZ R124, R174, R133 ;  /* 0x00000085ae7c7221 */ /* 0x000fc80000010000 */
[--C-:B------:R-:W-:Y:S01]  /*5400*/  @P1 FADD.FTZ R200, R137, R124.reuse ;  /* 0x0000007c89c81221 */ /* 0x100fe20000010000 */
        /* <DEDUP_REMOVED lines=12> */
.L_x_916:
        /* <DEDUP_REMOVED lines=13> */
.L_x_918:
[----:B------:R-:W-:Y:S05]  /*55a0*/  BSYNC.RECONVERGENT B2 ;  /* 0x0000000000027941 */ /* 0x000fea0003800200 */
.L_x_917:
[----:B------:R-:W-:Y:S01]  /*55b0*/  IMAD.WIDE.U32 R136, R0, -0x326172a9, RZ ;  /* 0xcd9e8d5700887825 */ /* 0x000fe200078e00ff */
[----:B------:R-:W-:Y:S02]  /*55c0*/  LOP3.LUT R132, R170, UR7, R175, 0x96, !PT ;  /* 0x00000007aa847c12 */ /* 0x000fe4000f8e96af */
[----:B------:R-:W-:Y:S02]  /*55d0*/  MOV R124, R140 ;  /* 0x0000008c007c7202 */ /* 0x000fe40000000f00 */
        /* <DEDUP_REMOVED lines=38> */
[----:B------:R-:W-:Y:S02]  /*5840*/  IMAD.MOV.U32 R172, RZ, RZ, R138 ;  /* 0x000000ffffac7224 */ /* 0x000fe400078e008a */
[----:B------:R-:W-:-:S07]  /*5850*/  IMAD.MOV.U32 R132, RZ, RZ, RZ ;  /* 0x000000ffff847224 */ /* 0x000fce00078e00ff */
.L_x_915:
[----:B------:R-:W-:Y:S05]  /*5860*/  BSYNC.RECONVERGENT B1 ;  /* 0x0000000000017941 */ /* 0x000fea0003800200 */
.L_x_914:
[----:B------:R-:W-:Y:S01]  /*5870*/  I2FP.F32.U32 R124, R124 ;  /* 0x0000007c007c7245 */ /* 0x000fe20000201000 */
[----:B------:R-:W-:Y:S01]  /*5880*/  BSSY.RECONVERGENT B1, `(.L_x_919) ;  /* 0x000004e000017945 */ /* 0x000fe20003800200 */
[----:B------:R-:W-:Y:S02]  /*5890*/  ISETP.NE.AND P2, PT, R132, 0x1, PT ;  /* 0x000000018400780c */ /* 0x000fe40003f45270 */
[C---:B------:R-:W-:Y:S01]  /*58a0*/  PRMT R175, R125.reuse, 0x7632, R175 ;  /* 0x000076327daf7816 */ /* 0x040fe200000000af */
[----:B------:R-:W-:Y:S01]  /*58b0*/  FFMA.FTZ R133, R124, R219, 1.1641532182693481445e-10 ;  /* 0x2f0000007c857423 */ /* 0x000fe200000100db */
[----:B------:R-:W-:Y:S02]  /*58c0*/  IMAD.U32 R124, R125, 0x10000, RZ ;  /* 0x000100007d7c7824 */ /* 0x000fe400078e00ff */
[----:B------:R-:W-:Y:S02]  /*58d0*/  IMAD.MOV.U32 R125, RZ, RZ, R172 ;  /* 0x000000ffff7d7224 */ /* 0x000fe400078e00ac */
[----:B------:R-:W-:Y:S01]  /*58e0*/  FSETP.GTU.FTZ.AND P0, PT, R133, R218, PT ;  /* 0x000000da8500720b */ /* 0x000fe20003f1c000 */
[----:B------:R-:W-:Y:S01]  /*58f0*/  FMUL.FTZ R124, R124, R217 ;  /* 0x000000d97c7c7220 */ /* 0x000fe20000410000 */
[----:B------:R-:W-:-:S02]  /*5900*/  HFMA2 R133, -RZ, RZ, 0, 1.1920928955078125e-07 ;  /* 0x00000002ff857431 */ /* 0x000fc400000001ff */
[----:B------:R-:W-:Y:S02]  /*5910*/  PLOP3.LUT P3, PT, P0, PT, PT, 0x8, 0x80 ;  /* 0x000000000080781c */ /* 0x000fe4000076e170 */
[----:B------:R-:W-:Y:S02]  /*5920*/  FSEL R174, R124, RZ, !P0 ;  /* 0x000000ff7cae7208 */ /* 0x000fe40004000000 */
[----:B------:R-:W-:Y:S01]  /*5930*/  P2R R142, PR, RZ, 0x8 ;  /* 0x00000008ff8e7803 */ /* 0x000fe20000000000 */
[----:B------:R-:W-:Y:S08]  /*5940*/  @!P2 BRA `(.L_x_920) ;  /* 0x000000040004a947 */ /* 0x000ff00003800000 */
        /* <DEDUP_REMOVED lines=8> */
.L_x_921:
        /* <DEDUP_REMOVED lines=13> */
.L_x_923:
[----:B------:R-:W-:Y:S05]  /*5aa0*/  BSYNC.RECONVERGENT B2 ;  /* 0x0000000000027941 */ /* 0x000fea0003800200 */
.L_x_922:
        /* <DEDUP_REMOVED lines=41> */
[----:B------:R-:W-:Y:S02]  /*5d40*/  IMAD.MOV.U32 R125, RZ, RZ, R140 ;  /* 0x000000ffff7d7224 */ /* 0x000fe400078e008c */
[----:B------:R-:W-:-:S07]  /*5d50*/  IMAD.MOV.U32 R140, RZ, RZ, R124 ;  /* 0x000000ffff8c7224 */ /* 0x000fce00078e007c */
.L_x_920:
[----:B------:R-:W-:Y:S05]  /*5d60*/  BSYNC.RECONVERGENT B1 ;  /* 0x0000000000017941 */ /* 0x000fea0003800200 */
.L_x_919:
        /* <DEDUP_REMOVED lines=8> */
[----:B------:R-:W-:Y:S02]  /*5df0*/  FSEL R125, R132, RZ, !P0 ;  /* 0x000000ff847d7208 */ /* 0x000fe40004000000 */
[----:B------:R-:W-:-:S03]  /*5e00*/  MOV R132, 0x2 ;  /* 0x0000000200847802 */ /* 0x000fc60000000f00 */
[----:B------:R-:W-:Y:S01]  /*5e10*/  FADD.FTZ R124, R174, R125 ;  /* 0x0000007dae7c7221 */ /* 0x000fe20000010000 */
[----:B------:R-:W-:Y:S01]  /*5e20*/  SEL R174, RZ, 0x1, P0 ;  /* 0x00000001ffae7807 */ /* 0x000fe20000000000 */
[----:B------:R-:W-:Y:S02]  /*5e30*/  IMAD.MOV.U32 R125, RZ, RZ, R172 ;  /* 0x000000ffff7d7224 */ /* 0x000fe400078e00ac */
[--C-:B------:R-:W-:Y:S01]  /*5e40*/  @P1 FADD.FTZ R181, R181, R124.reuse ;  /* 0x0000007cb5b51221 */ /* 0x100fe20000010000 */
[----:B------:R-:W-:-:S05]  /*5e50*/  @!P1 IMAD.MOV.U32 R181, RZ, RZ, R124 ;  /* 0x000000ffffb59224 */ /* 0x000fca00078e007c */
        /* <DEDUP_REMOVED lines=10> */
.L_x_926:
        /* <DEDUP_REMOVED lines=13> */
.L_x_928:
[----:B------:R-:W-:Y:S05]  /*5fd0*/  BSYNC.RECONVERGENT B2 ;  /* 0x0000000000027941 */ /* 0x000fea0003800200 */
.L_x_927:
        /* <DEDUP_REMOVED lines=43> */
.L_x_925:
[----:B------:R-:W-:Y:S05]  /*6290*/  BSYNC.RECONVERGENT B1 ;  /* 0x0000000000017941 */ /* 0x000fea0003800200 */
.L_x_924:
[----:B------:R-:W-:Y:S01]  /*62a0*/  I2FP.F32.U32 R124, R125 ;  /* 0x0000007d007c7245 */ /* 0x000fe20000201000 */
[----:B------:R-:W-:Y:S01]  /*62b0*/  BSSY.RECONVERGENT B1, `(.L_x_929) ;  /* 0x000004c000017945 */ /* 0x000fe20003800200 */
[----:B------:R-:W-:Y:S01]  /*62c0*/  ISETP.NE.AND P3, PT, R132, 0x1, PT ;  /* 0x000000018400780c */ /* 0x000fe20003f65270 */
[----:B------:R-:W-:Y:S02]  /*62d0*/  IMAD.MOV.U32 R133, RZ, RZ, 0x2 ;  /* 0x00000002ff857424 */ /* 0x000fe400078e00ff */
[----:B------:R-:W-:Y:S01]  /*62e0*/  FFMA.FTZ R125, R124, R219, 1.1641532182693481445e-10 ;  /* 0x2f0000007c7d7423 */ /* 0x000fe200000100db */
[----:B------:R-:W-:-:S04]  /*62f0*/  IMAD.U32 R124, R175, 0x10000, RZ ;  /* 0x00010000af7c7824 */ /* 0x000fc800078e00ff */
[----:B------:R-:W-:Y:S01]  /*6300*/  FMUL.FTZ R124, R124, R217 ;  /* 0x000000d97c7c7220 */ /* 0x000fe20000410000 */
[----:B------:R-:W-:Y:S01]  /*6310*/  FSETP.GTU.FTZ.AND P0, PT, R125, R218, PT ;  /* 0x000000da7d00720b */ /* 0x000fe20003f1c000 */
[----:B------:R-:W-:-:S03]  /*6320*/  IMAD.MOV.U32 R125, RZ, RZ, R172 ;  /* 0x000000ffff7d7224 */ /* 0x000fc600078e00ac */
[----:B------:R-:W-:Y:S02]  /*6330*/  PLOP3.LUT P2, PT, P0, PT, PT, 0x8, 0x80 ;  /* 0x000000000080781c */ /* 0x000fe4000074e170 */
[----:B------:R-:W-:Y:S01]  /*6340*/  FSEL R175, R124, RZ, !P0 ;  /* 0x000000ff7caf7208 */ /* 0x000fe20004000000 */
[----:B------:R-:W-:Y:S10]  /*6350*/  @!P3 BRA `(.L_x_930) ;  /* 0x000000040004b947 */ /* 0x000ff40003800000 */
        /* <DEDUP_REMOVED lines=8> */
.L_x_931:
        /* <DEDUP_REMOVED lines=13> */
.L_x_933:
[----:B------:R-:W-:Y:S05]  /*64b0*/  BSYNC.RECONVERGENT B2 ;  /* 0x0000000000027941 */ /* 0x000fea0003800200 */
.L_x_932:
        /* <DEDUP_REMOVED lines=43> */
.L_x_930:
[----:B------:R-:W-:Y:S05]  /*6770*/  BSYNC.RECONVERGENT B1 ;  /* 0x0000000000017941 */ /* 0x000fea0003800200 */
.L_x_929:
[----:B------:R-:W-:Y:S01]  /*6780*/  I2FP.F32.U32 R124, R125 ;  /* 0x0000007d007c7245 */ /* 0x000fe20000201000 */
[----:B------:R-:W-:Y:S01]  /*6790*/  BSSY.RECONVERGENT B1, `(.L_x_934) ;  /* 0x0000053000017945 */ /* 0x000fe20003800200 */
[----:B------:R-:W-:Y:S01]  /*67a0*/  PRMT R125, R121, 0x7632, R125 ;  /* 0x00007632797d7816 */ /* 0x000fe2000000007d */
[----:B------:R-:W-:Y:S01]  /*67b0*/  IMAD.MOV.U32 R136, RZ, RZ, 0x2 ;  /* 0x00000002ff887424 */ /* 0x000fe200078e00ff */
[----:B------:R-:W-:-:S03]  /*67c0*/  ISETP.NE.AND P3, PT, R133, 0x1, PT ;  /* 0x000000018500780c */ /* 0x000fc60003f65270 */
[----:B------:R-:W-:Y:S02]  /*67d0*/  IMAD.U32 R132, R125, 0x10000, RZ ;  /* 0x000100007d847824 */ /* 0x000fe400078e00ff */
[----:B------:R-:W-:Y:S01]  /*67e0*/  FFMA.FTZ R125, R124, R219, 1.1641532182693481445e-10 ;  /* 0x2f0000007c7d7423 */ /* 0x000fe200000100db */
[----:B------:R-:W-:Y:S01]  /*67f0*/  @P1 PRMT R124, R117, 0x7632, R124 ;  /* 0x00007632757c1816 */ /* 0x000fe2000000007c */
[----:B------:R-:W-:-:S03]  /*6800*/  FMUL.FTZ R132, R132, R217 ;  /* 0x000000d984847220 */ /* 0x000fc60000410000 */
[----:B------:R-:W-:Y:S01]  /*6810*/  FSETP.GTU.FTZ.AND P0, PT, R125, R218, PT ;  /* 0x000000da7d00720b */ /* 0x000fe20003f1c000 */
[----:B------:R-:W-:Y:S01]  /*6820*/  IMAD.MOV.U32 R125, RZ, RZ, R172 ;  /* 0x000000ffff7d7224 */ /* 0x000fe200078e00ac */
[----:B------:R-:W-:Y:S02]  /*6830*/  @P1 SHF.L.U32 R124, R124, 0x10, RZ ;  /* 0x000000107c7c1819 */ /* 0x000fe400000006ff */
[----:B------:R-:W-:-:S05]  /*6840*/  FSEL R132, R132, RZ, !P0 ;  /* 0x000000ff84847208 */ /* 0x000fca0004000000 */
[----:B------:R-:W-:-:S04]  /*6850*/  FADD.FTZ R175, R175, R132 ;  /* 0x00000084afaf7221 */ /* 0x000fc80000010000 */
[----:B------:R-:W-:Y:S01]  /*6860*/  @P1 FADD.FTZ R202, R175, R124 ;  /* 0x0000007cafca1221 */ /* 0x000fe20000010000 */
[----:B------:R-:W-:Y:S01]  /*6870*/  @!P1 IMAD.MOV.U32 R202, RZ, RZ, R175 ;  /* 0x000000ffffca9224 */ /* 0x000fe200078e00af */
[----:B------:R-:W-:-:S04]  /*6880*/  SEL R175, RZ, 0x1, P0 ;  /* 0x00000001ffaf7807 */ /* 0x000fc80000000000 */
        /* <DEDUP_REMOVED lines=10> */
.L_x_936:
        /* <DEDUP_REMOVED lines=13> */
.L_x_938:
[----:B------:R-:W-:Y:S05]  /*6a00*/  BSYNC.RECONVERGENT B2 ;  /* 0x0000000000027941 */ /* 0x000fea0003800200 */
.L_x_937:
        /* <DEDUP_REMOVED lines=43> */
.L_x_935:
[----:B------:R-:W-:Y:S05]  /*6cc0*/  BSYNC.RECONVERGENT B1 ;  /* 0x0000000000017941 */ /* 0x000fea0003800200 */
.L_x_934:
[----:B------:R-:W-:Y:S01]  /*6cd0*/  I2FP.F32.U32 R124, R125 ;  /* 0x0000007d007c7245 */ /* 0x000fe20000201000 */
[----:B------:R-:W-:Y:S01]  /*6ce0*/  IMAD.U32 R132, R126, 0x10000, RZ ;  /* 0x000100007e847824 */ /* 0x000fe200078e00ff */
[----:B------:R-:W-:Y:S01]  /*6cf0*/  ISETP.NE.AND P0, PT, R136, 0x1, PT ;  /* 0x000000018800780c */ /* 0x000fe20003f05270 */
[----:B------:R-:W-:Y:S01]  /*6d00*/  BSSY.RECONVERGENT B1, `(.L_x_939) ;  /* 0x000004b000017945 */ /* 0x000fe20003800200 */
[----:B------:R-:W-:Y:S02]  /*6d10*/  HFMA2 R133, -RZ, RZ, 0, 1.1920928955078125e-07 ;  /* 0x00000002ff857431 */ /* 0x000fe400000001ff */
[----:B------:R-:W-:Y:S01]  /*6d20*/  FFMA.FTZ R125, R124, R219, 1.1641532182693481445e-10 ;  /* 0x2f0000007c7d7423 */ /* 0x000fe200000100db */
[----:B------:R-:W-:Y:S01]  /*6d30*/  FMUL.FTZ R132, R132, R217 ;  /* 0x000000d984847220 */ /* 0x000fe20000410000 */
[----:B------:R-:W-:-:S03]  /*6d40*/  PRMT R126, R126, 0x7632, R126 ;  /* 0x000076327e7e7816 */ /* 0x000fc6000000007e */
[----:B------:R-:W-:Y:S01]  /*6d50*/  FSETP.GTU.FTZ.AND P3, PT, R125, R218, PT ;  /* 0x000000da7d00720b */ /* 0x000fe20003f7c000 */
[----:B------:R-:W-:-:S03]  /*6d60*/  IMAD.MOV.U32 R125, RZ, RZ, R172 ;  /* 0x000000ffff7d7224 */ /* 0x000fc600078e00ac */
        /* <DEDUP_REMOVED lines=11> */
.L_x_941:
        /* <DEDUP_REMOVED lines=13> */
.L_x_943:
[----:B------:R-:W-:Y:S05]  /*6ef0*/  BSYNC.RECONVERGENT B2 ;  /* 0x0000000000027941 */ /* 0x000fea0003800200 */
.L_x_942:
        /* <DEDUP_REMOVED lines=43> */
.L_x_940:
[----:B------:R-:W-:Y:S05]  /*71b0*/  BSYNC.RECONVERGENT B1 ;  /* 0x0000000000017941 */ /* 0x000fea0003800200 */
.L_x_939:
[----:B------:R-:W-:Y:S01]  /*71c0*/  I2FP.F32.U32 R124, R125 ;  /* 0x0000007d007c7245 */ /* 0x000fe20000201000 */
[----:B------:R-:W-:Y:S01]  /*71d0*/  IMAD.U32 R132, R122, 0x10000, RZ ;  /* 0x000100007a847824 */ /* 0x000fe200078e00ff */
[----:B------:R-:W-:Y:S01]  /*71e0*/  BSSY.RECONVERGENT B1, `(.L_x_944) ;  /* 0x0000050000017945 */ /* 0x000fe20003800200 */
[----:B------:R-:W-:Y:S02]  /*71f0*/  @P1 IMAD.U32 R137, R118, 0x10000, RZ ;  /* 0x0001000076891824 */ /* 0x000fe400078e00ff */
[----:B------:R-:W-:Y:S01]  /*7200*/  FFMA.FTZ R125, R124, R219, 1.1641532182693481445e-10 ;  /* 0x2f0000007c7d7423 */ /* 0x000fe200000100db */
[----:B------:R-:W-:-:S04]  /*7210*/  FMUL.FTZ R132, R132, R217 ;  /* 0x000000d984847220 */ /* 0x000fc80000410000 */
[----:B------:R-:W-:-:S04]  /*7220*/  FSETP.GTU.FTZ.AND P0, PT, R125, R218, PT ;  /* 0x000000da7d00720b */ /* 0x000fc80003f1c000 */
[----:B------:R-:W-:Y:S02]  /*7230*/  FSEL R125, R132, RZ, !P0 ;  /* 0x000000ff847d7208 */ /* 0x000fe40004000000 */
[----:B------:R-:W-:-:S03]  /*7240*/  MOV R132, 0x2 ;  /* 0x0000000200847802 */ /* 0x000fc60000000f00 */
[----:B------:R-:W-:Y:S01]  /*7250*/  FADD.FTZ R124, R176, R125 ;  /* 0x0000007db07c7221 */ /* 0x000fe20000010000 */
[----:B------:R-:W-:Y:S01]  /*7260*/  SEL R176, RZ, 0x1, P0 ;  /* 0x00000001ffb07807 */ /* 0x000fe20000000000 */
[----:B------:R-:W-:Y:S01]  /*7270*/  IMAD.MOV.U32 R125, RZ, RZ, R172 ;  /* 0x000000ffff7d7224 */ /* 0x000fe200078e00ac */
[----:B------:R-:W-:Y:S01]  /*7280*/  ISETP.NE.AND P0, PT, R133, 0x1, PT ;  /* 0x000000018500780c */ /* 0x000fe20003f05270 */
[--C-:B------:R-:W-:Y:S01]  /*7290*/  @P1 FADD.FTZ R137, R137, R124.reuse ;  /* 0x0000007c89891221 */ /* 0x100fe20000010000 */
[----:B------:R-:W-:-:S05]  /*72a0*/  @!P1 IMAD.MOV.U32 R137, RZ, RZ, R124 ;  /* 0x000000ffff899224 */ /* 0x000fca00078e007c */
[----:B------:R-:W-:-:S06]  /*72b0*/  F2FP.BF16.F32.PACK_AB R188, RZ, R137 ;  /* 0x00000089ffbc723e */ /* 0x000fcc00000010ff */
        /* <DEDUP_REMOVED lines=9> */
.L_x_946:
        /* <DEDUP_REMOVED lines=13> */
.L_x_948:
[----:B------:R-:W-:Y:S05]  /*7420*/  BSYNC.RECONVERGENT B2 ;  /* 0x0000000000027941 */ /* 0x000fea0003800200 */
.L_x_947:
        /* <DEDUP_REMOVED lines=43> */
.L_x_945:
[----:B------:R-:W-:Y:S05]  /*76e0*/  BSYNC.RECONVERGENT B1 ;  /* 0x0000000000017941 */ /* 0x000fea0003800200 */
.L_x_944:
[----:B------:R-:W-:Y:S01]  /*76f0*/  I2FP.F32.U32 R124, R125 ;  /* 0x0000007d007c7245 */ /* 0x000fe20000201000 */
[----:B------:R-:W-:Y:S01]  /*7700*/  IMAD.U32 R126, R126, 0x10000, RZ ;  /* 0x000100007e7e7824 */ /* 0x000fe200078e00ff */
[----:B------:R-:W-:Y:S01]  /*7710*/  ISETP.NE.AND P4, PT, R132, 0x1, PT ;  /* 0x000000018400780c */ /* 0x000fe20003f85270 */
[----:B------:R-:W-:Y:S01]  /*7720*/  BSSY.RECONVERGENT B1, `(.L_x_949) ;  /* 0x000004a000017945 */ /* 0x000fe20003800200 */
[----:B------:R-:W-:Y:S02]  /*7730*/  IMAD.MOV.U32 R133, RZ, RZ, 0x2 ;  /* 0x00000002ff857424 */ /* 0x000fe400078e00ff */
[----:B------:R-:W-:Y:S01]  /*7740*/  FFMA.FTZ R125, R124, R219, 1.1641532182693481445e-10 ;  /* 0x2f0000007c7d7423 */ /* 0x000fe200000100db */
[----:B------:R-:W-:-:S04]  /*7750*/  FMUL.FTZ R126, R126, R217 ;  /* 0x000000d97e7e7220 */ /* 0x000fc80000410000 */
        /* <DEDUP_REMOVED lines=13> */
.L_x_951:
        /* <DEDUP_REMOVED lines=13> */
.L_x_953:
[----:B------:R-:W-:Y:S05]  /*7900*/  BSYNC.RECONVERGENT B2 ;  /* 0x0000000000027941 */ /* 0x000fea0003800200 */
.L_x_952:
        /* <DEDUP_REMOVED lines=43> */
.L_x_950:
[----:B------:R-:W-:Y:S05]  /*7bc0*/  BSYNC.RECONVERGENT B1 ;  /* 0x0000000000017941 */ /* 0x000fea0003800200 */
.L_x_949:
[----:B------:R-:W-:Y:S01]  /*7bd0*/  I2FP.F32.U32 R124, R125 ;  /* 0x0000007d007c7245 */ /* 0x000fe20000201000 */
[----:B------:R-:W-:Y:S01]  /*7be0*/  BSSY.RECONVERGENT B1, `(.L_x_954) ;  /* 0x0000053000017945 */ /* 0x000fe20003800200 */
[----:B------:R-:W-:Y:S01]  /*7bf0*/  PRMT R125, R122, 0x7632, R125 ;  /* 0x000076327a7d7816 */ /* 0x000fe2000000007d */
[----:B------:R-:W-:-:S04]  /*7c00*/  IMAD.MOV.U32 R138, RZ, RZ, 0x2 ;  /* 0x00000002ff8a7424 */ /* 0x000fc800078e00ff */
[----:B------:R-:W-:Y:S02]  /*7c10*/  IMAD.U32 R132, R125, 0x10000, RZ ;  /* 0x000100007d847824 */ /* 0x000fe400078e00ff */
[----:B------:R-:W-:Y:S01]  /*7c20*/  FFMA.FTZ R125, R124, R219, 1.1641532182693481445e-10 ;  /* 0x2f0000007c7d7423 */ /* 0x000fe200000100db */
[----:B------:R-:W-:Y:S01]  /*7c30*/  @P1 PRMT R124, R118, 0x7632, R124 ;  /* 0x00007632767c1816 */ /* 0x000fe2000000007c */
[----:B------:R-:W-:-:S03]  /*7c40*/  FMUL.FTZ R132, R132, R217 ;  /* 0x000000d984847220 */ /* 0x000fc60000410000 */
[----:B------:R-:W-:Y:S02]  /*7c50*/  FSETP.GTU.FTZ.AND P4, PT, R125, R218, PT ;  /* 0x000000da7d00720b */ /* 0x000fe40003f9c000 */
[----:B------:R-:W-:Y:S02]  /*7c60*/  @P1 SHF.L.U32 R189, R124, 0x10, RZ ;  /* 0x000000107cbd1819 */ /* 0x000fe400000006ff */
[----:B------:R-:W-:Y:S02]  /*7c70*/  FSEL R125, R132, RZ, !P4 ;  /* 0x000000ff847d7208 */ /* 0x000fe40006000000 */
[----:B------:R-:W-:Y:S02]  /*7c80*/  SEL R177, RZ, 0x1, P4 ;  /* 0x00000001ffb17807 */ /* 0x000fe40002000000 */
[----:B------:R-:W-:Y:S01]  /*7c90*/  ISETP.NE.AND P4, PT, R133, 0x1, PT ;  /* 0x000000018500780c */ /* 0x000fe20003f85270 */
[----:B------:R-:W-:Y:S01]  /*7ca0*/  FADD.FTZ R126, R126, R125 ;  /* 0x0000007d7e7e7221 */ /* 0x000fe20000010000 */
[----:B------:R-:W-:-:S03]  /*7cb0*/  IMAD.MOV.U32 R125, RZ, RZ, R172 ;  /* 0x000000ffff7d7224 */ /* 0x000fc600078e00ac */
[----:B------:R-:W-:Y:S01]  /*7cc0*/  @P1 FADD.FTZ R189, R126, R189 ;  /* 0x000000bd7ebd1221 */ /* 0x000fe20000010000 */
[----:B------:R-:W-:-:S05]  /*7cd0*/  @!P1 IMAD.MOV.U32 R189, RZ, RZ, R126 ;  /* 0x000000ffffbd9224 */ /* 0x000fca00078e007e */
[----:B------:R-:W-:Y:S02]  /*7ce0*/  F2FP.BF16.F32.PACK_AB R190, RZ, R189 ;  /* 0x000000bdffbe723e */ /* 0x000fe400000010ff */
        /* <DEDUP_REMOVED lines=9> */
.L_x_956:
        /* <DEDUP_REMOVED lines=13> */
.L_x_958:
[----:B------:R-:W-:Y:S05]  /*7e50*/  BSYNC.RECONVERGENT B2 ;  /* 0x0000000000027941 */ /* 0x000fea0003800200 */
.L_x_957:
        /* <DEDUP_REMOVED lines=43> */
.L_x_955:
[----:B------:R-:W-:Y:S05]  /*8110*/  BSYNC.RECONVERGENT B1 ;  /* 0x0000000000017941 */ /* 0x000fea0003800200 */
.L_x_954:
[----:B------:R-:W-:Y:S01]  /*8120*/  I2FP.F32.U32 R124, R125 ;  /* 0x0000007d007c7245 */ /* 0x000fe20000201000 */
[C---:B------:R-:W-:Y:S01]  /*8130*/  IMAD.U32 R132, R127.reuse, 0x10000, RZ ;  /* 0x000100007f847824 */ /* 0x040fe200078e00ff */
        /* <DEDUP_REMOVED lines=19> */
.L_x_961:
        /* <DEDUP_REMOVED lines=13> */
.L_x_963:
[----:B------:R-:W-:Y:S05]  /*8340*/  BSYNC.RECONVERGENT B2 ;  /* 0x0000000000027941 */ /* 0x000fea0003800200 */
.L_x_962:
        /* <DEDUP_REMOVED lines=43> */
.L_x_960:
[----:B------:R-:W-:Y:S05]  /*8600*/  BSYNC.RECONVERGENT B1 ;  /* 0x0000000000017941 */ /* 0x000fea0003800200 */
.L_x_959:
[----:B------:R-:W-:Y:S01]  /*8610*/  I2FP.F32.U32 R124, R126 ;  /* 0x0000007e007c7245 */ /* 0x000fe20000201000 */
[----:B------:R-:W-:Y:S01]  /*8620*/  IMAD.U32 R126, R123, 0x10000, RZ ;  /* 0x000100007b7e7824 */ /* 0x000fe200078e00ff */
[----:B------:R-:W-:Y:S01]  /*8630*/  BSSY.RECONVERGENT B1, `(.L_x_964) ;  /* 0x0000050000017945 */ /* 0x000fe20003800200 */
[----:B------:R-:W-:Y:S01]  /*8640*/  @P1 IMAD.U32 R127, R119, 0x10000, RZ ;  /* 0x00010000777f1824 */ /* 0x000fe200078e00ff */
[----:B------:R-:W-:Y:S01]  /*8650*/  MOV R132, 0x2 ;  /* 0x0000000200847802 */ /* 0x000fe20000000f00 */
[----:B------:R-:W-:Y:S01]  /*8660*/  FFMA.FTZ R125, R124, R219, 1.1641532182693481445e-10 ;  /* 0x2f0000007c7d7423 */ /* 0x000fe200000100db */
[----:B------:R-:W-:-:S04]  /*8670*/  FMUL.FTZ R126, R126, R217 ;  /* 0x000000d97e7e7220 */ /* 0x000fc80000410000 */
[----:B------:R-:W-:-:S04]  /*8680*/  FSETP.GTU.FTZ.AND P5, PT, R125, R218, PT ;  /* 0x000000da7d00720b */ /* 0x000fc80003fbc000 */
[----:B------:R-:W-:Y:S02]  /*8690*/  FSEL R125, R126, RZ, !P5 ;  /* 0x000000ff7e7d7208 */ /* 0x000fe40006800000 */
[----:B------:R-:W-:Y:S02]  /*86a0*/  SEL R178, RZ, 0x1, P5 ;  /* 0x00000001ffb27807 */ /* 0x000fe40002800000 */
[----:B------:R-:W-:Y:S01]  /*86b0*/  ISETP.NE.AND P5, PT, R133, 0x1, PT ;  /* 0x000000018500780c */ /* 0x000fe20003fa5270 */
[----:B------:R-:W-:Y:S01]  /*86c0*/  FADD.FTZ R124, R136, R125 ;  /* 0x0000007d887c7221 */ /* 0x000fe20000010000 */
[----:B------:R-:W-:-:S03]  /*86d0*/  IMAD.MOV.U32 R125, RZ, RZ, R172 ;  /* 0x000000ffff7d7224 */ /* 0x000fc600078e00ac */
[--C-:B------:R-:W-:Y:S01]  /*86e0*/  @P1 FADD.FTZ R136, R127, R124.reuse ;  /* 0x0000007c7f881221 */ /* 0x100fe20000010000 */
[----:B------:R-:W-:-:S05]  /*86f0*/  @!P1 IMAD.MOV.U32 R136, RZ, RZ, R124 ;  /* 0x000000ffff889224 */ /* 0x000fca00078e007c */
        /* <DEDUP_REMOVED lines=10> */
.L_x_966:
        /* <DEDUP_REMOVED lines=13> */
.L_x_968:
[----:B------:R-:W-:Y:S05]  /*8870*/  BSYNC.RECONVERGENT B2 ;  /* 0x0000000000027941 */ /* 0x000fea0003800200 */
.L_x_967:
        /* <DEDUP_REMOVED lines=43> */
.L_x_965:
[----:B------:R-:W-:Y:S05]  /*8b30*/  BSYNC.RECONVERGENT B1 ;  /* 0x0000000000017941 */ /* 0x000fea0003800200 */
.L_x_964:
[----:B------:R-:W-:Y:S01]  /*8b40*/  I2FP.F32.U32 R124, R125 ;  /* 0x0000007d007c7245 */ /* 0x000fe20000201000 */
[----:B------:R-:W-:Y:S01]  /*8b50*/  IMAD.U32 R126, R179, 0x10000, RZ ;  /* 0x00010000b37e7824 */ /* 0x000fe200078e00ff */
[----:B------:R-:W-:Y:S01]  /*8b60*/  ISETP.NE.AND P6, PT, R132, 0x1, PT ;  /* 0x000000018400780c */ /* 0x000fe20003fc5270 */
[----:B------:R-:W-:Y:S01]  /*8b70*/  BSSY.RECONVERGENT B1, `(.L_x_969) ;  /* 0x000004c000017945 */ /* 0x000fe20003800200 */
[----:B------:R-:W-:Y:S02]  /*8b80*/  IMAD.MOV.U32 R139, RZ, RZ, 0x2 ;  /* 0x00000002ff8b7424 */ /* 0x000fe400078e00ff */
        /* <DEDUP_REMOVED lines=15> */
.L_x_971:
        /* <DEDUP_REMOVED lines=15> */
.L_x_973:
[----:B------:R-:W-:Y:S05]  /*8d70*/  BSYNC.RECONVERGENT B2 ;  /* 0x0000000000027941 */ /* 0x000fea0003800200 */
.L_x_972:
        /* <DEDUP_REMOVED lines=43> */
.L_x_970:
[----:B------:R-:W-:Y:S05]  /*9030*/  BSYNC.RECONVERGENT B1 ;  /* 0x0000000000017941 */ /* 0x000fea0003800200 */
.L_x_969:
[----:B------:R-:W-:Y:S02]  /*9040*/  PRMT R125, R123, 0x7632, R125 ;  /* 0x000076327b7d7816 */ /* 0x000fe4000000007d */
[----:B------:R-:W-:-:S03]  /*9050*/  I2FP.F32.U32 R124, R127 ;  /* 0x0000007f007c7245 */ /* 0x000fc60000201000 */
[----:B------:R-:W-:Y:S02]  /*9060*/  IMAD.U32 R126, R125, 0x10000, RZ ;  /* 0x000100007d7e7824 */ /* 0x000fe400078e00ff */
[----:B------:R-:W-:Y:S02]  /*9070*/  FFMA.FTZ R125, R124, R219, 1.1641532182693481445e-10 ;  /* 0x2f0000007c7d7423 */ /* 0x000fe400000100db */
[----:B------:R-:W-:-:S03]  /*9080*/  FMUL.FTZ R126, R126, R217 ;  /* 0x000000d97e7e7220 */ /* 0x000fc60000410000 */
[----:B------:R-:W-:Y:S02]  /*9090*/  FSETP.GTU.FTZ.AND P6, PT, R125, R218, PT ;  /* 0x000000da7d00720b */ /* 0x000fe40003fdc000 */
[----:B------:R-:W-:Y:S02]  /*90a0*/  @P1 PRMT R125, R119, 0x7632, R125 ;  /* 0x00007632777d1816 */ /* 0x000fe4000000007d */
[----:B------:R-:W-:Y:S02]  /*90b0*/  FSEL R126, R126, RZ, !P6 ;  /* 0x000000ff7e7e7208 */ /* 0x000fe40007000000 */
[----:B------:R-:W-:Y:S02]  /*90c0*/  @P1 SHF.L.U32 R138, R125, 0x10, RZ ;  /* 0x000000107d8a1819 */ /* 0x000fe400000006ff */
[----:B------:R-:W-:Y:S01]  /*90d0*/  SEL R124, RZ, 0x1, P6 ;  /* 0x00000001ff7c7807 */ /* 0x000fe20003000000 */
[----:B------:R-:W-:Y:S01]  /*90e0*/  FADD.FTZ R179, R179, R126 ;  /* 0x0000007eb3b37221 */ /* 0x000fe20000010000 */
[----:B------:R-:W-:-:S02]  /*90f0*/  PRMT R126, R188, 0x5410, R190 ;  /* 0x00005410bc7e7816 */ /* 0x000fc400000000be */
[----:B------:R-:W-:Y:S01]  /*9100*/  PRMT R125, R186, 0x5410, R185 ;  /* 0x00005410ba7d7816 */ /* 0x000fe200000000b9 */
[----:B------:R-:W-:Y:S01]  /*9110*/  @P1 FADD.FTZ R138, R179, R138 ;  /* 0x0000008ab38a1221 */ /* 0x000fe20000010000 */
[--C-:B------:R-:W-:Y:S01]  /*9120*/  @!P1 IMAD.MOV.U32 R138, RZ, RZ, R179.reuse ;  /* 0x000000ffff8a9224 */ /* 0x100fe200078e00b3 */
[----:B------:R-:W-:Y:S02]  /*9130*/  PRMT R179, R124, 0x7610, R179 ;  /* 0x000076107cb37816 */ /* 0x000fe400000000b3 */
[----:B------:R-:W-:Y:S02]  /*9140*/  PRMT R124, R184, 0x5410, R180 ;  /* 0x00005410b87c7816 */ /* 0x000fe400000000b4 */
[----:B------:R-:W-:-:S04]  /*9150*/  F2FP.BF16.F32.PACK_AB R127, RZ, R138 ;  /* 0x0000008aff7f723e */ /* 0x000fc800000010ff */
[----:B------:R-:W-:-:S07]  /*9160*/  PRMT R127, R187, 0x5410, R127 ;  /* 0x00005410bb7f7816 */ /* 0x000fce000000007f */
.L_x_893:
[----:B------:R-:W0:Y:S01]  /*9170*/  LDC.64 R224, c[0x0][0x3a8] ;  /* 0x0000ea00ffe07b82 */ /* 0x000e220000000a00 */
[----:B------:R-:W-:Y:S02]  /*9180*/  SEL R187, RZ, 0x100, !P0 ;  /* 0x00000100ffbb7807 */ /* 0x000fe40004000000 */
[----:B------:R-:W-:Y:S02]  /*9190*/  ISETP.NE.U32.AND P0, PT, R128, RZ, PT ;  /* 0x000000ff8000720c */ /* 0x000fe40003f05070 */
[----:B------:R-:W-:Y:S02]  /*91a0*/  SEL R184, RZ, 0x1000000, !P5 ;  /* 0x01000000ffb87807 */ /* 0x000fe40006800000 */
[----:B------:R-:W-:Y:S01]  /*91b0*/  SEL R180, RZ, 0x10000, !P4 ;  /* 0x00010000ffb47807 */ /* 0x000fe20006000000 */
[----:B------:R-:W1:Y:S01]  /*91c0*/  LDC.64 R222, c[0x0][0x3b0] ;  /* 0x0000ec00ffde7b82 */ /* 0x000e620000000a00 */
[----:B------:R-:W-:Y:S02]  /*91d0*/  ISETP.NE.AND P5, PT, R141, RZ, PT ;  /* 0x000000ff8d00720c */ /* 0x000fe40003fa5270 */
[----:B------:R-:W-:-:S02]  /*91e0*/  ISETP.NE.AND P4, PT, R142, RZ, PT ;  /* 0x000000ff8e00720c */ /* 0x000fc40003f85270 */
[----:B------:R-:W-:Y:S02]  /*91f0*/  ISETP.NE.AND.EX P0, PT, R129, RZ, PT, P0 ;  /* 0x000000ff8100720c */ /* 0x000fe40003f05300 */
[----:B------:R-:W-:Y:S01]  /*9200*/  ISETP.NE.AND P6, PT, R131, RZ, PT ;  /* 0x000000ff8300720c */ /* 0x000fe20003fc5270 */
[----:B------:R-:W2:Y:S01]  /*9210*/  @P1 LDC.64 R190, c[0x0][0x3a0] ;  /* 0x0000e800ffbe1b82 */ /* 0x000ea20000000a00 */
[----:B------:R-:W-:Y:S02]  /*9220*/  SEL R131, RZ, 0x1000000, !P2 ;  /* 0x01000000ff837807 */ /* 0x000fe40005000000 */
[----:B------:R-:W-:Y:S02]  /*9230*/  SEL R128, RZ, 0x10000, !P4 ;  /* 0x00010000ff807807 */ /* 0x000fe40006000000 */
[----:B------:R-:W-:Y:S02]  /*9240*/  SEL R129, RZ, 0x100, !P5 ;  /* 0x00000100ff817807 */ /* 0x000fe40006800000 */
[----:B------:R-:W-:Y:S01]  /*9250*/  LOP3.LUT R187, R187, R184, R180, 0xfe, !PT ;  /* 0x000000b8bbbb7212 */ /* 0x000fe200078efeb4 */
[C---:B0-----:R-:W-:Y:S01]  /*9260*/  IMAD.WIDE.U32 R184, R130.reuse, 0x10, R224 ;  /* 0x0000001082b87825 */ /* 0x041fe200078e00e0 */
[----:B------:R-:W-:Y:S01]  /*9270*/  SEL R186, RZ, 0x1, !P3 ;  /* 0x00000001ffba7807 */ /* 0x000fe20005800000 */
[----:B------:R-:W0:Y:S01]  /*9280*/  @P0 LDC.64 R132, c[0x0][0x398] ;  /* 0x0000e600ff840b82 */ /* 0x000e220000000a00 */
[----:B------:R-:W-:Y:S01]  /*9290*/  LOP3.LUT R129, R129, R131, R128, 0xfe, !PT ;  /* 0x0000008381817212 */ /* 0x000fe200078efe80 */
[----:B------:R-:W-:Y:S01]  /*92a0*/  VIADD R128, R130, 0x20 ;  /* 0x0000002082807836 */ /* 0x000fe20000000000 */
[----:B------:R-:W-:Y:S01]  /*92b0*/  SEL R142, RZ, 0x1, !P6 ;  /* 0x00000001ff8e7807 */ /* 0x000fe20007000000 */
[----:B------:R1:W-:Y:S01]  /*92c0*/  STG.E.128 desc[UR8][R184.64], R124 ;  /* 0x0000007cb8007986 */ /* 0x0003e2000c101d08 */
[----:B------:R-:W-:-:S02]  /*92d0*/  LOP3.LUT R187, R187, R186, RZ, 0xfc, !PT ;  /* 0x000000babbbb7212 */ /* 0x000fc400078efcff */
[----:B------:R-:W-:Y:S01]  /*92e0*/  LOP3.LUT R186, R129, R142, RZ, 0xfc, !PT ;  /* 0x0000008e81ba7212 */ /* 0x000fe200078efcff */
[----:B-1----:R-:W-:-:S04]  /*92f0*/  IMAD.WIDE.U32 R124, R130, 0x8, R222 ;  /* 0x00000008827c7825 */ /* 0x002fc800078e00de */
[C---:B------:R-:W-:Y:S01]  /*9300*/  IMAD.WIDE.U32 R184, R128.reuse, 0x10, R134 ;  /* 0x0000001080b87825 */ /* 0x040fe200078e0086 */
[----:B------:R1:W-:Y:S03]  /*9310*/  STG.E.64 desc[UR8][R124.64], R186 ;  /* 0x000000ba7c007986 */ /* 0x0003e6000c101b08 */
[----:B--2---:R-:W-:-:S04]  /*9320*/  @P1 IMAD.WIDE.U32 R126, R128, 0x10, R190 ;  /* 0x00000010807e1825 */ /* 0x004fc800078e00be */
[----:B0-----:R-:W-:Y:S01]  /*9330*/  @P0 IMAD.WIDE.U32 R132, R128, 0x10, R132 ;  /* 0x0000001080840825 */ /* 0x001fe200078e0084 */
[----:B-1----:R-:W-:Y:S06]  /*9340*/  @!P0 BRA `(.L_x_974) ;  /* 0x0000000000508947 */ /* 0x002fec0003800000 */
[----:B------:R-:W-:Y:S01]  /*9350*/  IMAD.U32 R131, R178, 0x10000, RZ ;  /* 0x00010000b2837824 */ /* 0x000fe200078e00ff */
        /* <DEDUP_REMOVED lines=19> */
.L_x_974:
[----:B------:R1:W5:Y:S04]  /*9490*/  @P1 LDG.E.128 R116, desc[UR8][R126.64] ;  /* 0x000000087e741981 */ /* 0x000368000c1e1d00 */
[----:B------:R1:W5:Y:S04]  /*94a0*/  @P0 LDG.E.128 R120, desc[UR8][R132.64] ;  /* 0x0000000884780981 */ /* 0x000368000c1e1d00 */
[----:B0-----:R1:W5:Y:S01]  /*94b0*/  LDG.E.128 R124, desc[UR8][R184.64] ;  /* 0x00000008b87c7981 */ /* 0x001362000c1e1d00 */
[----:B------:R-:W-:Y:S05]  /*94c0*/  @!P0 BRA `(.L_x_975) ;  /* 0x0000005000808947 */ /* 0x000fea0003800000 */
[----:B------:R-:W-:Y:S01]  /*94d0*/  ISETP.NE.AND P2, PT, R139, 0x1, PT ;  /* 0x000000018b00780c */ /* 0x000fe20003f45270 */
[----:B------:R-:W-:Y:S01]  /*94e0*/  BSSY.RECONVERGENT B1, `(.L_x_976) ;  /* 0x0000047000017945 */ /* 0x000fe20003800200 */
[----:B-1----:R-:W-:Y:S02]  /*94f0*/  HFMA2 R133, -RZ, RZ, 0, 1.1920928955078125e-07 ;  /* 0x00000002ff857431 */ /* 0x002fe400000001ff */
[----:B------:R-:W-:Y:S02]  /*9500*/  IMAD.MOV.U32 R129, RZ, RZ, R172 ;  /* 0x000000ffff817224 */ /* 0x000fe400078e00ac */
[----:B------:R-:W-:-:S07]  /*9510*/  IMAD.MOV.U32 R142, RZ, RZ, R140 ;  /* 0x000000ffff8e7224 */ /* 0x000fce00078e008c */
[----:B------:R-:W-:Y:S05]  /*9520*/  @!P2 BRA `(.L_x_977) ;  /* 0x000000040008a947 */ /* 0x000fea0003800000 */
[----:B------:R-:W-:-:S13]  /*9530*/  ISETP.NE.AND P2, PT, R139, 0x3, PT ;  /* 0x000000038b00780c */ /* 0x000fda0003f45270 */
[----:B------:R-:W-:Y:S05]  /*9540*/  @!P2 BRA `(.L_x_978) ;  /* 0x000000000020a947 */ /* 0x000fea0003800000 */
[----:B------:R-:W-:-:S13]  /*9550*/  ISETP.NE.AND P2, PT, R139, 0x2, PT ;  /* 0x000000028b00780c */ /* 0x000fda0003f45270 */
[----:B------:R-:W-:Y:S01]  /*9560*/  @!P2 IMAD.MOV.U32 R133, RZ, RZ, 0x3 ;  /* 0x00000003ff85a424 */ /* 0x000fe200078e00ff */
[----:B------:R-:W-:Y:S01]  /*9570*/  @!P2 MOV R142, R140 ;  /* 0x0000008c008ea202 */ /* 0x000fe20000000f00 */
[----:B------:R-:W-:Y:S01]  /*9580*/  @!P2 IMAD.MOV.U32 R129, RZ, RZ, R5 ;  /* 0x000000ffff81a224 */ /* 0x000fe200078e0005 */
[----:B------:R-:W-:Y:S01]  /*9590*/  @P2 MOV R129, R6 ;  /* 0x0000000600812202 */ /* 0x000fe20000000f00 */
[----:B------:R-:W-:Y:S02]  /*95a0*/  @P2 VIADD R133, R139, 0x1 ;  /* 0x000000018b852836 */ /* 0x000fe40000000000 */
[----:B------:R-:W-:Y:S01]  /*95b0*/  @P2 IMAD.MOV.U32 R142, RZ, RZ, R140 ;  /* 0x000000ffff8e2224 */ /* 0x000fe200078e008c */
[----:B------:R-:W-:Y:S06]  /*95c0*/  BRA `(.L_x_977) ;  /* 0x0000000000e07947 */ /* 0x000fec0003800000 */
.L_x_978:
        /* <DEDUP_REMOVED lines=13> */
.L_x_980:
[----:B------:R-:W-:Y:S05]  /*96a0*/  BSYNC.RECONVERGENT B2 ;  /* 0x0000000000027941 */ /* 0x000fea0003800200 */
.L_x_979:
        /* <DEDUP_REMOVED lines=40> */
[----:B------:R-:W-:Y:S01]  /*9930*/  IMAD.MOV.U32 R133, RZ, RZ, RZ ;  /* 0x000000ffff857224 */ /* 0x000fe200078e00ff */
[----:B------:R-:W-:-:S07]  /*9940*/  MOV R142, R132 ;  /* 0x00000084008e7202 */ /* 0x000fce0000000f00 */
.L_x_977:
[----:B------:R-:W-:Y:S05]  /*9950*/  BSYNC.RECONVERGENT B1 ;  /* 0x0000000000017941 */ /* 0x000fea0003800200 */
.L_x_976:
[----:B------:R-:W-:Y:S01]  /*9960*/  I2FP.F32.U32 R132, R129 ;  /* 0x0000008100847245 */ /* 0x000fe20000201000 */
[----:B------:R-:W-:Y:S01]  /*9970*/  BSSY.RECONVERGENT B1, `(.L_x_981) ;  /* 0x000004e000017945 */ /* 0x000fe20003800200 */
[----:B------:R-:W-:Y:S01]  /*9980*/  ISETP.NE.AND P3, PT, R133, 0x1, PT ;  /* 0x000000018500780c */ /* 0x000fe20003f65270 */
[----:B------:R-:W-:Y:S01]  /*9990*/  HFMA2 R139, -RZ, RZ, 0, 1.1920928955078125e-07 ;  /* 0x00000002ff8b7431 */ /* 0x000fe200000001ff */
[----:B------:R-:W-:Y:S01]  /*99a0*/  LOP3.LUT R182, R182, 0xffffffef, RZ, 0xc0, !PT ;  /* 0xffffffefb6b67812 */ /* 0x000fe200078ec0ff */
[----:B------:R-:W-:Y:S01]  /*99b0*/  FFMA.FTZ R129, R132, R219, 1.1641532182693481445e-10 ;  /* 0x2f00000084817423 */ /* 0x000fe200000100db */
[C---:B-----5:R-:W-:Y:S01]  /*99c0*/  IMAD.U32 R132, R124.reuse, 0x10000, RZ ;  /* 0x000100007c847824 */ /* 0x060fe200078e00ff */
[----:B------:R-:W-:Y:S01]  /*99d0*/  PRMT R124, R124, 0x7632, R124 ;  /* 0x000076327c7c7816 */ /* 0x000fe2000000007c */
[----:B------:R-:W-:Y:S02]  /*99e0*/  IMAD.MOV.U32 R131, RZ, RZ, R172 ;  /* 0x000000ffff837224 */ /* 0x000fe400078e00ac */
[----:B------:R-:W-:Y:S01]  /*99f0*/  FSETP.GTU.FTZ.AND P2, PT, R129, R218, PT ;  /* 0x000000da8100720b */ /* 0x000fe20003f5c000 */
[----:B------:R-:W-:-:S03]  /*9a00*/  FMUL.FTZ R129, R132, R217 ;  /* 0x000000d984817220 */ /* 0x000fc60000410000 */
[----:B------:R-:W-:Y:S02]  /*9a10*/  PLOP3.LUT P4, PT, P2, PT, PT, 0x8, 0x80 ;  /* 0x000000000080781c */ /* 0x000fe4000178e170 */
[----:B------:R-:W-:-:S11]  /*9a20*/  FSEL R129, R129, RZ, !P2 ;  /* 0x000000ff81817208 */ /* 0x000fd60005000000 */
        /* <DEDUP_REMOVED lines=10> */
.L_x_983:
        /* <DEDUP_REMOVED lines=13> */
.L_x_985:
[----:B------:R-:W-:Y:S05]  /*9ba0*/  BSYNC.RECONVERGENT B2 ;  /* 0x0000000000027941 */ /* 0x000fea0003800200 */
.L_x_984:
[----:B------:R-:W-:Y:S01]  /*9bb0*/  IMAD.WIDE.U32 R140, R0, -0x326172a9, RZ ;  /* 0xcd9e8d57008c7825 */ /* 0x000fe200078e00ff */
[----:B------:R-:W-:-:S03]  /*9bc0*/  LOP3.LUT R132, R170, UR7, R175, 0x96, !PT ;  /* 0x00000007aa847c12 */ /* 0x000fc6000f8e96af */
[----:B------:R-:W-:Y:S01]  /*9bd0*/  IMAD.MOV.U32 R131, RZ, RZ, R142 ;  /* 0x000000ffff837224 */ /* 0x000fe200078e008e */
[----:B------:R-:W-:Y:S01]  /*9be0*/  LOP3.LUT R172, R4, UR6, R141, 0x96, !PT ;  /* 0x0000000604ac7c12 */ /* 0x000fe2000f8e968d */
[----:B------:R-:W-:-:S04]  /*9bf0*/  IMAD.WIDE.U32 R132, R132, -0x326172a9, RZ ;  /* 0xcd9e8d5784847825 */ /* 0x000fc800078e00ff */
[----:B------:R-:W-:Y:S01]  /*9c00*/  IMAD.WIDE.U32 R172, R172, -0x2daee0ad, RZ ;  /* 0xd2511f53acac7825 */ /* 0x000fe200078e00ff */
[----:B------:R-:W-:-:S03]  /*9c10*/  LOP3.LUT R175, R203, R140, R133, 0x96, !PT ;  /* 0x0000008ccbaf7212 */ /* 0x000fc600078e9685 */
[----:B------:R-:W-:Y:S01]  /*9c20*/  IMAD.MOV.U32 R139, RZ, RZ, RZ ;  /* 0x000000ffff8b7224 */ /* 0x000fe200078e00ff */
        /* <DEDUP_REMOVED lines=33> */
[----:B------:R-:W-:-:S07]  /*9e40*/  LOP3.LUT R5, R140, UR27, R133, 0x96, !PT ;  /* 0x0000001b8c057c12 */ /* 0x000fce000f8e9685 */
.L_x_982:
[----:B------:R-:W-:Y:S05]  /*9e50*/  BSYNC.RECONVERGENT B1 ;  /* 0x0000000000017941 */ /* 0x000fea0003800200 */
.L_x_981:
[----:B------:R-:W-:Y:S01]  /*9e60*/  I2FP.F32.U32 R132, R131 ;  /* 0x0000008300847245 */ /* 0x000fe20000201000 */
[----:B------:R-:W-:Y:S01]  /*9e70*/  @P1 IMAD.U32 R214, R116, 0x10000, RZ ;  /* 0x0001000074d61824 */ /* 0x000fe200078e00ff */
[----:B------:R-:W-:Y:S01]  /*9e80*/  SHF.L.U32 R140, R120, 0x10, RZ ;  /* 0x00000010788c7819 */ /* 0x000fe200000006ff */
[----:B------:R-:W-:Y:S01]  /*9e90*/  BSSY.RECONVERGENT B1, `(.L_x_986) ;  /* 0x000004e000017945 */ /* 0x000fe20003800200 */
[----:B------:R-:W-:Y:S01]  /*9ea0*/  ISETP.NE.AND P3, PT, R139, 0x1, PT ;  /* 0x000000018b00780c */ /* 0x000fe20003f65270 */
[----:B------:R-:W-:Y:S01]  /*9eb0*/  FFMA.FTZ R131, R132, R219, 1.1641532182693481445e-10 ;  /* 0x2f00000084837423 */ /* 0x000fe200000100db */
[----:B------:R-:W-:Y:S02]  /*9ec0*/  IMAD.MOV.U32 R133, RZ, RZ, 0x2 ;  /* 0x00000002ff857424 */ /* 0x000fe400078e00ff */
[----:B------:R-:W-:Y:S02]  /*9ed0*/  FMUL.FTZ R132, R140, R217 ;  /* 0x000000d98c847220 */ /* 0x000fe40000410000 */
[----:B------:R-:W-:-:S04]  /*9ee0*/  FSETP.GTU.FTZ.AND P2, PT, R131, R218, PT ;  /* 0x000000da8300720b */ /* 0x000fc80003f5c000 */
[----:B------:R-:W-:Y:S02]  /*9ef0*/  FSEL R132, R132, RZ, !P2 ;  /* 0x000000ff84847208 */ /* 0x000fe40005000000 */
[----:B------:R-:W-:-:S03]  /*9f00*/  SEL R171, RZ, 0x1, P2 ;  /* 0x00000001ffab7807 */ /* 0x000fc60001000000 */
[----:B------:R-:W-:-:S04]  /*9f10*/  FADD.FTZ R129, R129, R132 ;  /* 0x0000008481817221 */ /* 0x000fc80000010000 */
[--C-:B------:R-:W-:Y:S01]  /*9f20*/  @P1 FADD.FTZ R214, R214, R129.reuse ;  /* 0x00000081d6d61221 */ /* 0x100fe20000010000 */
        /* <DEDUP_REMOVED lines=12> */
.L_x_988:
        /* <DEDUP_REMOVED lines=13> */
.L_x_990:
[----:B------:R-:W-:Y:S05]  /*a0c0*/  BSYNC.RECONVERGENT B2 ;  /* 0x0000000000027941 */ /* 0x000fea0003800200 */
.L_x_989:
        /* <DEDUP_REMOVED lines=41> */
[----:B------:R-:W-:-:S07]  /*a360*/  IMAD.MOV.U32 R133, RZ, RZ, RZ ;  /* 0x000000ffff857224 */ /* 0x000fce00078e00ff */
.L_x_987:
[----:B------:R-:W-:Y:S05]  /*a370*/  BSYNC.RECONVERGENT B1 ;  /* 0x0000000000017941 */ /* 0x000fea0003800200 */
.L_x_986:
        /* <DEDUP_REMOVED lines=21> */
.L_x_993:
        /* <DEDUP_REMOVED lines=13> */
.L_x_995:
[----:B------:R-:W-:Y:S05]  /*a5a0*/  BSYNC.RECONVERGENT B2 ;  /* 0x0000000000027941 */ /* 0x000fea0003800200 */
.L_x_994:
        /* <DEDUP_REMOVED lines=42> */
.L_x_992:
[----:B------:R-:W-:Y:S05]  /*a850*/  BSYNC.RECONVERGENT B1 ;  /* 0x0000000000017941 */ /* 0x000fea0003800200 */
.L_x_991:
[----:B------:R-:W-:Y:S01]  /*a860*/  I2FP.F32.U32 R132, R131 ;  /* 0x0000008300847245 */ /* 0x000fe20000201000 */
[----:B------:R-:W-:Y:S01]  /*a870*/  BSSY.RECONVERGENT B1, `(.L_x_996) ;  /* 0x0000053000017945 */ /* 0x000fe20003800200 */
[----:B------:R-:W-:Y:S02]  /*a880*/  PRMT R131, R120, 0x7632, R131 ;  /* 0x0000763278837816 */ /* 0x000fe40000000083 */
[----:B------:R-:W-:Y:S02]  /*a890*/  ISETP.NE.AND P3, PT, R139, 0x1, PT ;  /* 0x000000018b00780c */ /* 0x000fe40003f65270 */
[----:B------:R-:W-:Y:S01]  /*a8a0*/  SHF.L.U32 R140, R131, 0x10, RZ ;  /* 0x00000010838c7819 */ /* 0x000fe200000006ff */
[----:B------:R-:W-:Y:S01]  /*a8b0*/  FFMA.FTZ R131, R132, R219, 1.1641532182693481445e-10 ;  /* 0x2f00000084837423 */ /* 0x000fe200000100db */
[----:B------:R-:W-:-:S03]  /*a8c0*/  IMAD.MOV.U32 R132, RZ, RZ, 0x2 ;  /* 0x00000002ff847424 */ /* 0x000fc600078e00ff */
[----:B------:R-:W-:Y:S01]  /*a8d0*/  FMUL.FTZ R140, R140, R217 ;  /* 0x000000d98c8c7220 */ /* 0x000fe20000410000 */
[----:B------:R-:W-:Y:S02]  /*a8e0*/  FSETP.GTU.FTZ.AND P2, PT, R131, R218, PT ;  /* 0x000000da8300720b */ /* 0x000fe40003f5c000 */
[----:B------:R-:W-:Y:S02]  /*a8f0*/  @P1 PRMT R131, R116, 0x7632, R131 ;  /* 0x0000763274831816 */ /* 0x000fe40000000083 */
[----:B------:R-:W-:Y:S02]  /*a900*/  FSEL R133, R140, RZ, !P2 ;  /* 0x000000ff8c857208 */ /* 0x000fe40005000000 */
[----:B------:R-:W-:Y:S01]  /*a910*/  SEL R173, RZ, 0x1, P2 ;  /* 0x00000001ffad7807 */ /* 0x000fe20001000000 */
[----:B------:R-:W-:Y:S02]  /*a920*/  @P1 IMAD.U32 R131, R131, 0x10000, RZ ;  /* 0x0001000083831824 */ /* 0x000fe400078e00ff */
        /* <DEDUP_REMOVED lines=14> */
.L_x_998:
        /* <DEDUP_REMOVED lines=13> */
.L_x_1000:
[----:B------:R-:W-:Y:S05]  /*aae0*/  BSYNC.RECONVERGENT B2 ;  /* 0x0000000000027941 */ /* 0x000fea0003800200 */
.L_x_999:
        /* <DEDUP_REMOVED lines=40> */
[----:B------:R-:W-:Y:S01]  /*ad70*/  IMAD.MOV.U32 R142, RZ, RZ, R132 ;  /* 0x000000ffff8e7224 */ /* 0x000fe200078e0084 */
[----:B------:R-:W-:Y:S01]  /*ad80*/  LOP3.LUT R5, R140, UR27, R133, 0x96, !PT ;  /* 0x0000001b8c057c12 */ /* 0x000fe2000f8e9685 */
[----:B------:R-:W-:-:S07]  /*ad90*/  IMAD.MOV.U32 R132, RZ, RZ, RZ ;  /* 0x000000ffff847224 */ /* 0x000fce00078e00ff */
.L_x_997:
[----:B------:R-:W-:Y:S05]  /*ada0*/  BSYNC.RECONVERGENT B1 ;  /* 0x0000000000017941 */ /* 0x000fea0003800200 */
.L_x_996:
[----:B------:R-:W-:Y:S01]  /*adb0*/  I2FP.F32.U32 R124, R124 ;  /* 0x0000007c007c7245 */ /* 0x000fe20000201000 */
[----:B------:R-:W-:Y:S01]  /*adc0*/  BSSY.RECONVERGENT B1, `(.L_x_1001) ;  /* 0x000004e000017945 */ /* 0x000fe20003800200 */
[----:B------:R-:W-:Y:S02]  /*add0*/  ISETP.NE.AND P3, PT, R132, 0x1, PT ;  /* 0x000000018400780c */ /* 0x000fe40003f65270 */
[C---:B------:R-:W-:Y:S01]  /*ade0*/  PRMT R139, R125.reuse, 0x7632, R139 ;  /* 0x000076327d8b7816 */ /* 0x040fe2000000008b */
[----:B------:R-:W-:Y:S01]  /*adf0*/  FFMA.FTZ R133, R124, R219, 1.1641532182693481445e-10 ;  /* 0x2f0000007c857423 */ /* 0x000fe200000100db */
[----:B------:R-:W-:Y:S01]  /*ae00*/  SHF.L.U32 R124, R125, 0x10, RZ ;  /* 0x000000107d7c7819 */ /* 0x000fe200000006ff */
[----:B------:R-:W-:-:S03]  /*ae10*/  IMAD.MOV.U32 R125, RZ, RZ, R172 ;  /* 0x000000ffff7d7224 */ /* 0x000fc600078e00ac */
[----:B------:R-:W-:Y:S01]  /*ae20*/  FSETP.GTU.FTZ.AND P2, PT, R133, R218, PT ;  /* 0x000000da8500720b */ /* 0x000fe20003f5c000 */
[----:B------:R-:W-:Y:S01]  /*ae30*/  FMUL.FTZ R124, R124, R217 ;  /* 0x000000d97c7c7220 */ /* 0x000fe20000410000 */
[----:B------:R-:W-:Y:S02]  /*ae40*/  IMAD.MOV.U32 R133, RZ, RZ, 0x2 ;  /* 0x00000002ff857424 */ /* 0x000fe400078e00ff */
        /* <DEDUP_REMOVED lines=12> */
.L_x_1003:
        /* <DEDUP_REMOVED lines=13> */
.L_x_1005:
[----:B------:R-:W-:Y:S05]  /*afe0*/  BSYNC.RECONVERGENT B2 ;  /* 0x0000000000027941 */ /* 0x000fea0003800200 */
.L_x_1004:
        /* <DEDUP_REMOVED lines=40> */
[----:B------:R-:W-:Y:S01]  /*b270*/  LOP3.LUT R5, R132, UR27, R125, 0x96, !PT ;  /* 0x0000001b84057c12 */ /* 0x000fe2000f8e967d */
[----:B------:R-:W-:Y:S01]  /*b280*/  IMAD.MOV.U32 R125, RZ, RZ, R142 ;  /* 0x000000ffff7d7224 */ /* 0x000fe200078e008e */
[----:B------:R-:W-:-:S07]  /*b290*/  MOV R142, R124 ;  /* 0x0000007c008e7202 */ /* 0x000fce0000000f00 */
.L_x_1002:
[----:B------:R-:W-:Y:S05]  /*b2a0*/  BSYNC.RECONVERGENT B1 ;  /* 0x0000000000017941 */ /* 0x000fea0003800200 */
.L_x_1001:
        /* <DEDUP_REMOVED lines=11> */
[----:B------:R-:W-:Y:S01]  /*b360*/  FADD.FTZ R176, R176, R125 ;  /* 0x0000007db0b07221 */ /* 0x000fe20000010000 */
[----:B------:R-:W-:-:S03]  /*b370*/  IMAD.MOV.U32 R125, RZ, RZ, R172 ;  /* 0x000000ffff7d7224 */ /* 0x000fc600078e00ac */
[----:B------:R-:W-:Y:S01]  /*b380*/  @P1 FADD.FTZ R211, R211, R176 ;  /* 0x000000b0d3d31221 */ /* 0x000fe20000010000 */
[----:B------:R-:W-:-:S04]  /*b390*/  @!P1 MOV R211, R176 ;  /* 0x000000b000d39202 */ /* 0x000fc80000000f00 */
        /* <DEDUP_REMOVED lines=10> */
.L_x_1008:
        /* <DEDUP_REMOVED lines=13> */
.L_x_1010:
[----:B------:R-:W-:Y:S05]  /*b510*/  BSYNC.RECONVERGENT B2 ;  /* 0x0000000000027941 */ /* 0x000fea0003800200 */
.L_x_1009:
        /* <DEDUP_REMOVED lines=43> */
.L_x_1007:
[----:B------:R-:W-:Y:S05]  /*b7d0*/  BSYNC.RECONVERGENT B1 ;  /* 0x0000000000017941 */ /* 0x000fea0003800200 */
.L_x_1006:
        /* <DEDUP_REMOVED lines=9> */
[----:B------:R-:W-:Y:S02]  /*b870*/  FSEL R139, R132, RZ, !P3 ;  /* 0x000000ff848b7208 */ /* 0x000fe40005800000 */
[----:B------:R-:W-:-:S04]  /*b880*/  PLOP3.LUT P3, PT, P3, PT, PT, 0x8, 0x80 ;  /* 0x000000000080781c */ /* 0x000fc80001f6e170 */
        /* <DEDUP_REMOVED lines=10> */
.L_x_1013:
        /* <DEDUP_REMOVED lines=13> */
.L_x_1015:
[----:B------:R-:W-:Y:S05]  /*ba00*/  BSYNC.RECONVERGENT B2 ;  /* 0x0000000000027941 */ /* 0x000fea0003800200 */
.L_x_1014:
        /* <DEDUP_REMOVED lines=38> */
[----:B------:R-:W-:Y:S02]  /*bc70*/  LOP3.LUT R6, R176, UR26, R141, 0x96, !PT ;  /* 0x0000001ab0067c12 */ /* 0x000fe4000f8e968d */
[----:B------:R-:W-:Y:S02]  /*bc80*/  MOV R172, R140 ;  /* 0x0000008c00ac7202 */ /* 0x000fe40000000f00 */
[----:B------:R-:W-:Y:S01]  /*bc90*/  LOP3.LUT R5, R132, UR27, R125, 0x96, !PT ;  /* 0x0000001b84057c12 */ /* 0x000fe2000f8e967d */
[----:B------:R-:W-:Y:S02]  /*bca0*/  IMAD.MOV.U32 R125, RZ, RZ, R142 ;  /* 0x000000ffff7d7224 */ /* 0x000fe400078e008e */
[----:B------:R-:W-:-:S07]  /*bcb0*/  IMAD.MOV.U32 R142, RZ, RZ, R124 ;  /* 0x000000ffff8e7224 */ /* 0x000fce00078e007c */
.L_x_1012:
[----:B------:R-:W-:Y:S05]  /*bcc0*/  BSYNC.RECONVERGENT B1 ;  /* 0x0000000000017941 */ /* 0x000fea0003800200 */
.L_x_1011:
        /* <DEDUP_REMOVED lines=9> */
[----:B------:R-:W-:Y:S01]  /*bd60*/  @P1 IMAD.U32 R124, R124, 0x10000, RZ ;  /* 0x000100007c7c1824 */ /* 0x000fe200078e00ff */
[----:B------:R-:W-:Y:S02]  /*bd70*/  MOV R125, R172 ;  /* 0x000000ac007d7202 */ /* 0x000fe40000000f00 */
[----:B------:R-:W-:Y:S02]  /*bd80*/  FSEL R132, R132, RZ, !P2 ;  /* 0x000000ff84847208 */ /* 0x000fe40005000000 */
[----:B------:R-:W-:Y:S02]  /*bd90*/  SEL R175, RZ, 0x1, P2 ;  /* 0x00000001ffaf7807 */ /* 0x000fe40001000000 */
[----:B------:R-:W-:Y:S01]  /*bda0*/  ISETP.NE.AND P2, PT, R133, 0x1, PT ;  /* 0x000000018500780c */ /* 0x000fe20003f45270 */
[----:B------:R-:W-:-:S04]  /*bdb0*/  FADD.FTZ R139, R139, R132 ;  /* 0x000000848b8b7221 */ /* 0x000fc80000010000 */
[----:B------:R-:W-:Y:S01]  /*bdc0*/  @P1 FADD.FTZ R213, R139, R124 ;  /* 0x0000007c8bd51221 */ /* 0x000fe20000010000 */
[----:B------:R-:W-:-:S05]  /*bdd0*/  @!P1 IMAD.MOV.U32 R213, RZ, RZ, R139 ;  /* 0x000000ffffd59224 */ /* 0x000fca00078e008b */
        /* <DEDUP_REMOVED lines=10> */
.L_x_1018:
        /* <DEDUP_REMOVED lines=13> */
.L_x_1020:
[----:B------:R-:W-:Y:S05]  /*bf50*/  BSYNC.RECONVERGENT B2 ;  /* 0x0000000000027941 */ /* 0x000fea0003800200 */
.L_x_1019:
        /* <DEDUP_REMOVED lines=43> */
.L_x_1017:
[----:B------:R-:W-:Y:S05]  /*c210*/  BSYNC.RECONVERGENT B1 ;  /* 0x0000000000017941 */ /* 0x000fea0003800200 */
.L_x_1016:
[----:B------:R-:W-:Y:S01]  /*c220*/  I2FP.F32.U32 R124, R125 ;  /* 0x0000007d007c7245 */ /* 0x000fe20000201000 */
[----:B------:R-:W-:Y:S01]  /*c230*/  BSSY.RECONVERGENT B1, `(.L_x_1021) ;  /* 0x000004d000017945 */ /* 0x000fe20003800200 */
[----:B------:R-:W-:Y:S01]  /*c240*/  ISETP.NE.AND P3, PT, R140, 0x1, PT ;  /* 0x000000018c00780c */ /* 0x000fe20003f65270 */
[----:B------:R-:W-:Y:S01]  /*c250*/  IMAD.MOV.U32 R133, RZ, RZ, 0x2 ;  /* 0x00000002ff857424 */ /* 0x000fe200078e00ff */
[----:B------:R-:W-:Y:S01]  /*c260*/  SHF.L.U32 R132, R126, 0x10, RZ ;  /* 0x000000107e847819 */ /* 0x000fe200000006ff */
[----:B------:R-:W-:Y:S01]  /*c270*/  FFMA.FTZ R125, R124, R219, 1.1641532182693481445e-10 ;  /* 0x2f0000007c7d7423 */ /* 0x000fe200000100db */
[----:B------:R-:W-:-:S03]  /*c280*/  PRMT R126, R126, 0x7632, R126 ;  /* 0x000076327e7e7816 */ /* 0x000fc6000000007e */
[----:B------:R-:W-:Y:S01]  /*c290*/  FMUL.FTZ R132, R132, R217 ;  /* 0x000000d984847220 */ /* 0x000fe20000410000 */
        /* <DEDUP_REMOVED lines=13> */
.L_x_1023:
        /* <DEDUP_REMOVED lines=13> */
.L_x_1025:
[----:B------:R-:W-:Y:S05]  /*c440*/  BSYNC.RECONVERGENT B2 ;  /* 0x0000000000027941 */ /* 0x000fea0003800200 */
.L_x_1024:
        /* <DEDUP_REMOVED lines=43> */
.L_x_1022:
[----:B------:R-:W-:Y:S05]  /*c700*/  BSYNC.RECONVERGENT B1 ;  /* 0x0000000000017941 */ /* 0x000fea0003800200 */
.L_x_1021:
[----:B------:R-:W-:Y:S01]  /*c710*/  I2FP.F32.U32 R124, R125 ;  /* 0x0000007d007c7245 */ /* 0x000fe20000201000 */
[----:B------:R-:W-:Y:S01]  /*c720*/  IMAD.U32 R132, R122, 0x10000, RZ ;  /* 0x000100007a847824 */ /* 0x000fe200078e00ff */
[----:B------:R-:W-:Y:S01]  /*c730*/  BSSY.RECONVERGENT B1, `(.L_x_1026) ;  /* 0x0000050000017945 */ /* 0x000fe20003800200 */
[----:B------:R-:W-:Y:S02]  /*c740*/  @P1 IMAD.U32 R192, R118, 0x10000, RZ ;  /* 0x0001000076c01824 */ /* 0x000fe400078e00ff */
[----:B------:R-:W-:Y:S01]  /*c750*/  FFMA.FTZ R125, R124, R219, 1.1641532182693481445e-10 ;  /* 0x2f0000007c7d7423 */ /* 0x000fe200000100db */
[----:B------:R-:W-:-:S04]  /*c760*/  FMUL.FTZ R124, R132, R217 ;  /* 0x000000d9847c7220 */ /* 0x000fc80000410000 */
[----:B------:R-:W-:Y:S01]  /*c770*/  FSETP.GTU.FTZ.AND P3, PT, R125, R218, PT ;  /* 0x000000da7d00720b */ /* 0x000fe20003f7c000 */
[----:B------:R-:W-:-:S03]  /*c780*/  IMAD.MOV.U32 R125, RZ, RZ, R172 ;  /* 0x000000ffff7d7224 */ /* 0x000fc600078e00ac */
[----:B------:R-:W-:Y:S02]  /*c790*/  FSEL R124, R124, RZ, !P3 ;  /* 0x000000ff7c7c7208 */ /* 0x000fe40005800000 */
[----:B------:R-:W-:Y:S02]  /*c7a0*/  SEL R176, RZ, 0x1, P3 ;  /* 0x00000001ffb07807 */ /* 0x000fe40001800000 */
[----:B------:R-:W-:Y:S01]  /*c7b0*/  ISETP.NE.AND P3, PT, R133, 0x1, PT ;  /* 0x000000018500780c */ /* 0x000fe20003f65270 */
[----:B------:R-:W-:-:S04]  /*c7c0*/  FADD.FTZ R139, R139, R124 ;  /* 0x0000007c8b8b7221 */ /* 0x000fc80000010000 */
[----:B------:R-:W-:Y:S01]  /*c7d0*/  @P1 FADD.FTZ R192, R192, R139 ;  /* 0x0000008bc0c01221 */ /* 0x000fe20000010000 */
[----:B------:R-:W-:Y:S01]  /*c7e0*/  @!P1 MOV R192, R139 ;  /* 0x0000008b00c09202 */ /* 0x000fe20000000f00 */
[----:B------:R-:W-:-:S03]  /*c7f0*/  IMAD.MOV.U32 R139, RZ, RZ, 0x2 ;  /* 0x00000002ff8b7424 */ /* 0x000fc600078e00ff */
        /* <DEDUP_REMOVED lines=10> */
.L_x_1028:
        /* <DEDUP_REMOVED lines=13> */
.L_x_1030:
[----:B------:R-:W-:Y:S05]  /*c970*/  BSYNC.RECONVERGENT B2 ;  /* 0x0000000000027941 */ /* 0x000fea0003800200 */
.L_x_1029:
[----:B------:R-:W-:Y:S01]  /*c980*/  IMAD.WIDE.U32 R132, R0, -0x326172a9, RZ ;  /* 0xcd9e8d5700847825 */ /* 0x000fe200078e00ff */
[----:B------:R-:W-:-:S03]  /*c990*/  LOP3.LUT R124, R170, UR7, R191, 0x96, !PT ;  /* 0x00000007aa7c7c12 */ /* 0x000fc6000f8e96bf */
[----:B------:R-:W-:Y:S01]  /*c9a0*/  IMAD.MOV.U32 R139, RZ, RZ, RZ ;  /* 0x000000ffff8b7224 */ /* 0x000fe200078e00ff */
        /* <DEDUP_REMOVED lines=40> */
.L_x_1027:
[----:B------:R-:W-:Y:S05]  /*cc30*/  BSYNC.RECONVERGENT B1 ;  /* 0x0000000000017941 */ /* 0x000fea0003800200 */
.L_x_1026:
        /* <DEDUP_REMOVED lines=20> */
.L_x_1033:
        /* <DEDUP_REMOVED lines=13> */
.L_x_1035:
[----:B------:R-:W-:Y:S05]  /*ce50*/  BSYNC.RECONVERGENT B2 ;  /* 0x0000000000027941 */ /* 0x000fea0003800200 */
.L_x_1034:
        /* <DEDUP_REMOVED lines=43> */
.L_x_1032:
[----:B------:R-:W-:Y:S05]  /*d110*/  BSYNC.RECONVERGENT B1 ;  /* 0x0000000000017941 */ /* 0x000fea0003800200 */
.L_x_1031:
[----:B------:R-:W-:Y:S01]  /*d120*/  I2FP.F32.U32 R124, R132 ;  /* 0x00000084007c7245 */ /* 0x000fe20000201000 */
[----:B------:R-:W-:Y:S01]  /*d130*/  BSSY.RECONVERGENT B1, `(.L_x_1036) ;  /* 0x0000053000017945 */ /* 0x000fe20003800200 */
[----:B------:R-:W-:-:S04]  /*d140*/  PRMT R125, R122, 0x7632, R125 ;  /* 0x000076327a7d7816 */ /* 0x000fc8000000007d */
[----:B------:R-:W-:Y:S01]  /*d150*/  SHF.L.U32 R132, R125, 0x10, RZ ;  /* 0x000000107d847819 */ /* 0x000fe200000006ff */
[----:B------:R-:W-:Y:S01]  /*d160*/  FFMA.FTZ R125, R124, R219, 1.1641532182693481445e-10 ;  /* 0x2f0000007c7d7423 */ /* 0x000fe200000100db */
[----:B------:R-:W-:-:S03]  /*d170*/  @P1 PRMT R124, R118, 0x7632, R124 ;  /* 0x00007632767c1816 */ /* 0x000fc6000000007c */
[----:B------:R-:W-:Y:S01]  /*d180*/  FMUL.FTZ R132, R132, R217 ;  /* 0x000000d984847220 */ /* 0x000fe20000410000 */
[----:B------:R-:W-:Y:S01]  /*d190*/  FSETP.GTU.FTZ.AND P4, PT, R125, R218, PT ;  /* 0x000000da7d00720b */ /* 0x000fe20003f9c000 */
[----:B------:R-:W-:-:S03]  /*d1a0*/  @P1 IMAD.U32 R207, R124, 0x10000, RZ ;  /* 0x000100007ccf1824 */ /* 0x000fc600078e00ff */
[----:B------:R-:W-:Y:S01]  /*d1b0*/  FSEL R125, R132, RZ, !P4 ;  /* 0x000000ff847d7208 */ /* 0x000fe20006000000 */
[----:B------:R-:W-:Y:S01]  /*d1c0*/  IMAD.MOV.U32 R132, RZ, RZ, 0x2 ;  /* 0x00000002ff847424 */ /* 0x000fe200078e00ff */
[----:B------:R-:W-:Y:S02]  /*d1d0*/  SEL R177, RZ, 0x1, P4 ;  /* 0x00000001ffb17807 */ /* 0x000fe40002000000 */
[----:B------:R-:W-:Y:S01]  /*d1e0*/  ISETP.NE.AND P4, PT, R133, 0x1, PT ;  /* 0x000000018500780c */ /* 0x000fe20003f85270 */
[----:B------:R-:W-:Y:S01]  /*d1f0*/  FADD.FTZ R126, R126, R125 ;  /* 0x0000007d7e7e7221 */ /* 0x000fe20000010000 */
[----:B------:R-:W-:-:S03]  /*d200*/  MOV R125, R172 ;  /* 0x000000ac007d7202 */ /* 0x000fc60000000f00 */
        /* <DEDUP_REMOVED lines=12> */
.L_x_1038:
        /* <DEDUP_REMOVED lines=13> */
.L_x_1040:
[----:B------:R-:W-:Y:S05]  /*d3a0*/  BSYNC.RECONVERGENT B2 ;  /* 0x0000000000027941 */ /* 0x000fea0003800200 */
.L_x_1039:
        /* <DEDUP_REMOVED lines=43> */
.L_x_1037:
[----:B------:R-:W-:Y:S05]  /*d660*/  BSYNC.RECONVERGENT B1 ;  /* 0x0000000000017941 */ /* 0x000fea0003800200 */
.L_x_1036:
        /* <DEDUP_REMOVED lines=21> */
.L_x_1043:
        /* <DEDUP_REMOVED lines=13> */
.L_x_1045:
[----:B------:R-:W-:Y:S05]  /*d890*/  BSYNC.RECONVERGENT B2 ;  /* 0x0000000000027941 */ /* 0x000fea0003800200 */
.L_x_1044:
        /* <DEDUP_REMOVED lines=35> */
[----:B------:R-:W-:Y:S01]  /*dad0*/  LOP3.LUT R124, R204, R124, R141, 0x96, !PT ;  /* 0x0000007ccc7c7212 */ /* 0x000fe200078e968d */
[----:B------:R-:W-:-:S04]  /*dae0*/  IMAD.WIDE.U32 R132, R132, -0x326172a9, RZ ;  /* 0xcd9e8d5784847825 */ /* 0x000fc800078e00ff */
[----:B------:R-:W-:Y:S01]  /*daf0*/  IMAD.WIDE.U32 R124, R124, -0x2daee0ad, RZ ;  /* 0xd2511f537c7c7825 */ /* 0x000fe200078e00ff */
[----:B------:R-:W-:-:S03]  /*db00*/  LOP3.LUT R6, R140, UR26, R133, 0x96, !PT ;  /* 0x0000001a8c067c12 */ /* 0x000fc6000f8e9685 */
[----:B------:R-:W-:Y:S01]  /*db10*/  IMAD.MOV.U32 R172, RZ, RZ, R132 ;  /* 0x000000ffffac7224 */ /* 0x000fe200078e0084 */
[----:B------:R-:W-:Y:S01]  /*db20*/  LOP3.LUT R5, R126, UR27, R125, 0x96, !PT ;  /* 0x0000001b7e057c12 */ /* 0x000fe2000f8e967d */
[----:B------:R-:W-:Y:S01]  /*db30*/  IMAD.MOV.U32 R133, RZ, RZ, RZ ;  /* 0x000000ffff857224 */ /* 0x000fe200078e00ff */
[----:B------:R-:W-:-:S07]  /*db40*/  MOV R142, R124 ;  /* 0x0000007c008e7202 */ /* 0x000fce0000000f00 */
.L_x_1042:
[----:B------:R-:W-:Y:S05]  /*db50*/  BSYNC.RECONVERGENT B1 ;  /* 0x0000000000017941 */ /* 0x000fea0003800200 */
.L_x_1041:
[----:B------:R-:W-:Y:S01]  /*db60*/  I2FP.F32.U32 R124, R127 ;  /* 0x0000007f007c7245 */ /* 0x000fe20000201000 */
[----:B------:R-:W-:Y:S01]  /*db70*/  IMAD.U32 R126, R123, 0x10000, RZ ;  /* 0x000100007b7e7824 */ /* 0x000fe200078e00ff */
[----:B------:R-:W-:Y:S01]  /*db80*/  BSSY.RECONVERGENT B1, `(.L_x_1046) ;  /* 0x0000050000017945 */ /* 0x000fe20003800200 */
[----:B------:R-:W-:Y:S02]  /*db90*/  IMAD.MOV.U32 R132, RZ, RZ, 0x2 ;  /* 0x00000002ff847424 */ /* 0x000fe400078e00ff */
[----:B------:R-:W-:Y:S01]  /*dba0*/  FFMA.FTZ R125, R124, R219, 1.1641532182693481445e-10 ;  /* 0x2f0000007c7d7423 */ /* 0x000fe200000100db */
[----:B------:R-:W-:-:S04]  /*dbb0*/  FMUL.FTZ R124, R126, R217 ;  /* 0x000000d97e7c7220 */ /* 0x000fc80000410000 */
[----:B------:R-:W-:Y:S01]  /*dbc0*/  FSETP.GTU.FTZ.AND P5, PT, R125, R218, PT ;  /* 0x000000da7d00720b */ /* 0x000fe20003fbc000 */
[----:B------:R-:W-:-:S03]  /*dbd0*/  @P1 IMAD.U32 R125, R119, 0x10000, RZ ;  /* 0x00010000777d1824 */ /* 0x000fc600078e00ff */
        /* <DEDUP_REMOVED lines=17> */
.L_x_1048:
        /* <DEDUP_REMOVED lines=13> */
.L_x_1050:
[----:B------:R-:W-:Y:S05]  /*ddc0*/  BSYNC.RECONVERGENT B2 ;  /* 0x0000000000027941 */ /* 0x000fea0003800200 */
.L_x_1049:
        /* <DEDUP_REMOVED lines=43> */
.L_x_1047:
[----:B------:R-:W-:Y:S05]  /*e080*/  BSYNC.RECONVERGENT B1 ;  /* 0x0000000000017941 */ /* 0x000fea0003800200 */
.L_x_1046:
        /* <DEDUP_REMOVED lines=20> */
.L_x_1053:
        /* <DEDUP_REMOVED lines=15> */
.L_x_1055:
[----:B------:R-:W-:Y:S05]  /*e2c0*/  BSYNC.RECONVERGENT B2 ;  /* 0x0000000000027941 */ /* 0x000fea0003800200 */
.L_x_1054:
        /* <DEDUP_REMOVED lines=43> */
.L_x_1052:
[----:B------:R-:W-:Y:S05]  /*e580*/  BSYNC.RECONVERGENT B1 ;  /* 0x0000000000017941 */ /* 0x000fea0003800200 */
.L_x_1051:
[----:B------:R-:W-:Y:S02]  /*e590*/  I2FP.F32.U32 R124, R127 ;  /* 0x0000007f007c7245 */ /* 0x000fe40000201000 */
        /* <DEDUP_REMOVED lines=9> */
[--C-:B------:R-:W-:Y:S01]  /*e630*/  PRMT R125, R187, 0x5410, R179.reuse ;  /* 0x00005410bb7d7816 */ /* 0x100fe200000000b3 */
[----:B------:R-:W-:Y:S01]  /*e640*/  FADD.FTZ R191, R191, R126 ;  /* 0x0000007ebfbf7221 */ /* 0x000fe20000010000 */
[----:B------:R-:W-:-:S02]  /*e650*/  PRMT R179, R124, 0x7610, R179 ;  /* 0x000076107cb37816 */ /* 0x000fc400000000b3 */
[----:B------:R-:W-:Y:S01]  /*e660*/  PRMT R126, R188, 0x5410, R190 ;  /* 0x00005410bc7e7816 */ /* 0x000fe200000000be */
[----:B------:R-:W-:Y:S01]  /*e670*/  @P1 FADD.FTZ R140, R191, R140 ;  /* 0x0000008cbf8c1221 */ /* 0x000fe20000010000 */
[----:B------:R-:W-:Y:S01]  /*e680*/  @!P1 IMAD.MOV.U32 R140, RZ, RZ, R191 ;  /* 0x000000ffff8c9224 */ /* 0x000fe200078e00bf */
[----:B------:R-:W-:-:S04]  /*e690*/  PRMT R124, R185, 0x5410, R131 ;  /* 0x00005410b97c7816 */ /* 0x000fc80000000083 */
[----:B------:R-:W-:-:S04]  /*e6a0*/  F2FP.BF16.F32.PACK_AB R127, RZ, R140 ;  /* 0x0000008cff7f723e */ /* 0x000fc800000010ff */
[----:B------:R-:W-:Y:S01]  /*e6b0*/  PRMT R127, R186, 0x5410, R127 ;  /* 0x00005410ba7f7816 */ /* 0x000fe2000000007f */
[----:B------:R-:W-:Y:S06]  /*e6c0*/  BRA `(.L_x_1056) ;  /* 0x0000002800707947 */ /* 0x000fec0003800000 */
.L_x_975:
[----:B------:R-:W-:Y:S01]  /*e6d0*/  ISETP.NE.AND P2, PT, R139, 0x1, PT ;  /* 0x000000018b00780c */ /* 0x000fe20003f45270 */
[----:B------:R-:W-:Y:S01]  /*e6e0*/  BSSY.RECONVERGENT B1, `(.L_x_1057) ;  /* 0x0000048000017945 */ /* 0x000fe20003800200 */
[----:B-1----:R-:W-:Y:S01]  /*e6f0*/  IMAD.MOV.U32 R133, RZ, RZ, 0x2 ;  /* 0x00000002ff857424 */ /* 0x002fe200078e00ff */
        /* <DEDUP_REMOVED lines=13> */
.L_x_1059:
        /* <DEDUP_REMOVED lines=13> */
.L_x_1061:
[----:B------:R-:W-:Y:S05]  /*e8a0*/  BSYNC.RECONVERGENT B2 ;  /* 0x0000000000027941 */ /* 0x000fea0003800200 */
.L_x_1060:
        /* <DEDUP_REMOVED lines=43> */
.L_x_1058:
[----:B------:R-:W-:Y:S05]  /*eb60*/  BSYNC.RECONVERGENT B1 ;  /* 0x0000000000017941 */ /* 0x000fea0003800200 */
.L_x_1057:
[----:B------:R-:W-:Y:S01]  /*eb70*/  I2FP.F32.U32 R132, R129 ;  /* 0x0000008100847245 */ /* 0x000fe20000201000 */
[----:B-----5:R-:W-:Y:S01]  /*eb80*/  IMAD.U32 R140, R124, 0x10000, RZ ;  /* 0x000100007c8c7824 */ /* 0x020fe200078e00ff */
[----:B------:R-:W-:Y:S01]  /*eb90*/  ISETP.NE.AND P3, PT, R133, 0x1, PT ;  /* 0x000000018500780c */ /* 0x000fe20003f65270 */
[----:B------:R-:W-:Y:S01]  /*eba0*/  BSSY.RECONVERGENT B1, `(.L_x_1062) ;  /* 0x0000050000017945 */ /* 0x000fe20003800200 */
[----:B------:R-:W-:Y:S01]  /*ebb0*/  LOP3.LUT R182, R182, 0xffffffef, RZ, 0xc0, !PT ;  /* 0xffffffefb6b67812 */ /* 0x000fe200078ec0ff */
[----:B------:R-:W-:Y:S01]  /*ebc0*/  FFMA.FTZ R129, R132, R219, 1.1641532182693481445e-10 ;  /* 0x2f00000084817423 */ /* 0x000fe200000100db */
[----:B------:R-:W-:Y:S01]  /*ebd0*/  FMUL.FTZ R140, R140, R217 ;  /* 0x000000d98c8c7220 */ /* 0x000fe20000410000 */
[----:B------:R-:W-:Y:S01]  /*ebe0*/  PRMT R124, R124, 0x7632, R124 ;  /* 0x000076327c7c7816 */ /* 0x000fe2000000007c */
[----:B------:R-:W-:Y:S02]  /*ebf0*/  IMAD.MOV.U32 R139, RZ, RZ, 0x2 ;  /* 0x00000002ff8b7424 */ /* 0x000fe400078e00ff */
[----:B------:R-:W-:-:S02]  /*ec00*/  FSETP.GTU.FTZ.AND P2, PT, R129, R218, PT ;  /* 0x000000da8100720b */ /* 0x000fc40003f5c000 */
        /* <DEDUP_REMOVED lines=16> */
.L_x_1064:
        /* <DEDUP_REMOVED lines=13> */
.L_x_1066:
[----:B------:R-:W-:Y:S05]  /*ede0*/  BSYNC.RECONVERGENT B2 ;  /* 0x0000000000027941 */ /* 0x000fea0003800200 */
.L_x_1065:
        /* <DEDUP_REMOVED lines=41> */
[----:B------:R-:W-:Y:S02]  /*f080*/  LOP3.LUT R5, R140, UR27, R133, 0x96, !PT ;  /* 0x0000001b8c057c12 */ /* 0x000fe4000f8e9685 */
[----:B------:R-:W-:-:S07]  /*f090*/  MOV R142, R132 ;  /* 0x00000084008e7202 */ /* 0x000fce0000000f00 */
.L_x_1063:
[----:B------:R-:W-:Y:S05]  /*f0a0*/  BSYNC.RECONVERGENT B1 ;  /* 0x0000000000017941 */ /* 0x000fea0003800200 */
.L_x_1062:
        /* <DEDUP_REMOVED lines=8> */
[----:B------:R-:W-:Y:S02]  /*f130*/  FSETP.GTU.FTZ.AND P2, PT, R129, R218, PT ;  /* 0x000000da8100720b */ /* 0x000fe40003f5c000 */
[----:B------:R-:W-:Y:S02]  /*f140*/  @P1 IMAD.U32 R132, R132, 0x10000, RZ ;  /* 0x0001000084841824 */ /* 0x000fe400078e00ff */
        /* <DEDUP_REMOVED lines=15> */
.L_x_1069:
        /* <DEDUP_REMOVED lines=13> */
.L_x_1071:
[----:B------:R-:W-:Y:S05]  /*f310*/  BSYNC.RECONVERGENT B2 ;  /* 0x0000000000027941 */ /* 0x000fea0003800200 */
.L_x_1070:
        /* <DEDUP_REMOVED lines=42> */
[----:B------:R-:W-:-:S07]  /*f5c0*/  IMAD.MOV.U32 R142, RZ, RZ, R132 ;  /* 0x000000ffff8e7224 */ /* 0x000fce00078e0084 */
.L_x_1068:
[----:B------:R-:W-:Y:S05]  /*f5d0*/  BSYNC.RECONVERGENT B1 ;  /* 0x0000000000017941 */ /* 0x000fea0003800200 */
.L_x_1067:
[----:B------:R-:W-:Y:S01]  /*f5e0*/  I2FP.F32.U32 R124, R124 ;  /* 0x0000007c007c7245 */ /* 0x000fe20000201000 */
[C---:B------:R-:W-:Y:S01]  /*f5f0*/  IMAD.U32 R132, R125.reuse, 0x10000, RZ ;  /* 0x000100007d847824 */ /* 0x040fe200078e00ff */
[----:B------:R-:W-:Y:S01]  /*f600*/  ISETP.NE.AND P3, PT, R140, 0x1, PT ;  /* 0x000000018c00780c */ /* 0x000fe20003f65270 */
[----:B------:R-:W-:Y:S01]  /*f610*/  BSSY.RECONVERGENT B1, `(.L_x_1072) ;  /* 0x000004f000017945 */ /* 0x000fe20003800200 */
[----:B------:R-:W-:Y:S01]  /*f620*/  PRMT R139, R125, 0x7632, R139 ;  /* 0x000076327d8b7816 */ /* 0x000fe2000000008b */
[----:B------:R-:W-:Y:S01]  /*f630*/  FFMA.FTZ R133, R124, R219, 1.1641532182693481445e-10 ;  /* 0x2f0000007c857423 */ /* 0x000fe200000100db */
[----:B------:R-:W-:Y:S01]  /*f640*/  FMUL.FTZ R132, R132, R217 ;  /* 0x000000d984847220 */ /* 0x000fe20000410000 */
[----:B------:R-:W-:Y:S01]  /*f650*/  @P1 IMAD.U32 R124, R117, 0x10000, RZ ;  /* 0x00010000757c1824 */ /* 0x000fe200078e00ff */
[----:B------:R-:W-:Y:S02]  /*f660*/  MOV R125, R172 ;  /* 0x000000ac007d7202 */ /* 0x000fe40000000f00 */
[----:B------:R-:W-:Y:S01]  /*f670*/  FSETP.GTU.FTZ.AND P2, PT, R133, R218, PT ;  /* 0x000000da8500720b */ /* 0x000fe20003f5c000 */
[----:B------:R-:W-:-:S03]  /*f680*/  IMAD.MOV.U32 R133, RZ, RZ, 0x2 ;  /* 0x00000002ff857424 */ /* 0x000fc600078e00ff */
[----:B------:R-:W-:Y:S02]  /*f690*/  FSEL R211, R132, RZ, !P2 ;  /* 0x000000ff84d37208 */ /* 0x000fe40005000000 */
        /* <DEDUP_REMOVED lines=13> */
.L_x_1074:
        /* <DEDUP_REMOVED lines=13> */
.L_x_1076:
[----:B------:R-:W-:Y:S05]  /*f840*/  BSYNC.RECONVERGENT B2 ;  /* 0x0000000000027941 */ /* 0x000fea0003800200 */
.L_x_1075:
        /* <DEDUP_REMOVED lines=43> */
.L_x_1073:
[----:B------:R-:W-:Y:S05]  /*fb00*/  BSYNC.RECONVERGENT B1 ;  /* 0x0000000000017941 */ /* 0x000fea0003800200 */
.L_x_1072:
        /* <DEDUP_REMOVED lines=9> */
[----:B------:R-:W-:Y:S02]  /*fba0*/  @P1 IMAD.U32 R124, R124, 0x10000, RZ ;  /* 0x000100007c7c1824 */ /* 0x000fe400078e00ff */
[----:B------:R-:W-:Y:S01]  /*fbb0*/  IMAD.MOV.U32 R125, RZ, RZ, R172 ;  /* 0x000000ffff7d7224 */ /* 0x000fe200078e00ac */
        /* <DEDUP_REMOVED lines=14> */
.L_x_1079:
        /* <DEDUP_REMOVED lines=13> */
.L_x_1081:
[----:B------:R-:W-:Y:S05]  /*fd70*/  BSYNC.RECONVERGENT B2 ;  /* 0x0000000000027941 */ /* 0x000fea0003800200 */
.L_x_1080:
        /* <DEDUP_REMOVED lines=43> */
.L_x_1078:
[----:B------:R-:W-:Y:S05]  /*10030*/  BSYNC.RECONVERGENT B1 ;  /* 0x0000000000017941 */ /* 0x000fea0003800200 */
.L_x_1077:
[----:B------:R-:W-:Y:S01]  /*10040*/  I2FP.F32.U32 R124, R125 ;  /* 0x0000007d007c7245 */ /* 0x000fe20000201000 */
[C---:B------:R-:W-:Y:S01]  /*10050*/  IMAD.U32 R132, R126.reuse, 0x10000, RZ ;  /* 0x000100007e847824 */ /* 0x040fe200078e00ff */
[----:B------:R-:W-:Y:S01]  /*10060*/  ISETP.NE.AND P3, PT, R139, 0x1, PT ;  /* 0x000000018b00780c */ /* 0x000fe20003f65270 */
[----:B------:R-:W-:Y:S01]  /*10070*/  BSSY.RECONVERGENT B1, `(.L_x_1082) ;  /* 0x000004e000017945 */ /* 0x000fe20003800200 */
[----:B------:R-:W-:Y:S01]  /*10080*/  PRMT R126, R126, 0x7632, R126 ;  /* 0x000076327e7e7816 */ /* 0x000fe2000000007e */
[----:B------:R-:W-:Y:S01]  /*10090*/  FFMA.FTZ R125, R124, R219, 1.1641532182693481445e-10 ;  /* 0x2f0000007c7d7423 */ /* 0x000fe200000100db */
[----:B------:R-:W-:Y:S01]  /*100a0*/  FMUL.FTZ R132, R132, R217 ;  /* 0x000000d984847220 */ /* 0x000fe20000410000 */
[----:B------:R-:W-:-:S03]  /*100b0*/  IMAD.MOV.U32 R133, RZ, RZ, 0x2 ;  /* 0x00000002ff857424 */ /* 0x000fc600078e00ff */
[----:B------:R-:W-:Y:S02]  /*100c0*/  FSETP.GTU.FTZ.AND P2, PT, R125, R218, PT ;  /* 0x000000da7d00720b */ /* 0x000fe40003f5c000 */
[----:B------:R-:W-:Y:S02]  /*100d0*/  @P1 SHF.L.U32 R125, R118, 0x10, RZ ;  /* 0x00000010767d1819 */ /* 0x000fe400000006ff */
        /* <DEDUP_REMOVED lines=14> */
.L_x_1084:
        /* <DEDUP_REMOVED lines=13> */
.L_x_1086:
[----:B------:R-:W-:Y:S05]  /*10290*/  BSYNC.RECONVERGENT B2 ;  /* 0x0000000000027941 */ /* 0x000fea0003800200 */
.L_x_1085:
        /* <DEDUP_REMOVED lines=43> */
.L_x_1083:
[----:B------:R-:W-:Y:S05]  /*10550*/  BSYNC.RECONVERGENT B1 ;  /* 0x0000000000017941 */ /* 0x000fea0003800200 */
.L_x_1082:
        /* <DEDUP_REMOVED lines=10> */
[----:B------:R-:W-:Y:S02]  /*10600*/  FSEL R207, R126, RZ, !P3 ;  /* 0x000000ff7ecf7208 */ /* 0x000fe40005800000 */
[----:B------:R-:W-:-:S03]  /*10610*/  PLOP3.LUT P3, PT, P3, PT, PT, 0x8, 0x80 ;  /* 0x000000000080781c */ /* 0x000fc60001f6e170 */
[----:B------:R-:W-:Y:S01]  /*10620*/  @P1 FADD.FTZ R207, R207, R132 ;  /* 0x00000084cfcf1221 */ /* 0x000fe20000010000 */
[----:B------:R-:W-:-:S04]  /*10630*/  HFMA2 R132, -RZ, RZ, 0, 1.1920928955078125e-07 ;  /* 0x00000002ff847431 */ /* 0x000fc800000001ff */
        /* <DEDUP_REMOVED lines=10> */
.L_x_1089:
        /* <DEDUP_REMOVED lines=13> */
.L_x_1091:
[----:B------:R-:W-:Y:S05]  /*107b0*/  BSYNC.RECONVERGENT B2 ;  /* 0x0000000000027941 */ /* 0x000fea0003800200 */
.L_x_1090:
        /* <DEDUP_REMOVED lines=43> */
.L_x_1088:
[----:B------:R-:W-:Y:S05]  /*10a70*/  BSYNC.RECONVERGENT B1 ;  /* 0x0000000000017941 */ /* 0x000fea0003800200 */
.L_x_1087:
[----:B------:R-:W-:Y:S01]  /*10a80*/  I2FP.F32.U32 R124, R125 ;  /* 0x0000007d007c7245 */ /* 0x000fe20000201000 */
[C---:B------:R-:W-:Y:S01]  /*10a90*/  IMAD.U32 R126, R127.reuse, 0x10000, RZ ;  /* 0x000100007f7e7824 */ /* 0x040fe200078e00ff */
        /* <DEDUP_REMOVED lines=22> */
.L_x_1094:
        /* <DEDUP_REMOVED lines=13> */
.L_x_1096:
[----:B------:R-:W-:Y:S05]  /*10cd0*/  BSYNC.RECONVERGENT B2 ;  /* 0x0000000000027941 */ /* 0x000fea0003800200 */
.L_x_1095:
        /* <DEDUP_REMOVED lines=43> */
.L_x_1093:
[----:B------:R-:W-:Y:S05]  /*10f90*/  BSYNC.RECONVERGENT B1 ;  /* 0x0000000000017941 */ /* 0x000fea0003800200 */
.L_x_1092:
        /* <DEDUP_REMOVED lines=15> */
.L_x_1056:
[----:B------:R-:W-:Y:S01]  /*11090*/  SEL R133, RZ, 0x1000000, !P5 ;  /* 0x01000000ff857807 */ /* 0x000fe20006800000 */
[----:B------:R-:W0:Y:S01]  /*110a0*/  @P0 LDC.64 R190, c[0x0][0x398] ;  /* 0x0000e600ffbe0b82 */ /* 0x000e220000000a00 */
[----:B------:R-:W-:Y:S02]  /*110b0*/  SEL R132, RZ, 0x10000, !P4 ;  /* 0x00010000ff847807 */ /* 0x000fe40006000000 */
[----:B------:R-:W-:Y:S02]  /*110c0*/  SEL R185, RZ, 0x100, !P3 ;  /* 0x00000100ffb97807 */ /* 0x000fe40005800000 */
[----:B------:R-:W-:Y:S02]  /*110d0*/  ISETP.NE.AND P5, PT, R129, RZ, PT ;  /* 0x000000ff8100720c */ /* 0x000fe40003fa5270 */
[----:B------:R-:W-:Y:S01]  /*110e0*/  ISETP.NE.AND P4, PT, R180, RZ, PT ;  /* 0x000000ffb400720c */ /* 0x000fe20003f85270 */
[----:B------:R-:W1:Y:S01]  /*110f0*/  @P1 LDC.64 R186, c[0x0][0x3a0] ;  /* 0x0000e800ffba1b82 */ /* 0x000e620000000a00 */
[----:B------:R-:W-:-:S02]  /*11100*/  ISETP.NE.AND P3, PT, R184, RZ, PT ;  /* 0x000000ffb800720c */ /* 0x000fc40003f65270 */
[----:B------:R-:W-:Y:S02]  /*11110*/  SEL R180, RZ, 0x10000, !P4 ;  /* 0x00010000ffb47807 */ /* 0x000fe40006000000 */
[----:B------:R-:W-:Y:S02]  /*11120*/  SEL R129, RZ, 0x1000000, !P3 ;  /* 0x01000000ff817807 */ /* 0x000fe40005800000 */
[----:B------:R-:W-:Y:S02]  /*11130*/  SEL R131, RZ, 0x100, !P5 ;  /* 0x00000100ff837807 */ /* 0x000fe40006800000 */
[----:B------:R-:W-:Y:S02]  /*11140*/  LOP3.LUT P6, RZ, R182, 0x10, RZ, 0xc0, !PT ;  /* 0x00000010b6ff7812 */ /* 0x000fe400078cc0ff */
[----:B------:R-:W-:Y:S01]  /*11150*/  LOP3.LUT R185, R185, R133, R132, 0xfe, !PT ;  /* 0x00000085b9b97212 */ /* 0x000fe200078efe84 */
[----:B------:R-:W-:Y:S01]  /*11160*/  IMAD.WIDE.U32 R132, R128, 0x10, R224 ;  /* 0x0000001080847825 */ /* 0x000fe200078e00e0 */
[----:B------:R-:W-:-:S02]  /*11170*/  LOP3.LUT R131, R131, R129, R180, 0xfe, !PT ;  /* 0x0000008183837212 */ /* 0x000fc400078efeb4 */
[----:B------:R-:W-:Y:S01]  /*11180*/  SEL R184, RZ, 0x1, !P2 ;  /* 0x00000001ffb87807 */ /* 0x000fe20005000000 */
[----:B------:R-:W-:Y:S01]  /*11190*/  VIADD R129, R130, 0x40 ;  /* 0x0000004082817836 */ /* 0x000fe20000000000 */
[----:B------:R-:W-:Y:S01]  /*111a0*/  SEL R180, RZ, 0x1, !P6 ;  /* 0x00000001ffb47807 */ /* 0x000fe20007000000 */
[----:B------:R2:W-:Y:S02]  /*111b0*/  STG.E.128 desc[UR8][R132.64], R124 ;  /* 0x0000007c84007986 */ /* 0x0005e4000c101d08 */
[----:B------:R-:W-:-:S04]  /*111c0*/  IMAD.WIDE.U32 R194, R129, 0x10, R134 ;  /* 0x0000001081c27825 */ /* 0x000fc800078e0086 */
[----:B0-----:R-:W-:-:S04]  /*111d0*/  @P0 IMAD.WIDE.U32 R190, R129, 0x10, R190 ;  /* 0x0000001081be0825 */ /* 0x001fc800078e00be */
[----:B-1----:R-:W-:Y:S01]  /*111e0*/  @P1 IMAD.WIDE.U32 R186, R129, 0x10, R186 ;  /* 0x0000001081ba1825 */ /* 0x002fe200078e00ba */
[----:B--2---:R-:W-:-:S03]  /*111f0*/  LOP3.LUT R125, R185, R184, RZ, 0xfc, !PT ;  /* 0x000000b8b97d7212 */ /* 0x004fc600078efcff */
[----:B------:R-:W-:Y:S01]  /*11200*/  IMAD.WIDE.U32 R126, R128, 0x8, R222 ;  /* 0x00000008807e7825 */ /* 0x000fe200078e00de */
[----:B------:R-:W-:-:S05]  /*11210*/  LOP3.LUT R124, R131, R180, RZ, 0xfc, !PT ;  /* 0x000000b4837c7212 */ /* 0x000fca00078efcff */
        /* <DEDUP_REMOVED lines=22> */
.L_x_1097:
[----:B------:R2:W5:Y:S04]  /*11380*/  @P0 LDG.E.128 R120, desc[UR8][R190.64] ;  /* 0x00000008be780981 */ /* 0x000568000c1e1d00 */
[----:B------:R2:W5:Y:S04]  /*11390*/  @P1 LDG.E.128 R116, desc[UR8][R186.64] ;  /* 0x00000008ba741981 */ /* 0x000568000c1e1d00 */
[----:B01----:R2:W5:Y:S01]  /*113a0*/  LDG.E.128 R124, desc[UR8][R194.64] ;  /* 0x00000008c27c7981 */ /* 0x003562000c1e1d00 */
[----:B------:R-:W-:Y:S05]  /*113b0*/  @!P0 BRA `(.L_x_1098) ;  /* 0x0000005000908947 */ /* 0x000fea0003800000 */
        /* <DEDUP_REMOVED lines=16> */
.L_x_1101:
        /* <DEDUP_REMOVED lines=13> */
.L_x_1103:
[----:B------:R-:W-:Y:S05]  /*11590*/  BSYNC.RECONVERGENT B2 ;  /* 0x0000000000027941 */ /* 0x000fea0003800200 */
.L_x_1102:
[----:B------:R-:W-:Y:S01]  /*115a0*/  IMAD.WIDE.U32 R174, R0, -0x326172a9, RZ ;  /* 0xcd9e8d5700ae7825 */ /* 0x000fe200078e00ff */
[----:B------:R-:W-:Y:S02]  /*115b0*/  LOP3.LUT R132, R170, UR7, R177, 0x96, !PT ;  /* 0x00000007aa847c12 */ /* 0x000fe4000f8e96b1 */
[----:B------:R-:W-:Y:S01]  /*115c0*/  MOV R131, R142 ;  /* 0x0000008e00837202 */ /* 0x000fe20000000f00 */
        /* <DEDUP_REMOVED lines=39> */
.L_x_1100:
[----:B------:R-:W-:Y:S05]  /*11840*/  BSYNC.RECONVERGENT B1 ;  /* 0x0000000000017941 */ /* 0x000fea0003800200 */
.L_x_1099:
        /* <DEDUP_REMOVED lines=23> */
.L_x_1106:
        /* <DEDUP_REMOVED lines=13> */
.L_x_1108:
[----:B------:R-:W-:Y:S05]  /*11a90*/  BSYNC.RECONVERGENT B2 ;  /* 0x0000000000027941 */ /* 0x000fea0003800200 */
.L_x_1107:
[----:B------:R-:W-:Y:S01]  /*11aa0*/  IMAD.WIDE.U32 R174, R0, -0x326172a9, RZ ;  /* 0xcd9e8d5700ae7825 */ /* 0x000fe200078e00ff */
[----:B------:R-:W-:-:S03]  /*11ab0*/  LOP3.LUT R132, R170, UR7, R177, 0x96, !PT ;  /* 0x00000007aa847c12 */ /* 0x000fc6000f8e96b1 */
[----:B------:R-:W-:Y:S01]  /*11ac0*/  HFMA2 R141, -RZ, RZ, 0, 0 ;  /* 0x00000000ff8d7431 */ /* 0x000fe200000001ff */
        /* <DEDUP_REMOVED lines=37> */
[----:B------:R-:W-:Y:S02]  /*11d20*/  IMAD.MOV.U32 R133, RZ, RZ, R180 ;  /* 0x000000ffff857224 */ /* 0x000fe400078e00b4 */
[----:B------:R-:W-:-:S07]  /*11d30*/  IMAD.MOV.U32 R180, RZ, RZ, R132 ;  /* 0x000000ffffb47224 */ /* 0x000fce00078e0084 */
.L_x_1105:
[----:B------:R-:W-:Y:S05]  /*11d40*/  BSYNC.RECONVERGENT B1 ;  /* 0x0000000000017941 */ /* 0x000fea0003800200 */
.L_x_1104:
[----:B------:R-:W-:Y:S01]  /*11d50*/  I2FP.F32.U32 R132, R133 ;  /* 0x0000008500847245 */ /* 0x000fe20000201000 */
[----:B------:R-:W-:Y:S01]  /*11d60*/  IMAD.U32 R142, R120, 0x10000, RZ ;  /* 0x00010000788e7824 */ /* 0x000fe200078e00ff */
[----:B------:R-:W-:Y:S01]  /*11d70*/  ISETP.NE.AND P3, PT, R141, 0x1, PT ;  /* 0x000000018d00780c */ /* 0x000fe20003f65270 */
[----:B------:R-:W-:Y:S02]  /*11d80*/  BSSY.RECONVERGENT B1, `(.L_x_1109) ;  /* 0x000004e000017945 */ /* 0x000fe40003800200 */
[----:B------:R-:W-:Y:S01]  /*11d90*/  FFMA.FTZ R133, R132, R219, 1.1641532182693481445e-10 ;  /* 0x2f00000084857423 */ /* 0x000fe200000100db */
[----:B------:R-:W-:Y:S01]  /*11da0*/  FMUL.FTZ R132, R142, R217 ;  /* 0x000000d98e847220 */ /* 0x000fe20000410000 */
[----:B------:R-:W-:-:S03]  /*11db0*/  @P1 IMAD.U32 R142, R116, 0x10000, RZ ;  /* 0x00010000748e1824 */ /* 0x000fc600078e00ff */
[----:B------:R-:W-:Y:S01]  /*11dc0*/  FSETP.GTU.FTZ.AND P2, PT, R133, R218, PT ;  /* 0x000000da8500720b */ /* 0x000fe20003f5c000 */
[----:B------:R-:W-:-:S03]  /*11dd0*/  IMAD.MOV.U32 R133, RZ, RZ, 0x2 ;  /* 0x00000002ff857424 */ /* 0x000fc600078e00ff */
        /* <DEDUP_REMOVED lines=16> */
.L_x_1111:
        /* <DEDUP_REMOVED lines=13> */
.L_x_1113:
[----:B------:R-:W-:Y:S05]  /*11fb0*/  BSYNC.RECONVERGENT B2 ;  /* 0x0000000000027941 */ /* 0x000fea0003800200 */
.L_x_1112:
        /* <DEDUP_REMOVED lines=42> */
.L_x_1110:
[----:B------:R-:W-:Y:S05]  /*12260*/  BSYNC.RECONVERGENT B1 ;  /* 0x0000000000017941 */ /* 0x000fea0003800200 */
.L_x_1109:
[----:B------:R-:W-:Y:S01]  /*12270*/  I2FP.F32.U32 R132, R131 ;  /* 0x0000008300847245 */ /* 0x000fe20000201000 */
[----:B------:R-:W-:Y:S01]  /*12280*/  IMAD.U32 R124, R124, 0x10000, RZ ;  /* 0x000100007c7c7824 */ /* 0x000fe200078e00ff */
[----:B------:R-:W-:Y:S01]  /*12290*/  ISETP.NE.AND P3, PT, R133, 0x1, PT ;  /* 0x000000018500780c */ /* 0x000fe20003f65270 */
[----:B------:R-:W-:Y:S01]  /*122a0*/  BSSY.RECONVERGENT B1, `(.L_x_1114) ;  /* 0x000004b000017945 */ /* 0x000fe20003800200 */
[----:B------:R-:W-:Y:S01]  /*122b0*/  LOP3.LUT R182, R182, 0xfffffff7, RZ, 0xc0, !PT ;  /* 0xfffffff7b6b67812 */ /* 0x000fe200078ec0ff */
[----:B------:R-:W-:Y:S01]  /*122c0*/  FFMA.FTZ R131, R132, R219, 1.1641532182693481445e-10 ;  /* 0x2f00000084837423 */ /* 0x000fe200000100db */
[----:B------:R-:W-:Y:S01]  /*122d0*/  FMUL.FTZ R124, R124, R217 ;  /* 0x000000d97c7c7220 */ /* 0x000fe20000410000 */
[----:B------:R-:W-:-:S03]  /*122e0*/  HFMA2 R141, -RZ, RZ, 0, 1.1920928955078125e-07 ;  /* 0x00000002ff8d7431 */ /* 0x000fc600000001ff */
[----:B------:R-:W-:Y:S01]  /*122f0*/  FSETP.GTU.FTZ.AND P2, PT, R131, R218, PT ;  /* 0x000000da8300720b */ /* 0x000fe20003f5c000 */
[----:B------:R-:W-:-:S03]  /*12300*/  IMAD.MOV.U32 R131, RZ, RZ, R172 ;  /* 0x000000ffff837224 */ /* 0x000fc600078e00ac */
        /* <DEDUP_REMOVED lines=12> */
.L_x_1116:
        /* <DEDUP_REMOVED lines=13> */
.L_x_1118:
[----:B------:R-:W-:Y:S05]  /*124a0*/  BSYNC.RECONVERGENT B2 ;  /* 0x0000000000027941 */ /* 0x000fea0003800200 */
.L_x_1117:
[----:B------:R-:W-:Y:S01]  /*124b0*/  IMAD.WIDE.U32 R174, R0, -0x326172a9, RZ ;  /* 0xcd9e8d5700ae7825 */ /* 0x000fe200078e00ff */
[----:B------:R-:W-:-:S03]  /*124c0*/  LOP3.LUT R132, R170, UR7, R177, 0x96, !PT ;  /* 0x00000007aa847c12 */ /* 0x000fc6000f8e96b1 */
[----:B------:R-:W-:Y:S02]  /*124d0*/  HFMA2 R141, -RZ, RZ, 0, 0 ;  /* 0x00000000ff8d7431 */ /* 0x000fe400000001ff */
        /* <DEDUP_REMOVED lines=39> */
.L_x_1115:
[----:B------:R-:W-:Y:S05]  /*12750*/  BSYNC.RECONVERGENT B1 ;  /* 0x0000000000017941 */ /* 0x000fea0003800200 */
.L_x_1114:
[----:B------:R-:W-:Y:S01]  /*12760*/  I2FP.F32.U32 R132, R131 ;  /* 0x0000008300847245 */ /* 0x000fe20000201000 */
[----:B------:R-:W-:Y:S01]  /*12770*/  BSSY.RECONVERGENT B1, `(.L_x_1119) ;  /* 0x0000053000017945 */ /* 0x000fe20003800200 */
[----:B------:R-:W-:Y:S02]  /*12780*/  PRMT R131, R120, 0x7632, R131 ;  /* 0x0000763278837816 */ /* 0x000fe40000000083 */
[----:B------:R-:W-:-:S03]  /*12790*/  ISETP.NE.AND P3, PT, R141, 0x1, PT ;  /* 0x000000018d00780c */ /* 0x000fc60003f65270 */
[----:B------:R-:W-:Y:S02]  /*127a0*/  IMAD.U32 R142, R131, 0x10000, RZ ;  /* 0x00010000838e7824 */ /* 0x000fe400078e00ff */
[----:B------:R-:W-:Y:S01]  /*127b0*/  FFMA.FTZ R131, R132, R219, 1.1641532182693481445e-10 ;  /* 0x2f00000084837423 */ /* 0x000fe200000100db */
[----:B------:R-:W-:Y:S02]  /*127c0*/  IMAD.MOV.U32 R132, RZ, RZ, 0x2 ;  /* 0x00000002ff847424 */ /* 0x000fe400078e00ff */
[----:B------:R-:W-:Y:S02]  /*127d0*/  FMUL.FTZ R142, R142, R217 ;  /* 0x000000d98e8e7220 */ /* 0x000fe40000410000 */
[----:B------:R-:W-:Y:S02]  /*127e0*/  FSETP.GTU.FTZ.AND P2, PT, R131, R218, PT ;  /* 0x000000da8300720b */ /* 0x000fe40003f5c000 */
[----:B------:R-:W-:Y:S02]  /*127f0*/  @P1 PRMT R131, R116, 0x7632, R131 ;  /* 0x0000763274831816 */ /* 0x000fe40000000083 */
[----:B------:R-:W-:-:S02]  /*12800*/  FSEL R133, R142, RZ, !P2 ;  /* 0x000000ff8e857208 */ /* 0x000fc40005000000 */
[----:B------:R-:W-:Y:S01]  /*12810*/  SEL R173, RZ, 0x1, P2 ;  /* 0x00000001ffad7807 */ /* 0x000fe20001000000 */
[----:B------:R-:W-:Y:S02]  /*12820*/  @P1 IMAD.U32 R131, R131, 0x10000, RZ ;  /* 0x0001000083831824 */ /* 0x000fe400078e00ff */
        /* <DEDUP_REMOVED lines=14> */
.L_x_1121:
        /* <DEDUP_REMOVED lines=13> */
.L_x_1123:
[----:B------:R-:W-:Y:S05]  /*129e0*/  BSYNC.RECONVERGENT B2 ;  /* 0x0000000000027941 */ /* 0x000fea0003800200 */
.L_x_1122:
        /* <DEDUP_REMOVED lines=43> */
.L_x_1120:
[----:B------:R-:W-:Y:S05]  /*12ca0*/  BSYNC.RECONVERGENT B1 ;  /* 0x0000000000017941 */ /* 0x000fea0003800200 */
.L_x_1119:
[----:B------:R-:W-:Y:S01]  /*12cb0*/  I2FP.F32.U32 R124, R124 ;  /* 0x0000007c007c7245 */ /* 0x000fe20000201000 */
[----:B------:R-:W-:Y:S01]  /*12cc0*/  BSSY.RECONVERGENT B1, `(.L_x_1124) ;  /* 0x000004f000017945 */ /* 0x000fe20003800200 */
[----:B------:R-:W-:Y:S02]  /*12cd0*/  ISETP.NE.AND P3, PT, R132, 0x1, PT ;  /* 0x000000018400780c */ /* 0x000fe40003f65270 */
[----:B------:R-:W-:Y:S01]  /*12ce0*/  LOP3.LUT R182, R182, 0xfffffffb, RZ, 0xc0, !PT ;  /* 0xfffffffbb6b67812 */ /* 0x000fe200078ec0ff */
[----:B------:R-:W-:Y:S01]  /*12cf0*/  FFMA.FTZ R133, R124, R219, 1.1641532182693481445e-10 ;  /* 0x2f0000007c857423 */ /* 0x000fe200000100db */
[C---:B------:R-:W-:Y:S02]  /*12d00*/  SHF.L.U32 R124, R125.reuse, 0x10, RZ ;  /* 0x000000107d7c7819 */ /* 0x040fe400000006ff */
[----:B------:R-:W-:Y:S01]  /*12d10*/  PRMT R142, R125, 0x7632, R142 ;  /* 0x000076327d8e7816 */ /* 0x000fe2000000008e */
[----:B------:R-:W-:Y:S01]  /*12d20*/  IMAD.MOV.U32 R125, RZ, RZ, R172 ;  /* 0x000000ffff7d7224 */ /* 0x000fe200078e00ac */
[----:B------:R-:W-:Y:S01]  /*12d30*/  FSETP.GTU.FTZ.AND P2, PT, R133, R218, PT ;  /* 0x000000da8500720b */ /* 0x000fe20003f5c000 */
[----:B------:R-:W-:Y:S01]  /*12d40*/  FMUL.FTZ R124, R124, R217 ;  /* 0x000000d97c7c7220 */ /* 0x000fe20000410000 */
[----:B------:R-:W-:-:S02]  /*12d50*/  IMAD.MOV.U32 R133, RZ, RZ, 0x2 ;  /* 0x00000002ff857424 */ /* 0x000fc400078e00ff */
[----:B------:R-:W-:Y:S02]  /*12d60*/  PLOP3.LUT P4, PT, P2, PT, PT, 0x8, 0x80 ;  /* 0x000000000080781c */ /* 0x000fe4000178e170 */
[----:B------:R-:W-:-:S11]  /*12d70*/  FSEL R141, R124, RZ, !P2 ;  /* 0x000000ff7c8d7208 */ /* 0x000fd60005000000 */
[----:B------:R-:W-:Y:S01]  /*12d80*/  @P4 LOP3.LUT R182, R182, 0x4, RZ, 0xfc, !PT ;  /* 0x00000004b6b64812 */ /* 0x000fe200078efcff */
        /* <DEDUP_REMOVED lines=9> */
.L_x_1126:
        /* <DEDUP_REMOVED lines=13> */
.L_x_1128:
[----:B------:R-:W-:Y:S05]  /*12ef0*/  BSYNC.RECONVERGENT B2 ;  /* 0x0000000000027941 */ /* 0x000fea0003800200 */
.L_x_1127:
        /* <DEDUP_REMOVED lines=43> */
.L_x_1125:
[----:B------:R-:W-:Y:S05]  /*131b0*/  BSYNC.RECONVERGENT B1 ;  /* 0x0000000000017941 */ /* 0x000fea0003800200 */
.L_x_1124:
[----:B------:R-:W-:Y:S01]  /*131c0*/  I2FP.F32.U32 R124, R125 ;  /* 0x0000007d007c7245 */ /* 0x000fe20000201000 */
[----:B------:R-:W-:Y:S01]  /*131d0*/  BSSY.RECONVERGENT B1, `(.L_x_1129) ;  /* 0x0000051000017945 */ /* 0x000fe20003800200 */
[----:B------:R-:W-:Y:S02]  /*131e0*/  SHF.L.U32 R132, R121, 0x10, RZ ;  /* 0x0000001079847819 */ /* 0x000fe400000006ff */
[----:B------:R-:W-:Y:S01]  /*131f0*/  ISETP.NE.AND P3, PT, R133, 0x1, PT ;  /* 0x000000018500780c */ /* 0x000fe20003f65270 */
[----:B------:R-:W-:Y:S02]  /*13200*/  FFMA.FTZ R125, R124, R219, 1.1641532182693481445e-10 ;  /* 0x2f0000007c7d7423 */ /* 0x000fe400000100db */
[----:B------:R-:W-:Y:S01]  /*13210*/  FMUL.FTZ R124, R132, R217 ;  /* 0x000000d9847c7220 */ /* 0x000fe20000410000 */
[----:B------:R-:W-:Y:S02]  /*13220*/  HFMA2 R132, -RZ, RZ, 0, 1.1920928955078125e-07 ;  /* 0x00000002ff847431 */ /* 0x000fe400000001ff */
[----:B------:R-:W-:Y:S01]  /*13230*/  FSETP.GTU.FTZ.AND P2, PT, R125, R218, PT ;  /* 0x000000da7d00720b */ /* 0x000fe20003f5c000 */
[----:B------:R-:W-:-:S03]  /*13240*/  @P1 IMAD.U32 R125, R117, 0x10000, RZ ;  /* 0x00010000757d1824 */ /* 0x000fc600078e00ff */
[----:B------:R-:W-:Y:S02]  /*13250*/  FSEL R124, R124, RZ, !P2 ;  /* 0x000000ff7c7c7208 */ /* 0x000fe40005000000 */
[----:B------:R-:W-:-:S03]  /*13260*/  SEL R174, RZ, 0x1, P2 ;  /* 0x00000001ffae7807 */ /* 0x000fc60001000000 */
[----:B------:R-:W-:-:S04]  /*13270*/  FADD.FTZ R124, R141, R124 ;  /* 0x0000007c8d7c7221 */ /* 0x000fc80000010000 */
[--C-:B------:R-:W-:Y:S01]  /*13280*/  @P1 FADD.FTZ R141, R125, R124.reuse ;  /* 0x0000007c7d8d1221 */ /* 0x100fe20000010000 */
[----:B------:R-:W-:Y:S02]  /*13290*/  @!P1 IMAD.MOV.U32 R141, RZ, RZ, R124 ;  /* 0x000000ffff8d9224 */ /* 0x000fe400078e007c */
[----:B------:R-:W-:-:S03]  /*132a0*/  IMAD.MOV.U32 R125, RZ, RZ, R172 ;  /* 0x000000ffff7d7224 */ /* 0x000fc600078e00ac */
[----:B--2---:R-:W-:Y:S01]  /*132b0*/  F2FP.BF16.F32.PACK_AB R191, RZ, R141 ;  /* 0x0000008dffbf723e */ /* 0x004fe200000010ff */
        /* <DEDUP_REMOVED lines=9> */
.L_x_1131:
        /* <DEDUP_REMOVED lines=13> */
.L_x_1133:
[----:B------:R-:W-:Y:S05]  /*13420*/  BSYNC.RECONVERGENT B2 ;  /* 0x0000000000027941 */ /* 0x000fea0003800200 */
.L_x_1132:
        /* <DEDUP_REMOVED lines=43> */
.L_x_1130:
[----:B------:R-:W-:Y:S05]  /*136e0*/  BSYNC.RECONVERGENT B1 ;  /* 0x0000000000017941 */ /* 0x000fea0003800200 */
.L_x_1129:
        /* <DEDUP_REMOVED lines=22> */
.L_x_1136:
        /* <DEDUP_REMOVED lines=13> */
.L_x_1138:
[----:B------:R-:W-:Y:S05]  /*13920*/  BSYNC.RECONVERGENT B2 ;  /* 0x0000000000027941 */ /* 0x000fea0003800200 */
.L_x_1137:
        /* <DEDUP_REMOVED lines=43> */
.L_x_1135:
[----:B------:R-:W-:Y:S05]  /*13be0*/  BSYNC.RECONVERGENT B1 ;  /* 0x0000000000017941 */ /* 0x000fea0003800200 */
.L_x_1134:
[----:B------:R-:W-:Y:S01]  /*13bf0*/  I2FP.F32.U32 R124, R125 ;  /* 0x0000007d007c7245 */ /* 0x000fe20000201000 */
[----:B------:R-:W-:Y:S01]  /*13c00*/  BSSY.RECONVERGENT B1, `(.L_x_1139) ;  /* 0x0000053000017945 */ /* 0x000fe20003800200 */
[----:B------:R-:W-:-:S05]  /*13c10*/  PRMT R125, R121, 0x7632, R125 ;  /* 0x00007632797d7816 */ /* 0x000fca000000007d */
        /* <DEDUP_REMOVED lines=10> */
[----:B------:R-:W-:-:S03]  /*13cc0*/  IMAD.MOV.U32 R133, RZ, RZ, 0x2 ;  /* 0x00000002ff857424 */ /* 0x000fc600078e00ff */
        /* <DEDUP_REMOVED lines=13> */
.L_x_1141:
        /* <DEDUP_REMOVED lines=13> */
.L_x_1143:
[----:B------:R-:W-:Y:S05]  /*13e70*/  BSYNC.RECONVERGENT B2 ;  /* 0x0000000000027941 */ /* 0x000fea0003800200 */
.L_x_1142:
        /* <DEDUP_REMOVED lines=43> */
.L_x_1140:
[----:B------:R-:W-:Y:S05]  /*14130*/  BSYNC.RECONVERGENT B1 ;  /* 0x0000000000017941 */ /* 0x000fea0003800200 */
.L_x_1139:
        /* <DEDUP_REMOVED lines=9> */
[----:B------:R-:W-:Y:S02]  /*141d0*/  MOV R125, R172 ;  /* 0x000000ac007d7202 */ /* 0x000fe40000000f00 */
        /* <DEDUP_REMOVED lines=11> */
.L_x_1146:
        /* <DEDUP_REMOVED lines=13> */
.L_x_1148:
[----:B------:R-:W-:Y:S05]  /*14360*/  BSYNC.RECONVERGENT B2 ;  /* 0x0000000000027941 */ /* 0x000fea0003800200 */
.L_x_1147:
        /* <DEDUP_REMOVED lines=43> */
.L_x_1145:
[----:B------:R-:W-:Y:S05]  /*14620*/  BSYNC.RECONVERGENT B1 ;  /* 0x0000000000017941 */ /* 0x000fea0003800200 */
.L_x_1144:
        /* <DEDUP_REMOVED lines=25> */
.L_x_1151:
        /* <DEDUP_REMOVED lines=13> */
.L_x_1153:
[----:B------:R-:W-:Y:S05]  /*14890*/  BSYNC.RECONVERGENT B2 ;  /* 0x0000000000027941 */ /* 0x000fea0003800200 */
.L_x_1152:
        /* <DEDUP_REMOVED lines=43> */
.L_x_1150:
[----:B------:R-:W-:Y:S05]  /*14b50*/  BSYNC.RECONVERGENT B1 ;  /* 0x0000000000017941 */ /* 0x000fea0003800200 */
.L_x_1149:
        /* <DEDUP_REMOVED lines=20> */
.L_x_1156:
        /* <DEDUP_REMOVED lines=13> */
.L_x_1158:
[----:B------:R-:W-:Y:S05]  /*14d70*/  BSYNC.RECONVERGENT B2 ;  /* 0x0000000000027941 */ /* 0x000fea0003800200 */
.L_x_1157:
        /* <DEDUP_REMOVED lines=43> */
.L_x_1155:
[----:B------:R-:W-:Y:S05]  /*15030*/  BSYNC.RECONVERGENT B1 ;  /* 0x0000000000017941 */ /* 0x000fea0003800200 */
.L_x_1154:
        /* <DEDUP_REMOVED lines=10> */
[----:B------:R-:W-:Y:S01]  /*150e0*/  HFMA2 R132, -RZ, RZ, 0, 1.1920928955078125e-07 ;  /* 0x00000002ff847431 */ /* 0x000fe200000001ff */
        /* <DEDUP_REMOVED lines=16> */
.L_x_1161:
        /* <DEDUP_REMOVED lines=13> */
.L_x_1163:
[----:B------:R-:W-:Y:S05]  /*152c0*/  BSYNC.RECONVERGENT B2 ;  /* 0x0000000000027941 */ /* 0x000fea0003800200 */
.L_x_1162:
        /* <DEDUP_REMOVED lines=43> */
.L_x_1160:
[----:B------:R-:W-:Y:S05]  /*15580*/  BSYNC.RECONVERGENT B1 ;  /* 0x0000000000017941 */ /* 0x000fea0003800200 */
.L_x_1159:
        /* <DEDUP_REMOVED lines=21> */
.L_x_1166:
        /* <DEDUP_REMOVED lines=13> */
.L_x_1168:
[----:B------:R-:W-:Y:S05]  /*157b0*/  BSYNC.RECONVERGENT B2 ;  /* 0x0000000000027941 */ /* 0x000fea0003800200 */
.L_x_1167:
        /* <DEDUP_REMOVED lines=43> */
.L_x_1165:
[----:B------:R-:W-:Y:S05]  /*15a70*/  BSYNC.RECONVERGENT B1 ;  /* 0x0000000000017941 */ /* 0x000fea0003800200 */
.L_x_1164:
[----:B------:R-:W-:Y:S01]  /*15a80*/  I2FP.F32.U32 R124, R127 ;  /* 0x0000007f007c7245 */ /* 0x000fe20000201000 */
[----:B------:R-:W-:Y:S01]  /*15a90*/  IMAD.U32 R126, R123, 0x10000, RZ ;  /* 0x000100007b7e7824 */ /* 0x000fe200078e00ff */
[----:B------:R-:W-:Y:S01]  /*15aa0*/  @P1 SHF.L.U32 R127, R119, 0x10, RZ ;  /* 0x00000010777f1819 */ /* 0x000fe200000006ff */
[----:B------:R-:W-:Y:S01]  /*15ab0*/  BSSY.RECONVERGENT B1, `(.L_x_1169) ;  /* 0x0000050000017945 */ /* 0x000fe20003800200 */
[----:B------:R-:W-:Y:S02]  /*15ac0*/  IMAD.MOV.U32 R132, RZ, RZ, 0x2 ;  /* 0x00000002ff847424 */ /* 0x000fe400078e00ff */
[----:B------:R-:W-:Y:S01]  /*15ad0*/  FFMA.FTZ R125, R124, R219, 1.1641532182693481445e-10 ;  /* 0x2f0000007c7d7423 */ /* 0x000fe200000100db */
[----:B------:R-:W-:-:S04]  /*15ae0*/  FMUL.FTZ R126, R126, R217 ;  /* 0x000000d97e7e7220 */ /* 0x000fc80000410000 */
[----:B------:R-:W-:-:S04]  /*15af0*/  FSETP.GTU.FTZ.AND P5, PT, R125, R218, PT ;  /* 0x000000da7d00720b */ /* 0x000fc80003fbc000 */
[----:B------:R-:W-:Y:S02]  /*15b00*/  FSEL R125, R126, RZ, !P5 ;  /* 0x000000ff7e7d7208 */ /* 0x000fe40006800000 */
[----:B------:R-:W-:Y:S02]  /*15b10*/  SEL R124, RZ, 0x1, P5 ;  /* 0x00000001ff7c7807 */ /* 0x000fe40002800000 */
[----:B------:R-:W-:Y:S01]  /*15b20*/  ISETP.NE.AND P5, PT, R133, 0x1, PT ;  /* 0x000000018500780c */ /* 0x000fe20003fa5270 */
[----:B------:R-:W-:Y:S01]  /*15b30*/  FADD.FTZ R178, R178, R125 ;  /* 0x0000007db2b27221 */ /* 0x000fe20000010000 */
[----:B------:R-:W-:-:S03]  /*15b40*/  MOV R125, R172 ;  /* 0x000000ac007d7202 */ /* 0x000fc60000000f00 */
        /* <DEDUP_REMOVED lines=13> */
.L_x_1171:
        /* <DEDUP_REMOVED lines=13> */
.L_x_1173:
[----:B------:R-:W-:Y:S05]  /*15cf0*/  BSYNC.RECONVERGENT B2 ;  /* 0x0000000000027941 */ /* 0x000fea0003800200 */
.L_x_1172:
        /* <DEDUP_REMOVED lines=43> */
.L_x_1170:
[----:B------:R-:W-:Y:S05]  /*15fb0*/  BSYNC.RECONVERGENT B1 ;  /* 0x0000000000017941 */ /* 0x000fea0003800200 */
.L_x_1169:
        /* <DEDUP_REMOVED lines=20> */
.L_x_1176:
        /* <DEDUP_REMOVED lines=15> */
.L_x_1178:
[----:B------:R-:W-:Y:S05]  /*161f0*/  BSYNC.RECONVERGENT B2 ;  /* 0x0000000000027941 */ /* 0x000fea0003800200 */
.L_x_1177:
        /* <DEDUP_REMOVED lines=42> */
[----:B------:R-:W-:-:S07]  /*164a0*/  LOP3.LUT R5, R126, UR27, R125, 0x96, !PT ;  /* 0x0000001b7e057c12 */ /* 0x000fce000f8e967d */
.L_x_1175:
[----:B------:R-:W-:Y:S05]  /*164b0*/  BSYNC.RECONVERGENT B1 ;  /* 0x0000000000017941 */ /* 0x000fea0003800200 */
.L_x_1174:
        /* <DEDUP_REMOVED lines=8> */
[----:B------:R-:W-:Y:S01]  /*16540*/  SEL R124, RZ, 0x1, P6 ;  /* 0x00000001ff7c7807 */ /* 0x000fe20003000000 */
[----:B------:R-:W-:Y:S02]  /*16550*/  @P1 IMAD.U32 R126, R125, 0x10000, RZ ;  /* 0x000100007d7e1824 */ /* 0x000fe400078e00ff */
[----:B------:R-:W-:-:S04]  /*16560*/  FADD.FTZ R125, R193, R132 ;  /* 0x00000084c17d7221 */ /* 0x000fc80000010000 */
[----:B------:R-:W-:Y:S01]  /*16570*/  @P1 FADD.FTZ R193, R125, R126 ;  /* 0x0000007e7dc11221 */ /* 0x000fe20000010000 */
[----:B------:R-:W-:Y:S02]  /*16580*/  @!P1 MOV R193, R125 ;  /* 0x0000007d00c19202 */ /* 0x000fe40000000f00 */
[--C-:B------:R-:W-:Y:S02]  /*16590*/  PRMT R125, R191, 0x5410, R179.reuse ;  /* 0x00005410bf7d7816 */ /* 0x100fe400000000b3 */
[----:B------:R-:W-:Y:S02]  /*165a0*/  F2FP.BF16.F32.PACK_AB R127, RZ, R193 ;  /* 0x000000c1ff7f723e */ /* 0x000fe400000010ff */
[----:B------:R-:W-:Y:S02]  /*165b0*/  PRMT R179, R124, 0x7610, R179 ;  /* 0x000076107cb37816 */ /* 0x000fe400000000b3 */
[----:B------:R-:W-:Y:S02]  /*165c0*/  PRMT R126, R195, 0x5410, R194 ;  /* 0x00005410c37e7816 */ /* 0x000fe400000000c2 */
[----:B------:R-:W-:-:S02]  /*165d0*/  PRMT R124, R188, 0x5410, R131 ;  /* 0x00005410bc7c7816 */ /* 0x000fc40000000083 */
[----:B------:R-:W-:Y:S01]  /*165e0*/  PRMT R127, R190, 0x5410, R127 ;  /* 0x00005410be7f7816 */ /* 0x000fe2000000007f */
[----:B------:R-:W-:Y:S06]  /*165f0*/  BRA `(.L_x_1179) ;  /* 0x00000028007c7947 */ /* 0x000fec0003800000 */
.L_x_1098:
        /* <DEDUP_REMOVED lines=16> */
.L_x_1182:
[----:B------:R-:W-:Y:S01]  /*16700*/  VIADD R3, R3, 0x1 ;  /* 0x0000000103037836 */ /* 0x000fe20000000000 */
[----:B------:R-:W-:Y:S03]  /*16710*/  BSSY.RECONVERGENT B2, `(.L_x_1183) ;  /* 0x000000c000027945 */ /* 0x000fe60003800200 */
[C---:B--2---:R-:W-:Y:S01]  /*16720*/  IMAD.WIDE.U32 R190, R3.reuse, -0x2daee0ad, RZ ;  /* 0xd2511f5303be7825 */ /* 0x044fe200078e00ff */
        /* <DEDUP_REMOVED lines=10> */
.L_x_1184:
[----:B------:R-:W-:Y:S05]  /*167d0*/  BSYNC.RECONVERGENT B2 ;  /* 0x0000000000027941 */ /* 0x000fea0003800200 */
.L_x_1183:
        /* <DEDUP_REMOVED lines=43> */
.L_x_1181:
[----:B------:R-:W-:Y:S05]  /*16a90*/  BSYNC.RECONVERGENT B1 ;  /* 0x0000000000017941 */ /* 0x000fea0003800200 */
.L_x_1180:
[----:B------:R-:W-:Y:S01]  /*16aa0*/  I2FP.F32.U32 R132, R131 ;  /* 0x0000008300847245 */ /* 0x000fe20000201000 */
[----:B------:R-:W-:Y:S01]  /*16ab0*/  BSSY.RECONVERGENT B1, `(.L_x_1185) ;  /* 0x0000052000017945 */ /* 0x000fe20003800200 */
[----:B-----5:R-:W-:Y:S01]  /*16ac0*/  SHF.L.U32 R142, R124, 0x10, RZ ;  /* 0x000000107c8e7819 */ /* 0x020fe200000006ff */
[----:B------:R-:W-:Y:S01]  /*16ad0*/  IMAD.MOV.U32 R141, RZ, RZ, 0x2 ;  /* 0x00000002ff8d7424 */ /* 0x000fe200078e00ff */
[----:B------:R-:W-:Y:S01]  /*16ae0*/  ISETP.NE.AND P3, PT, R184, 0x1, PT ;  /* 0x00000001b800780c */ /* 0x000fe20003f65270 */
[----:B------:R-:W-:Y:S01]  /*16af0*/  FFMA.FTZ R131, R132, R219, 1.1641532182693481445e-10 ;  /* 0x2f00000084837423 */ /* 0x000fe200000100db */
[----:B------:R-:W-:Y:S02]  /*16b00*/  @P1 IMAD.U32 R132, R116, 0x10000, RZ ;  /* 0x0001000074841824 */ /* 0x000fe400078e00ff */
[----:B------:R-:W-:Y:S01]  /*16b10*/  FMUL.FTZ R142, R142, R217 ;  /* 0x000000d98e8e7220 */ /* 0x000fe20000410000 */
[----:B------:R-:W-:Y:S02]  /*16b20*/  LOP3.LUT R182, R182, 0xffffffef, RZ, 0xc0, !PT ;  /* 0xffffffefb6b67812 */ /* 0x000fe400078ec0ff */
[----:B------:R-:W-:-:S02]  /*16b30*/  FSETP.GTU.FTZ.AND P2, PT, R131, R218, PT ;  /* 0x000000da8300720b */ /* 0x000fc40003f5c000 */
[----:B------:R-:W-:Y:S02]  /*16b40*/  PRMT R124, R124, 0x7632, R124 ;  /* 0x000076327c7c7816 */ /* 0x000fe4000000007c */
[----:B------:R-:W-:Y:S02]  /*16b50*/  FSEL R209, R142, RZ, !P2 ;  /* 0x000000ff8ed17208 */ /* 0x000fe40005000000 */
[----:B------:R-:W-:Y:S02]  /*16b60*/  PLOP3.LUT P2, PT, P2, PT, PT, 0x8, 0x80 ;  /* 0x000000000080781c */ /* 0x000fe4000174e170 */
[----:B------:R-:W-:Y:S01]  /*16b70*/  MOV R133, R172 ;  /* 0x000000ac00857202 */ /* 0x000fe20000000f00 */
        /* <DEDUP_REMOVED lines=12> */
.L_x_1187:
[----:B------:R-:W-:Y:S01]  /*16c40*/  VIADD R3, R3, 0x1 ;  /* 0x0000000103037836 */ /* 0x000fe20000000000 */
[----:B------:R-:W-:Y:S03]  /*16c50*/  BSSY.RECONVERGENT B2, `(.L_x_1188) ;  /* 0x000000c000027945 */ /* 0x000fe60003800200 */
[C---:B--2---:R-:W-:Y:S01]  /*16c60*/  IMAD.WIDE.U32 R190, R3.reuse, -0x2daee0ad, RZ ;  /* 0xd2511f5303be7825 */ /* 0x044fe200078e00ff */
        /* <DEDUP_REMOVED lines=10> */
.L_x_1189:
[----:B------:R-:W-:Y:S05]  /*16d10*/  BSYNC.RECONVERGENT B2 ;  /* 0x0000000000027941 */ /* 0x000fea0003800200 */
.L_x_1188:
        /* <DEDUP_REMOVED lines=43> */
.L_x_1186:
[----:B------:R-:W-:Y:S05]  /*16fd0*/  BSYNC.RECONVERGENT B1 ;  /* 0x0000000000017941 */ /* 0x000fea0003800200 */
.L_x_1185:
[----:B------:R-:W-:Y:S01]  /*16fe0*/  I2FP.F32.U32 R132, R133 ;  /* 0x0000008500847245 */ /* 0x000fe20000201000 */
[----:B------:R-:W-:Y:S01]  /*16ff0*/  IMAD.U32 R124, R124, 0x10000, RZ ;  /* 0x000100007c7c7824 */ /* 0x000fe200078e00ff */
[----:B------:R-:W-:Y:S01]  /*17000*/  ISETP.NE.AND P3, PT, R141, 0x1, PT ;  /* 0x000000018d00780c */ /* 0x000fe20003f65270 */
[----:B------:R-:W-:Y:S01]  /*17010*/  BSSY.RECONVERGENT B1, `(.L_x_1190) ;  /* 0x0000050000017945 */ /* 0x000fe20003800200 */
[----:B------:R-:W-:Y:S01]  /*17020*/  LOP3.LUT R182, R182, 0xfffffff7, RZ, 0xc0, !PT ;  /* 0xfffffff7b6b67812 */ /* 0x000fe200078ec0ff */
[----:B------:R-:W-:Y:S01]  /*17030*/  FFMA.FTZ R133, R132, R219, 1.1641532182693481445e-10 ;  /* 0x2f00000084857423 */ /* 0x000fe200000100db */
[----:B------:R-:W-:Y:S01]  /*17040*/  FMUL.FTZ R124, R124, R217 ;  /* 0x000000d97c7c7220 */ /* 0x000fe20000410000 */
[----:B------:R-:W-:Y:S01]  /*17050*/  @P1 PRMT R132, R116, 0x7632, R132 ;  /* 0x0000763274841816 */ /* 0x000fe20000000084 */
[----:B------:R-:W-:Y:S02]  /*17060*/  HFMA2 R184, -RZ, RZ, 0, 1.1920928955078125e-07 ;  /* 0x00000002ffb87431 */ /* 0x000fe400000001ff */
[----:B------:R-:W-:-:S02]  /*17070*/  FSETP.GTU.FTZ.AND P2, PT, R133, R218, PT ;  /* 0x000000da8500720b */ /* 0x000fc40003f5c000 */
[----:B------:R-:W-:Y:S02]  /*17080*/  @P1 IMAD.U32 R133, R132, 0x10000, RZ ;  /* 0x0001000084851824 */ /* 0x000fe400078e00ff */
[----:B------:R-:W-:Y:S01]  /*17090*/  FSEL R208, R124, RZ, !P2 ;  /* 0x000000ff7cd07208 */ /* 0x000fe20005000000 */
[----:B------:R-:W-:Y:S01]  /*170a0*/  IMAD.MOV.U32 R124, RZ, RZ, R172 ;  /* 0x000000ffff7c7224 */ /* 0x000fe200078e00ac */
        /* <DEDUP_REMOVED lines=13> */
.L_x_1192:
[----:B------:R-:W-:Y:S01]  /*17180*/  IADD3 R3, PT, PT, R3, 0x1, RZ ;  /* 0x0000000103037810 */ /* 0x000fe20007ffe0ff */
[----:B------:R-:W-:Y:S03]  /*17190*/  BSSY.RECONVERGENT B2, `(.L_x_1193) ;  /* 0x000000c000027945 */ /* 0x000fe60003800200 */
[C---:B------:R-:W-:Y:S01]  /*171a0*/  ISETP.NE.AND P2, PT, R3.reuse, RZ, PT ;  /* 0x000000ff0300720c */ /* 0x040fe20003f45270 */
[----:B--2---:R-:W-:-:S12]  /*171b0*/  IMAD.WIDE.U32 R190, R3, -0x2daee0ad, RZ ;  /* 0xd2511f5303be7825 */ /* 0x004fd800078e00ff */
        /* <DEDUP_REMOVED lines=9> */
.L_x_1194:
[----:B------:R-:W-:Y:S05]  /*17250*/  BSYNC.RECONVERGENT B2 ;  /* 0x0000000000027941 */ /* 0x000fea0003800200 */
.L_x_1193:
        /* <DEDUP_REMOVED lines=43> */
.L_x_1191:
[----:B------:R-:W-:Y:S05]  /*17510*/  BSYNC.RECONVERGENT B1 ;  /* 0x0000000000017941 */ /* 0x000fea0003800200 */
.L_x_1190:
[----:B------:R-:W-:Y:S01]  /*17520*/  I2FP.F32.U32 R124, R124 ;  /* 0x0000007c007c7245 */ /* 0x000fe20000201000 */
[----:B------:R-:W-:Y:S01]  /*17530*/  IMAD.U32 R132, R125, 0x10000, RZ ;  /* 0x000100007d847824 */ /* 0x000fe200078e00ff */
[----:B------:R-:W-:Y:S01]  /*17540*/  ISETP.NE.AND P3, PT, R184, 0x1, PT ;  /* 0x00000001b800780c */ /* 0x000fe20003f65270 */
[----:B------:R-:W-:Y:S01]  /*17550*/  BSSY.RECONVERGENT B1, `(.L_x_1195) ;  /* 0x0000050000017945 */ /* 0x000fe20003800200 */
[----:B------:R-:W-:Y:S01]  /*17560*/  LOP3.LUT R182, R182, 0xfffffffb, RZ, 0xc0, !PT ;  /* 0xfffffffbb6b67812 */ /* 0x000fe200078ec0ff */
[----:B------:R-:W-:Y:S01]  /*17570*/  FFMA.FTZ R133, R124, R219, 1.1641532182693481445e-10 ;  /* 0x2f0000007c857423 */ /* 0x000fe200000100db */
[----:B------:R-:W-:Y:S01]  /*17580*/  FMUL.FTZ R132, R132, R217 ;  /* 0x000000d984847220 */ /* 0x000fe20000410000 */
[----:B------:R-:W-:Y:S02]  /*17590*/  @P1 SHF.L.U32 R124, R117, 0x10, RZ ;  /* 0x00000010757c1819 */ /* 0x000fe400000006ff */
[----:B------:R-:W-:Y:S01]  /*175a0*/  PRMT R142, R125, 0x7632, R142 ;  /* 0x000076327d8e7816 */ /* 0x000fe2000000008e */
[----:B------:R-:W-:Y:S01]  /*175b0*/  IMAD.MOV.U32 R125, RZ, RZ, R172 ;  /* 0x000000ffff7d7224 */ /* 0x000fe200078e00ac */
[----:B------:R-:W-:-:S04]  /*175c0*/  FSETP.GTU.FTZ.AND P2, PT, R133, R218, PT ;  /* 0x000000da8500720b */ /* 0x000fc80003f5c000 */
[----:B------:R-:W-:Y:S01]  /*175d0*/  FSEL R141, R132, RZ, !P2 ;  /* 0x000000ff848d7208 */ /* 0x000fe20005000000 */
[----:B------:R-:W-:Y:S01]  /*175e0*/  IMAD.MOV.U32 R132, RZ, RZ, 0x2 ;  /* 0x00000002ff847424 */ /* 0x000fe200078e00ff */
[----:B------:R-:W-:-:S03]  /*175f0*/  PLOP3.LUT P2, PT, P2, PT, PT, 0x8, 0x80 ;  /* 0x000000000080781c */ /* 0x000fc6000174e170 */
[----:B------:R-:W-:-:S05]  /*17600*/  @P1 FADD.FTZ R141, R124, R141 ;  /* 0x0000008d7c8d1221 */ /* 0x000fca0000010000 */
[----:B--2---:R-:W-:-:S05]  /*17610*/  F2FP.BF16.F32.PACK_AB R190, RZ, R141 ;  /* 0x0000008dffbe723e */ /* 0x004fca00000010ff */
        /* <DEDUP_REMOVED lines=10> */
.L_x_1197:
        /* <DEDUP_REMOVED lines=13> */
.L_x_1199:
[----:B------:R-:W-:Y:S05]  /*17790*/  BSYNC.RECONVERGENT B2 ;  /* 0x0000000000027941 */ /* 0x000fea0003800200 */
.L_x_1198:
        /* <DEDUP_REMOVED lines=43> */
.L_x_1196:
[----:B------:R-:W-:Y:S05]  /*17a50*/  BSYNC.RECONVERGENT B1 ;  /* 0x0000000000017941 */ /* 0x000fea0003800200 */
.L_x_1195:
[----:B------:R-:W-:Y:S01]  /*17a60*/  I2FP.F32.U32 R124, R125 ;  /* 0x0000007d007c7245 */ /* 0x000fe20000201000 */
[----:B------:R-:W-:Y:S01]  /*17a70*/  BSSY.RECONVERGENT B1, `(.L_x_1200) ;  /* 0x0000052000017945 */ /* 0x000fe20003800200 */
[----:B------:R-:W-:Y:S01]  /*17a80*/  SHF.L.U32 R142, R142, 0x10, RZ ;  /* 0x000000108e8e7819 */ /* 0x000fe200000006ff */
[----:B------:R-:W-:Y:S01]  /*17a90*/  IMAD.MOV.U32 R133, RZ, RZ, 0x2 ;  /* 0x00000002ff857424 */ /* 0x000fe200078e00ff */
[----:B------:R-:W-:Y:S01]  /*17aa0*/  ISETP.NE.AND P2, PT, R132, 0x1, PT ;  /* 0x000000018400780c */ /* 0x000fe20003f45270 */
[----:B------:R-:W-:Y:S01]  /*17ab0*/  FFMA.FTZ R125, R124, R219, 1.1641532182693481445e-10 ;  /* 0x2f0000007c7d7423 */ /* 0x000fe200000100db */
[----:B------:R-:W-:Y:S01]  /*17ac0*/  @P1 PRMT R124, R117, 0x7632, R124 ;  /* 0x00007632757c1816 */ /* 0x000fe2000000007c */
[----:B------:R-:W-:Y:S01]  /*17ad0*/  FMUL.FTZ R142, R142, R217 ;  /* 0x000000d98e8e7220 */ /* 0x000fe20000410000 */
[----:B------:R-:W-:Y:S02]  /*17ae0*/  LOP3.LUT R182, R182, 0xfffffffd, RZ, 0xc0, !PT ;  /* 0xfffffffdb6b67812 */ /* 0x000fe400078ec0ff */
[----:B------:R-:W-:Y:S01]  /*17af0*/  FSETP.GTU.FTZ.AND P3, PT, R125, R218, PT ;  /* 0x000000da7d00720b */ /* 0x000fe20003f7c000 */
[----:B------:R-:W-:-:S03]  /*17b00*/  @P1 IMAD.U32 R125, R124, 0x10000, RZ ;  /* 0x000100007c7d1824 */ /* 0x000fc600078e00ff */
[----:B------:R-:W-:Y:S02]  /*17b10*/  FSEL R206, R142, RZ, !P3 ;  /* 0x000000ff8ece7208 */ /* 0x000fe40005800000 */
[----:B------:R-:W-:-:S03]  /*17b20*/  PLOP3.LUT P3, PT, P3, PT, PT, 0x8, 0x80 ;  /* 0x000000000080781c */ /* 0x000fc60001f6e170 */
[----:B------:R-:W-:Y:S01]  /*17b30*/  @P1 FADD.FTZ R206, R206, R125 ;  /* 0x0000007dcece1221 */ /* 0x000fe20000010000 */
[----:B------:R-:W-:-:S04]  /*17b40*/  MOV R125, R172 ;  /* 0x000000ac007d7202 */ /* 0x000fc80000000f00 */
        /* <DEDUP_REMOVED lines=11> */
.L_x_1202:
        /* <DEDUP_REMOVED lines=13> */
.L_x_1204:
[----:B------:R-:W-:Y:S05]  /*17cd0*/  BSYNC.RECONVERGENT B2 ;  /* 0x0000000000027941 */ /* 0x000fea0003800200 */
.L_x_1203:
        /* <DEDUP_REMOVED lines=43> */
.L_x_1201:
[----:B------:R-:W-:Y:S05]  /*17f90*/  BSYNC.RECONVERGENT B1 ;  /* 0x0000000000017941 */ /* 0x000fea0003800200 */
.L_x_1200:
[----:B------:R-:W-:Y:S01]  /*17fa0*/  I2FP.F32.U32 R124, R125 ;  /* 0x0000007d007c7245 */ /* 0x000fe20000201000 */
[C---:B------:R-:W-:Y:S01]  /*17fb0*/  IMAD.U32 R132, R126.reuse, 0x10000, RZ ;  /* 0x000100007e847824 */ /* 0x040fe200078e00ff */
[----:B------:R-:W-:Y:S01]  /*17fc0*/  ISETP.NE.AND P3, PT, R133, 0x1, PT ;  /* 0x000000018500780c */ /* 0x000fe20003f65270 */
[----:B------:R-:W-:Y:S01]  /*17fd0*/  BSSY.RECONVERGENT B1, `(.L_x_1205) ;  /* 0x000004e000017945 */ /* 0x000fe20003800200 */
[----:B------:R-:W-:Y:S01]  /*17fe0*/  PRMT R126, R126, 0x7632, R126 ;  /* 0x000076327e7e7816 */ /* 0x000fe2000000007e */
[----:B------:R-:W-:Y:S01]  /*17ff0*/  FFMA.FTZ R125, R124, R219, 1.1641532182693481445e-10 ;  /* 0x2f0000007c7d7423 */ /* 0x000fe200000100db */
[----:B------:R-:W-:Y:S01]  /*18000*/  FMUL.FTZ R132, R132, R217 ;  /* 0x000000d984847220 */ /* 0x000fe20000410000 */
[----:B------:R-:W-:-:S03]  /*18010*/  MOV R184, 0x2 ;  /* 0x0000000200b87802 */ /* 0x000fc60000000f00 */
        /* <DEDUP_REMOVED lines=16> */
.L_x_1207:
        /* <DEDUP_REMOVED lines=13> */
.L_x_1209:
[----:B------:R-:W-:Y:S05]  /*181f0*/  BSYNC.RECONVERGENT B2 ;  /* 0x0000000000027941 */ /* 0x000fea0003800200 */
.L_x_1208:
        /* <DEDUP_REMOVED lines=43> */
.L_x_1206:
[----:B------:R-:W-:Y:S05]  /*184b0*/  BSYNC.RECONVERGENT B1 ;  /* 0x0000000000017941 */ /* 0x000fea0003800200 */
.L_x_1205:
[----:B------:R-:W-:Y:S01]  /*184c0*/  I2FP.F32.U32 R124, R125 ;  /* 0x0000007d007c7245 */ /* 0x000fe20000201000 */
[----:B------:R-:W-:Y:S01]  /*184d0*/  IMAD.U32 R126, R126, 0x10000, RZ ;  /* 0x000100007e7e7824 */ /* 0x000fe200078e00ff */
[----:B------:R-:W-:Y:S01]  /*184e0*/  ISETP.NE.AND P4, PT, R184, 0x1, PT ;  /* 0x00000001b800780c */ /* 0x000fe20003f85270 */
[----:B------:R-:W-:Y:S01]  /*184f0*/  BSSY.RECONVERGENT B1, `(.L_x_1210) ;  /* 0x000004e000017945 */ /* 0x000fe20003800200 */
[----:B------:R-:W-:Y:S01]  /*18500*/  @P1 PRMT R132, R118, 0x7632, R132 ;  /* 0x0000763276841816 */ /* 0x000fe20000000084 */
[----:B------:R-:W-:Y:S01]  /*18510*/  FFMA.FTZ R125, R124, R219, 1.1641532182693481445e-10 ;  /* 0x2f0000007c7d7423 */ /* 0x000fe200000100db */
[----:B------:R-:W-:Y:S02]  /*18520*/  FMUL.FTZ R126, R126, R217 ;  /* 0x000000d97e7e7220 */ /* 0x000fe40000410000 */
[----:B------:R-:W-:Y:S02]  /*18530*/  @P1 SHF.L.U32 R132, R132, 0x10, RZ ;  /* 0x0000001084841819 */ /* 0x000fe400000006ff */
        /* <DEDUP_REMOVED lines=16> */
.L_x_1212:
        /* <DEDUP_REMOVED lines=13> */
.L_x_1214:
[----:B------:R-:W-:Y:S05]  /*18710*/  BSYNC.RECONVERGENT B2 ;  /* 0x0000000000027941 */ /* 0x000fea0003800200 */
.L_x_1213:
        /* <DEDUP_REMOVED lines=43> */
.L_x_1211:
[----:B------:R-:W-:Y:S05]  /*189d0*/  BSYNC.RECONVERGENT B1 ;  /* 0x0000000000017941 */ /* 0x000fea0003800200 */
.L_x_1210:
        /* <DEDUP_REMOVED lines=24> */
.L_x_1217:
        /* <DEDUP_REMOVED lines=13> */
.L_x_1219:
[----:B------:R-:W-:Y:S05]  /*18c30*/  BSYNC.RECONVERGENT B2 ;  /* 0x0000000000027941 */ /* 0x000fea0003800200 */
.L_x_1218:
        /* <DEDUP_REMOVED lines=43> */
.L_x_1216:
[----:B------:R-:W-:Y:S05]  /*18ef0*/  BSYNC.RECONVERGENT B1 ;  /* 0x0000000000017941 */ /* 0x000fea0003800200 */
.L_x_1215:
[----:B------:R-:W-:Y:S01]  /*18f00*/  I2FP.F32.U32 R124, R125 ;  /* 0x0000007d007c7245 */ /* 0x000fe20000201000 */
[----:B------:R-:W-:Y:S01]  /*18f10*/  IMAD.U32 R126, R193, 0x10000, RZ ;  /* 0x00010000c17e7824 */ /* 0x000fe200078e00ff */
[----:B------:R-:W-:-:S03]  /*18f20*/  @P1 PRMT R127, R119, 0x7632, R127 ;  /* 0x00007632777f1816 */ /* 0x000fc6000000007f */
[----:B------:R-:W-:Y:S01]  /*18f30*/  FFMA.FTZ R125, R124, R219, 1.1641532182693481445e-10 ;  /* 0x2f0000007c7d7423 */ /* 0x000fe200000100db */
[----:B------:R-:W-:Y:S01]  /*18f40*/  FMUL.FTZ R126, R126, R217 ;  /* 0x000000d97e7e7220 */ /* 0x000fe20000410000 */
[----:B------:R-:W-:-:S03]  /*18f50*/  @P1 IMAD.U32 R124, R127, 0x10000, RZ ;  /* 0x000100007f7c1824 */ /* 0x000fc600078e00ff */
[----:B------:R-:W-:Y:S02]  /*18f60*/  FSETP.GTU.FTZ.AND P5, PT, R125, R218, PT ;  /* 0x000000da7d00720b */ /* 0x000fe40003fbc000 */
[----:B------:R-:W-:Y:S02]  /*18f70*/  PRMT R125, R190, 0x5410, R191 ;  /* 0x00005410be7d7816 */ /* 0x000fe400000000bf */
[----:B------:R-:W-:Y:S02]  /*18f80*/  FSEL R193, R126, RZ, !P5 ;  /* 0x000000ff7ec17208 */ /* 0x000fe40006800000 */
[----:B------:R-:W-:Y:S02]  /*18f90*/  PLOP3.LUT P5, PT, P5, PT, PT, 0x8, 0x80 ;  /* 0x000000000080781c */ /* 0x000fe40002fae170 */
[----:B------:R-:W-:Y:S01]  /*18fa0*/  PRMT R126, R196, 0x5410, R195 ;  /* 0x00005410c47e7816 */ /* 0x000fe200000000c3 */
[----:B------:R-:W-:Y:S01]  /*18fb0*/  @P1 FADD.FTZ R193, R193, R124 ;  /* 0x0000007cc1c11221 */ /* 0x000fe20000010000 */
[----:B------:R-:W-:-:S04]  /*18fc0*/  PRMT R124, R131, 0x5410, R188 ;  /* 0x00005410837c7816 */ /* 0x000fc800000000bc */
[----:B------:R-:W-:-:S04]  /*18fd0*/  F2FP.BF16.F32.PACK_AB R127, RZ, R193 ;  /* 0x000000c1ff7f723e */ /* 0x000fc800000010ff */
[----:B------:R-:W-:-:S07]  /*18fe0*/  PRMT R127, R194, 0x5410, R127 ;  /* 0x00005410c27f7816 */ /* 0x000fce000000007f */
.L_x_1179:
[----:B------:R-:W-:Y:S01]  /*18ff0*/  SEL R133, RZ, 0x1000000, !P5 ;  /* 0x01000000ff857807 */ /* 0x000fe20006800000 */
[----:B------:R-:W0:Y:S01]  /*19000*/  @P0 LDC.64 R194, c[0x0][0x398] ;  /* 0x0000e600ffc20b82 */ /* 0x000e220000000a00 */
[----:B------:R-:W-:Y:S02]  /*19010*/  SEL R132, RZ, 0x10000, !P4 ;  /* 0x00010000ff847807 */ /* 0x000fe40006000000 */
[----:B------:R-:W-:Y:S02]  /*19020*/  SEL R201, RZ, 0x100, !P3 ;  /* 0x00000100ffc97807 */ /* 0x000fe40005800000 */
[C---:B------:R-:W-:Y:S02]  /*19030*/  LOP3.LUT P5, RZ, R182.reuse, 0x8, RZ, 0xc0, !PT ;  /* 0x00000008b6ff7812 */ /* 0x040fe400078ac0ff */
[C---:B------:R-:W-:Y:S01]  /*19040*/  LOP3.LUT P4, RZ, R182.reuse, 0x4, RZ, 0xc0, !PT ;  /* 0x00000004b6ff7812 */ /* 0x040fe2000788c0ff */
[----:B------:R-:W1:Y:S01]  /*19050*/  @P1 LDC.64 R190, c[0x0][0x3a0] ;  /* 0x0000e800ffbe1b82 */ /* 0x000e620000000a00 */
[----:B------:R-:W-:-:S02]  /*19060*/  LOP3.LUT P3, RZ, R182, 0x2, RZ, 0xc0, !PT ;  /* 0x00000002b6ff7812 */ /* 0x000fc4000786c0ff */
[----:B------:R-:W-:Y:S02]  /*19070*/  SEL R131, RZ, 0x10000, !P4 ;  /* 0x00010000ff837807 */ /* 0x000fe40006000000 */
[----:B------:R-:W-:Y:S02]  /*19080*/  SEL R185, RZ, 0x1000000, !P3 ;  /* 0x01000000ffb97807 */ /* 0x000fe40005800000 */
[----:B------:R-:W-:Y:S02]  /*19090*/  SEL R184, RZ, 0x100, !P5 ;  /* 0x00000100ffb87807 */ /* 0x000fe40006800000 */
[----:B------:R-:W-:Y:S02]  /*190a0*/  LOP3.LUT P6, RZ, R182, 0x10, RZ, 0xc0, !PT ;  /* 0x00000010b6ff7812 */ /* 0x000fe400078cc0ff */
[----:B------:R-:W-:Y:S01]  /*190b0*/  LOP3.LUT R201, R201, R133, R132, 0xfe, !PT ;  /* 0x00000085c9c97212 */ /* 0x000fe200078efe84 */
[----:B------:R-:W-:Y:S01]  /*190c0*/  IMAD.WIDE.U32 R132, R129, 0x10, R224 ;  /* 0x0000001081847825 */ /* 0x000fe200078e00e0 */
[----:B------:R-:W-:-:S02]  /*190d0*/  LOP3.LUT R184, R184, R185, R131, 0xfe, !PT ;  /* 0x000000b9b8b87212 */ /* 0x000fc400078efe83 */
[----:B------:R-:W-:Y:S02]  /*190e0*/  SEL R188, RZ, 0x1, !P2 ;  /* 0x00000001ffbc7807 */ /* 0x000fe40005000000 */
[----:B------:R-:W-:Y:S01]  /*190f0*/  SEL R185, RZ, 0x1, !P6 ;  /* 0x00000001ffb97807 */ /* 0x000fe20007000000 */
[----:B------:R2:W-:Y:S01]  /*19100*/  STG.E.128 desc[UR8][R132.64], R124 ;  /* 0x0000007c84007986 */ /* 0x0005e2000c101d08 */
[----:B------:R-:W-:-:S05]  /*19110*/  IADD3 R131, PT, PT, R130, 0x60, RZ ;  /* 0x0000006082837810 */ /* 0x000fca0007ffe0ff */
        /* <DEDUP_REMOVED lines=28> */
.L_x_1220:
        /* <DEDUP_REMOVED lines=8> */
[----:B--2---:R-:W-:-:S09]  /*19360*/  IMAD.MOV.U32 R191, RZ, RZ, R180 ;  /* 0x000000ffffbf7224 */ /* 0x004fd200078e00b4 */
        /* <DEDUP_REMOVED lines=11> */
.L_x_1224:
        /* <DEDUP_REMOVED lines=13> */
.L_x_1226:
[----:B------:R-:W-:Y:S05]  /*194f0*/  BSYNC.RECONVERGENT B2 ;  /* 0x0000000000027941 */ /* 0x000fea0003800200 */
.L_x_1225:
        /* <DEDUP_REMOVED lines=39> */
[----:B------:R-:W-:Y:S01]  /*19770*/  MOV R191, R132 ;  /* 0x0000008400bf7202 */ /* 0x000fe20000000f00 */
[----:B------:R-:W-:Y:S01]  /*19780*/  IMAD.MOV.U32 R132, RZ, RZ, R180 ;  /* 0x000000ffff847224 */ /* 0x000fe200078e00b4 */
[----:B------:R-:W-:-:S07]  /*19790*/  LOP3.LUT R5, R174, UR27, R133, 0x96, !PT ;  /* 0x0000001bae057c12 */ /* 0x000fce000f8e9685 */
.L_x_1223:
[----:B------:R-:W-:Y:S05]  /*197a0*/  BSYNC.RECONVERGENT B1 ;  /* 0x0000000000017941 */ /* 0x000fea0003800200 */
.L_x_1222:
[----:B------:R-:W-:Y:S01]  /*197b0*/  I2FP.F32.U32 R132, R132 ;  /* 0x0000008400847245 */ /* 0x000fe20000201000 */
[----:B------:R-:W-:Y:S01]  /*197c0*/  BSSY.RECONVERGENT B1, `(.L_x_1227) ;  /* 0x000004e000017945 */ /* 0x000fe20003800200 */
[----:B------:R-:W-:Y:S01]  /*197d0*/  ISETP.NE.AND P3, PT, R173, 0x1, PT ;  /* 0x00000001ad00780c */ /* 0x000fe20003f65270 */
[----:B------:R-:W-:Y:S01]  /*197e0*/  IMAD.MOV.U32 R175, RZ, RZ, 0x2 ;  /* 0x00000002ffaf7424 */ /* 0x000fe200078e00ff */
[----:B------:R-:W-:Y:S01]  /*197f0*/  LOP3.LUT R182, R182, 0xffffffef, RZ, 0xc0, !PT ;  /* 0xffffffefb6b67812 */ /* 0x000fe200078ec0ff */
[----:B------:R-:W-:Y:S01]  /*19800*/  FFMA.FTZ R133, R132, R219, 1.1641532182693481445e-10 ;  /* 0x2f00000084857423 */ /* 0x000fe200000100db */
[C---:B-----5:R-:W-:Y:S02]  /*19810*/  SHF.L.U32 R132, R124.reuse, 0x10, RZ ;  /* 0x000000107c847819 */ /* 0x060fe400000006ff */
[----:B------:R-:W-:Y:S02]  /*19820*/  PRMT R124, R124, 0x7632, R124 ;  /* 0x000076327c7c7816 */ /* 0x000fe4000000007c */
[----:B------:R-:W-:Y:S01]  /*19830*/  FSETP.GTU.FTZ.AND P2, PT, R133, R218, PT ;  /* 0x000000da8500720b */ /* 0x000fe20003f5c000 */
[----:B------:R-:W-:Y:S01]  /*19840*/  FMUL.FTZ R132, R132, R217 ;  /* 0x000000d984847220 */ /* 0x000fe20000410000 */
[----:B------:R-:W-:-:S02]  /*19850*/  IMAD.MOV.U32 R133, RZ, RZ, R172 ;  /* 0x000000ffff857224 */ /* 0x000fc400078e00ac */
        /* <DEDUP_REMOVED lines=12> */
.L_x_1229:
        /* <DEDUP_REMOVED lines=13> */
.L_x_1231:
[----:B------:R-:W-:Y:S05]  /*199f0*/  BSYNC.RECONVERGENT B2 ;  /* 0x0000000000027941 */ /* 0x000fea0003800200 */
.L_x_1230:
        /* <DEDUP_REMOVED lines=39> */
[----:B------:R-:W-:Y:S01]  /*19c70*/  LOP3.LUT R5, R174, UR27, R133, 0x96, !PT ;  /* 0x0000001bae057c12 */ /* 0x000fe2000f8e9685 */
[----:B------:R-:W-:Y:S01]  /*19c80*/  IMAD.MOV.U32 R133, RZ, RZ, R191 ;  /* 0x000000ffff857224 */ /* 0x000fe200078e00bf */
[----:B------:R-:W-:-:S07]  /*19c90*/  MOV R191, R132 ;  /* 0x0000008400bf7202 */ /* 0x000fce0000000f00 */
.L_x_1228:
[----:B------:R-:W-:Y:S05]  /*19ca0*/  BSYNC.RECONVERGENT B1 ;  /* 0x0000000000017941 */ /* 0x000fea0003800200 */
.L_x_1227:
[----:B------:R-:W-:Y:S01]  /*19cb0*/  I2FP.F32.U32 R132, R133 ;  /* 0x0000008500847245 */ /* 0x000fe20000201000 */
[----:B------:R-:W-:Y:S01]  /*19cc0*/  IMAD.U32 R174, R120, 0x10000, RZ ;  /* 0x0001000078ae7824 */ /* 0x000fe200078e00ff */
[----:B------:R-:W-:Y:S01]  /*19cd0*/  ISETP.NE.AND P3, PT, R175, 0x1, PT ;  /* 0x00000001af00780c */ /* 0x000fe20003f65270 */
[----:B------:R-:W-:Y:S01]  /*19ce0*/  BSSY.RECONVERGENT B1, `(.L_x_1232) ;  /* 0x000004e000017945 */ /* 0x000fe20003800200 */
[----:B------:R-:W-:Y:S01]  /*19cf0*/  @P1 SHF.L.U32 R196, R116, 0x10, RZ ;  /* 0x0000001074c41819 */ /* 0x000fe200000006ff */
[----:B------:R-:W-:Y:S01]  /*19d00*/  FFMA.FTZ R133, R132, R219, 1.1641532182693481445e-10 ;  /* 0x2f00000084857423 */ /* 0x000fe200000100db */
[----:B------:R-:W-:Y:S01]  /*19d10*/  FMUL.FTZ R132, R174, R217 ;  /* 0x000000d9ae847220 */ /* 0x000fe20000410000 */
[----:B------:R-:W-:-:S03]  /*19d20*/  IMAD.MOV.U32 R173, RZ, RZ, 0x2 ;  /* 0x00000002ffad7424 */ /* 0x000fc600078e00ff */
[----:B------:R-:W-:Y:S02]  /*19d30*/  FSETP.GTU.FTZ.AND P2, PT, R133, R218, PT ;  /* 0x000000da8500720b */ /* 0x000fe40003f5c000 */
[----:B------:R-:W-:Y:S02]  /*19d40*/  MOV R133, R172 ;  /* 0x000000ac00857202 */ /* 0x000fe40000000f00 */
[----:B------:R-:W-:-:S05]  /*19d50*/  FSEL R132, R132, RZ, !P2 ;  /* 0x000000ff84847208 */ /* 0x000fca0005000000 */
[----:B------:R-:W-:-:S04]  /*19d60*/  FADD.FTZ R171, R171, R132 ;  /* 0x00000084abab7221 */ /* 0x000fc80000010000 */
[--C-:B------:R-:W-:Y:S01]  /*19d70*/  @P1 FADD.FTZ R196, R196, R171.reuse ;  /* 0x000000abc4c41221 */ /* 0x100fe20000010000 */
[----:B------:R-:W-:Y:S01]  /*19d80*/  @!P1 IMAD.MOV.U32 R196, RZ, RZ, R171 ;  /* 0x000000ffffc49224 */ /* 0x000fe200078e00ab */
[----:B------:R-:W-:-:S04]  /*19d90*/  SEL R171, RZ, 0x1, P2 ;  /* 0x00000001ffab7807 */ /* 0x000fc80001000000 */
        /* <DEDUP_REMOVED lines=10> */
.L_x_1234:
        /* <DEDUP_REMOVED lines=13> */
.L_x_1236:
[----:B------:R-:W-:Y:S05]  /*19f10*/  BSYNC.RECONVERGENT B2 ;  /* 0x0000000000027941 */ /* 0x000fea0003800200 */
.L_x_1235:
        /* <DEDUP_REMOVED lines=42> */
.L_x_1233:
[----:B------:R-:W-:Y:S05]  /*1a1c0*/  BSYNC.RECONVERGENT B1 ;  /* 0x0000000000017941 */ /* 0x000fea0003800200 */
.L_x_1232:
[----:B------:R-:W-:Y:S01]  /*1a1d0*/  I2FP.F32.U32 R132, R133 ;  /* 0x0000008500847245 */ /* 0x000fe20000201000 */
[----:B------:R-:W-:Y:S01]  /*1a1e0*/  BSSY.RECONVERGENT B1, `(.L_x_1237) ;  /* 0x000004d000017945 */ /* 0x000fe20003800200 */
[----:B------:R-:W-:Y:S01]  /*1a1f0*/  ISETP.NE.AND P3, PT, R173, 0x1, PT ;  /* 0x00000001ad00780c */ /* 0x000fe20003f65270 */
[----:B------:R-:W-:Y:S01]  /*1a200*/  IMAD.MOV.U32 R175, RZ, RZ, 0x2 ;  /* 0x00000002ffaf7424 */ /* 0x000fe200078e00ff */
[----:B------:R-:W-:Y:S01]  /*1a210*/  SHF.L.U32 R124, R124, 0x10, RZ ;  /* 0x000000107c7c7819 */ /* 0x000fe200000006ff */
[----:B------:R-:W-:Y:S01]  /*1a220*/  FFMA.FTZ R133, R132, R219, 1.1641532182693481445e-10 ;  /* 0x2f00000084857423 */ /* 0x000fe200000100db */
[----:B------:R-:W-:-:S03]  /*1a230*/  LOP3.LUT R182, R182, 0xfffffff7, RZ, 0xc0, !PT ;  /* 0xfffffff7b6b67812 */ /* 0x000fc600078ec0ff */
[----:B------:R-:W-:Y:S01]  /*1a240*/  FMUL.FTZ R124, R124, R217 ;  /* 0x000000d97c7c7220 */ /* 0x000fe20000410000 */
        /* <DEDUP_REMOVED lines=14> */
.L_x_1239:
        /* <DEDUP_REMOVED lines=13> */
.L_x_1241:
[----:B------:R-:W-:Y:S05]  /*1a400*/  BSYNC.RECONVERGENT B2 ;  /* 0x0000000000027941 */ /* 0x000fea0003800200 */
.L_x_1240:
        /* <DEDUP_REMOVED lines=42> */
.L_x_1238:
[----:B------:R-:W-:Y:S05]  /*1a6b0*/  BSYNC.RECONVERGENT B1 ;  /* 0x0000000000017941 */ /* 0x000fea0003800200 */
.L_x_1237:
[----:B------:R-:W-:Y:S01]  /*1a6c0*/  I2FP.F32.U32 R132, R133 ;  /* 0x0000008500847245 */ /* 0x000fe20000201000 */
[----:B------:R-:W-:Y:S01]  /*1a6d0*/  BSSY.RECONVERGENT B1, `(.L_x_1242) ;  /* 0x0000053000017945 */ /* 0x000fe20003800200 */
[----:B------:R-:W-:Y:S02]  /*1a6e0*/  PRMT R133, R120, 0x7632, R133 ;  /* 0x0000763278857816 */ /* 0x000fe40000000085 */
[----:B------:R-:W-:-:S03]  /*1a6f0*/  ISETP.NE.AND P3, PT, R175, 0x1, PT ;  /* 0x00000001af00780c */ /* 0x000fc60003f65270 */
[----:B------:R-:W-:Y:S02]  /*1a700*/  IMAD.U32 R174, R133, 0x10000, RZ ;  /* 0x0001000085ae7824 */ /* 0x000fe400078e00ff */
[----:B------:R-:W-:Y:S01]  /*1a710*/  FFMA.FTZ R133, R132, R219, 1.1641532182693481445e-10 ;  /* 0x2f00000084857423 */ /* 0x000fe200000100db */
[----:B------:R-:W-:Y:S01]  /*1a720*/  @P1 PRMT R132, R116, 0x7632, R132 ;  /* 0x0000763274841816 */ /* 0x000fe20000000084 */
[----:B------:R-:W-:-:S03]  /*1a730*/  FMUL.FTZ R174, R174, R217 ;  /* 0x000000d9aeae7220 */ /* 0x000fc60000410000 */
[----:B------:R-:W-:Y:S02]  /*1a740*/  FSETP.GTU.FTZ.AND P2, PT, R133, R218, PT ;  /* 0x000000da8500720b */ /* 0x000fe40003f5c000 */
[----:B------:R-:W-:Y:S01]  /*1a750*/  @P1 SHF.L.U32 R195, R132, 0x10, RZ ;  /* 0x0000001084c31819 */ /* 0x000fe200000006ff */
[----:B------:R-:W-:Y:S01]  /*1a760*/  IMAD.MOV.U32 R132, RZ, RZ, 0x2 ;  /* 0x00000002ff847424 */ /* 0x000fe200078e00ff */
[----:B------:R-:W-:Y:S02]  /*1a770*/  FSEL R133, R174, RZ, !P2 ;  /* 0x000000ffae857208 */ /* 0x000fe40005000000 */
[----:B------:R-:W-:-:S03]  /*1a780*/  SEL R173, RZ, 0x1, P2 ;  /* 0x00000001ffad7807 */ /* 0x000fc60001000000 */
        /* <DEDUP_REMOVED lines=14> */
.L_x_1244:
        /* <DEDUP_REMOVED lines=13> */
.L_x_1246:
[----:B------:R-:W-:Y:S05]  /*1a940*/  BSYNC.RECONVERGENT B2 ;  /* 0x0000000000027941 */ /* 0x000fea0003800200 */
.L_x_1245:
        /* <DEDUP_REMOVED lines=40> */
[----:B------:R-:W-:Y:S02]  /*1abd0*/  IMAD.MOV.U32 R191, RZ, RZ, R132 ;  /* 0x000000ffffbf7224 */ /* 0x000fe400078e0084 */
[----:B------:R-:W-:Y:S01]  /*1abe0*/  HFMA2 R132, -RZ, RZ, 0, 0 ;  /* 0x00000000ff847431 */ /* 0x000fe200000001ff */
[----:B------:R-:W-:-:S07]  /*1abf0*/  LOP3.LUT R5, R174, UR27, R133, 0x96, !PT ;  /* 0x0000001bae057c12 */ /* 0x000fce000f8e9685 */
.L_x_1243:
[----:B------:R-:W-:Y:S05]  /*1ac00*/  BSYNC.RECONVERGENT B1 ;  /* 0x0000000000017941 */ /* 0x000fea0003800200 */
.L_x_1242:
[----:B------:R-:W-:Y:S01]  /*1ac10*/  I2FP.F32.U32 R124, R124 ;  /* 0x0000007c007c7245 */ /* 0x000fe20000201000 */
[----:B------:R-:W-:Y:S01]  /*1ac20*/  BSSY.RECONVERGENT B1, `(.L_x_1247) ;  /* 0x000004f000017945 */ /* 0x000fe20003800200 */
[----:B------:R-:W-:Y:S01]  /*1ac30*/  ISETP.NE.AND P3, PT, R132, 0x1, PT ;  /* 0x000000018400780c */ /* 0x000fe20003f65270 */
[----:B------:R-:W-:Y:S01]  /*1ac40*/  IMAD.MOV.U32 R176, RZ, RZ, 0x2 ;  /* 0x00000002ffb07424 */ /* 0x000fe200078e00ff */
[----:B------:R-:W-:Y:S01]  /*1ac50*/  LOP3.LUT R182, R182, 0xfffffffb, RZ, 0xc0, !PT ;  /* 0xfffffffbb6b67812 */ /* 0x000fe200078ec0ff */
[----:B------:R-:W-:Y:S01]  /*1ac60*/  FFMA.FTZ R133, R124, R219, 1.1641532182693481445e-10 ;  /* 0x2f0000007c857423 */ /* 0x000fe200000100db */
[C---:B------:R-:W-:Y:S01]  /*1ac70*/  IMAD.U32 R124, R125.reuse, 0x10000, RZ ;  /* 0x000100007d7c7824 */ /* 0x040fe200078e00ff */
[----:B------:R-:W-:Y:S02]  /*1ac80*/  PRMT R175, R125, 0x7632, R175 ;  /* 0x000076327daf7816 */ /* 0x000fe400000000af */
[----:B------:R-:W-:Y:S01]  /*1ac90*/  MOV R125, R172 ;  /* 0x000000ac007d7202 */ /* 0x000fe20000000f00 */
[----:B------:R-:W-:Y:S01]  /*1aca0*/  FMUL.FTZ R124, R124, R217 ;  /* 0x000000d97c7c7220 */ /* 0x000fe20000410000 */
        /* <DEDUP_REMOVED lines=13> */
.L_x_1249:
        /* <DEDUP_REMOVED lines=13> */
.L_x_1251:
[----:B------:R-:W-:Y:S05]  /*1ae50*/  BSYNC.RECONVERGENT B2 ;  /* 0x0000000000027941 */ /* 0x000fea0003800200 */
.L_x_1250:
        /* <DEDUP_REMOVED lines=43> */
.L_x_1248:
[----:B------:R-:W-:Y:S05]  /*1b110*/  BSYNC.RECONVERGENT B1 ;  /* 0x0000000000017941 */ /* 0x000fea0003800200 */
.L_x_1247:
        /* <DEDUP_REMOVED lines=8> */
[----:B------:R-:W-:-:S05]  /*1b1a0*/  FSEL R125, R132, RZ, !P2 ;  /* 0x000000ff847d7208 */ /* 0x000fca0005000000 */
[----:B------:R-:W-:Y:S01]  /*1b1b0*/  FADD.FTZ R174, R174, R125 ;  /* 0x0000007daeae7221 */ /* 0x000fe20000010000 */
[----:B------:R-:W-:-:S03]  /*1b1c0*/  IMAD.MOV.U32 R125, RZ, RZ, R172 ;  /* 0x000000ffff7d7224 */ /* 0x000fc600078e00ac */
[----:B------:R-:W-:Y:S01]  /*1b1d0*/  @P1 FADD.FTZ R190, R133, R174 ;  /* 0x000000ae85be1221 */ /* 0x000fe20000010000 */
[----:B------:R-:W-:Y:S01]  /*1b1e0*/  @!P1 MOV R190, R174 ;  /* 0x000000ae00be9202 */ /* 0x000fe20000000f00 */
[----:B------:R-:W-:Y:S01]  /*1b1f0*/  IMAD.MOV.U32 R133, RZ, RZ, 0x2 ;  /* 0x00000002ff857424 */ /* 0x000fe200078e00ff */
[----:B------:R-:W-:Y:S02]  /*1b200*/  SEL R174, RZ, 0x1, P2 ;  /* 0x00000001ffae7807 */ /* 0x000fe40001000000 */
        /* <DEDUP_REMOVED lines=10> */
.L_x_1254:
        /* <DEDUP_REMOVED lines=13> */
.L_x_1256:
[----:B------:R-:W-:Y:S05]  /*1b380*/  BSYNC.RECONVERGENT B2 ;  /* 0x0000000000027941 */ /* 0x000fea0003800200 */
.L_x_1255:
        /* <DEDUP_REMOVED lines=43> */
.L_x_1253:
[----:B------:R-:W-:Y:S05]  /*1b640*/  BSYNC.RECONVERGENT B1 ;  /* 0x0000000000017941 */ /* 0x000fea0003800200 */
.L_x_1252:
[----:B------:R-:W-:Y:S01]  /*1b650*/  I2FP.F32.U32 R124, R125 ;  /* 0x0000007d007c7245 */ /* 0x000fe20000201000 */
[----:B------:R-:W-:Y:S01]  /*1b660*/  BSSY.RECONVERGENT B1, `(.L_x_1257) ;  /* 0x000004e000017945 */ /* 0x000fe20003800200 */
[----:B------:R-:W-:Y:S01]  /*1b670*/  SHF.L.U32 R132, R175, 0x10, RZ ;  /* 0x00000010af847819 */ /* 0x000fe200000006ff */
[----:B------:R-:W-:Y:S01]  /*1b680*/  IMAD.MOV.U32 R176, RZ, RZ, 0x2 ;  /* 0x00000002ffb07424 */ /* 0x000fe200078e00ff */
[----:B------:R-:W-:Y:S01]  /*1b690*/  ISETP.NE.AND P2, PT, R133, 0x1, PT ;  /* 0x000000018500780c */ /* 0x000fe20003f45270 */
[----:B------:R-:W-:Y:S01]  /*1b6a0*/  FFMA.FTZ R125, R124, R219, 1.1641532182693481445e-10 ;  /* 0x2f0000007c7d7423 */ /* 0x000fe200000100db */
[----:B------:R-:W-:Y:S01]  /*1b6b0*/  LOP3.LUT R182, R182, 0xfffffffd, RZ, 0xc0, !PT ;  /* 0xfffffffdb6b67812 */ /* 0x000fe200078ec0ff */
[----:B------:R-:W-:-:S03]  /*1b6c0*/  FMUL.FTZ R132, R132, R217 ;  /* 0x000000d984847220 */ /* 0x000fc60000410000 */
        /* <DEDUP_REMOVED lines=14> */
.L_x_1259:
        /* <DEDUP_REMOVED lines=13> */
.L_x_1261:
[----:B------:R-:W-:Y:S05]  /*1b880*/  BSYNC.RECONVERGENT B2 ;  /* 0x0000000000027941 */ /* 0x000fea0003800200 */
.L_x_1260:
        /* <DEDUP_REMOVED lines=43> */
.L_x_1258:
[----:B------:R-:W-:Y:S05]  /*1bb40*/  BSYNC.RECONVERGENT B1 ;  /* 0x0000000000017941 */ /* 0x000fea0003800200 */
.L_x_1257:
[----:B------:R-:W-:Y:S01]  /*1bb50*/  I2FP.F32.U32 R124, R125 ;  /* 0x0000007d007c7245 */ /* 0x000fe20000201000 */
[----:B------:R-:W-:Y:S01]  /*1bb60*/  BSSY.RECONVERGENT B1, `(.L_x_1262) ;  /* 0x0000053000017945 */ /* 0x000fe20003800200 */
[----:B------:R-:W-:Y:S01]  /*1bb70*/  PRMT R125, R121, 0x7632, R125 ;  /* 0x00007632797d7816 */ /* 0x000fe2000000007d */
[----:B------:R-:W-:-:S03]  /*1bb80*/  HFMA2 R133, -RZ, RZ, 0, 1.1920928955078125e-07 ;  /* 0x00000002ff857431 */ /* 0x000fc600000001ff */
[----:B------:R-:W-:Y:S01]  /*1bb90*/  SHF.L.U32 R132, R125, 0x10, RZ ;  /* 0x000000107d847819 */ /* 0x000fe200000006ff */
[----:B------:R-:W-:Y:S01]  /*1bba0*/  FFMA.FTZ R125, R124, R219, 1.1641532182693481445e-10 ;  /* 0x2f0000007c7d7423 */ /* 0x000fe200000100db */
[----:B------:R-:W-:-:S03]  /*1bbb0*/  @P1 PRMT R124, R117, 0x7632, R124 ;  /* 0x00007632757c1816 */ /* 0x000fc6000000007c */
[----:B------:R-:W-:Y:S01]  /*1bbc0*/  FMUL.FTZ R132, R132, R217 ;  /* 0x000000d984847220 */ /* 0x000fe20000410000 */
[----:B------:R-:W-:Y:S01]  /*1bbd0*/  FSETP.GTU.FTZ.AND P2, PT, R125, R218, PT ;  /* 0x000000da7d00720b */ /* 0x000fe20003f5c000 */
[----:B------:R-:W-:-:S03]  /*1bbe0*/  @P1 IMAD.U32 R125, R124, 0x10000, RZ ;  /* 0x000100007c7d1824 */ /* 0x000fc600078e00ff */
[----:B------:R-:W-:-:S05]  /*1bbf0*/  FSEL R132, R132, RZ, !P2 ;  /* 0x000000ff84847208 */ /* 0x000fca0005000000 */
[----:B------:R-:W-:Y:S01]  /*1bc00*/  FADD.FTZ R124, R175, R132 ;  /* 0x00000084af7c7221 */ /* 0x000fe20000010000 */
[----:B------:R-:W-:Y:S02]  /*1bc10*/  SEL R175, RZ, 0x1, P2 ;  /* 0x00000001ffaf7807 */ /* 0x000fe40001000000 */
[----:B------:R-:W-:Y:S01]  /*1bc20*/  ISETP.NE.AND P2, PT, R176, 0x1, PT ;  /* 0x00000001b000780c */ /* 0x000fe20003f45270 */
[----:B------:R-:W-:Y:S01]  /*1bc30*/  @P1 FADD.FTZ R188, R124, R125 ;  /* 0x0000007d7cbc1221 */ /* 0x000fe20000010000 */
[----:B------:R-:W-:Y:S02]  /*1bc40*/  @!P1 IMAD.MOV.U32 R188, RZ, RZ, R124 ;  /* 0x000000ffffbc9224 */ /* 0x000fe400078e007c */
[----:B------:R-:W-:-:S03]  /*1bc50*/  IMAD.MOV.U32 R125, RZ, RZ, R172 ;  /* 0x000000ffff7d7224 */ /* 0x000fc600078e00ac */
[----:B------:R-:W-:-:S06]  /*1bc60*/  F2FP.BF16.F32.PACK_AB R179, RZ, R188 ;  /* 0x000000bcffb3723e */ /* 0x000fcc00000010ff */
        /* <DEDUP_REMOVED lines=9> */
.L_x_1264:
        /* <DEDUP_REMOVED lines=13> */
.L_x_1266:
[----:B------:R-:W-:Y:S05]  /*1bdd0*/  BSYNC.RECONVERGENT B2 ;  /* 0x0000000000027941 */ /* 0x000fea0003800200 */
.L_x_1265:
        /* <DEDUP_REMOVED lines=43> */
.L_x_1263:
[----:B------:R-:W-:Y:S05]  /*1c090*/  BSYNC.RECONVERGENT B1 ;  /* 0x0000000000017941 */ /* 0x000fea0003800200 */
.L_x_1262:
        /* <DEDUP_REMOVED lines=21> */
.L_x_1269:
        /* <DEDUP_REMOVED lines=13> */
.L_x_1271:
[----:B------:R-:W-:Y:S05]  /*1c2c0*/  BSYNC.RECONVERGENT B2 ;  /* 0x0000000000027941 */ /* 0x000fea0003800200 */
.L_x_1270:
        /* <DEDUP_REMOVED lines=43> */
.L_x_1268:
[----:B------:R-:W-:Y:S05]  /*1c580*/  BSYNC.RECONVERGENT B1 ;  /* 0x0000000000017941 */ /* 0x000fea0003800200 */
.L_x_1267:
[----:B------:R-:W-:Y:S01]  /*1c590*/  I2FP.F32.U32 R124, R125 ;  /* 0x0000007d007c7245 */ /* 0x000fe20000201000 */
[----:B------:R-:W-:Y:S01]  /*1c5a0*/  IMAD.U32 R132, R122, 0x10000, RZ ;  /* 0x000100007a847824 */ /* 0x000fe200078e00ff */
[----:B------:R-:W-:Y:S01]  /*1c5b0*/  @P1 SHF.L.U32 R133, R118, 0x10, RZ ;  /* 0x0000001076851819 */ /* 0x000fe200000006ff */
[----:B------:R-:W-:Y:S02]  /*1c5c0*/  BSSY.RECONVERGENT B1, `(.L_x_1272) ;  /* 0x000004f000017945 */ /* 0x000fe40003800200 */
        /* <DEDUP_REMOVED lines=9> */
[----:B------:R-:W-:Y:S02]  /*1c660*/  @!P1 IMAD.MOV.U32 R132, RZ, RZ, R178 ;  /* 0x000000ffff849224 */ /* 0x000fe400078e00b2 */
[----:B------:R-:W-:-:S03]  /*1c670*/  IMAD.MOV.U32 R178, RZ, RZ, 0x2 ;  /* 0x00000002ffb27424 */ /* 0x000fc600078e00ff */
        /* <DEDUP_REMOVED lines=10> */
.L_x_1274:
        /* <DEDUP_REMOVED lines=13> */
.L_x_1276:
[----:B------:R-:W-:Y:S05]  /*1c7f0*/  BSYNC.RECONVERGENT B2 ;  /* 0x0000000000027941 */ /* 0x000fea0003800200 */
.L_x_1275:
        /* <DEDUP_REMOVED lines=43> */
.L_x_1273:
[----:B------:R-:W-:Y:S05]  /*1cab0*/  BSYNC.RECONVERGENT B1 ;  /* 0x0000000000017941 */ /* 0x000fea0003800200 */
.L_x_1272:
        /* <DEDUP_REMOVED lines=20> */
.L_x_1279:
        /* <DEDUP_REMOVED lines=13> */
.L_x_1281:
[----:B------:R-:W-:Y:S05]  /*1ccd0*/  BSYNC.RECONVERGENT B2 ;  /* 0x0000000000027941 */ /* 0x000fea0003800200 */
.L_x_1280:
        /* <DEDUP_REMOVED lines=42> */
[----:B------:R-:W-:-:S07]  /*1cf80*/  HFMA2 R184, -RZ, RZ, 0, 0 ;  /* 0x00000000ffb87431 */ /* 0x000fce00000001ff */
.L_x_1278:
[----:B------:R-:W-:Y:S05]  /*1cf90*/  BSYNC.RECONVERGENT B1 ;  /* 0x0000000000017941 */ /* 0x000fea0003800200 */
.L_x_1277:
[----:B------:R-:W-:Y:S01]  /*1cfa0*/  PRMT R125, R122, 0x7632, R125 ;  /* 0x000076327a7d7816 */ /* 0x000fe2000000007d */
[----:B------:R-:W-:Y:S01]  /*1cfb0*/  BSSY.RECONVERGENT B1, `(.L_x_1282) ;  /* 0x0000053000017945 */ /* 0x000fe20003800200 */
[----:B------:R-:W-:-:S03]  /*1cfc0*/  I2FP.F32.U32 R124, R133 ;  /* 0x00000085007c7245 */ /* 0x000fc60000201000 */
[----:B------:R-:W-:Y:S02]  /*1cfd0*/  IMAD.U32 R178, R125, 0x10000, RZ ;  /* 0x000100007db27824 */ /* 0x000fe400078e00ff */
[----:B------:R-:W-:Y:S01]  /*1cfe0*/  FFMA.FTZ R125, R124, R219, 1.1641532182693481445e-10 ;  /* 0x2f0000007c7d7423 */ /* 0x000fe200000100db */
[----:B------:R-:W-:Y:S01]  /*1cff0*/  @P1 PRMT R124, R118, 0x7632, R124 ;  /* 0x00007632767c1816 */ /* 0x000fe2000000007c */
[----:B------:R-:W-:-:S03]  /*1d000*/  FMUL.FTZ R178, R178, R217 ;  /* 0x000000d9b2b27220 */ /* 0x000fc60000410000 */
[----:B------:R-:W-:Y:S01]  /*1d010*/  FSETP.GTU.FTZ.AND P4, PT, R125, R218, PT ;  /* 0x000000da7d00720b */ /* 0x000fe20003f9c000 */
[----:B------:R-:W-:-:S03]  /*1d020*/  @P1 IMAD.U32 R221, R124, 0x10000, RZ ;  /* 0x000100007cdd1824 */ /* 0x000fc600078e00ff */
[----:B------:R-:W-:Y:S01]  /*1d030*/  FSEL R125, R178, RZ, !P4 ;  /* 0x000000ffb27d7208 */ /* 0x000fe20006000000 */
[----:B------:R-:W-:Y:S01]  /*1d040*/  IMAD.MOV.U32 R178, RZ, RZ, 0x2 ;  /* 0x00000002ffb27424 */ /* 0x000fe200078e00ff */
[----:B------:R-:W-:Y:S02]  /*1d050*/  SEL R177, RZ, 0x1, P4 ;  /* 0x00000001ffb17807 */ /* 0x000fe40002000000 */
[----:B------:R-:W-:Y:S01]  /*1d060*/  ISETP.NE.AND P4, PT, R184, 0x1, PT ;  /* 0x00000001b800780c */ /* 0x000fe20003f85270 */
[----:B------:R-:W-:Y:S01]  /*1d070*/  FADD.FTZ R126, R126, R125 ;  /* 0x0000007d7e7e7221 */ /* 0x000fe20000010000 */
[----:B------:R-:W-:-:S03]  /*1d080*/  IMAD.MOV.U32 R125, RZ, RZ, R172 ;  /* 0x000000ffff7d7224 */ /* 0x000fc600078e00ac */
[----:B------:R-:W-:Y:S01]  /*1d090*/  @P1 FADD.FTZ R221, R126, R221 ;  /* 0x000000dd7edd1221 */ /* 0x000fe20000010000 */
[----:B------:R-:W-:-:S04]  /*1d0a0*/  @!P1 MOV R221, R126 ;  /* 0x0000007e00dd9202 */ /* 0x000fc80000000f00 */
        /* <DEDUP_REMOVED lines=10> */
.L_x_1284:
        /* <DEDUP_REMOVED lines=13> */
.L_x_1286:
[----:B------:R-:W-:Y:S05]  /*1d220*/  BSYNC.RECONVERGENT B2 ;  /* 0x0000000000027941 */ /* 0x000fea0003800200 */
.L_x_1285:
        /* <DEDUP_REMOVED lines=43> */
.L_x_1283:
[----:B------:R-:W-:Y:S05]  /*1d4e0*/  BSYNC.RECONVERGENT B1 ;  /* 0x0000000000017941 */ /* 0x000fea0003800200 */
.L_x_1282:
        /* <DEDUP_REMOVED lines=21> */
.L_x_1289:
        /* <DEDUP_REMOVED lines=13> */
.L_x_1291:
[----:B------:R-:W-:Y:S05]  /*1d710*/  BSYNC.RECONVERGENT B2 ;  /* 0x0000000000027941 */ /* 0x000fea0003800200 */
.L_x_1290:
        /* <DEDUP_REMOVED lines=43> */
.L_x_1288:
[----:B------:R-:W-:Y:S05]  /*1d9d0*/  BSYNC.RECONVERGENT B1 ;  /* 0x0000000000017941 */ /* 0x000fea0003800200 */
.L_x_1287:
[----:B------:R-:W-:Y:S01]  /*1d9e0*/  I2FP.F32.U32 R124, R127 ;  /* 0x0000007f007c7245 */ /* 0x000fe20000201000 */
[----:B------:R-:W-:Y:S01]  /*1d9f0*/  BSSY.RECONVERGENT B1, `(.L_x_1292) ;  /* 0x0000051000017945 */ /* 0x000fe20003800200 */
[----:B------:R-:W-:Y:S01]  /*1da00*/  SHF.L.U32 R126, R123, 0x10, RZ ;  /* 0x000000107b7e7819 */ /* 0x000fe200000006ff */
[----:B------:R-:W-:Y:S02]  /*1da10*/  HFMA2 R185, -RZ, RZ, 0, 1.1920928955078125e-07 ;  /* 0x00000002ffb97431 */ /* 0x000fe400000001ff */
[----:B------:R-:W-:Y:S02]  /*1da20*/  FFMA.FTZ R125, R124, R219, 1.1641532182693481445e-10 ;  /* 0x2f0000007c7d7423 */ /* 0x000fe400000100db */
[----:B------:R-:W-:-:S03]  /*1da30*/  FMUL.FTZ R124, R126, R217 ;  /* 0x000000d97e7c7220 */ /* 0x000fc60000410000 */
[----:B------:R-:W-:Y:S01]  /*1da40*/  FSETP.GTU.FTZ.AND P5, PT, R125, R218, PT ;  /* 0x000000da7d00720b */ /* 0x000fe20003fbc000 */
[----:B------:R-:W-:-:S03]  /*1da50*/  @P1 IMAD.U32 R125, R119, 0x10000, RZ ;  /* 0x00010000777d1824 */ /* 0x000fc600078e00ff */
        /* <DEDUP_REMOVED lines=17> */
.L_x_1294:
        /* <DEDUP_REMOVED lines=13> */
.L_x_1296:
[----:B------:R-:W-:Y:S05]  /*1dc40*/  BSYNC.RECONVERGENT B2 ;  /* 0x0000000000027941 */ /* 0x000fea0003800200 */
.L_x_1295:
        /* <DEDUP_REMOVED lines=43> */
.L_x_1293:
[----:B------:R-:W-:Y:S05]  /*1df00*/  BSYNC.RECONVERGENT B1 ;  /* 0x0000000000017941 */ /* 0x000fea0003800200 */
.L_x_1292:
        /* <DEDUP_REMOVED lines=20> */
.L_x_1299:
        /* <DEDUP_REMOVED lines=15> */
.L_x_1301:
[----:B------:R-:W-:Y:S05]  /*1e140*/  BSYNC.RECONVERGENT B2 ;  /* 0x0000000000027941 */ /* 0x000fea0003800200 */
.L_x_1300:
        /* <DEDUP_REMOVED lines=41> */
[----:B------:R-:W-:Y:S02]  /*1e3e0*/  LOP3.LUT R5, R126, UR27, R125, 0x96, !PT ;  /* 0x0000001b7e057c12 */ /* 0x000fe4000f8e967d */
[----:B------:R-:W-:-:S07]  /*1e3f0*/  MOV R191, R124 ;  /* 0x0000007c00bf7202 */ /* 0x000fce0000000f00 */
.L_x_1298:
[----:B------:R-:W-:Y:S05]  /*1e400*/  BSYNC.RECONVERGENT B1 ;  /* 0x0000000000017941 */ /* 0x000fea0003800200 */
.L_x_1297:
        /* <DEDUP_REMOVED lines=10> */
[----:B------:R-:W-:-:S04]  /*1e4b0*/  FADD.FTZ R125, R220, R127 ;  /* 0x0000007fdc7d7221 */ /* 0x000fc80000010000 */
[----:B------:R-:W-:Y:S01]  /*1e4c0*/  @P1 FADD.FTZ R220, R125, R126 ;  /* 0x0000007e7ddc1221 */ /* 0x000fe20000010000 */
[----:B------:R-:W-:Y:S01]  /*1e4d0*/  @!P1 IMAD.MOV.U32 R220, RZ, RZ, R125 ;  /* 0x000000ffffdc9224 */ /* 0x000fe200078e007d */
[--C-:B------:R-:W-:Y:S02]  /*1e4e0*/  PRMT R125, R210, 0x5410, R179.reuse ;  /* 0x00005410d27d7816 */ /* 0x100fe400000000b3 */
[----:B------:R-:W-:Y:S02]  /*1e4f0*/  PRMT R179, R124, 0x7610, R179 ;  /* 0x000076107cb37816 */ /* 0x000fe400000000b3 */
[----:B------:R-:W-:Y:S02]  /*1e500*/  F2FP.BF16.F32.PACK_AB R127, RZ, R220 ;  /* 0x000000dcff7f723e */ /* 0x000fe400000010ff */
[----:B------:R-:W-:Y:S02]  /*1e510*/  PRMT R126, R228, 0x5410, R229 ;  /* 0x00005410e47e7816 */ /* 0x000fe400000000e5 */
[----:B------:R-:W-:-:S02]  /*1e520*/  PRMT R124, R194, 0x5410, R180 ;  /* 0x00005410c27c7816 */ /* 0x000fc400000000b4 */
[----:B------:R-:W-:Y:S01]  /*1e530*/  PRMT R127, R199, 0x5410, R127 ;  /* 0x00005410c77f7816 */ /* 0x000fe2000000007f */
[----:B------:R-:W-:Y:S06]  /*1e540*/  BRA `(.L_x_1302) ;  /* 0x00000028007c7947 */ /* 0x000fec0003800000 */
.L_x_1221:
        /* <DEDUP_REMOVED lines=16> */
.L_x_1305:
        /* <DEDUP_REMOVED lines=13> */
.L_x_1307:
[----:B------:R-:W-:Y:S05]  /*1e720*/  BSYNC.RECONVERGENT B2 ;  /* 0x0000000000027941 */ /* 0x000fea0003800200 */
.L_x_1306:
        /* <DEDUP_REMOVED lines=41> */
[----:B------:R-:W-:Y:S02]  /*1e9c0*/  HFMA2 R184, -RZ, RZ, 0, 0 ;  /* 0x00000000ffb87431 */ /* 0x000fe400000001ff */
[----:B------:R-:W-:-:S07]  /*1e9d0*/  IMAD.MOV.U32 R132, RZ, RZ, R180 ;  /* 0x000000ffff847224 */ /* 0x000fce00078e00b4 */
.L_x_1304:
[----:B------:R-:W-:Y:S05]  /*1e9e0*/  BSYNC.RECONVERGENT B1 ;  /* 0x0000000000017941 */ /* 0x000fea0003800200 */
.L_x_1303:
[----:B------:R-:W-:Y:S01]  /*1e9f0*/  I2FP.F32.U32 R132, R132 ;  /* 0x0000008400847245 */ /* 0x000fe20000201000 */
[----:B-----5:R-:W-:Y:S01]  /*1ea00*/  IMAD.U32 R180, R124, 0x10000, RZ ;  /* 0x000100007cb47824 */ /* 0x020fe200078e00ff */
[----:B------:R-:W-:Y:S01]  /*1ea10*/  ISETP.NE.AND P3, PT, R184, 0x1, PT ;  /* 0x00000001b800780c */ /* 0x000fe20003f65270 */
[----:B------:R-:W-:Y:S01]  /*1ea20*/  BSSY.RECONVERGENT B1, `(.L_x_1308) ;  /* 0x0000050000017945 */ /* 0x000fe20003800200 */
[----:B------:R-:W-:Y:S01]  /*1ea30*/  LOP3.LUT R182, R182, 0xffffffef, RZ, 0xc0, !PT ;  /* 0xffffffefb6b67812 */ /* 0x000fe200078ec0ff */
[----:B------:R-:W-:Y:S01]  /*1ea40*/  FFMA.FTZ R133, R132, R219, 1.1641532182693481445e-10 ;  /* 0x2f00000084857423 */ /* 0x000fe200000100db */
[----:B------:R-:W-:Y:S01]  /*1ea50*/  FMUL.FTZ R180, R180, R217 ;  /* 0x000000d9b4b47220 */ /* 0x000fe20000410000 */
[----:B------:R-:W-:Y:S01]  /*1ea60*/  HFMA2 R185, -RZ, RZ, 0, 1.1920928955078125e-07 ;  /* 0x00000002ffb97431 */ /* 0x000fe200000001ff */
[----:B------:R-:W-:Y:S02]  /*1ea70*/  PRMT R124, R124, 0x7632, R124 ;  /* 0x000076327c7c7816 */ /* 0x000fe4000000007c */
[----:B------:R-:W-:Y:S01]  /*1ea80*/  FSETP.GTU.FTZ.AND P2, PT, R133, R218, PT ;  /* 0x000000da8500720b */ /* 0x000fe20003f5c000 */
[----:B------:R-:W-:-:S03]  /*1ea90*/  @P1 IMAD.U32 R133, R116, 0x10000, RZ ;  /* 0x0001000074851824 */ /* 0x000fc600078e00ff */
        /* <DEDUP_REMOVED lines=15> */
.L_x_1310:
        /* <DEDUP_REMOVED lines=13> */
.L_x_1312:
[----:B------:R-:W-:Y:S05]  /*1ec60*/  BSYNC.RECONVERGENT B2 ;  /* 0x0000000000027941 */ /* 0x000fea0003800200 */
.L_x_1311:
        /* <DEDUP_REMOVED lines=43> */
.L_x_1309:
[----:B------:R-:W-:Y:S05]  /*1ef20*/  BSYNC.RECONVERGENT B1 ;  /* 0x0000000000017941 */ /* 0x000fea0003800200 */
.L_x_1308:
        /* <DEDUP_REMOVED lines=8> */
[----:B------:R-:W-:Y:S02]  /*1efb0*/  IMAD.MOV.U32 R184, RZ, RZ, 0x2 ;  /* 0x00000002ffb87424 */ /* 0x000fe400078e00ff */
[----:B------:R-:W-:-:S02]  /*1efc0*/  FSETP.GTU.FTZ.AND P2, PT, R133, R218, PT ;  /* 0x000000da8500720b */ /* 0x000fc40003f5c000 */
[----:B------:R-:W-:Y:S02]  /*1efd0*/  @P1 SHF.L.U32 R132, R132, 0x10, RZ ;  /* 0x0000001084841819 */ /* 0x000fe400000006ff */
        /* <DEDUP_REMOVED lines=15> */
.L_x_1315:
        /* <DEDUP_REMOVED lines=13> */
.L_x_1317:
[----:B------:R-:W-:Y:S05]  /*1f1a0*/  BSYNC.RECONVERGENT B2 ;  /* 0x0000000000027941 */ /* 0x000fea0003800200 */
.L_x_1316:
        /* <DEDUP_REMOVED lines=43> */
.L_x_1314:
[----:B------:R-:W-:Y:S05]  /*1f460*/  BSYNC.RECONVERGENT B1 ;  /* 0x0000000000017941 */ /* 0x000fea0003800200 */
.L_x_1313:
[----:B------:R-:W-:Y:S01]  /*1f470*/  I2FP.F32.U32 R124, R124 ;  /* 0x0000007c007c7245 */ /* 0x000fe20000201000 */
[----:B------:R-:W-:Y:S01]  /*1f480*/  BSSY.RECONVERGENT B1, `(.L_x_1318) ;  /* 0x0000052000017945 */ /* 0x000fe20003800200 */
[C---:B------:R-:W-:Y:S02]  /*1f490*/  SHF.L.U32 R132, R125.reuse, 0x10, RZ ;  /* 0x000000107d847819 */ /* 0x040fe400000006ff */
[----:B------:R-:W-:Y:S01]  /*1f4a0*/  ISETP.NE.AND P3, PT, R184, 0x1, PT ;  /* 0x00000001b800780c */ /* 0x000fe20003f65270 */
[----:B------:R-:W-:Y:S01]  /*1f4b0*/  FFMA.FTZ R133, R124, R219, 1.1641532182693481445e-10 ;  /* 0x2f0000007c857423 */ /* 0x000fe200000100db */
[----:B------:R-:W-:Y:S01]  /*1f4c0*/  LOP3.LUT R182, R182, 0xfffffffb, RZ, 0xc0, !PT ;  /* 0xfffffffbb6b67812 */ /* 0x000fe200078ec0ff */
[----:B------:R-:W-:Y:S01]  /*1f4d0*/  FMUL.FTZ R132, R132, R217 ;  /* 0x000000d984847220 */ /* 0x000fe20000410000 */
[----:B------:R-:W-:Y:S02]  /*1f4e0*/  PRMT R188, R125, 0x7632, R188 ;  /* 0x000076327dbc7816 */ /* 0x000fe400000000bc */
[----:B------:R-:W-:Y:S01]  /*1f4f0*/  FSETP.GTU.FTZ.AND P2, PT, R133, R218, PT ;  /* 0x000000da8500720b */ /* 0x000fe20003f5c000 */
[----:B------:R-:W-:Y:S01]  /*1f500*/  @P1 IMAD.U32 R133, R117, 0x10000, RZ ;  /* 0x0001000075851824 */ /* 0x000fe200078e00ff */
[----:B------:R-:W-:-:S02]  /*1f510*/  MOV R125, R172 ;  /* 0x000000ac007d7202 */ /* 0x000fc40000000f00 */
        /* <DEDUP_REMOVED lines=15> */
.L_x_1320:
        /* <DEDUP_REMOVED lines=13> */
.L_x_1322:
[----:B------:R-:W-:Y:S05]  /*1f6e0*/  BSYNC.RECONVERGENT B2 ;  /* 0x0000000000027941 */ /* 0x000fea0003800200 */
.L_x_1321:
        /* <DEDUP_REMOVED lines=40> */
[----:B------:R-:W-:Y:S02]  /*1f970*/  HFMA2 R132, -RZ, RZ, 0, 0 ;  /* 0x00000000ff847431 */ /* 0x000fe400000001ff */
[----:B------:R-:W-:Y:S02]  /*1f980*/  IMAD.MOV.U32 R125, RZ, RZ, R191 ;  /* 0x000000ffff7d7224 */ /* 0x000fe400078e00bf */
[----:B------:R-:W-:-:S07]  /*1f990*/  IMAD.MOV.U32 R191, RZ, RZ, R124 ;  /* 0x000000ffffbf7224 */ /* 0x000fce00078e007c */
.L_x_1319:
[----:B------:R-:W-:Y:S05]  /*1f9a0*/  BSYNC.RECONVERGENT B1 ;  /* 0x0000000000017941 */ /* 0x000fea0003800200 */
.L_x_1318:
        /* <DEDUP_REMOVED lines=26> */
.L_x_1325:
        /* <DEDUP_REMOVED lines=13> */
.L_x_1327:
[----:B------:R-:W-:Y:S05]  /*1fc20*/  BSYNC.RECONVERGENT B2 ;  /* 0x0000000000027941 */ /* 0x000fea0003800200 */
.L_x_1326:
        /* <DEDUP_REMOVED lines=43> */
.L_x_1324:
[----:B------:R-:W-:Y:S05]  /*1fee0*/  BSYNC.RECONVERGENT B1 ;  /* 0x0000000000017941 */ /* 0x000fea0003800200 */
.L_x_1323:
        /* <DEDUP_REMOVED lines=24> */
.L_x_1330:
        /* <DEDUP_REMOVED lines=13> */
.L_x_1332:
[----:B------:R-:W-:Y:S05]  /*20140*/  BSYNC.RECONVERGENT B2 ;  /* 0x0000000000027941 */ /* 0x000fea0003800200 */
.L_x_1331:
        /* <DEDUP_REMOVED lines=43> */
.L_x_1329:
[----:B------:R-:W-:Y:S05]  /*20400*/  BSYNC.RECONVERGENT B1 ;  /* 0x0000000000017941 */ /* 0x000fea0003800200 */
.L_x_1328:
        /* <DEDUP_REMOVED lines=9> */
[----:B------:R-:W-:Y:S01]  /*204a0*/  @P1 IMAD.U32 R124, R133, 0x10000, RZ ;  /* 0x00010000857c1824 */ /* 0x000fe200078e00ff */
        /* <DEDUP_REMOVED lines=14> */
.L_x_1335:
        /* <DEDUP_REMOVED lines=13> */
.L_x_1337:
[----:B------:R-:W-:Y:S05]  /*20660*/  BSYNC.RECONVERGENT B2 ;  /* 0x0000000000027941 */ /* 0x000fea0003800200 */
.L_x_1336:
        /* <DEDUP_REMOVED lines=43> */
.L_x_1334:
[----:B------:R-:W-:Y:S05]  /*20920*/  BSYNC.RECONVERGENT B1 ;  /* 0x0000000000017941 */ /* 0x000fea0003800200 */
.L_x_1333:
        /* <DEDUP_REMOVED lines=8> */
[----:B------:R-:W-:Y:S02]  /*209b0*/  MOV R201, 0x2 ;  /* 0x0000000200c97802 */ /* 0x000fe40000000f00 */
        /* <DEDUP_REMOVED lines=15> */
.L_x_1340:
        /* <DEDUP_REMOVED lines=13> */
.L_x_1342:
[----:B------:R-:W-:Y:S05]  /*20b80*/  BSYNC.RECONVERGENT B2 ;  /* 0x0000000000027941 */ /* 0x000fea0003800200 */
.L_x_1341:
        /* <DEDUP_REMOVED lines=43> */
.L_x_1339:
[----:B------:R-:W-:Y:S05]  /*20e40*/  BSYNC.RECONVERGENT B1 ;  /* 0x0000000000017941 */ /* 0x000fea0003800200 */
.L_x_1338:
[----:B------:R-:W-:Y:S01]  /*20e50*/  I2FP.F32.U32 R124, R125 ;  /* 0x0000007d007c7245 */ /* 0x000fe20000201000 */
[----:B------:R-:W-:Y:S01]  /*20e60*/  IMAD.U32 R220, R220, 0x10000, RZ ;  /* 0x00010000dcdc7824 */ /* 0x000fe200078e00ff */
[----:B------:R-:W-:-:S03]  /*20e70*/  @P1 PRMT R126, R119, 0x7632, R126 ;  /* 0x00007632777e1816 */ /* 0x000fc6000000007e */
[----:B------:R-:W-:Y:S01]  /*20e80*/  FFMA.FTZ R125, R124, R219, 1.1641532182693481445e-10 ;  /* 0x2f0000007c7d7423 */ /* 0x000fe200000100db */
[----:B------:R-:W-:Y:S01]  /*20e90*/  FMUL.FTZ R220, R220, R217 ;  /* 0x000000d9dcdc7220 */ /* 0x000fe20000410000 */
[----:B------:R-:W-:Y:S02]  /*20ea0*/  @P1 SHF.L.U32 R127, R126, 0x10, RZ ;  /* 0x000000107e7f1819 */ /* 0x000fe400000006ff */
[----:B------:R-:W-:Y:S02]  /*20eb0*/  PRMT R126, R229, 0x5410, R230 ;  /* 0x00005410e57e7816 */ /* 0x000fe400000000e6 */
[----:B------:R-:W-:Y:S02]  /*20ec0*/  FSETP.GTU.FTZ.AND P5, PT, R125, R218, PT ;  /* 0x000000da7d00720b */ /* 0x000fe40003fbc000 */
[----:B------:R-:W-:Y:S02]  /*20ed0*/  PRMT R125, R199, 0x5410, R210 ;  /* 0x00005410c77d7816 */ /* 0x000fe400000000d2 */
[----:B------:R-:W-:-:S02]  /*20ee0*/  FSEL R220, R220, RZ, !P5 ;  /* 0x000000ffdcdc7208 */ /* 0x000fc40006800000 */
[----:B------:R-:W-:Y:S02]  /*20ef0*/  PLOP3.LUT P5, PT, P5, PT, PT, 0x8, 0x80 ;  /* 0x000000000080781c */ /* 0x000fe40002fae170 */
[----:B------:R-:W-:Y:S01]  /*20f00*/  PRMT R124, R180, 0x5410, R194 ;  /* 0x00005410b47c7816 */ /* 0x000fe200000000c2 */
[----:B------:R-:W-:-:S05]  /*20f10*/  @P1 FADD.FTZ R220, R220, R127 ;  /* 0x0000007fdcdc1221 */ /* 0x000fca0000010000 */
[----:B------:R-:W-:-:S04]  /*20f20*/  F2FP.BF16.F32.PACK_AB R127, RZ, R220 ;  /* 0x000000dcff7f723e */ /* 0x000fc800000010ff */
[----:B------:R-:W-:-:S07]  /*20f30*/  PRMT R127, R228, 0x5410, R127 ;  /* 0x00005410e47f7816 */ /* 0x000fce000000007f */
.L_x_1302:
        /* <DEDUP_REMOVED lines=47> */
.L_x_1343:
[----:B------:R2:W5:Y:S04]  /*21230*/  @P0 LDG.E.128 R120, desc[UR8][R226.64] ;  /* 0x00000008e2780981 */ /* 0x000568000c1e1d00 */
[----:B------:R2:W5:Y:S04]  /*21240*/  @P1 LDG.E.128 R116, desc[UR8][R184.64] ;  /* 0x00000008b8741981 */ /* 0x000568000c1e1d00 */
[----:B01----:R2:W5:Y:S01]  /*21250*/  LDG.E.128 R124, desc[UR8][R134.64] ;  /* 0x00000008867c7981 */ /* 0x003562000c1e1d00 */
[----:B------:R-:W-:Y:S05]  /*21260*/  @!P0 BRA `(.L_x_1344) ;  /* 0x0000005000888947 */ /* 0x000fea0003800000 */
[----:B------:R-:W-:Y:S01]  /*21270*/  ISETP.NE.AND P2, PT, R201, 0x1, PT ;  /* 0x00000001c900780c */ /* 0x000fe20003f45270 */
[----:B------:R-:W-:Y:S01]  /*21280*/  BSSY.RECONVERGENT B1, `(.L_x_1345) ;  /* 0x0000046000017945 */ /* 0x000fe20003800200 */
[----:B------:R-:W-:Y:S02]  /*21290*/  HFMA2 R173, -RZ, RZ, 0, 1.1920928955078125e-07 ;  /* 0x00000002ffad7431 */ /* 0x000fe400000001ff */
[----:B--2---:R-:W-:Y:S02]  /*212a0*/  IMAD.MOV.U32 R134, RZ, RZ, R172 ;  /* 0x000000ffff867224 */ /* 0x004fe400078e00ac */
        /* <DEDUP_REMOVED lines=12> */
.L_x_1347:
        /* <DEDUP_REMOVED lines=13> */
.L_x_1349:
[----:B------:R-:W-:Y:S05]  /*21440*/  BSYNC.RECONVERGENT B2 ;  /* 0x0000000000027941 */ /* 0x000fea0003800200 */
.L_x_1348:
        /* <DEDUP_REMOVED lines=39> */
[----:B------:R-:W-:Y:S01]  /*216c0*/  LOP3.LUT R5, R134, UR27, R185, 0x96, !PT ;  /* 0x0000001b86057c12 */ /* 0x000fe2000f8e96b9 */
[----:B------:R-:W-:-:S07]  /*216d0*/  IMAD.MOV.U32 R134, RZ, RZ, R191 ;  /* 0x000000ffff867224 */ /* 0x000fce00078e00bf */
.L_x_1346:
[----:B------:R-:W-:Y:S05]  /*216e0*/  BSYNC.RECONVERGENT B1 ;  /* 0x0000000000017941 */ /* 0x000fea0003800200 */
.L_x_1345:
        /* <DEDUP_REMOVED lines=23> */
.L_x_1352:
        /* <DEDUP_REMOVED lines=13> */
.L_x_1354:
[----:B------:R-:W-:Y:S05]  /*21930*/  BSYNC.RECONVERGENT B2 ;  /* 0x0000000000027941 */ /* 0x000fea0003800200 */
.L_x_1353:
        /* <DEDUP_REMOVED lines=42> */
.L_x_1351:
[----:B------:R-:W-:Y:S05]  /*21be0*/  BSYNC.RECONVERGENT B1 ;  /* 0x0000000000017941 */ /* 0x000fea0003800200 */
.L_x_1350:
        /* <DEDUP_REMOVED lines=25> */
.L_x_1357:
        /* <DEDUP_REMOVED lines=13> */
.L_x_1359:
[----:B------:R-:W-:Y:S05]  /*21e50*/  BSYNC.RECONVERGENT B2 ;  /* 0x0000000000027941 */ /* 0x000fea0003800200 */
.L_x_1358:
        /* <DEDUP_REMOVED lines=42> */
.L_x_1356:
[----:B------:R-:W-:Y:S05]  /*22100*/  BSYNC.RECONVERGENT B1 ;  /* 0x0000000000017941 */ /* 0x000fea0003800200 */
.L_x_1355:
        /* <DEDUP_REMOVED lines=22> */
.L_x_1362:
        /* <DEDUP_REMOVED lines=13> */
.L_x_1364:
[----:B------:R-:W-:Y:S05]  /*22340*/  BSYNC.RECONVERGENT B2 ;  /* 0x0000000000027941 */ /* 0x000fea0003800200 */
.L_x_1363:
        /* <DEDUP_REMOVED lines=42> */
.L_x_1361:
[----:B------:R-:W-:Y:S05]  /*225f0*/  BSYNC.RECONVERGENT B1 ;  /* 0x0000000000017941 */ /* 0x000fea0003800200 */
.L_x_1360:
        /* <DEDUP_REMOVED lines=11> */
[----:B------:R-:W-:-:S05]  /*226b0*/  FSEL R173, R174, RZ, !P2 ;  /* 0x000000ffaead7208 */ /* 0x000fca0005000000 */
[----:B------:R-:W-:Y:S01]  /*226c0*/  FADD.FTZ R124, R124, R173 ;  /* 0x000000ad7c7c7221 */ /* 0x000fe20000010000 */
[----:B------:R-:W-:-:S03]  /*226d0*/  SEL R173, RZ, 0x1, P2 ;  /* 0x00000001ffad7807 */ /* 0x000fc60001000000 */
        /* <DEDUP_REMOVED lines=13> */
.L_x_1367:
        /* <DEDUP_REMOVED lines=13> */
.L_x_1369:
[----:B------:R-:W-:Y:S05]  /*22880*/  BSYNC.RECONVERGENT B2 ;  /* 0x0000000000027941 */ /* 0x000fea0003800200 */
.L_x_1368:
        /* <DEDUP_REMOVED lines=43> */
.L_x_1366:
[----:B------:R-:W-:Y:S05]  /*22b40*/  BSYNC.RECONVERGENT B1 ;  /* 0x0000000000017941 */ /* 0x000fea0003800200 */
.L_x_1365:
[----:B------:R-:W-:Y:S01]  /*22b50*/  I2FP.F32.U32 R124, R124 ;  /* 0x0000007c007c7245 */ /* 0x000fe20000201000 */
[----:B------:R-:W-:Y:S01]  /*22b60*/  BSSY.RECONVERGENT B1, `(.L_x_1370) ;  /* 0x000004f000017945 */ /* 0x000fe20003800200 */
[----:B------:R-:W-:Y:S02]  /*22b70*/  ISETP.NE.AND P3, PT, R134, 0x1, PT ;  /* 0x000000018600780c */ /* 0x000fe40003f65270 */
[----:B------:R-:W-:Y:S01]  /*22b80*/  LOP3.LUT R182, R182, 0xfffffffb, RZ, 0xc0, !PT ;  /* 0xfffffffbb6b67812 */ /* 0x000fe200078ec0ff */
[----:B------:R-:W-:Y:S01]  /*22b90*/  FFMA.FTZ R135, R124, R219, 1.1641532182693481445e-10 ;  /* 0x2f0000007c877423 */ /* 0x000fe200000100db */
[C---:B------:R-:W-:Y:S01]  /*22ba0*/  IMAD.U32 R124, R125.reuse, 0x10000, RZ ;  /* 0x000100007d7c7824 */ /* 0x040fe200078e00ff */
[----:B------:R-:W-:Y:S02]  /*22bb0*/  PRMT R175, R125, 0x7632, R175 ;  /* 0x000076327daf7816 */ /* 0x000fe400000000af */
[----:B------:R-:W-:Y:S01]  /*22bc0*/  MOV R125, R172 ;  /* 0x000000ac007d7202 */ /* 0x000fe20000000f00 */
[----:B------:R-:W-:Y:S01]  /*22bd0*/  FMUL.FTZ R124, R124, R217 ;  /* 0x000000d97c7c7220 */ /* 0x000fe20000410000 */
[----:B------:R-:W-:Y:S01]  /*22be0*/  FSETP.GTU.FTZ.AND P2, PT, R135, R218, PT ;  /* 0x000000da8700720b */ /* 0x000fe20003f5c000 */
[----:B------:R-:W-:-:S03]  /*22bf0*/  IMAD.MOV.U32 R135, RZ, RZ, 0x2 ;  /* 0x00000002ff877424 */ /* 0x000fc600078e00ff */
        /* <DEDUP_REMOVED lines=12> */
.L_x_1372:
        /* <DEDUP_REMOVED lines=13> */
.L_x_1374:
[----:B------:R-:W-:Y:S05]  /*22d90*/  BSYNC.RECONVERGENT B2 ;  /* 0x0000000000027941 */ /* 0x000fea0003800200 */
.L_x_1373:
        /* <DEDUP_REMOVED lines=43> */
.L_x_1371:
[----:B------:R-:W-:Y:S05]  /*23050*/  BSYNC.RECONVERGENT B1 ;  /* 0x0000000000017941 */ /* 0x000fea0003800200 */
.L_x_1370:
        /* <DEDUP_REMOVED lines=9> */
[----:B------:R-:W-:-:S05]  /*230f0*/  FSEL R125, R134, RZ, !P2 ;  /* 0x000000ff867d7208 */ /* 0x000fca0005000000 */
[----:B------:R-:W-:Y:S01]  /*23100*/  FADD.FTZ R174, R174, R125 ;  /* 0x0000007daeae7221 */ /* 0x000fe20000010000 */
[----:B------:R-:W-:-:S03]  /*23110*/  IMAD.MOV.U32 R125, RZ, RZ, R172 ;  /* 0x000000ffff7d7224 */ /* 0x000fc600078e00ac */
[----:B------:R-:W-:Y:S01]  /*23120*/  @P1 FADD.FTZ R191, R191, R174 ;  /* 0x000000aebfbf1221 */ /* 0x000fe20000010000 */
[----:B------:R-:W-:Y:S02]  /*23130*/  @!P1 MOV R191, R174 ;  /* 0x000000ae00bf9202 */ /* 0x000fe40000000f00 */
        /* <DEDUP_REMOVED lines=11> */
.L_x_1377:
        /* <DEDUP_REMOVED lines=13> */
.L_x_1379:
[----:B------:R-:W-:Y:S05]  /*232c0*/  BSYNC.RECONVERGENT B2 ;  /* 0x0000000000027941 */ /* 0x000fea0003800200 */
.L_x_1378:
        /* <DEDUP_REMOVED lines=43> */
.L_x_1376:
[----:B------:R-:W-:Y:S05]  /*23580*/  BSYNC.RECONVERGENT B1 ;  /* 0x0000000000017941 */ /* 0x000fea0003800200 */
.L_x_1375:
        /* <DEDUP_REMOVED lines=22> */
.L_x_1382:
        /* <DEDUP_REMOVED lines=13> */
.L_x_1384:
[----:B------:R-:W-:Y:S05]  /*237c0*/  BSYNC.RECONVERGENT B2 ;  /* 0x0000000000027941 */ /* 0x000fea0003800200 */
.L_x_1383:
        /* <DEDUP_REMOVED lines=43> */
.L_x_1381:
[----:B------:R-:W-:Y:S05]  /*23a80*/  BSYNC.RECONVERGENT B1 ;  /* 0x0000000000017941 */ /* 0x000fea0003800200 */
.L_x_1380:
        /* <DEDUP_REMOVED lines=9> */
[----:B------:R-:W-:Y:S02]  /*23b20*/  @P1 IMAD.U32 R199, R124, 0x10000, RZ ;  /* 0x000100007cc71824 */ /* 0x000fe400078e00ff */
[----:B------:R-:W-:Y:S01]  /*23b30*/  IMAD.MOV.U32 R125, RZ, RZ, R172 ;  /* 0x000000ffff7d7224 */ /* 0x000fe200078e00ac */
[----:B------:R-:W-:-:S05]  /*23b40*/  FSEL R134, R134, RZ, !P2 ;  /* 0x000000ff86867208 */ /* 0x000fca0005000000 */
[----:B------:R-:W-:Y:S01]  /*23b50*/  FADD.FTZ R124, R175, R134 ;  /* 0x00000086af7c7221 */ /* 0x000fe20000010000 */
[----:B------:R-:W-:Y:S02]  /*23b60*/  SEL R175, RZ, 0x1, P2 ;  /* 0x00000001ffaf7807 */ /* 0x000fe40001000000 */
[----:B------:R-:W-:Y:S01]  /*23b70*/  ISETP.NE.AND P2, PT, R135, 0x1, PT ;  /* 0x000000018700780c */ /* 0x000fe20003f45270 */
[----:B------:R-:W-:Y:S01]  /*23b80*/  @P1 FADD.FTZ R199, R124, R199 ;  /* 0x000000c77cc71221 */ /* 0x000fe20000010000 */
[----:B------:R-:W-:-:S05]  /*23b90*/  @!P1 IMAD.MOV.U32 R199, RZ, RZ, R124 ;  /* 0x000000ffffc79224 */ /* 0x000fca00078e007c */
        /* <DEDUP_REMOVED lines=10> */
.L_x_1387:
        /* <DEDUP_REMOVED lines=13> */
.L_x_1389:
[----:B------:R-:W-:Y:S05]  /*23d10*/  BSYNC.RECONVERGENT B2 ;  /* 0x0000000000027941 */ /* 0x000fea0003800200 */
.L_x_1388:
        /* <DEDUP_REMOVED lines=43> */
.L_x_1386:
[----:B------:R-:W-:Y:S05]  /*23fd0*/  BSYNC.RECONVERGENT B1 ;  /* 0x0000000000017941 */ /* 0x000fea0003800200 */
.L_x_1385:
        /* <DEDUP_REMOVED lines=21> */
.L_x_1392:
        /* <DEDUP_REMOVED lines=13> */
.L_x_1394:
[----:B------:R-:W-:Y:S05]  /*24200*/  BSYNC.RECONVERGENT B2 ;  /* 0x0000000000027941 */ /* 0x000fea0003800200 */
.L_x_1393:
        /* <DEDUP_REMOVED lines=43> */
.L_x_1391:
[----:B------:R-:W-:Y:S05]  /*244c0*/  BSYNC.RECONVERGENT B1 ;  /* 0x0000000000017941 */ /* 0x000fea0003800200 */
.L_x_1390:
        /* <DEDUP_REMOVED lines=25> */
.L_x_1397:
        /* <DEDUP_REMOVED lines=13> */
.L_x_1399:
[----:B------:R-:W-:Y:S05]  /*24730*/  BSYNC.RECONVERGENT B2 ;  /* 0x0000000000027941 */ /* 0x000fea0003800200 */
.L_x_1398:
        /* <DEDUP_REMOVED lines=43> */
.L_x_1396:
[----:B------:R-:W-:Y:S05]  /*249f0*/  BSYNC.RECONVERGENT B1 ;  /* 0x0000000000017941 */ /* 0x000fea0003800200 */
.L_x_1395:
        /* <DEDUP_REMOVED lines=20> */
.L_x_1402:
        /* <DEDUP_REMOVED lines=13> */
.L_x_1404:
[----:B------:R-:W-:Y:S05]  /*24c10*/  BSYNC.RECONVERGENT B2 ;  /* 0x0000000000027941 */ /* 0x000fea0003800200 */
.L_x_1403:
        /* <DEDUP_REMOVED lines=42> */
[----:B------:R-:W-:-:S07]  /*24ec0*/  LOP3.LUT R5, R226, UR27, R125, 0x96, !PT ;  /* 0x0000001be2057c12 */ /* 0x000fce000f8e967d */
.L_x_1401:
[----:B------:R-:W-:Y:S05]  /*24ed0*/  BSYNC.RECONVERGENT B1 ;  /* 0x0000000000017941 */ /* 0x000fea0003800200 */
.L_x_1400:
        /* <DEDUP_REMOVED lines=27> */
.L_x_1407:
        /* <DEDUP_REMOVED lines=13> */
.L_x_1409:
[----:B------:R-:W-:Y:S05]  /*25160*/  BSYNC.RECONVERGENT B2 ;  /* 0x0000000000027941 */ /* 0x000fea0003800200 */
.L_x_1408:
        /* <DEDUP_REMOVED lines=43> */
.L_x_1406:
[----:B------:R-:W-:Y:S05]  /*25420*/  BSYNC.RECONVERGENT B1 ;  /* 0x0000000000017941 */ /* 0x000fea0003800200 */
.L_x_1405:
        /* <DEDUP_REMOVED lines=21> */
.L_x_1412:
        /* <DEDUP_REMOVED lines=13> */
.L_x_1414:
[----:B------:R-:W-:Y:S05]  /*25650*/  BSYNC.RECONVERGENT B2 ;  /* 0x0000000000027941 */ /* 0x000fea0003800200 */
.L_x_1413:
        /* <DEDUP_REMOVED lines=43> */
.L_x_1411:
[----:B------:R-:W-:Y:S05]  /*25910*/  BSYNC.RECONVERGENT B1 ;  /* 0x0000000000017941 */ /* 0x000fea0003800200 */
.L_x_1410:
        /* <DEDUP_REMOVED lines=25> */
.L_x_1417:
        /* <DEDUP_REMOVED lines=13> */
.L_x_1419:
[----:B------:R-:W-:Y:S05]  /*25b80*/  BSYNC.RECONVERGENT B2 ;  /* 0x0000000000027941 */ /* 0x000fea0003800200 */
.L_x_1418:
        /* <DEDUP_REMOVED lines=43> */
.L_x_1416:
[----:B------:R-:W-:Y:S05]  /*25e40*/  BSYNC.RECONVERGENT B1 ;  /* 0x0000000000017941 */ /* 0x000fea0003800200 */
.L_x_1415:
        /* <DEDUP_REMOVED lines=20> */
.L_x_1422:
        /* <DEDUP_REMOVED lines=15> */
.L_x_1424:
[----:B------:R-:W-:Y:S05]  /*26080*/  BSYNC.RECONVERGENT B2 ;  /* 0x0000000000027941 */ /* 0x000fea0003800200 */
.L_x_1423:
        /* <DEDUP_REMOVED lines=43> */
.L_x_1421:
[----:B------:R-:W-:Y:S05]  /*26340*/  BSYNC.RECONVERGENT B1 ;  /* 0x0000000000017941 */ /* 0x000fea0003800200 */
.L_x_1420:
[----:B------:R-:W-:Y:S02]  /*26350*/  I2FP.F32.U32 R124, R127 ;  /* 0x0000007f007c7245 */ /* 0x000fe40000201000 */
[----:B------:R-:W-:-:S03]  /*26360*/  PRMT R125, R123, 0x7632, R125 ;  /* 0x000076327b7d7816 */ /* 0x000fc6000000007d */
[----:B------:R-:W-:Y:S01]  /*26370*/  FFMA.FTZ R219, R124, R219, 1.1641532182693481445e-10 ;  /* 0x2f0000007cdb7423 */ /* 0x000fe200000100db */
[----:B------:R-:W-:Y:S01]  /*26380*/  @P1 PRMT R124, R119, 0x7632, R124 ;  /* 0x00007632777c1816 */ /* 0x000fe2000000007c */
[----:B------:R-:W-:-:S03]  /*26390*/  IMAD.U32 R126, R125, 0x10000, RZ ;  /* 0x000100007d7e7824 */ /* 0x000fc600078e00ff */
[----:B------:R-:W-:Y:S01]  /*263a0*/  FSETP.GTU.FTZ.AND P6, PT, R219, R218, PT ;  /* 0x000000dadb00720b */ /* 0x000fe20003fdc000 */
[----:B------:R-:W-:Y:S01]  /*263b0*/  FMUL.FTZ R126, R126, R217 ;  /* 0x000000d97e7e7220 */ /* 0x000fe20000410000 */
[----:B------:R-:W-:Y:S02]  /*263c0*/  @P1 SHF.L.U32 R197, R124, 0x10, RZ ;  /* 0x000000107cc51819 */ /* 0x000fe400000006ff */
[----:B------:R-:W-:Y:S02]  /*263d0*/  SEL R124, RZ, 0x1, P6 ;  /* 0x00000001ff7c7807 */ /* 0x000fe40003000000 */
[----:B------:R-:W-:Y:S02]  /*263e0*/  FSEL R125, R126, RZ, !P6 ;  /* 0x000000ff7e7d7208 */ /* 0x000fe40007000000 */
[----:B------:R-:W-:-:S03]  /*263f0*/  PRMT R126, R234, 0x5410, R235 ;  /* 0x00005410ea7e7816 */ /* 0x000fc600000000eb */
[----:B------:R-:W-:Y:S01]  /*26400*/  FADD.FTZ R236, R236, R125 ;  /* 0x0000007decec7221 */ /* 0x000fe20000010000 */
[--C-:B------:R-:W-:Y:S02]  /*26410*/  PRMT R125, R233, 0x5410, R179.reuse ;  /* 0x00005410e97d7816 */ /* 0x100fe400000000b3 */
[----:B------:R-:W-:Y:S01]  /*26420*/  PRMT R179, R124, 0x7610, R179 ;  /* 0x000076107cb37816 */ /* 0x000fe200000000b3 */
[----:B------:R-:W-:Y:S01]  /*26430*/  @P1 FADD.FTZ R197, R236, R197 ;  /* 0x000000c5ecc51221 */ /* 0x000fe20000010000 */
[----:B------:R-:W-:Y:S01]  /*26440*/  @!P1 IMAD.MOV.U32 R197, RZ, RZ, R236 ;  /* 0x000000ffffc59224 */ /* 0x000fe200078e00ec */
[----:B------:R-:W-:-:S04]  /*26450*/  PRMT R124, R231, 0x5410, R230 ;  /* 0x00005410e77c7816 */ /* 0x000fc800000000e6 */
[----:B------:R-:W-:-:S04]  /*26460*/  F2FP.BF16.F32.PACK_AB R127, RZ, R197 ;  /* 0x000000c5ff7f723e */ /* 0x000fc800000010ff */
[----:B------:R-:W-:Y:S01]  /*26470*/  PRMT R127, R232, 0x5410, R127 ;  /* 0x00005410e87f7816 */ /* 0x000fe2000000007f */
[----:B------:R-:W-:Y:S06]  /*26480*/  BRA `(.L_x_1425) ;  /* 0x0000002800787947 */ /* 0x000fec0003800000 */
.L_x_1344:
[----:B------:R-:W-:Y:S01]  /*26490*/  ISETP.NE.AND P2, PT, R201, 0x1, PT ;  /* 0x00000001c900780c */ /* 0x000fe20003f45270 */
[----:B------:R-:W-:Y:S01]  /*264a0*/  BSSY.RECONVERGENT B1, `(.L_x_1426) ;  /* 0x0000047000017945 */ /* 0x000fe20003800200 */
[----:B--2---:R-:W-:Y:S01]  /*264b0*/  IMAD.MOV.U32 R185, RZ, RZ, 0x2 ;  /* 0x00000002ffb97424 */ /* 0x004fe200078e00ff */
        /* <DEDUP_REMOVED lines=13> */
.L_x_1428:
        /* <DEDUP_REMOVED lines=13> */
.L_x_1430:
[----:B------:R-:W-:Y:S05]  /*26660*/  BSYNC.RECONVERGENT B2 ;  /* 0x0000000000027941 */ /* 0x000fea0003800200 */
.L_x_1429:
        /* <DEDUP_REMOVED lines=41> */
[----:B------:R-:W-:-:S07]  /*26900*/  IMAD.MOV.U32 R185, RZ, RZ, RZ ;  /* 0x000000ffffb97224 */ /* 0x000fce00078e00ff */
.L_x_1427:
[----:B------:R-:W-:Y:S05]  /*26910*/  BSYNC.RECONVERGENT B1 ;  /* 0x0000000000017941 */ /* 0x000fea0003800200 */
.L_x_1426:
[----:B------:R-:W-:Y:S01]  /*26920*/  I2FP.F32.U32 R134, R134 ;  /* 0x0000008600867245 */ /* 0x000fe20000201000 */
[----:B------:R-:W-:Y:S01]  /*26930*/  BSSY.RECONVERGENT B1, `(.L_x_1431) ;  /* 0x0000052000017945 */ /* 0x000fe20003800200 */
[----:B-----5:R-:W-:Y:S01]  /*26940*/  SHF.L.U32 R194, R124, 0x10, RZ ;  /* 0x000000107cc27819 */ /* 0x020fe200000006ff */
[----:B------:R-:W-:Y:S01]  /*26950*/  IMAD.MOV.U32 R191, RZ, RZ, 0x2 ;  /* 0x00000002ffbf7424 */ /* 0x000fe200078e00ff */
[----:B------:R-:W-:Y:S01]  /*26960*/  ISETP.NE.AND P3, PT, R185, 0x1, PT ;  /* 0x00000001b900780c */ /* 0x000fe20003f65270 */
[----:B------:R-:W-:Y:S01]  /*26970*/  FFMA.FTZ R135, R134, R219, 1.1641532182693481445e-10 ;  /* 0x2f00000086877423 */ /* 0x000fe200000100db */
[----:B------:R-:W-:Y:S01]  /*26980*/  LOP3.LUT R182, R182, 0xffffffef, RZ, 0xc0, !PT ;  /* 0xffffffefb6b67812 */ /* 0x000fe200078ec0ff */
[----:B------:R-:W-:Y:S01]  /*26990*/  FMUL.FTZ R194, R194, R217 ;  /* 0x000000d9c2c27220 */ /* 0x000fe20000410000 */
[----:B------:R-:W-:Y:S02]  /*269a0*/  PRMT R124, R124, 0x7632, R124 ;  /* 0x000076327c7c7816 */ /* 0x000fe4000000007c */
        /* <DEDUP_REMOVED lines=17> */
.L_x_1433:
        /* <DEDUP_REMOVED lines=13> */
.L_x_1435:
[----:B------:R-:W-:Y:S05]  /*26b90*/  BSYNC.RECONVERGENT B2 ;  /* 0x0000000000027941 */ /* 0x000fea0003800200 */
.L_x_1434:
        /* <DEDUP_REMOVED lines=43> */
.L_x_1432:
[----:B------:R-:W-:Y:S05]  /*26e50*/  BSYNC.RECONVERGENT B1 ;  /* 0x0000000000017941 */ /* 0x000fea0003800200 */
.L_x_1431:
        /* <DEDUP_REMOVED lines=26> */
.L_x_1438:
        /* <DEDUP_REMOVED lines=13> */
.L_x_1440:
[----:B------:R-:W-:Y:S05]  /*270d0*/  BSYNC.RECONVERGENT B2 ;  /* 0x0000000000027941 */ /* 0x000fea0003800200 */
.L_x_1439:
        /* <DEDUP_REMOVED lines=43> */
.L_x_1437:
[----:B------:R-:W-:Y:S05]  /*27390*/  BSYNC.RECONVERGENT B1 ;  /* 0x0000000000017941 */ /* 0x000fea0003800200 */
.L_x_1436:
        /* <DEDUP_REMOVED lines=10> */
[----:B------:R-:W-:Y:S01]  /*27440*/  FSETP.GTU.FTZ.AND P2, PT, R135, R218, PT ;  /* 0x000000da8700720b */ /* 0x000fe20003f5c000 */
[----:B------:R-:W-:-:S03]  /*27450*/  IMAD.MOV.U32 R135, RZ, RZ, 0x2 ;  /* 0x00000002ff877424 */ /* 0x000fc600078e00ff */
[----:B------:R-:W-:Y:S02]  /*27460*/  FSEL R191, R134, RZ, !P2 ;  /* 0x000000ff86bf7208 */ /* 0x000fe40005000000 */
        /* <DEDUP_REMOVED lines=13> */
.L_x_1443:
        /* <DEDUP_REMOVED lines=13> */
.L_x_1445:
[----:B------:R-:W-:Y:S05]  /*27610*/  BSYNC.RECONVERGENT B2 ;  /* 0x0000000000027941 */ /* 0x000fea0003800200 */
.L_x_1444:
        /* <DEDUP_REMOVED lines=43> */
.L_x_1442:
[----:B------:R-:W-:Y:S05]  /*278d0*/  BSYNC.RECONVERGENT B1 ;  /* 0x0000000000017941 */ /* 0x000fea0003800200 */
.L_x_1441:
        /* <DEDUP_REMOVED lines=10> */
[----:B------:R-:W-:Y:S01]  /*27980*/  @P1 IMAD.U32 R124, R124, 0x10000, RZ ;  /* 0x000100007c7c1824 */ /* 0x000fe200078e00ff */
[----:B------:R-:W-:-:S02]  /*27990*/  MOV R125, R172 ;  /* 0x000000ac007d7202 */ /* 0x000fc40000000f00 */
        /* <DEDUP_REMOVED lines=14> */
.L_x_1448:
        /* <DEDUP_REMOVED lines=13> */
.L_x_1450:
[----:B------:R-:W-:Y:S05]  /*27b50*/  BSYNC.RECONVERGENT B2 ;  /* 0x0000000000027941 */ /* 0x000fea0003800200 */
.L_x_1449:
        /* <DEDUP_REMOVED lines=43> */
.L_x_1447:
[----:B------:R-:W-:Y:S05]  /*27e10*/  BSYNC.RECONVERGENT B1 ;  /* 0x0000000000017941 */ /* 0x000fea0003800200 */
.L_x_1446:
        /* <DEDUP_REMOVED lines=24> */
.L_x_1453:
        /* <DEDUP_REMOVED lines=13> */
.L_x_1455:
[----:B------:R-:W-:Y:S05]  /*28070*/  BSYNC.RECONVERGENT B2 ;  /* 0x0000000000027941 */ /* 0x000fea0003800200 */
.L_x_1454:
        /* <DEDUP_REMOVED lines=43> */
.L_x_1452:
[----:B------:R-:W-:Y:S05]  /*28330*/  BSYNC.RECONVERGENT B1 ;  /* 0x0000000000017941 */ /* 0x000fea0003800200 */
.L_x_1451:
[----:B------:R-:W-:Y:S01]  /*28340*/  I2FP.F32.U32 R124, R125 ;  /* 0x0000007d007c7245 */ /* 0x000fe20000201000 */
[----:B------:R-:W-:Y:S01]  /*28350*/  IMAD.U32 R126, R126, 0x10000, RZ ;  /* 0x000100007e7e7824 */ /* 0x000fe200078e00ff */
[----:B------:R-:W-:Y:S01]  /*28360*/  ISETP.NE.AND P4, PT, R226, 0x1, PT ;  /* 0x00000001e200780c */ /* 0x000fe20003f85270 */
[----:B------:R-:W-:Y:S01]  /*28370*/  BSSY.RECONVERGENT B1, `(.L_x_1456) ;  /* 0x000004e000017945 */ /* 0x000fe20003800200 */
[----:B------:R-:W-:Y:S01]  /*28380*/  @P1 PRMT R135, R118, 0x7632, R135 ;  /* 0x0000763276871816 */ /* 0x000fe20000000087 */
[----:B------:R-:W-:Y:S01]  /*28390*/  FFMA.FTZ R125, R124, R219, 1.1641532182693481445e-10 ;  /* 0x2f0000007c7d7423 */ /* 0x000fe200000100db */
[----:B------:R-:W-:Y:S01]  /*283a0*/  FMUL.FTZ R126, R126, R217 ;  /* 0x000000d97e7e7220 */ /* 0x000fe20000410000 */
[----:B------:R-:W-:Y:S01]  /*283b0*/  IMAD.MOV.U32 R227, RZ, RZ, 0x2 ;  /* 0x00000002ffe37424 */ /* 0x000fe200078e00ff */
[----:B------:R-:W-:Y:S02]  /*283c0*/  @P1 SHF.L.U32 R124, R135, 0x10, RZ ;  /* 0x00000010877c1819 */ /* 0x000fe400000006ff */
        /* <DEDUP_REMOVED lines=15> */
.L_x_1458:
        /* <DEDUP_REMOVED lines=13> */
.L_x_1460:
[----:B------:R-:W-:Y:S05]  /*28590*/  BSYNC.RECONVERGENT B2 ;  /* 0x0000000000027941 */ /* 0x000fea0003800200 */
.L_x_1459:
        /* <DEDUP_REMOVED lines=43> */
.L_x_1457:
[----:B------:R-:W-:Y:S05]  /*28850*/  BSYNC.RECONVERGENT B1 ;  /* 0x0000000000017941 */ /* 0x000fea0003800200 */
.L_x_1456:
[----:B------:R-:W-:Y:S01]  /*28860*/  I2FP.F32.U32 R124, R125 ;  /* 0x0000007d007c7245 */ /* 0x000fe20000201000 */
[----:B------:R-:W-:Y:S01]  /*28870*/  BSSY.RECONVERGENT B1, `(.L_x_1461) ;  /* 0x0000050000017945 */ /* 0x000fe20003800200 */
[----:B------:R-:W-:Y:S01]  /*28880*/  SHF.L.U32 R126, R127, 0x10, RZ ;  /* 0x000000107f7e7819 */ /* 0x000fe200000006ff */
[----:B------:R-:W-:Y:S01]  /*28890*/  IMAD.MOV.U32 R185, RZ, RZ, 0x2 ;  /* 0x00000002ffb97424 */ /* 0x000fe200078e00ff */
[----:B------:R-:W-:Y:S01]  /*288a0*/  ISETP.NE.AND P5, PT, R227, 0x1, PT ;  /* 0x00000001e300780c */ /* 0x000fe20003fa5270 */
[----:B------:R-:W-:Y:S01]  /*288b0*/  FFMA.FTZ R125, R124, R219, 1.1641532182693481445e-10 ;  /* 0x2f0000007c7d7423 */ /* 0x000fe200000100db */
[----:B------:R-:W-:Y:S02]  /*288c0*/  @P1 IMAD.U32 R124, R119, 0x10000, RZ ;  /* 0x00010000777c1824 */ /* 0x000fe400078e00ff */
[----:B------:R-:W-:Y:S01]  /*288d0*/  FMUL.FTZ R126, R126, R217 ;  /* 0x000000d97e7e7220 */ /* 0x000fe20000410000 */
[----:B------:R-:W-:Y:S02]  /*288e0*/  PRMT R231, R127, 0x7632, R231 ;  /* 0x000076327fe77816 */ /* 0x000fe400000000e7 */
        /* <DEDUP_REMOVED lines=15> */
.L_x_1463:
        /* <DEDUP_REMOVED lines=13> */
.L_x_1465:
[----:B------:R-:W-:Y:S05]  /*28ab0*/  BSYNC.RECONVERGENT B2 ;  /* 0x0000000000027941 */ /* 0x000fea0003800200 */
.L_x_1464:
        /* <DEDUP_REMOVED lines=43> */
.L_x_1462:
[----:B------:R-:W-:Y:S05]  /*28d70*/  BSYNC.RECONVERGENT B1 ;  /* 0x0000000000017941 */ /* 0x000fea0003800200 */
.L_x_1461:
[----:B------:R-:W-:Y:S01]  /*28d80*/  I2FP.F32.U32 R124, R125 ;  /* 0x0000007d007c7245 */ /* 0x000fe20000201000 */
[----:B------:R-:W-:Y:S01]  /*28d90*/  IMAD.U32 R126, R231, 0x10000, RZ ;  /* 0x00010000e77e7824 */ /* 0x000fe200078e00ff */
[----:B------:R-:W-:-:S03]  /*28da0*/  @P1 PRMT R125, R119, 0x7632, R125 ;  /* 0x00007632777d1816 */ /* 0x000fc6000000007d */
[----:B------:R-:W-:Y:S01]  /*28db0*/  FFMA.FTZ R219, R124, R219, 1.1641532182693481445e-10 ;  /* 0x2f0000007cdb7423 */ /* 0x000fe200000100db */
[----:B------:R-:W-:Y:S01]  /*28dc0*/  FMUL.FTZ R126, R126, R217 ;  /* 0x000000d97e7e7220 */ /* 0x000fe20000410000 */
[----:B------:R-:W-:Y:S01]  /*28dd0*/  @P1 IMAD.U32 R124, R125, 0x10000, RZ ;  /* 0x000100007d7c1824 */ /* 0x000fe200078e00ff */
[----:B------:R-:W-:Y:S02]  /*28de0*/  PRMT R125, R234, 0x5410, R235 ;  /* 0x00005410ea7d7816 */ /* 0x000fe400000000eb */
[----:B------:R-:W-:-:S04]  /*28df0*/  FSETP.GTU.FTZ.AND P5, PT, R219, R218, PT ;  /* 0x000000dadb00720b */ /* 0x000fc80003fbc000 */
[----:B------:R-:W-:Y:S02]  /*28e00*/  FSEL R197, R126, RZ, !P5 ;  /* 0x000000ff7ec57208 */ /* 0x000fe40006800000 */
[----:B------:R-:W-:Y:S02]  /*28e10*/  PLOP3.LUT P5, PT, P5, PT, PT, 0x8, 0x80 ;  /* 0x000000000080781c */ /* 0x000fe40002fae170 */
[----:B------:R-:W-:Y:S01]  /*28e20*/  PRMT R126, R236, 0x5410, R237 ;  /* 0x00005410ec7e7816 */ /* 0x000fe200000000ed */
[----:B------:R-:W-:Y:S01]  /*28e30*/  @P1 FADD.FTZ R197, R197, R124 ;  /* 0x0000007cc5c51221 */ /* 0x000fe20000010000 */
[----:B------:R-:W-:-:S04]  /*28e40*/  PRMT R124, R232, 0x5410, R233 ;  /* 0x00005410e87c7816 */ /* 0x000fc800000000e9 */
[----:B------:R-:W-:-:S04]  /*28e50*/  F2FP.BF16.F32.PACK_AB R127, RZ, R197 ;  /* 0x000000c5ff7f723e */ /* 0x000fc800000010ff */
[----:B------:R-:W-:-:S07]  /*28e60*/  PRMT R127, R230, 0x5410, R127 ;  /* 0x00005410e67f7816 */ /* 0x000fce000000007f */
.L_x_1425:
[----:B------:R-:W-:Y:S01]  /*28e70*/  FADD.FTZ R205, RZ, R143 ;  /* 0x0000008fffcd7221 */ /* 0x000fe20000010000 */
[----:B------:R-:W-:Y:S01]  /*28e80*/  SEL R203, RZ, 0x1000000, !P5 ;  /* 0x01000000ffcb7807 */ /* 0x000fe20006800000 */
[----:B------:R-:W0:Y:S01]  /*28e90*/  S2R R218, SR_TID.X ;  /* 0x0000000000da7919 */ /* 0x000e220000002100 */
[----:B------:R-:W-:Y:S01]  /*28ea0*/  SEL R198, RZ, 0x10000, !P4 ;  /* 0x00010000ffc67807 */ /* 0x000fe20006000000 */
[----:B------:R-:W-:Y:S01]  /*28eb0*/  FADD.FTZ R204, R205, R200 ;  /* 0x000000c8cdcc7221 */ /* 0x000fe20000010000 */
[----:B------:R-:W-:Y:S01]  /*28ec0*/  LOP3.LUT P6, RZ, R182, 0x8, RZ, 0xc0, !PT ;  /* 0x00000008b6ff7812 */ /* 0x000fe200078cc0ff */
[----:B------:R-:W-:Y:S01]  /*28ed0*/  IMAD.WIDE.U32 R224, R180, 0x10, R224 ;  /* 0x00000010b4e07825 */ /* 0x000fe200078e00e0 */
[----:B------:R-:W-:-:S03]  /*28ee0*/  LOP3.LUT P5, RZ, R182, 0x4, RZ, 0xc0, !PT ;  /* 0x00000004b6ff7812 */ /* 0x000fc600078ac0ff */
[----:B------:R-:W-:Y:S01]  /*28ef0*/  FADD.FTZ R205, R204, R181 ;  /* 0x000000b5cccd7221 */ /* 0x000fe20000010000 */
[----:B------:R-:W-:Y:S01]  /*28f00*/  LOP3.LUT P4, RZ, R182, 0x2, RZ, 0xc0, !PT ;  /* 0x00000002b6ff7812 */ /* 0x000fe2000788c0ff */
[----:B------:R-:W-:Y:S01]  /*28f10*/  IMAD.WIDE.U32 R222, R180, 0x8, R222 ;  /* 0x00000008b4de7825 */ /* 0x000fe200078e00de */
[----:B------:R-:W-:-:S03]  /*28f20*/  SEL R219, RZ, 0x100, !P3 ;  /* 0x00000100ffdb7807 */ /* 0x000fc60005800000 */
[----:B------:R-:W-:Y:S01]  /*28f30*/  FADD.FTZ R204, R205, R202 ;  /* 0x000000cacdcc7221 */ /* 0x000fe20000010000 */
[----:B------:R-:W-:Y:S01]  /*28f40*/  SEL R212, RZ, 0x1000000, !P4 ;  /* 0x01000000ffd47807 */ /* 0x000fe20006000000 */
[----:B------:R1:W-:Y:S01]  /*28f50*/  STG.E.128 desc[UR8][R224.64], R124 ;  /* 0x0000007ce0007986 */ /* 0x0003e2000c101d08 */
[----:B------:R-:W-:Y:S01]  /*28f60*/  SEL R217, RZ, 0x10000, !P5 ;  /* 0x00010000ffd97807 */ /* 0x000fe20006800000 */
[----:B------:R-:W-:Y:S01]  /*28f70*/  FADD.FTZ R204, R204, R137 ;  /* 0x00000089cccc7221 */ /* 0x000fe20000010000 */
[----:B------:R-:W-:Y:S02]  /*28f80*/  LOP3.LUT P1, RZ, R182, 0x10, RZ, 0xc0, !PT ;  /* 0x00000010b6ff7812 */ /* 0x000fe4000782c0ff */
[----:B------:R-:W-:Y:S01]  /*28f90*/  LOP3.LUT R219, R219, R203, R198, 0xfe, !PT ;  /* 0x000000cbdbdb7212 */ /* 0x000fe200078efec6 */
[----:B------:R-:W-:Y:S01]  /*28fa0*/  FADD.FTZ R205, R204, R189 ;  /* 0x000000bdcccd7221 */ /* 0x000fe20000010000 */
[----:B------:R-:W-:-:S03]  /*28fb0*/  SEL R216, RZ, 0x1, !P2 ;  /* 0x00000001ffd87807 */ /* 0x000fc60005000000 */
        /* <DEDUP_REMOVED lines=24> */
[----:B------:R-:W-:Y:S01]  /*29140*/  FADD.FTZ R205, R204, R133 ;  /* 0x00000085cccd7221 */ /* 0x000fe20000010000 */
[----:B------:R-:W-:-:S03]  /*29150*/  SEL R204, RZ, 0x100, !P6 ;  /* 0x00000100ffcc7807 */ /* 0x000fc60007000000 */
[----:B------:R-:W-:Y:S01]  /*29160*/  FADD.FTZ R205, R205, R220 ;  /* 0x000000dccdcd7221 */ /* 0x000fe20000010000 */
[----:B------:R-:W-:Y:S02]  /*29170*/  LOP3.LUT R203, R204, R212, R217, 0xfe, !PT ;  /* 0x000000d4cccb7212 */ /* 0x000fe400078efed9 */
[----:B------:R-:W-:Y:S01]  /*29180*/  SEL R204, RZ, 0x1, !P1 ;  /* 0x00000001ffcc7807 */ /* 0x000fe20004800000 */
[----:B------:R-:W-:Y:S01]  /*29190*/  FADD.FTZ R205, R205, R194 ;  /* 0x000000c2cdcd7221 */ /* 0x000fe20000010000 */
[----:B0-----:R-:W-:Y:S02]  /*291a0*/  LOP3.LUT P1, RZ, R218, 0x1f, RZ, 0xc0, !PT ;  /* 0x0000001fdaff7812 */ /* 0x001fe4000782c0ff */
[----:B------:R-:W-:Y:S01]  /*291b0*/  LOP3.LUT R204, R203, R204, RZ, 0xfc, !PT ;  /* 0x000000cccbcc7212 */ /* 0x000fe200078efcff */
[----:B------:R-:W-:Y:S01]  /*291c0*/  FADD.FTZ R198, R205, R210 ;  /* 0x000000d2cdc67221 */ /* 0x000fe20000010000 */
[----:B------:R-:W-:-:S03]  /*291d0*/  LOP3.LUT R205, R219, R216, RZ, 0xfc, !PT ;  /* 0x000000d8dbcd7212 */ /* 0x000fc600078efcff */
[----:B------:R-:W-:Y:S02]  /*291e0*/  FADD.FTZ R198, R198, R191 ;  /* 0x000000bfc6c67221 */ /* 0x000fe40000010000 */
[----:B------:R1:W-:Y:S02]  /*291f0*/  STG.E.64 desc[UR8][R222.64], R204 ;  /* 0x000000ccde007986 */ /* 0x0003e4000c101b08 */
[----:B------:R-:W-:-:S04]  /*29200*/  FADD.FTZ R203, R198, R199 ;  /* 0x000000c7c6cb7221 */ /* 0x000fc80000010000 */
[----:B------:R-:W-:-:S04]  /*29210*/  FADD.FTZ R198, R203, R134 ;  /* 0x00000086cbc67221 */ /* 0x000fc80000010000 */
[----:B------:R-:W-:-:S04]  /*29220*/  FADD.FTZ R198, R198, R201 ;  /* 0x000000c9c6c67221 */ /* 0x000fc80000010000 */
[----:B------:R-:W-:Y:S01]  /*29230*/  FADD.FTZ R198, R198, R135 ;  /* 0x00000087c6c67221 */ /* 0x000fe20000010000 */
[----:B-1----:R-:W-:Y:S06]  /*29240*/  @!P0 BRA `(.L_x_1466) ;  /* 0x0000000000508947 */ /* 0x002fec0003800000 */
[----:B------:R-:W-:Y:S01]  /*29250*/  SHF.L.U32 R127, R178, 0x10, RZ ;  /* 0x00000010b27f7819 */ /* 0x000fe200000006ff */
        /* <DEDUP_REMOVED lines=19> */
.L_x_1466:
[----:B------:R-:W-:Y:S01]  /*29390*/  UMOV UR23, 0xffffffff ;  /* 0xffffffff00177882 */ /* 0x000fe20000000000 */
[----:B------:R-:W-:Y:S02]  /*293a0*/  FADD.FTZ R198, R198, R197 ;  /* 0x000000c5c6c67221 */ /* 0x000fe40000010000 */
[----:B------:R-:W-:Y:S05]  /*293b0*/  BRA.DIV UR23, `(.L_x_1467) ;  /* 0x0000002217407947 */ /* 0x000fea000b800000 */
[----:B0-----:R-:W0:Y:S02]  /*293c0*/  SHFL.BFLY PT, R125, R198, 0x1, 0x1f ;  /* 0x0c201f00c67d7f89 */ /* 0x001e2400000e0000 */
        /* <DEDUP_REMOVED lines=100> */
.L_x_1480:
[----:B------:R-:W-:Y:S01]  /*29a10*/  FMUL.FTZ R124, R216, R216 ;  /* 0x000000d8d87c7220 */ /* 0x000fe20000410000 */
[----:B------:R-:W-:Y:S01]  /*29a20*/  ISETP.NE.AND P2, PT, RZ, UR5, PT ;  /* 0x00000005ff007c0c */ /* 0x000fe2000bf45270 */
[----:B01----:R-:W-:Y:S01]  /*29a30*/  FADD.FTZ R198, R198, R205 ;  /* 0x000000cdc6c67221 */ /* 0x003fe20000010000 */
[----:B------:R-:W-:Y:S01]  /*29a40*/  IMAD.U32 R126, R36, 0x10000, RZ ;  /* 0x00010000247e7824 */ /* 0x000fe200078e00ff */
[----:B------:R-:W-:Y:S01]  /*29a50*/  SHF.L.U32 R218, R56, 0x10, RZ ;  /* 0x0000001038da7819 */ /* 0x000fe200000006ff */
[----:B------:R-:W-:Y:S01]  /*29a60*/  IMAD.U32 R212, R92, 0x10000, RZ ;  /* 0x000100005cd47824 */ /* 0x000fe200078e00ff */
[----:B------:R-:W-:Y:S01]  /*29a70*/  FSEL R124, R124, RZ, P2 ;  /* 0x000000ff7c7c7208 */ /* 0x000fe20001000000 */
[----:B------:R-:W-:Y:S01]  /*29a80*/  FFMA.FTZ R125, R198, R125, UR12 ;  /* 0x0000000cc67d7e23 */ /* 0x000fe2000801007d */
[----:B------:R-:W-:Y:S01]  /*29a90*/  FSEL R204, R216, RZ, !P2 ;  /* 0x000000ffd8cc7208 */ /* 0x000fe20005000000 */
[----:B------:R-:W-:Y:S01]  /*29aa0*/  IMAD.U32 R222, R169, 0x10000, RZ ;  /* 0x00010000a9de7824 */ /* 0x000fe200078e00ff */
[----:B------:R-:W-:Y:S01]  /*29ab0*/  SHF.L.U32 R224, R168, 0x10, RZ ;  /* 0x00000010a8e07819 */ /* 0x000fe200000006ff */
[----:B------:R-:W-:Y:S01]  /*29ac0*/  FADD.FTZ R124, R125, R124 ;  /* 0x0000007c7d7c7221 */ /* 0x000fe20000010000 */
[----:B------:R-:W-:-:S02]  /*29ad0*/  IMAD.U32 R125, R112, 0x10000, RZ ;  /* 0x00010000707d7824 */ /* 0x000fc400078e00ff */
[C---:B------:R-:W-:Y:S01]  /*29ae0*/  FADD.FTZ R143, -R204.reuse, R143 ;  /* 0x0000008fcc8f7221 */ /* 0x040fe20000010100 */
[C---:B------:R-:W-:Y:S01]  /*29af0*/  FADD.FTZ R127, -R204.reuse, R200 ;  /* 0x000000c8cc7f7221 */ /* 0x040fe20000010100 */
[----:B------:R-:W0:Y:S01]  /*29b00*/  MUFU.RSQ R198, R124 ;  /* 0x0000007c00c67308 */ /* 0x000e220000001400 */
[C---:B------:R-:W-:Y:S01]  /*29b10*/  FADD.FTZ R181, -R204.reuse, R181 ;  /* 0x000000b5ccb57221 */ /* 0x040fe20000010100 */
[----:B------:R-:W-:Y:S01]  /*29b20*/  SHF.L.U32 R203, R113, 0x10, RZ ;  /* 0x0000001071cb7819 */ /* 0x000fe200000006ff */
[C---:B------:R-:W-:Y:S01]  /*29b30*/  FADD.FTZ R137, -R204.reuse, R137 ;  /* 0x00000089cc897221 */ /* 0x040fe20000010100 */
[----:B------:R-:W-:Y:S02]  /*29b40*/  IMAD.U32 R226, R165, 0x10000, RZ ;  /* 0x00010000a5e27824 */ /* 0x000fe400078e00ff */
[----:B------:R-:W-:Y:S01]  /*29b50*/  FADD.FTZ R189, -R204, R189 ;  /* 0x000000bdccbd7221 */ /* 0x000fe20000010100 */
[----:B------:R-:W-:Y:S01]  /*29b60*/  IMAD.U32 R228, R164, 0x10000, RZ ;  /* 0x00010000a4e47824 */ /* 0x000fe200078e00ff */
[----:B------:R-:W-:Y:S01]  /*29b70*/  SHF.L.U32 R230, R59, 0x10, RZ ;  /* 0x000000103be67819 */ /* 0x000fe200000006ff */
[----:B------:R-:W-:Y:S01]  /*29b80*/  FADD.FTZ R215, -R204, R215 ;  /* 0x000000d7ccd77221 */ /* 0x000fe20000010100 */
[----:B------:R-:W-:-:S02]  /*29b90*/  IMAD.U32 R232, R153, 0x10000, RZ ;  /* 0x0001000099e87824 */ /* 0x000fc400078e00ff */
[C---:B------:R-:W-:Y:S01]  /*29ba0*/  FADD.FTZ R211, -R204.reuse, R211 ;  /* 0x000000d3ccd37221 */ /* 0x040fe20000010100 */
[C---:B------:R-:W-:Y:S01]  /*29bb0*/  FADD.FTZ R213, -R204.reuse, R213 ;  /* 0x000000d5ccd57221 */ /* 0x040fe20000010100 */
[----:B------:R-:W-:Y:S01]  /*29bc0*/  SHF.L.U32 R234, R149, 0x10, RZ ;  /* 0x0000001095ea7819 */ /* 0x000fe200000006ff */
[----:B------:R-:W-:Y:S01]  /*29bd0*/  FADD.FTZ R207, -R204, R207 ;  /* 0x000000cfcccf7221 */ /* 0x000fe20000010100 */
[----:B------:R-:W-:Y:S01]  /*29be0*/  IMAD.U32 R236, R145, 0x10000, RZ ;  /* 0x0001000091ec7824 */ /* 0x000fe200078e00ff */
[----:B------:R-:W-:Y:S01]  /*29bf0*/  PRMT R238, R82, 0x7632, R238 ;  /* 0x0000763252ee7816 */ /* 0x000fe200000000ee */
[----:B------:R-:W-:Y:S01]  /*29c00*/  FADD.FTZ R221, -R204, R221 ;  /* 0x000000ddccdd7221 */ /* 0x000fe20000010100 */
[C---:B0-----:R-:W-:Y:S01]  /*29c10*/  FMUL.FTZ R143, R198.reuse, R143 ;  /* 0x0000008fc68f7220 */ /* 0x041fe20000410000 */
[C---:B------:R-:W-:Y:S01]  /*29c20*/  FMUL.FTZ R127, R198.reuse, R127 ;  /* 0x0000007fc67f7220 */ /* 0x040fe20000410000 */
[C---:B------:R-:W-:Y:S01]  /*29c30*/  FMUL.FTZ R181, R198.reuse, R181 ;  /* 0x000000b5c6b57220 */ /* 0x040fe20000410000 */
[----:B------:R-:W-:Y:S01]  /*29c40*/  FMUL.FTZ R137, R198, R137 ;  /* 0x00000089c6897220 */ /* 0x000fe20000410000 */
[C---:B------:R-:W-:Y:S01]  /*29c50*/  FFMA.FTZ R217, R143.reuse, R126, R212 ;  /* 0x0000007e8fd97223 */ /* 0x040fe200000100d4 */
[----:B------:R-:W-:Y:S01]  /*29c60*/  FFMA.FTZ R200, R143, R218, R125 ;  /* 0x000000da8fc87223 */ /* 0x000fe2000001007d */
[----:B------:R-:W-:-:S02]  /*29c70*/  IMAD.U32 R126, R167, 0x10000, RZ ;  /* 0x00010000a77e7824 */ /* 0x000fc400078e00ff */
[----:B------:R-:W-:Y:S01]  /*29c80*/  FFMA.FTZ R124, R127, R222, R224 ;  /* 0x000000de7f7c7223 */ /* 0x000fe200000100e0 */
[----:B------:R-:W-:Y:S02]  /*29c90*/  IMAD.U32 R212, R166, 0x10000, RZ ;  /* 0x00010000a6d47824 */ /* 0x000fe400078e00ff */
[----:B------:R-:W-:Y:S01]  /*29ca0*/  FADD.FTZ R125, -R204, R202 ;  /* 0x000000cacc7d7221 */ /* 0x000fe20000010100 */
[----:B------:R-:W-:Y:S01]  /*29cb0*/  IMAD.U32 R224, R57, 0x10000, RZ ;  /* 0x0001000039e07824 */ /* 0x000fe200078e00ff */
[----:B------:R-:W-:Y:S01]  /*29cc0*/  SHF.L.U32 R218, R37, 0x10, RZ ;  /* 0x0000001025da7819 */ /* 0x000fe200000006ff */
[----:B------:R-:W-:Y:S02]  /*29cd0*/  IMAD.U32 R222, R93, 0x10000, RZ ;  /* 0x000100005dde7824 */ /* 0x000fe400078e00ff */
[----:B------:R-:W-:Y:S01]  /*29ce0*/  FFMA.FTZ R202, R127, R126, R212 ;  /* 0x0000007e7fca7223 */ /* 0x000fe200000100d4 */
[----:B------:R-:W-:Y:S01]  /*29cf0*/  FMUL.FTZ R205, R198, R125 ;  /* 0x0000007dc6cd7220 */ /* 0x000fe20000410000 */
[----:B------:R-:W-:Y:S01]  /*29d00*/  SHF.L.U32 R126, R163, 0x10, RZ ;  /* 0x00000010a37e7819 */ /* 0x000fe200000006ff */
[----:B------:R-:W-:Y:S01]  /*29d10*/  FFMA.FTZ R203, R181, R224, R203 ;  /* 0x000000e0b5cb7223 */ /* 0x000fe200000100cb */
[----:B------:R-:W-:-:S02]  /*29d20*/  IMAD.U32 R212, R162, 0x10000, RZ ;  /* 0x00010000a2d47824 */ /* 0x000fc400078e00ff */
[----:B------:R-:W-:Y:S01]  /*29d30*/  FFMA.FTZ R223, R181, R218, R222 ;  /* 0x000000dab5df7223 */ /* 0x000fe200000100de */
[----:B------:R-:W-:Y:S02]  /*29d40*/  IMAD.U32 R224, R58, 0x10000, RZ ;  /* 0x000100003ae07824 */ /* 0x000fe400078e00ff */
[----:B------:R-:W-:Y:S01]  /*29d50*/  FFMA.FTZ R125, R205, R226, R228 ;  /* 0x000000e2cd7d7223 */ /* 0x000fe200000100e4 */
[----:B------:R-:W-:Y:S01]  /*29d60*/  IMAD.U32 R127, R114, 0x10000, RZ ;  /* 0x00010000727f7824 */ /* 0x000fe200078e00ff */
[----:B------:R-:W-:Y:S01]  /*29d70*/  SHF.L.U32 R222, R94, 0x10, RZ ;  /* 0x000000105ede7819 */ /* 0x000fe200000006ff */
[----:B------:R-:W-:Y:S01]  /*29d80*/  IMAD.U32 R218, R38, 0x10000, RZ ;  /* 0x0001000026da7824 */ /* 0x000fe200078e00ff */
[----:B------:R-:W-:Y:S01]  /*29d90*/  SHF.L.U32 R226, R161, 0x10, RZ ;  /* 0x00000010a1e27819 */ /* 0x000fe200000006ff */
[----:B------:R-:W-:Y:S01]  /*29da0*/  FFMA.FTZ R205, R205, R126, R212 ;  /* 0x0000007ecdcd7223 */ /* 0x000fe200000100d4 */
[----:B------:R-:W-:Y:S02]  /*29db0*/  IMAD.U32 R228, R160, 0x10000, RZ ;  /* 0x00010000a0e47824 */ /* 0x000fe400078e00ff */
[----:B------:R-:W-:Y:S01]  /*29dc0*/  FMUL.FTZ R189, R198, R189 ;  /* 0x000000bdc6bd7220 */ /* 0x000fe20000410000 */
[C---:B------:R-:W-:Y:S01]  /*29dd0*/  FFMA.FTZ R212, R137.reuse, R224, R127 ;  /* 0x000000e089d47223 */ /* 0x040fe2000001007f */
[----:B------:R-:W-:Y:S01]  /*29de0*/  FADD.FTZ R127, -R204, R136 ;  /* 0x00000088cc7f7221 */ /* 0x000fe20000010100 */
[----:B------:R-:W-:Y:S01]  /*29df0*/  FFMA.FTZ R126, R137, R218, R222 ;  /* 0x000000da897e7223 */ /* 0x000fe200000100de */
[----:B------:R-:W-:Y:S01]  /*29e00*/  FFMA.FTZ R222, R189, R226, R228 ;  /* 0x000000e2bdde7223 */ /* 0x000fe200000100e4 */
[----:B------:R-:W-:-:S02]  /*29e10*/  IMAD.U32 R226, R39, 0x10000, RZ ;  /* 0x0001000027e27824 */ /* 0x000fc400078e00ff */
[----:B------:R-:W-:Y:S01]  /*29e20*/  FADD.FTZ R143, -R204, R138 ;  /* 0x0000008acc8f7221 */ /* 0x000fe20000010100 */
[----:B------:R-:W-:Y:S02]  /*29e30*/  IMAD.U32 R228, R95, 0x10000, RZ ;  /* 0x000100005fe47824 */ /* 0x000fe400078e00ff */
[----:B------:R-:W-:Y:S01]  /*29e40*/  FMUL.FTZ R219, R198, R127 ;  /* 0x0000007fc6db7220 */ /* 0x000fe20000410000 */
[----:B------:R-:W-:Y:S01]  /*29e50*/  IMAD.U32 R137, R115, 0x10000, RZ ;  /* 0x0001000073897824 */ /* 0x000fe200078e00ff */
[----:B------:R-:W-:Y:S01]  /*29e60*/  SHF.L.U32 R224, R158, 0x10, RZ ;  /* 0x000000109ee07819 */ /* 0x000fe200000006ff */
[----:B------:R-:W-:Y:S01]  /*29e70*/  IMAD.U32 R218, R159, 0x10000, RZ ;  /* 0x000100009fda7824 */ /* 0x000fe200078e00ff */
[----:B------:R-:W-:Y:S01]  /*29e80*/  SHF.L.U32 R138, R156, 0x10, RZ ;  /* 0x000000109c8a7819 */ /* 0x000fe200000006ff */
[----:B------:R-:W-:Y:S02]  /*29e90*/  IMAD.U32 R136, R157, 0x10000, RZ ;  /* 0x000100009d887824 */ /* 0x000fe400078e00ff */
[----:B------:R-:W-:Y:S01]  /*29ea0*/  FMUL.FTZ R143, R198, R143 ;  /* 0x0000008fc68f7220 */ /* 0x000fe20000410000 */
[C---:B------:R-:W-:Y:S01]  /*29eb0*/  FFMA.FTZ R127, R219.reuse, R226, R228 ;  /* 0x000000e2db7f7223 */ /* 0x040fe200000100e4 */
[----:B------:R-:W-:Y:S01]  /*29ec0*/  FFMA.FTZ R219, R219, R230, R137 ;  /* 0x000000e6dbdb7223 */ /* 0x000fe20000010089 */
[----:B------:R-:W-:Y:S01]  /*29ed0*/  FADD.FTZ R137, -R204, R214 ;  /* 0x000000d6cc897221 */ /* 0x000fe20000010100 */
[----:B------:R-:W-:Y:S01]  /*29ee0*/  FFMA.FTZ R218, R189, R218, R224 ;  /* 0x000000dabdda7223 */ /* 0x000fe200000100e0 */
[----:B------:R-:W-:Y:S01]  /*29ef0*/  FFMA.FTZ R229, R143, R136, R138 ;  /* 0x000000888fe57223 */ /* 0x000fe2000001008a */
        /* <DEDUP_REMOVED lines=10> */
[----:B------:R-:W-:Y:S01]  /*29fa0*/  FFMA.FTZ R231, R137, R224, R226 ;  /* 0x000000e089e77223 */ /* 0x000fe200000100e2 */
[----:B------:R-:W-:Y:S01]  /*29fb0*/  FFMA.FTZ R232, R189, R232, R214 ;  /* 0x000000e8bde87223 */ /* 0x000fe200000100d6 */
[----:B------:R-:W-:Y:S01]  /*29fc0*/  SHF.L.U32 R138, R151, 0x10, RZ ;  /* 0x00000010978a7819 */ /* 0x000fe200000006ff */
[----:B------:R-:W-:Y:S01]  /*29fd0*/  FFMA.FTZ R136, R137, R228, R181 ;  /* 0x000000e489887223 */ /* 0x000fe200000100b5 */
[----:B------:R-:W-:Y:S01]  /*29fe0*/  IMAD.U32 R214, R150, 0x10000, RZ ;  /* 0x0001000096d67824 */ /* 0x000fe200078e00ff */
[----:B------:R-:W-:Y:S01]  /*29ff0*/  SHF.L.U32 R226, R89, 0x10, RZ ;  /* 0x0000001059e27819 */ /* 0x000fe200000006ff */
[----:B------:R-:W-:-:S02]  /*2a000*/  IMAD.U32 R224, R41, 0x10000, RZ ;  /* 0x0001000029e07824 */ /* 0x000fc400078e00ff */
[----:B------:R-:W-:Y:S01]  /*2a010*/  FMUL.FTZ R211, R198, R211 ;  /* 0x000000d3c6d37220 */ /* 0x000fe20000410000 */
[----:B------:R-:W-:Y:S02]  /*2a020*/  IMAD.U32 R228, R61, 0x10000, RZ ;  /* 0x000100003de47824 */ /* 0x000fe400078e00ff */
[----:B------:R-:W-:Y:S01]  /*2a030*/  FADD.FTZ R181, -R204, R192 ;  /* 0x000000c0ccb57221 */ /* 0x000fe20000010100 */
[----:B------:R-:W-:Y:S02]  /*2a040*/  IMAD.U32 R137, R109, 0x10000, RZ ;  /* 0x000100006d897824 */ /* 0x000fe400078e00ff */
[----:B------:R-:W-:Y:S01]  /*2a050*/  FFMA.FTZ R143, R189, R138, R214 ;  /* 0x0000008abd8f7223 */ /* 0x000fe200000100d6 */
[C---:B------:R-:W-:Y:S01]  /*2a060*/  FFMA.FTZ R233, R211.reuse, R224, R226 ;  /* 0x000000e0d3e97223 */ /* 0x040fe200000100e2 */
[----:B------:R-:W-:Y:S01]  /*2a070*/  SHF.L.U32 R138, R146, 0x10, RZ ;  /* 0x00000010928a7819 */ /* 0x000fe200000006ff */
[----:B------:R-:W-:Y:S01]  /*2a080*/  FFMA.FTZ R137, R211, R228, R137 ;  /* 0x000000e4d3897223 */ /* 0x000fe20000010089 */
[----:B------:R-:W-:Y:S01]  /*2a090*/  FMUL.FTZ R213, R198, R213 ;  /* 0x000000d5c6d57220 */ /* 0x000fe20000410000 */
[----:B------:R-:W-:Y:S01]  /*2a0a0*/  IMAD.U32 R226, R147, 0x10000, RZ ;  /* 0x0001000093e27824 */ /* 0x000fe200078e00ff */
[----:B------:R-:W-:Y:S01]  /*2a0b0*/  SHF.L.U32 R228, R62, 0x10, RZ ;  /* 0x000000103ee47819 */ /* 0x000fe200000006ff */
[----:B------:R-:W-:-:S02]  /*2a0c0*/  IMAD.U32 R230, R148, 0x10000, RZ ;  /* 0x0001000094e67824 */ /* 0x000fc400078e00ff */
[----:B------:R-:W-:Y:S01]  /*2a0d0*/  FMUL.FTZ R181, R198, R181 ;  /* 0x000000b5c6b57220 */ /* 0x000fe20000410000 */
[----:B------:R-:W-:Y:S01]  /*2a0e0*/  IMAD.U32 R189, R110, 0x10000, RZ ;  /* 0x000100006ebd7824 */ /* 0x000fe200078e00ff */
[----:B------:R-:W-:Y:S01]  /*2a0f0*/  SHF.L.U32 R192, R144, 0x10, RZ ;  /* 0x0000001090c07819 */ /* 0x000fe200000006ff */
[C---:B------:R-:W-:Y:S01]  /*2a100*/  FFMA.FTZ R226, R213.reuse, R226, R138 ;  /* 0x000000e2d5e27223 */ /* 0x040fe2000001008a */
[--C-:B------:R-:W-:Y:S01]  /*2a110*/  FFMA.FTZ R234, R213, R234, R230.reuse ;  /* 0x000000ead5ea7223 */ /* 0x100fe200000100e6 */
[----:B------:R-:W-:Y:S02]  /*2a120*/  IMAD.U32 R214, R42, 0x10000, RZ ;  /* 0x000100002ad67824 */ /* 0x000fe400078e00ff */
[----:B------:R-:W-:Y:S01]  /*2a130*/  FMUL.FTZ R207, R198, R207 ;  /* 0x000000cfc6cf7220 */ /* 0x000fe20000410000 */
[----:B------:R-:W-:Y:S02]  /*2a140*/  IMAD.U32 R224, R90, 0x10000, RZ ;  /* 0x000100005ae07824 */ /* 0x000fe400078e00ff */
[--C-:B------:R-:W-:Y:S01]  /*2a150*/  FFMA.FTZ R138, R181, R228, R189.reuse ;  /* 0x000000e4b58a7223 */ /* 0x100fe200000100bd */
[----:B------:R-:W-:Y:S01]  /*2a160*/  PRMT R230, R50, 0x7632, R230 ;  /* 0x0000763232e67816 */ /* 0x000fe200000000e6 */
[----:B------:R-:W-:Y:S01]  /*2a170*/  FFMA.FTZ R236, R207, R236, R192 ;  /* 0x000000eccfec7223 */ /* 0x000fe200000100c0 */
[----:B------:R-:W-:Y:S01]  /*2a180*/  PRMT R240, R70, 0x7632, R240 ;  /* 0x0000763246f07816 */ /* 0x000fe200000000f0 */
[----:B------:R-:W-:Y:S01]  /*2a190*/  FFMA.FTZ R235, R181, R214, R224 ;  /* 0x000000d6b5eb7223 */ /* 0x000fe200000100e0 */
[----:B------:R-:W-:Y:S01]  /*2a1a0*/  PRMT R189, R102, 0x7632, R189 ;  /* 0x0000763266bd7816 */ /* 0x000fe200000000bd */
        /* <DEDUP_REMOVED lines=8> */
[----:B------:R-:W-:Y:S02]  /*2a230*/  IMAD.U32 R189, R189, 0x10000, RZ ;  /* 0x00010000bdbd7824 */ /* 0x000fe400078e00ff */
[----:B------:R-:W-:Y:S01]  /*2a240*/  FADD.FTZ R207, -R204, R220 ;  /* 0x000000dccccf7221 */ /* 0x000fe20000010100 */
[----:B------:R-:W-:Y:S01]  /*2a250*/  FFMA.FTZ R181, R221, R230, R238 ;  /* 0x000000e6ddb57223 */ /* 0x000fe200000100ee */
[----:B------:R-:W-:Y:S01]  /*2a260*/  SHF.L.U32 R224, R43, 0x10, RZ ;  /* 0x000000102be07819 */ /* 0x000fe200000006ff */
[----:B------:R-:W-:Y:S01]  /*2a270*/  FFMA.FTZ R189, R221, R240, R189 ;  /* 0x000000f0ddbd7223 */ /* 0x000fe200000100bd */
[----:B------:R-:W-:Y:S01]  /*2a280*/  IMAD.U32 R228, R91, 0x10000, RZ ;  /* 0x000100005be47824 */ /* 0x000fe200078e00ff */
[----:B------:R-:W0:Y:S01]  /*2a290*/  @!P1 LDC.64 R220, c[0x0][0x3c0] ;  /* 0x0000f000ffdc9b82 */ /* 0x000e220000000a00 */
[----:B------:R-:W-:Y:S01]  /*2a2a0*/  FMUL.FTZ R139, R198, R139 ;  /* 0x0000008bc68b7220 */ /* 0x000fe20000410000 */
[----:B------:R-:W-:Y:S01]  /*2a2b0*/  PRMT R230, R71, 0x7632, R230 ;  /* 0x0000763247e67816 */ /* 0x000fe200000000e6 */
[----:B------:R-:W-:Y:S01]  /*2a2c0*/  IMAD.U32 R214, R111, 0x10000, RZ ;  /* 0x000100006fd67824 */ /* 0x000fe200078e00ff */
[----:B------:R-:W-:Y:S01]  /*2a2d0*/  PRMT R213, R103, 0x7632, R213 ;  /* 0x0000763267d57816 */ /* 0x000fe200000000d5 */
[----:B------:R-:W-:Y:S01]  /*2a2e0*/  FFMA.FTZ R237, R139, R224, R228 ;  /* 0x000000e08bed7223 */ /* 0x000fe200000100e4 */
[----:B------:R-:W-:Y:S01]  /*2a2f0*/  PRMT R224, R51, 0x7632, R224 ;  /* 0x0000763233e07816 */ /* 0x000fe200000000e0 */
[----:B------:R-:W-:Y:S01]  /*2a300*/  IMAD.U32 R230, R230, 0x10000, RZ ;  /* 0x00010000e6e67824 */ /* 0x000fe200078e00ff */
[----:B------:R-:W-:Y:S01]  /*2a310*/  PRMT R228, R83, 0x7632, R228 ;  /* 0x0000763253e47816 */ /* 0x000fe200000000e4 */
[----:B------:R-:W-:Y:S01]  /*2a320*/  IMAD.U32 R213, R213, 0x10000, RZ ;  /* 0x00010000d5d57824 */ /* 0x000fe200078e00ff */
[----:B------:R-:W-:Y:S01]  /*2a330*/  SHF.L.U32 R192, R63, 0x10, RZ ;  /* 0x000000103fc07819 */ /* 0x000fe200000006ff */
[----:B------:R-:W-:Y:S01]  /*2a340*/  FMUL.FTZ R211, R198, R207 ;  /* 0x000000cfc6d37220 */ /* 0x000fe20000410000 */
[----:B------:R-:W-:Y:S01]  /*2a350*/  SHF.L.U32 R228, R228, 0x10, RZ ;  /* 0x00000010e4e47819 */ /* 0x000fe200000006ff */
[----:B------:R-:W-:Y:S01]  /*2a360*/  IMAD.U32 R224, R224, 0x10000, RZ ;  /* 0x00010000e0e07824 */ /* 0x000fe200078e00ff */
[----:B------:R-:W-:Y:S01]  /*2a370*/  SHF.L.U32 R238, R33, 0x10, RZ ;  /* 0x0000001021ee7819 */ /* 0x000fe200000006ff */
[----:B------:R-:W-:Y:S01]  /*2a380*/  FFMA.FTZ R139, R139, R192, R214 ;  /* 0x000000c08b8b7223 */ /* 0x000fe200000100d6 */
[C---:B------:R-:W-:Y:S01]  /*2a390*/  FFMA.FTZ R192, R211.reuse, R230, R213 ;  /* 0x000000e6d3c07223 */ /* 0x040fe200000100d5 */
[----:B------:R-:W-:Y:S01]  /*2a3a0*/  FFMA.FTZ R207, R211, R224, R228 ;  /* 0x000000e0d3cf7223 */ /* 0x000fe200000100e4 */
[C---:B------:R-:W-:Y:S01]  /*2a3b0*/  FADD.FTZ R213, -R204.reuse, R209 ;  /* 0x000000d1ccd57221 */ /* 0x040fe20000010100 */
[----:B------:R-:W-:Y:S01]  /*2a3c0*/  FADD.FTZ R211, -R204, R140 ;  /* 0x0000008cccd37221 */ /* 0x000fe20000010100 */
[----:B------:R-:W-:Y:S01]  /*2a3d0*/  SHF.L.U32 R209, R30, 0x10, RZ ;  /* 0x000000101ed17819 */ /* 0x000fe200000006ff */
[----:B------:R-:W-:-:S02]  /*2a3e0*/  IMAD.U32 R140, R44, 0x10000, RZ ;  /* 0x000100002c8c7824 */ /* 0x000fc400078e00ff */
[----:B------:R-:W-:Y:S01]  /*2a3f0*/  FMUL.FTZ R213, R198, R213 ;  /* 0x000000d5c6d57220 */ /* 0x000fe20000410000 */
[----:B------:R-:W-:Y:S02]  /*2a400*/  IMAD.U32 R224, R84, 0x10000, RZ ;  /* 0x0001000054e07824 */ /* 0x000fe400078e00ff */
[----:B------:R-:W-:Y:S01]  /*2a410*/  FMUL.FTZ R211, R198, R211 ;  /* 0x000000d3c6d37220 */ /* 0x000fe20000410000 */
[----:B------:R-:W-:Y:S01]  /*2a420*/  IMAD.U32 R228, R31, 0x10000, RZ ;  /* 0x000100001fe47824 */ /* 0x000fe200078e00ff */
[----:B------:R-:W-:Y:S01]  /*2a430*/  SHF.L.U32 R230, R28, 0x10, RZ ;  /* 0x000000101ce67819 */ /* 0x000fe200000006ff */
[----:B------:R-:W-:Y:S01]  /*2a440*/  FFMA.FTZ R140, R213, R140, R224 ;  /* 0x0000008cd58c7223 */ /* 0x000fe200000100e0 */
[----:B------:R-:W-:Y:S02]  /*2a450*/  IMAD.U32 R214, R32, 0x10000, RZ ;  /* 0x0001000020d67824 */ /* 0x000fe400078e00ff */
[----:B------:R-:W-:Y:S01]  /*2a460*/  FFMA.FTZ R228, R211, R228, R209 ;  /* 0x000000e4d3e47223 */ /* 0x000fe200000100d1 */
[----:B0-----:R-:W-:-:S04]  /*2a470*/  @!P1 IMAD.WIDE R224, R183, 0x4, R220 ;  /* 0x00000004b7e09825 */ /* 0x001fc800078e02dc */
[----:B------:R-:W-:Y:S01]  /*2a480*/  FADD.FTZ R209, -R204, R208 ;  /* 0x000000d0ccd17221 */ /* 0x000fe20000010100 */
[----:B------:R-:W-:Y:S01]  /*2a490*/  FFMA.FTZ R238, R211, R238, R214 ;  /* 0x000000eed3ee7223 */ /* 0x000fe200000100d6 */
[----:B------:R-:W-:Y:S01]  /*2a4a0*/  SHF.L.U32 R208, R64, 0x10, RZ ;  /* 0x0000001040d07819 */ /* 0x000fe200000006ff */
[----:B------:R-:W-:Y:S02]  /*2a4b0*/  IMAD.U32 R214, R104, 0x10000, RZ ;  /* 0x0001000068d67824 */ /* 0x000fe400078e00ff */
[----:B------:R-:W-:Y:S01]  /*2a4c0*/  FMUL.FTZ R209, R198, R209 ;  /* 0x000000d1c6d17220 */ /* 0x000fe20000410000 */
[----:B------:R-:W-:Y:S01]  /*2a4d0*/  IMAD.U32 R220, R29, 0x10000, RZ ;  /* 0x000100001ddc7824 */ /* 0x000fe200078e00ff */
[----:B------:R0:W-:Y:S01]  /*2a4e0*/  @!P1 STG.E desc[UR8][R224.64], R216 ;  /* 0x000000d8e0009986 */ /* 0x0001e2000c101908 */
[----:B------:R-:W-:Y:S01]  /*2a4f0*/  FADD.FTZ R141, -R204, R141 ;  /* 0x0000008dcc8d7221 */ /* 0x000fe20000010100 */
[----:B------:R-:W-:Y:S01]  /*2a500*/  FFMA.FTZ R208, R213, R208, R214 ;  /* 0x000000d0d5d07223 */ /* 0x000fe200000100d6 */
[----:B------:R-:W-:Y:S01]  /*2a510*/  FFMA.FTZ R220, R209, R220, R230 ;  /* 0x000000dcd1dc7223 */ /* 0x000fe200000100e6 */
[----:B------:R-:W-:Y:S01]  /*2a520*/  IMAD.U32 R214, R27, 0x10000, RZ ;  /* 0x000100001bd67824 */ /* 0x000fe200078e00ff */
[----:B------:R-:W-:Y:S01]  /*2a530*/  SHF.L.U32 R240, R45, 0x10, RZ ;  /* 0x000000102df07819 */ /* 0x000fe200000006ff */
[----:B------:R-:W-:-:S02]  /*2a540*/  IMAD.U32 R230, R26, 0x10000, RZ ;  /* 0x000100001ae67824 */ /* 0x000fc400078e00ff */
[----:B------:R-:W-:Y:S01]  /*2a550*/  FMUL.FTZ R213, R198, R141 ;  /* 0x0000008dc6d57220 */ /* 0x000fe20000410000 */
[----:B------:R-:W-:Y:S02]  /*2a560*/  IMAD.U32 R242, R85, 0x10000, RZ ;  /* 0x0001000055f27824 */ /* 0x000fe400078e00ff */
[----:B------:R-:W-:Y:S01]  /*2a570*/  FADD.FTZ R211, -R204, R206 ;  /* 0x000000ceccd37221 */ /* 0x000fe20000010100 */
[----:B------:R-:W-:Y:S01]  /*2a580*/  FFMA.FTZ R209, R209, R214, R230 ;  /* 0x000000d6d1d17223 */ /* 0x000fe200000100e6 */
[----:B------:R-:W-:Y:S01]  /*2a590*/  IMAD.U32 R214, R65, 0x10000, RZ ;  /* 0x0001000041d67824 */ /* 0x000fe200078e00ff */
[----:B0-----:R-:W0:Y:S01]  /*2a5a0*/  @!P1 LDC.64 R224, c[0x0][0x3c8] ;  /* 0x0000f200ffe09b82 */ /* 0x001e220000000a00 */
[----:B------:R-:W-:Y:S01]  /*2a5b0*/  SHF.L.U32 R216, R105, 0x10, RZ ;  /* 0x0000001069d87819 */ /* 0x000fe200000006ff */
[----:B------:R-:W-:Y:S01]  /*2a5c0*/  FFMA.FTZ R141, R213, R240, R242 ;  /* 0x000000f0d58d7223 */ /* 0x000fe200000100f2 */
[----:B------:R-:W-:Y:S02]  /*2a5d0*/  IMAD.U32 R206, R25, 0x10000, RZ ;  /* 0x0001000019ce7824 */ /* 0x000fe400078e00ff */
[----:B------:R-:W-:Y:S01]  /*2a5e0*/  FMUL.FTZ R211, R198, R211 ;  /* 0x000000d3c6d37220 */ /* 0x000fe20000410000 */
[----:B------:R-:W-:-:S02]  /*2a5f0*/  IMAD.U32 R239, R22, 0x10000, RZ ;  /* 0x0001000016ef7824 */ /* 0x000fc400078e00ff */
[----:B------:R-:W-:Y:S01]  /*2a600*/  FFMA.FTZ R213, R213, R214, R216 ;  /* 0x000000d6d5d57223 */ /* 0x000fe200000100d8 */
[----:B------:R-:W-:Y:S01]  /*2a610*/  IMAD.U32 R214, R24, 0x10000, RZ ;  /* 0x0001000018d67824 */ /* 0x000fe200078e00ff */
[----:B------:R-:W1:Y:S01]  /*2a620*/  LDC.64 R240, c[0x0][0x428] ;  /* 0x00010a00fff07b82 */ /* 0x000e620000000a00 */
[----:B------:R-:W-:Y:S01]  /*2a630*/  SHF.L.U32 R216, R23, 0x10, RZ ;  /* 0x0000001017d87819 */ /* 0x000fe200000006ff */
[----:B------:R-:W-:Y:S01]  /*2a640*/  FADD.FTZ R187, -R204, R187 ;  /* 0x000000bbccbb7221 */ /* 0x000fe20000010100 */
[C---:B------:R-:W-:Y:S01]  /*2a650*/  FFMA.FTZ R221, R211.reuse, R206, R214 ;  /* 0x000000ced3dd7223 */ /* 0x040fe200000100d6 */
[----:B------:R-:W-:Y:S01]  /*2a660*/  SHF.L.U32 R206, R86, 0x10, RZ ;  /* 0x0000001056ce7819 */ /* 0x000fe200000006ff */
[C---:B------:R-:W-:Y:S01]  /*2a670*/  FADD.FTZ R193, -R204.reuse, R193 ;  /* 0x000000c1ccc17221 */ /* 0x040fe20000010100 */
[----:B------:R-:W-:Y:S01]  /*2a680*/  FFMA.FTZ R214, R211, R216, R239 ;  /* 0x000000d8d3d67223 */ /* 0x000fe200000100ef */
[----:B------:R-:W-:Y:S01]  /*2a690*/  FADD.FTZ R211, -R204, R142 ;  /* 0x0000008eccd37221 */ /* 0x000fe20000010100 */
[----:B------:R-:W-:-:S02]  /*2a6a0*/  IMAD.U32 R142, R46, 0x10000, RZ ;  /* 0x000100002e8e7824 */ /* 0x000fc400078e00ff */
[----:B------:R-:W-:Y:S01]  /*2a6b0*/  FMUL.FTZ R187, R198, R187 ;  /* 0x000000bbc6bb7220 */ /* 0x000fe20000410000 */
[----:B------:R-:W-:Y:S01]  /*2a6c0*/  F2FP.BF16.F32.PACK_AB R126, R222, R126 ;  /* 0x0000007ede7e723e */ /* 0x000fe200000010ff */
[----:B------:R-:W-:Y:S01]  /*2a6d0*/  FMUL.FTZ R211, R198, R211 ;  /* 0x000000d3c6d37220 */ /* 0x000fe20000410000 */
[----:B------:R-:W-:Y:S01]  /*2a6e0*/  SHF.L.U32 R230, R18, 0x10, RZ ;  /* 0x0000001012e67819 */ /* 0x000fe200000006ff */
[----:B------:R-:W-:Y:S01]  /*2a6f0*/  IMAD.U32 R216, R66, 0x10000, RZ ;  /* 0x0001000042d87824 */ /* 0x000fe200078e00ff */
[----:B------:R-:W-:Y:S01]  /*2a700*/  F2FP.BF16.F32.PACK_AB R127, R229, R127 ;  /* 0x0000007fe57f723e */ /* 0x000fe200000010ff */
[----:B------:R-:W-:Y:S01]  /*2a710*/  FFMA.FTZ R142, R211, R142, R206 ;  /* 0x0000008ed38e7223 */ /* 0x000fe200000100ce */
[----:B0-----:R-:W-:Y:S01]  /*2a720*/  @!P1 IMAD.WIDE R224, R183, 0x4, R224 ;  /* 0x00000004b7e09825 */ /* 0x001fe200078e02e0 */
[----:B------:R-:W-:-:S03]  /*2a730*/  SHF.L.U32 R206, R21, 0x10, RZ ;  /* 0x0000001015ce7819 */ /* 0x000fc600000006ff */
[----:B------:R-:W-:Y:S01]  /*2a740*/  FMUL.FTZ R193, R198, R193 ;  /* 0x000000c1c6c17220 */ /* 0x000fe20000410000 */
[----:B------:R-:W-:Y:S01]  /*2a750*/  F2FP.BF16.F32.PACK_AB R125, R125, R223 ;  /* 0x000000df7d7d723e */ /* 0x000fe200000010ff */
[----:B------:R-:W-:Y:S01]  /*2a760*/  IMAD.U32 R239, R106, 0x10000, RZ ;  /* 0x000100006aef7824 */ /* 0x000fe200078e00ff */
[----:B------:R0:W-:Y:S01]  /*2a770*/  @!P1 STG.E desc[UR8][R224.64], R198 ;  /* 0x000000c6e0009986 */ /* 0x0001e2000c101908 */
[----:B------:R-:W-:Y:S01]  /*2a780*/  F2FP.BF16.F32.PACK_AB R124, R124, R217 ;  /* 0x000000d97c7c723e */ /* 0x000fe200000010ff */
[----:B------:R-:W-:Y:S01]  /*2a790*/  FADD.FTZ R199, -R204, R199 ;  /* 0x000000c7ccc77221 */ /* 0x000fe20000010100 */
[----:B------:R-:W-:Y:S01]  /*2a7a0*/  PRMT R242, R52, 0x7632, R242 ;  /* 0x0000763234f27816 */ /* 0x000fe200000000f2 */
[----:B------:R-:W-:Y:S01]  /*2a7b0*/  FFMA.FTZ R216, R211, R216, R239 ;  /* 0x000000d8d3d87223 */ /* 0x000fe200000100ef */
[----:B------:R-:W-:Y:S01]  /*2a7c0*/  PRMT R244, R76, 0x7632, R244 ;  /* 0x000076324cf47816 */ /* 0x000fe200000000f4 */
[----:B------:R-:W-:Y:S01]  /*2a7d0*/  FADD.FTZ R201, -R204, R201 ;  /* 0x000000c9ccc97221 */ /* 0x000fe20000010100 */
[----:B------:R-:W-:Y:S01]  /*2a7e0*/  SHF.L.U32 R242, R242, 0x10, RZ ;  /* 0x00000010f2f27819 */ /* 0x000fe200000006ff */
[----:B------:R-:W-:Y:S01]  /*2a7f0*/  FMUL.FTZ R199, R198, R199 ;  /* 0x000000c7c6c77220 */ /* 0x000fe20000410000 */
[----:B------:R-:W-:Y:S01]  /*2a800*/  PRMT R223, R72, 0x7632, R223 ;  /* 0x0000763248df7816 */ /* 0x000fe200000000df */
[----:B------:R-:W-:Y:S01]  /*2a810*/  IMAD.U32 R244, R244, 0x10000, RZ ;  /* 0x00010000f4f47824 */ /* 0x000fe200078e00ff */
[----:B------:R-:W-:Y:S01]  /*2a820*/  PRMT R211, R96, 0x7632, R211 ;  /* 0x0000763260d37816 */ /* 0x000fe200000000d3 */
[----:B0-----:R-:W-:-:S02]  /*2a830*/  IMAD.U32 R224, R20, 0x10000, RZ ;  /* 0x0001000014e07824 */ /* 0x001fc400078e00ff */
[C---:B------:R-:W-:Y:S01]  /*2a840*/  FADD.FTZ R197, -R204.reuse, R197 ;  /* 0x000000c5ccc57221 */ /* 0x040fe20000010100 */
[----:B------:R-:W-:Y:S01]  /*2a850*/  FADD.FTZ R133, -R204, R133 ;  /* 0x00000085cc857221 */ /* 0x000fe20000010100 */
[----:B------:R-:W-:Y:S01]  /*2a860*/  SHF.L.U32 R211, R211, 0x10, RZ ;  /* 0x00000010d3d37819 */ /* 0x000fe200000006ff */
[----:B------:R-:W-:Y:S01]  /*2a870*/  FFMA.FTZ R222, R187, R206, R224 ;  /* 0x000000cebbde7223 */ /* 0x000fe200000100e0 */
[----:B------:R-:W-:Y:S02]  /*2a880*/  IMAD.U32 R206, R19, 0x10000, RZ ;  /* 0x0001000013ce7824 */ /* 0x000fe400078e00ff */
[----:B------:R-:W-:Y:S01]  /*2a890*/  FMUL.FTZ R197, R198, R197 ;  /* 0x000000c5c6c57220 */ /* 0x000fe20000410000 */
[----:B-1----:R-:W-:-:S04]  /*2a8a0*/  IMAD.WIDE.U32 R224, R130, 0x10, R240 ;  /* 0x0000001082e07825 */ /* 0x002fc800078e00f0 */
[----:B------:R-:W-:Y:S01]  /*2a8b0*/  FMUL.FTZ R133, R198, R133 ;  /* 0x00000085c6857220 */ /* 0x000fe20000410000 */
[----:B------:R-:W-:Y:S01]  /*2a8c0*/  FFMA.FTZ R217, R187, R206, R230 ;  /* 0x000000cebbd97223 */ /* 0x000fe200000100e6 */
[----:B------:R-:W-:Y:S01]  /*2a8d0*/  FADD.FTZ R187, -R204, R186 ;  /* 0x000000baccbb7221 */ /* 0x000fe20000010100 */
[----:B------:R-:W-:Y:S01]  /*2a8e0*/  IMAD.U32 R206, R47, 0x10000, RZ ;  /* 0x000100002fce7824 */ /* 0x000fe200078e00ff */
[----:B------:R0:W-:Y:S01]  /*2a8f0*/  STG.E.128 desc[UR8][R224.64], R124 ;  /* 0x0000007ce0007986 */ /* 0x0001e2000c101d08 */
[----:B------:R-:W-:Y:S02]  /*2a900*/  IMAD.U32 R230, R87, 0x10000, RZ ;  /* 0x0001000057e67824 */ /* 0x000fe400078e00ff */
[----:B------:R-:W-:Y:S01]  /*2a910*/  FMUL.FTZ R187, R198, R187 ;  /* 0x000000bbc6bb7220 */ /* 0x000fe20000410000 */
[----:B------:R-:W-:Y:S02]  /*2a920*/  IMAD.U32 R186, R223, 0x10000, RZ ;  /* 0x00010000dfba7824 */ /* 0x000fe400078e00ff */
[C---:B------:R-:W-:Y:S01]  /*2a930*/  FADD.FTZ R191, -R204.reuse, R191 ;  /* 0x000000bfccbf7221 */ /* 0x040fe20000010100 */
[----:B------:R-:W-:Y:S01]  /*2a940*/  FADD.FTZ R135, -R204, R135 ;  /* 0x00000087cc877221 */ /* 0x000fe20000010100 */
[----:B------:R-:W-:Y:S01]  /*2a950*/  FFMA.FTZ R229, R187, R206, R230 ;  /* 0x000000cebbe57223 */ /* 0x000fe200000100e6 */
[----:B------:R-:W-:Y:S01]  /*2a960*/  SHF.L.U32 R230, R17, 0x10, RZ ;  /* 0x0000001011e67819 */ /* 0x000fe200000006ff */
[C---:B------:R-:W-:Y:S01]  /*2a970*/  FMUL.FTZ R191, R198.reuse, R191 ;  /* 0x000000bfc6bf7220 */ /* 0x040fe20000410000 */
[----:B------:R-:W-:Y:S01]  /*2a980*/  PRMT R206, R73, 0x7632, R206 ;  /* 0x0000763249ce7816 */ /* 0x000fe200000000ce */
[----:B------:R-:W-:Y:S01]  /*2a990*/  FMUL.FTZ R135, R198, R135 ;  /* 0x00000087c6877220 */ /* 0x000fe20000410000 */
[----:B------:R-:W-:-:S02]  /*2a9a0*/  F2FP.BF16.F32.PACK_AB R136, R143, R136 ;  /* 0x000000888f88723e */ /* 0x000fc400000010ff */
[----:B------:R-:W-:Y:S02]  /*2a9b0*/  SHF.L.U32 R206, R206, 0x10, RZ ;  /* 0x00000010cece7819 */ /* 0x000fe400000006ff */
[----:B------:R-:W-:Y:S02]  /*2a9c0*/  F2FP.BF16.F32.PACK_AB R139, R228, R139 ;  /* 0x0000008be48b723e */ /* 0x000fe400000010ff */
[----:B------:R-:W-:Y:S01]  /*2a9d0*/  F2FP.BF16.F32.PACK_AB R138, R227, R138 ;  /* 0x0000008ae38a723e */ /* 0x000fe200000010ff */
[----:B0-----:R-:W-:Y:S01]  /*2a9e0*/  FADD.FTZ R127, -R204, R210 ;  /* 0x000000d2cc7f7221 */ /* 0x001fe20000010100 */
[----:B------:R-:W-:Y:S01]  /*2a9f0*/  IMAD.U32 R224, R67, 0x10000, RZ ;  /* 0x0001000043e07824 */ /* 0x000fe200078e00ff */
[----:B------:R-:W-:Y:S01]  /*2aa00*/  SHF.L.U32 R225, R14, 0x10, RZ ;  /* 0x000000100ee17819 */ /* 0x000fe200000006ff */
[----:B------:R-:W-:Y:S02]  /*2aa10*/  IMAD.U32 R125, R107, 0x10000, RZ ;  /* 0x000100006b7d7824 */ /* 0x000fe400078e00ff */
[----:B------:R-:W-:Y:S01]  /*2aa20*/  FMUL.FTZ R127, R198, R127 ;  /* 0x0000007fc67f7220 */ /* 0x000fe20000410000 */
[----:B------:R-:W-:Y:S01]  /*2aa30*/  IMAD.U32 R124, R16, 0x10000, RZ ;  /* 0x00010000107c7824 */ /* 0x000fe200078e00ff */
[----:B------:R-:W-:Y:S01]  /*2aa40*/  F2FP.BF16.F32.PACK_AB R137, R226, R137 ;  /* 0x00000089e289723e */ /* 0x000fe200000010ff */
[----:B------:R-:W-:Y:S01]  /*2aa50*/  FFMA.FTZ R224, R187, R224, R125 ;  /* 0x000000e0bbe07223 */ /* 0x000fe2000001007d */
[----:B------:R-:W-:Y:S01]  /*2aa60*/  FFMA.FTZ R187, R127, R242, R244 ;  /* 0x000000f27fbb7223 */ /* 0x000fe200000100f4 */
[----:B------:R-:W-:Y:S01]  /*2aa70*/  IMAD.U32 R126, R15, 0x10000, RZ ;  /* 0x000100000f7e7824 */ /* 0x000fe200078e00ff */
[----:B------:R-:W0:Y:S01]  /*2aa80*/  LDC.64 R242, c[0x0][0x430] ;  /* 0x00010c00fff27b82 */ /* 0x000e220000000a00 */
[----:B------:R-:W-:Y:S01]  /*2aa90*/  FADD.FTZ R125, -R204, R196 ;  /* 0x000000c4cc7d7221 */ /* 0x000fe20000010100 */
[C---:B------:R-:W-:Y:S01]  /*2aaa0*/  FFMA.FTZ R230, R193.reuse, R230, R124 ;  /* 0x000000e6c1e67223 */ /* 0x040fe2000001007c */
[----:B------:R-:W-:Y:S01]  /*2aab0*/  FFMA.FTZ R225, R193, R126, R225 ;  /* 0x0000007ec1e17223 */ /* 0x000fe200000100e1 */
[----:B------:R-:W-:Y:S01]  /*2aac0*/  SHF.L.U32 R124, R68, 0x10, RZ ;  /* 0x00000010447c7819 */ /* 0x000fe200000006ff */
[----:B------:R-:W-:Y:S01]  /*2aad0*/  FMUL.FTZ R125, R198, R125 ;  /* 0x0000007dc67d7220 */ /* 0x000fe20000410000 */
[----:B------:R-:W-:-:S02]  /*2aae0*/  IMAD.U32 R126, R100, 0x10000, RZ ;  /* 0x00010000647e7824 */ /* 0x000fc400078e00ff */
[----:B------:R-:W-:Y:S01]  /*2aaf0*/  FFMA.FTZ R186, R127, R186, R211 ;  /* 0x000000ba7fba7223 */ /* 0x000fe200000100d3 */
[----:B------:R-:W-:Y:S02]  /*2ab00*/  IMAD.U32 R210, R48, 0x10000, RZ ;  /* 0x0001000030d27824 */ /* 0x000fe400078e00ff */
[----:B------:R-:W-:Y:S01]  /*2ab10*/  FADD.FTZ R127, -R204, R195 ;  /* 0x000000c3cc7f7221 */ /* 0x000fe20000010100 */
[----:B------:R-:W-:Y:S02]  /*2ab20*/  IMAD.U32 R196, R80, 0x10000, RZ ;  /* 0x0001000050c47824 */ /* 0x000fe400078e00ff */
[C---:B------:R-:W-:Y:S01]  /*2ab30*/  FFMA.FTZ R195, R125.reuse, R124, R126 ;  /* 0x0000007c7dc37223 */ /* 0x040fe2000001007e */
[----:B------:R-:W-:Y:S01]  /*2ab40*/  SHF.L.U32 R126, R12, 0x10, RZ ;  /* 0x000000100c7e7819 */ /* 0x000fe200000006ff */
[----:B------:R-:W-:Y:S01]  /*2ab50*/  FMUL.FTZ R127, R198, R127 ;  /* 0x0000007fc67f7220 */ /* 0x000fe20000410000 */
[----:B------:R-:W-:Y:S01]  /*2ab60*/  FFMA.FTZ R210, R125, R210, R196 ;  /* 0x000000d27dd27223 */ /* 0x000fe200000100c4 */
[----:B------:R-:W-:-:S02]  /*2ab70*/  IMAD.U32 R124, R13, 0x10000, RZ ;  /* 0x000100000d7c7824 */ /* 0x000fc400078e00ff */
[----:B------:R-:W-:Y:S01]  /*2ab80*/  FADD.FTZ R193, -R204, R190 ;  /* 0x000000beccc17221 */ /* 0x000fe20000010100 */
[----:B------:R-:W-:Y:S01]  /*2ab90*/  IMAD.U32 R196, R11, 0x10000, RZ ;  /* 0x000100000bc47824 */ /* 0x000fe200078e00ff */
[----:B------:R-:W-:Y:S01]  /*2aba0*/  F2FP.BF16.F32.PACK_AB R143, R230, R229 ;  /* 0x000000e5e68f723e */ /* 0x000fe200000010ff */
[----:B------:R-:W-:Y:S02]  /*2abb0*/  IMAD.U32 R125, R10, 0x10000, RZ ;  /* 0x000100000a7d7824 */ /* 0x000fe400078e00ff */
[----:B------:R-:W-:Y:S01]  /*2abc0*/  FFMA.FTZ R211, R127, R124, R126 ;  /* 0x0000007c7fd37223 */ /* 0x000fe2000001007e */
[----:B------:R-:W-:Y:S01]  /*2abd0*/  F2FP.BF16.F32.PACK_AB R126, R218, R212 ;  /* 0x000000d4da7e723e */ /* 0x000fe200000010ff */
[----:B------:R-:W-:Y:S02]  /*2abe0*/  IMAD.U32 R190, R81, 0x10000, RZ ;  /* 0x0001000051be7824 */ /* 0x000fe400078e00ff */
[----:B------:R-:W-:Y:S01]  /*2abf0*/  FFMA.FTZ R196, R127, R196, R125 ;  /* 0x000000c47fc47223 */ /* 0x000fe2000001007d */
[----:B------:R-:W-:Y:S01]  /*2ac00*/  F2FP.BF16.F32.PACK_AB R125, R205, R203 ;  /* 0x000000cbcd7d723e */ /* 0x000fe200000010ff */
[----:B------:R-:W-:Y:S01]  /*2ac10*/  FMUL.FTZ R193, R198, R193 ;  /* 0x000000c1c6c17220 */ /* 0x000fe20000410000 */
[----:B------:R-:W-:Y:S01]  /*2ac20*/  F2FP.BF16.F32.PACK_AB R124, R202, R200 ;  /* 0x000000c8ca7c723e */ /* 0x000fe200000010ff */
[----:B------:R-:W-:Y:S01]  /*2ac30*/  IMAD.U32 R200, R69, 0x10000, RZ ;  /* 0x0001000045c87824 */ /* 0x000fe200078e00ff */
[----:B------:R-:W-:Y:S01]  /*2ac40*/  SHF.L.U32 R218, R49, 0x10, RZ ;  /* 0x0000001031da7819 */ /* 0x000fe200000006ff */
[----:B0-----:R-:W-:Y:S01]  /*2ac50*/  IMAD.WIDE.U32 R202, R130, 0x10, R242 ;  /* 0x0000001082ca7825 */ /* 0x001fe200078e00f2 */
[----:B------:R-:W-:-:S02]  /*2ac60*/  SHF.L.U32 R205, R101, 0x10, RZ ;  /* 0x0000001065cd7819 */ /* 0x000fc400000006ff */
[----:B------:R-:W-:Y:S01]  /*2ac70*/  F2FP.BF16.F32.PACK_AB R127, R215, R219 ;  /* 0x000000dbd77f723e */ /* 0x000fe200000010ff */
[----:B------:R-:W-:Y:S01]  /*2ac80*/  FFMA.FTZ R218, R193, R218, R190 ;  /* 0x000000dac1da7223 */ /* 0x000fe200000100be */
[----:B------:R-:W-:Y:S01]  /*2ac90*/  PRMT R130, R53, 0x7632, R130 ;  /* 0x0000763235827816 */ /* 0x000fe20000000082 */
[----:B------:R-:W-:Y:S01]  /*2aca0*/  FFMA.FTZ R200, R193, R200, R205 ;  /* 0x000000c8c1c87223 */ /* 0x000fe200000100cd */
[----:B------:R-:W-:Y:S01]  /*2acb0*/  PRMT R193, R74, 0x7632, R193 ;  /* 0x000076324ac17816 */ /* 0x000fe200000000c1 */
[----:B------:R0:W-:Y:S01]  /*2acc0*/  STG.E.128 desc[UR8][R202.64], R124 ;  /* 0x0000007cca007986 */ /* 0x0001e2000c101d08 */
[----:B------:R-:W-:Y:S01]  /*2acd0*/  PRMT R190, R77, 0x7632, R190 ;  /* 0x000076324dbe7816 */ /* 0x000fe200000000be */
[----:B------:R-:W-:Y:S01]  /*2ace0*/  IMAD.U32 R130, R130, 0x10000, RZ ;  /* 0x0001000082827824 */ /* 0x000fe200078e00ff */
[----:B------:R-:W-:Y:S01]  /*2acf0*/  PRMT R212, R54, 0x7632, R212 ;  /* 0x0000763236d47816 */ /* 0x000fe200000000d4 */
[----:B------:R-:W-:Y:S01]  /*2ad00*/  IMAD.WIDE.U32 R226, R129, 0x10, R242 ;  /* 0x0000001081e27825 */ /* 0x000fe200078e00f2 */
[----:B------:R-:W-:-:S02]  /*2ad10*/  PRMT R205, R78, 0x7632, R205 ;  /* 0x000076324ecd7816 */ /* 0x000fc400000000cd */
[----:B------:R-:W-:Y:S01]  /*2ad20*/  PRMT R215, R97, 0x7632, R215 ;  /* 0x0000763261d77816 */ /* 0x000fe200000000d7 */
[----:B------:R-:W-:Y:S01]  /*2ad30*/  IMAD.U32 R190, R190, 0x10000, RZ ;  /* 0x00010000bebe7824 */ /* 0x000fe200078e00ff */
[----:B------:R-:W-:Y:S01]  /*2ad40*/  F2FP.BF16.F32.PACK_AB R141, R221, R141 ;  /* 0x0000008ddd8d723e */ /* 0x000fe200000010ff */
[C---:B------:R-:W-:Y:S01]  /*2ad50*/  IMAD.WIDE.U32 R228, R131.reuse, 0x10, R242 ;  /* 0x0000001083e47825 */ /* 0x040fe200078e00f2 */
[----:B------:R-:W-:Y:S02]  /*2ad60*/  F2FP.BF16.F32.PACK_AB R140, R220, R140 ;  /* 0x0000008cdc8c723e */ /* 0x000fe400000010ff */
[----:B------:R-:W-:Y:S01]  /*2ad70*/  F2FP.BF16.F32.PACK_AB R142, R222, R142 ;  /* 0x0000008ede8e723e */ /* 0x000fe200000010ff */
[----:B------:R-:W-:Y:S01]  /*2ad80*/  IMAD.WIDE.U32 R220, R131, 0x10, R240 ;  /* 0x0000001083dc7825 */ /* 0x000fe200078e00f0 */
[----:B0-----:R-:W-:-:S03]  /*2ad90*/  PRMT R127, R98, 0x7632, R127 ;  /* 0x00007632627f7816 */ /* 0x001fc6000000007f */
[----:B------:R-:W-:Y:S01]  /*2ada0*/  IMAD.U32 R202, R193, 0x10000, RZ ;  /* 0x00010000c1ca7824 */ /* 0x000fe200078e00ff */
[----:B------:R-:W-:Y:S01]  /*2adb0*/  SHF.L.U32 R126, R205, 0x10, RZ ;  /* 0x00000010cd7e7819 */ /* 0x000fe200000006ff */
[----:B------:R-:W-:Y:S02]  /*2adc0*/  IMAD.U32 R124, R212, 0x10000, RZ ;  /* 0x00010000d47c7824 */ /* 0x000fe400078e00ff */
[----:B------:R-:W-:Y:S01]  /*2add0*/  FMUL.FTZ R193, R198, R201 ;  /* 0x000000c9c6c17220 */ /* 0x000fe20000410000 */
[----:B------:R-:W-:Y:S02]  /*2ade0*/  IMAD.U32 R125, R215, 0x10000, RZ ;  /* 0x00010000d77d7824 */ /* 0x000fe400078e00ff */
[----:B------:R-:W-:Y:S01]  /*2adf0*/  FFMA.FTZ R201, R199, R130, R190 ;  /* 0x00000082c7c97223 */ /* 0x000fe200000100be */
[----:B------:R-:W-:Y:S02]  /*2ae00*/  IMAD.U32 R127, R127, 0x10000, RZ ;  /* 0x000100007f7f7824 */ /* 0x000fe400078e00ff */
[----:B------:R-:W-:Y:S01]  /*2ae10*/  FFMA.FTZ R203, R193, R124, R126 ;  /* 0x0000007cc1cb7223 */ /* 0x000fe2000001007e */
[----:B------:R-:W-:Y:S01]  /*2ae20*/  FFMA.FTZ R190, R199, R206, R125 ;  /* 0x000000cec7be7223 */ /* 0x000fe2000001007d */
[----:B------:R-:W-:Y:S01]  /*2ae30*/  PRMT R124, R101, 0x7632, R124 ;  /* 0x00007632657c7816 */ /* 0x000fe2000000007c */
[--C-:B------:R-:W-:Y:S01]  /*2ae40*/  FFMA.FTZ R193, R193, R202, R127.reuse ;  /* 0x000000cac1c17223 */ /* 0x100fe2000001007f */
[----:B------:R-:W-:Y:S01]  /*2ae50*/  PRMT R126, R55, 0x7632, R126 ;  /* 0x00007632377e7816 */ /* 0x000fe2000000007e */
[----:B------:R-:W-:Y:S01]  /*2ae60*/  FADD.FTZ R125, -R204, R188 ;  /* 0x000000bccc7d7221 */ /* 0x000fe20000010100 */
[----:B------:R-:W-:Y:S01]  /*2ae70*/  PRMT R130, R79, 0x7632, R130 ;  /* 0x000076324f827816 */ /* 0x000fe20000000082 */
[----:B------:R-:W-:Y:S01]  /*2ae80*/  IMAD.U32 R212, R7, 0x10000, RZ ;  /* 0x0001000007d47824 */ /* 0x000fe200078e00ff */
[----:B------:R-:W-:Y:S01]  /*2ae90*/  PRMT R202, R75, 0x7632, R202 ;  /* 0x000076324bca7816 */ /* 0x000fe200000000ca */
[----:B------:R-:W-:Y:S01]  /*2aea0*/  FMUL.FTZ R125, R198, R125 ;  /* 0x0000007dc67d7220 */ /* 0x000fe20000410000 */
[----:B------:R-:W-:Y:S01]  /*2aeb0*/  PRMT R127, R99, 0x7632, R127 ;  /* 0x00007632637f7816 */ /* 0x000fe2000000007f */
[----:B------:R-:W-:Y:S01]  /*2aec0*/  IMAD.U32 R126, R126, 0x10000, RZ ;  /* 0x000100007e7e7824 */ /* 0x000fe200078e00ff */
[----:B------:R-:W-:Y:S01]  /*2aed0*/  SHF.L.U32 R124, R124, 0x10, RZ ;  /* 0x000000107c7c7819 */ /* 0x000fe200000006ff */
[----:B------:R-:W-:Y:S01]  /*2aee0*/  IMAD.U32 R130, R130, 0x10000, RZ ;  /* 0x0001000082827824 */ /* 0x000fe200078e00ff */
[----:B------:R-:W-:Y:S01]  /*2aef0*/  SHF.L.U32 R202, R202, 0x10, RZ ;  /* 0x00000010caca7819 */ /* 0x000fe200000006ff */
[----:B------:R-:W-:-:S02]  /*2af00*/  IMAD.U32 R127, R127, 0x10000, RZ ;  /* 0x000100007f7f7824 */ /* 0x000fc400078e00ff */
[----:B------:R-:W-:Y:S01]  /*2af10*/  FFMA.FTZ R212, R125, R212, R124 ;  /* 0x000000d47dd47223 */ /* 0x000fe2000001007c */
[----:B------:R-:W-:Y:S01]  /*2af20*/  FFMA.FTZ R205, R197, R126, R130 ;  /* 0x0000007ec5cd7223 */ /* 0x000fe20000010082 */
[----:B------:R-:W-:Y:S01]  /*2af30*/  SHF.L.U32 R124, R9, 0x10, RZ ;  /* 0x00000010097c7819 */ /* 0x000fe200000006ff */
[----:B------:R-:W-:Y:S01]  /*2af40*/  FFMA.FTZ R197, R197, R202, R127 ;  /* 0x000000cac5c57223 */ /* 0x000fe2000001007f */
[----:B------:R-:W-:Y:S02]  /*2af50*/  IMAD.U32 R126, R8, 0x10000, RZ ;  /* 0x00010000087e7824 */ /* 0x000fe400078e00ff */
[----:B------:R-:W-:Y:S01]  /*2af60*/  FADD.FTZ R127, -R204, R132 ;  /* 0x00000084cc7f7221 */ /* 0x000fe20000010100 */
[----:B------:R-:W-:Y:S01]  /*2af70*/  SHF.L.U32 R132, R82, 0x10, RZ ;  /* 0x0000001052847819 */ /* 0x000fe200000006ff */
[----:B------:R-:W-:Y:S02]  /*2af80*/  IMAD.U32 R130, R50, 0x10000, RZ ;  /* 0x0001000032827824 */ /* 0x000fe400078e00ff */
[----:B------:R-:W-:Y:S01]  /*2af90*/  FFMA.FTZ R223, R125, R124, R126 ;  /* 0x0000007c7ddf7223 */ /* 0x000fe2000001007e */
[----:B------:R-:W-:Y:S01]  /*2afa0*/  FMUL.FTZ R127, R198, R127 ;  /* 0x0000007fc67f7220 */ /* 0x000fe20000410000 */
[----:B------:R-:W-:-:S02]  /*2afb0*/  IMAD.U32 R124, R70, 0x10000, RZ ;  /* 0x00010000467c7824 */ /* 0x000fc400078e00ff */
[----:B------:R-:W-:Y:S01]  /*2afc0*/  FADD.FTZ R125, -R204, R194 ;  /* 0x000000c2cc7d7221 */ /* 0x000fe20000010100 */
[----:B------:R-:W-:Y:S02]  /*2afd0*/  IMAD.U32 R126, R102, 0x10000, RZ ;  /* 0x00010000667e7824 */ /* 0x000fe400078e00ff */
[----:B------:R-:W-:Y:S01]  /*2afe0*/  FFMA.FTZ R130, R127, R130, R132 ;  /* 0x000000827f827223 */ /* 0x000fe20000010084 */
[----:B------:R-:W-:Y:S01]  /*2aff0*/  SHF.L.U32 R132, R51, 0x10, RZ ;  /* 0x0000001033847819 */ /* 0x000fe200000006ff */
[----:B------:R-:W-:Y:S02]  /*2b000*/  IMAD.U32 R188, R83, 0x10000, RZ ;  /* 0x0001000053bc7824 */ /* 0x000fe400078e00ff */
[----:B------:R-:W-:Y:S01]  /*2b010*/  FFMA.FTZ R215, R127, R124, R126 ;  /* 0x0000007c7fd77223 */ /* 0x000fe2000001007e */
[----:B------:R-:W-:Y:S01]  /*2b020*/  SHF.L.U32 R126, R103, 0x10, RZ ;  /* 0x00000010677e7819 */ /* 0x000fe200000006ff */
[----:B------:R-:W-:Y:S02]  /*2b030*/  IMAD.U32 R124, R71, 0x10000, RZ ;  /* 0x00010000477c7824 */ /* 0x000fe400078e00ff */
[C---:B------:R-:W-:Y:S01]  /*2b040*/  FFMA.FTZ R239, R133.reuse, R132, R188 ;  /* 0x0000008485ef7223 */ /* 0x040fe200000100bc */
[----:B------:R-:W-:Y:S01]  /*2b050*/  FMUL.FTZ R125, R198, R125 ;  /* 0x0000007dc67d7220 */ /* 0x000fe20000410000 */
[----:B------:R-:W-:Y:S01]  /*2b060*/  SHF.L.U32 R188, R72, 0x10, RZ ;  /* 0x0000001048bc7819 */ /* 0x000fe200000006ff */
[----:B------:R-:W-:Y:S01]  /*2b070*/  FFMA.FTZ R219, R133, R124, R126 ;  /* 0x0000007c85db7223 */ /* 0x000fe2000001007e */
[----:B------:R-:W-:Y:S01]  /*2b080*/  IMAD.U32 R124, R52, 0x10000, RZ ;  /* 0x00010000347c7824 */ /* 0x000fe200078e00ff */
[----:B------:R-:W-:Y:S01]  /*2b090*/  F2FP.BF16.F32.PACK_AB R132, R232, R231 ;  /* 0x000000e7e884723e */ /* 0x000fe200000010ff */
[----:B------:R-:W-:Y:S01]  /*2b0a0*/  IMAD.U32 R126, R76, 0x10000, RZ ;  /* 0x000100004c7e7824 */ /* 0x000fe200078e00ff */
[----:B------:R-:W-:Y:S01]  /*2b0b0*/  F2FP.BF16.F32.PACK_AB R130, R181, R130 ;  /* 0x00000082b582723e */ /* 0x000fe200000010ff */
[----:B------:R-:W-:Y:S01]  /*2b0c0*/  IMAD.U32 R127, R96, 0x10000, RZ ;  /* 0x00010000607f7824 */ /* 0x000fe200078e00ff */
[----:B------:R-:W-:Y:S01]  /*2b0d0*/  F2FP.BF16.F32.PACK_AB R133, R234, R233 ;  /* 0x000000e9ea85723e */ /* 0x000fe200000010ff */
[----:B------:R-:W-:Y:S01]  /*2b0e0*/  FFMA.FTZ R199, R125, R124, R126 ;  /* 0x0000007c7dc77223 */ /* 0x000fe2000001007e */
[----:B------:R-:W-:Y:S01]  /*2b0f0*/  SHF.L.U32 R124, R77, 0x10, RZ ;  /* 0x000000104d7c7819 */ /* 0x000fe200000006ff */
[----:B------:R-:W-:Y:S01]  /*2b100*/  FFMA.FTZ R188, R125, R188, R127 ;  /* 0x000000bc7dbc7223 */ /* 0x000fe2000001007f */
[----:B------:R-:W-:Y:S01]  /*2b110*/  IMAD.U32 R202, R53, 0x10000, RZ ;  /* 0x0001000035ca7824 */ /* 0x000fe200078e00ff */
[----:B------:R-:W-:Y:S01]  /*2b120*/  SHF.L.U32 R127, R98, 0x10, RZ ;  /* 0x00000010627f7819 */ /* 0x000fe200000006ff */
[----:B------:R-:W-:Y:S01]  /*2b130*/  IMAD.U32 R126, R73, 0x10000, RZ ;  /* 0x00010000497e7824 */ /* 0x000fe200078e00ff */
[----:B------:R-:W-:Y:S01]  /*2b140*/  F2FP.BF16.F32.PACK_AB R131, R207, R239 ;  /* 0x000000efcf83723e */ /* 0x000fe200000010ff */
[----:B------:R-:W-:-:S02]  /*2b150*/  IMAD.U32 R125, R97, 0x10000, RZ ;  /* 0x00010000617d7824 */ /* 0x000fc400078e00ff */
[C---:B------:R-:W-:Y:S01]  /*2b160*/  FFMA.FTZ R202, R191.reuse, R202, R124 ;  /* 0x000000cabfca7223 */ /* 0x040fe2000001007c */
[----:B------:R-:W-:Y:S02]  /*2b170*/  IMAD.U32 R124, R78, 0x10000, RZ ;  /* 0x000100004e7c7824 */ /* 0x000fe400078e00ff */
[----:B------:R-:W-:Y:S01]  /*2b180*/  FFMA.FTZ R191, R191, R126, R125 ;  /* 0x0000007ebfbf7223 */ /* 0x000fe2000001007d */
[----:B------:R-:W-:Y:S01]  /*2b190*/  FADD.FTZ R125, -R204, R134 ;  /* 0x00000086cc7d7221 */ /* 0x000fe20000010100 */
[----:B------:R-:W-:Y:S01]  /*2b1a0*/  SHF.L.U32 R204, R54, 0x10, RZ ;  /* 0x0000001036cc7819 */ /* 0x000fe200000006ff */
[----:B------:R-:W-:Y:S01]  /*2b1b0*/  IMAD.U32 R194, R74, 0x10000, RZ ;  /* 0x000100004ac27824 */ /* 0x000fe200078e00ff */
[----:B------:R-:W-:Y:S01]  /*2b1c0*/  F2FP.BF16.F32.PACK_AB R134, R236, R235 ;  /* 0x000000ebec86723e */ /* 0x000fe200000010ff */
[----:B------:R-:W-:Y:S01]  /*2b1d0*/  FMUL.FTZ R125, R198, R125 ;  /* 0x0000007dc67d7220 */ /* 0x000fe20000410000 */
[----:B------:R-:W-:Y:S01]  /*2b1e0*/  SHF.L.U32 R198, R75, 0x10, RZ ;  /* 0x000000104bc67819 */ /* 0x000fe200000006ff */
[----:B------:R-:W-:-:S02]  /*2b1f0*/  IMAD.U32 R206, R55, 0x10000, RZ ;  /* 0x0001000037ce7824 */ /* 0x000fc400078e00ff */
[C---:B------:R-:W-:Y:S01]  /*2b200*/  FFMA.FTZ R204, R125.reuse, R204, R124 ;  /* 0x000000cc7dcc7223 */ /* 0x040fe2000001007c */
[----:B------:R-:W-:Y:S01]  /*2b210*/  FFMA.FTZ R194, R125, R194, R127 ;  /* 0x000000c27dc27223 */ /* 0x000fe2000001007f */
[----:B------:R-:W-:Y:S02]  /*2b220*/  IMAD.U32 R124, R79, 0x10000, RZ ;  /* 0x000100004f7c7824 */ /* 0x000fe400078e00ff */
[----:B------:R-:W-:Y:S02]  /*2b230*/  IMAD.U32 R125, R99, 0x10000, RZ ;  /* 0x00010000637d7824 */ /* 0x000fe400078e00ff */
[----:B------:R-:W-:Y:S01]  /*2b240*/  FFMA.FTZ R206, R135, R206, R124 ;  /* 0x000000ce87ce7223 */ /* 0x000fe2000001007c */
[----:B------:R-:W-:-:S04]  /*2b250*/  IMAD.WIDE.U32 R126, R128, 0x10, R240 ;  /* 0x00000010807e7825 */ /* 0x000fc800078e00f0 */
[----:B------:R-:W-:Y:S01]  /*2b260*/  FFMA.FTZ R198, R135, R198, R125 ;  /* 0x000000c687c67223 */ /* 0x000fe2000001007d */
[----:B------:R-:W-:Y:S01]  /*2b270*/  F2FP.BF16.F32.PACK_AB R135, R238, R237 ;  /* 0x000000edee87723e */ /* 0x000fe200000010ff */
[----:B------:R-:W-:Y:S01]  /*2b280*/  IMAD.WIDE.U32 R124, R129, 0x10, R240 ;  /* 0x00000010817c7825 */ /* 0x000fe200078e00f0 */
[----:B------:R-:W-:-:S03]  /*2b290*/  F2FP.BF16.F32.PACK_AB R129, R223, R218 ;  /* 0x000000dadf81723e */ /* 0x000fc600000010ff */
[----:B------:R0:W-:Y:S01]  /*2b2a0*/  STG.E.128 desc[UR8][R126.64], R132 ;  /* 0x000000847e007986 */ /* 0x0001e2000c101d08 */
[----:B------:R-:W-:Y:S01]  /*2b2b0*/  IMAD.WIDE.U32 R230, R128, 0x10, R242 ;  /* 0x0000001080e67825 */ /* 0x000fe200078e00f2 */
[----:B------:R-:W-:-:S03]  /*2b2c0*/  F2FP.BF16.F32.PACK_AB R128, R211, R210 ;  /* 0x000000d2d380723e */ /* 0x000fc600000010ff */
[C---:B------:R-:W-:Y:S01]  /*2b2d0*/  IMAD.WIDE.U32 R240, R180.reuse, 0x10, R240 ;  /* 0x00000010b4f07825 */ /* 0x040fe200078e00f0 */
[----:B------:R-:W-:Y:S03]  /*2b2e0*/  STG.E.128 desc[UR8][R230.64], R136 ;  /* 0x00000088e6007986 */ /* 0x000fe6000c101d08 */
[----:B------:R-:W-:Y:S01]  /*2b2f0*/  IMAD.WIDE.U32 R242, R180, 0x10, R242 ;  /* 0x00000010b4f27825 */ /* 0x000fe200078e00f2 */
[----:B------:R1:W-:Y:S01]  /*2b300*/  STG.E.128 desc[UR8][R124.64], R140 ;  /* 0x0000008c7c007986 */ /* 0x0003e2000c101d08 */
[----:B------:R-:W2:Y:S01]  /*2b310*/  LDC.64 R180, c[0x0][0x380] ;  /* 0x0000e000ffb47b82 */ /* 0x000ea20000000a00 */
[----:B0-----:R-:W-:Y:S02]  /*2b320*/  F2FP.BF16.F32.PACK_AB R127, R225, R224 ;  /* 0x000000e0e17f723e */ /* 0x001fe400000010ff */
[----:B------:R-:W-:Y:S02]  /*2b330*/  F2FP.BF16.F32.PACK_AB R126, R217, R216 ;  /* 0x000000d8d97e723e */ /* 0x000fe400000010ff */
[----:B------:R-:W-:-:S02]  /*2b340*/  F2FP.BF16.F32.PACK_AB R135, R192, R219 ;  /* 0x000000dbc087723e */ /* 0x000fc400000010ff */
[----:B------:R-:W-:Y:S02]  /*2b350*/  F2FP.BF16.F32.PACK_AB R134, R189, R215 ;  /* 0x000000d7bd86723e */ /* 0x000fe400000010ff */
[----:B------:R-:W-:Y:S02]  /*2b360*/  F2FP.BF16.F32.PACK_AB R133, R212, R200 ;  /* 0x000000c8d485723e */ /* 0x000fe400000010ff */
[----:B-1----:R-:W-:Y:S02]  /*2b370*/  F2FP.BF16.F32.PACK_AB R125, R214, R213 ;  /* 0x000000d5d67d723e */ /* 0x002fe400000010ff */
[----:B------:R-:W-:Y:S02]  /*2b380*/  F2FP.BF16.F32.PACK_AB R124, R209, R208 ;  /* 0x000000d0d17c723e */ /* 0x000fe400000010ff */
[----:B------:R-:W-:Y:S02]  /*2b390*/  F2FP.BF16.F32.PACK_AB R132, R196, R195 ;  /* 0x000000c3c484723e */ /* 0x000fe400000010ff */
[----:B------:R-:W-:Y:S01]  /*2b3a0*/  F2FP.BF16.F32.PACK_AB R139, R205, R206 ;  /* 0x000000cecd8b723e */ /* 0x000fe200000010ff */
[----:B------:R0:W-:Y:S01]  /*2b3b0*/  STG.E.128 desc[UR8][R226.64], R124 ;  /* 0x0000007ce2007986 */ /* 0x0001e2000c101d08 */
[----:B------:R-:W-:Y:S01]  /*2b3c0*/  F2FP.BF16.F32.PACK_AB R138, R203, R204 ;  /* 0x000000cccb8a723e */ /* 0x000fe200000010ff */
[----:B--2---:R-:W-:Y:S01]  /*2b3d0*/  IMAD R183, R180, 0x4, R183 ;  /* 0x00000004b4b77824 */ /* 0x004fe200078e02b7 */
        /* <DEDUP_REMOVED lines=9> */
[----:B------:R-:W-:-:S03]  /*2b470*/  ISETP.GE.AND P1, PT, R183, R181, PT ;  /* 0x000000b5b700720c */ /* 0x000fc60003f26270 */
[----:B------:R0:W-:Y:S10]  /*2b480*/  STG.E.128 desc[UR8][R242.64], R140 ;  /* 0x0000008cf2007986 */ /* 0x0001f4000c101d08 */
[----:B------:R-:W-:Y:S05]  /*2b490*/  @!P1 BRA `(.L_x_1468) ;  /* 0xfffffd5c00c89947 */ /* 0x000fea000383ffff */
[----:B------:R-:W-:Y:S05]  /*2b4a0*/  BSYNC B0 ;  /* 0x0000000000007941 */ /* 0x000fea0003800000 */
.L_x_851:
[----:B------:R-:W-:Y:S05]  /*2b4b0*/  EXIT ;  /* 0x000000000000794d */ /* 0x000fea0003800000 */
.L_x_1467:
[----:B------:R-:W-:Y:S01]  /*2b4c0*/  BSSY B1, `(.L_x_1469) ;  /* 0x0000008000017945 */ /* 0x000fe20003800000 */
[----:B------:R-:W-:Y:S01]  /*2b4d0*/  MOV R217, R198 ;  /* 0x000000c600d97202 */ /* 0x000fe20000000f00 */
[----:B------:R-:W-:Y:S01]  /*2b4e0*/  IMAD.MOV.U32 R218, RZ, RZ, 0x1 ;  /* 0x00000001ffda7424 */ /* 0x000fe200078e00ff */
[----:B------:R-:W-:Y:S01]  /*2b4f0*/  MOV R212, 0xffffffff ;  /* 0xffffffff00d47802 */ /* 0x000fe20000000f00 */
[----:B------:R-:W-:-:S07]  /*2b500*/  IMAD.MOV.U32 R219, RZ, RZ, 0x1f ;  /* 0x0000001fffdb7424 */ /* 0x000fce00078e00ff */
[----:B0-----:R-:W-:Y:S05]  /*2b510*/  WARPSYNC.COLLECTIVE R212, `(.L_x_1470) ;  /* 0x00000000d4087348 */ /* 0x001fea0003c00000 */
[----:B------:R1:W2:Y:S02]  /*2b520*/  SHFL.BFLY P2, R205, R217, R218, R219 ;  /* 0x0c0000dad9cd7389 */ /* 0x0002a400000400db */
[----:B012---:R-:W-:Y:S05]  /*2b530*/  ENDCOLLECTIVE ;  /* 0x000000000000791b */ /* 0x007fea0003800000 */
.L_x_1470:
[----:B------:R-:W-:Y:S05]  /*2b540*/  BSYNC B1 ;  /* 0x0000000000017941 */ /* 0x000fea0003800000 */
.L_x_1469:
[----:B------:R-:W-:Y:S02]  /*2b550*/  IMAD.MOV.U32 R125, RZ, RZ, R205 ;  /* 0x000000ffff7d7224 */ /* 0x000fe400078e00cd */
[----:B------:R-:W-:Y:S02]  /*2b560*/  HFMA2 R218, -RZ, RZ, 0, 1.1920928955078125e-07 ;  /* 0x00000002ffda7431 */ /* 0x000fe400000001ff */
[----:B------:R-:W-:Y:S02]  /*2b570*/  IMAD.MOV.U32 R219, RZ, RZ, 0x1f ;  /* 0x0000001fffdb7424 */ /* 0x000fe400078e00ff */
[----:B------:R-:W-:Y:S01]  /*2b580*/  FADD.FTZ R126, R198, R125 ;  /* 0x0000007dc67e7221 */ /* 0x000fe20000010000 */
[----:B------:R-:W-:-:S03]  /*2b590*/  IMAD.MOV.U32 R212, RZ, RZ, -0x1 ;  /* 0xffffffffffd47424 */ /* 0x000fc600078e00ff */
[----:B------:R-:W-:-:S07]  /*2b5a0*/  IMAD.MOV.U32 R217, RZ, RZ, R126 ;  /* 0x000000ffffd97224 */ /* 0x000fce00078e007e */
[----:B------:R-:W-:Y:S05]  /*2b5b0*/  WARPSYNC.COLLECTIVE R212, `(.L_x_1471) ;  /* 0x00000000d4087348 */ /* 0x000fea0003c00000 */
[----:B------:R0:W1:Y:S02]  /*2b5c0*/  SHFL.BFLY P2, R205, R217, R218, R219 ;  /* 0x0c0000dad9cd7389 */ /* 0x00006400000400db */
[----:B01----:R-:W-:Y:S05]  /*2b5d0*/  ENDCOLLECTIVE ;  /* 0x000000000000791b */ /* 0x003fea0003800000 */
.L_x_1471:
[----:B------:R-:W-:Y:S01]  /*2b5e0*/  IMAD.MOV.U32 R218, RZ, RZ, 0x4 ;  /* 0x00000004ffda7424 */ /* 0x000fe200078e00ff */
[----:B------:R-:W-:-:S05]  /*2b5f0*/  MOV R125, R205 ;  /* 0x000000cd007d7202 */ /* 0x000fca0000000f00 */
[----:B------:R-:W-:Y:S02]  /*2b600*/  FADD.FTZ R127, R126, R125 ;  /* 0x0000007d7e7f7221 */ /* 0x000fe40000010000 */
[----:B------:R-:W0:Y:S02]  /*2b610*/  LDC R125, c[0x0][0x400] ;  /* 0x00010000ff7d7b82 */ /* 0x000e240000000800 */
[----:B------:R-:W-:-:S07]  /*2b620*/  IMAD.MOV.U32 R217, RZ, RZ, R127 ;  /* 0x000000ffffd97224 */ /* 0x000fce00078e007f */
[----:B0-----:R-:W-:Y:S05]  /*2b630*/  WARPSYNC.COLLECTIVE R212, `(.L_x_1472) ;  /* 0x00000000d4087348 */ /* 0x001fea0003c00000 */
[----:B------:R1:W2:Y:S02]  /*2b640*/  SHFL.BFLY P2, R205, R217, R218, R219 ;  /* 0x0c0000dad9cd7389 */ /* 0x0002a400000400db */
[----:B012---:R-:W-:Y:S05]  /*2b650*/  ENDCOLLECTIVE ;  /* 0x000000000000791b */ /* 0x007fea0003800000 */
.L_x_1472:
[----:B------:R-:W-:Y:S01]  /*2b660*/  IMAD.MOV.U32 R218, RZ, RZ, 0x8 ;  /* 0x00000008ffda7424 */ /* 0x000fe200078e00ff */
[----:B------:R-:W-:-:S05]  /*2b670*/  MOV R124, R205 ;  /* 0x000000cd007c7202 */ /* 0x000fca0000000f00 */
[----:B------:R-:W-:-:S04]  /*2b680*/  FADD.FTZ R203, R127, R124 ;  /* 0x0000007c7fcb7221 */ /* 0x000fc80000010000 */
[----:B------:R-:W-:-:S07]  /*2b690*/  IMAD.MOV.U32 R217, RZ, RZ, R203 ;  /* 0x000000ffffd97224 */ /* 0x000fce00078e00cb */
[----:B------:R-:W-:Y:S05]  /*2b6a0*/  WARPSYNC.COLLECTIVE R212, `(.L_x_1473) ;  /* 0x00000000d4087348 */ /* 0x000fea0003c00000 */
[----:B------:R0:W1:Y:S02]  /*2b6b0*/  SHFL.BFLY P2, R205, R217, R218, R219 ;  /* 0x0c0000dad9cd7389 */ /* 0x00006400000400db */
[----:B01----:R-:W-:Y:S05]  /*2b6c0*/  ENDCOLLECTIVE ;  /* 0x000000000000791b */ /* 0x003fea0003800000 */
.L_x_1473:
[----:B------:R-:W-:Y:S01]  /*2b6d0*/  IMAD.MOV.U32 R218, RZ, RZ, 0x10 ;  /* 0x00000010ffda7424 */ /* 0x000fe200078e00ff */
[----:B------:R-:W-:-:S05]  /*2b6e0*/  MOV R124, R205 ;  /* 0x000000cd007c7202 */ /* 0x000fca0000000f00 */
[----:B------:R-:W-:-:S04]  /*2b6f0*/  FADD.FTZ R204, R203, R124 ;  /* 0x0000007ccbcc7221 */ /* 0x000fc80000010000 */
[----:B------:R-:W-:-:S07]  /*2b700*/  IMAD.MOV.U32 R217, RZ, RZ, R204 ;  /* 0x000000ffffd97224 */ /* 0x000fce00078e00cc */
[----:B------:R-:W-:Y:S05]  /*2b710*/  WARPSYNC.COLLECTIVE R212, `(.L_x_1474) ;  /* 0x00000000d4087348 */ /* 0x000fea0003c00000 */
[----:B------:R0:W1:Y:S02]  /*2b720*/  SHFL.BFLY P2, R205, R217, R218, R219 ;  /* 0x0c0000dad9cd7389 */ /* 0x00006400000400db */
[----:B01----:R-:W-:Y:S05]  /*2b730*/  ENDCOLLECTIVE ;  /* 0x000000000000791b */ /* 0x003fea0003800000 */
.L_x_1474:
[----:B------:R-:W-:Y:S02]  /*2b740*/  IMAD.MOV.U32 R218, RZ, RZ, 0x1 ;  /* 0x00000001ffda7424 */ /* 0x000fe400078e00ff */
        /* <DEDUP_REMOVED lines=86> */
.L_x_1475:
[----:B------:R-:W-:Y:S02]  /*2bcb0*/  IMAD.MOV.U32 R218, RZ, RZ, 0x2 ;  /* 0x00000002ffda7424 */ /* 0x000fe400078e00ff */
[----:B------:R-:W-:-:S04]  /*2bcc0*/  IMAD.MOV.U32 R127, RZ, RZ, R205 ;  /* 0x000000ffff7f7224 */ /* 0x000fc800078e00cd */
[----:B------:R-:W-:-:S05]  /*2bcd0*/  FADD.FTZ R127, R124, R127 ;  /* 0x0000007f7c7f7221 */ /* 0x000fca0000010000 */
[----:B------:R-:W-:-:S07]  /*2bce0*/  MOV R217, R127 ;  /* 0x0000007f00d97202 */ /* 0x000fce0000000f00 */
[----:B------:R-:W-:Y:S05]  /*2bcf0*/  WARPSYNC.COLLECTIVE R212, `(.L_x_1476) ;  /* 0x00000000d4087348 */ /* 0x000fea0003c00000 */
[----:B------:R0:W1:Y:S02]  /*2bd00*/  SHFL.BFLY P2, R205, R217, R218, R219 ;  /* 0x0c0000dad9cd7389 */ /* 0x00006400000400db */
[----:B01----:R-:W-:Y:S05]  /*2bd10*/  ENDCOLLECTIVE ;  /* 0x000000000000791b */ /* 0x003fea0003800000 */
.L_x_1476:
[----:B------:R-:W-:Y:S02]  /*2bd20*/  IMAD.MOV.U32 R218, RZ, RZ, 0x4 ;  /* 0x00000004ffda7424 */ /* 0x000fe400078e00ff */
[----:B------:R-:W-:-:S04]  /*2bd30*/  IMAD.MOV.U32 R126, RZ, RZ, R205 ;  /* 0x000000ffff7e7224 */ /* 0x000fc800078e00cd */
[----:B------:R-:W-:-:S05]  /*2bd40*/  FADD.FTZ R126, R127, R126 ;  /* 0x0000007e7f7e7221 */ /* 0x000fca0000010000 */
[----:B------:R-:W-:-:S07]  /*2bd50*/  MOV R217, R126 ;  /* 0x0000007e00d97202 */ /* 0x000fce0000000f00 */
[----:B------:R-:W-:Y:S05]  /*2bd60*/  WARPSYNC.COLLECTIVE R212, `(.L_x_1477) ;  /* 0x00000000d4087348 */ /* 0x000fea0003c00000 */
[----:B------:R0:W1:Y:S02]  /*2bd70*/  SHFL.BFLY P2, R205, R217, R218, R219 ;  /* 0x0c0000dad9cd7389 */ /* 0x00006400000400db */
[----:B01----:R-:W-:Y:S05]  /*2bd80*/  ENDCOLLECTIVE ;  /* 0x000000000000791b */ /* 0x003fea0003800000 */
.L_x_1477:
[----:B------:R-:W-:Y:S02]  /*2bd90*/  IMAD.MOV.U32 R218, RZ, RZ, 0x8 ;  /* 0x00000008ffda7424 */ /* 0x000fe400078e00ff */
[----:B------:R-:W-:-:S04]  /*2bda0*/  IMAD.MOV.U32 R203, RZ, RZ, R205 ;  /* 0x000000ffffcb7224 */ /* 0x000fc800078e00cd */
[----:B------:R-:W-:-:S05]  /*2bdb0*/  FADD.FTZ R203, R126, R203 ;  /* 0x000000cb7ecb7221 */ /* 0x000fca0000010000 */
[----:B------:R-:W-:-:S07]  /*2bdc0*/  MOV R217, R203 ;  /* 0x000000cb00d97202 */ /* 0x000fce0000000f00 */
[----:B------:R-:W-:Y:S05]  /*2bdd0*/  WARPSYNC.COLLECTIVE R212, `(.L_x_1478) ;  /* 0x00000000d4087348 */ /* 0x000fea0003c00000 */
[----:B------:R0:W1:Y:S02]  /*2bde0*/  SHFL.BFLY P2, R205, R217, R218, R219 ;  /* 0x0c0000dad9cd7389 */ /* 0x00006400000400db */
[----:B01----:R-:W-:Y:S05]  /*2bdf0*/  ENDCOLLECTIVE ;  /* 0x000000000000791b */ /* 0x003fea0003800000 */
.L_x_1478:
[----:B------:R-:W-:Y:S02]  /*2be00*/  IMAD.MOV.U32 R218, RZ, RZ, 0x10 ;  /* 0x00000010ffda7424 */ /* 0x000fe400078e00ff */
[----:B------:R-:W-:-:S04]  /*2be10*/  IMAD.MOV.U32 R198, RZ, RZ, R205 ;  /* 0x000000ffffc67224 */ /* 0x000fc800078e00cd */
[----:B------:R-:W-:-:S05]  /*2be20*/  FADD.FTZ R198, R203, R198 ;  /* 0x000000c6cbc67221 */ /* 0x000fca0000010000 */
[----:B------:R-:W-:-:S07]  /*2be30*/  MOV R217, R198 ;  /* 0x000000c600d97202 */ /* 0x000fce0000000f00 */
[----:B------:R-:W-:Y:S05]  /*2be40*/  WARPSYNC.COLLECTIVE R212, `(.L_x_1479) ;  /* 0x00000000d4087348 */ /* 0x000fea0003c00000 */
[----:B------:R0:W1:Y:S02]  /*2be50*/  SHFL.BFLY P2, R205, R217, R218, R219 ;  /* 0x0c0000dad9cd7389 */ /* 0x00006400000400db */
[----:B01----:R-:W-:Y:S05]  /*2be60*/  ENDCOLLECTIVE ;  /* 0x000000000000791b */ /* 0x003fea0003800000 */
.L_x_1479:
[----:B------:R-:W-:Y:S05]  /*2be70*/  BRA `(.L_x_1480) ;  /* 0xffffffd800e47947 */ /* 0x000fea000383ffff */
.L_x_1481:
        /* <DEDUP_REMOVED lines=16> */
.L_x_27957:


//--------------------- .text._ZN10layer_norm31ln_parallel_residual_fwd_kernelINS_13Kernel_traitsI13__nv_bfloat16S2_S2_S2_fjLj1280ELj1ELj4ELj1ELj16ENS_18Kernel_traits_baseILj1280ES2_S2_S2_S2_fjLj128EEEEELb1ELb1ELb0EEEvNS_9FwdParamsE --------------------------
	.section	.text._ZN10layer_norm31ln_parallel_residual_fwd_kernelINS_13Kernel_traitsI13__nv_bfloat16S2_S2_S2_fjLj1280ELj1ELj4ELj1ELj16ENS_18Kernel_traits_baseILj1280ES2_S2_S2_S2_fjLj128EEEEELb1ELb1ELb0EEEvNS_9FwdParamsE,"ax",@progbits
	.align	128
        .global         _ZN10layer_norm31ln_parallel_residual_fwd_kernelINS_13Kernel_traitsI13__nv_bfloat16S2_S2_S2_fjLj1280ELj1ELj4ELj1ELj16ENS_18Kernel_traits_baseILj1280ES2_S2_S2_S2_fjLj128EEEEELb1ELb1ELb0EEEvNS_9FwdParamsE
        .type           _ZN10layer_norm31ln_parallel_residual_fwd_kernelINS_13Kernel_traitsI13__nv_bfloat16S2_S2_S2_fjLj1280ELj1ELj4ELj1ELj16ENS_18Kernel_traits_baseILj1280ES2_S2_S2_S2_fjLj128EEEEELb1ELb1ELb0EEEvNS_9FwdParamsE,@function
        .size           _ZN10layer_norm31ln_parallel_residual_fwd_kernelINS_13Kernel_traitsI13__nv_bfloat16S2_S2_S2_fjLj1280ELj1ELj4ELj1ELj16ENS_18Kernel_traits_baseILj1280ES2_S2_S2_S2_fjLj128EEEEELb1ELb1ELb0EEEvNS_9FwdParamsE,(.L_x_27958 - _ZN10layer_norm31ln_parallel_residual_fwd_kernelINS_13Kernel_traitsI13__nv_bfloat16S2_S2_S2_fjLj1280ELj1ELj4ELj1ELj16ENS_18Kernel_traits_baseILj1280ES2_S2_S2_S2_fjLj128EEEEELb1ELb1ELb0EEEvNS_9FwdParamsE)
        .other          _ZN10layer_norm31ln_parallel_residual_fwd_kernelINS_13Kernel_traitsI13__nv_bfloat16S2_S2_S2_fjLj1280ELj1ELj4ELj1ELj16ENS_18Kernel_traits_baseILj1280ES2_S2_S2_S2_fjLj128EEEEELb1ELb1ELb0EEEvNS_9FwdParamsE,@"STO_CUDA_ENTRY STV_DEFAULT"
_ZN10layer_norm31ln_parallel_residual_fwd_kernelINS_13Kernel_traitsI13__nv_bfloat16S2_S2_S2_fjLj1280ELj1ELj4ELj1ELj16ENS_18Kernel_traits_baseILj1280ES2_S2_S2_S2_fjLj128EEEEELb1ELb1ELb0EEEvNS_9FwdParamsE:
.text._ZN10layer_norm31ln_parallel_residual_fwd_kernelINS_13Kernel_traitsI13__nv_bfloat16S2_S2_S2_fjLj1280ELj1ELj4ELj1ELj16ENS_18Kernel_traits_baseILj1280ES2_S2_S2_S2_fjLj128EEEEELb1ELb1ELb0EEEvNS_9FwdParamsE:
[----:B------:R-:W-:Y:S01]  /*0000*/  LDC R1, c[0x0][0x37c] ;  /* 0x0000df00ff017b82 */ /* 0x000fe20000000800 */
[----:B------:R-:W0:Y:S07]  /*0010*/  LDCU.U8 UR4, c[0x0][0x464] ;  /* 0x00008c80ff0477ac */ /* 0x000e2e0008000000 */
[----:B------:R-:W1:Y:S01]  /*0020*/  LDC R19, c[0x0][0x45c] ;  /* 0x00011700ff137b82 */ /* 0x000e620000000800 */
[----:B------:R-:W2:Y:S07]  /*0030*/  LDCU.64 UR6, c[0x0][0x358] ;  /* 0x00006b00ff0677ac */ /* 0x000eae0008000a00 */
[----:B------:R-:W2:Y:S01]  /*0040*/  LDC R12, c[0x0][0x458] ;  /* 0x00011600ff0c7b82 */ /* 0x000ea20000000800 */
[----:B------:R-:W3:Y:S01]  /*0050*/  S2R R6, SR_TID.X ;  /* 0x0000000000067919 */ /* 0x000ee20000002100 */
[----:B------:R-:W4:Y:S06]  /*0060*/  LDCU.64 UR8, c[0x0][0x438] ;  /* 0x00008700ff0877ac */ /* 0x000f2c0008000a00 */
[----:B------:R-:W5:Y:S01]  /*0070*/  LDC R9, c[0x0][0x388] ;  /* 0x0000e200ff097b82 */ /* 0x000f620000000800 */
[----:B0-----:R-:W-:Y:S01]  /*0080*/  ISETP.NE.AND P0, PT, RZ, UR4, PT ;  /* 0x00000004ff007c0c */ /* 0x001fe2000bf05270 */
[----:B------:R-:W0:-:S12]  /*0090*/  LDCU.64 UR4, c[0x0][0x450] ;  /* 0x00008a00ff0477ac */ /* 0x000e180008000a00 */
[----:B-1----:R-:W-:Y:S01]  /*00a0*/  @P0 IMAD.MOV.U32 R13, RZ, RZ, R19 ;  /* 0x000000ffff0d0224 */ /* 0x002fe200078e0013 */
[----:B------:R-:W1:Y:S04]  /*00b0*/  @P0 LDC R7, c[0x0][0x460] ;  /* 0x00011800ff070b82 */ /* 0x000e680000000800 */
[----:B--2---:R-:W1:Y:S01]  /*00c0*/  @P0 LDG.E.64 R4, desc[UR6][R12.64] ;  /* 0x000000060c040981 */ /* 0x004e62000c1e1b00 */
[----:B0-----:R-:W-:Y:S01]  /*00d0*/  IMAD.U32 R138, RZ, RZ, UR4 ;  /* 0x00000004ff8a7e24 */ /* 0x001fe2000f8e00ff */
[----:B------:R-:W-:-:S06]  /*00e0*/  MOV R139, UR5 ;  /* 0x00000005008b7c02 */ /* 0x000fcc0008000f00 */
[----:B------:R-:W2:Y:S01]  /*00f0*/  @P0 LDG.E.64 R138, desc[UR6][R138.64] ;  /* 0x000000068a8a0981 */ /* 0x000ea2000c1e1b00 */
[----:B------:R-:W0:Y:S01]  /*0100*/  S2UR UR5, SR_CTAID.X ;  /* 0x00000000000579c3 */ /* 0x000e220000002500 */
[----:B---3--:R-:W-:Y:S01]  /*0110*/  LOP3.LUT R2, R6, 0x1f, RZ, 0xc0, !PT ;  /* 0x0000001f06027812 */ /* 0x008fe200078ec0ff */
[----:B----4-:R-:W-:Y:S01]  /*0120*/  UISETP.NE.U32.AND UP0, UPT, UR8, URZ, UPT ;  /* 0x000000ff0800728c */ /* 0x010fe2000bf05070 */
[----:B-----5:R-:W-:Y:S01]  /*0130*/  SHF.R.S32.HI R0, RZ, 0x1f, R9 ;  /* 0x0000001fff007819 */ /* 0x020fe20000011409 */
[----:B------:R-:W-:Y:S02]  /*0140*/  BSSY.RECONVERGENT B0, `(.L_x_1482) ;  /* 0x0000075000007945 */ /* 0x000fe40003800200 */
[----:B------:R-:W-:Y:S01]  /*0150*/  UISETP.NE.AND.EX UP0, UPT, UR9, URZ, UPT, UP0 ;  /* 0x000000ff0900728c */ /* 0x000fe2000bf05300 */
[----:B------:R-:W-:Y:S01]  /*0160*/  IMAD.MOV.U32 R17, RZ, RZ, R2 ;  /* 0x000000ffff117224 */ /* 0x000fe200078e0002 */
[----:B------:R-:W3:Y:S01]  /*0170*/  LDC R3, c[0x0][0x360] ;  /* 0x0000d800ff037b82 */ /* 0x000ee20000000800 */
[----:B0-----:R-:W-:-:S02]  /*0180*/  USHF.L.U32 UR4, UR5, 0x2, URZ ;  /* 0x0000000205047899 */ /* 0x001fc400080006ff */
[--C-:B---3--:R-:W-:Y:S01]  /*0190*/  IMAD R3, R3, UR5, R6.reuse ;  /* 0x0000000503037c24 */ /* 0x108fe2000f8e0206 */
[----:B-1----:R-:W-:Y:S02]  /*01a0*/  @P0 IADD3 R12, P1, PT, R4, R7, RZ ;  /* 0x00000007040c0210 */ /* 0x002fe40007f3e0ff */
[----:B------:R-:W-:Y:S02]  /*01b0*/  LEA.HI R4, R0, R9, RZ, 0x3 ;  /* 0x0000000900047211 */ /* 0x000fe400078f18ff */
[----:B------:R-:W-:Y:S01]  /*01c0*/  LOP3.LUT R7, R17, 0x1f, RZ, 0x3c, !PT ;  /* 0x0000001f11077812 */ /* 0x000fe200078e3cff */
[----:B------:R-:W-:Y:S01]  /*01d0*/  @P0 IMAD.X R19, RZ, RZ, R5, P1 ;  /* 0x000000ffff130224 */ /* 0x000fe200008e0605 */
[----:B------:R-:W-:Y:S02]  /*01e0*/  SHF.R.U32.HI R0, RZ, 0x5, R6 ;  /* 0x00000005ff007819 */ /* 0x000fe40000011606 */
[----:B------:R-:W-:Y:S01]  /*01f0*/  LEA.HI.SX32 R4, R4, R7, 0x1d ;  /* 0x0000000704047211 */ /* 0x000fe200078feaff */
[C---:B--2---:R-:W-:Y:S01]  /*0200*/  VIADD R35, R139.reuse, 0xbb67ae85 ;  /* 0xbb67ae858b237836 */ /* 0x044fe20000000000 */
[----:B------:R-:W-:Y:S01]  /*0210*/  LOP3.LUT R0, R0, UR4, RZ, 0xfc, !PT ;  /* 0x0000000400007c12 */ /* 0x000fe2000f8efcff */
[C---:B------:R-:W-:Y:S01]  /*0220*/  VIADD R76, R138.reuse, 0x3c6ef372 ;  /* 0x3c6ef3728a4c7836 */ /* 0x040fe20000000000 */
[C---:B------:R-:W-:Y:S01]  /*0230*/  IADD3 R34, PT, PT, R138.reuse, -0x61c88647, RZ ;  /* 0x9e3779b98a227810 */ /* 0x040fe20007ffe0ff */
[C---:B------:R-:W-:Y:S01]  /*0240*/  VIADD R78, R138.reuse, 0xdaa66d2b ;  /* 0xdaa66d2b8a4e7836 */ /* 0x040fe20000000000 */
[C---:B------:R-:W-:Y:S01]  /*0250*/  IADD3 R77, PT, PT, R139.reuse, 0x76cf5d0a, RZ ;  /* 0x76cf5d0a8b4d7810 */ /* 0x040fe20007ffe0ff */
[C---:B------:R-:W-:Y:S01]  /*0260*/  VIADD R79, R139.reuse, 0x32370b8f ;  /* 0x32370b8f8b4f7836 */ /* 0x040fe20000000000 */
[C---:B------:R-:W-:Y:S01]  /*0270*/  IADD3 R80, PT, PT, R138.reuse, 0x78dde6e4, RZ ;  /* 0x78dde6e48a507810 */ /* 0x040fe20007ffe0ff */
[C---:B------:R-:W-:Y:S01]  /*0280*/  VIADD R81, R139.reuse, 0xed9eba14 ;  /* 0xed9eba148b517836 */ /* 0x040fe20000000000 */
[C---:B------:R-:W-:Y:S01]  /*0290*/  IADD3 R83, PT, PT, R139.reuse, -0x56f99767, RZ ;  /* 0xa90668998b537810 */ /* 0x040fe20007ffe0ff */
[C---:B------:R-:W-:Y:S01]  /*02a0*/  VIADD R82, R138.reuse, 0x1715609d ;  /* 0x1715609d8a527836 */ /* 0x040fe20000000000 */
[C---:B------:R-:W-:Y:S01]  /*02b0*/  IADD3 R13, PT, PT, R138.reuse, 0x5384540f, RZ ;  /* 0x5384540f8a0d7810 */ /* 0x040fe20007ffe0ff */
[----:B------:R-:W-:Y:S01]  /*02c0*/  VIADD R16, R138, 0xb54cda56 ;  /* 0xb54cda568a107836 */ /* 0x000fe20000000000 */
[C---:B------:R-:W-:Y:S01]  /*02d0*/  IADD3 R11, PT, PT, R139.reuse, -0x24c28bd8, RZ ;  /* 0xdb3d74288b0b7810 */ /* 0x040fe20007ffe0ff */
[C---:B------:R-:W-:Y:S01]  /*02e0*/  VIADD R15, R139.reuse, 0x646e171e ;  /* 0x646e171e8b0f7836 */ /* 0x040fe20000000000 */
[--C-:B------:R-:W-:Y:S01]  /*02f0*/  SHF.R.U64 R6, R12, 0x2, R19.reuse ;  /* 0x000000020c067819 */ /* 0x100fe20000001213 */
[----:B------:R-:W-:Y:S01]  /*0300*/  VIADD R14, R139, 0x1fd5c5a3 ;  /* 0x1fd5c5a38b0e7836 */ /* 0x000fe20000000000 */
[----:B------:R-:W-:Y:S01]  /*0310*/  SHF.R.U32.HI R7, RZ, 0x2, R19 ;  /* 0x00000002ff077819 */ /* 0x000fe20000011613 */
[----:B------:R-:W-:-:S02]  /*0320*/  VIADD R5, R138, 0xf1bbcdc8 ;  /* 0xf1bbcdc88a057836 */ /* 0x000fc40000000000 */
[----:B------:R-:W-:Y:S02]  /*0330*/  VIADD R10, R138, 0x8ff34781 ;  /* 0x8ff347818a0a7836 */ /* 0x000fe40000000000 */
[----:B------:R-:W-:Y:S01]  /*0340*/  VIADD R9, R139, 0x96a522ad ;  /* 0x96a522ad8b097836 */ /* 0x000fe20000000000 */
[----:B------:R-:W-:Y:S06]  /*0350*/  BRA.U !UP0, `(.L_x_1483) ;  /* 0x0000000108ac7547 */ /* 0x000fec000b800000 */
[C---:B------:R-:W-:Y:S02]  /*0360*/  ISETP.GE.U32.AND P3, PT, R4.reuse, 0x20, PT ;  /* 0x000000200400780c */ /* 0x040fe40003f66070 */
[C---:B------:R-:W-:Y:S02]  /*0370*/  ISETP.GE.U32.AND P0, PT, R4.reuse, 0x40, PT ;  /* 0x000000400400780c */ /* 0x040fe40003f06070 */
[C---:B------:R-:W-:Y:S02]  /*0380*/  ISETP.GE.U32.AND P1, PT, R4.reuse, 0x60, PT ;  /* 0x000000600400780c */ /* 0x040fe40003f26070 */
[----:B------:R-:W-:Y:S02]  /*0390*/  ISETP.GE.U32.AND P2, PT, R4, 0x80, PT ;  /* 0x000000800400780c */ /* 0x000fe40003f46070 */
[----:B------:R-:W-:-:S05]  /*03a0*/  LOP3.LUT R8, R8, 0xfffffdff, RZ, 0xc0, !PT ;  /* 0xfffffdff08087812 */ /* 0x000fca00078ec0ff */
[----:B------:R-:W0:Y:S01]  /*03b0*/  @P3 LDC.64 R18, c[0x0][0x3d0] ;  /* 0x0000f400ff123b82 */ /* 0x000e220000000a00 */
[----:B------:R-:W-:-:S07]  /*03c0*/  @P3 LOP3.LUT R8, R8, 0x200, RZ, 0xfc, !PT ;  /* 0x0000020008083812 */ /* 0x000fce00078efcff */
[----:B------:R-:W1:Y:S08]  /*03d0*/  @P3 LDC.64 R20, c[0x0][0x438] ;  /* 0x00010e00ff143b82 */ /* 0x000e700000000a00 */
[----:B------:R-:W2:Y:S08]  /*03e0*/  @P0 LDC.64 R22, c[0x0][0x3d0] ;  /* 0x0000f400ff160b82 */ /* 0x000eb00000000a00 */
[----:B------:R-:W3:Y:S01]  /*03f0*/  @P0 LDC.64 R24, c[0x0][0x438] ;  /* 0x00010e00ff180b82 */ /* 0x000ee20000000a00 */
[----:B0-----:R-:W-:-:S05]  /*0400*/  @P3 IMAD.WIDE.U32 R18, R17, 0x10, R18 ;  /* 0x0000001011123825 */ /* 0x001fca00078e0012 */
[----:B------:R0:W5:Y:S02]  /*0410*/  @P3 LDG.E.128 R72, desc[UR6][R18.64] ;  /* 0x0000000612483981 */ /* 0x000164000c1e1d00 */
[----:B------:R-:W4:Y:S01]  /*0420*/  @P1 LDC.64 R26, c[0x0][0x3d0] ;  /* 0x0000f400ff1a1b82 */ /* 0x000f220000000a00 */
[C---:B-1----:R-:W-:Y:S01]  /*0430*/  @P3 IMAD.WIDE.U32 R20, R17.reuse, 0x10, R20 ;  /* 0x0000001011143825 */ /* 0x042fe200078e0014 */
[----:B------:R-:W-:-:S04]  /*0440*/  @P3 LOP3.LUT R17, R17, 0x20, RZ, 0xfc, !PT ;  /* 0x0000002011113812 */ /* 0x000fc800078efcff */
[----:B------:R0:W5:Y:S02]  /*0450*/  @P3 LD.E.128 R68, desc[UR6][R20.64] ;  /* 0x0000000614443980 */ /* 0x000164000c101d00 */
[----:B------:R-:W1:Y:S01]  /*0460*/  @P1 LDC.64 R28, c[0x0][0x438] ;  /* 0x00010e00ff1c1b82 */ /* 0x000e620000000a00 */
[----:B--2---:R-:W-:-:S05]  /*0470*/  @P0 IMAD.WIDE.U32 R22, R17, 0x10, R22 ;  /* 0x0000001011160825 */ /* 0x004fca00078e0016 */
[----:B------:R0:W5:Y:S02]  /*0480*/  @P0 LDG.E.128 R64, desc[UR6][R22.64] ;  /* 0x0000000616400981 */ /* 0x000164000c1e1d00 */
[----:B------:R-:W2:Y:S01]  /*0490*/  @P2 LDC.64 R30, c[0x0][0x3d0] ;  /* 0x0000f400ff1e2b82 */ /* 0x000ea20000000a00 */
[C---:B---3--:R-:W-:Y:S01]  /*04a0*/  @P0 IMAD.WIDE.U32 R24, R17.reuse, 0x10, R24 ;  /* 0x0000001011180825 */ /* 0x048fe200078e0018 */
[----:B------:R-:W-:-:S04]  /*04b0*/  @P0 IADD3 R17, PT, PT, R17, 0x20, RZ ;  /* 0x0000002011110810 */ /* 0x000fc80007ffe0ff */
[----:B------:R0:W5:Y:S02]  /*04c0*/  @P0 LD.E.128 R60, desc[UR6][R24.64] ;  /* 0x00000006183c0980 */ /* 0x000164000c101d00 */
[----:B------:R-:W3:Y:S01]  /*04d0*/  @P2 LDC.64 R32, c[0x0][0x438] ;  /* 0x00010e00ff202b82 */ /* 0x000ee20000000a00 */
[----:B----4-:R-:W-:-:S05]  /*04e0*/  @P1 IMAD.WIDE.U32 R26, R17, 0x10, R26 ;  /* 0x00000010111a1825 */ /* 0x010fca00078e001a */
[----:B------:R0:W5:Y:S01]  /*04f0*/  @P1 LDG.E.128 R56, desc[UR6][R26.64] ;  /* 0x000000061a381981 */ /* 0x000162000c1e1d00 */
[----:B-1----:R-:W-:-:S04]  /*0500*/  @P1 IMAD.WIDE.U32 R28, R17, 0x10, R28 ;  /* 0x00000010111c1825 */ /* 0x002fc800078e001c */
[----:B------:R-:W-:Y:S01]  /*0510*/  @P1 VIADD R17, R17, 0x20 ;  /* 0x0000002011111836 */ /* 0x000fe20000000000 */
[----:B------:R0:W5:Y:S03]  /*0520*/  @P1 LD.E.128 R52, desc[UR6][R28.64] ;  /* 0x000000061c341980 */ /* 0x000166000c101d00 */
[----:B--2---:R-:W-:-:S05]  /*0530*/  @P2 IMAD.WIDE.U32 R30, R17, 0x10, R30 ;  /* 0x00000010111e2825 */ /* 0x004fca00078e001e */
[----:B------:R0:W5:Y:S01]  /*0540*/  @P2 LDG.E.128 R48, desc[UR6][R30.64] ;  /* 0x000000061e302981 */ /* 0x000162000c1e1d00 */
[----:B---3--:R-:W-:-:S05]  /*0550*/  @P2 IMAD.WIDE.U32 R32, R17, 0x10, R32 ;  /* 0x0000001011202825 */ /* 0x008fca00078e0020 */
[----:B------:R0:W5:Y:S01]  /*0560*/  @P2 LD.E.128 R44, desc[UR6][R32.64] ;  /* 0x00000006202c2980 */ /* 0x000162000c101d00 */
[----:B------:R-:W-:Y:S01]  /*0570*/  ISETP.GE.U32.AND P0, PT, R4, 0xa0, PT ;  /* 0x000000a00400780c */ /* 0x000fe20003f06070 */
[----:B------:R-:W-:-:S12]  /*0580*/  @P2 VIADD R17, R17, 0x20 ;  /* 0x0000002011112836 */ /* 0x000fd80000000000 */
        /* <DEDUP_REMOVED lines=8> */
.L_x_1483:
[C---:B------:R-:W-:Y:S02]  /*0610*/  ISETP.GE.U32.AND P4, PT, R4.reuse, 0x20, PT ;  /* 0x000000200400780c */ /* 0x040fe40003f86070 */
[C---:B------:R-:W-:Y:S02]  /*0620*/  ISETP.GE.U32.AND P0, PT, R4.reuse, 0x40, PT ;  /* 0x000000400400780c */ /* 0x040fe40003f06070 */
[C---:B------:R-:W-:Y:S02]  /*0630*/  ISETP.GE.U32.AND P1, PT, R4.reuse, 0x60, PT ;  /* 0x000000600400780c */ /* 0x040fe40003f26070 */
[C---:B------:R-:W-:Y:S02]  /*0640*/  ISETP.GE.U32.AND P2, PT, R4.reuse, 0x80, PT ;  /* 0x000000800400780c */ /* 0x040fe40003f46070 */
[----:B------:R-:W-:Y:S02]  /*0650*/  ISETP.GE.U32.AND P3, PT, R4, 0xa0, PT ;  /* 0x000000a00400780c */ /* 0x000fe40003f66070 */
[----:B------:R-:W-:-:S03]  /*0660*/  LOP3.LUT R8, R8, 0xfffffdff, RZ, 0xc0, !PT ;  /* 0xfffffdff08087812 */ /* 0x000fc600078ec0ff */
[----:B------:R-:W0:Y:S01]  /*0670*/  @P4 LDC.64 R18, c[0x0][0x3d0] ;  /* 0x0000f400ff124b82 */ /* 0x000e220000000a00 */
[----:B------:R-:W-:Y:S01]  /*0680*/  HFMA2 R46, -RZ, RZ, 0, 0 ;  /* 0x00000000ff2e7431 */ /* 0x000fe200000001ff */
[----:B------:R-:W-:-:S06]  /*0690*/  @P4 LOP3.LUT R8, R8, 0x200, RZ, 0xfc, !PT ;  /* 0x0000020008084812 */ /* 0x000fcc00078efcff */
[----:B------:R-:W1:Y:S08]  /*06a0*/  @P0 LDC.64 R22, c[0x0][0x3d0] ;  /* 0x0000f400ff160b82 */ /* 0x000e700000000a00 */
[----:B------:R-:W2:Y:S08]  /*06b0*/  @P1 LDC.64 R24, c[0x0][0x3d0] ;  /* 0x0000f400ff181b82 */ /* 0x000eb00000000a00 */
[----:B------:R-:W3:Y:S01]  /*06c0*/  @P2 LDC.64 R26, c[0x0][0x3d0] ;  /* 0x0000f400ff1a2b82 */ /* 0x000ee20000000a00 */
[C---:B0-----:R-:W-:Y:S01]  /*06d0*/  @P4 IMAD.WIDE.U32 R20, R17.reuse, 0x10, R18 ;  /* 0x0000001011144825 */ /* 0x041fe200078e0012 */
[----:B------:R-:W-:-:S04]  /*06e0*/  @P4 LOP3.LUT R17, R17, 0x20, RZ, 0xfc, !PT ;  /* 0x0000002011114812 */ /* 0x000fc800078efcff */
[----:B------:R0:W5:Y:S02]  /*06f0*/  @P4 LDG.E.128 R72, desc[UR6][R20.64] ;  /* 0x0000000614484981 */ /* 0x000164000c1e1d00 */
[----:B------:R-:W4:Y:S01]  /*0700*/  @P3 LDC.64 R28, c[0x0][0x3d0] ;  /* 0x0000f400ff1c3b82 */ /* 0x000f220000000a00 */
[C---:B-1----:R-:W-:Y:S01]  /*0710*/  @P0 IMAD.WIDE.U32 R22, R17.reuse, 0x10, R22 ;  /* 0x0000001011160825 */ /* 0x042fe200078e0016 */
[----:B------:R-:W-:-:S04]  /*0720*/  @P0 IADD3 R17, PT, PT, R17, 0x20, RZ ;  /* 0x0000002011110810 */ /* 0x000fc80007ffe0ff */
[----:B------:R0:W5:Y:S01]  /*0730*/  @P0 LDG.E.128 R64, desc[UR6][R22.64] ;  /* 0x0000000616400981 */ /* 0x000162000c1e1d00 */
[----:B--2---:R-:W-:-:S04]  /*0740*/  @P1 IMAD.WIDE.U32 R24, R17, 0x10, R24 ;  /* 0x0000001011181825 */ /* 0x004fc800078e0018 */
[----:B------:R-:W-:Y:S01]  /*0750*/  @P1 VIADD R17, R17, 0x20 ;  /* 0x0000002011111836 */ /* 0x000fe20000000000 */
[----:B------:R0:W5:Y:S03]  /*0760*/  @P1 LDG.E.128 R56, desc[UR6][R24.64] ;  /* 0x0000000618381981 */ /* 0x000166000c1e1d00 */
[----:B---3--:R-:W-:-:S04]  /*0770*/  @P2 IMAD.WIDE.U32 R26, R17, 0x10, R26 ;  /* 0x00000010111a2825 */ /* 0x008fc800078e001a */
[----:B------:R-:W-:Y:S01]  /*0780*/  @P2 VIADD R17, R17, 0x20 ;  /* 0x0000002011112836 */ /* 0x000fe20000000000 */
[----:B------:R0:W5:Y:S03]  /*0790*/  @P2 LDG.E.128 R48, desc[UR6][R26.64] ;  /* 0x000000061a302981 */ /* 0x000166000c1e1d00 */
[----:B----4-:R-:W-:-:S05]  /*07a0*/  @P3 IMAD.WIDE.U32 R18, R17, 0x10, R28 ;  /* 0x0000001011123825 */ /* 0x010fca00078e001c */
[----:B------:R0:W5:Y:S01]  /*07b0*/  @P3 LDG.E.128 R40, desc[UR6][R18.64] ;  /* 0x0000000612283981 */ /* 0x000162000c1e1d00 */
[----:B------:R-:W-:Y:S01]  /*07c0*/  CS2R R44, SRZ ;  /* 0x00000000002c7805 */ /* 0x000fe2000001ff00 */
[----:B------:R-:W-:Y:S01]  /*07d0*/  IMAD.MOV.U32 R54, RZ, RZ, RZ ;  /* 0x000000ffff367224 */ /* 0x000fe200078e00ff */
[----:B------:R-:W-:Y:S01]  /*07e0*/  CS2R R52, SRZ ;  /* 0x0000000000347805 */ /* 0x000fe2000001ff00 */
[----:B------:R-:W-:Y:S01]  /*07f0*/  IMAD.MOV.U32 R62, RZ, RZ, RZ ;  /* 0x000000ffff3e7224 */ /* 0x000fe200078e00ff */
[----:B------:R-:W-:Y:S02]  /*0800*/  CS2R R60, SRZ ;  /* 0x00000000003c7805 */ /* 0x000fe4000001ff00 */
[----:B------:R-:W-:Y:S02]  /*0810*/  MOV R70, RZ ;  /* 0x000000ff00467202 */ /* 0x000fe40000000f00 */
[----:B------:R-:W-:Y:S01]  /*0820*/  CS2R R68, SRZ ;  /* 0x0000000000447805 */ /* 0x000fe2000001ff00 */
[----:B------:R-:W-:Y:S01]  /*0830*/  @P4 IMAD.MOV.U32 R71, RZ, RZ, RZ ;  /* 0x000000ffff474224 */ /* 0x000fe200078e00ff */
[----:B------:R-:W-:-:S02]  /*0840*/  @P3 CS2R R38, SRZ ;  /* 0x0000000000263805 */ /* 0x000fc4000001ff00 */
[----:B------:R-:W-:Y:S01]  /*0850*/  @P3 CS2R R36, SRZ ;  /* 0x0000000000243805 */ /* 0x000fe2000001ff00 */
[----:B------:R-:W-:Y:S01]  /*0860*/  @P0 IMAD.MOV.U32 R63, RZ, RZ, RZ ;  /* 0x000000ffff3f0224 */ /* 0x000fe200078e00ff */
[----:B------:R-:W-:Y:S01]  /*0870*/  @P1 MOV R55, RZ ;  /* 0x000000ff00371202 */ /* 0x000fe20000000f00 */
[----:B0-----:R-:W-:-:S07]  /*0880*/  @P2 IMAD.MOV.U32 R47, RZ, RZ, RZ ;  /* 0x000000ffff2f2224 */ /* 0x001fce00078e00ff */
.L_x_1484:
[----:B------:R-:W-:Y:S05]  /*0890*/  BSYNC.RECONVERGENT B0 ;  /* 0x0000000000007941 */ /* 0x000fea0003800200 */
.L_x_1482:
[----:B------:R-:W0:Y:S02]  /*08a0*/  LDCU UR4, c[0x0][0x384] ;  /* 0x00007080ff0477ac */ /* 0x000e240008000800 */
[----:B0-----:R-:W-:-:S13]  /*08b0*/  ISETP.GE.AND P0, PT, R0, UR4, PT ;  /* 0x0000000400007c0c */ /* 0x001fda000bf06270 */
[----:B------:R-:W-:Y:S05]  /*08c0*/  @P0 EXIT ;  /* 0x000000000000094d */ /* 0x000fea0003800000 */
[----:B------:R-:W-:Y:S01]  /*08d0*/  IMAD.HI.U32 R19, R6, -0x2daee0ad, RZ ;  /* 0xd2511f5306137827 */ /* 0x000fe200078e00ff */
[----:B-----5:R-:W-:Y:S01]  /*08e0*/  PRMT R25, R75, 0x7632, R25 ;  /* 0x000076324b197816 */ /* 0x020fe20000000019 */
[----:B------:R-:W0:Y:S01]  /*08f0*/  LDCU UR12, c[0x0][0x388] ;  /* 0x00007100ff0c77ac */ /* 0x000e220008000800 */
[----:B------:R-:W-:Y:S01]  /*0900*/  PRMT R26, R70, 0x7632, R26 ;  /* 0x00007632461a7816 */ /* 0x000fe2000000001a */
[----:B------:R-:W-:Y:S01]  /*0910*/  IMAD.HI.U32 R17, R3, -0x326172a9, RZ ;  /* 0xcd9e8d5703117827 */ /* 0x000fe200078e00ff */
[----:B------:R-:W-:Y:S01]  /*0920*/  LOP3.LUT R19, R19, R139, RZ, 0x3c, !PT ;  /* 0x0000008b13137212 */ /* 0x000fe200078e3cff */
[----:B------:R-:W1:Y:S01]  /*0930*/  LDCU.U8 UR10, c[0x0][0x410] ;  /* 0x00008200ff0a77ac */ /* 0x000e620008000000 */
[----:B------:R-:W-:Y:S01]  /*0940*/  PRMT R27, R74, 0x7632, R27 ;  /* 0x000076324a1b7816 */ /* 0x000fe2000000001b */
[----:B------:R-:W-:Y:S01]  /*0950*/  IMAD R21, R3, -0x326172a9, RZ ;  /* 0xcd9e8d5703157824 */ /* 0x000fe200078e02ff */
[----:B------:R-:W-:Y:S01]  /*0960*/  LOP3.LUT R17, R7, R17, R138, 0x96, !PT ;  /* 0x0000001107117212 */ /* 0x000fe200078e968a */
[----:B------:R-:W-:Y:S01]  /*0970*/  IMAD.HI.U32 R18, R19, -0x326172a9, RZ ;  /* 0xcd9e8d5713127827 */ /* 0x000fe200078e00ff */
[----:B------:R-:W2:Y:S03]  /*0980*/  LDCU UR11, c[0x0][0x448] ;  /* 0x00008900ff0b77ac */ /* 0x000ea60008000800 */
[----:B------:R-:W-:Y:S01]  /*0990*/  IMAD R23, R6, -0x2daee0ad, RZ ;  /* 0xd2511f5306177824 */ /* 0x000fe200078e02ff */
[----:B------:R-:W-:Y:S01]  /*09a0*/  LOP3.LUT R18, R34, R21, R18, 0x96, !PT ;  /* 0x0000001522127212 */ /* 0x000fe200078e9612 */
[----:B------:R-:W-:Y:S01]  /*09b0*/  IMAD.HI.U32 R20, R17, -0x2daee0ad, RZ ;  /* 0xd2511f5311147827 */ /* 0x000fe200078e00ff */
[----:B------:R-:W3:Y:S03]  /*09c0*/  LDCU.64 UR4, c[0x0][0x398] ;  /* 0x00007300ff0477ac */ /* 0x000ee60008000a00 */
[----:B------:R-:W-:Y:S01]  /*09d0*/  IMAD R22, R19, -0x326172a9, RZ ;  /* 0xcd9e8d5713167824 */ /* 0x000fe200078e02ff */
[----:B------:R-:W-:Y:S01]  /*09e0*/  LOP3.LUT R20, R35, R23, R20, 0x96, !PT ;  /* 0x0000001723147212 */ /* 0x000fe200078e9614 */
[----:B------:R-:W-:Y:S01]  /*09f0*/  IMAD R24, R17, -0x2daee0ad, RZ ;  /* 0xd2511f5311187824 */ /* 0x000fe200078e02ff */
[----:B------:R-:W4:Y:S01]  /*0a00*/  LDCU.64 UR8, c[0x0][0x3a0] ;  /* 0x00007400ff0877ac */ /* 0x000f220008000a00 */
[----:B------:R-:W-:-:S04]  /*0a10*/  IMAD.HI.U32 R19, R18, -0x2daee0ad, RZ ;  /* 0xd2511f5312137827 */ /* 0x000fc800078e00ff */
[----:B------:R-:W-:Y:S01]  /*0a20*/  IMAD.HI.U32 R17, R20, -0x326172a9, RZ ;  /* 0xcd9e8d5714117827 */ /* 0x000fe200078e00ff */
[----:B------:R-:W-:-:S03]  /*0a30*/  LOP3.LUT R19, R77, R24, R19, 0x96, !PT ;  /* 0x000000184d137212 */ /* 0x000fc600078e9613 */
[----:B------:R-:W-:Y:S01]  /*0a40*/  IMAD R23, R18, -0x2daee0ad, RZ ;  /* 0xd2511f5312177824 */ /* 0x000fe200078e02ff */
[----:B------:R-:W-:Y:S01]  /*0a50*/  LOP3.LUT R17, R76, R22, R17, 0x96, !PT ;  /* 0x000000164c117212 */ /* 0x000fe200078e9611 */
[----:B------:R-:W-:Y:S02]  /*0a60*/  IMAD R21, R20, -0x326172a9, RZ ;  /* 0xcd9e8d5714157824 */ /* 0x000fe400078e02ff */
        /* <DEDUP_REMOVED lines=8> */
[----:B------:R-:W-:Y:S02]  /*0af0*/  LOP3.LUT R19, R81, R24, R19, 0x96, !PT ;  /* 0x0000001851137212 */ /* 0x000fe400078e9613 */
[----:B------:R-:W-:Y:S01]  /*0b00*/  PRMT R24, R71, 0x7632, R24 ;  /* 0x0000763247187816 */ /* 0x000fe20000000018 */
[----:B------:R-:W-:Y:S01]  /*0b10*/  IMAD R23, R18, -0x2daee0ad, RZ ;  /* 0xd2511f5312177824 */ /* 0x000fe200078e02ff */
[----:B------:R-:W-:Y:S01]  /*0b20*/  LOP3.LUT R17, R80, R22, R17, 0x96, !PT ;  /* 0x0000001650117212 */ /* 0x000fe200078e9611 */
[----:B------:R-:W-:Y:S01]  /*0b30*/  IMAD R21, R20, -0x326172a9, RZ ;  /* 0xcd9e8d5714157824 */ /* 0x000fe200078e02ff */
[----:B------:R-:W-:Y:S01]  /*0b40*/  PRMT R80, R69, 0x7632, R80 ;  /* 0x0000763245507816 */ /* 0x000fe20000000050 */
[----:B------:R-:W-:Y:S01]  /*0b50*/  IMAD.HI.U32 R18, R19, -0x326172a9, RZ ;  /* 0xcd9e8d5713127827 */ /* 0x000fe200078e00ff */
[----:B------:R-:W-:-:S03]  /*0b60*/  PRMT R81, R73, 0x7632, R81 ;  /* 0x0000763249517816 */ /* 0x000fc60000000051 */
[C---:B------:R-:W-:Y:S01]  /*0b70*/  IMAD.HI.U32 R20, R17.reuse, -0x2daee0ad, RZ ;  /* 0xd2511f5311147827 */ /* 0x040fe200078e00ff */
[----:B------:R-:W-:Y:S02]  /*0b80*/  LOP3.LUT R18, R82, R21, R18, 0x96, !PT ;  /* 0x0000001552127212 */ /* 0x000fe400078e9612 */
[----:B------:R-:W-:Y:S01]  /*0b90*/  PRMT R82, R68, 0x7632, R82 ;  /* 0x0000763244527816 */ /* 0x000fe20000000052 */
[----:B------:R-:W-:Y:S01]  /*0ba0*/  IMAD R21, R17, -0x2daee0ad, RZ ;  /* 0xd2511f5311157824 */ /* 0x000fe200078e02ff */
[----:B------:R-:W-:Y:S01]  /*0bb0*/  LOP3.LUT R20, R83, R23, R20, 0x96, !PT ;  /* 0x0000001753147212 */ /* 0x000fe200078e9614 */
[----:B------:R-:W-:Y:S01]  /*0bc0*/  IMAD.HI.U32 R22, R18, -0x2daee0ad, RZ ;  /* 0xd2511f5312167827 */ /* 0x000fe200078e00ff */
[----:B------:R-:W-:Y:S02]  /*0bd0*/  PRMT R23, R64, 0x7632, R23 ;  /* 0x0000763240177816 */ /* 0x000fe40000000017 */
[----:B------:R-:W-:Y:S01]  /*0be0*/  PRMT R83, R72, 0x7632, R83 ;  /* 0x0000763248537816 */ /* 0x000fe20000000053 */
[----:B------:R-:W-:Y:S01]  /*0bf0*/  IMAD R19, R19, -0x326172a9, RZ ;  /* 0xcd9e8d5713137824 */ /* 0x000fe200078e02ff */
[----:B------:R-:W-:Y:S01]  /*0c00*/  LOP3.LUT R15, R15, R21, R22, 0x96, !PT ;  /* 0x000000150f0f7212 */ /* 0x000fe200078e9616 */
[----:B------:R-:W-:Y:S01]  /*0c10*/  IMAD.HI.U32 R17, R20, -0x326172a9, RZ ;  /* 0xcd9e8d5714117827 */ /* 0x000fe200078e00ff */
[----:B------:R-:W-:-:S02]  /*0c20*/  PRMT R21, R65, 0x7632, R21 ;  /* 0x0000763241157816 */ /* 0x000fc40000000015 */
[----:B------:R-:W-:Y:S01]  /*0c30*/  PRMT R22, R60, 0x7632, R22 ;  /* 0x000076323c167816 */ /* 0x000fe20000000016 */
        /* <DEDUP_REMOVED lines=11> */
[----:B------:R-:W-:-:S04]  /*0cf0*/  IMAD.HI.U32 R18, R13, -0x2daee0ad, RZ ;  /* 0xd2511f530d127827 */ /* 0x000fc800078e00ff */
[C---:B------:R-:W-:Y:S01]  /*0d00*/  IMAD.HI.U32 R16, R14.reuse, -0x326172a9, RZ ;  /* 0xcd9e8d570e107827 */ /* 0x040fe200078e00ff */
[----:B------:R-:W-:Y:S02]  /*0d10*/  LOP3.LUT R86, R11, R17, R18, 0x96, !PT ;  /* 0x000000110b567212 */ /* 0x000fe400078e9612 */
[----:B------:R-:W-:Y:S01]  /*0d20*/  PRMT R17, R67, 0x7632, R17 ;  /* 0x0000763243117816 */ /* 0x000fe20000000011 */
[----:B------:R-:W-:Y:S01]  /*0d30*/  IMAD R13, R13, -0x2daee0ad, RZ ;  /* 0xd2511f530d0d7824 */ /* 0x000fe200078e02ff */
[--C-:B------:R-:W-:Y:S01]  /*0d40*/  LOP3.LUT R135, R5, R15, R16.reuse, 0x96, !PT ;  /* 0x0000000f05877212 */ /* 0x100fe200078e9610 */
[----:B------:R-:W-:Y:S01]  /*0d50*/  IMAD R15, R14, -0x326172a9, RZ ;  /* 0xcd9e8d570e0f7824 */ /* 0x000fe200078e02ff */
[----:B------:R-:W-:Y:S01]  /*0d60*/  PRMT R16, R63, 0x7632, R16 ;  /* 0x000076323f107816 */ /* 0x000fe20000000010 */
[----:B------:R-:W-:Y:S01]  /*0d70*/  IMAD.HI.U32 R11, R86, -0x326172a9, RZ ;  /* 0xcd9e8d57560b7827 */ /* 0x000fe200078e00ff */
[----:B------:R-:W-:-:S03]  /*0d80*/  PRMT R18, R62, 0x7632, R18 ;  /* 0x000076323e127816 */ /* 0x000fc60000000012 */
[----:B------:R-:W-:Y:S01]  /*0d90*/  IMAD.HI.U32 R14, R135, -0x2daee0ad, RZ ;  /* 0xd2511f53870e7827 */ /* 0x000fe200078e00ff */
[----:B------:R-:W-:Y:S02]  /*0da0*/  LOP3.LUT R10, R10, R15, R11, 0x96, !PT ;  /* 0x0000000f0a0a7212 */ /* 0x000fe400078e960b */
[----:B------:R-:W-:Y:S01]  /*0db0*/  LOP3.LUT R11, R12, 0x3, RZ, 0xc0, !PT ;  /* 0x000000030c0b7812 */ /* 0x000fe200078ec0ff */
[----:B------:R-:W-:Y:S01]  /*0dc0*/  IMAD.MOV.U32 R84, RZ, RZ, RZ ;  /* 0x000000ffff547224 */ /* 0x000fe200078e00ff */
[----:B------:R-:W-:Y:S01]  /*0dd0*/  LOP3.LUT R9, R9, R13, R14, 0x96, !PT ;  /* 0x0000000d09097212 */ /* 0x000fe200078e960e */
[----:B------:R-:W-:Y:S01]  /*0de0*/  IMAD R86, R86, -0x326172a9, RZ ;  /* 0xcd9e8d5756567824 */ /* 0x000fe200078e02ff */
[----:B------:R-:W-:Y:S01]  /*0df0*/  PRMT R12, R53, 0x7632, R12 ;  /* 0x00007632350c7816 */ /* 0x000fe2000000000c */
[----:B------:R-:W-:Y:S01]  /*0e00*/  IMAD R135, R135, -0x2daee0ad, RZ ;  /* 0xd2511f5387877824 */ /* 0x000fe200078e02ff */
[----:B------:R-:W-:Y:S02]  /*0e10*/  PRMT R13, R57, 0x7632, R13 ;  /* 0x00007632390d7816 */ /* 0x000fe4000000000d */
[----:B------:R-:W-:-:S02]  /*0e20*/  PRMT R14, R52, 0x7632, R14 ;  /* 0x00007632340e7816 */ /* 0x000fc4000000000e */
[----:B01234-:R-:W-:-:S07]  /*0e30*/  PRMT R15, R56, 0x7632, R15 ;  /* 0x00007632380f7816 */ /* 0x01ffce000000000f */
.L_x_2120:
[----:B------:R-:W-:Y:S01]  /*0e40*/  IMAD R76, R0, UR12, RZ ;  /* 0x0000000c004c7c24 */ /* 0x000fe2000f8e02ff */
[----:B------:R-:W-:Y:S01]  /*0e50*/  LOP3.LUT P0, RZ, R8, 0x200, RZ, 0xc0, !PT ;  /* 0x0000020008ff7812 */ /* 0x000fe2000780c0ff */
[----:B------:R-:W-:Y:S03]  /*0e60*/  BSSY.RECONVERGENT B0, `(.L_x_1485) ;  /* 0x0000968000007945 */ /* 0x000fe60003800200 */
        /* <DEDUP_REMOVED lines=37> */
.L_x_1490:
        /* <DEDUP_REMOVED lines=13> */
.L_x_1492:
[----:B------:R-:W-:Y:S05]  /*1190*/  BSYNC.RECONVERGENT B2 ;  /* 0x0000000000027941 */ /* 0x000fea0003800200 */
.L_x_1491:
[----:B------:R-:W-:Y:S01]  /*11a0*/  IMAD.WIDE.U32 R10, R3, -0x326172a9, RZ ;  /* 0xcd9e8d57030a7825 */ /* 0x000fe200078e00ff */
[----:B------:R-:W-:-:S03]  /*11b0*/  LOP3.LUT R140, R84, R137, R139, 0x96, !PT ;  /* 0x00000089548c7212 */ /* 0x000fc600078e968b */
[----:B------:R-:W-:Y:S01]  /*11c0*/  HFMA2 R99, -RZ, RZ, 0, 0 ;  /* 0x00000000ff637431 */ /* 0x000fe200000001ff */
[----:B------:R-:W-:Y:S01]  /*11d0*/  IADD3 R9, PT, PT, R139, -0x4498517b, RZ ;  /* 0xbb67ae858b097810 */ /* 0x000fe20007ffe0ff */
[----:B------:R-:W-:Y:S01]  /*11e0*/  VIADD R137, R138, 0x9e3779b9 ;  /* 0x9e3779b98a897836 */ /* 0x000fe20000000000 */
[----:B------:R-:W-:Y:S01]  /*11f0*/  LOP3.LUT R142, R7, R11, R138, 0x96, !PT ;  /* 0x0000000b078e7212 */ /* 0x000fe200078e968a */
[----:B------:R-:W-:-:S04]  /*1200*/  IMAD.WIDE.U32 R140, R140, -0x326172a9, RZ ;  /* 0xcd9e8d578c8c7825 */ /* 0x000fc800078e00ff */
[----:B------:R-:W-:Y:S01]  /*1210*/  IMAD.WIDE.U32 R142, R142, -0x2daee0ad, RZ ;  /* 0xd2511f538e8e7825 */ /* 0x000fe200078e00ff */
[----:B------:R-:W-:-:S03]  /*1220*/  LOP3.LUT R137, R137, R10, R141, 0x96, !PT ;  /* 0x0000000a89897212 */ /* 0x000fc600078e968d */
[----:B------:R-:W-:Y:S01]  /*1230*/  VIADD R141, R139, 0x76cf5d0a ;  /* 0x76cf5d0a8b8d7836 */ /* 0x000fe20000000000 */
[----:B------:R-:W-:Y:S01]  /*1240*/  LOP3.LUT R10, R9, R136, R143, 0x96, !PT ;  /* 0x00000088090a7212 */ /* 0x000fe200078e968f */
[----:B------:R-:W-:-:S04]  /*1250*/  IMAD.WIDE.U32 R136, R137, -0x2daee0ad, RZ ;  /* 0xd2511f5389887825 */ /* 0x000fc800078e00ff */
[----:B------:R-:W-:Y:S01]  /*1260*/  IMAD.WIDE.U32 R10, R10, -0x326172a9, RZ ;  /* 0xcd9e8d570a0a7825 */ /* 0x000fe200078e00ff */
[----:B------:R-:W-:Y:S02]  /*1270*/  LOP3.LUT R141, R141, R142, R137, 0x96, !PT ;  /* 0x0000008e8d8d7212 */ /* 0x000fe400078e9689 */
[C---:B------:R-:W-:Y:S01]  /*1280*/  IADD3 R137, PT, PT, R138.reuse, -0x255992d5, RZ ;  /* 0xdaa66d2b8a897810 */ /* 0x040fe20007ffe0ff */
[----:B------:R-:W-:Y:S02]  /*1290*/  VIADD R9, R138, 0x3c6ef372 ;  /* 0x3c6ef3728a097836 */ /* 0x000fe40000000000 */
[----:B------:R-:W-:-:S03]  /*12a0*/  IMAD.MOV.U32 R85, RZ, RZ, R135 ;  /* 0x000000ffff557224 */ /* 0x000fc600078e0087 */
[----:B------:R-:W-:Y:S01]  /*12b0*/  LOP3.LUT R142, R9, R140, R11, 0x96, !PT ;  /* 0x0000008c098e7212 */ /* 0x000fe200078e960b */
[----:B------:R-:W-:-:S04]  /*12c0*/  IMAD.WIDE.U32 R140, R141, -0x326172a9, RZ ;  /* 0xcd9e8d578d8c7825 */ /* 0x000fc800078e00ff */
[----:B------:R-:W-:Y:S01]  /*12d0*/  IMAD.WIDE.U32 R142, R142, -0x2daee0ad, RZ ;  /* 0xd2511f538e8e7825 */ /* 0x000fe200078e00ff */
[----:B------:R-:W-:-:S03]  /*12e0*/  LOP3.LUT R137, R137, R10, R141, 0x96, !PT ;  /* 0x0000000a89897212 */ /* 0x000fc600078e968d */
[C---:B------:R-:W-:Y:S02]  /*12f0*/  VIADD R9, R139.reuse, 0x32370b8f ;  /* 0x32370b8f8b097836 */ /* 0x040fe40000000000 */
[----:B------:R-:W-:-:S03]  /*1300*/  VIADD R141, R139, 0xed9eba14 ;  /* 0xed9eba148b8d7836 */ /* 0x000fc60000000000 */
[----:B------:R-:W-:Y:S01]  /*1310*/  LOP3.LUT R10, R9, R136, R143, 0x96, !PT ;  /* 0x00000088090a7212 */ /* 0x000fe200078e968f */
[----:B------:R-:W-:Y:S01]  /*1320*/  IMAD.WIDE.U32 R136, R137, -0x2daee0ad, RZ ;  /* 0xd2511f5389887825 */ /* 0x000fe200078e00ff */
[----:B------:R-:W-:-:S03]  /*1330*/  IADD3 R9, PT, PT, R138, 0x78dde6e4, RZ ;  /* 0x78dde6e48a097810 */ /* 0x000fc60007ffe0ff */
[----:B------:R-:W-:Y:S01]  /*1340*/  IMAD.WIDE.U32 R10, R10, -0x326172a9, RZ ;  /* 0xcd9e8d570a0a7825 */ /* 0x000fe200078e00ff */
[----:B------:R-:W-:-:S03]  /*1350*/  LOP3.LUT R141, R141, R142, R137, 0x96, !PT ;  /* 0x0000008e8d8d7212 */ /* 0x000fc600078e9689 */
[----:B------:R-:W-:Y:S01]  /*1360*/  VIADD R137, R138, 0x1715609d ;  /* 0x1715609d8a897836 */ /* 0x000fe20000000000 */
[----:B------:R-:W-:Y:S01]  /*1370*/  LOP3.LUT R142, R9, R140, R11, 0x96, !PT ;  /* 0x0000008c098e7212 */ /* 0x000fe200078e960b */
[----:B------:R-:W-:-:S04]  /*1380*/  IMAD.WIDE.U32 R140, R141, -0x326172a9, RZ ;  /* 0xcd9e8d578d8c7825 */ /* 0x000fc800078e00ff */
[----:B------:R-:W-:Y:S01]  /*1390*/  IMAD.WIDE.U32 R142, R142, -0x2daee0ad, RZ ;  /* 0xd2511f538e8e7825 */ /* 0x000fe200078e00ff */
[----:B------:R-:W-:Y:S02]  /*13a0*/  LOP3.LUT R137, R137, R10, R141, 0x96, !PT ;  /* 0x0000000a89897212 */ /* 0x000fe400078e968d */
[C---:B------:R-:W-:Y:S01]  /*13b0*/  IADD3 R141, PT, PT, R139.reuse, 0x646e171e, RZ ;  /* 0x646e171e8b8d7810 */ /* 0x040fe20007ffe0ff */
[----:B------:R-:W-:-:S05]  /*13c0*/  VIADD R9, R139, 0xa9066899 ;  /* 0xa90668998b097836 */ /* 0x000fca0000000000 */
        /* <DEDUP_REMOVED lines=10> */
[----:B------:R-:W-:-:S04]  /*1470*/  LOP3.LUT R137, R137, R10, R141, 0x96, !PT ;  /* 0x0000000a89897212 */ /* 0x000fc800078e968d */
[----:B------:R-:W-:Y:S01]  /*1480*/  LOP3.LUT R10, R9, R136, R143, 0x96, !PT ;  /* 0x00000088090a7212 */ /* 0x000fe200078e968f */
[----:B------:R-:W-:-:S04]  /*1490*/  IMAD.WIDE.U32 R136, R137, -0x2daee0ad, RZ ;  /* 0xd2511f5389887825 */ /* 0x000fc800078e00ff */
[----:B------:R-:W-:Y:S02]  /*14a0*/  VIADD R9, R139, 0xdb3d7428 ;  /* 0xdb3d74288b097836 */ /* 0x000fe40000000000 */
[----:B------:R-:W-:-:S03]  /*14b0*/  IMAD.WIDE.U32 R10, R10, -0x326172a9, RZ ;  /* 0xcd9e8d570a0a7825 */ /* 0x000fc600078e00ff */
[----:B------:R-:W-:Y:S01]  /*14c0*/  LOP3.LUT R142, R9, R142, R137, 0x96, !PT ;  /* 0x0000008e098e7212 */ /* 0x000fe200078e9689 */
[----:B------:R-:W-:Y:S01]  /*14d0*/  VIADD R9, R138, 0x8ff34781 ;  /* 0x8ff347818a097836 */ /* 0x000fe20000000000 */
[----:B------:R-:W-:Y:S02]  /*14e0*/  LOP3.LUT R140, R5, R140, R11, 0x96, !PT ;  /* 0x0000008c058c7212 */ /* 0x000fe400078e960b */
[----:B------:R-:W-:Y:S01]  /*14f0*/  IADD3 R11, PT, PT, R139, -0x695add53, RZ ;  /* 0x96a522ad8b0b7810 */ /* 0x000fe20007ffe0ff */
[----:B------:R-:W-:-:S04]  /*1500*/  IMAD.WIDE.U32 R142, R142, -0x326172a9, RZ ;  /* 0xcd9e8d578e8e7825 */ /* 0x000fc800078e00ff */
[----:B------:R-:W-:Y:S01]  /*1510*/  IMAD.WIDE.U32 R140, R140, -0x2daee0ad, RZ ;  /* 0xd2511f538c8c7825 */ /* 0x000fe200078e00ff */
[----:B------:R-:W-:-:S03]  /*1520*/  LOP3.LUT R10, R9, R10, R143, 0x96, !PT ;  /* 0x0000000a090a7212 */ /* 0x000fc600078e968f */
[----:B------:R-:W-:Y:S01]  /*1530*/  IMAD.MOV.U32 R86, RZ, RZ, R142 ;  /* 0x000000ffff567224 */ /* 0x000fe200078e008e */
[----:B------:R-:W-:-:S07]  /*1540*/  LOP3.LUT R9, R11, R136, R141, 0x96, !PT ;  /* 0x000000880b097212 */ /* 0x000fce00078e968d */
.L_x_1489:
[----:B------:R-:W-:Y:S05]  /*1550*/  BSYNC.RECONVERGENT B1 ;  /* 0x0000000000017941 */ /* 0x000fea0003800200 */
.L_x_1488:
[----:B------:R-:W0:Y:S01]  /*1560*/  LDC R145, c[0x0][0x408] ;  /* 0x00010200ff917b82 */ /* 0x000e220000000800 */
[----:B------:R-:W-:Y:S01]  /*1570*/  I2FP.F32.U32 R100, R85 ;  /* 0x0000005500647245 */ /* 0x000fe20000201000 */
[----:B------:R-:W-:Y:S01]  /*1580*/  IMAD.MOV.U32 R129, RZ, RZ, 0x2f800000 ;  /* 0x2f800000ff817424 */ /* 0x000fe200078e00ff */
[----:B------:R-:W-:Y:S01]  /*1590*/  ISETP.NE.AND P3, PT, R99, 0x1, PT ;  /* 0x000000016300780c */ /* 0x000fe20003f65270 */
[----:B-----5:R-:W-:Y:S01]  /*15a0*/  IMAD.U32 R110, R76, 0x10000, RZ ;  /* 0x000100004c6e7824 */ /* 0x020fe200078e00ff */
[----:B------:R-:W-:Y:S01]  /*15b0*/  LOP3.LUT R8, R8, 0xffffffef, RZ, 0xc0, !PT ;  /* 0xffffffef08087812 */ /* 0x000fe200078ec0ff */
[----:B------:R-:W-:Y:S01]  /*15c0*/  FFMA.FTZ R11, R100, R129, 1.1641532182693481445e-10 ;  /* 0x2f000000640b7423 */ /* 0x000fe20000010081 */
[----:B------:R-:W-:Y:S01]  /*15d0*/  @P1 SHF.L.U32 R100, R28, 0x10, RZ ;  /* 0x000000101c641819 */ /* 0x000fe200000006ff */
[----:B------:R-:W1:Y:S01]  /*15e0*/  LDC R144, c[0x0][0x404] ;  /* 0x00010100ff907b82 */ /* 0x000e620000000800 */
[----:B------:R-:W-:Y:S01]  /*15f0*/  BSSY.RECONVERGENT B1, `(.L_x_1493) ;  /* 0x000005e000017945 */ /* 0x000fe20003800200 */
[----:B------:R-:W-:Y:S01]  /*1600*/  PRMT R76, R76, 0x7632, R76 ;  /* 0x000076324c4c7816 */ /* 0x000fe2000000004c */
[----:B------:R-:W-:-:S02]  /*1610*/  IMAD.MOV.U32 R109, RZ, RZ, 0x2 ;  /* 0x00000002ff6d7424 */ /* 0x000fc400078e00ff */
[----:B0-----:R-:W-:Y:S01]  /*1620*/  FMUL.FTZ R110, R110, R145 ;  /* 0x000000916e6e7220 */ /* 0x001fe20000410000 */
[----:B-1----:R-:W-:Y:S01]  /*1630*/  FSETP.GTU.FTZ.AND P2, PT, R11, R144, PT ;  /* 0x000000900b00720b */ /* 0x002fe20003f5c000 */
[----:B------:R-:W-:-:S03]  /*1640*/  IMAD.MOV.U32 R11, RZ, RZ, R86 ;  /* 0x000000ffff0b7224 */ /* 0x000fc600078e0056 */
        /* <DEDUP_REMOVED lines=14> */
.L_x_1495:
        /* <DEDUP_REMOVED lines=13> */
.L_x_1497:
[----:B------:R-:W-:Y:S05]  /*1800*/  BSYNC.RECONVERGENT B2 ;  /* 0x0000000000027941 */ /* 0x000fea0003800200 */
.L_x_1496:
[----:B------:R-:W-:Y:S01]  /*1810*/  IMAD.WIDE.U32 R10, R3, -0x326172a9, RZ ;  /* 0xcd9e8d57030a7825 */ /* 0x000fe200078e00ff */
[----:B------:R-:W-:-:S03]  /*1820*/  LOP3.LUT R136, R84, R143, R139, 0x96, !PT ;  /* 0x0000008f54887212 */ /* 0x000fc600078e968b */
[----:B------:R-:W-:Y:S01]  /*1830*/  VIADD R9, R138, 0x9e3779b9 ;  /* 0x9e3779b98a097836 */ /* 0x000fe20000000000 */
[----:B------:R-:W-:Y:S01]  /*1840*/  LOP3.LUT R146, R7, R11, R138, 0x96, !PT ;  /* 0x0000000b07927212 */ /* 0x000fe200078e968a */
[----:B------:R-:W-:Y:S01]  /*1850*/  IMAD.WIDE.U32 R136, R136, -0x326172a9, RZ ;  /* 0xcd9e8d5788887825 */ /* 0x000fe200078e00ff */
[----:B------:R-:W-:-:S03]  /*1860*/  IADD3 R11, PT, PT, R139, -0x4498517b, RZ ;  /* 0xbb67ae858b0b7810 */ /* 0x000fc60007ffe0ff */
[----:B------:R-:W-:Y:S01]  /*1870*/  IMAD.WIDE.U32 R146, R146, -0x2daee0ad, RZ ;  /* 0xd2511f5392927825 */ /* 0x000fe200078e00ff */
[----:B------:R-:W-:-:S03]  /*1880*/  LOP3.LUT R9, R9, R10, R137, 0x96, !PT ;  /* 0x0000000a09097212 */ /* 0x000fc600078e9689 */
[----:B------:R-:W-:Y:S01]  /*1890*/  VIADD R99, R139, 0x76cf5d0a ;  /* 0x76cf5d0a8b637836 */ /* 0x000fe20000000000 */
[----:B------:R-:W-:Y:S01]  /*18a0*/  LOP3.LUT R11, R11, R142, R147, 0x96, !PT ;  /* 0x0000008e0b0b7212 */ /* 0x000fe200078e9693 */
[----:B------:R-:W-:-:S04]  /*18b0*/  IMAD.WIDE.U32 R142, R9, -0x2daee0ad, RZ ;  /* 0xd2511f53098e7825 */ /* 0x000fc800078e00ff */
[----:B------:R-:W-:Y:S01]  /*18c0*/  IMAD.WIDE.U32 R10, R11, -0x326172a9, RZ ;  /* 0xcd9e8d570b0a7825 */ /* 0x000fe200078e00ff */
[----:B------:R-:W-:-:S03]  /*18d0*/  LOP3.LUT R99, R99, R146, R143, 0x96, !PT ;  /* 0x0000009263637212 */ /* 0x000fc600078e968f */
[----:B------:R-:W-:Y:S02]  /*18e0*/  VIADD R9, R138, 0x3c6ef372 ;  /* 0x3c6ef3728a097836 */ /* 0x000fe40000000000 */
[----:B------:R-:W-:-:S03]  /*18f0*/  IMAD.MOV.U32 R109, RZ, RZ, RZ ;  /* 0x000000ffff6d7224 */ /* 0x000fc600078e00ff */
[----:B------:R-:W-:Y:S01]  /*1900*/  LOP3.LUT R9, R9, R136, R11, 0x96, !PT ;  /* 0x0000008809097212 */ /* 0x000fe200078e960b */
[----:B------:R-:W-:Y:S01]  /*1910*/  IMAD.WIDE.U32 R136, R99, -0x326172a9, RZ ;  /* 0xcd9e8d5763887825 */ /* 0x000fe200078e00ff */
[----:B------:R-:W-:-:S03]  /*1920*/  IADD3 R11, PT, PT, R138, -0x255992d5, RZ ;  /* 0xdaa66d2b8a0b7810 */ /* 0x000fc60007ffe0ff */
[----:B------:R-:W-:Y:S01]  /*1930*/  IMAD.WIDE.U32 R146, R9, -0x2daee0ad, RZ ;  /* 0xd2511f5309927825 */ /* 0x000fe200078e00ff */
[----:B------:R-:W-:-:S03]  /*1940*/  LOP3.LUT R11, R11, R10, R137, 0x96, !PT ;  /* 0x0000000a0b0b7212 */ /* 0x000fc600078e9689 */
[C---:B------:R-:W-:Y:S02]  /*1950*/  VIADD R9, R139.reuse, 0x32370b8f ;  /* 0x32370b8f8b097836 */ /* 0x040fe40000000000 */
[----:B------:R-:W-:-:S03]  /*1960*/  VIADD R99, R139, 0xed9eba14 ;  /* 0xed9eba148b637836 */ /* 0x000fc60000000000 */
[----:B------:R-:W-:Y:S01]  /*1970*/  LOP3.LUT R9, R9, R142, R147, 0x96, !PT ;  /* 0x0000008e09097212 */ /* 0x000fe200078e9693 */
[----:B------:R-:W-:-:S04]  /*1980*/  IMAD.WIDE.U32 R142, R11, -0x2daee0ad, RZ ;  /* 0xd2511f530b8e7825 */ /* 0x000fc800078e00ff */
[----:B------:R-:W-:Y:S01]  /*1990*/  IMAD.WIDE.U32 R10, R9, -0x326172a9, RZ ;  /* 0xcd9e8d57090a7825 */ /* 0x000fe200078e00ff */
[C---:B------:R-:W-:Y:S02]  /*19a0*/  IADD3 R9, PT, PT, R138.reuse, 0x78dde6e4, RZ ;  /* 0x78dde6e48a097810 */ /* 0x040fe40007ffe0ff */
[----:B------:R-:W-:Y:S02]  /*19b0*/  LOP3.LUT R99, R99, R146, R143, 0x96, !PT ;  /* 0x0000009263637212 */ /* 0x000fe400078e968f */
[----:B------:R-:W-:Y:S01]  /*19c0*/  LOP3.LUT R9, R9, R136, R11, 0x96, !PT ;  /* 0x0000008809097212 */ /* 0x000fe200078e960b */
[----:B------:R-:W-:Y:S02]  /*19d0*/  VIADD R11, R138, 0x1715609d ;  /* 0x1715609d8a0b7836 */ /* 0x000fe40000000000 */
[----:B------:R-:W-:Y:S01]  /*19e0*/  IMAD.WIDE.U32 R136, R99, -0x326172a9, RZ ;  /* 0xcd9e8d5763887825 */ /* 0x000fe200078e00ff */
[----:B------:R-:W-:-:S03]  /*19f0*/  IADD3 R99, PT, PT, R139, 0x646e171e, RZ ;  /* 0x646e171e8b637810 */ /* 0x000fc60007ffe0ff */
[----:B------:R-:W-:Y:S01]  /*1a00*/  IMAD.WIDE.U32 R146, R9, -0x2daee0ad, RZ ;  /* 0xd2511f5309927825 */ /* 0x000fe200078e00ff */
[----:B------:R-:W-:-:S03]  /*1a10*/  LOP3.LUT R11, R11, R10, R137, 0x96, !PT ;  /* 0x0000000a0b0b7212 */ /* 0x000fc600078e9689 */
[----:B------:R-:W-:-:S05]  /*1a20*/  VIADD R9, R139, 0xa9066899 ;  /* 0xa90668998b097836 */ /* 0x000fca0000000000 */
[----:B------:R-:W-:Y:S01]  /*1a30*/  LOP3.LUT R9, R9, R142, R147, 0x96, !PT ;  /* 0x0000008e09097212 */ /* 0x000fe200078e9693 */
[----:B------:R-:W-:-:S04]  /*1a40*/  IMAD.WIDE.U32 R142, R11, -0x2daee0ad, RZ ;  /* 0xd2511f530b8e7825 */ /* 0x000fc800078e00ff */
[----:B------:R-:W-:Y:S01]  /*1a50*/  IMAD.WIDE.U32 R10, R9, -0x326172a9, RZ ;  /* 0xcd9e8d57090a7825 */ /* 0x000fe200078e00ff */
[----:B------:R-:W-:-:S03]  /*1a60*/  LOP3.LUT R99, R99, R146, R143, 0x96, !PT ;  /* 0x0000009263637212 */ /* 0x000fc600078e968f */
[----:B------:R-:W-:-:S05]  /*1a70*/  VIADD R9, R138, 0xb54cda56 ;  /* 0xb54cda568a097836 */ /* 0x000fca0000000000 */
[----:B------:R-:W-:Y:S01]  /*1a80*/  LOP3.LUT R9, R9, R136, R11, 0x96, !PT ;  /* 0x0000008809097212 */ /* 0x000fe200078e960b */
[----:B------:R-:W-:-:S04]  /*1a90*/  IMAD.WIDE.U32 R136, R99, -0x326172a9, RZ ;  /* 0xcd9e8d5763887825 */ /* 0x000fc800078e00ff */
[----:B------:R-:W-:Y:S02]  /*1aa0*/  VIADD R11, R138, 0x5384540f ;  /* 0x5384540f8a0b7836 */ /* 0x000fe40000000000 */
[----:B------:R-:W-:Y:S01]  /*1ab0*/  IMAD.WIDE.U32 R146, R9, -0x2daee0ad, RZ ;  /* 0xd2511f5309927825 */ /* 0x000fe200078e00ff */
[----:B------:R-:W-:Y:S02]  /*1ac0*/  IADD3 R9, PT, PT, R139, 0x1fd5c5a3, RZ ;  /* 0x1fd5c5a38b097810 */ /* 0x000fe40007ffe0ff */
[----:B------:R-:W-:Y:S01]  /*1ad0*/  LOP3.LUT R11, R11, R10, R137, 0x96, !PT ;  /* 0x0000000a0b0b7212 */ /* 0x000fe200078e9689 */
[----:B------:R-:W-:Y:S01]  /*1ae0*/  VIADD R99, R139, 0xdb3d7428 ;  /* 0xdb3d74288b637836 */ /* 0x000fe20000000000 */
[----:B------:R-:W-:-:S03]  /*1af0*/  LOP3.LUT R9, R9, R142, R147, 0x96, !PT ;  /* 0x0000008e09097212 */ /* 0x000fc600078e9693 */
[----:B------:R-:W-:-:S04]  /*1b00*/  IMAD.WIDE.U32 R142, R11, -0x2daee0ad, RZ ;  /* 0xd2511f530b8e7825 */ /* 0x000fc800078e00ff */
        /* <DEDUP_REMOVED lines=8> */
[----:B------:R-:W-:Y:S01]  /*1b90*/  IMAD.MOV.U32 R86, RZ, RZ, R146 ;  /* 0x000000ffff567224 */ /* 0x000fe200078e0092 */
[----:B------:R-:W-:Y:S01]  /*1ba0*/  LOP3.LUT R9, R11, R142, R137, 0x96, !PT ;  /* 0x0000008e0b097212 */ /* 0x000fe200078e9689 */
[----:B------:R-:W-:Y:S01]  /*1bb0*/  IMAD.MOV.U32 R11, RZ, RZ, R140 ;  /* 0x000000ffff0b7224 */ /* 0x000fe200078e008c */
[----:B------:R-:W-:-:S07]  /*1bc0*/  MOV R140, R136 ;  /* 0x00000088008c7202 */ /* 0x000fce0000000f00 */
.L_x_1494:
[----:B------:R-:W-:Y:S05]  /*1bd0*/  BSYNC.RECONVERGENT B1 ;  /* 0x0000000000017941 */ /* 0x000fea0003800200 */
.L_x_1493:
[----:B------:R-:W-:Y:S01]  /*1be0*/  I2FP.F32.U32 R100, R11 ;  /* 0x0000000b00647245 */ /* 0x000fe20000201000 */
[----:B------:R-:W-:Y:S01]  /*1bf0*/  IMAD.U32 R76, R76, 0x10000, RZ ;  /* 0x000100004c4c7824 */ /* 0x000fe200078e00ff */
[----:B------:R-:W-:Y:S01]  /*1c00*/  @P1 PRMT R99, R28, 0x7632, R99 ;  /* 0x000076321c631816 */ /* 0x000fe20000000063 */
[----:B------:R-:W-:Y:S01]  /*1c10*/  BSSY.RECONVERGENT B1, `(.L_x_1498) ;  /* 0x0000061000017945 */ /* 0x000fe20003800200 */
[----:B------:R-:W-:Y:S01]  /*1c20*/  ISETP.NE.AND P3, PT, R109, 0x1, PT ;  /* 0x000000016d00780c */ /* 0x000fe20003f65270 */
[----:B------:R-:W-:Y:S01]  /*1c30*/  FFMA.FTZ R11, R100, R129, 1.1641532182693481445e-10 ;  /* 0x2f000000640b7423 */ /* 0x000fe20000010081 */
[----:B------:R-:W-:Y:S01]  /*1c40*/  FMUL.FTZ R76, R76, R145 ;  /* 0x000000914c4c7220 */ /* 0x000fe20000410000 */
[----:B------:R-:W-:Y:S01]  /*1c50*/  @P1 SHF.L.U32 R100, R99, 0x10, RZ ;  /* 0x0000001063641819 */ /* 0x000fe200000006ff */
[----:B------:R-:W-:Y:S01]  /*1c60*/  IMAD.MOV.U32 R110, RZ, RZ, 0x2 ;  /* 0x00000002ff6e7424 */ /* 0x000fe200078e00ff */
[----:B------:R-:W-:Y:S02]  /*1c70*/  LOP3.LUT R8, R8, 0xfffffff7, RZ, 0xc0, !PT ;  /* 0xfffffff708087812 */ /* 0x000fe400078ec0ff */
[----:B------:R-:W-:Y:S01]  /*1c80*/  FSETP.GTU.FTZ.AND P2, PT, R11, R144, PT ;  /* 0x000000900b00720b */ /* 0x000fe20003f5c000 */
        /* <DEDUP_REMOVED lines=15> */
.L_x_1500:
        /* <DEDUP_REMOVED lines=13> */
.L_x_1502:
[----:B------:R-:W-:Y:S05]  /*1e50*/  BSYNC.RECONVERGENT B2 ;  /* 0x0000000000027941 */ /* 0x000fea0003800200 */
.L_x_1501:
        /* <DEDUP_REMOVED lines=60> */
.L_x_1499:
[----:B------:R-:W-:Y:S05]  /*2220*/  BSYNC.RECONVERGENT B1 ;  /* 0x0000000000017941 */ /* 0x000fea0003800200 */
.L_x_1498:
[----:B------:R-:W-:Y:S01]  /*2230*/  I2FP.F32.U32 R76, R11 ;  /* 0x0000000b004c7245 */ /* 0x000fe20000201000 */
[C---:B------:R-:W-:Y:S01]  /*2240*/  IMAD.U32 R100, R77.reuse, 0x10000, RZ ;  /* 0x000100004d647824 */ /* 0x040fe200078e00ff */
        /* <DEDUP_REMOVED lines=24> */
.L_x_1505:
        /* <DEDUP_REMOVED lines=13> */
.L_x_1507:
[----:B------:R-:W-:Y:S05]  /*24a0*/  BSYNC.RECONVERGENT B2 ;  /* 0x0000000000027941 */ /* 0x000fea0003800200 */
.L_x_1506:
        /* <DEDUP_REMOVED lines=13> */
[----:B------:R-:W-:-:S05]  /*2580*/  VIADD R9, R138, 0x3c6ef372 ;  /* 0x3c6ef3728a097836 */ /* 0x000fca0000000000 */
        /* <DEDUP_REMOVED lines=44> */
[----:B------:R-:W-:Y:S01]  /*2850*/  MOV R140, R76 ;  /* 0x0000004c008c7202 */ /* 0x000fe20000000f00 */
[----:B------:R-:W-:-:S07]  /*2860*/  IMAD.MOV.U32 R77, RZ, RZ, RZ ;  /* 0x000000ffff4d7224 */ /* 0x000fce00078e00ff */
.L_x_1504:
[----:B------:R-:W-:Y:S05]  /*2870*/  BSYNC.RECONVERGENT B1 ;  /* 0x0000000000017941 */ /* 0x000fea0003800200 */
.L_x_1503:
[----:B------:R-:W-:Y:S01]  /*2880*/  I2FP.F32.U32 R76, R11 ;  /* 0x0000000b004c7245 */ /* 0x000fe20000201000 */
[----:B------:R-:W-:Y:S01]  /*2890*/  IMAD.U32 R110, R109, 0x10000, RZ ;  /* 0x000100006d6e7824 */ /* 0x000fe200078e00ff */
[----:B------:R-:W-:Y:S01]  /*28a0*/  LOP3.LUT R8, R8, 0xfffffffd, RZ, 0xc0, !PT ;  /* 0xfffffffd08087812 */ /* 0x000fe200078ec0ff */
[----:B------:R-:W-:Y:S01]  /*28b0*/  BSSY.RECONVERGENT B1, `(.L_x_1508) ;  /* 0x0000061000017945 */ /* 0x000fe20003800200 */
[----:B------:R-:W-:Y:S02]  /*28c0*/  IMAD.MOV.U32 R119, RZ, RZ, 0x2 ;  /* 0x00000002ff777424 */ /* 0x000fe400078e00ff */
[----:B------:R-:W-:Y:S01]  /*28d0*/  FFMA.FTZ R11, R76, R129, 1.1641532182693481445e-10 ;  /* 0x2f0000004c0b7423 */ /* 0x000fe20000010081 */
[----:B------:R-:W-:Y:S01]  /*28e0*/  FMUL.FTZ R110, R110, R145 ;  /* 0x000000916e6e7220 */ /* 0x000fe20000410000 */
[----:B------:R-:W-:-:S03]  /*28f0*/  @P1 PRMT R76, R29, 0x7632, R76 ;  /* 0x000076321d4c1816 */ /* 0x000fc6000000004c */
[----:B------:R-:W-:Y:S01]  /*2900*/  FSETP.GTU.FTZ.AND P2, PT, R11, R144, PT ;  /* 0x000000900b00720b */ /* 0x000fe20003f5c000 */
[----:B------:R-:W-:Y:S01]  /*2910*/  IMAD.MOV.U32 R11, RZ, RZ, R86 ;  /* 0x000000ffff0b7224 */ /* 0x000fe200078e0056 */
[----:B------:R-:W-:Y:S02]  /*2920*/  @P1 SHF.L.U32 R76, R76, 0x10, RZ ;  /* 0x000000104c4c1819 */ /* 0x000fe400000006ff */
        /* <DEDUP_REMOVED lines=15> */
.L_x_1510:
        /* <DEDUP_REMOVED lines=13> */
.L_x_1512:
[----:B------:R-:W-:Y:S05]  /*2af0*/  BSYNC.RECONVERGENT B2 ;  /* 0x0000000000027941 */ /* 0x000fea0003800200 */
.L_x_1511:
        /* <DEDUP_REMOVED lines=60> */
.L_x_1509:
[----:B------:R-:W-:Y:S05]  /*2ec0*/  BSYNC.RECONVERGENT B1 ;  /* 0x0000000000017941 */ /* 0x000fea0003800200 */
.L_x_1508:
        /* <DEDUP_REMOVED lines=24> */
.L_x_1515:
        /* <DEDUP_REMOVED lines=13> */
.L_x_1517:
[----:B------:R-:W-:Y:S05]  /*3120*/  BSYNC.RECONVERGENT B2 ;  /* 0x0000000000027941 */ /* 0x000fea0003800200 */
.L_x_1516:
        /* <DEDUP_REMOVED lines=60> */
.L_x_1514:
[----:B------:R-:W-:Y:S05]  /*34f0*/  BSYNC.RECONVERGENT B1 ;  /* 0x0000000000017941 */ /* 0x000fea0003800200 */
.L_x_1513:
        /* <DEDUP_REMOVED lines=24> */
.L_x_1520:
        /* <DEDUP_REMOVED lines=13> */
.L_x_1522:
[----:B------:R-:W-:Y:S05]  /*3750*/  BSYNC.RECONVERGENT B2 ;  /* 0x0000000000027941 */ /* 0x000fea0003800200 */
.L_x_1521:
        /* <DEDUP_REMOVED lines=60> */
.L_x_1519:
[----:B------:R-:W-:Y:S05]  /*3b20*/  BSYNC.RECONVERGENT B1 ;  /* 0x0000000000017941 */ /* 0x000fea0003800200 */
.L_x_1518:
        /* <DEDUP_REMOVED lines=9> */
[----:B------:R-:W-:-:S03]  /*3bc0*/  IMAD.MOV.U32 R11, RZ, RZ, 0x2 ;  /* 0x00000002ff0b7424 */ /* 0x000fc600078e00ff */
        /* <DEDUP_REMOVED lines=14> */
.L_x_1525:
        /* <DEDUP_REMOVED lines=13> */
.L_x_1527:
[----:B------:R-:W-:Y:S05]  /*3d80*/  BSYNC.RECONVERGENT B2 ;  /* 0x0000000000027941 */ /* 0x000fea0003800200 */
.L_x_1526:
        /* <DEDUP_REMOVED lines=60> */
.L_x_1524:
[----:B------:R-:W-:Y:S05]  /*4150*/  BSYNC.RECONVERGENT B1 ;  /* 0x0000000000017941 */ /* 0x000fea0003800200 */
.L_x_1523:
[----:B------:R-:W-:Y:S01]  /*4160*/  I2FP.F32.U32 R76, R77 ;  /* 0x0000004d004c7245 */ /* 0x000fe20000201000 */
[----:B------:R-:W-:Y:S01]  /*4170*/  IMAD.U32 R78, R149, 0x10000, RZ ;  /* 0x00010000954e7824 */ /* 0x000fe200078e00ff */
[----:B------:R-:W-:-:S03]  /*4180*/  @P1 PRMT R77, R31, 0x7632, R77 ;  /* 0x000076321f4d1816 */ /* 0x000fc6000000004d */
[----:B------:R-:W-:Y:S01]  /*4190*/  FFMA.FTZ R129, R76, R129, 1.1641532182693481445e-10 ;  /* 0x2f0000004c817423 */ /* 0x000fe20000010081 */
[----:B------:R-:W-:Y:S01]  /*41a0*/  FMUL.FTZ R78, R78, R145 ;  /* 0x000000914e4e7220 */ /* 0x000fe20000410000 */
[----:B------:R-:W-:Y:S02]  /*41b0*/  @P1 SHF.L.U32 R76, R77, 0x10, RZ ;  /* 0x000000104d4c1819 */ /* 0x000fe400000006ff */
        /* <DEDUP_REMOVED lines=10> */
.L_x_1487:
[----:B------:R-:W-:Y:S01]  /*4260*/  ISETP.NE.AND P2, PT, R11, 0x1, PT ;  /* 0x000000010b00780c */ /* 0x000fe20003f45270 */
[----:B------:R-:W-:Y:S01]  /*4270*/  BSSY.RECONVERGENT B1, `(.L_x_1529) ;  /* 0x0000057000017945 */ /* 0x000fe20003800200 */
[C---:B------:R-:W-:Y:S01]  /*4280*/  VIADD R147, R139.reuse, 0xa9066899 ;  /* 0xa90668998b937836 */ /* 0x040fe20000000000 */
[----:B------:R-:W-:Y:S01]  /*4290*/  IADD3 R129, PT, PT, R138, 0x1715609d, RZ ;  /* 0x1715609d8a817810 */ /* 0x000fe20007ffe0ff */
[C---:B------:R-:W-:Y:S01]  /*42a0*/  VIADD R145, R139.reuse, 0x646e171e ;  /* 0x646e171e8b917836 */ /* 0x040fe20000000000 */
[----:B------:R-:W-:Y:S01]  /*42b0*/  MOV R85, R86 ;  /* 0x0000005600557202 */ /* 0x000fe20000000f00 */
[----:B------:R-:W-:Y:S02]  /*42c0*/  VIADD R94, R139, 0x96a522ad ;  /* 0x96a522ad8b5e7836 */ /* 0x000fe40000000000 */
[----:B------:R-:W-:Y:S02]  /*42d0*/  IMAD.MOV.U32 R87, RZ, RZ, 0x2 ;  /* 0x00000002ff577424 */ /* 0x000fe400078e00ff */
[----:B------:R-:W-:-:S03]  /*42e0*/  IMAD.MOV.U32 R140, RZ, RZ, R135 ;  /* 0x000000ffff8c7224 */ /* 0x000fc600078e0087 */
        /* <DEDUP_REMOVED lines=11> */
.L_x_1531:
        /* <DEDUP_REMOVED lines=13> */
.L_x_1533:
[----:B------:R-:W-:Y:S05]  /*4470*/  BSYNC.RECONVERGENT B2 ;  /* 0x0000000000027941 */ /* 0x000fea0003800200 */
.L_x_1532:
[----:B------:R-:W-:Y:S01]  /*4480*/  IMAD.WIDE.U32 R10, R3, -0x326172a9, RZ ;  /* 0xcd9e8d57030a7825 */ /* 0x000fe200078e00ff */
[----:B------:R-:W-:Y:S02]  /*4490*/  LOP3.LUT R86, R84, R89, R139, 0x96, !PT ;  /* 0x0000005954567212 */ /* 0x000fe400078e968b */
[----:B------:R-:W-:Y:S01]  /*44a0*/  IADD3 R9, PT, PT, R138, -0x61c88647, RZ ;  /* 0x9e3779b98a097810 */ /* 0x000fe20007ffe0ff */
        /* <DEDUP_REMOVED lines=8> */
[----:B------:R-:W-:-:S03]  /*4530*/  IADD3 R9, PT, PT, R138, 0x3c6ef372, RZ ;  /* 0x3c6ef3728a097810 */ /* 0x000fc60007ffe0ff */
[----:B------:R-:W-:Y:S01]  /*4540*/  IMAD.WIDE.U32 R10, R11, -0x326172a9, RZ ;  /* 0xcd9e8d570b0a7825 */ /* 0x000fe200078e00ff */
[----:B------:R-:W-:-:S04]  /*4550*/  LOP3.LUT R85, R85, R90, R89, 0x96, !PT ;  /* 0x0000005a55557212 */ /* 0x000fc800078e9659 */
[----:B------:R-:W-:Y:S01]  /*4560*/  LOP3.LUT R9, R9, R86, R11, 0x96, !PT ;  /* 0x0000005609097212 */ /* 0x000fe200078e960b */
[----:B------:R-:W-:Y:S01]  /*4570*/  IMAD.WIDE.U32 R86, R85, -0x326172a9, RZ ;  /* 0xcd9e8d5755567825 */ /* 0x000fe200078e00ff */
[----:B------:R-:W-:-:S03]  /*4580*/  IADD3 R85, PT, PT, R139, -0x126145ec, RZ ;  /* 0xed9eba148b557810 */ /* 0x000fc60007ffe0ff */
[----:B------:R-:W-:Y:S02]  /*4590*/  VIADD R11, R138, 0xdaa66d2b ;  /* 0xdaa66d2b8a0b7836 */ /* 0x000fe40000000000 */
[----:B------:R-:W-:-:S03]  /*45a0*/  IMAD.WIDE.U32 R90, R9, -0x2daee0ad, RZ ;  /* 0xd2511f53095a7825 */ /* 0x000fc600078e00ff */
[----:B------:R-:W-:Y:S01]  /*45b0*/  LOP3.LUT R11, R11, R10, R87, 0x96, !PT ;  /* 0x0000000a0b0b7212 */ /* 0x000fe200078e9657 */
        /* <DEDUP_REMOVED lines=15> */
[----:B------:R-:W-:Y:S01]  /*46b0*/  IADD3 R89, PT, PT, R138, 0x5384540f, RZ ;  /* 0x5384540f8a597810 */ /* 0x000fe20007ffe0ff */
[----:B------:R-:W-:Y:S01]  /*46c0*/  IMAD.MOV.U32 R85, RZ, RZ, R135 ;  /* 0x000000ffff557224 */ /* 0x000fe200078e0087 */
        /* <DEDUP_REMOVED lines=8> */
[----:B------:R-:W-:-:S03]  /*4750*/  IADD3 R9, PT, PT, R138, -0x700cb87f, RZ ;  /* 0x8ff347818a097810 */ /* 0x000fc60007ffe0ff */
[----:B------:R-:W-:Y:S01]  /*4760*/  IMAD.WIDE.U32 R10, R10, -0x326172a9, RZ ;  /* 0xcd9e8d570a0a7825 */ /* 0x000fe200078e00ff */
[----:B------:R-:W-:-:S04]  /*4770*/  LOP3.LUT R87, R87, R90, R89, 0x96, !PT ;  /* 0x0000005a57577212 */ /* 0x000fc800078e9659 */
[----:B------:R-:W-:Y:S01]  /*4780*/  LOP3.LUT R140, R5, R86, R11, 0x96, !PT ;  /* 0x00000056058c7212 */ /* 0x000fe200078e960b */
[----:B------:R-:W-:-:S04]  /*4790*/  IMAD.WIDE.U32 R86, R87, -0x326172a9, RZ ;  /* 0xcd9e8d5757567825 */ /* 0x000fc800078e00ff */
[----:B------:R-:W-:Y:S01]  /*47a0*/  IMAD.WIDE.U32 R140, R140, -0x2daee0ad, RZ ;  /* 0xd2511f538c8c7825 */ /* 0x000fe200078e00ff */
[----:B------:R-:W-:-:S03]  /*47b0*/  LOP3.LUT R10, R9, R10, R87, 0x96, !PT ;  /* 0x0000000a090a7212 */ /* 0x000fc600078e9657 */
[----:B------:R-:W-:Y:S01]  /*47c0*/  IMAD.MOV.U32 R87, RZ, RZ, RZ ;  /* 0x000000ffff577224 */ /* 0x000fe200078e00ff */
[----:B------:R-:W-:-:S07]  /*47d0*/  LOP3.LUT R9, R94, R88, R141, 0x96, !PT ;  /* 0x000000585e097212 */ /* 0x000fce00078e968d */
.L_x_1530:
[----:B------:R-:W-:Y:S05]  /*47e0*/  BSYNC.RECONVERGENT B1 ;  /* 0x0000000000017941 */ /* 0x000fea0003800200 */
.L_x_1529:
        /* <DEDUP_REMOVED lines=11> */
[----:B0-----:R-:W-:Y:S02]  /*48a0*/  FSETP.GTU.FTZ.AND P2, PT, R11, R146, PT ;  /* 0x000000920b00720b */ /* 0x001fe40003f5c000 */
[----:B------:R-:W-:Y:S02]  /*48b0*/  MOV R11, R86 ;  /* 0x00000056000b7202 */ /* 0x000fe40000000f00 */
        /* <DEDUP_REMOVED lines=13> */
.L_x_1536:
        /* <DEDUP_REMOVED lines=13> */
.L_x_1538:
[----:B------:R-:W-:Y:S05]  /*4a60*/  BSYNC.RECONVERGENT B2 ;  /* 0x0000000000027941 */ /* 0x000fea0003800200 */
.L_x_1537:
[----:B------:R-:W-:Y:S01]  /*4a70*/  IMAD.WIDE.U32 R10, R3, -0x326172a9, RZ ;  /* 0xcd9e8d57030a7825 */ /* 0x000fe200078e00ff */
[----:B------:R-:W-:Y:S02]  /*4a80*/  LOP3.LUT R86, R84, R91, R139, 0x96, !PT ;  /* 0x0000005b54567212 */ /* 0x000fe400078e968b */
[----:B------:R-:W-:Y:S02]  /*4a90*/  IADD3 R9, PT, PT, R138, -0x61c88647, RZ ;  /* 0x9e3779b98a097810 */ /* 0x000fe40007ffe0ff */
        /* <DEDUP_REMOVED lines=16> */
[C---:B------:R-:W-:Y:S01]  /*4ba0*/  VIADD R9, R139.reuse, 0x32370b8f ;  /* 0x32370b8f8b097836 */ /* 0x040fe20000000000 */
[----:B------:R-:W-:-:S04]  /*4bb0*/  IADD3 R87, PT, PT, R139, -0x126145ec, RZ ;  /* 0xed9eba148b577810 */ /* 0x000fc80007ffe0ff */
        /* <DEDUP_REMOVED lines=13> */
[----:B------:R-:W-:-:S04]  /*4c90*/  LOP3.LUT R87, R145, R88, R91, 0x96, !PT ;  /* 0x0000005891577212 */ /* 0x000fc800078e965b */
[----:B------:R-:W-:Y:S01]  /*4ca0*/  LOP3.LUT R9, R9, R86, R11, 0x96, !PT ;  /* 0x0000005609097212 */ /* 0x000fe200078e960b */
[----:B------:R-:W-:Y:S01]  /*4cb0*/  IMAD.WIDE.U32 R86, R87, -0x326172a9, RZ ;  /* 0xcd9e8d5757567825 */ /* 0x000fe200078e00ff */
[----:B------:R-:W-:-:S03]  /*4cc0*/  IADD3 R11, PT, PT, R138, 0x5384540f, RZ ;  /* 0x5384540f8a0b7810 */ /* 0x000fc60007ffe0ff */
[----:B------:R-:W-:Y:S01]  /*4cd0*/  IMAD.WIDE.U32 R88, R9, -0x2daee0ad, RZ ;  /* 0xd2511f5309587825 */ /* 0x000fe200078e00ff */
[----:B------:R-:W-:-:S03]  /*4ce0*/  LOP3.LUT R11, R11, R10, R87, 0x96, !PT ;  /* 0x0000000a0b0b7212 */ /* 0x000fc600078e9657 */
[C---:B------:R-:W-:Y:S02]  /*4cf0*/  VIADD R9, R139.reuse, 0x1fd5c5a3 ;  /* 0x1fd5c5a38b097836 */ /* 0x040fe40000000000 */
[----:B------:R-:W-:-:S03]  /*4d00*/  VIADD R87, R139, 0xdb3d7428 ;  /* 0xdb3d74288b577836 */ /* 0x000fc60000000000 */
[----:B------:R-:W-:Y:S01]  /*4d10*/  LOP3.LUT R9, R9, R90, R89, 0x96, !PT ;  /* 0x0000005a09097212 */ /* 0x000fe200078e9659 */
[----:B------:R-:W-:-:S04]  /*4d20*/  IMAD.WIDE.U32 R90, R11, -0x2daee0ad, RZ ;  /* 0xd2511f530b5a7825 */ /* 0x000fc800078e00ff */
[----:B------:R-:W-:Y:S01]  /*4d30*/  IMAD.WIDE.U32 R10, R9, -0x326172a9, RZ ;  /* 0xcd9e8d57090a7825 */ /* 0x000fe200078e00ff */
[----:B------:R-:W-:Y:S02]  /*4d40*/  LOP3.LUT R87, R87, R88, R91, 0x96, !PT ;  /* 0x0000005857577212 */ /* 0x000fe400078e965b */
[----:B------:R-:W-:Y:S02]  /*4d50*/  IADD3 R9, PT, PT, R138, -0x700cb87f, RZ ;  /* 0x8ff347818a097810 */ /* 0x000fe40007ffe0ff */
[----:B------:R-:W-:Y:S01]  /*4d60*/  LOP3.LUT R88, R5, R86, R11, 0x96, !PT ;  /* 0x0000005605587212 */ /* 0x000fe200078e960b */
[----:B------:R-:W-:-:S04]  /*4d70*/  IMAD.WIDE.U32 R86, R87, -0x326172a9, RZ ;  /* 0xcd9e8d5757567825 */ /* 0x000fc800078e00ff */
[----:B------:R-:W-:Y:S01]  /*4d80*/  IMAD.WIDE.U32 R88, R88, -0x2daee0ad, RZ ;  /* 0xd2511f5358587825 */ /* 0x000fe200078e00ff */
[----:B------:R-:W-:-:S03]  /*4d90*/  LOP3.LUT R10, R9, R10, R87, 0x96, !PT ;  /* 0x0000000a090a7212 */ /* 0x000fc600078e9657 */
[----:B------:R-:W-:Y:S01]  /*4da0*/  IMAD.MOV.U32 R11, RZ, RZ, R140 ;  /* 0x000000ffff0b7224 */ /* 0x000fe200078e008c */
[----:B------:R-:W-:Y:S01]  /*4db0*/  LOP3.LUT R9, R94, R90, R89, 0x96, !PT ;  /* 0x0000005a5e097212 */ /* 0x000fe200078e9659 */
[----:B------:R-:W-:Y:S02]  /*4dc0*/  HFMA2 R89, -RZ, RZ, 0, 0 ;  /* 0x00000000ff597431 */ /* 0x000fe400000001ff */
[----:B------:R-:W-:-:S07]  /*4dd0*/  IMAD.MOV.U32 R140, RZ, RZ, R88 ;  /* 0x000000ffff8c7224 */ /* 0x000fce00078e0058 */
.L_x_1535:
[----:B------:R-:W-:Y:S05]  /*4de0*/  BSYNC.RECONVERGENT B1 ;  /* 0x0000000000017941 */ /* 0x000fea0003800200 */
.L_x_1534:
        /* <DEDUP_REMOVED lines=9> */
[----:B------:R-:W-:-:S03]  /*4e80*/  SEL R87, RZ, 0x1, P2 ;  /* 0x00000001ff577807 */ /* 0x000fc60001000000 */
[----:B------:R-:W-:-:S04]  /*4e90*/  FADD.FTZ R11, R85, R88 ;  /* 0x00000058550b7221 */ /* 0x000fc80000010000 */
[----:B------:R-:W-:Y:S01]  /*4ea0*/  @P1 FADD.FTZ R85, R90, R11 ;  /* 0x0000000b5a551221 */ /* 0x000fe20000010000 */
[----:B------:R-:W-:Y:S01]  /*4eb0*/  @!P1 MOV R85, R11 ;  /* 0x0000000b00559202 */ /* 0x000fe20000000f00 */
[----:B------:R-:W-:Y:S02]  /*4ec0*/  IMAD.MOV.U32 R90, RZ, RZ, 0x2 ;  /* 0x00000002ff5a7424 */ /* 0x000fe400078e00ff */
[----:B------:R-:W-:Y:S01]  /*4ed0*/  IMAD.MOV.U32 R11, RZ, RZ, R86 ;  /* 0x000000ffff0b7224 */ /* 0x000fe200078e0056 */
        /* <DEDUP_REMOVED lines=10> */
.L_x_1541:
        /* <DEDUP_REMOVED lines=13> */
.L_x_1543:
[----:B------:R-:W-:Y:S05]  /*5050*/  BSYNC.RECONVERGENT B2 ;  /* 0x0000000000027941 */ /* 0x000fea0003800200 */
.L_x_1542:
        /* <DEDUP_REMOVED lines=24> */
[----:B------:R-:W-:Y:S02]  /*51e0*/  IADD3 R9, PT, PT, R138, 0x78dde6e4, RZ ;  /* 0x78dde6e48a097810 */ /* 0x000fe40007ffe0ff */
[----:B------:R-:W-:Y:S02]  /*51f0*/  LOP3.LUT R89, R89, R92, R91, 0x96, !PT ;  /* 0x0000005c59597212 */ /* 0x000fe400078e965b */
[----:B------:R-:W-:-:S03]  /*5200*/  LOP3.LUT R9, R9, R88, R11, 0x96, !PT ;  /* 0x0000005809097212 */ /* 0x000fc600078e960b */
        /* <DEDUP_REMOVED lines=24> */
[----:B------:R-:W-:Y:S01]  /*5390*/  MOV R86, R92 ;  /* 0x0000005c00567202 */ /* 0x000fe20000000f00 */
[----:B------:R-:W-:Y:S01]  /*53a0*/  IMAD.MOV.U32 R11, RZ, RZ, R140 ;  /* 0x000000ffff0b7224 */ /* 0x000fe200078e008c */
[----:B------:R-:W-:Y:S01]  /*53b0*/  LOP3.LUT R9, R94, R90, R89, 0x96, !PT ;  /* 0x0000005a5e097212 */ /* 0x000fe200078e9659 */
[----:B------:R-:W-:Y:S02]  /*53c0*/  HFMA2 R90, -RZ, RZ, 0, 0 ;  /* 0x00000000ff5a7431 */ /* 0x000fe400000001ff */
[----:B------:R-:W-:-:S07]  /*53d0*/  IMAD.MOV.U32 R140, RZ, RZ, R88 ;  /* 0x000000ffff8c7224 */ /* 0x000fce00078e0058 */
.L_x_1540:
[----:B------:R-:W-:Y:S05]  /*53e0*/  BSYNC.RECONVERGENT B1 ;  /* 0x0000000000017941 */ /* 0x000fea0003800200 */
.L_x_1539:
[----:B------:R-:W-:Y:S01]  /*53f0*/  I2FP.F32.U32 R88, R11 ;  /* 0x0000000b00587245 */ /* 0x000fe20000201000 */
[----:B------:R-:W-:Y:S01]  /*5400*/  IMAD.U32 R89, R76, 0x10000, RZ ;  /* 0x000100004c597824 */ /* 0x000fe200078e00ff */
[----:B------:R-:W-:Y:S01]  /*5410*/  ISETP.NE.AND P3, PT, R90, 0x1, PT ;  /* 0x000000015a00780c */ /* 0x000fe20003f65270 */
[----:B------:R-:W-:Y:S01]  /*5420*/  BSSY.RECONVERGENT B1, `(.L_x_1544) ;  /* 0x0000059000017945 */ /* 0x000fe20003800200 */
[----:B------:R-:W-:Y:S01]  /*5430*/  LOP3.LUT R8, R8, 0xfffffff7, RZ, 0xc0, !PT ;  /* 0xfffffff708087812 */ /* 0x000fe200078ec0ff */
[----:B------:R-:W-:Y:S01]  /*5440*/  FFMA.FTZ R11, R88, R149, 1.1641532182693481445e-10 ;  /* 0x2f000000580b7423 */ /* 0x000fe20000010095 */
[----:B------:R-:W-:Y:S01]  /*5450*/  FMUL.FTZ R76, R89, R148 ;  /* 0x00000094594c7220 */ /* 0x000fe20000410000 */
[----:B------:R-:W-:-:S03]  /*5460*/  IMAD.MOV.U32 R91, RZ, RZ, 0x2 ;  /* 0x00000002ff5b7424 */ /* 0x000fc600078e00ff */
[----:B------:R-:W-:Y:S02]  /*5470*/  FSETP.GTU.FTZ.AND P2, PT, R11, R146, PT ;  /* 0x000000920b00720b */ /* 0x000fe40003f5c000 */
[----:B------:R-:W-:Y:S02]  /*5480*/  MOV R11, R86 ;  /* 0x00000056000b7202 */ /* 0x000fe40000000f00 */
        /* <DEDUP_REMOVED lines=12> */
.L_x_1546:
        /* <DEDUP_REMOVED lines=13> */
.L_x_1548:
[----:B------:R-:W-:Y:S05]  /*5620*/  BSYNC.RECONVERGENT B2 ;  /* 0x0000000000027941 */ /* 0x000fea0003800200 */
.L_x_1547:
        /* <DEDUP_REMOVED lines=46> */
[----:B------:R-:W-:Y:S01]  /*5910*/  IADD3 R9, PT, PT, R138, -0x700cb87f, RZ ;  /* 0x8ff347818a097810 */ /* 0x000fe20007ffe0ff */
[----:B------:R-:W-:Y:S01]  /*5920*/  IMAD.MOV.U32 R91, RZ, RZ, RZ ;  /* 0x000000ffff5b7224 */ /* 0x000fe200078e00ff */
[----:B------:R-:W-:Y:S01]  /*5930*/  LOP3.LUT R88, R5, R88, R11, 0x96, !PT ;  /* 0x0000005805587212 */ /* 0x000fe200078e960b */
[----:B------:R-:W-:-:S04]  /*5940*/  IMAD.WIDE.U32 R92, R92, -0x326172a9, RZ ;  /* 0xcd9e8d575c5c7825 */ /* 0x000fc800078e00ff */
[----:B------:R-:W-:Y:S01]  /*5950*/  IMAD.WIDE.U32 R88, R88, -0x2daee0ad, RZ ;  /* 0xd2511f5358587825 */ /* 0x000fe200078e00ff */
[----:B------:R-:W-:-:S03]  /*5960*/  LOP3.LUT R10, R9, R10, R93, 0x96, !PT ;  /* 0x0000000a090a7212 */ /* 0x000fc600078e965d */
[----:B------:R-:W-:Y:S01]  /*5970*/  IMAD.MOV.U32 R11, RZ, RZ, R140 ;  /* 0x000000ffff0b7224 */ /* 0x000fe200078e008c */
[----:B------:R-:W-:Y:S01]  /*5980*/  LOP3.LUT R9, R94, R90, R89, 0x96, !PT ;  /* 0x0000005a5e097212 */ /* 0x000fe200078e9659 */
[----:B------:R-:W-:Y:S01]  /*5990*/  IMAD.MOV.U32 R86, RZ, RZ, R92 ;  /* 0x000000ffff567224 */ /* 0x000fe200078e005c */
[----:B------:R-:W-:-:S07]  /*59a0*/  MOV R140, R88 ;  /* 0x00000058008c7202 */ /* 0x000fce0000000f00 */
.L_x_1545:
[----:B------:R-:W-:Y:S05]  /*59b0*/  BSYNC.RECONVERGENT B1 ;  /* 0x0000000000017941 */ /* 0x000fea0003800200 */
.L_x_1544:
[----:B------:R-:W-:Y:S01]  /*59c0*/  I2FP.F32.U32 R88, R11 ;  /* 0x0000000b00587245 */ /* 0x000fe20000201000 */
[----:B------:R-:W-:Y:S01]  /*59d0*/  BSSY.RECONVERGENT B1, `(.L_x_1549) ;  /* 0x0000060000017945 */ /* 0x000fe20003800200 */
[----:B------:R-:W-:Y:S01]  /*59e0*/  PRMT R11, R32, 0x7632, R11 ;  /* 0x00007632200b7816 */ /* 0x000fe2000000000b */
[----:B------:R-:W-:Y:S01]  /*59f0*/  IMAD.MOV.U32 R90, RZ, RZ, 0x2 ;  /* 0x00000002ff5a7424 */ /* 0x000fe200078e00ff */
[----:B------:R-:W-:-:S03]  /*5a00*/  ISETP.NE.AND P3, PT, R91, 0x1, PT ;  /* 0x000000015b00780c */ /* 0x000fc60003f65270 */
        /* <DEDUP_REMOVED lines=22> */
.L_x_1551:
        /* <DEDUP_REMOVED lines=13> */
.L_x_1553:
[----:B------:R-:W-:Y:S05]  /*5c40*/  BSYNC.RECONVERGENT B2 ;  /* 0x0000000000027941 */ /* 0x000fea0003800200 */
.L_x_1552:
        /* <DEDUP_REMOVED lines=34> */
[----:B------:R-:W-:-:S03]  /*5e70*/  LOP3.LUT R91, R145, R136, R93, 0x96, !PT ;  /* 0x00000088915b7212 */ /* 0x000fc600078e965d */
[----:B------:R-:W-:Y:S01]  /*5e80*/  VIADD R89, R139, 0xdb3d7428 ;  /* 0xdb3d74288b597836 */ /* 0x000fe20000000000 */
[----:B------:R-:W-:Y:S01]  /*5e90*/  LOP3.LUT R9, R9, R90, R11, 0x96, !PT ;  /* 0x0000005a09097212 */ /* 0x000fe200078e960b */
        /* <DEDUP_REMOVED lines=15> */
[----:B------:R-:W-:Y:S01]  /*5f90*/  MOV R140, R90 ;  /* 0x0000005a008c7202 */ /* 0x000fe20000000f00 */
[----:B------:R-:W-:Y:S01]  /*5fa0*/  IMAD.MOV.U32 R86, RZ, RZ, R136 ;  /* 0x000000ffff567224 */ /* 0x000fe200078e0088 */
[----:B------:R-:W-:Y:S01]  /*5fb0*/  LOP3.LUT R9, R94, R92, R91, 0x96, !PT ;  /* 0x0000005c5e097212 */ /* 0x000fe200078e965b */
[----:B------:R-:W-:-:S07]  /*5fc0*/  IMAD.MOV.U32 R90, RZ, RZ, RZ ;  /* 0x000000ffff5a7224 */ /* 0x000fce00078e00ff */
.L_x_1550:
[----:B------:R-:W-:Y:S05]  /*5fd0*/  BSYNC.RECONVERGENT B1 ;  /* 0x0000000000017941 */ /* 0x000fea0003800200 */
.L_x_1549:
[----:B------:R-:W-:Y:S01]  /*5fe0*/  I2FP.F32.U32 R76, R11 ;  /* 0x0000000b004c7245 */ /* 0x000fe20000201000 */
[----:B------:R-:W-:Y:S01]  /*5ff0*/  IMAD.U32 R89, R77, 0x10000, RZ ;  /* 0x000100004d597824 */ /* 0x000fe200078e00ff */
        /* <DEDUP_REMOVED lines=21> */
.L_x_1556:
        /* <DEDUP_REMOVED lines=13> */
.L_x_1558:
[----:B------:R-:W-:Y:S05]  /*6220*/  BSYNC.RECONVERGENT B2 ;  /* 0x0000000000027941 */ /* 0x000fea0003800200 */
.L_x_1557:
        /* <DEDUP_REMOVED lines=46> */
[----:B------:R-:W-:Y:S01]  /*6510*/  VIADD R9, R138, 0x8ff34781 ;  /* 0x8ff347818a097836 */ /* 0x000fe20000000000 */
[----:B------:R-:W-:Y:S01]  /*6520*/  LOP3.LUT R76, R5, R76, R11, 0x96, !PT ;  /* 0x0000004c054c7212 */ /* 0x000fe200078e960b */
[----:B------:R-:W-:Y:S01]  /*6530*/  IMAD.WIDE.U32 R92, R92, -0x326172a9, RZ ;  /* 0xcd9e8d575c5c7825 */ /* 0x000fe200078e00ff */
[----:B------:R-:W-:-:S03]  /*6540*/  MOV R11, R140 ;  /* 0x0000008c000b7202 */ /* 0x000fc60000000f00 */
[----:B------:R-:W-:Y:S01]  /*6550*/  IMAD.WIDE.U32 R76, R76, -0x2daee0ad, RZ ;  /* 0xd2511f534c4c7825 */ /* 0x000fe200078e00ff */
[----:B------:R-:W-:-:S03]  /*6560*/  LOP3.LUT R10, R9, R10, R93, 0x96, !PT ;  /* 0x0000000a090a7212 */ /* 0x000fc600078e965d */
[----:B------:R-:W-:Y:S01]  /*6570*/  IMAD.MOV.U32 R86, RZ, RZ, R92 ;  /* 0x000000ffff567224 */ /* 0x000fe200078e005c */
[----:B------:R-:W-:Y:S01]  /*6580*/  LOP3.LUT R9, R94, R90, R77, 0x96, !PT ;  /* 0x0000005a5e097212 */ /* 0x000fe200078e964d */
[----:B------:R-:W-:Y:S02]  /*6590*/  IMAD.MOV.U32 R140, RZ, RZ, R76 ;  /* 0x000000ffff8c7224 */ /* 0x000fe400078e004c */
[----:B------:R-:W-:-:S07]  /*65a0*/  IMAD.MOV.U32 R91, RZ, RZ, RZ ;  /* 0x000000ffff5b7224 */ /* 0x000fce00078e00ff */
.L_x_1555:
[----:B------:R-:W-:Y:S05]  /*65b0*/  BSYNC.RECONVERGENT B1 ;  /* 0x0000000000017941 */ /* 0x000fea0003800200 */
.L_x_1554:
[----:B------:R-:W-:Y:S01]  /*65c0*/  I2FP.F32.U32 R76, R11 ;  /* 0x0000000b004c7245 */ /* 0x000fe20000201000 */
[----:B------:R-:W-:Y:S01]  /*65d0*/  @P1 IMAD.U32 R100, R29, 0x10000, RZ ;  /* 0x000100001d641824 */ /* 0x000fe200078e00ff */
[----:B------:R-:W-:Y:S01]  /*65e0*/  SHF.L.U32 R77, R33, 0x10, RZ ;  /* 0x00000010214d7819 */ /* 0x000fe200000006ff */
[----:B------:R-:W-:Y:S02]  /*65f0*/  BSSY.RECONVERGENT B1, `(.L_x_1559) ;  /* 0x000005c000017945 */ /* 0x000fe40003800200 */
[----:B------:R-:W-:Y:S02]  /*6600*/  FFMA.FTZ R11, R76, R149, 1.1641532182693481445e-10 ;  /* 0x2f0000004c0b7423 */ /* 0x000fe40000010095 */
[----:B------:R-:W-:-:S03]  /*6610*/  FMUL.FTZ R77, R77, R148 ;  /* 0x000000944d4d7220 */ /* 0x000fc60000410000 */
[----:B------:R-:W-:-:S04]  /*6620*/  FSETP.GTU.FTZ.AND P2, PT, R11, R146, PT ;  /* 0x000000920b00720b */ /* 0x000fc80003f5c000 */
[----:B------:R-:W-:Y:S01]  /*6630*/  FSEL R76, R77, RZ, !P2 ;  /* 0x000000ff4d4c7208 */ /* 0x000fe20005000000 */
[----:B------:R-:W-:-:S04]  /*6640*/  HFMA2 R77, -RZ, RZ, 0, 1.1920928955078125e-07 ;  /* 0x00000002ff4d7431 */ /* 0x000fc800000001ff */
[----:B------:R-:W-:Y:S01]  /*6650*/  FADD.FTZ R11, R89, R76 ;  /* 0x0000004c590b7221 */ /* 0x000fe20000010000 */
[----:B------:R-:W-:Y:S02]  /*6660*/  SEL R89, RZ, 0x1, P2 ;  /* 0x00000001ff597807 */ /* 0x000fe40001000000 */
[----:B------:R-:W-:Y:S01]  /*6670*/  ISETP.NE.AND P2, PT, R91, 0x1, PT ;  /* 0x000000015b00780c */ /* 0x000fe20003f45270 */
[--C-:B------:R-:W-:Y:S01]  /*6680*/  @P1 FADD.FTZ R100, R100, R11.reuse ;  /* 0x0000000b64641221 */ /* 0x100fe20000010000 */
        /* <DEDUP_REMOVED lines=12> */
.L_x_1561:
        /* <DEDUP_REMOVED lines=13> */
.L_x_1563:
[----:B------:R-:W-:Y:S05]  /*6820*/  BSYNC.RECONVERGENT B2 ;  /* 0x0000000000027941 */ /* 0x000fea0003800200 */
.L_x_1562:
        /* <DEDUP_REMOVED lines=56> */
.L_x_1560:
[----:B------:R-:W-:Y:S05]  /*6bb0*/  BSYNC.RECONVERGENT B1 ;  /* 0x0000000000017941 */ /* 0x000fea0003800200 */
.L_x_1559:
[----:B------:R-:W-:Y:S01]  /*6bc0*/  I2FP.F32.U32 R76, R11 ;  /* 0x0000000b004c7245 */ /* 0x000fe20000201000 */
[----:B------:R-:W-:Y:S01]  /*6bd0*/  BSSY.RECONVERGENT B1, `(.L_x_1564) ;  /* 0x000005b000017945 */ /* 0x000fe20003800200 */
[----:B------:R-:W-:Y:S01]  /*6be0*/  SHF.L.U32 R109, R109, 0x10, RZ ;  /* 0x000000106d6d7819 */ /* 0x000fe200000006ff */
[----:B------:R-:W-:Y:S01]  /*6bf0*/  IMAD.MOV.U32 R91, RZ, RZ, 0x2 ;  /* 0x00000002ff5b7424 */ /* 0x000fe200078e00ff */
[----:B------:R-:W-:Y:S01]  /*6c00*/  LOP3.LUT R8, R8, 0xfffffffd, RZ, 0xc0, !PT ;  /* 0xfffffffd08087812 */ /* 0x000fe200078ec0ff */
[----:B------:R-:W-:Y:S02]  /*6c10*/  FFMA.FTZ R11, R76, R149, 1.1641532182693481445e-10 ;  /* 0x2f0000004c0b7423 */ /* 0x000fe40000010095 */
[----:B------:R-:W-:-:S03]  /*6c20*/  FMUL.FTZ R109, R109, R148 ;  /* 0x000000946d6d7220 */ /* 0x000fc60000410000 */
        /* <DEDUP_REMOVED lines=15> */
.L_x_1566:
        /* <DEDUP_REMOVED lines=13> */
.L_x_1568:
[----:B------:R-:W-:Y:S05]  /*6df0*/  BSYNC.RECONVERGENT B2 ;  /* 0x0000000000027941 */ /* 0x000fea0003800200 */
.L_x_1567:
        /* <DEDUP_REMOVED lines=46> */
[----:B------:R-:W-:Y:S02]  /*70e0*/  HFMA2 R91, -RZ, RZ, 0, 0 ;  /* 0x00000000ff5b7431 */ /* 0x000fe400000001ff */
        /* <DEDUP_REMOVED lines=8> */
[----:B------:R-:W-:-:S07]  /*7170*/  IMAD.MOV.U32 R140, RZ, RZ, R76 ;  /* 0x000000ffff8c7224 */ /* 0x000fce00078e004c */
.L_x_1565:
[----:B------:R-:W-:Y:S05]  /*7180*/  BSYNC.RECONVERGENT B1 ;  /* 0x0000000000017941 */ /* 0x000fea0003800200 */
.L_x_1564:
[----:B------:R-:W-:Y:S01]  /*7190*/  I2FP.F32.U32 R76, R11 ;  /* 0x0000000b004c7245 */ /* 0x000fe20000201000 */
[----:B------:R-:W-:Y:S01]  /*71a0*/  BSSY.RECONVERGENT B1, `(.L_x_1569) ;  /* 0x0000060000017945 */ /* 0x000fe20003800200 */
[----:B------:R-:W-:-:S05]  /*71b0*/  PRMT R11, R33, 0x7632, R11 ;  /* 0x00007632210b7816 */ /* 0x000fca000000000b */
        /* <DEDUP_REMOVED lines=9> */
[----:B------:R-:W-:Y:S01]  /*7250*/  FADD.FTZ R11, R109, R92 ;  /* 0x0000005c6d0b7221 */ /* 0x000fe20000010000 */
[----:B------:R-:W-:-:S03]  /*7260*/  IMAD.MOV.U32 R92, RZ, RZ, 0x2 ;  /* 0x00000002ff5c7424 */ /* 0x000fc600078e00ff */
        /* <DEDUP_REMOVED lines=13> */
.L_x_1571:
        /* <DEDUP_REMOVED lines=13> */
.L_x_1573:
[----:B------:R-:W-:Y:S05]  /*7410*/  BSYNC.RECONVERGENT B2 ;  /* 0x0000000000027941 */ /* 0x000fea0003800200 */
.L_x_1572:
        /* <DEDUP_REMOVED lines=56> */
.L_x_1570:
[----:B------:R-:W-:Y:S05]  /*77a0*/  BSYNC.RECONVERGENT B1 ;  /* 0x0000000000017941 */ /* 0x000fea0003800200 */
.L_x_1569:
        /* <DEDUP_REMOVED lines=21> */
.L_x_1576:
        /* <DEDUP_REMOVED lines=13> */
.L_x_1578:
[----:B------:R-:W-:Y:S05]  /*79d0*/  BSYNC.RECONVERGENT B2 ;  /* 0x0000000000027941 */ /* 0x000fea0003800200 */
.L_x_1577:
        /* <DEDUP_REMOVED lines=56> */
.L_x_1575:
[----:B------:R-:W-:Y:S05]  /*7d60*/  BSYNC.RECONVERGENT B1 ;  /* 0x0000000000017941 */ /* 0x000fea0003800200 */
.L_x_1574:
        /* <DEDUP_REMOVED lines=26> */
.L_x_1581:
        /* <DEDUP_REMOVED lines=13> */
.L_x_1583:
[----:B------:R-:W-:Y:S05]  /*7fe0*/  BSYNC.RECONVERGENT B2 ;  /* 0x0000000000027941 */ /* 0x000fea0003800200 */
.L_x_1582:
        /* <DEDUP_REMOVED lines=56> */
.L_x_1580:
[----:B------:R-:W-:Y:S05]  /*8370*/  BSYNC.RECONVERGENT B1 ;  /* 0x0000000000017941 */ /* 0x000fea0003800200 */
.L_x_1579:
        /* <DEDUP_REMOVED lines=20> */
.L_x_1586:
        /* <DEDUP_REMOVED lines=13> */
.L_x_1588:
[----:B------:R-:W-:Y:S05]  /*8590*/  BSYNC.RECONVERGENT B2 ;  /* 0x0000000000027941 */ /* 0x000fea0003800200 */
.L_x_1587:
        /* <DEDUP_REMOVED lines=51> */
[----:B------:R-:W-:Y:S01]  /*88d0*/  IMAD.MOV.U32 R86, RZ, RZ, R136 ;  /* 0x000000ffff567224 */ /* 0x000fe200078e0088 */
[----:B------:R-:W-:Y:S01]  /*88e0*/  LOP3.LUT R9, R94, R92, R77, 0x96, !PT ;  /* 0x0000005c5e097212 */ /* 0x000fe200078e964d */
[----:B------:R-:W-:Y:S01]  /*88f0*/  IMAD.MOV.U32 R93, RZ, RZ, RZ ;  /* 0x000000ffff5d7224 */ /* 0x000fe200078e00ff */
[----:B------:R-:W-:Y:S01]  /*8900*/  MOV R92, R140 ;  /* 0x0000008c005c7202 */ /* 0x000fe20000000f00 */
[----:B------:R-:W-:-:S07]  /*8910*/  IMAD.MOV.U32 R140, RZ, RZ, R76 ;  /* 0x000000ffff8c7224 */ /* 0x000fce00078e004c */
.L_x_1585:
[----:B------:R-:W-:Y:S05]  /*8920*/  BSYNC.RECONVERGENT B1 ;  /* 0x0000000000017941 */ /* 0x000fea0003800200 */
.L_x_1584:
        /* <DEDUP_REMOVED lines=15> */
[----:B------:R-:W-:Y:S02]  /*8a20*/  HFMA2 R78, -RZ, RZ, 0, 1.1920928955078125e-07 ;  /* 0x00000002ff4e7431 */ /* 0x000fe400000001ff */
[----:B------:R-:W-:Y:S01]  /*8a30*/  IMAD.MOV.U32 R11, RZ, RZ, R86 ;  /* 0x000000ffff0b7224 */ /* 0x000fe200078e0056 */
        /* <DEDUP_REMOVED lines=10> */
.L_x_1591:
        /* <DEDUP_REMOVED lines=13> */
.L_x_1593:
[----:B------:R-:W-:Y:S05]  /*8bb0*/  BSYNC.RECONVERGENT B2 ;  /* 0x0000000000027941 */ /* 0x000fea0003800200 */
.L_x_1592:
        /* <DEDUP_REMOVED lines=8> */
[----:B------:R-:W-:Y:S02]  /*8c40*/  VIADD R11, R139, 0xbb67ae85 ;  /* 0xbb67ae858b0b7836 */ /* 0x000fe40000000000 */
[----:B------:R-:W-:-:S03]  /*8c50*/  IMAD.MOV.U32 R78, RZ, RZ, RZ ;  /* 0x000000ffff4e7224 */ /* 0x000fc600078e00ff */
        /* <DEDUP_REMOVED lines=45> */
[----:B------:R-:W-:-:S07]  /*8f30*/  IMAD.MOV.U32 R140, RZ, RZ, R76 ;  /* 0x000000ffff8c7224 */ /* 0x000fce00078e004c */
.L_x_1590:
[----:B------:R-:W-:Y:S05]  /*8f40*/  BSYNC.RECONVERGENT B1 ;  /* 0x0000000000017941 */ /* 0x000fea0003800200 */
.L_x_1589:
        /* <DEDUP_REMOVED lines=21> */
.L_x_1596:
        /* <DEDUP_REMOVED lines=13> */
.L_x_1598:
[----:B------:R-:W-:Y:S05]  /*9170*/  BSYNC.RECONVERGENT B2 ;  /* 0x0000000000027941 */ /* 0x000fea0003800200 */
.L_x_1597:
        /* <DEDUP_REMOVED lines=52> */
[----:B------:R-:W-:Y:S02]  /*94c0*/  MOV R86, R136 ;  /* 0x0000008800567202 */ /* 0x000fe40000000f00 */
[----:B------:R-:W-:Y:S01]  /*94d0*/  LOP3.LUT R9, R94, R78, R77, 0x96, !PT ;  /* 0x0000004e5e097212 */ /* 0x000fe200078e964d */
[----:B------:R-:W-:Y:S02]  /*94e0*/  IMAD.MOV.U32 R77, RZ, RZ, R140 ;  /* 0x000000ffff4d7224 */ /* 0x000fe400078e008c */
[----:B------:R-:W-:-:S07]  /*94f0*/  IMAD.MOV.U32 R140, RZ, RZ, R76 ;  /* 0x000000ffff8c7224 */ /* 0x000fce00078e004c */
.L_x_1595:
[----:B------:R-:W-:Y:S05]  /*9500*/  BSYNC.RECONVERGENT B1 ;  /* 0x0000000000017941 */ /* 0x000fea0003800200 */
.L_x_1594:
        /* <DEDUP_REMOVED lines=8> */
[----:B------:R-:W-:Y:S01]  /*9590*/  FSEL R76, R77, RZ, !P5 ;  /* 0x000000ff4d4c7208 */ /* 0x000fe20006800000 */
[----:B------:R-:W-:Y:S01]  /*95a0*/  IMAD.MOV.U32 R77, RZ, RZ, R86 ;  /* 0x000000ffff4d7224 */ /* 0x000fe200078e0056 */
        /* <DEDUP_REMOVED lines=16> */
.L_x_1601:
        /* <DEDUP_REMOVED lines=13> */
.L_x_1603:
[----:B------:R-:W-:Y:S05]  /*9780*/  BSYNC.RECONVERGENT B2 ;  /* 0x0000000000027941 */ /* 0x000fea0003800200 */
.L_x_1602:
        /* <DEDUP_REMOVED lines=52> */
[----:B------:R-:W-:Y:S01]  /*9ad0*/  HFMA2 R136, -RZ, RZ, 0, 0 ;  /* 0x00000000ff887431 */ /* 0x000fe200000001ff */
[----:B------:R-:W-:Y:S01]  /*9ae0*/  LOP3.LUT R9, R94, R78, R77, 0x96, !PT ;  /* 0x0000004e5e097212 */ /* 0x000fe200078e964d */
[----:B------:R-:W-:Y:S02]  /*9af0*/  IMAD.MOV.U32 R77, RZ, RZ, R140 ;  /* 0x000000ffff4d7224 */ /* 0x000fe400078e008c */
[----:B------:R-:W-:-:S07]  /*9b00*/  IMAD.MOV.U32 R140, RZ, RZ, R76 ;  /* 0x000000ffff8c7224 */ /* 0x000fce00078e004c */
.L_x_1600:
[----:B------:R-:W-:Y:S05]  /*9b10*/  BSYNC.RECONVERGENT B1 ;  /* 0x0000000000017941 */ /* 0x000fea0003800200 */
.L_x_1599:
        /* <DEDUP_REMOVED lines=20> */
.L_x_1606:
        /* <DEDUP_REMOVED lines=15> */
.L_x_1608:
[----:B------:R-:W-:Y:S05]  /*9d50*/  BSYNC.RECONVERGENT B2 ;  /* 0x0000000000027941 */ /* 0x000fea0003800200 */
.L_x_1607:
        /* <DEDUP_REMOVED lines=40> */
[----:B------:R-:W-:Y:S02]  /*9fe0*/  VIADD R9, R139, 0x1fd5c5a3 ;  /* 0x1fd5c5a38b097836 */ /* 0x000fe40000000000 */
[----:B------:R-:W-:-:S03]  /*9ff0*/  IMAD.WIDE.U32 R78, R79, -0x2daee0ad, RZ ;  /* 0xd2511f534f4e7825 */ /* 0x000fc600078e00ff */
[----:B------:R-:W-:Y:S01]  /*a000*/  LOP3.LUT R136, R9, R136, R77, 0x96, !PT ;  /* 0x0000008809887212 */ /* 0x000fe200078e964d */
[----:B------:R-:W-:Y:S02]  /*a010*/  VIADD R9, R139, 0xdb3d7428 ;  /* 0xdb3d74288b097836 */ /* 0x000fe40000000000 */
[----:B------:R-:W-:Y:S02]  /*a020*/  IMAD.MOV.U32 R11, RZ, RZ, RZ ;  /* 0x000000ffff0b7224 */ /* 0x000fe400078e00ff */
[----:B------:R-:W-:Y:S01]  /*a030*/  IMAD.WIDE.U32 R136, R136, -0x326172a9, RZ ;  /* 0xcd9e8d5788887825 */ /* 0x000fe200078e00ff */
[----:B------:R-:W-:-:S04]  /*a040*/  LOP3.LUT R9, R9, R76, R79, 0x96, !PT ;  /* 0x0000004c09097212 */ /* 0x000fc800078e964f */
        /* <DEDUP_REMOVED lines=9> */
.L_x_1605:
[----:B------:R-:W-:Y:S05]  /*a0e0*/  BSYNC.RECONVERGENT B1 ;  /* 0x0000000000017941 */ /* 0x000fea0003800200 */
.L_x_1604:
[----:B------:R-:W-:Y:S02]  /*a0f0*/  I2FP.F32.U32 R76, R78 ;  /* 0x0000004e004c7245 */ /* 0x000fe40000201000 */
[----:B------:R-:W-:Y:S02]  /*a100*/  PRMT R77, R35, 0x7632, R77 ;  /* 0x00007632234d7816 */ /* 0x000fe4000000004d */
[----:B------:R-:W-:Y:S01]  /*a110*/  PRMT R78, R150, 0x5410, R151 ;  /* 0x00005410964e7816 */ /* 0x000fe20000000097 */
        /* <DEDUP_REMOVED lines=10> */
[----:B------:R-:W-:-:S03]  /*a1c0*/  PRMT R77, R143, 0x5410, R142 ;  /* 0x000054108f4d7816 */ /* 0x000fc6000000008e */
[----:B------:R-:W-:Y:S01]  /*a1d0*/  @P1 FADD.FTZ R129, R152, R129 ;  /* 0x0000008198811221 */ /* 0x000fe20000010000 */
[----:B------:R-:W-:-:S05]  /*a1e0*/  @!P1 IMAD.MOV.U32 R129, RZ, RZ, R152 ;  /* 0x000000ffff819224 */ /* 0x000fca00078e0098 */
[----:B------:R-:W-:-:S04]  /*a1f0*/  F2FP.BF16.F32.PACK_AB R79, RZ, R129 ;  /* 0x00000081ff4f723e */ /* 0x000fc800000010ff */
[----:B------:R-:W-:-:S07]  /*a200*/  PRMT R79, R144, 0x5410, R79 ;  /* 0x00005410904f7816 */ /* 0x000fce000000004f */
.L_x_1528:
        /* <DEDUP_REMOVED lines=43> */
.L_x_1609:
[----:B------:R-:W-:Y:S01]  /*a4c0*/  MOV R135, R140 ;  /* 0x0000008c00877202 */ /* 0x000fe20000000f00 */
[----:B0-----:R-:W-:-:S07]  /*a4d0*/  VIADD R136, R134, 0x20 ;  /* 0x0000002086887836 */ /* 0x001fce0000000000 */
.L_x_1486:
[----:B------:R-:W-:Y:S05]  /*a4e0*/  BSYNC.RECONVERGENT B0 ;  /* 0x0000000000007941 */ /* 0x000fea0003800200 */
.L_x_1485:
        /* <DEDUP_REMOVED lines=21> */
[C---:B------:R-:W-:Y:S01]  /*a640*/  VIADD R147, R139.reuse, 0xa9066899 ;  /* 0xa90668998b937836 */ /* 0x040fe20000000000 */
[----:B------:R-:W-:Y:S01]  /*a650*/  IADD3 R145, PT, PT, R139, 0x646e171e, RZ ;  /* 0x646e171e8b917810 */ /* 0x000fe20007ffe0ff */
[----:B0-----:R-:W-:Y:S01]  /*a660*/  VIADD R143, R138, 0x1715609d ;  /* 0x1715609d8a8f7836 */ /* 0x001fe20000000000 */
[----:B------:R-:W-:Y:S01]  /*a670*/  MOV R87, R86 ;  /* 0x0000005600577202 */ /* 0x000fe20000000f00 */
[----:B------:R-:W-:Y:S02]  /*a680*/  IMAD.MOV.U32 R89, RZ, RZ, 0x2 ;  /* 0x00000002ff597424 */ /* 0x000fe400078e00ff */
[----:B------:R-:W-:-:S05]  /*a690*/  IMAD.MOV.U32 R142, RZ, RZ, R135 ;  /* 0x000000ffff8e7224 */ /* 0x000fca00078e0087 */
        /* <DEDUP_REMOVED lines=11> */
.L_x_1615:
        /* <DEDUP_REMOVED lines=13> */
.L_x_1617:
[----:B------:R-:W-:Y:S05]  /*a820*/  BSYNC.RECONVERGENT B2 ;  /* 0x0000000000027941 */ /* 0x000fea0003800200 */
.L_x_1616:
        /* <DEDUP_REMOVED lines=35> */
[----:B------:R-:W-:Y:S02]  /*aa60*/  IADD3 R91, PT, PT, R138, 0x5384540f, RZ ;  /* 0x5384540f8a5b7810 */ /* 0x000fe40007ffe0ff */
        /* <DEDUP_REMOVED lines=14> */
[----:B------:R-:W-:Y:S02]  /*ab50*/  LOP3.LUT R10, R9, R10, R87, 0x96, !PT ;  /* 0x0000000a090a7212 */ /* 0x000fe400078e9657 */
[----:B------:R-:W-:Y:S01]  /*ab60*/  MOV R87, R135 ;  /* 0x0000008700577202 */ /* 0x000fe20000000f00 */
[----:B------:R-:W-:Y:S02]  /*ab70*/  VIADD R11, R139, 0x96a522ad ;  /* 0x96a522ad8b0b7836 */ /* 0x000fe40000000000 */
[----:B------:R-:W-:-:S03]  /*ab80*/  IMAD.MOV.U32 R142, RZ, RZ, R88 ;  /* 0x000000ffff8e7224 */ /* 0x000fc600078e0058 */
[----:B------:R-:W-:Y:S01]  /*ab90*/  LOP3.LUT R9, R11, R90, R89, 0x96, !PT ;  /* 0x0000005a0b097212 */ /* 0x000fe200078e9659 */
[----:B------:R-:W-:-:S07]  /*aba0*/  IMAD.MOV.U32 R89, RZ, RZ, RZ ;  /* 0x000000ffff597224 */ /* 0x000fce00078e00ff */
.L_x_1614:
[----:B------:R-:W-:Y:S05]  /*abb0*/  BSYNC.RECONVERGENT B1 ;  /* 0x0000000000017941 */ /* 0x000fea0003800200 */
.L_x_1613:
[----:B------:R-:W0:Y:S01]  /*abc0*/  LDC R149, c[0x0][0x404] ;  /* 0x00010100ff957b82 */ /* 0x000e220000000800 */
[----:B------:R-:W-:Y:S01]  /*abd0*/  I2FP.F32.U32 R11, R87 ;  /* 0x00000057000b7245 */ /* 0x000fe20000201000 */
[----:B------:R-:W-:Y:S01]  /*abe0*/  IMAD.MOV.U32 R130, RZ, RZ, 0x2f800000 ;  /* 0x2f800000ff827424 */ /* 0x000fe200078e00ff */
[----:B------:R-:W-:Y:S01]  /*abf0*/  ISETP.NE.AND P3, PT, R89, 0x1, PT ;  /* 0x000000015900780c */ /* 0x000fe20003f65270 */
[----:B------:R-:W-:Y:S01]  /*ac00*/  BSSY.RECONVERGENT B1, `(.L_x_1618) ;  /* 0x000005c000017945 */ /* 0x000fe20003800200 */
[----:B------:R-:W-:Y:S01]  /*ac10*/  LOP3.LUT R8, R8, 0xffffffef, RZ, 0xc0, !PT ;  /* 0xffffffef08087812 */ /* 0x000fe200078ec0ff */
[----:B------:R-:W-:Y:S01]  /*ac20*/  FFMA.FTZ R88, R11, R130, 1.1641532182693481445e-10 ;  /* 0x2f0000000b587423 */ /* 0x000fe20000010082 */
[C---:B-----5:R-:W-:Y:S01]  /*ac30*/  SHF.L.U32 R11, R76.reuse, 0x10, RZ ;  /* 0x000000104c0b7819 */ /* 0x060fe200000006ff */
[----:B------:R-:W1:Y:S01]  /*ac40*/  LDC R148, c[0x0][0x408] ;  /* 0x00010200ff947b82 */ /* 0x000e620000000800 */
[----:B------:R-:W-:Y:S01]  /*ac50*/  PRMT R76, R76, 0x7632, R76 ;  /* 0x000076324c4c7816 */ /* 0x000fe2000000004c */
[----:B------:R-:W-:-:S02]  /*ac60*/  IMAD.MOV.U32 R90, RZ, RZ, 0x2 ;  /* 0x00000002ff5a7424 */ /* 0x000fc400078e00ff */
[----:B------:R-:W-:Y:S01]  /*ac70*/  IMAD.MOV.U32 R87, RZ, RZ, R86 ;  /* 0x000000ffff577224 */ /* 0x000fe200078e0056 */
[----:B0-----:R-:W-:-:S04]  /*ac80*/  FSETP.GTU.FTZ.AND P2, PT, R88, R149, PT ;  /* 0x000000955800720b */ /* 0x001fc80003f5c000 */
        /* <DEDUP_REMOVED lines=13> */
.L_x_1620:
        /* <DEDUP_REMOVED lines=13> */
.L_x_1622:
[----:B------:R-:W-:Y:S05]  /*ae30*/  BSYNC.RECONVERGENT B2 ;  /* 0x0000000000027941 */ /* 0x000fea0003800200 */
.L_x_1621:
        /* <DEDUP_REMOVED lines=54> */
[----:B------:R-:W-:Y:S02]  /*b1a0*/  HFMA2 R90, -RZ, RZ, 0, 0 ;  /* 0x00000000ff5a7431 */ /* 0x000fe400000001ff */
[----:B------:R-:W-:-:S07]  /*b1b0*/  IMAD.MOV.U32 R142, RZ, RZ, R88 ;  /* 0x000000ffff8e7224 */ /* 0x000fce00078e0058 */
.L_x_1619:
[----:B------:R-:W-:Y:S05]  /*b1c0*/  BSYNC.RECONVERGENT B1 ;  /* 0x0000000000017941 */ /* 0x000fea0003800200 */
.L_x_1618:
[----:B------:R-:W-:Y:S01]  /*b1d0*/  I2FP.F32.U32 R11, R87 ;  /* 0x00000057000b7245 */ /* 0x000fe20000201000 */
[----:B------:R-:W-:Y:S01]  /*b1e0*/  IMAD.U32 R87, R32, 0x10000, RZ ;  /* 0x0001000020577824 */ /* 0x000fe200078e00ff */
[----:B------:R-:W-:Y:S01]  /*b1f0*/  ISETP.NE.AND P3, PT, R90, 0x1, PT ;  /* 0x000000015a00780c */ /* 0x000fe20003f65270 */
[----:B------:R-:W-:Y:S01]  /*b200*/  @P1 IMAD.U32 R95, R28, 0x10000, RZ ;  /* 0x000100001c5f1824 */ /* 0x000fe200078e00ff */
[----:B------:R-:W-:Y:S01]  /*b210*/  BSSY.RECONVERGENT B1, `(.L_x_1623) ;  /* 0x000005c000017945 */ /* 0x000fe20003800200 */
[----:B------:R-:W-:Y:S01]  /*b220*/  FFMA.FTZ R88, R11, R130, 1.1641532182693481445e-10 ;  /* 0x2f0000000b587423 */ /* 0x000fe20000010082 */
[----:B------:R-:W-:-:S04]  /*b230*/  FMUL.FTZ R11, R87, R148 ;  /* 0x00000094570b7220 */ /* 0x000fc80000410000 */
[----:B------:R-:W-:Y:S01]  /*b240*/  FSETP.GTU.FTZ.AND P2, PT, R88, R149, PT ;  /* 0x000000955800720b */ /* 0x000fe20003f5c000 */
[----:B------:R-:W-:-:S03]  /*b250*/  IMAD.MOV.U32 R88, RZ, RZ, 0x2 ;  /* 0x00000002ff587424 */ /* 0x000fc600078e00ff */
        /* <DEDUP_REMOVED lines=16> */
.L_x_1625:
        /* <DEDUP_REMOVED lines=13> */
.L_x_1627:
[----:B------:R-:W-:Y:S05]  /*b430*/  BSYNC.RECONVERGENT B2 ;  /* 0x0000000000027941 */ /* 0x000fea0003800200 */
.L_x_1626:
        /* <DEDUP_REMOVED lines=57> */
.L_x_1624:
[----:B------:R-:W-:Y:S05]  /*b7d0*/  BSYNC.RECONVERGENT B1 ;  /* 0x0000000000017941 */ /* 0x000fea0003800200 */
.L_x_1623:
[----:B------:R-:W-:Y:S01]  /*b7e0*/  I2FP.F32.U32 R11, R11 ;  /* 0x0000000b000b7245 */ /* 0x000fe20000201000 */
[----:B------:R-:W-:Y:S01]  /*b7f0*/  IMAD.U32 R89, R76, 0x10000, RZ ;  /* 0x000100004c597824 */ /* 0x000fe200078e00ff */
[----:B------:R-:W-:Y:S01]  /*b800*/  ISETP.NE.AND P2, PT, R88, 0x1, PT ;  /* 0x000000015800780c */ /* 0x000fe20003f45270 */
[----:B------:R-:W-:Y:S01]  /*b810*/  BSSY.RECONVERGENT B1, `(.L_x_1628) ;  /* 0x000005a000017945 */ /* 0x000fe20003800200 */
[----:B------:R-:W-:Y:S01]  /*b820*/  LOP3.LUT R8, R8, 0xfffffff7, RZ, 0xc0, !PT ;  /* 0xfffffff708087812 */ /* 0x000fe200078ec0ff */
[----:B------:R-:W-:Y:S01]  /*b830*/  FFMA.FTZ R76, R11, R130, 1.1641532182693481445e-10 ;  /* 0x2f0000000b4c7423 */ /* 0x000fe20000010082 */
[----:B------:R-:W-:Y:S01]  /*b840*/  FMUL.FTZ R89, R89, R148 ;  /* 0x0000009459597220 */ /* 0x000fe20000410000 */
[----:B------:R-:W-:Y:S02]  /*b850*/  HFMA2 R90, -RZ, RZ, 0, 1.1920928955078125e-07 ;  /* 0x00000002ff5a7431 */ /* 0x000fe400000001ff */
[----:B------:R-:W-:Y:S01]  /*b860*/  IMAD.MOV.U32 R11, RZ, RZ, R86 ;  /* 0x000000ffff0b7224 */ /* 0x000fe200078e0056 */
        /* <DEDUP_REMOVED lines=13> */
.L_x_1630:
        /* <DEDUP_REMOVED lines=13> */
.L_x_1632:
[----:B------:R-:W-:Y:S05]  /*ba10*/  BSYNC.RECONVERGENT B2 ;  /* 0x0000000000027941 */ /* 0x000fea0003800200 */
.L_x_1631:
        /* <DEDUP_REMOVED lines=52> */
[----:B------:R-:W-:-:S05]  /*bd60*/  VIADD R11, R139, 0x96a522ad ;  /* 0x96a522ad8b0b7836 */ /* 0x000fca0000000000 */
[----:B------:R-:W-:Y:S01]  /*bd70*/  LOP3.LUT R9, R11, R90, R89, 0x96, !PT ;  /* 0x0000005a0b097212 */ /* 0x000fe200078e9659 */
[----:B------:R-:W-:Y:S02]  /*bd80*/  HFMA2 R90, -RZ, RZ, 0, 0 ;  /* 0x00000000ff5a7431 */ /* 0x000fe400000001ff */
[----:B------:R-:W-:Y:S02]  /*bd90*/  IMAD.MOV.U32 R11, RZ, RZ, R142 ;  /* 0x000000ffff0b7224 */ /* 0x000fe400078e008e */
[----:B------:R-:W-:-:S07]  /*bda0*/  IMAD.MOV.U32 R142, RZ, RZ, R88 ;  /* 0x000000ffff8e7224 */ /* 0x000fce00078e0058 */
.L_x_1629:
[----:B------:R-:W-:Y:S05]  /*bdb0*/  BSYNC.RECONVERGENT B1 ;  /* 0x0000000000017941 */ /* 0x000fea0003800200 */
.L_x_1628:
[----:B------:R-:W-:Y:S01]  /*bdc0*/  PRMT R88, R32, 0x7632, R88 ;  /* 0x0000763220587816 */ /* 0x000fe20000000058 */
[----:B------:R-:W-:Y:S01]  /*bdd0*/  BSSY.RECONVERGENT B1, `(.L_x_1633) ;  /* 0x0000061000017945 */ /* 0x000fe20003800200 */
[----:B------:R-:W-:Y:S01]  /*bde0*/  I2FP.F32.U32 R11, R11 ;  /* 0x0000000b000b7245 */ /* 0x000fe20000201000 */
[----:B------:R-:W-:Y:S02]  /*bdf0*/  IMAD.MOV.U32 R91, RZ, RZ, 0x2 ;  /* 0x00000002ff5b7424 */ /* 0x000fe400078e00ff */
[----:B------:R-:W-:Y:S02]  /*be00*/  IMAD.U32 R89, R88, 0x10000, RZ ;  /* 0x0001000058597824 */ /* 0x000fe400078e00ff */
[----:B------:R-:W-:Y:S01]  /*be10*/  FFMA.FTZ R88, R11, R130, 1.1641532182693481445e-10 ;  /* 0x2f0000000b587423 */ /* 0x000fe20000010082 */
[----:B------:R-:W-:Y:S01]  /*be20*/  @P1 PRMT R11, R28, 0x7632, R11 ;  /* 0x000076321c0b1816 */ /* 0x000fe2000000000b */
[----:B------:R-:W-:-:S03]  /*be30*/  FMUL.FTZ R89, R89, R148 ;  /* 0x0000009459597220 */ /* 0x000fc60000410000 */
        /* <DEDUP_REMOVED lines=19> */
.L_x_1635:
        /* <DEDUP_REMOVED lines=13> */
.L_x_1637:
[----:B------:R-:W-:Y:S05]  /*c040*/  BSYNC.RECONVERGENT B2 ;  /* 0x0000000000027941 */ /* 0x000fea0003800200 */
.L_x_1636:
        /* <DEDUP_REMOVED lines=38> */
[----:B------:R-:W-:Y:S02]  /*c2b0*/  VIADD R11, R138, 0x5384540f ;  /* 0x5384540f8a0b7836 */ /* 0x000fe40000000000 */
        /* <DEDUP_REMOVED lines=18> */
.L_x_1634:
[----:B------:R-:W-:Y:S05]  /*c3e0*/  BSYNC.RECONVERGENT B1 ;  /* 0x0000000000017941 */ /* 0x000fea0003800200 */
.L_x_1633:
[----:B------:R-:W-:Y:S01]  /*c3f0*/  I2FP.F32.U32 R11, R11 ;  /* 0x0000000b000b7245 */ /* 0x000fe20000201000 */
[----:B------:R-:W-:Y:S01]  /*c400*/  IMAD.U32 R89, R77, 0x10000, RZ ;  /* 0x000100004d597824 */ /* 0x000fe200078e00ff */
[----:B------:R-:W-:Y:S01]  /*c410*/  LOP3.LUT R8, R8, 0xfffffffb, RZ, 0xc0, !PT ;  /* 0xfffffffb08087812 */ /* 0x000fe200078ec0ff */
        /* <DEDUP_REMOVED lines=20> */
.L_x_1640:
        /* <DEDUP_REMOVED lines=13> */
.L_x_1642:
[----:B------:R-:W-:Y:S05]  /*c630*/  BSYNC.RECONVERGENT B2 ;  /* 0x0000000000027941 */ /* 0x000fea0003800200 */
.L_x_1641:
        /* <DEDUP_REMOVED lines=57> */
.L_x_1639:
[----:B------:R-:W-:Y:S05]  /*c9d0*/  BSYNC.RECONVERGENT B1 ;  /* 0x0000000000017941 */ /* 0x000fea0003800200 */
.L_x_1638:
        /* <DEDUP_REMOVED lines=26> */
.L_x_1645:
        /* <DEDUP_REMOVED lines=13> */
.L_x_1647:
[----:B------:R-:W-:Y:S05]  /*cc50*/  BSYNC.RECONVERGENT B2 ;  /* 0x0000000000027941 */ /* 0x000fea0003800200 */
.L_x_1646:
        /* <DEDUP_REMOVED lines=57> */
.L_x_1644:
[----:B------:R-:W-:Y:S05]  /*cff0*/  BSYNC.RECONVERGENT B1 ;  /* 0x0000000000017941 */ /* 0x000fea0003800200 */
.L_x_1643:
        /* <DEDUP_REMOVED lines=22> */
.L_x_1650:
        /* <DEDUP_REMOVED lines=13> */
.L_x_1652:
[----:B------:R-:W-:Y:S05]  /*d230*/  BSYNC.RECONVERGENT B2 ;  /* 0x0000000000027941 */ /* 0x000fea0003800200 */
.L_x_1651:
        /* <DEDUP_REMOVED lines=52> */
[----:B------:R-:W-:Y:S02]  /*d580*/  VIADD R11, R139, 0x96a522ad ;  /* 0x96a522ad8b0b7836 */ /* 0x000fe40000000000 */
[----:B------:R-:W-:-:S03]  /*d590*/  HFMA2 R92, -RZ, RZ, 0, 0 ;  /* 0x00000000ff5c7431 */ /* 0x000fc600000001ff */
[----:B------:R-:W-:Y:S01]  /*d5a0*/  LOP3.LUT R9, R11, R90, R77, 0x96, !PT ;  /* 0x0000005a0b097212 */ /* 0x000fe200078e964d */
[----:B------:R-:W-:Y:S02]  /*d5b0*/  IMAD.MOV.U32 R11, RZ, RZ, R142 ;  /* 0x000000ffff0b7224 */ /* 0x000fe400078e008e */
[----:B------:R-:W-:-:S07]  /*d5c0*/  IMAD.MOV.U32 R142, RZ, RZ, R76 ;  /* 0x000000ffff8e7224 */ /* 0x000fce00078e004c */
.L_x_1649:
[----:B------:R-:W-:Y:S05]  /*d5d0*/  BSYNC.RECONVERGENT B1 ;  /* 0x0000000000017941 */ /* 0x000fea0003800200 */
.L_x_1648:
        /* <DEDUP_REMOVED lines=27> */
.L_x_1655:
        /* <DEDUP_REMOVED lines=13> */
.L_x_1657:
[----:B------:R-:W-:Y:S05]  /*d860*/  BSYNC.RECONVERGENT B2 ;  /* 0x0000000000027941 */ /* 0x000fea0003800200 */
.L_x_1656:
        /* <DEDUP_REMOVED lines=57> */
.L_x_1654:
[----:B------:R-:W-:Y:S05]  /*dc00*/  BSYNC.RECONVERGENT B1 ;  /* 0x0000000000017941 */ /* 0x000fea0003800200 */
.L_x_1653:
        /* <DEDUP_REMOVED lines=21> */
.L_x_1660:
        /* <DEDUP_REMOVED lines=13> */
.L_x_1662:
[----:B------:R-:W-:Y:S05]  /*de30*/  BSYNC.RECONVERGENT B2 ;  /* 0x0000000000027941 */ /* 0x000fea0003800200 */
.L_x_1661:
        /* <DEDUP_REMOVED lines=57> */
.L_x_1659:
[----:B------:R-:W-:Y:S05]  /*e1d0*/  BSYNC.RECONVERGENT B1 ;  /* 0x0000000000017941 */ /* 0x000fea0003800200 */
.L_x_1658:
        /* <DEDUP_REMOVED lines=26> */
.L_x_1665:
        /* <DEDUP_REMOVED lines=13> */
.L_x_1667:
[----:B------:R-:W-:Y:S05]  /*e450*/  BSYNC.RECONVERGENT B2 ;  /* 0x0000000000027941 */ /* 0x000fea0003800200 */
.L_x_1666:
        /* <DEDUP_REMOVED lines=57> */
.L_x_1664:
[----:B------:R-:W-:Y:S05]  /*e7f0*/  BSYNC.RECONVERGENT B1 ;  /* 0x0000000000017941 */ /* 0x000fea0003800200 */
.L_x_1663:
        /* <DEDUP_REMOVED lines=20> */
.L_x_1670:
        /* <DEDUP_REMOVED lines=13> */
.L_x_1672:
[----:B------:R-:W-:Y:S05]  /*ea10*/  BSYNC.RECONVERGENT B2 ;  /* 0x0000000000027941 */ /* 0x000fea0003800200 */
.L_x_1671:
        /* <DEDUP_REMOVED lines=55> */
[----:B------:R-:W-:Y:S02]  /*ed90*/  IMAD.MOV.U32 R11, RZ, RZ, R142 ;  /* 0x000000ffff0b7224 */ /* 0x000fe400078e008e */
[----:B------:R-:W-:-:S07]  /*eda0*/  IMAD.MOV.U32 R142, RZ, RZ, R76 ;  /* 0x000000ffff8e7224 */ /* 0x000fce00078e004c */
.L_x_1669:
[----:B------:R-:W-:Y:S05]  /*edb0*/  BSYNC.RECONVERGENT B1 ;  /* 0x0000000000017941 */ /* 0x000fea0003800200 */
.L_x_1668:
        /* <DEDUP_REMOVED lines=15> */
[----:B------:R-:W-:Y:S02]  /*eeb0*/  IMAD.MOV.U32 R78, RZ, RZ, 0x2 ;  /* 0x00000002ff4e7424 */ /* 0x000fe400078e00ff */
[----:B------:R-:W-:Y:S01]  /*eec0*/  IMAD.MOV.U32 R11, RZ, RZ, R86 ;  /* 0x000000ffff0b7224 */ /* 0x000fe200078e0056 */
        /* <DEDUP_REMOVED lines=10> */
.L_x_1675:
        /* <DEDUP_REMOVED lines=13> */
.L_x_1677:
[----:B------:R-:W-:Y:S05]  /*f040*/  BSYNC.RECONVERGENT B2 ;  /* 0x0000000000027941 */ /* 0x000fea0003800200 */
.L_x_1676:
        /* <DEDUP_REMOVED lines=57> */
.L_x_1674:
[----:B------:R-:W-:Y:S05]  /*f3e0*/  BSYNC.RECONVERGENT B1 ;  /* 0x0000000000017941 */ /* 0x000fea0003800200 */
.L_x_1673:
[----:B------:R-:W-:Y:S01]  /*f3f0*/  I2FP.F32.U32 R11, R11 ;  /* 0x0000000b000b7245 */ /* 0x000fe20000201000 */
[C---:B------:R-:W-:Y:S01]  /*f400*/  IMAD.U32 R77, R79.reuse, 0x10000, RZ ;  /* 0x000100004f4d7824 */ /* 0x040fe200078e00ff */
        /* <DEDUP_REMOVED lines=19> */
.L_x_1680:
        /* <DEDUP_REMOVED lines=13> */
.L_x_1682:
[----:B------:R-:W-:Y:S05]  /*f610*/  BSYNC.RECONVERGENT B2 ;  /* 0x0000000000027941 */ /* 0x000fea0003800200 */
.L_x_1681:
        /* <DEDUP_REMOVED lines=57> */
.L_x_1679:
[----:B------:R-:W-:Y:S05]  /*f9b0*/  BSYNC.RECONVERGENT B1 ;  /* 0x0000000000017941 */ /* 0x000fea0003800200 */
.L_x_1678:
        /* <DEDUP_REMOVED lines=26> */
.L_x_1685:
        /* <DEDUP_REMOVED lines=13> */
.L_x_1687:
[----:B------:R-:W-:Y:S05]  /*fc30*/  BSYNC.RECONVERGENT B2 ;  /* 0x0000000000027941 */ /* 0x000fea0003800200 */
.L_x_1686:
        /* <DEDUP_REMOVED lines=57> */
.L_x_1684:
[----:B------:R-:W-:Y:S05]  /*ffd0*/  BSYNC.RECONVERGENT B1 ;  /* 0x0000000000017941 */ /* 0x000fea0003800200 */
.L_x_1683:
[----:B------:R-:W-:Y:S01]  /*ffe0*/  I2FP.F32.U32 R11, R77 ;  /* 0x0000004d000b7245 */ /* 0x000fe20000201000 */
[----:B------:R-:W-:Y:S01]  /*fff0*/  IMAD.U32 R77, R152, 0x10000, RZ ;  /* 0x00010000984d7824 */ /* 0x000fe200078e00ff */
[----:B------:R-:W-:Y:S01]  /*10000*/  ISETP.NE.AND P6, PT, R140, 0x1, PT ;  /* 0x000000018c00780c */ /* 0x000fe20003fc5270 */
[----:B------:R-:W-:Y:S01]  /*10010*/  BSSY.RECONVERGENT B1, `(.L_x_1688) ;  /* 0x000005a000017945 */ /* 0x000fe20003800200 */
[----:B------:R-:W-:Y:S02]  /*10020*/  IMAD.MOV.U32 R78, RZ, RZ, R86 ;  /* 0x000000ffff4e7224 */ /* 0x000fe400078e0056 */
[----:B------:R-:W-:Y:S01]  /*10030*/  FFMA.FTZ R76, R11, R130, 1.1641532182693481445e-10 ;  /* 0x2f0000000b4c7423 */ /* 0x000fe20000010082 */
[----:B------:R-:W-:Y:S01]  /*10040*/  FMUL.FTZ R77, R77, R148 ;  /* 0x000000944d4d7220 */ /* 0x000fe20000410000 */
[----:B------:R-:W-:-:S03]  /*10050*/  HFMA2 R11, -RZ, RZ, 0, 1.1920928955078125e-07 ;  /* 0x00000002ff0b7431 */ /* 0x000fc600000001ff */
        /* <DEDUP_REMOVED lines=12> */
.L_x_1690:
        /* <DEDUP_REMOVED lines=15> */
.L_x_1692:
[----:B------:R-:W-:Y:S05]  /*10210*/  BSYNC.RECONVERGENT B2 ;  /* 0x0000000000027941 */ /* 0x000fea0003800200 */
.L_x_1691:
        /* <DEDUP_REMOVED lines=40> */
[C---:B------:R-:W-:Y:S02]  /*104a0*/  VIADD R9, R139.reuse, 0x1fd5c5a3 ;  /* 0x1fd5c5a38b097836 */ /* 0x040fe40000000000 */
[----:B------:R-:W-:Y:S02]  /*104b0*/  VIADD R11, R139, 0x96a522ad ;  /* 0x96a522ad8b0b7836 */ /* 0x000fe40000000000 */
[----:B------:R-:W-:Y:S01]  /*104c0*/  IMAD.WIDE.U32 R78, R79, -0x2daee0ad, RZ ;  /* 0xd2511f534f4e7825 */ /* 0x000fe200078e00ff */
[----:B------:R-:W-:Y:S02]  /*104d0*/  LOP3.LUT R140, R9, R140, R77, 0x96, !PT ;  /* 0x0000008c098c7212 */ /* 0x000fe400078e964d */
[----:B------:R-:W-:-:S03]  /*104e0*/  IADD3 R9, PT, PT, R139, -0x24c28bd8, RZ ;  /* 0xdb3d74288b097810 */ /* 0x000fc60007ffe0ff */
[----:B------:R-:W-:Y:S01]  /*104f0*/  IMAD.WIDE.U32 R140, R140, -0x326172a9, RZ ;  /* 0xcd9e8d578c8c7825 */ /* 0x000fe200078e00ff */
[----:B------:R-:W-:-:S04]  /*10500*/  LOP3.LUT R9, R9, R76, R79, 0x96, !PT ;  /* 0x0000004c09097212 */ /* 0x000fc800078e964f */
[----:B------:R-:W-:Y:S01]  /*10510*/  LOP3.LUT R76, R5, R10, R141, 0x96, !PT ;  /* 0x0000000a054c7212 */ /* 0x000fe200078e968d */
[----:B------:R-:W-:-:S04]  /*10520*/  IMAD.WIDE.U32 R154, R9, -0x326172a9, RZ ;  /* 0xcd9e8d57099a7825 */ /* 0x000fc800078e00ff */
[----:B------:R-:W-:Y:S01]  /*10530*/  VIADD R9, R138, 0x8ff34781 ;  /* 0x8ff347818a097836 */ /* 0x000fe20000000000 */
[----:B------:R-:W-:Y:S01]  /*10540*/  MOV R86, R154 ;  /* 0x0000009a00567202 */ /* 0x000fe20000000f00 */
[----:B------:R-:W-:-:S03]  /*10550*/  IMAD.WIDE.U32 R76, R76, -0x2daee0ad, RZ ;  /* 0xd2511f534c4c7825 */ /* 0x000fc600078e00ff */
[----:B------:R-:W-:Y:S02]  /*10560*/  LOP3.LUT R10, R9, R140, R155, 0x96, !PT ;  /* 0x0000008c090a7212 */ /* 0x000fe400078e969b */
[----:B------:R-:W-:Y:S01]  /*10570*/  LOP3.LUT R9, R11, R78, R77, 0x96, !PT ;  /* 0x0000004e0b097212 */ /* 0x000fe200078e964d */
[----:B------:R-:W-:Y:S02]  /*10580*/  HFMA2 R11, -RZ, RZ, 0, 0 ;  /* 0x00000000ff0b7431 */ /* 0x000fe400000001ff */
[----:B------:R-:W-:Y:S02]  /*10590*/  IMAD.MOV.U32 R78, RZ, RZ, R142 ;  /* 0x000000ffff4e7224 */ /* 0x000fe400078e008e */
[----:B------:R-:W-:-:S07]  /*105a0*/  IMAD.MOV.U32 R142, RZ, RZ, R76 ;  /* 0x000000ffff8e7224 */ /* 0x000fce00078e004c */
.L_x_1689:
[----:B------:R-:W-:Y:S05]  /*105b0*/  BSYNC.RECONVERGENT B1 ;  /* 0x0000000000017941 */ /* 0x000fea0003800200 */
.L_x_1688:
[----:B------:R-:W-:Y:S02]  /*105c0*/  I2FP.F32.U32 R77, R78 ;  /* 0x0000004e004d7245 */ /* 0x000fe40000201000 */
[----:B------:R-:W-:Y:S02]  /*105d0*/  PRMT R76, R35, 0x7632, R76 ;  /* 0x00007632234c7816 */ /* 0x000fe4000000004c */
[----:B------:R-:W-:Y:S01]  /*105e0*/  PRMT R78, R151, 0x5410, R150 ;  /* 0x00005410974e7816 */ /* 0x000fe20000000096 */
[----:B------:R-:W-:Y:S02]  /*105f0*/  FFMA.FTZ R130, R77, R130, 1.1641532182693481445e-10 ;  /* 0x2f0000004d827423 */ /* 0x000fe40000010082 */
[----:B------:R-:W-:Y:S01]  /*10600*/  IMAD.U32 R79, R76, 0x10000, RZ ;  /* 0x000100004c4f7824 */ /* 0x000fe200078e00ff */
[----:B------:R-:W-:Y:S02]  /*10610*/  @P1 PRMT R76, R31, 0x7632, R76 ;  /* 0x000076321f4c1816 */ /* 0x000fe4000000004c */
[----:B------:R-:W-:Y:S01]  /*10620*/  FSETP.GTU.FTZ.AND P6, PT, R130, R149, PT ;  /* 0x000000958200720b */ /* 0x000fe20003fdc000 */
[----:B------:R-:W-:-:S02]  /*10630*/  FMUL.FTZ R79, R79, R148 ;  /* 0x000000944f4f7220 */ /* 0x000fc40000410000 */
[----:B------:R-:W-:Y:S01]  /*10640*/  @P1 IMAD.U32 R77, R76, 0x10000, RZ ;  /* 0x000100004c4d1824 */ /* 0x000fe200078e00ff */
[----:B------:R-:W-:Y:S02]  /*10650*/  SEL R76, RZ, 0x1, P6 ;  /* 0x00000001ff4c7807 */ /* 0x000fe40003000000 */
[----:B------:R-:W-:-:S05]  /*10660*/  FSEL R79, R79, RZ, !P6 ;  /* 0x000000ff4f4f7208 */ /* 0x000fca0007000000 */
[----:B------:R-:W-:-:S04]  /*10670*/  FADD.FTZ R152, R152, R79 ;  /* 0x0000004f98987221 */ /* 0x000fc80000010000 */
[----:B------:R-:W-:Y:S01]  /*10680*/  @P1 FADD.FTZ R130, R152, R77 ;  /* 0x0000004d98821221 */ /* 0x000fe20000010000 */
[----:B------:R-:W-:Y:S02]  /*10690*/  @!P1 MOV R130, R152 ;  /* 0x0000009800829202 */ /* 0x000fe40000000f00 */
[--C-:B------:R-:W-:Y:S02]  /*106a0*/  PRMT R77, R146, 0x5410, R94.reuse ;  /* 0x00005410924d7816 */ /* 0x100fe4000000005e */
[----:B------:R-:W-:Y:S02]  /*106b0*/  F2FP.BF16.F32.PACK_AB R79, RZ, R130 ;  /* 0x00000082ff4f723e */ /* 0x000fe400000010ff */
[----:B------:R-:W-:Y:S02]  /*106c0*/  PRMT R94, R76, 0x7610, R94 ;  /* 0x000076104c5e7816 */ /* 0x000fe4000000005e */
[----:B------:R-:W-:Y:S02]  /*106d0*/  PRMT R76, R135, 0x5410, R137 ;  /* 0x00005410874c7816 */ /* 0x000fe40000000089 */
[----:B------:R-:W-:Y:S01]  /*106e0*/  PRMT R79, R144, 0x5410, R79 ;  /* 0x00005410904f7816 */ /* 0x000fe2000000004f */
[----:B------:R-:W-:Y:S06]  /*106f0*/  BRA `(.L_x_1693) ;  /* 0x0000003000a47947 */ /* 0x000fec0003800000 */
.L_x_1612:
[----:B------:R-:W-:Y:S01]  /*10700*/  ISETP.NE.AND P2, PT, R11, 0x1, PT ;  /* 0x000000010b00780c */ /* 0x000fe20003f45270 */
[----:B------:R-:W-:Y:S01]  /*10710*/  BSSY.RECONVERGENT B1, `(.L_x_1694) ;  /* 0x0000058000017945 */ /* 0x000fe20003800200 */
[----:B------:R-:W-:Y:S01]  /*10720*/  IMAD.MOV.U32 R101, RZ, RZ, 0x2 ;  /* 0x00000002ff657424 */ /* 0x000fe200078e00ff */
[----:B0-----:R-:W-:Y:S01]  /*10730*/  MOV R142, R135 ;  /* 0x00000087008e7202 */ /* 0x001fe20000000f00 */
        /* <DEDUP_REMOVED lines=12> */
.L_x_1696:
        /* <DEDUP_REMOVED lines=13> */
.L_x_1698:
[----:B------:R-:W-:Y:S05]  /*108d0*/  BSYNC.RECONVERGENT B2 ;  /* 0x0000000000027941 */ /* 0x000fea0003800200 */
.L_x_1697:
[----:B------:R-:W-:Y:S01]  /*108e0*/  IMAD.WIDE.U32 R10, R3, -0x326172a9, RZ ;  /* 0xcd9e8d57030a7825 */ /* 0x000fe200078e00ff */
[----:B------:R-:W-:-:S03]  /*108f0*/  LOP3.LUT R142, R84, R141, R139, 0x96, !PT ;  /* 0x0000008d548e7212 */ /* 0x000fc600078e968b */
[----:B------:R-:W-:Y:S02]  /*10900*/  HFMA2 R101, -RZ, RZ, 0, 0 ;  /* 0x00000000ff657431 */ /* 0x000fe400000001ff */
        /* <DEDUP_REMOVED lines=55> */
[----:B------:R-:W-:-:S07]  /*10c80*/  IMAD.MOV.U32 R95, RZ, RZ, R135 ;  /* 0x000000ffff5f7224 */ /* 0x000fce00078e0087 */
.L_x_1695:
[----:B------:R-:W-:Y:S05]  /*10c90*/  BSYNC.RECONVERGENT B1 ;  /* 0x0000000000017941 */ /* 0x000fea0003800200 */
.L_x_1694:
        /* <DEDUP_REMOVED lines=10> */
[----:B------:R-:W-:-:S02]  /*10d40*/  IMAD.MOV.U32 R11, RZ, RZ, R86 ;  /* 0x000000ffff0b7224 */ /* 0x000fc400078e0056 */
[----:B0-----:R-:W-:Y:S01]  /*10d50*/  FMUL.FTZ R95, R95, R146 ;  /* 0x000000925f5f7220 */ /* 0x001fe20000410000 */
[----:B-1----:R-:W-:Y:S02]  /*10d60*/  FSETP.GTU.FTZ.AND P2, PT, R102, R145, PT ;  /* 0x000000916600720b */ /* 0x002fe40003f5c000 */
[----:B------:R-:W-:Y:S02]  /*10d70*/  @P1 SHF.L.U32 R102, R28, 0x10, RZ ;  /* 0x000000101c661819 */ /* 0x000fe400000006ff */
[----:B------:R-:W-:Y:S02]  /*10d80*/  FSEL R95, R95, RZ, !P2 ;  /* 0x000000ff5f5f7208 */ /* 0x000fe40005000000 */
        /* <DEDUP_REMOVED lines=14> */
.L_x_1701:
        /* <DEDUP_REMOVED lines=13> */
.L_x_1703:
[----:B------:R-:W-:Y:S05]  /*10f40*/  BSYNC.RECONVERGENT B2 ;  /* 0x0000000000027941 */ /* 0x000fea0003800200 */
.L_x_1702:
        /* <DEDUP_REMOVED lines=60> */
.L_x_1700:
[----:B------:R-:W-:Y:S05]  /*11310*/  BSYNC.RECONVERGENT B1 ;  /* 0x0000000000017941 */ /* 0x000fea0003800200 */
.L_x_1699:
        /* <DEDUP_REMOVED lines=10> */
[----:B------:R-:W-:Y:S01]  /*113c0*/  @P1 SHF.L.U32 R76, R11, 0x10, RZ ;  /* 0x000000100b4c1819 */ /* 0x000fe200000006ff */
[----:B------:R-:W-:Y:S01]  /*113d0*/  IMAD.MOV.U32 R11, RZ, RZ, R86 ;  /* 0x000000ffff0b7224 */ /* 0x000fe200078e0056 */
        /* <DEDUP_REMOVED lines=14> */
.L_x_1706:
        /* <DEDUP_REMOVED lines=13> */
.L_x_1708:
[----:B------:R-:W-:Y:S05]  /*11590*/  BSYNC.RECONVERGENT B2 ;  /* 0x0000000000027941 */ /* 0x000fea0003800200 */
.L_x_1707:
        /* <DEDUP_REMOVED lines=60> */
.L_x_1705:
[----:B------:R-:W-:Y:S05]  /*11960*/  BSYNC.RECONVERGENT B1 ;  /* 0x0000000000017941 */ /* 0x000fea0003800200 */
.L_x_1704:
[----:B------:R-:W-:Y:S01]  /*11970*/  I2FP.F32.U32 R11, R11 ;  /* 0x0000000b000b7245 */ /* 0x000fe20000201000 */
[----:B------:R-:W-:Y:S01]  /*11980*/  IMAD.U32 R111, R77, 0x10000, RZ ;  /* 0x000100004d6f7824 */ /* 0x000fe200078e00ff */
[----:B------:R-:W-:Y:S01]  /*11990*/  LOP3.LUT R8, R8, 0xfffffffb, RZ, 0xc0, !PT ;  /* 0xfffffffb08087812 */ /* 0x000fe200078ec0ff */
[----:B------:R-:W-:Y:S01]  /*119a0*/  BSSY.RECONVERGENT B1, `(.L_x_1709) ;  /* 0x0000061000017945 */ /* 0x000fe20003800200 */
[----:B------:R-:W-:Y:S02]  /*119b0*/  IMAD.MOV.U32 R121, RZ, RZ, 0x2 ;  /* 0x00000002ff797424 */ /* 0x000fe400078e00ff */
[----:B------:R-:W-:Y:S01]  /*119c0*/  FFMA.FTZ R76, R11, R130, 1.1641532182693481445e-10 ;  /* 0x2f0000000b4c7423 */ /* 0x000fe20000010082 */
[----:B------:R-:W-:Y:S01]  /*119d0*/  FMUL.FTZ R111, R111, R146 ;  /* 0x000000926f6f7220 */ /* 0x000fe20000410000 */
[----:B------:R-:W-:-:S03]  /*119e0*/  @P1 SHF.L.U32 R11, R29, 0x10, RZ ;  /* 0x000000101d0b1819 */ /* 0x000fc600000006ff */
[----:B------:R-:W-:-:S04]  /*119f0*/  FSETP.GTU.FTZ.AND P2, PT, R76, R145, PT ;  /* 0x000000914c00720b */ /* 0x000fc80003f5c000 */
[----:B------:R-:W-:Y:S02]  /*11a00*/  FSEL R102, R111, RZ, !P2 ;  /* 0x000000ff6f667208 */ /* 0x000fe40005000000 */
[----:B------:R-:W-:Y:S02]  /*11a10*/  PLOP3.LUT P3, PT, P2, PT, PT, 0x8, 0x80 ;  /* 0x000000000080781c */ /* 0x000fe4000176e170 */
[----:B------:R-:W-:Y:S01]  /*11a20*/  ISETP.NE.AND P2, PT, R112, 0x1, PT ;  /* 0x000000017000780c */ /* 0x000fe20003f45270 */
[----:B------:R-:W-:Y:S01]  /*11a30*/  @P1 FADD.FTZ R102, R11, R102 ;  /* 0x000000660b661221 */ /* 0x000fe20000010000 */
[----:B------:R-:W-:Y:S01]  /*11a40*/  PRMT R111, R77, 0x7632, R111 ;  /* 0x000076324d6f7816 */ /* 0x000fe2000000006f */
[----:B------:R-:W-:-:S03]  /*11a50*/  IMAD.MOV.U32 R11, RZ, RZ, R86 ;  /* 0x000000ffff0b7224 */ /* 0x000fc600078e0056 */
        /* <DEDUP_REMOVED lines=11> */
.L_x_1711:
        /* <DEDUP_REMOVED lines=13> */
.L_x_1713:
[----:B------:R-:W-:Y:S05]  /*11be0*/  BSYNC.RECONVERGENT B2 ;  /* 0x0000000000027941 */ /* 0x000fea0003800200 */
.L_x_1712:
        /* <DEDUP_REMOVED lines=60> */
.L_x_1710:
[----:B------:R-:W-:Y:S05]  /*11fb0*/  BSYNC.RECONVERGENT B1 ;  /* 0x0000000000017941 */ /* 0x000fea0003800200 */
.L_x_1709:
[----:B------:R-:W-:Y:S01]  /*11fc0*/  I2FP.F32.U32 R11, R11 ;  /* 0x0000000b000b7245 */ /* 0x000fe20000201000 */
[----:B------:R-:W-:Y:S01]  /*11fd0*/  IMAD.U32 R111, R111, 0x10000, RZ ;  /* 0x000100006f6f7824 */ /* 0x000fe200078e00ff */
[----:B------:R-:W-:Y:S01]  /*11fe0*/  @P1 PRMT R77, R29, 0x7632, R77 ;  /* 0x000076321d4d1816 */ /* 0x000fe2000000004d */
[----:B------:R-:W-:Y:S01]  /*11ff0*/  BSSY.RECONVERGENT B1, `(.L_x_1714) ;  /* 0x0000061000017945 */ /* 0x000fe20003800200 */
[----:B------:R-:W-:Y:S01]  /*12000*/  LOP3.LUT R8, R8, 0xfffffffd, RZ, 0xc0, !PT ;  /* 0xfffffffd08087812 */ /* 0x000fe200078ec0ff */
[----:B------:R-:W-:Y:S01]  /*12010*/  FFMA.FTZ R76, R11, R130, 1.1641532182693481445e-10 ;  /* 0x2f0000000b4c7423 */ /* 0x000fe20000010082 */
[----:B------:R-:W-:Y:S01]  /*12020*/  FMUL.FTZ R111, R111, R146 ;  /* 0x000000926f6f7220 */ /* 0x000fe20000410000 */
[----:B------:R-:W-:Y:S01]  /*12030*/  @P1 SHF.L.U32 R112, R77, 0x10, RZ ;  /* 0x000000104d701819 */ /* 0x000fe200000006ff */
[----:B------:R-:W-:Y:S02]  /*12040*/  IMAD.MOV.U32 R122, RZ, RZ, 0x2 ;  /* 0x00000002ff7a7424 */ /* 0x000fe400078e00ff */
[----:B------:R-:W-:Y:S01]  /*12050*/  FSETP.GTU.FTZ.AND P2, PT, R76, R145, PT ;  /* 0x000000914c00720b */ /* 0x000fe20003f5c000 */
        /* <DEDUP_REMOVED lines=16> */
.L_x_1716:
        /* <DEDUP_REMOVED lines=13> */
.L_x_1718:
[----:B------:R-:W-:Y:S05]  /*12230*/  BSYNC.RECONVERGENT B2 ;  /* 0x0000000000027941 */ /* 0x000fea0003800200 */
.L_x_1717:
        /* <DEDUP_REMOVED lines=60> */
.L_x_1715:
[----:B------:R-:W-:Y:S05]  /*12600*/  BSYNC.RECONVERGENT B1 ;  /* 0x0000000000017941 */ /* 0x000fea0003800200 */
.L_x_1714:
        /* <DEDUP_REMOVED lines=24> */
.L_x_1721:
        /* <DEDUP_REMOVED lines=13> */
.L_x_1723:
[----:B------:R-:W-:Y:S05]  /*12860*/  BSYNC.RECONVERGENT B2 ;  /* 0x0000000000027941 */ /* 0x000fea0003800200 */
.L_x_1722:
        /* <DEDUP_REMOVED lines=60> */
.L_x_1720:
[----:B------:R-:W-:Y:S05]  /*12c30*/  BSYNC.RECONVERGENT B1 ;  /* 0x0000000000017941 */ /* 0x000fea0003800200 */
.L_x_1719:
        /* <DEDUP_REMOVED lines=24> */
.L_x_1726:
        /* <DEDUP_REMOVED lines=13> */
.L_x_1728:
[----:B------:R-:W-:Y:S05]  /*12e90*/  BSYNC.RECONVERGENT B2 ;  /* 0x0000000000027941 */ /* 0x000fea0003800200 */
.L_x_1727:
        /* <DEDUP_REMOVED lines=60> */
.L_x_1725:
[----:B------:R-:W-:Y:S05]  /*13260*/  BSYNC.RECONVERGENT B1 ;  /* 0x0000000000017941 */ /* 0x000fea0003800200 */
.L_x_1724:
        /* <DEDUP_REMOVED lines=8> */
[----:B------:R-:W-:-:S04]  /*132f0*/  FSETP.GTU.FTZ.AND P4, PT, R76, R145, PT ;  /* 0x000000914c00720b */ /* 0x000fc80003f9c000 */
[----:B------:R-:W-:Y:S01]  /*13300*/  FSEL R122, R77, RZ, !P4 ;  /* 0x000000ff4d7a7208 */ /* 0x000fe20006000000 */
[----:B------:R-:W-:Y:S01]  /*13310*/  IMAD.MOV.U32 R77, RZ, RZ, R86 ;  /* 0x000000ffff4d7224 */ /* 0x000fe200078e0056 */
        /* <DEDUP_REMOVED lines=13> */
.L_x_1731:
        /* <DEDUP_REMOVED lines=13> */
.L_x_1733:
[----:B------:R-:W-:Y:S05]  /*134c0*/  BSYNC.RECONVERGENT B2 ;  /* 0x0000000000027941 */ /* 0x000fea0003800200 */
.L_x_1732:
        /* <DEDUP_REMOVED lines=60> */
.L_x_1730:
[----:B------:R-:W-:Y:S05]  /*13890*/  BSYNC.RECONVERGENT B1 ;  /* 0x0000000000017941 */ /* 0x000fea0003800200 */
.L_x_1729:
        /* <DEDUP_REMOVED lines=15> */
.L_x_1693:
        /* <DEDUP_REMOVED lines=43> */
.L_x_1734:
[----:B------:R-:W-:Y:S01]  /*13c40*/  IMAD.MOV.U32 R135, RZ, RZ, R142 ;  /* 0x000000ffff877224 */ /* 0x000fe200078e008e */
[----:B------:R-:W-:-:S07]  /*13c50*/  IADD3 R136, PT, PT, R136, 0x20, RZ ;  /* 0x0000002088887810 */ /* 0x000fce0007ffe0ff */
.L_x_1611:
[----:B------:R-:W-:Y:S05]  /*13c60*/  BSYNC.RECONVERGENT B0 ;  /* 0x0000000000007941 */ /* 0x000fea0003800200 */
.L_x_1610:
        /* <DEDUP_REMOVED lines=38> */
.L_x_1740:
        /* <DEDUP_REMOVED lines=13> */
.L_x_1742:
[----:B------:R-:W-:Y:S05]  /*13fa0*/  BSYNC.RECONVERGENT B2 ;  /* 0x0000000000027941 */ /* 0x000fea0003800200 */
.L_x_1741:
        /* <DEDUP_REMOVED lines=56> */
.L_x_1739:
[----:B------:R-:W-:Y:S05]  /*14330*/  BSYNC.RECONVERGENT B1 ;  /* 0x0000000000017941 */ /* 0x000fea0003800200 */
.L_x_1738:
        /* <DEDUP_REMOVED lines=9> */
[----:B------:R-:W-:Y:S01]  /*143d0*/  HFMA2 R91, -RZ, RZ, 0, 1.1920928955078125e-07 ;  /* 0x00000002ff5b7431 */ /* 0x000fe200000001ff */
[----:B------:R-:W-:Y:S01]  /*143e0*/  PRMT R76, R76, 0x7632, R76 ;  /* 0x000076324c4c7816 */ /* 0x000fe2000000004c */
[----:B0-----:R-:W-:Y:S01]  /*143f0*/  FMUL.FTZ R90, R90, R149 ;  /* 0x000000955a5a7220 */ /* 0x001fe20000410000 */
[----:B-1----:R-:W-:Y:S01]  /*14400*/  FSETP.GTU.FTZ.AND P3, PT, R11, R148, PT ;  /* 0x000000940b00720b */ /* 0x002fe20003f7c000 */
        /* <DEDUP_REMOVED lines=13> */
.L_x_1745:
        /* <DEDUP_REMOVED lines=13> */
.L_x_1747:
[----:B------:R-:W-:Y:S05]  /*145b0*/  BSYNC.RECONVERGENT B2 ;  /* 0x0000000000027941 */ /* 0x000fea0003800200 */
.L_x_1746:
        /* <DEDUP_REMOVED lines=53> */
[----:B------:R-:W-:Y:S02]  /*14910*/  LOP3.LUT R9, R11, R90, R89, 0x96, !PT ;  /* 0x0000005a0b097212 */ /* 0x000fe400078e9659 */
[----:B------:R-:W-:Y:S01]  /*14920*/  MOV R11, R142 ;  /* 0x0000008e000b7202 */ /* 0x000fe20000000f00 */
[----:B------:R-:W-:-:S07]  /*14930*/  IMAD.MOV.U32 R142, RZ, RZ, R88 ;  /* 0x000000ffff8e7224 */ /* 0x000fce00078e0058 */
.L_x_1744:
[----:B------:R-:W-:Y:S05]  /*14940*/  BSYNC.RECONVERGENT B1 ;  /* 0x0000000000017941 */ /* 0x000fea0003800200 */
.L_x_1743:
[----:B------:R-:W-:Y:S01]  /*14950*/  I2FP.F32.U32 R88, R11 ;  /* 0x0000000b00587245 */ /* 0x000fe20000201000 */
[----:B------:R-:W-:Y:S01]  /*14960*/  @P1 IMAD.U32 R87, R28, 0x10000, RZ ;  /* 0x000100001c571824 */ /* 0x000fe200078e00ff */
[----:B------:R-:W-:Y:S01]  /*14970*/  SHF.L.U32 R90, R32, 0x10, RZ ;  /* 0x00000010205a7819 */ /* 0x000fe200000006ff */
[----:B------:R-:W-:Y:S01]  /*14980*/  BSSY.RECONVERGENT B1, `(.L_x_1748) ;  /* 0x000005d000017945 */ /* 0x000fe20003800200 */
[----:B------:R-:W-:Y:S02]  /*14990*/  HFMA2 R89, -RZ, RZ, 0, 1.1920928955078125e-07 ;  /* 0x00000002ff597431 */ /* 0x000fe400000001ff */
[----:B------:R-:W-:Y:S01]  /*149a0*/  FFMA.FTZ R11, R88, R147, 1.1641532182693481445e-10 ;  /* 0x2f000000580b7423 */ /* 0x000fe20000010093 */
[----:B------:R-:W-:-:S04]  /*149b0*/  FMUL.FTZ R90, R90, R149 ;  /* 0x000000955a5a7220 */ /* 0x000fc80000410000 */
[----:B------:R-:W-:-:S04]  /*149c0*/  FSETP.GTU.FTZ.AND P2, PT, R11, R148, PT ;  /* 0x000000940b00720b */ /* 0x000fc80003f5c000 */
[----:B------:R-:W-:-:S05]  /*149d0*/  FSEL R11, R90, RZ, !P2 ;  /* 0x000000ff5a0b7208 */ /* 0x000fca0005000000 */
[----:B------:R-:W-:Y:S01]  /*149e0*/  FADD.FTZ R92, R92, R11 ;  /* 0x0000000b5c5c7221 */ /* 0x000fe20000010000 */
[----:B------:R-:W-:-:S03]  /*149f0*/  IMAD.MOV.U32 R11, RZ, RZ, R86 ;  /* 0x000000ffff0b7224 */ /* 0x000fc600078e0056 */
[--C-:B------:R-:W-:Y:S01]  /*14a00*/  @P1 FADD.FTZ R96, R87, R92.reuse ;  /* 0x0000005c57601221 */ /* 0x100fe20000010000 */
[----:B------:R-:W-:Y:S01]  /*14a10*/  SEL R87, RZ, 0x1, P2 ;  /* 0x00000001ff577807 */ /* 0x000fe20001000000 */
[----:B------:R-:W-:Y:S01]  /*14a20*/  @!P1 IMAD.MOV.U32 R96, RZ, RZ, R92 ;  /* 0x000000ffff609224 */ /* 0x000fe200078e005c */
[----:B------:R-:W-:-:S04]  /*14a30*/  ISETP.NE.AND P2, PT, R91, 0x1, PT ;  /* 0x000000015b00780c */ /* 0x000fc80003f45270 */
[----:B------:R-:W-:-:S09]  /*14a40*/  F2FP.BF16.F32.PACK_AB R135, RZ, R96 ;  /* 0x00000060ff87723e */ /* 0x000fd200000010ff */
        /* <DEDUP_REMOVED lines=9> */
.L_x_1750:
        /* <DEDUP_REMOVED lines=13> */
.L_x_1752:
[----:B------:R-:W-:Y:S05]  /*14bb0*/  BSYNC.RECONVERGENT B2 ;  /* 0x0000000000027941 */ /* 0x000fea0003800200 */
.L_x_1751:
        /* <DEDUP_REMOVED lines=57> */
.L_x_1749:
[----:B------:R-:W-:Y:S05]  /*14f50*/  BSYNC.RECONVERGENT B1 ;  /* 0x0000000000017941 */ /* 0x000fea0003800200 */
.L_x_1748:
        /* <DEDUP_REMOVED lines=22> */
.L_x_1755:
        /* <DEDUP_REMOVED lines=13> */
.L_x_1757:
[----:B------:R-:W-:Y:S05]  /*15190*/  BSYNC.RECONVERGENT B2 ;  /* 0x0000000000027941 */ /* 0x000fea0003800200 */
.L_x_1756:
        /* <DEDUP_REMOVED lines=52> */
[----:B------:R-:W-:Y:S02]  /*154e0*/  VIADD R11, R139, 0x96a522ad ;  /* 0x96a522ad8b0b7836 */ /* 0x000fe40000000000 */
[----:B------:R-:W-:-:S03]  /*154f0*/  IMAD.MOV.U32 R86, RZ, RZ, R92 ;  /* 0x000000ffff567224 */ /* 0x000fc600078e005c */
[----:B------:R-:W-:Y:S02]  /*15500*/  LOP3.LUT R9, R11, R90, R89, 0x96, !PT ;  /* 0x0000005a0b097212 */ /* 0x000fe400078e9659 */
[----:B------:R-:W-:Y:S01]  /*15510*/  MOV R11, R142 ;  /* 0x0000008e000b7202 */ /* 0x000fe20000000f00 */
[----:B------:R-:W-:-:S07]  /*15520*/  IMAD.MOV.U32 R142, RZ, RZ, R88 ;  /* 0x000000ffff8e7224 */ /* 0x000fce00078e0058 */
.L_x_1754:
[----:B------:R-:W-:Y:S05]  /*15530*/  BSYNC.RECONVERGENT B1 ;  /* 0x0000000000017941 */ /* 0x000fea0003800200 */
.L_x_1753:
        /* <DEDUP_REMOVED lines=27> */
.L_x_1760:
        /* <DEDUP_REMOVED lines=13> */
.L_x_1762:
[----:B------:R-:W-:Y:S05]  /*157c0*/  BSYNC.RECONVERGENT B2 ;  /* 0x0000000000027941 */ /* 0x000fea0003800200 */
.L_x_1761:
[----:B------:R-:W-:Y:S01]  /*157d0*/  IMAD.WIDE.U32 R10, R3, -0x326172a9, RZ ;  /* 0xcd9e8d57030a7825 */ /* 0x000fe200078e00ff */
[----:B------:R-:W-:Y:S02]  /*157e0*/  LOP3.LUT R90, R84, R93, R139, 0x96, !PT ;  /* 0x0000005d545a7212 */ /* 0x000fe400078e968b */
[----:B------:R-:W-:Y:S01]  /*157f0*/  IADD3 R89, PT, PT, R139, 0x76cf5d0a, RZ ;  /* 0x76cf5d0a8b597810 */ /* 0x000fe20007ffe0ff */
[----:B------:R-:W-:Y:S01]  /*15800*/  VIADD R9, R138, 0x9e3779b9 ;  /* 0x9e3779b98a097836 */ /* 0x000fe20000000000 */
        /* <DEDUP_REMOVED lines=53> */
.L_x_1759:
[----:B------:R-:W-:Y:S05]  /*15b60*/  BSYNC.RECONVERGENT B1 ;  /* 0x0000000000017941 */ /* 0x000fea0003800200 */
.L_x_1758:
        /* <DEDUP_REMOVED lines=23> */
.L_x_1765:
        /* <DEDUP_REMOVED lines=13> */
.L_x_1767:
[----:B------:R-:W-:Y:S05]  /*15db0*/  BSYNC.RECONVERGENT B2 ;  /* 0x0000000000027941 */ /* 0x000fea0003800200 */
.L_x_1766:
        /* <DEDUP_REMOVED lines=57> */
.L_x_1764:
[----:B------:R-:W-:Y:S05]  /*16150*/  BSYNC.RECONVERGENT B1 ;  /* 0x0000000000017941 */ /* 0x000fea0003800200 */
.L_x_1763:
[----:B------:R-:W-:Y:S01]  /*16160*/  I2FP.F32.U32 R76, R77 ;  /* 0x0000004d004c7245 */ /* 0x000fe20000201000 */
[----:B------:R-:W-:Y:S01]  /*16170*/  @P1 IMAD.U32 R104, R29, 0x10000, RZ ;  /* 0x000100001d681824 */ /* 0x000fe200078e00ff */
[----:B------:R-:W-:Y:S01]  /*16180*/  SHF.L.U32 R90, R33, 0x10, RZ ;  /* 0x00000010215a7819 */ /* 0x000fe200000006ff */
[----:B------:R-:W-:Y:S01]  /*16190*/  BSSY.RECONVERGENT B1, `(.L_x_1768) ;  /* 0x000005e000017945 */ /* 0x000fe20003800200 */
[----:B------:R-:W-:Y:S02]  /*161a0*/  IMAD.MOV.U32 R77, RZ, RZ, R86 ;  /* 0x000000ffff4d7224 */ /* 0x000fe400078e0056 */
[----:B------:R-:W-:Y:S01]  /*161b0*/  FFMA.FTZ R11, R76, R147, 1.1641532182693481445e-10 ;  /* 0x2f0000004c0b7423 */ /* 0x000fe20000010093 */
[----:B------:R-:W-:Y:S01]  /*161c0*/  FMUL.FTZ R76, R90, R149 ;  /* 0x000000955a4c7220 */ /* 0x000fe20000410000 */
[----:B------:R-:W-:-:S03]  /*161d0*/  HFMA2 R90, -RZ, RZ, 0, 1.1920928955078125e-07 ;  /* 0x00000002ff5a7431 */ /* 0x000fc600000001ff */
        /* <DEDUP_REMOVED lines=18> */
.L_x_1770:
        /* <DEDUP_REMOVED lines=13> */
.L_x_1772:
[----:B------:R-:W-:Y:S05]  /*163d0*/  BSYNC.RECONVERGENT B2 ;  /* 0x0000000000027941 */ /* 0x000fea0003800200 */
.L_x_1771:
        /* <DEDUP_REMOVED lines=57> */
.L_x_1769:
[----:B------:R-:W-:Y:S05]  /*16770*/  BSYNC.RECONVERGENT B1 ;  /* 0x0000000000017941 */ /* 0x000fea0003800200 */
.L_x_1768:
        /* <DEDUP_REMOVED lines=22> */
.L_x_1775:
        /* <DEDUP_REMOVED lines=13> */
.L_x_1777:
[----:B------:R-:W-:Y:S05]  /*169b0*/  BSYNC.RECONVERGENT B2 ;  /* 0x0000000000027941 */ /* 0x000fea0003800200 */
.L_x_1776:
        /* <DEDUP_REMOVED lines=57> */
.L_x_1774:
[----:B------:R-:W-:Y:S05]  /*16d50*/  BSYNC.RECONVERGENT B1 ;  /* 0x0000000000017941 */ /* 0x000fea0003800200 */
.L_x_1773:
        /* <DEDUP_REMOVED lines=27> */
.L_x_1780:
        /* <DEDUP_REMOVED lines=13> */
.L_x_1782:
[----:B------:R-:W-:Y:S05]  /*16fe0*/  BSYNC.RECONVERGENT B2 ;  /* 0x0000000000027941 */ /* 0x000fea0003800200 */
.L_x_1781:
        /* <DEDUP_REMOVED lines=57> */
.L_x_1779:
[----:B------:R-:W-:Y:S05]  /*17380*/  BSYNC.RECONVERGENT B1 ;  /* 0x0000000000017941 */ /* 0x000fea0003800200 */
.L_x_1778:
[----:B------:R-:W-:Y:S01]  /*17390*/  I2FP.F32.U32 R76, R11 ;  /* 0x0000000b004c7245 */ /* 0x000fe20000201000 */
[C---:B------:R-:W-:Y:S01]  /*173a0*/  IMAD.U32 R92, R78.reuse, 0x10000, RZ ;  /* 0x000100004e5c7824 */ /* 0x040fe200078e00ff */
        /* <DEDUP_REMOVED lines=19> */
.L_x_1785:
        /* <DEDUP_REMOVED lines=13> */
.L_x_1787:
[----:B------:R-:W-:Y:S05]  /*175b0*/  BSYNC.RECONVERGENT B2 ;  /* 0x0000000000027941 */ /* 0x000fea0003800200 */
.L_x_1786:
        /* <DEDUP_REMOVED lines=57> */
.L_x_1784:
[----:B------:R-:W-:Y:S05]  /*17950*/  BSYNC.RECONVERGENT B1 ;  /* 0x0000000000017941 */ /* 0x000fea0003800200 */
.L_x_1783:
        /* <DEDUP_REMOVED lines=26> */
.L_x_1790:
        /* <DEDUP_REMOVED lines=13> */
.L_x_1792:
[----:B------:R-:W-:Y:S05]  /*17bd0*/  BSYNC.RECONVERGENT B2 ;  /* 0x0000000000027941 */ /* 0x000fea0003800200 */
.L_x_1791:
        /* <DEDUP_REMOVED lines=57> */
.L_x_1789:
[----:B------:R-:W-:Y:S05]  /*17f70*/  BSYNC.RECONVERGENT B1 ;  /* 0x0000000000017941 */ /* 0x000fea0003800200 */
.L_x_1788:
        /* <DEDUP_REMOVED lines=20> */
.L_x_1795:
        /* <DEDUP_REMOVED lines=13> */
.L_x_1797:
[----:B------:R-:W-:Y:S05]  /*18190*/  BSYNC.RECONVERGENT B2 ;  /* 0x0000000000027941 */ /* 0x000fea0003800200 */
.L_x_1796:
        /* <DEDUP_REMOVED lines=57> */
.L_x_1794:
[----:B------:R-:W-:Y:S05]  /*18530*/  BSYNC.RECONVERGENT B1 ;  /* 0x0000000000017941 */ /* 0x000fea0003800200 */
.L_x_1793:
        /* <DEDUP_REMOVED lines=27> */
.L_x_1800:
        /* <DEDUP_REMOVED lines=13> */
.L_x_1802:
[----:B------:R-:W-:Y:S05]  /*187c0*/  BSYNC.RECONVERGENT B2 ;  /* 0x0000000000027941 */ /* 0x000fea0003800200 */
.L_x_1801:
        /* <DEDUP_REMOVED lines=57> */
.L_x_1799:
[----:B------:R-:W-:Y:S05]  /*18b60*/  BSYNC.RECONVERGENT B1 ;  /* 0x0000000000017941 */ /* 0x000fea0003800200 */
.L_x_1798:
        /* <DEDUP_REMOVED lines=21> */
.L_x_1805:
        /* <DEDUP_REMOVED lines=13> */
.L_x_1807:
[----:B------:R-:W-:Y:S05]  /*18d90*/  BSYNC.RECONVERGENT B2 ;  /* 0x0000000000027941 */ /* 0x000fea0003800200 */
.L_x_1806:
        /* <DEDUP_REMOVED lines=57> */
.L_x_1804:
[----:B------:R-:W-:Y:S05]  /*19130*/  BSYNC.RECONVERGENT B1 ;  /* 0x0000000000017941 */ /* 0x000fea0003800200 */
.L_x_1803:
[----:B------:R-:W-:Y:S01]  /*19140*/  I2FP.F32.U32 R76, R77 ;  /* 0x0000004d004c7245 */ /* 0x000fe20000201000 */
[----:B------:R-:W-:Y:S01]  /*19150*/  @P1 IMAD.U32 R124, R31, 0x10000, RZ ;  /* 0x000100001f7c1824 */ /* 0x000fe200078e00ff */
[----:B------:R-:W-:Y:S01]  /*19160*/  SHF.L.U32 R78, R35, 0x10, RZ ;  /* 0x00000010234e7819 */ /* 0x000fe200000006ff */
[----:B------:R-:W-:Y:S01]  /*19170*/  BSSY.RECONVERGENT B1, `(.L_x_1808) ;  /* 0x000005e000017945 */ /* 0x000fe20003800200 */
[----:B------:R-:W-:Y:S02]  /*19180*/  HFMA2 R140, -RZ, RZ, 0, 1.1920928955078125e-07 ;  /* 0x00000002ff8c7431 */ /* 0x000fe400000001ff */
[----:B------:R-:W-:Y:S01]  /*19190*/  FFMA.FTZ R11, R76, R147, 1.1641532182693481445e-10 ;  /* 0x2f0000004c0b7423 */ /* 0x000fe20000010093 */
[----:B------:R-:W-:Y:S02]  /*191a0*/  IMAD.MOV.U32 R77, RZ, RZ, R86 ;  /* 0x000000ffff4d7224 */ /* 0x000fe400078e0056 */
[----:B------:R-:W-:Y:S02]  /*191b0*/  FMUL.FTZ R76, R78, R149 ;  /* 0x000000954e4c7220 */ /* 0x000fe40000410000 */
        /* <DEDUP_REMOVED lines=18> */
.L_x_1810:
        /* <DEDUP_REMOVED lines=13> */
.L_x_1812:
[----:B------:R-:W-:Y:S05]  /*193b0*/  BSYNC.RECONVERGENT B2 ;  /* 0x0000000000027941 */ /* 0x000fea0003800200 */
.L_x_1811:
        /* <DEDUP_REMOVED lines=57> */
.L_x_1809:
[----:B------:R-:W-:Y:S05]  /*19750*/  BSYNC.RECONVERGENT B1 ;  /* 0x0000000000017941 */ /* 0x000fea0003800200 */
.L_x_1808:
        /* <DEDUP_REMOVED lines=20> */
.L_x_1815:
        /* <DEDUP_REMOVED lines=15> */
.L_x_1817:
[----:B------:R-:W-:Y:S05]  /*19990*/  BSYNC.RECONVERGENT B2 ;  /* 0x0000000000027941 */ /* 0x000fea0003800200 */
.L_x_1816:
        /* <DEDUP_REMOVED lines=43> */
[C---:B------:R-:W-:Y:S02]  /*19c50*/  VIADD R9, R139.reuse, 0xdb3d7428 ;  /* 0xdb3d74288b097836 */ /* 0x040fe40000000000 */
[----:B------:R-:W-:Y:S02]  /*19c60*/  VIADD R11, R139, 0x96a522ad ;  /* 0x96a522ad8b0b7836 */ /* 0x000fe40000000000 */
        /* <DEDUP_REMOVED lines=9> */
[----:B------:R-:W-:Y:S01]  /*19d00*/  IMAD.MOV.U32 R11, RZ, RZ, RZ ;  /* 0x000000ffff0b7224 */ /* 0x000fe200078e00ff */
[----:B------:R-:W-:Y:S01]  /*19d10*/  MOV R78, R142 ;  /* 0x0000008e004e7202 */ /* 0x000fe20000000f00 */
[----:B------:R-:W-:-:S07]  /*19d20*/  IMAD.MOV.U32 R142, RZ, RZ, R76 ;  /* 0x000000ffff8e7224 */ /* 0x000fce00078e004c */
.L_x_1814:
[----:B------:R-:W-:Y:S05]  /*19d30*/  BSYNC.RECONVERGENT B1 ;  /* 0x0000000000017941 */ /* 0x000fea0003800200 */
.L_x_1813:
        /* <DEDUP_REMOVED lines=20> */
.L_x_1737:
[----:B------:R-:W-:Y:S01]  /*19e80*/  ISETP.NE.AND P2, PT, R11, 0x1, PT ;  /* 0x000000010b00780c */ /* 0x000fe20003f45270 */
[----:B------:R-:W-:Y:S01]  /*19e90*/  BSSY.RECONVERGENT B1, `(.L_x_1819) ;  /* 0x0000058000017945 */ /* 0x000fe20003800200 */
[----:B------:R-:W-:Y:S02]  /*19ea0*/  HFMA2 R104, -RZ, RZ, 0, 1.1920928955078125e-07 ;  /* 0x00000002ff687431 */ /* 0x000fe400000001ff */
[----:B------:R-:W-:Y:S02]  /*19eb0*/  IMAD.MOV.U32 R96, RZ, RZ, R86 ;  /* 0x000000ffff607224 */ /* 0x000fe400078e0056 */
[----:B0-----:R-:W-:-:S07]  /*19ec0*/  IMAD.MOV.U32 R142, RZ, RZ, R135 ;  /* 0x000000ffff8e7224 */ /* 0x001fce00078e0087 */
        /* <DEDUP_REMOVED lines=11> */
.L_x_1821:
        /* <DEDUP_REMOVED lines=13> */
.L_x_1823:
[----:B------:R-:W-:Y:S05]  /*1a050*/  BSYNC.RECONVERGENT B2 ;  /* 0x0000000000027941 */ /* 0x000fea0003800200 */
.L_x_1822:
        /* <DEDUP_REMOVED lines=8> */
[----:B------:R-:W-:Y:S02]  /*1a0e0*/  VIADD R11, R139, 0xbb67ae85 ;  /* 0xbb67ae858b0b7836 */ /* 0x000fe40000000000 */
[----:B------:R-:W-:Y:S02]  /*1a0f0*/  IMAD.MOV.U32 R96, RZ, RZ, R135 ;  /* 0x000000ffff607224 */ /* 0x000fe400078e0087 */
[----:B------:R-:W-:Y:S01]  /*1a100*/  IMAD.MOV.U32 R104, RZ, RZ, RZ ;  /* 0x000000ffff687224 */ /* 0x000fe200078e00ff */
        /* <DEDUP_REMOVED lines=27> */
[C---:B------:R-:W-:Y:S02]  /*1a2c0*/  IADD3 R9, PT, PT, R138.reuse, -0x4ab325aa, RZ ;  /* 0xb54cda568a097810 */ /* 0x040fe40007ffe0ff */
[----:B------:R-:W-:Y:S02]  /*1a2d0*/  LOP3.LUT R103, R103, R144, R141, 0x96, !PT ;  /* 0x0000009067677212 */ /* 0x000fe400078e968d */
[----:B------:R-:W-:Y:S01]  /*1a2e0*/  LOP3.LUT R9, R9, R142, R11, 0x96, !PT ;  /* 0x0000008e09097212 */ /* 0x000fe200078e960b */
[----:B------:R-:W-:Y:S02]  /*1a2f0*/  VIADD R11, R138, 0x5384540f ;  /* 0x5384540f8a0b7836 */ /* 0x000fe40000000000 */
[----:B------:R-:W-:Y:S01]  /*1a300*/  IMAD.WIDE.U32 R142, R103, -0x326172a9, RZ ;  /* 0xcd9e8d57678e7825 */ /* 0x000fe200078e00ff */
[----:B------:R-:W-:-:S03]  /*1a310*/  IADD3 R103, PT, PT, R139, -0x24c28bd8, RZ ;  /* 0xdb3d74288b677810 */ /* 0x000fc60007ffe0ff */
        /* <DEDUP_REMOVED lines=14> */
[----:B------:R-:W-:-:S07]  /*1a400*/  LOP3.LUT R9, R11, R140, R143, 0x96, !PT ;  /* 0x0000008c0b097212 */ /* 0x000fce00078e968f */
.L_x_1820:
[----:B------:R-:W-:Y:S05]  /*1a410*/  BSYNC.RECONVERGENT B1 ;  /* 0x0000000000017941 */ /* 0x000fea0003800200 */
.L_x_1819:
[----:B------:R-:W0:Y:S01]  /*1a420*/  LDC R146, c[0x0][0x408] ;  /* 0x00010200ff927b82 */ /* 0x000e220000000800 */
[----:B------:R-:W-:Y:S01]  /*1a430*/  HFMA2 R131, -RZ, RZ, 0.1171875, 0 ;  /* 0x2f800000ff837431 */ /* 0x000fe200000001ff */
[----:B------:R-:W-:Y:S01]  /*1a440*/  I2FP.F32.U32 R96, R96 ;  /* 0x0000006000607245 */ /* 0x000fe20000201000 */
[----:B-----5:R-:W-:Y:S01]  /*1a450*/  IMAD.U32 R11, R76, 0x10000, RZ ;  /* 0x000100004c0b7824 */ /* 0x020fe200078e00ff */
[----:B------:R-:W-:Y:S01]  /*1a460*/  ISETP.NE.AND P2, PT, R104, 0x1, PT ;  /* 0x000000016800780c */ /* 0x000fe20003f45270 */
[----:B------:R-:W-:Y:S01]  /*1a470*/  @P1 IMAD.U32 R103, R28, 0x10000, RZ ;  /* 0x000100001c671824 */ /* 0x000fe200078e00ff */
[----:B------:R-:W-:Y:S01]  /*1a480*/  LOP3.LUT R8, R8, 0xffffffef, RZ, 0xc0, !PT ;  /* 0xffffffef08087812 */ /* 0x000fe200078ec0ff */
[----:B------:R-:W-:Y:S01]  /*1a490*/  BSSY.RECONVERGENT B1, `(.L_x_1824) ;  /* 0x0000060000017945 */ /* 0x000fe20003800200 */
[----:B------:R-:W1:Y:S01]  /*1a4a0*/  LDC R145, c[0x0][0x404] ;  /* 0x00010100ff917b82 */ /* 0x000e620000000800 */
[----:B------:R-:W-:Y:S01]  /*1a4b0*/  HFMA2 R113, -RZ, RZ, 0, 1.1920928955078125e-07 ;  /* 0x00000002ff717431 */ /* 0x000fe200000001ff */
[----:B------:R-:W-:Y:S01]  /*1a4c0*/  PRMT R76, R76, 0x7632, R76 ;  /* 0x000076324c4c7816 */ /* 0x000fe2000000004c */
[----:B------:R-:W-:Y:S01]  /*1a4d0*/  FFMA.FTZ R96, R96, R131, 1.1641532182693481445e-10 ;  /* 0x2f00000060607423 */ /* 0x000fe20000010083 */
[----:B0-----:R-:W-:-:S04]  /*1a4e0*/  FMUL.FTZ R11, R11, R146 ;  /* 0x000000920b0b7220 */ /* 0x001fc80000410000 */
[----:B-1----:R-:W-:-:S04]  /*1a4f0*/  FSETP.GTU.FTZ.AND P3, PT, R96, R145, PT ;  /* 0x000000916000720b */ /* 0x002fc80003f7c000 */
        /* <DEDUP_REMOVED lines=15> */
.L_x_1826:
        /* <DEDUP_REMOVED lines=13> */
.L_x_1828:
[----:B------:R-:W-:Y:S05]  /*1a6c0*/  BSYNC.RECONVERGENT B2 ;  /* 0x0000000000027941 */ /* 0x000fea0003800200 */
.L_x_1827:
[----:B------:R-:W-:Y:S01]  /*1a6d0*/  IMAD.WIDE.U32 R10, R3, -0x326172a9, RZ ;  /* 0xcd9e8d57030a7825 */ /* 0x000fe200078e00ff */
[----:B------:R-:W-:-:S03]  /*1a6e0*/  LOP3.LUT R140, R84, R149, R139, 0x96, !PT ;  /* 0x00000095548c7212 */ /* 0x000fc600078e968b */
[----:B------:R-:W-:Y:S01]  /*1a6f0*/  HFMA2 R113, -RZ, RZ, 0, 0 ;  /* 0x00000000ff717431 */ /* 0x000fe200000001ff */
        /* <DEDUP_REMOVED lines=57> */
.L_x_1825:
[----:B------:R-:W-:Y:S05]  /*1aa90*/  BSYNC.RECONVERGENT B1 ;  /* 0x0000000000017941 */ /* 0x000fea0003800200 */
.L_x_1824:
[----:B------:R-:W-:Y:S01]  /*1aaa0*/  I2FP.F32.U32 R104, R11 ;  /* 0x0000000b00687245 */ /* 0x000fe20000201000 */
[----:B------:R-:W-:Y:S01]  /*1aab0*/  IMAD.U32 R11, R76, 0x10000, RZ ;  /* 0x000100004c0b7824 */ /* 0x000fe200078e00ff */
[----:B------:R-:W-:Y:S01]  /*1aac0*/  @P1 PRMT R76, R28, 0x7632, R76 ;  /* 0x000076321c4c1816 */ /* 0x000fe2000000004c */
[----:B------:R-:W-:Y:S01]  /*1aad0*/  BSSY.RECONVERGENT B1, `(.L_x_1829) ;  /* 0x0000061000017945 */ /* 0x000fe20003800200 */
[----:B------:R-:W-:Y:S01]  /*1aae0*/  LOP3.LUT R8, R8, 0xfffffff7, RZ, 0xc0, !PT ;  /* 0xfffffff708087812 */ /* 0x000fe200078ec0ff */
[----:B------:R-:W-:Y:S01]  /*1aaf0*/  FFMA.FTZ R104, R104, R131, 1.1641532182693481445e-10 ;  /* 0x2f00000068687423 */ /* 0x000fe20000010083 */
[----:B------:R-:W-:Y:S01]  /*1ab00*/  FMUL.FTZ R11, R11, R146 ;  /* 0x000000920b0b7220 */ /* 0x000fe20000410000 */
[----:B------:R-:W-:Y:S01]  /*1ab10*/  @P1 IMAD.U32 R76, R76, 0x10000, RZ ;  /* 0x000100004c4c1824 */ /* 0x000fe200078e00ff */
[----:B------:R-:W-:Y:S02]  /*1ab20*/  MOV R114, 0x2 ;  /* 0x0000000200727802 */ /* 0x000fe40000000f00 */
[----:B------:R-:W-:-:S04]  /*1ab30*/  FSETP.GTU.FTZ.AND P2, PT, R104, R145, PT ;  /* 0x000000916800720b */ /* 0x000fc80003f5c000 */
[----:B------:R-:W-:Y:S01]  /*1ab40*/  FSEL R103, R11, RZ, !P2 ;  /* 0x000000ff0b677208 */ /* 0x000fe20005000000 */
[----:B------:R-:W-:Y:S01]  /*1ab50*/  IMAD.MOV.U32 R11, RZ, RZ, R86 ;  /* 0x000000ffff0b7224 */ /* 0x000fe200078e0056 */
        /* <DEDUP_REMOVED lines=14> */
.L_x_1831:
        /* <DEDUP_REMOVED lines=13> */
.L_x_1833:
[----:B------:R-:W-:Y:S05]  /*1ad10*/  BSYNC.RECONVERGENT B2 ;  /* 0x0000000000027941 */ /* 0x000fea0003800200 */
.L_x_1832:
        /* <DEDUP_REMOVED lines=60> */
.L_x_1830:
[----:B------:R-:W-:Y:S05]  /*1b0e0*/  BSYNC.RECONVERGENT B1 ;  /* 0x0000000000017941 */ /* 0x000fea0003800200 */
.L_x_1829:
[----:B------:R-:W-:Y:S01]  /*1b0f0*/  I2FP.F32.U32 R76, R11 ;  /* 0x0000000b004c7245 */ /* 0x000fe20000201000 */
[----:B------:R-:W-:Y:S01]  /*1b100*/  IMAD.U32 R11, R77, 0x10000, RZ ;  /* 0x000100004d0b7824 */ /* 0x000fe200078e00ff */
[----:B------:R-:W-:Y:S01]  /*1b110*/  LOP3.LUT R8, R8, 0xfffffffb, RZ, 0xc0, !PT ;  /* 0xfffffffb08087812 */ /* 0x000fe200078ec0ff */
[----:B------:R-:W-:Y:S01]  /*1b120*/  @P1 IMAD.U32 R113, R29, 0x10000, RZ ;  /* 0x000100001d711824 */ /* 0x000fe200078e00ff */
[----:B------:R-:W-:Y:S01]  /*1b130*/  BSSY.RECONVERGENT B1, `(.L_x_1834) ;  /* 0x0000060000017945 */ /* 0x000fe20003800200 */
[----:B------:R-:W-:Y:S01]  /*1b140*/  FFMA.FTZ R76, R76, R131, 1.1641532182693481445e-10 ;  /* 0x2f0000004c4c7423 */ /* 0x000fe20000010083 */
[----:B------:R-:W-:-:S04]  /*1b150*/  FMUL.FTZ R11, R11, R146 ;  /* 0x000000920b0b7220 */ /* 0x000fc80000410000 */
[----:B------:R-:W-:-:S04]  /*1b160*/  FSETP.GTU.FTZ.AND P2, PT, R76, R145, PT ;  /* 0x000000914c00720b */ /* 0x000fc80003f5c000 */
[----:B------:R-:W-:Y:S01]  /*1b170*/  FSEL R104, R11, RZ, !P2 ;  /* 0x000000ff0b687208 */ /* 0x000fe20005000000 */
[----:B------:R-:W-:Y:S01]  /*1b180*/  IMAD.MOV.U32 R11, RZ, RZ, R86 ;  /* 0x000000ffff0b7224 */ /* 0x000fe200078e0056 */
[----:B------:R-:W-:Y:S02]  /*1b190*/  PLOP3.LUT P3, PT, P2, PT, PT, 0x8, 0x80 ;  /* 0x000000000080781c */ /* 0x000fe4000176e170 */
[----:B------:R-:W-:Y:S01]  /*1b1a0*/  ISETP.NE.AND P2, PT, R114, 0x1, PT ;  /* 0x000000017200780c */ /* 0x000fe20003f45270 */
[----:B------:R-:W-:Y:S01]  /*1b1b0*/  @P1 FADD.FTZ R104, R113, R104 ;  /* 0x0000006871681221 */ /* 0x000fe20000010000 */
[----:B------:R-:W-:Y:S02]  /*1b1c0*/  PRMT R113, R77, 0x7632, R113 ;  /* 0x000076324d717816 */ /* 0x000fe40000000071 */
[----:B------:R-:W-:Y:S02]  /*1b1d0*/  MOV R77, 0x2 ;  /* 0x00000002004d7802 */ /* 0x000fe40000000f00 */
        /* <DEDUP_REMOVED lines=11> */
.L_x_1836:
        /* <DEDUP_REMOVED lines=13> */
.L_x_1838:
[----:B------:R-:W-:Y:S05]  /*1b360*/  BSYNC.RECONVERGENT B2 ;  /* 0x0000000000027941 */ /* 0x000fea0003800200 */
.L_x_1837:
        /* <DEDUP_REMOVED lines=60> */
.L_x_1835:
[----:B------:R-:W-:Y:S05]  /*1b730*/  BSYNC.RECONVERGENT B1 ;  /* 0x0000000000017941 */ /* 0x000fea0003800200 */
.L_x_1834:
        /* <DEDUP_REMOVED lines=8> */
[----:B------:R-:W-:Y:S01]  /*1b7c0*/  MOV R123, 0x2 ;  /* 0x00000002007b7802 */ /* 0x000fe20000000f00 */
[----:B------:R-:W-:Y:S01]  /*1b7d0*/  IMAD.MOV.U32 R11, RZ, RZ, R86 ;  /* 0x000000ffff0b7224 */ /* 0x000fe200078e0056 */
[----:B------:R-:W-:-:S04]  /*1b7e0*/  FSETP.GTU.FTZ.AND P2, PT, R76, R145, PT ;  /* 0x000000914c00720b */ /* 0x000fc80003f5c000 */
        /* <DEDUP_REMOVED lines=15> */
.L_x_1841:
        /* <DEDUP_REMOVED lines=13> */
.L_x_1843:
[----:B------:R-:W-:Y:S05]  /*1b9b0*/  BSYNC.RECONVERGENT B2 ;  /* 0x0000000000027941 */ /* 0x000fea0003800200 */
.L_x_1842:
        /* <DEDUP_REMOVED lines=60> */
.L_x_1840:
[----:B------:R-:W-:Y:S05]  /*1bd80*/  BSYNC.RECONVERGENT B1 ;  /* 0x0000000000017941 */ /* 0x000fea0003800200 */
.L_x_1839:
[----:B------:R-:W-:Y:S01]  /*1bd90*/  I2FP.F32.U32 R76, R11 ;  /* 0x0000000b004c7245 */ /* 0x000fe20000201000 */
[----:B------:R-:W-:Y:S01]  /*1bda0*/  IMAD.U32 R11, R78, 0x10000, RZ ;  /* 0x000100004e0b7824 */ /* 0x000fe200078e00ff */
[----:B------:R-:W-:Y:S01]  /*1bdb0*/  ISETP.NE.AND P3, PT, R123, 0x1, PT ;  /* 0x000000017b00780c */ /* 0x000fe20003f65270 */
[----:B------:R-:W-:Y:S01]  /*1bdc0*/  @P1 IMAD.U32 R77, R30, 0x10000, RZ ;  /* 0x000100001e4d1824 */ /* 0x000fe200078e00ff */
[----:B------:R-:W-:Y:S01]  /*1bdd0*/  BSSY.RECONVERGENT B1, `(.L_x_1844) ;  /* 0x000005e000017945 */ /* 0x000fe20003800200 */
[----:B------:R-:W-:Y:S01]  /*1bde0*/  FFMA.FTZ R76, R76, R131, 1.1641532182693481445e-10 ;  /* 0x2f0000004c4c7423 */ /* 0x000fe20000010083 */
[----:B------:R-:W-:Y:S01]  /*1bdf0*/  FMUL.FTZ R11, R11, R146 ;  /* 0x000000920b0b7220 */ /* 0x000fe20000410000 */
[----:B------:R-:W-:Y:S02]  /*1be00*/  PRMT R78, R78, 0x7632, R78 ;  /* 0x000076324e4e7816 */ /* 0x000fe4000000004e */
[----:B------:R-:W-:Y:S02]  /*1be10*/  MOV R124, 0x2 ;  /* 0x00000002007c7802 */ /* 0x000fe40000000f00 */
        /* <DEDUP_REMOVED lines=15> */
.L_x_1846:
        /* <DEDUP_REMOVED lines=13> */
.L_x_1848:
[----:B------:R-:W-:Y:S05]  /*1bfe0*/  BSYNC.RECONVERGENT B2 ;  /* 0x0000000000027941 */ /* 0x000fea0003800200 */
.L_x_1847:
        /* <DEDUP_REMOVED lines=60> */
.L_x_1845:
[----:B------:R-:W-:Y:S05]  /*1c3b0*/  BSYNC.RECONVERGENT B1 ;  /* 0x0000000000017941 */ /* 0x000fea0003800200 */
.L_x_1844:
        /* <DEDUP_REMOVED lines=8> */
[----:B------:R-:W-:-:S04]  /*1c440*/  FSETP.GTU.FTZ.AND P3, PT, R76, R145, PT ;  /* 0x000000914c00720b */ /* 0x000fc80003f7c000 */
[----:B------:R-:W-:Y:S01]  /*1c450*/  FSEL R123, R11, RZ, !P3 ;  /* 0x000000ff0b7b7208 */ /* 0x000fe20005800000 */
[----:B------:R-:W-:Y:S01]  /*1c460*/  IMAD.MOV.U32 R11, RZ, RZ, R86 ;  /* 0x000000ffff0b7224 */ /* 0x000fe200078e0056 */
        /* <DEDUP_REMOVED lines=13> */
.L_x_1851:
        /* <DEDUP_REMOVED lines=13> */
.L_x_1853:
[----:B------:R-:W-:Y:S05]  /*1c610*/  BSYNC.RECONVERGENT B2 ;  /* 0x0000000000027941 */ /* 0x000fea0003800200 */
.L_x_1852:
        /* <DEDUP_REMOVED lines=60> */
.L_x_1850:
[----:B------:R-:W-:Y:S05]  /*1c9e0*/  BSYNC.RECONVERGENT B1 ;  /* 0x0000000000017941 */ /* 0x000fea0003800200 */
.L_x_1849:
        /* <DEDUP_REMOVED lines=8> */
[----:B------:R-:W-:-:S04]  /*1ca70*/  FSETP.GTU.FTZ.AND P4, PT, R76, R145, PT ;  /* 0x000000914c00720b */ /* 0x000fc80003f9c000 */
[----:B------:R-:W-:Y:S02]  /*1ca80*/  FSEL R124, R11, RZ, !P4 ;  /* 0x000000ff0b7c7208 */ /* 0x000fe40006000000 */
[----:B------:R-:W-:Y:S02]  /*1ca90*/  MOV R11, 0x2 ;  /* 0x00000002000b7802 */ /* 0x000fe40000000f00 */
[----:B------:R-:W-:Y:S01]  /*1caa0*/  PLOP3.LUT P4, PT, P4, PT, PT, 0x8, 0x80 ;  /* 0x000000000080781c */ /* 0x000fe2000278e170 */
        /* <DEDUP_REMOVED lines=12> */
.L_x_1856:
        /* <DEDUP_REMOVED lines=13> */
.L_x_1858:
[----:B------:R-:W-:Y:S05]  /*1cc40*/  BSYNC.RECONVERGENT B2 ;  /* 0x0000000000027941 */ /* 0x000fea0003800200 */
.L_x_1857:
        /* <DEDUP_REMOVED lines=60> */
.L_x_1855:
[----:B------:R-:W-:Y:S05]  /*1d010*/  BSYNC.RECONVERGENT B1 ;  /* 0x0000000000017941 */ /* 0x000fea0003800200 */
.L_x_1854:
        /* <DEDUP_REMOVED lines=15> */
.L_x_1818:
        /* <DEDUP_REMOVED lines=43> */
.L_x_1859:
[----:B------:R-:W-:Y:S02]  /*1d3c0*/  IMAD.MOV.U32 R135, RZ, RZ, R142 ;  /* 0x000000ffff877224 */ /* 0x000fe400078e008e */
[----:B------:R-:W-:-:S07]  /*1d3d0*/  VIADD R136, R136, 0x20 ;  /* 0x0000002088887836 */ /* 0x000fce0000000000 */
.L_x_1736:
[----:B------:R-:W-:Y:S05]  /*1d3e0*/  BSYNC.RECONVERGENT B0 ;  /* 0x0000000000007941 */ /* 0x000fea0003800200 */
.L_x_1735:
        /* <DEDUP_REMOVED lines=21> */
[----:B------:R-:W-:Y:S01]  /*1d540*/  HFMA2 R89, -RZ, RZ, 0, 1.1920928955078125e-07 ;  /* 0x00000002ff597431 */ /* 0x000fe200000001ff */
[C---:B------:R-:W-:Y:S01]  /*1d550*/  IADD3 R147, PT, PT, R139.reuse, -0x56f99767, RZ ;  /* 0xa90668998b937810 */ /* 0x040fe20007ffe0ff */
[----:B------:R-:W-:Y:S02]  /*1d560*/  VIADD R145, R139, 0x646e171e ;  /* 0x646e171e8b917836 */ /* 0x000fe40000000000 */
[----:B0-----:R-:W-:Y:S02]  /*1d570*/  VIADD R143, R138, 0x1715609d ;  /* 0x1715609d8a8f7836 */ /* 0x001fe40000000000 */
[----:B------:R-:W-:Y:S02]  /*1d580*/  IMAD.MOV.U32 R87, RZ, RZ, R86 ;  /* 0x000000ffff577224 */ /* 0x000fe400078e0056 */
[----:B------:R-:W-:-:S03]  /*1d590*/  IMAD.MOV.U32 R142, RZ, RZ, R135 ;  /* 0x000000ffff8e7224 */ /* 0x000fc600078e0087 */
[----:B------:R-:W-:Y:S05]  /*1d5a0*/  @!P2 BRA `(.L_x_1864) ;  /* 0x000000040040a947 */ /* 0x000fea0003800000 */
[----:B------:R-:W-:-:S13]  /*1d5b0*/  ISETP.NE.AND P2, PT, R11, 0x3, PT ;  /* 0x000000030b00780c */ /* 0x000fda0003f45270 */
[----:B------:R-:W-:Y:S05]  /*1d5c0*/  @!P2 BRA `(.L_x_1865) ;  /* 0x000000000020a947 */ /* 0x000fea0003800000 */
[----:B------:R-:W-:-:S13]  /*1d5d0*/  ISETP.NE.AND P2, PT, R11, 0x2, PT ;  /* 0x000000020b00780c */ /* 0x000fda0003f45270 */
[----:B------:R-:W-:Y:S01]  /*1d5e0*/  @!P2 MOV R89, 0x3 ;  /* 0x000000030059a802 */ /* 0x000fe20000000f00 */
[----:B------:R-:W-:Y:S01]  /*1d5f0*/  @!P2 IMAD.MOV.U32 R87, RZ, RZ, R9 ;  /* 0x000000ffff57a224 */ /* 0x000fe200078e0009 */
[----:B------:R-:W-:Y:S01]  /*1d600*/  @P2 IADD3 R89, PT, PT, R11, 0x1, RZ ;  /* 0x000000010b592810 */ /* 0x000fe20007ffe0ff */
[--C-:B------:R-:W-:Y:S02]  /*1d610*/  @!P2 IMAD.MOV.U32 R142, RZ, RZ, R135.reuse ;  /* 0x000000ffff8ea224 */ /* 0x100fe400078e0087 */
[----:B------:R-:W-:Y:S02]  /*1d620*/  @P2 IMAD.MOV.U32 R87, RZ, RZ, R10 ;  /* 0x000000ffff572224 */ /* 0x000fe400078e000a */
[----:B------:R-:W-:Y:S01]  /*1d630*/  @P2 IMAD.MOV.U32 R142, RZ, RZ, R135 ;  /* 0x000000ffff8e2224 */ /* 0x000fe200078e0087 */
[----:B------:R-:W-:Y:S06]  /*1d640*/  BRA `(.L_x_1864) ;  /* 0x0000000400187947 */ /* 0x000fec0003800000 */
.L_x_1865:
        /* <DEDUP_REMOVED lines=13> */
.L_x_1867:
[----:B------:R-:W-:Y:S05]  /*1d720*/  BSYNC.RECONVERGENT B2 ;  /* 0x0000000000027941 */ /* 0x000fea0003800200 */
.L_x_1866:
        /* <DEDUP_REMOVED lines=52> */
[----:B------:R-:W-:Y:S01]  /*1da70*/  MOV R142, R88 ;  /* 0x00000058008e7202 */ /* 0x000fe20000000f00 */
[----:B------:R-:W-:-:S03]  /*1da80*/  IMAD.MOV.U32 R87, RZ, RZ, R135 ;  /* 0x000000ffff577224 */ /* 0x000fc600078e0087 */
[----:B------:R-:W-:Y:S01]  /*1da90*/  LOP3.LUT R9, R11, R90, R89, 0x96, !PT ;  /* 0x0000005a0b097212 */ /* 0x000fe200078e9659 */
[----:B------:R-:W-:-:S07]  /*1daa0*/  IMAD.MOV.U32 R89, RZ, RZ, RZ ;  /* 0x000000ffff597224 */ /* 0x000fce00078e00ff */
.L_x_1864:
[----:B------:R-:W-:Y:S05]  /*1dab0*/  BSYNC.RECONVERGENT B1 ;  /* 0x0000000000017941 */ /* 0x000fea0003800200 */
.L_x_1863:
        /* <DEDUP_REMOVED lines=10> */
[----:B0-----:R-:W-:-:S04]  /*1db60*/  FMUL.FTZ R88, R88, R149 ;  /* 0x0000009558587220 */ /* 0x001fc80000410000 */
[----:B-1----:R-:W-:Y:S02]  /*1db70*/  FSETP.GTU.FTZ.AND P2, PT, R11, R148, PT ;  /* 0x000000940b00720b */ /* 0x002fe40003f5c000 */
        /* <DEDUP_REMOVED lines=14> */
.L_x_1870:
        /* <DEDUP_REMOVED lines=13> */
.L_x_1872:
[----:B------:R-:W-:Y:S05]  /*1dd30*/  BSYNC.RECONVERGENT B2 ;  /* 0x0000000000027941 */ /* 0x000fea0003800200 */
.L_x_1871:
        /* <DEDUP_REMOVED lines=51> */
[----:B------:R-:W-:-:S05]  /*1e070*/  VIADD R11, R139, 0x96a522ad ;  /* 0x96a522ad8b0b7836 */ /* 0x000fca0000000000 */
[----:B------:R-:W-:Y:S01]  /*1e080*/  LOP3.LUT R9, R11, R90, R89, 0x96, !PT ;  /* 0x0000005a0b097212 */ /* 0x000fe200078e9659 */
[----:B------:R-:W-:Y:S01]  /*1e090*/  IMAD.MOV.U32 R11, RZ, RZ, R142 ;  /* 0x000000ffff0b7224 */ /* 0x000fe200078e008e */
[----:B------:R-:W-:Y:S01]  /*1e0a0*/  MOV R142, R88 ;  /* 0x00000058008e7202 */ /* 0x000fe20000000f00 */
[----:B------:R-:W-:-:S07]  /*1e0b0*/  IMAD.MOV.U32 R90, RZ, RZ, RZ ;  /* 0x000000ffff5a7224 */ /* 0x000fce00078e00ff */
.L_x_1869:
[----:B------:R-:W-:Y:S05]  /*1e0c0*/  BSYNC.RECONVERGENT B1 ;  /* 0x0000000000017941 */ /* 0x000fea0003800200 */
.L_x_1868:
[----:B------:R-:W-:Y:S01]  /*1e0d0*/  I2FP.F32.U32 R11, R11 ;  /* 0x0000000b000b7245 */ /* 0x000fe20000201000 */
[----:B------:R-:W-:Y:S01]  /*1e0e0*/  IMAD.U32 R88, R32, 0x10000, RZ ;  /* 0x0001000020587824 */ /* 0x000fe200078e00ff */
[----:B------:R-:W-:Y:S01]  /*1e0f0*/  @P1 SHF.L.U32 R97, R28, 0x10, RZ ;  /* 0x000000101c611819 */ /* 0x000fe200000006ff */
[----:B------:R-:W-:Y:S02]  /*1e100*/  BSSY.RECONVERGENT B1, `(.L_x_1873) ;  /* 0x000005d000017945 */ /* 0x000fe40003800200 */
[----:B------:R-:W-:Y:S01]  /*1e110*/  FFMA.FTZ R11, R11, R132, 1.1641532182693481445e-10 ;  /* 0x2f0000000b0b7423 */ /* 0x000fe20000010084 */
[----:B------:R-:W-:-:S04]  /*1e120*/  FMUL.FTZ R88, R88, R149 ;  /* 0x0000009558587220 */ /* 0x000fc80000410000 */
[----:B------:R-:W-:-:S04]  /*1e130*/  FSETP.GTU.FTZ.AND P2, PT, R11, R148, PT ;  /* 0x000000940b00720b */ /* 0x000fc80003f5c000 */
[----:B------:R-:W-:Y:S01]  /*1e140*/  FSEL R11, R88, RZ, !P2 ;  /* 0x000000ff580b7208 */ /* 0x000fe20005000000 */
[----:B------:R-:W-:Y:S01]  /*1e150*/  IMAD.MOV.U32 R88, RZ, RZ, 0x2 ;  /* 0x00000002ff587424 */ /* 0x000fe200078e00ff */
[----:B------:R-:W-:Y:S02]  /*1e160*/  SEL R87, RZ, 0x1, P2 ;  /* 0x00000001ff577807 */ /* 0x000fe40001000000 */
[----:B------:R-:W-:Y:S01]  /*1e170*/  ISETP.NE.AND P2, PT, R90, 0x1, PT ;  /* 0x000000015a00780c */ /* 0x000fe20003f45270 */
[----:B------:R-:W-:Y:S01]  /*1e180*/  FADD.FTZ R92, R92, R11 ;  /* 0x0000000b5c5c7221 */ /* 0x000fe20000010000 */
[----:B------:R-:W-:-:S03]  /*1e190*/  MOV R11, R86 ;  /* 0x00000056000b7202 */ /* 0x000fc60000000f00 */
        /* <DEDUP_REMOVED lines=12> */
.L_x_1875:
        /* <DEDUP_REMOVED lines=13> */
.L_x_1877:
[----:B------:R-:W-:Y:S05]  /*1e330*/  BSYNC.RECONVERGENT B2 ;  /* 0x0000000000027941 */ /* 0x000fea0003800200 */
.L_x_1876:
        /* <DEDUP_REMOVED lines=55> */
[----:B------:R-:W-:Y:S02]  /*1e6b0*/  IMAD.MOV.U32 R142, RZ, RZ, R88 ;  /* 0x000000ffff8e7224 */ /* 0x000fe400078e0058 */
[----:B------:R-:W-:-:S07]  /*1e6c0*/  IMAD.MOV.U32 R88, RZ, RZ, RZ ;  /* 0x000000ffff587224 */ /* 0x000fce00078e00ff */
.L_x_1874:
[----:B------:R-:W-:Y:S05]  /*1e6d0*/  BSYNC.RECONVERGENT B1 ;  /* 0x0000000000017941 */ /* 0x000fea0003800200 */
.L_x_1873:
        /* <DEDUP_REMOVED lines=22> */
.L_x_1880:
        /* <DEDUP_REMOVED lines=13> */
.L_x_1882:
[----:B------:R-:W-:Y:S05]  /*1e910*/  BSYNC.RECONVERGENT B2 ;  /* 0x0000000000027941 */ /* 0x000fea0003800200 */
.L_x_1881:
        /* <DEDUP_REMOVED lines=57> */
.L_x_1879:
[----:B------:R-:W-:Y:S05]  /*1ecb0*/  BSYNC.RECONVERGENT B1 ;  /* 0x0000000000017941 */ /* 0x000fea0003800200 */
.L_x_1878:
[----:B------:R-:W-:Y:S01]  /*1ecc0*/  I2FP.F32.U32 R11, R89 ;  /* 0x00000059000b7245 */ /* 0x000fe20000201000 */
[----:B------:R-:W-:Y:S01]  /*1ecd0*/  BSSY.RECONVERGENT B1, `(.L_x_1883) ;  /* 0x0000061000017945 */ /* 0x000fe20003800200 */
[----:B------:R-:W-:Y:S01]  /*1ece0*/  PRMT R88, R32, 0x7632, R88 ;  /* 0x0000763220587816 */ /* 0x000fe20000000058 */
[----:B------:R-:W-:Y:S02]  /*1ecf0*/  IMAD.MOV.U32 R91, RZ, RZ, 0x2 ;  /* 0x00000002ff5b7424 */ /* 0x000fe400078e00ff */
[----:B------:R-:W-:Y:S02]  /*1ed00*/  FFMA.FTZ R11, R11, R132, 1.1641532182693481445e-10 ;  /* 0x2f0000000b0b7423 */ /* 0x000fe40000010084 */
[----:B------:R-:W-:-:S03]  /*1ed10*/  IMAD.U32 R88, R88, 0x10000, RZ ;  /* 0x0001000058587824 */ /* 0x000fc600078e00ff */
[----:B------:R-:W-:Y:S01]  /*1ed20*/  FSETP.GTU.FTZ.AND P2, PT, R11, R148, PT ;  /* 0x000000940b00720b */ /* 0x000fe20003f5c000 */
[----:B------:R-:W-:Y:S01]  /*1ed30*/  FMUL.FTZ R88, R88, R149 ;  /* 0x0000009558587220 */ /* 0x000fe20000410000 */
[----:B------:R-:W-:-:S04]  /*1ed40*/  @P1 PRMT R11, R28, 0x7632, R11 ;  /* 0x000076321c0b1816 */ /* 0x000fc8000000000b */
        /* <DEDUP_REMOVED lines=18> */
.L_x_1885:
        /* <DEDUP_REMOVED lines=13> */
.L_x_1887:
[----:B------:R-:W-:Y:S05]  /*1ef40*/  BSYNC.RECONVERGENT B2 ;  /* 0x0000000000027941 */ /* 0x000fea0003800200 */
.L_x_1886:
        /* <DEDUP_REMOVED lines=53> */
[----:B------:R-:W-:Y:S01]  /*1f2a0*/  LOP3.LUT R9, R11, R92, R91, 0x96, !PT ;  /* 0x0000005c0b097212 */ /* 0x000fe200078e965b */
[----:B------:R-:W-:Y:S01]  /*1f2b0*/  IMAD.MOV.U32 R91, RZ, RZ, RZ ;  /* 0x000000ffff5b7224 */ /* 0x000fe200078e00ff */
[----:B------:R-:W-:Y:S01]  /*1f2c0*/  MOV R11, R142 ;  /* 0x0000008e000b7202 */ /* 0x000fe20000000f00 */
[----:B------:R-:W-:-:S07]  /*1f2d0*/  IMAD.MOV.U32 R142, RZ, RZ, R90 ;  /* 0x000000ffff8e7224 */ /* 0x000fce00078e005a */
.L_x_1884:
[----:B------:R-:W-:Y:S05]  /*1f2e0*/  BSYNC.RECONVERGENT B1 ;  /* 0x0000000000017941 */ /* 0x000fea0003800200 */
.L_x_1883:
[----:B------:R-:W-:Y:S01]  /*1f2f0*/  I2FP.F32.U32 R11, R11 ;  /* 0x0000000b000b7245 */ /* 0x000fe20000201000 */
[----:B------:R-:W-:Y:S01]  /*1f300*/  BSSY.RECONVERGENT B1, `(.L_x_1888) ;  /* 0x000005d000017945 */ /* 0x000fe20003800200 */
[----:B------:R-:W-:Y:S01]  /*1f310*/  SHF.L.U32 R76, R77, 0x10, RZ ;  /* 0x000000104d4c7819 */ /* 0x000fe200000006ff */
[----:B------:R-:W-:Y:S01]  /*1f320*/  IMAD.MOV.U32 R90, RZ, RZ, 0x2 ;  /* 0x00000002ff5a7424 */ /* 0x000fe200078e00ff */
[----:B------:R-:W-:Y:S01]  /*1f330*/  LOP3.LUT R8, R8, 0xfffffffb, RZ, 0xc0, !PT ;  /* 0xfffffffb08087812 */ /* 0x000fe200078ec0ff */
[----:B------:R-:W-:Y:S01]  /*1f340*/  FFMA.FTZ R11, R11, R132, 1.1641532182693481445e-10 ;  /* 0x2f0000000b0b7423 */ /* 0x000fe20000010084 */
[----:B------:R-:W-:Y:S01]  /*1f350*/  PRMT R94, R77, 0x7632, R94 ;  /* 0x000076324d5e7816 */ /* 0x000fe2000000005e */
[----:B------:R-:W-:Y:S01]  /*1f360*/  FMUL.FTZ R76, R76, R149 ;  /* 0x000000954c4c7220 */ /* 0x000fe20000410000 */
        /* <DEDUP_REMOVED lines=15> */
.L_x_1890:
        /* <DEDUP_REMOVED lines=13> */
.L_x_1892:
[----:B------:R-:W-:Y:S05]  /*1f530*/  BSYNC.RECONVERGENT B2 ;  /* 0x0000000000027941 */ /* 0x000fea0003800200 */
.L_x_1891:
        /* <DEDUP_REMOVED lines=57> */
.L_x_1889:
[----:B------:R-:W-:Y:S05]  /*1f8d0*/  BSYNC.RECONVERGENT B1 ;  /* 0x0000000000017941 */ /* 0x000fea0003800200 */
.L_x_1888:
[----:B------:R-:W-:Y:S01]  /*1f8e0*/  I2FP.F32.U32 R11, R77 ;  /* 0x0000004d000b7245 */ /* 0x000fe20000201000 */
[----:B------:R-:W-:Y:S01]  /*1f8f0*/  IMAD.U32 R76, R33, 0x10000, RZ ;  /* 0x00010000214c7824 */ /* 0x000fe200078e00ff */
[----:B------:R-:W-:Y:S01]  /*1f900*/  @P1 SHF.L.U32 R106, R29, 0x10, RZ ;  /* 0x000000101d6a1819 */ /* 0x000fe200000006ff */
[----:B------:R-:W-:Y:S01]  /*1f910*/  BSSY.RECONVERGENT B1, `(.L_x_1893) ;  /* 0x000005e000017945 */ /* 0x000fe20003800200 */
[----:B------:R-:W-:Y:S01]  /*1f920*/  MOV R77, R86 ;  /* 0x00000056004d7202 */ /* 0x000fe20000000f00 */
[----:B------:R-:W-:Y:S01]  /*1f930*/  FFMA.FTZ R11, R11, R132, 1.1641532182693481445e-10 ;  /* 0x2f0000000b0b7423 */ /* 0x000fe20000010084 */
[----:B------:R-:W-:-:S04]  /*1f940*/  FMUL.FTZ R76, R76, R149 ;  /* 0x000000954c4c7220 */ /* 0x000fc80000410000 */
[----:B------:R-:W-:-:S04]  /*1f950*/  FSETP.GTU.FTZ.AND P2, PT, R11, R148, PT ;  /* 0x000000940b00720b */ /* 0x000fc80003f5c000 */
[----:B------:R-:W-:Y:S02]  /*1f960*/  FSEL R76, R76, RZ, !P2 ;  /* 0x000000ff4c4c7208 */ /* 0x000fe40005000000 */
[----:B------:R-:W-:Y:S02]  /*1f970*/  SEL R11, RZ, 0x1, P2 ;  /* 0x00000001ff0b7807 */ /* 0x000fe40001000000 */
[----:B------:R-:W-:Y:S01]  /*1f980*/  ISETP.NE.AND P2, PT, R90, 0x1, PT ;  /* 0x000000015a00780c */ /* 0x000fe20003f45270 */
[----:B------:R-:W-:Y:S01]  /*1f990*/  FADD.FTZ R89, R89, R76 ;  /* 0x0000004c59597221 */ /* 0x000fe20000010000 */
[----:B------:R-:W-:-:S03]  /*1f9a0*/  IMAD.MOV.U32 R76, RZ, RZ, 0x2 ;  /* 0x00000002ff4c7424 */ /* 0x000fc600078e00ff */
        /* <DEDUP_REMOVED lines=13> */
.L_x_1895:
        /* <DEDUP_REMOVED lines=13> */
.L_x_1897:
[----:B------:R-:W-:Y:S05]  /*1fb50*/  BSYNC.RECONVERGENT B2 ;  /* 0x0000000000027941 */ /* 0x000fea0003800200 */
.L_x_1896:
        /* <DEDUP_REMOVED lines=57> */
.L_x_1894:
[----:B------:R-:W-:Y:S05]  /*1fef0*/  BSYNC.RECONVERGENT B1 ;  /* 0x0000000000017941 */ /* 0x000fea0003800200 */
.L_x_1893:
        /* <DEDUP_REMOVED lines=22> */
.L_x_1900:
        /* <DEDUP_REMOVED lines=13> */
.L_x_1902:
[----:B------:R-:W-:Y:S05]  /*20130*/  BSYNC.RECONVERGENT B2 ;  /* 0x0000000000027941 */ /* 0x000fea0003800200 */
.L_x_1901:
        /* <DEDUP_REMOVED lines=57> */
.L_x_1899:
[----:B------:R-:W-:Y:S05]  /*204d0*/  BSYNC.RECONVERGENT B1 ;  /* 0x0000000000017941 */ /* 0x000fea0003800200 */
.L_x_1898:
        /* <DEDUP_REMOVED lines=8> */
[----:B------:R-:W-:Y:S02]  /*20560*/  @P1 PRMT R11, R29, 0x7632, R11 ;  /* 0x000076321d0b1816 */ /* 0x000fe4000000000b */
[----:B------:R-:W-:Y:S02]  /*20570*/  SEL R90, RZ, 0x1, P2 ;  /* 0x00000001ff5a7807 */ /* 0x000fe40001000000 */
[----:B------:R-:W-:Y:S02]  /*20580*/  FSEL R77, R76, RZ, !P2 ;  /* 0x000000ff4c4d7208 */ /* 0x000fe40005000000 */
[----:B------:R-:W-:Y:S02]  /*20590*/  ISETP.NE.AND P2, PT, R91, 0x1, PT ;  /* 0x000000015b00780c */ /* 0x000fe40003f45270 */
[----:B------:R-:W-:Y:S01]  /*205a0*/  @P1 SHF.L.U32 R11, R11, 0x10, RZ ;  /* 0x000000100b0b1819 */ /* 0x000fe200000006ff */
        /* <DEDUP_REMOVED lines=14> */
.L_x_1905:
        /* <DEDUP_REMOVED lines=13> */
.L_x_1907:
[----:B------:R-:W-:Y:S05]  /*20760*/  BSYNC.RECONVERGENT B2 ;  /* 0x0000000000027941 */ /* 0x000fea0003800200 */
.L_x_1906:
        /* <DEDUP_REMOVED lines=57> */
.L_x_1904:
[----:B------:R-:W-:Y:S05]  /*20b00*/  BSYNC.RECONVERGENT B1 ;  /* 0x0000000000017941 */ /* 0x000fea0003800200 */
.L_x_1903:
        /* <DEDUP_REMOVED lines=21> */
.L_x_1910:
        /* <DEDUP_REMOVED lines=13> */
.L_x_1912:
[----:B------:R-:W-:Y:S05]  /*20d30*/  BSYNC.RECONVERGENT B2 ;  /* 0x0000000000027941 */ /* 0x000fea0003800200 */
.L_x_1911:
        /* <DEDUP_REMOVED lines=57> */
.L_x_1909:
[----:B------:R-:W-:Y:S05]  /*210d0*/  BSYNC.RECONVERGENT B1 ;  /* 0x0000000000017941 */ /* 0x000fea0003800200 */
.L_x_1908:
        /* <DEDUP_REMOVED lines=26> */
.L_x_1915:
        /* <DEDUP_REMOVED lines=13> */
.L_x_1917:
[----:B------:R-:W-:Y:S05]  /*21350*/  BSYNC.RECONVERGENT B2 ;  /* 0x0000000000027941 */ /* 0x000fea0003800200 */
.L_x_1916:
        /* <DEDUP_REMOVED lines=57> */
.L_x_1914:
[----:B------:R-:W-:Y:S05]  /*216f0*/  BSYNC.RECONVERGENT B1 ;  /* 0x0000000000017941 */ /* 0x000fea0003800200 */
.L_x_1913:
        /* <DEDUP_REMOVED lines=20> */
.L_x_1920:
        /* <DEDUP_REMOVED lines=13> */
.L_x_1922:
[----:B------:R-:W-:Y:S05]  /*21910*/  BSYNC.RECONVERGENT B2 ;  /* 0x0000000000027941 */ /* 0x000fea0003800200 */
.L_x_1921:
        /* <DEDUP_REMOVED lines=57> */
.L_x_1919:
[----:B------:R-:W-:Y:S05]  /*21cb0*/  BSYNC.RECONVERGENT B1 ;  /* 0x0000000000017941 */ /* 0x000fea0003800200 */
.L_x_1918:
[----:B------:R-:W-:Y:S01]  /*21cc0*/  I2FP.F32.U32 R11, R77 ;  /* 0x0000004d000b7245 */ /* 0x000fe20000201000 */
[----:B------:R-:W-:Y:S01]  /*21cd0*/  BSSY.RECONVERGENT B1, `(.L_x_1923) ;  /* 0x0000061000017945 */ /* 0x000fe20003800200 */
[----:B------:R-:W-:-:S03]  /*21ce0*/  PRMT R76, R34, 0x7632, R76 ;  /* 0x00007632224c7816 */ /* 0x000fc6000000004c */
        /* <DEDUP_REMOVED lines=12> */
[----:B------:R-:W-:Y:S01]  /*21db0*/  MOV R11, R86 ;  /* 0x00000056000b7202 */ /* 0x000fe20000000f00 */
[----:B------:R-:W-:-:S03]  /*21dc0*/  IMAD.MOV.U32 R78, RZ, RZ, 0x2 ;  /* 0x00000002ff4e7424 */ /* 0x000fc600078e00ff */
        /* <DEDUP_REMOVED lines=10> */
.L_x_1925:
        /* <DEDUP_REMOVED lines=13> */
.L_x_1927:
[----:B------:R-:W-:Y:S05]  /*21f40*/  BSYNC.RECONVERGENT B2 ;  /* 0x0000000000027941 */ /* 0x000fea0003800200 */
.L_x_1926:
        /* <DEDUP_REMOVED lines=57> */
.L_x_1924:
[----:B------:R-:W-:Y:S05]  /*222e0*/  BSYNC.RECONVERGENT B1 ;  /* 0x0000000000017941 */ /* 0x000fea0003800200 */
.L_x_1923:
        /* <DEDUP_REMOVED lines=21> */
.L_x_1930:
        /* <DEDUP_REMOVED lines=13> */
.L_x_1932:
[----:B------:R-:W-:Y:S05]  /*22510*/  BSYNC.RECONVERGENT B2 ;  /* 0x0000000000027941 */ /* 0x000fea0003800200 */
.L_x_1931:
        /* <DEDUP_REMOVED lines=57> */
.L_x_1929:
[----:B------:R-:W-:Y:S05]  /*228b0*/  BSYNC.RECONVERGENT B1 ;  /* 0x0000000000017941 */ /* 0x000fea0003800200 */
.L_x_1928:
        /* <DEDUP_REMOVED lines=26> */
.L_x_1935:
        /* <DEDUP_REMOVED lines=13> */
.L_x_1937:
[----:B------:R-:W-:Y:S05]  /*22b30*/  BSYNC.RECONVERGENT B2 ;  /* 0x0000000000027941 */ /* 0x000fea0003800200 */
.L_x_1936:
        /* <DEDUP_REMOVED lines=57> */
.L_x_1934:
[----:B------:R-:W-:Y:S05]  /*22ed0*/  BSYNC.RECONVERGENT B1 ;  /* 0x0000000000017941 */ /* 0x000fea0003800200 */
.L_x_1933:
[----:B------:R-:W-:Y:S01]  /*22ee0*/  I2FP.F32.U32 R11, R77 ;  /* 0x0000004d000b7245 */ /* 0x000fe20000201000 */
[----:B------:R-:W-:Y:S01]  /*22ef0*/  BSSY.RECONVERGENT B1, `(.L_x_1938) ;  /* 0x000005c000017945 */ /* 0x000fe20003800200 */
[----:B------:R-:W-:Y:S01]  /*22f00*/  ISETP.NE.AND P6, PT, R76, 0x1, PT ;  /* 0x000000014c00780c */ /* 0x000fe20003fc5270 */
[----:B------:R-:W-:Y:S01]  /*22f10*/  IMAD.MOV.U32 R78, RZ, RZ, R86 ;  /* 0x000000ffff4e7224 */ /* 0x000fe200078e0056 */
[----:B------:R-:W-:Y:S01]  /*22f20*/  SHF.L.U32 R152, R152, 0x10, RZ ;  /* 0x0000001098987819 */ /* 0x000fe200000006ff */
[----:B------:R-:W-:Y:S01]  /*22f30*/  FFMA.FTZ R77, R11, R132, 1.1641532182693481445e-10 ;  /* 0x2f0000000b4d7423 */ /* 0x000fe20000010084 */
[----:B------:R-:W-:-:S03]  /*22f40*/  IMAD.MOV.U32 R11, RZ, RZ, 0x2 ;  /* 0x00000002ff0b7424 */ /* 0x000fc600078e00ff */
        /* <DEDUP_REMOVED lines=13> */
.L_x_1940:
        /* <DEDUP_REMOVED lines=8> */
[----:B------:R-:W-:Y:S01]  /*230a0*/  @!P6 IADD3 R3, PT, PT, R3, 0x1, RZ ;  /* 0x000000010303e810 */ /* 0x000fe20007ffe0ff */
[----:B------:R-:W-:Y:S01]  /*230b0*/  @!P6 VIADD R10, R84, 0x1 ;  /* 0x00000001540ae836 */ /* 0x000fe20000000000 */
[----:B------:R-:W-:Y:S02]  /*230c0*/  @!P6 MOV R7, RZ ;  /* 0x000000ff0007e202 */ /* 0x000fe40000000f00 */
[----:B------:R-:W-:-:S13]  /*230d0*/  ISETP.NE.AND P0, PT, R3, RZ, !P6 ;  /* 0x000000ff0300720c */ /* 0x000fda0007705270 */
[----:B------:R-:W-:Y:S01]  /*230e0*/  @P0 IMAD.MOV R10, RZ, RZ, R84 ;  /* 0x000000ffff0a0224 */ /* 0x000fe200078e0254 */
[----:B------:R-:W-:-:S03]  /*230f0*/  ISETP.NE.AND P0, PT, R9, RZ, PT ;  /* 0x000000ff0900720c */ /* 0x000fc60003f05270 */
[----:B------:R-:W-:-:S10]  /*23100*/  @!P6 IMAD.MOV.U32 R84, RZ, RZ, R10 ;  /* 0x000000ffff54e224 */ /* 0x000fd400078e000a */
.L_x_1942:
[----:B------:R-:W-:Y:S05]  /*23110*/  BSYNC.RECONVERGENT B2 ;  /* 0x0000000000027941 */ /* 0x000fea0003800200 */
.L_x_1941:
        /* <DEDUP_REMOVED lines=40> */
[----:B------:R-:W-:Y:S02]  /*233a0*/  LOP3.LUT R79, R79, R78, R11, 0x96, !PT ;  /* 0x0000004e4f4f7212 */ /* 0x000fe400078e960b */
[----:B------:R-:W-:Y:S01]  /*233b0*/  LOP3.LUT R140, R9, R140, R77, 0x96, !PT ;  /* 0x0000008c098c7212 */ /* 0x000fe200078e964d */
[C---:B------:R-:W-:Y:S01]  /*233c0*/  VIADD R9, R139.reuse, 0xdb3d7428 ;  /* 0xdb3d74288b097836 */ /* 0x040fe20000000000 */
[----:B------:R-:W-:Y:S01]  /*233d0*/  IADD3 R11, PT, PT, R139, -0x695add53, RZ ;  /* 0x96a522ad8b0b7810 */ /* 0x000fe20007ffe0ff */
        /* <DEDUP_REMOVED lines=8> */
[----:B------:R-:W-:Y:S01]  /*23460*/  IMAD.MOV.U32 R86, RZ, RZ, R154 ;  /* 0x000000ffff567224 */ /* 0x000fe200078e009a */
[----:B------:R-:W-:Y:S01]  /*23470*/  LOP3.LUT R9, R11, R78, R77, 0x96, !PT ;  /* 0x0000004e0b097212 */ /* 0x000fe200078e964d */
[----:B------:R-:W-:Y:S01]  /*23480*/  IMAD.MOV.U32 R78, RZ, RZ, R142 ;  /* 0x000000ffff4e7224 */ /* 0x000fe200078e008e */
[----:B------:R-:W-:Y:S01]  /*23490*/  MOV R142, R76 ;  /* 0x0000004c008e7202 */ /* 0x000fe20000000f00 */
[----:B------:R-:W-:-:S07]  /*234a0*/  IMAD.MOV.U32 R11, RZ, RZ, RZ ;  /* 0x000000ffff0b7224 */ /* 0x000fce00078e00ff */
.L_x_1939:
[----:B------:R-:W-:Y:S05]  /*234b0*/  BSYNC.RECONVERGENT B1 ;  /* 0x0000000000017941 */ /* 0x000fea0003800200 */
.L_x_1938:
[----:B------:R-:W-:Y:S02]  /*234c0*/  I2FP.F32.U32 R77, R78 ;  /* 0x0000004e004d7245 */ /* 0x000fe40000201000 */
[----:B------:R-:W-:Y:S02]  /*234d0*/  PRMT R76, R35, 0x7632, R76 ;  /* 0x00007632234c7816 */ /* 0x000fe4000000004c */
[----:B------:R-:W-:Y:S01]  /*234e0*/  @P1 PRMT R78, R31, 0x7632, R78 ;  /* 0x000076321f4e1816 */ /* 0x000fe2000000004e */
[----:B------:R-:W-:Y:S02]  /*234f0*/  FFMA.FTZ R77, R77, R132, 1.1641532182693481445e-10 ;  /* 0x2f0000004d4d7423 */ /* 0x000fe40000010084 */
[----:B------:R-:W-:-:S03]  /*23500*/  IMAD.U32 R76, R76, 0x10000, RZ ;  /* 0x000100004c4c7824 */ /* 0x000fc600078e00ff */
[----:B------:R-:W-:Y:S01]  /*23510*/  FSETP.GTU.FTZ.AND P6, PT, R77, R148, PT ;  /* 0x000000944d00720b */ /* 0x000fe20003fdc000 */
[----:B------:R-:W-:Y:S01]  /*23520*/  FMUL.FTZ R76, R76, R149 ;  /* 0x000000954c4c7220 */ /* 0x000fe20000410000 */
[----:B------:R-:W-:Y:S02]  /*23530*/  @P1 SHF.L.U32 R77, R78, 0x10, RZ ;  /* 0x000000104e4d1819 */ /* 0x000fe400000006ff */
[----:B------:R-:W-:Y:S02]  /*23540*/  PRMT R78, R151, 0x5410, R150 ;  /* 0x00005410974e7816 */ /* 0x000fe40000000096 */
[----:B------:R-:W-:Y:S02]  /*23550*/  FSEL R79, R76, RZ, !P6 ;  /* 0x000000ff4c4f7208 */ /* 0x000fe40007000000 */
[----:B------:R-:W-:-:S03]  /*23560*/  SEL R76, RZ, 0x1, P6 ;  /* 0x00000001ff4c7807 */ /* 0x000fc60003000000 */
[----:B------:R-:W-:-:S04]  /*23570*/  FADD.FTZ R152, R152, R79 ;  /* 0x0000004f98987221 */ /* 0x000fc80000010000 */
[----:B------:R-:W-:Y:S01]  /*23580*/  @P1 FADD.FTZ R132, R152, R77 ;  /* 0x0000004d98841221 */ /* 0x000fe20000010000 */
[----:B------:R-:W-:Y:S01]  /*23590*/  @!P1 IMAD.MOV.U32 R132, RZ, RZ, R152 ;  /* 0x000000ffff849224 */ /* 0x000fe200078e0098 */
[--C-:B------:R-:W-:Y:S02]  /*235a0*/  PRMT R77, R146, 0x5410, R94.reuse ;  /* 0x00005410924d7816 */ /* 0x100fe4000000005e */
[----:B------:R-:W-:Y:S02]  /*235b0*/  PRMT R94, R76, 0x7610, R94 ;  /* 0x000076104c5e7816 */ /* 0x000fe4000000005e */
[----:B------:R-:W-:Y:S02]  /*235c0*/  F2FP.BF16.F32.PACK_AB R79, RZ, R132 ;  /* 0x00000084ff4f723e */ /* 0x000fe400000010ff */
[----:B------:R-:W-:Y:S02]  /*235d0*/  PRMT R76, R135, 0x5410, R137 ;  /* 0x00005410874c7816 */ /* 0x000fe40000000089 */
[----:B------:R-:W-:Y:S01]  /*235e0*/  PRMT R79, R144, 0x5410, R79 ;  /* 0x00005410904f7816 */ /* 0x000fe2000000004f */
[----:B------:R-:W-:Y:S06]  /*235f0*/  BRA `(.L_x_1943) ;  /* 0x0000003000a47947 */ /* 0x000fec0003800000 */
.L_x_1862:
[----:B------:R-:W-:Y:S01]  /*23600*/  ISETP.NE.AND P2, PT, R11, 0x1, PT ;  /* 0x000000010b00780c */ /* 0x000fe20003f45270 */
[----:B------:R-:W-:Y:S01]  /*23610*/  BSSY.RECONVERGENT B1, `(.L_x_1944) ;  /* 0x0000058000017945 */ /* 0x000fe20003800200 */
[----:B------:R-:W-:Y:S01]  /*23620*/  IMAD.MOV.U32 R105, RZ, RZ, 0x2 ;  /* 0x00000002ff697424 */ /* 0x000fe200078e00ff */
[----:B------:R-:W-:Y:S01]  /*23630*/  MOV R97, R86 ;  /* 0x0000005600617202 */ /* 0x000fe20000000f00 */
[----:B0-----:R-:W-:-:S09]  /*23640*/  IMAD.MOV.U32 R142, RZ, RZ, R135 ;  /* 0x000000ffff8e7224 */ /* 0x001fd200078e0087 */
        /* <DEDUP_REMOVED lines=11> */
.L_x_1946:
        /* <DEDUP_REMOVED lines=13> */
.L_x_1948:
[----:B------:R-:W-:Y:S05]  /*237d0*/  BSYNC.RECONVERGENT B2 ;  /* 0x0000000000027941 */ /* 0x000fea0003800200 */
.L_x_1947:
        /* <DEDUP_REMOVED lines=31> */
[----:B------:R-:W-:Y:S02]  /*239d0*/  IADD3 R9, PT, PT, R139, -0x56f99767, RZ ;  /* 0xa90668998b097810 */ /* 0x000fe40007ffe0ff */
        /* <DEDUP_REMOVED lines=20> */
[----:B------:R-:W-:Y:S01]  /*23b20*/  IMAD.WIDE.U32 R144, R144, -0x326172a9, RZ ;  /* 0xcd9e8d5790907825 */ /* 0x000fe200078e00ff */
[----:B------:R-:W-:-:S03]  /*23b30*/  MOV R97, R135 ;  /* 0x0000008700617202 */ /* 0x000fc60000000f00 */
[----:B------:R-:W-:Y:S01]  /*23b40*/  IMAD.WIDE.U32 R142, R142, -0x2daee0ad, RZ ;  /* 0xd2511f538e8e7825 */ /* 0x000fe200078e00ff */
[----:B------:R-:W-:-:S03]  /*23b50*/  LOP3.LUT R10, R9, R10, R145, 0x96, !PT ;  /* 0x0000000a090a7212 */ /* 0x000fc600078e9691 */
[----:B------:R-:W-:Y:S02]  /*23b60*/  VIADD R11, R139, 0x96a522ad ;  /* 0x96a522ad8b0b7836 */ /* 0x000fe40000000000 */
[----:B------:R-:W-:-:S03]  /*23b70*/  IMAD.MOV.U32 R86, RZ, RZ, R144 ;  /* 0x000000ffff567224 */ /* 0x000fc600078e0090 */
[----:B------:R-:W-:-:S07]  /*23b80*/  LOP3.LUT R9, R11, R140, R143, 0x96, !PT ;  /* 0x0000008c0b097212 */ /* 0x000fce00078e968f */
.L_x_1945:
[----:B------:R-:W-:Y:S05]  /*23b90*/  BSYNC.RECONVERGENT B1 ;  /* 0x0000000000017941 */ /* 0x000fea0003800200 */
.L_x_1944:
[----:B------:R-:W0:Y:S01]  /*23ba0*/  LDC R146, c[0x0][0x408] ;  /* 0x00010200ff927b82 */ /* 0x000e220000000800 */
[----:B------:R-:W-:Y:S01]  /*23bb0*/  I2FP.F32.U32 R11, R97 ;  /* 0x00000061000b7245 */ /* 0x000fe20000201000 */
[----:B------:R-:W-:Y:S01]  /*23bc0*/  IMAD.MOV.U32 R132, RZ, RZ, 0x2f800000 ;  /* 0x2f800000ff847424 */ /* 0x000fe200078e00ff */
[----:B-----5:R-:W-:Y:S01]  /*23bd0*/  SHF.L.U32 R97, R76, 0x10, RZ ;  /* 0x000000104c617819 */ /* 0x020fe200000006ff */
[----:B------:R-:W-:Y:S01]  /*23be0*/  BSSY.RECONVERGENT B1, `(.L_x_1949) ;  /* 0x0000063000017945 */ /* 0x000fe20003800200 */
[----:B------:R-:W-:Y:S01]  /*23bf0*/  LOP3.LUT R8, R8, 0xffffffef, RZ, 0xc0, !PT ;  /* 0xffffffef08087812 */ /* 0x000fe200078ec0ff */
[----:B------:R-:W-:Y:S01]  /*23c00*/  FFMA.FTZ R106, R11, R132, 1.1641532182693481445e-10 ;  /* 0x2f0000000b6a7423 */ /* 0x000fe20000010084 */
[----:B------:R-:W-:Y:S01]  /*23c10*/  HFMA2 R115, -RZ, RZ, 0, 1.1920928955078125e-07 ;  /* 0x00000002ff737431 */ /* 0x000fe200000001ff */
[----:B------:R-:W1:Y:S01]  /*23c20*/  LDC R145, c[0x0][0x404] ;  /* 0x00010100ff917b82 */ /* 0x000e620000000800 */
[----:B------:R-:W-:Y:S01]  /*23c30*/  PRMT R76, R76, 0x7632, R76 ;  /* 0x000076324c4c7816 */ /* 0x000fe2000000004c */
[----:B------:R-:W-:-:S02]  /*23c40*/  IMAD.MOV.U32 R11, RZ, RZ, R86 ;  /* 0x000000ffff0b7224 */ /* 0x000fc400078e0056 */
[----:B0-----:R-:W-:Y:S01]  /*23c50*/  FMUL.FTZ R97, R97, R146 ;  /* 0x0000009261617220 */ /* 0x001fe20000410000 */
[----:B-1----:R-:W-:Y:S01]  /*23c60*/  FSETP.GTU.FTZ.AND P2, PT, R106, R145, PT ;  /* 0x000000916a00720b */ /* 0x002fe20003f5c000 */
[----:B------:R-:W-:-:S03]  /*23c70*/  @P1 IMAD.U32 R106, R28, 0x10000, RZ ;  /* 0x000100001c6a1824 */ /* 0x000fc600078e00ff */
        /* <DEDUP_REMOVED lines=12> */
[----:B------:R-:W-:Y:S01]  /*23d40*/  @P2 IADD3 R115, PT, PT, R105, 0x1, RZ ;  /* 0x0000000169732810 */ /* 0x000fe20007ffe0ff */
[----:B------:R-:W-:Y:S01]  /*23d50*/  @P2 IMAD.MOV.U32 R11, RZ, RZ, R10 ;  /* 0x000000ffff0b2224 */ /* 0x000fe200078e000a */
[----:B------:R-:W-:Y:S06]  /*23d60*/  BRA `(.L_x_1950) ;  /* 0x0000000400287947 */ /* 0x000fec0003800000 */
.L_x_1951:
[----:B------:R-:W-:Y:S01]  /*23d70*/  IADD3 R6, PT, PT, R6, 0x1, RZ ;  /* 0x0000000106067810 */ /* 0x000fe20007ffe0ff */
[----:B------:R-:W-:Y:S03]  /*23d80*/  BSSY.RECONVERGENT B2, `(.L_x_1952) ;  /* 0x000000c000027945 */ /* 0x000fe60003800200 */
[C---:B------:R-:W-:Y:S01]  /*23d90*/  ISETP.NE.AND P2, PT, R6.reuse, RZ, PT ;  /* 0x000000ff0600720c */ /* 0x040fe20003f45270 */
[----:B------:R-:W-:-:S12]  /*23da0*/  IMAD.WIDE.U32 R148, R6, -0x2daee0ad, RZ ;  /* 0xd2511f5306947825 */ /* 0x000fd800078e00ff */
[----:B------:R-:W-:Y:S05]  /*23db0*/  @P2 BRA `(.L_x_1953) ;  /* 0x0000000000202947 */ /* 0x000fea0003800000 */
[----:B------:R-:W-:-:S05]  /*23dc0*/  VIADD R7, R7, 0x1 ;  /* 0x0000000107077836 */ /* 0x000fca0000000000 */
[----:B------:R-:W-:-:S13]  /*23dd0*/  ISETP.NE.AND P2, PT, R7, RZ, PT ;  /* 0x000000ff0700720c */ /* 0x000fda0003f45270 */
[----:B------:R-:W-:Y:S01]  /*23de0*/  @!P2 IADD3 R3, PT, PT, R3, 0x1, RZ ;  /* 0x000000010303a810 */ /* 0x000fe20007ffe0ff */
[----:B------:R-:W-:Y:S02]  /*23df0*/  @!P2 VIADD R9, R84, 0x1 ;  /* 0x000000015409a836 */ /* 0x000fe40000000000 */
[----:B------:R-:W-:Y:S01]  /*23e00*/  @!P2 IMAD.MOV.U32 R7, RZ, RZ, RZ ;  /* 0x000000ffff07a224 */ /* 0x000fe200078e00ff */
[----:B------:R-:W-:-:S13]  /*23e10*/  ISETP.NE.AND P3, PT, R3, RZ, !P2 ;  /* 0x000000ff0300720c */ /* 0x000fda0005765270 */
[----:B------:R-:W-:-:S04]  /*23e20*/  @P3 IADD3 R9, PT, PT, R84, RZ, RZ ;  /* 0x000000ff54093210 */ /* 0x000fc80007ffe0ff */
[----:B------:R-:W-:-:S07]  /*23e30*/  @!P2 MOV R84, R9 ;  /* 0x000000090054a202 */ /* 0x000fce0000000f00 */
.L_x_1953:
[----:B------:R-:W-:Y:S05]  /*23e40*/  BSYNC.RECONVERGENT B2 ;  /* 0x0000000000027941 */ /* 0x000fea0003800200 */
.L_x_1952:
        /* <DEDUP_REMOVED lines=14> */
[----:B------:R-:W-:Y:S01]  /*23f30*/  IMAD.MOV.U32 R115, RZ, RZ, RZ ;  /* 0x000000ffff737224 */ /* 0x000fe200078e00ff */
        /* <DEDUP_REMOVED lines=16> */
[----:B------:R-:W-:Y:S02]  /*24040*/  IADD3 R9, PT, PT, R139, -0x56f99767, RZ ;  /* 0xa90668998b097810 */ /* 0x000fe40007ffe0ff */
[----:B------:R-:W-:Y:S01]  /*24050*/  LOP3.LUT R11, R11, R10, R141, 0x96, !PT ;  /* 0x0000000a0b0b7212 */ /* 0x000fe200078e968d */
[----:B------:R-:W-:Y:S01]  /*24060*/  VIADD R105, R139, 0x646e171e ;  /* 0x646e171e8b697836 */ /* 0x000fe20000000000 */
[----:B------:R-:W-:-:S03]  /*24070*/  LOP3.LUT R9, R9, R148, R151, 0x96, !PT ;  /* 0x0000009409097212 */ /* 0x000fc600078e9697 */
        /* <DEDUP_REMOVED lines=8> */
[----:B------:R-:W-:Y:S02]  /*24100*/  IADD3 R9, PT, PT, R139, 0x1fd5c5a3, RZ ;  /* 0x1fd5c5a38b097810 */ /* 0x000fe40007ffe0ff */
[----:B------:R-:W-:Y:S01]  /*24110*/  LOP3.LUT R11, R11, R10, R141, 0x96, !PT ;  /* 0x0000000a0b0b7212 */ /* 0x000fe200078e968d */
[----:B------:R-:W-:Y:S01]  /*24120*/  VIADD R105, R139, 0xdb3d7428 ;  /* 0xdb3d74288b697836 */ /* 0x000fe20000000000 */
[----:B------:R-:W-:-:S03]  /*24130*/  LOP3.LUT R9, R9, R148, R151, 0x96, !PT ;  /* 0x0000009409097212 */ /* 0x000fc600078e9697 */
[----:B------:R-:W-:-:S04]  /*24140*/  IMAD.WIDE.U32 R148, R11, -0x2daee0ad, RZ ;  /* 0xd2511f530b947825 */ /* 0x000fc800078e00ff */
[----:B------:R-:W-:Y:S01]  /*24150*/  IMAD.WIDE.U32 R10, R9, -0x326172a9, RZ ;  /* 0xcd9e8d57090a7825 */ /* 0x000fe200078e00ff */
[----:B------:R-:W-:Y:S02]  /*24160*/  LOP3.LUT R150, R105, R150, R149, 0x96, !PT ;  /* 0x0000009669967212 */ /* 0x000fe400078e9695 */
[----:B------:R-:W-:Y:S02]  /*24170*/  IADD3 R9, PT, PT, R138, -0x700cb87f, RZ ;  /* 0x8ff347818a097810 */ /* 0x000fe40007ffe0ff */
[----:B------:R-:W-:Y:S01]  /*24180*/  LOP3.LUT R140, R5, R140, R11, 0x96, !PT ;  /* 0x0000008c058c7212 */ /* 0x000fe200078e960b */
[----:B------:R-:W-:-:S04]  /*24190*/  IMAD.WIDE.U32 R150, R150, -0x326172a9, RZ ;  /* 0xcd9e8d5796967825 */ /* 0x000fc800078e00ff */
[----:B------:R-:W-:Y:S01]  /*241a0*/  IMAD.WIDE.U32 R140, R140, -0x2daee0ad, RZ ;  /* 0xd2511f538c8c7825 */ /* 0x000fe200078e00ff */
[----:B------:R-:W-:Y:S02]  /*241b0*/  LOP3.LUT R10, R9, R10, R151, 0x96, !PT ;  /* 0x0000000a090a7212 */ /* 0x000fe400078e9697 */
[----:B------:R-:W-:Y:S01]  /*241c0*/  MOV R86, R150 ;  /* 0x0000009600567202 */ /* 0x000fe20000000f00 */
[----:B------:R-:W-:-:S05]  /*241d0*/  VIADD R11, R139, 0x96a522ad ;  /* 0x96a522ad8b0b7836 */ /* 0x000fca0000000000 */
[----:B------:R-:W-:Y:S01]  /*241e0*/  LOP3.LUT R9, R11, R148, R141, 0x96, !PT ;  /* 0x000000940b097212 */ /* 0x000fe200078e968d */
[----:B------:R-:W-:Y:S01]  /*241f0*/  IMAD.MOV.U32 R11, RZ, RZ, R142 ;  /* 0x000000ffff0b7224 */ /* 0x000fe200078e008e */
[----:B------:R-:W-:-:S07]  /*24200*/  MOV R142, R140 ;  /* 0x0000008c008e7202 */ /* 0x000fce0000000f00 */
.L_x_1950:
[----:B------:R-:W-:Y:S05]  /*24210*/  BSYNC.RECONVERGENT B1 ;  /* 0x0000000000017941 */ /* 0x000fea0003800200 */
.L_x_1949:
[----:B------:R-:W-:Y:S01]  /*24220*/  I2FP.F32.U32 R11, R11 ;  /* 0x0000000b000b7245 */ /* 0x000fe20000201000 */
[----:B------:R-:W-:Y:S01]  /*24230*/  BSSY.RECONVERGENT B1, `(.L_x_1954) ;  /* 0x0000063000017945 */ /* 0x000fe20003800200 */
[----:B------:R-:W-:Y:S01]  /*24240*/  SHF.L.U32 R105, R76, 0x10, RZ ;  /* 0x000000104c697819 */ /* 0x000fe200000006ff */
[----:B------:R-:W-:Y:S01]  /*24250*/  HFMA2 R116, -RZ, RZ, 0, 1.1920928955078125e-07 ;  /* 0x00000002ff747431 */ /* 0x000fe200000001ff */
[----:B------:R-:W-:Y:S01]  /*24260*/  @P1 PRMT R106, R28, 0x7632, R106 ;  /* 0x000076321c6a1816 */ /* 0x000fe2000000006a */
[----:B------:R-:W-:Y:S01]  /*24270*/  FFMA.FTZ R76, R11, R132, 1.1641532182693481445e-10 ;  /* 0x2f0000000b4c7423 */ /* 0x000fe20000010084 */
[----:B------:R-:W-:Y:S01]  /*24280*/  LOP3.LUT R8, R8, 0xfffffff7, RZ, 0xc0, !PT ;  /* 0xfffffff708087812 */ /* 0x000fe200078ec0ff */
[----:B------:R-:W-:Y:S01]  /*24290*/  FMUL.FTZ R105, R105, R146 ;  /* 0x0000009269697220 */ /* 0x000fe20000410000 */
[----:B------:R-:W-:Y:S02]  /*242a0*/  IMAD.MOV.U32 R11, RZ, RZ, R86 ;  /* 0x000000ffff0b7224 */ /* 0x000fe400078e0056 */
[----:B------:R-:W-:Y:S01]  /*242b0*/  FSETP.GTU.FTZ.AND P2, PT, R76, R145, PT ;  /* 0x000000914c00720b */ /* 0x000fe20003f5c000 */
        /* <DEDUP_REMOVED lines=16> */
.L_x_1956:
        /* <DEDUP_REMOVED lines=13> */
.L_x_1958:
[----:B------:R-:W-:Y:S05]  /*24490*/  BSYNC.RECONVERGENT B2 ;  /* 0x0000000000027941 */ /* 0x000fea0003800200 */
.L_x_1957:
        /* <DEDUP_REMOVED lines=60> */
.L_x_1955:
[----:B------:R-:W-:Y:S05]  /*24860*/  BSYNC.RECONVERGENT B1 ;  /* 0x0000000000017941 */ /* 0x000fea0003800200 */
.L_x_1954:
[----:B------:R-:W-:Y:S01]  /*24870*/  I2FP.F32.U32 R11, R11 ;  /* 0x0000000b000b7245 */ /* 0x000fe20000201000 */
[----:B------:R-:W-:Y:S01]  /*24880*/  BSSY.RECONVERGENT B1, `(.L_x_1959) ;  /* 0x0000063000017945 */ /* 0x000fe20003800200 */
[----:B------:R-:W-:Y:S01]  /*24890*/  SHF.L.U32 R115, R77, 0x10, RZ ;  /* 0x000000104d737819 */ /* 0x000fe200000006ff */
[----:B------:R-:W-:Y:S01]  /*248a0*/  HFMA2 R125, -RZ, RZ, 0, 1.1920928955078125e-07 ;  /* 0x00000002ff7d7431 */ /* 0x000fe200000001ff */
[----:B------:R-:W-:Y:S01]  /*248b0*/  LOP3.LUT R8, R8, 0xfffffffb, RZ, 0xc0, !PT ;  /* 0xfffffffb08087812 */ /* 0x000fe200078ec0ff */
[----:B------:R-:W-:Y:S01]  /*248c0*/  FFMA.FTZ R76, R11, R132, 1.1641532182693481445e-10 ;  /* 0x2f0000000b4c7423 */ /* 0x000fe20000010084 */
[----:B------:R-:W-:Y:S02]  /*248d0*/  @P1 IMAD.U32 R11, R29, 0x10000, RZ ;  /* 0x000100001d0b1824 */ /* 0x000fe400078e00ff */
[----:B------:R-:W-:Y:S02]  /*248e0*/  FMUL.FTZ R115, R115, R146 ;  /* 0x0000009273737220 */ /* 0x000fe40000410000 */
        /* <DEDUP_REMOVED lines=18> */
.L_x_1961:
        /* <DEDUP_REMOVED lines=13> */
.L_x_1963:
[----:B------:R-:W-:Y:S05]  /*24ae0*/  BSYNC.RECONVERGENT B2 ;  /* 0x0000000000027941 */ /* 0x000fea0003800200 */
.L_x_1962:
        /* <DEDUP_REMOVED lines=60> */
.L_x_1960:
[----:B------:R-:W-:Y:S05]  /*24eb0*/  BSYNC.RECONVERGENT B1 ;  /* 0x0000000000017941 */ /* 0x000fea0003800200 */
.L_x_1959:
        /* <DEDUP_REMOVED lines=26> */
.L_x_1966:
        /* <DEDUP_REMOVED lines=13> */
.L_x_1968:
[----:B------:R-:W-:Y:S05]  /*25130*/  BSYNC.RECONVERGENT B2 ;  /* 0x0000000000027941 */ /* 0x000fea0003800200 */
.L_x_1967:
        /* <DEDUP_REMOVED lines=60> */
.L_x_1965:
[----:B------:R-:W-:Y:S05]  /*25500*/  BSYNC.RECONVERGENT B1 ;  /* 0x0000000000017941 */ /* 0x000fea0003800200 */
.L_x_1964:
[----:B------:R-:W-:Y:S01]  /*25510*/  I2FP.F32.U32 R11, R11 ;  /* 0x0000000b000b7245 */ /* 0x000fe20000201000 */
[----:B------:R-:W-:Y:S01]  /*25520*/  BSSY.RECONVERGENT B1, `(.L_x_1969) ;  /* 0x0000061000017945 */ /* 0x000fe20003800200 */
[----:B------:R-:W-:Y:S01]  /*25530*/  SHF.L.U32 R77, R78, 0x10, RZ ;  /* 0x000000104e4d7819 */ /* 0x000fe200000006ff */
[----:B------:R-:W-:Y:S01]  /*25540*/  HFMA2 R140, -RZ, RZ, 0, 1.1920928955078125e-07 ;  /* 0x00000002ff8c7431 */ /* 0x000fe200000001ff */
[----:B------:R-:W-:Y:S01]  /*25550*/  ISETP.NE.AND P3, PT, R126, 0x1, PT ;  /* 0x000000017e00780c */ /* 0x000fe20003f65270 */
[----:B------:R-:W-:Y:S01]  /*25560*/  FFMA.FTZ R76, R11, R132, 1.1641532182693481445e-10 ;  /* 0x2f0000000b4c7423 */ /* 0x000fe20000010084 */
[----:B------:R-:W-:Y:S02]  /*25570*/  @P1 IMAD.U32 R11, R30, 0x10000, RZ ;  /* 0x000100001e0b1824 */ /* 0x000fe400078e00ff */
[----:B------:R-:W-:Y:S01]  /*25580*/  FMUL.FTZ R77, R77, R146 ;  /* 0x000000924d4d7220 */ /* 0x000fe20000410000 */
[----:B------:R-:W-:Y:S02]  /*25590*/  PRMT R78, R78, 0x7632, R78 ;  /* 0x000076324e4e7816 */ /* 0x000fe4000000004e */
        /* <DEDUP_REMOVED lines=15> */
.L_x_1971:
        /* <DEDUP_REMOVED lines=13> */
.L_x_1973:
[----:B------:R-:W-:Y:S05]  /*25760*/  BSYNC.RECONVERGENT B2 ;  /* 0x0000000000027941 */ /* 0x000fea0003800200 */
.L_x_1972:
        /* <DEDUP_REMOVED lines=58> */
[----:B------:R-:W-:Y:S01]  /*25b10*/  MOV R142, R76 ;  /* 0x0000004c008e7202 */ /* 0x000fe20000000f00 */
[----:B------:R-:W-:-:S07]  /*25b20*/  IMAD.MOV.U32 R140, RZ, RZ, RZ ;  /* 0x000000ffff8c7224 */ /* 0x000fce00078e00ff */
.L_x_1970:
[----:B------:R-:W-:Y:S05]  /*25b30*/  BSYNC.RECONVERGENT B1 ;  /* 0x0000000000017941 */ /* 0x000fea0003800200 */
.L_x_1969:
[----:B------:R-:W-:Y:S01]  /*25b40*/  I2FP.F32.U32 R11, R11 ;  /* 0x0000000b000b7245 */ /* 0x000fe20000201000 */
[----:B------:R-:W-:Y:S01]  /*25b50*/  BSSY.RECONVERGENT B1, `(.L_x_1974) ;  /* 0x0000061000017945 */ /* 0x000fe20003800200 */
[----:B------:R-:W-:Y:S02]  /*25b60*/  SHF.L.U32 R77, R78, 0x10, RZ ;  /* 0x000000104e4d7819 */ /* 0x000fe400000006ff */
[----:B------:R-:W-:Y:S01]  /*25b70*/  ISETP.NE.AND P4, PT, R140, 0x1, PT ;  /* 0x000000018c00780c */ /* 0x000fe20003f85270 */
[----:B------:R-:W-:Y:S01]  /*25b80*/  FFMA.FTZ R76, R11, R132, 1.1641532182693481445e-10 ;  /* 0x2f0000000b4c7423 */ /* 0x000fe20000010084 */
[----:B------:R-:W-:Y:S01]  /*25b90*/  @P1 PRMT R78, R30, 0x7632, R78 ;  /* 0x000076321e4e1816 */ /* 0x000fe2000000004e */
[----:B------:R-:W-:Y:S01]  /*25ba0*/  FMUL.FTZ R77, R77, R146 ;  /* 0x000000924d4d7220 */ /* 0x000fe20000410000 */
[----:B------:R-:W-:Y:S02]  /*25bb0*/  IMAD.MOV.U32 R11, RZ, RZ, R86 ;  /* 0x000000ffff0b7224 */ /* 0x000fe400078e0056 */
[----:B------:R-:W-:Y:S01]  /*25bc0*/  FSETP.GTU.FTZ.AND P3, PT, R76, R145, PT ;  /* 0x000000914c00720b */ /* 0x000fe20003f7c000 */
[----:B------:R-:W-:-:S03]  /*25bd0*/  @P1 IMAD.U32 R78, R78, 0x10000, RZ ;  /* 0x000100004e4e1824 */ /* 0x000fc600078e00ff */
        /* <DEDUP_REMOVED lines=14> */
.L_x_1976:
        /* <DEDUP_REMOVED lines=13> */
.L_x_1978:
[----:B------:R-:W-:Y:S05]  /*25d90*/  BSYNC.RECONVERGENT B2 ;  /* 0x0000000000027941 */ /* 0x000fea0003800200 */
.L_x_1977:
        /* <DEDUP_REMOVED lines=60> */
.L_x_1975:
[----:B------:R-:W-:Y:S05]  /*26160*/  BSYNC.RECONVERGENT B1 ;  /* 0x0000000000017941 */ /* 0x000fea0003800200 */
.L_x_1974:
[----:B------:R-:W-:Y:S01]  /*26170*/  I2FP.F32.U32 R11, R11 ;  /* 0x0000000b000b7245 */ /* 0x000fe20000201000 */
[----:B------:R-:W-:Y:S01]  /*26180*/  BSSY.RECONVERGENT B1, `(.L_x_1979) ;  /* 0x0000061000017945 */ /* 0x000fe20003800200 */
[----:B------:R-:W-:Y:S02]  /*26190*/  SHF.L.U32 R77, R79, 0x10, RZ ;  /* 0x000000104f4d7819 */ /* 0x000fe400000006ff */
[----:B------:R-:W-:Y:S01]  /*261a0*/  ISETP.NE.AND P5, PT, R78, 0x1, PT ;  /* 0x000000014e00780c */ /* 0x000fe20003fa5270 */
[----:B------:R-:W-:Y:S01]  /*261b0*/  FFMA.FTZ R76, R11, R132, 1.1641532182693481445e-10 ;  /* 0x2f0000000b4c7423 */ /* 0x000fe20000010084 */
[----:B------:R-:W-:Y:S02]  /*261c0*/  @P1 IMAD.U32 R11, R31, 0x10000, RZ ;  /* 0x000100001f0b1824 */ /* 0x000fe400078e00ff */
[----:B------:R-:W-:Y:S01]  /*261d0*/  FMUL.FTZ R77, R77, R146 ;  /* 0x000000924d4d7220 */ /* 0x000fe20000410000 */
[----:B------:R-:W-:Y:S02]  /*261e0*/  PRMT R150, R79, 0x7632, R150 ;  /* 0x000076324f967816 */ /* 0x000fe40000000096 */
[----:B------:R-:W-:-:S04]  /*261f0*/  FSETP.GTU.FTZ.AND P4, PT, R76, R145, PT ;  /* 0x000000914c00720b */ /* 0x000fc80003f9c000 */
[----:B------:R-:W-:Y:S01]  /*26200*/  FSEL R126, R77, RZ, !P4 ;  /* 0x000000ff4d7e7208 */ /* 0x000fe20006000000 */
[----:B------:R-:W-:Y:S01]  /*26210*/  IMAD.MOV.U32 R77, RZ, RZ, R86 ;  /* 0x000000ffff4d7224 */ /* 0x000fe200078e0056 */
        /* <DEDUP_REMOVED lines=13> */
.L_x_1981:
        /* <DEDUP_REMOVED lines=13> */
.L_x_1983:
[----:B------:R-:W-:Y:S05]  /*263c0*/  BSYNC.RECONVERGENT B2 ;  /* 0x0000000000027941 */ /* 0x000fea0003800200 */
.L_x_1982:
        /* <DEDUP_REMOVED lines=60> */
.L_x_1980:
[----:B------:R-:W-:Y:S05]  /*26790*/  BSYNC.RECONVERGENT B1 ;  /* 0x0000000000017941 */ /* 0x000fea0003800200 */
.L_x_1979:
        /* <DEDUP_REMOVED lines=10> */
[----:B------:R-:W-:-:S03]  /*26840*/  PLOP3.LUT P5, PT, P5, PT, PT, 0x8, 0x80 ;  /* 0x000000000080781c */ /* 0x000fc60002fae170 */
[----:B------:R-:W-:Y:S01]  /*26850*/  @P1 FADD.FTZ R132, R77, R132 ;  /* 0x000000844d841221 */ /* 0x000fe20000010000 */
[----:B------:R-:W-:-:S04]  /*26860*/  PRMT R77, R144, 0x5410, R143 ;  /* 0x00005410904d7816 */ /* 0x000fc8000000008f */
[----:B------:R-:W-:-:S04]  /*26870*/  F2FP.BF16.F32.PACK_AB R79, RZ, R132 ;  /* 0x00000084ff4f723e */ /* 0x000fc800000010ff */
[----:B------:R-:W-:-:S07]  /*26880*/  PRMT R79, R147, 0x5410, R79 ;  /* 0x00005410934f7816 */ /* 0x000fce000000004f */
.L_x_1943:
        /* <DEDUP_REMOVED lines=43> */
.L_x_1984:
[----:B------:R-:W-:Y:S01]  /*26b40*/  IMAD.MOV.U32 R135, RZ, RZ, R142 ;  /* 0x000000ffff877224 */ /* 0x000fe200078e008e */
[----:B------:R-:W-:-:S07]  /*26b50*/  IADD3 R136, PT, PT, R136, 0x20, RZ ;  /* 0x0000002088887810 */ /* 0x000fce0007ffe0ff */
.L_x_1861:
[----:B------:R-:W-:Y:S05]  /*26b60*/  BSYNC.RECONVERGENT B0 ;  /* 0x0000000000007941 */ /* 0x000fea0003800200 */
.L_x_1860:
        /* <DEDUP_REMOVED lines=21> */
[----:B------:R-:W-:Y:S02]  /*26cc0*/  HFMA2 R89, -RZ, RZ, 0, 1.1920928955078125e-07 ;  /* 0x00000002ff597431 */ /* 0x000fe400000001ff */
[C---:B------:R-:W-:Y:S01]  /*26cd0*/  VIADD R147, R139.reuse, 0xa9066899 ;  /* 0xa90668998b937836 */ /* 0x040fe20000000000 */
[----:B------:R-:W-:Y:S01]  /*26ce0*/  IADD3 R145, PT, PT, R139, 0x646e171e, RZ ;  /* 0x646e171e8b917810 */ /* 0x000fe20007ffe0ff */
[----:B------:R-:W-:Y:S01]  /*26cf0*/  VIADD R133, R138, 0x1715609d ;  /* 0x1715609d8a857836 */ /* 0x000fe20000000000 */
[----:B------:R-:W-:Y:S01]  /*26d00*/  MOV R94, R135 ;  /* 0x00000087005e7202 */ /* 0x000fe20000000f00 */
[----:B------:R-:W-:-:S05]  /*26d10*/  IMAD.MOV.U32 R87, RZ, RZ, R86 ;  /* 0x000000ffff577224 */ /* 0x000fca00078e0056 */
[----:B------:R-:W-:Y:S05]  /*26d20*/  @!P2 BRA `(.L_x_1989) ;  /* 0x000000040040a947 */ /* 0x000fea0003800000 */
[----:B------:R-:W-:-:S13]  /*26d30*/  ISETP.NE.AND P2, PT, R11, 0x3, PT ;  /* 0x000000030b00780c */ /* 0x000fda0003f45270 */
[----:B------:R-:W-:Y:S05]  /*26d40*/  @!P2 BRA `(.L_x_1990) ;  /* 0x000000000020a947 */ /* 0x000fea0003800000 */
[----:B------:R-:W-:-:S13]  /*26d50*/  ISETP.NE.AND P2, PT, R11, 0x2, PT ;  /* 0x000000020b00780c */ /* 0x000fda0003f45270 */
[----:B------:R-:W-:Y:S01]  /*26d60*/  @!P2 IMAD.MOV.U32 R89, RZ, RZ, 0x3 ;  /* 0x00000003ff59a424 */ /* 0x000fe200078e00ff */
[----:B------:R-:W-:Y:S01]  /*26d70*/  @!P2 MOV R94, R135 ;  /* 0x00000087005ea202 */ /* 0x000fe20000000f00 */
[----:B------:R-:W-:Y:S01]  /*26d80*/  @!P2 IMAD.MOV.U32 R87, RZ, RZ, R9 ;  /* 0x000000ffff57a224 */ /* 0x000fe200078e0009 */
[----:B------:R-:W-:Y:S01]  /*26d90*/  @P2 IADD3 R89, PT, PT, R11, 0x1, RZ ;  /* 0x000000010b592810 */ /* 0x000fe20007ffe0ff */
[----:B------:R-:W-:Y:S01]  /*26da0*/  @P2 IMAD.MOV.U32 R94, RZ, RZ, R135 ;  /* 0x000000ffff5e2224 */ /* 0x000fe200078e0087 */
[----:B------:R-:W-:Y:S01]  /*26db0*/  @P2 MOV R87, R10 ;  /* 0x0000000a00572202 */ /* 0x000fe20000000f00 */
[----:B------:R-:W-:Y:S06]  /*26dc0*/  BRA `(.L_x_1989) ;  /* 0x0000000400187947 */ /* 0x000fec0003800000 */
.L_x_1990:
        /* <DEDUP_REMOVED lines=8> */
[----:B------:R-:W-:Y:S02]  /*26e50*/  @!P2 IADD3 R9, PT, PT, R84, 0x1, RZ ;  /* 0x000000015409a810 */ /* 0x000fe40007ffe0ff */
[----:B------:R-:W-:Y:S02]  /*26e60*/  @!P2 MOV R7, RZ ;  /* 0x000000ff0007a202 */ /* 0x000fe40000000f00 */
[----:B------:R-:W-:-:S13]  /*26e70*/  ISETP.NE.AND P3, PT, R3, RZ, !P2 ;  /* 0x000000ff0300720c */ /* 0x000fda0005765270 */
[----:B------:R-:W-:-:S04]  /*26e80*/  @P3 IMAD.MOV R9, RZ, RZ, R84 ;  /* 0x000000ffff093224 */ /* 0x000fc800078e0254 */
[----:B------:R-:W-:-:S07]  /*26e90*/  @!P2 IMAD.MOV.U32 R84, RZ, RZ, R9 ;  /* 0x000000ffff54a224 */ /* 0x000fce00078e0009 */
.L_x_1992:
[----:B------:R-:W-:Y:S05]  /*26ea0*/  BSYNC.RECONVERGENT B2 ;  /* 0x0000000000027941 */ /* 0x000fea0003800200 */
.L_x_1991:
[----:B------:R-:W-:Y:S01]  /*26eb0*/  IMAD.WIDE.U32 R10, R3, -0x326172a9, RZ ;  /* 0xcd9e8d57030a7825 */ /* 0x000fe200078e00ff */
[----:B------:R-:W-:Y:S02]  /*26ec0*/  LOP3.LUT R86, R84, R91, R139, 0x96, !PT ;  /* 0x0000005b54567212 */ /* 0x000fe400078e968b */
[----:B------:R-:W-:Y:S02]  /*26ed0*/  IADD3 R9, PT, PT, R138, -0x61c88647, RZ ;  /* 0x9e3779b98a097810 */ /* 0x000fe40007ffe0ff */
        /* <DEDUP_REMOVED lines=52> */
[----:B------:R-:W-:-:S07]  /*27220*/  HFMA2 R89, -RZ, RZ, 0, 0 ;  /* 0x00000000ff597431 */ /* 0x000fce00000001ff */
.L_x_1989:
[----:B------:R-:W-:Y:S05]  /*27230*/  BSYNC.RECONVERGENT B1 ;  /* 0x0000000000017941 */ /* 0x000fea0003800200 */
.L_x_1988:
[----:B------:R-:W1:Y:S01]  /*27240*/  LDC R149, c[0x0][0x408] ;  /* 0x00010200ff957b82 */ /* 0x000e620000000800 */
[----:B------:R-:W-:Y:S01]  /*27250*/  I2FP.F32.U32 R11, R87 ;  /* 0x00000057000b7245 */ /* 0x000fe20000201000 */
[----:B------:R-:W-:Y:S01]  /*27260*/  IMAD.MOV.U32 R146, RZ, RZ, 0x2f800000 ;  /* 0x2f800000ff927424 */ /* 0x000fe200078e00ff */
[----:B-----5:R-:W-:Y:S01]  /*27270*/  SHF.L.U32 R88, R76, 0x10, RZ ;  /* 0x000000104c587819 */ /* 0x020fe200000006ff */
[----:B------:R-:W-:Y:S01]  /*27280*/  BSSY.RECONVERGENT B1, `(.L_x_1993) ;  /* 0x000005c000017945 */ /* 0x000fe20003800200 */
[----:B------:R-:W-:Y:S01]  /*27290*/  LOP3.LUT R8, R8, 0xffffffef, RZ, 0xc0, !PT ;  /* 0xffffffef08087812 */ /* 0x000fe200078ec0ff */
[----:B------:R-:W-:Y:S01]  /*272a0*/  FFMA.FTZ R11, R11, R146, 1.1641532182693481445e-10 ;  /* 0x2f0000000b0b7423 */ /* 0x000fe20000010092 */
[----:B------:R-:W-:Y:S01]  /*272b0*/  PRMT R76, R76, 0x7632, R76 ;  /* 0x000076324c4c7816 */ /* 0x000fe2000000004c */
[----:B------:R-:W2:Y:S01]  /*272c0*/  LDC R148, c[0x0][0x404] ;  /* 0x00010100ff947b82 */ /* 0x000ea20000000800 */
[----:B------:R-:W-:Y:S01]  /*272d0*/  IMAD.MOV.U32 R90, RZ, RZ, 0x2 ;  /* 0x00000002ff5a7424 */ /* 0x000fe200078e00ff */
[----:B------:R-:W-:Y:S01]  /*272e0*/  MOV R87, R86 ;  /* 0x0000005600577202 */ /* 0x000fe20000000f00 */
[----:B-1----:R-:W-:Y:S01]  /*272f0*/  FMUL.FTZ R88, R88, R149 ;  /* 0x0000009558587220 */ /* 0x002fe20000410000 */
[----:B--2---:R-:W-:-:S04]  /*27300*/  FSETP.GTU.FTZ.AND P2, PT, R11, R148, PT ;  /* 0x000000940b00720b */ /* 0x004fc80003f5c000 */
        /* <DEDUP_REMOVED lines=10> */
[----:B------:R-:W-:Y:S01]  /*273b0*/  @P2 VIADD R90, R89, 0x1 ;  /* 0x00000001595a2836 */ /* 0x000fe20000000000 */
[----:B------:R-:W-:Y:S01]  /*273c0*/  @P2 MOV R87, R10 ;  /* 0x0000000a00572202 */ /* 0x000fe20000000f00 */
[----:B------:R-:W-:Y:S06]  /*273d0*/  BRA `(.L_x_1994) ;  /* 0x0000000400187947 */ /* 0x000fec0003800000 */
.L_x_1995:
        /* <DEDUP_REMOVED lines=13> */
.L_x_1997:
[----:B------:R-:W-:Y:S05]  /*274b0*/  BSYNC.RECONVERGENT B2 ;  /* 0x0000000000027941 */ /* 0x000fea0003800200 */
.L_x_1996:
        /* <DEDUP_REMOVED lines=55> */
[----:B------:R-:W-:-:S07]  /*27830*/  HFMA2 R90, -RZ, RZ, 0, 0 ;  /* 0x00000000ff5a7431 */ /* 0x000fce00000001ff */
.L_x_1994:
[----:B------:R-:W-:Y:S05]  /*27840*/  BSYNC.RECONVERGENT B1 ;  /* 0x0000000000017941 */ /* 0x000fea0003800200 */
.L_x_1993:
        /* <DEDUP_REMOVED lines=11> */
[----:B------:R-:W-:Y:S01]  /*27900*/  MOV R88, 0x2 ;  /* 0x0000000200587802 */ /* 0x000fe20000000f00 */
[----:B------:R-:W-:Y:S02]  /*27910*/  IMAD.MOV.U32 R11, RZ, RZ, R86 ;  /* 0x000000ffff0b7224 */ /* 0x000fe400078e0056 */
[--C-:B------:R-:W-:Y:S01]  /*27920*/  @P1 FADD.FTZ R98, R89, R92.reuse ;  /* 0x0000005c59621221 */ /* 0x100fe20000010000 */
[----:B------:R-:W-:-:S05]  /*27930*/  @!P1 IMAD.MOV.U32 R98, RZ, RZ, R92 ;  /* 0x000000ffff629224 */ /* 0x000fca00078e005c */
[----:B0-----:R-:W-:Y:S02]  /*27940*/  F2FP.BF16.F32.PACK_AB R142, RZ, R98 ;  /* 0x00000062ff8e723e */ /* 0x001fe400000010ff */
        /* <DEDUP_REMOVED lines=9> */
.L_x_2000:
        /* <DEDUP_REMOVED lines=13> */
.L_x_2002:
[----:B------:R-:W-:Y:S05]  /*27ab0*/  BSYNC.RECONVERGENT B2 ;  /* 0x0000000000027941 */ /* 0x000fea0003800200 */
.L_x_2001:
        /* <DEDUP_REMOVED lines=53> */
[----:B------:R-:W-:Y:S02]  /*27e10*/  LOP3.LUT R9, R11, R90, R89, 0x96, !PT ;  /* 0x0000005a0b097212 */ /* 0x000fe400078e9659 */
[----:B------:R-:W-:Y:S01]  /*27e20*/  MOV R11, R94 ;  /* 0x0000005e000b7202 */ /* 0x000fe20000000f00 */
[----:B------:R-:W-:Y:S02]  /*27e30*/  IMAD.MOV.U32 R94, RZ, RZ, R88 ;  /* 0x000000ffff5e7224 */ /* 0x000fe400078e0058 */
[----:B------:R-:W-:-:S07]  /*27e40*/  HFMA2 R88, -RZ, RZ, 0, 0 ;  /* 0x00000000ff587431 */ /* 0x000fce00000001ff */
.L_x_1999:
[----:B------:R-:W-:Y:S05]  /*27e50*/  BSYNC.RECONVERGENT B1 ;  /* 0x0000000000017941 */ /* 0x000fea0003800200 */
.L_x_1998:
[----:B------:R-:W-:Y:S01]  /*27e60*/  I2FP.F32.U32 R11, R11 ;  /* 0x0000000b000b7245 */ /* 0x000fe20000201000 */
[----:B------:R-:W-:Y:S01]  /*27e70*/  IMAD.U32 R76, R76, 0x10000, RZ ;  /* 0x000100004c4c7824 */ /* 0x000fe200078e00ff */
[----:B------:R-:W-:Y:S01]  /*27e80*/  LOP3.LUT R8, R8, 0xfffffff7, RZ, 0xc0, !PT ;  /* 0xfffffff708087812 */ /* 0x000fe200078ec0ff */
[----:B------:R-:W-:Y:S01]  /*27e90*/  BSSY.RECONVERGENT B1, `(.L_x_2003) ;  /* 0x000005a000017945 */ /* 0x000fe20003800200 */
[----:B------:R-:W-:Y:S01]  /*27ea0*/  MOV R90, 0x2 ;  /* 0x00000002005a7802 */ /* 0x000fe20000000f00 */
        /* <DEDUP_REMOVED lines=17> */
.L_x_2005:
        /* <DEDUP_REMOVED lines=13> */
.L_x_2007:
[----:B------:R-:W-:Y:S05]  /*28090*/  BSYNC.RECONVERGENT B2 ;  /* 0x0000000000027941 */ /* 0x000fea0003800200 */
.L_x_2006:
        /* <DEDUP_REMOVED lines=54> */
[----:B------:R-:W-:Y:S01]  /*28400*/  HFMA2 R90, -RZ, RZ, 0, 0 ;  /* 0x00000000ff5a7431 */ /* 0x000fe200000001ff */
[----:B------:R-:W-:Y:S01]  /*28410*/  MOV R89, R94 ;  /* 0x0000005e00597202 */ /* 0x000fe20000000f00 */
[----:B------:R-:W-:-:S07]  /*28420*/  IMAD.MOV.U32 R94, RZ, RZ, R88 ;  /* 0x000000ffff5e7224 */ /* 0x000fce00078e0058 */
.L_x_2004:
[----:B------:R-:W-:Y:S05]  /*28430*/  BSYNC.RECONVERGENT B1 ;  /* 0x0000000000017941 */ /* 0x000fea0003800200 */
.L_x_2003:
[----:B------:R-:W-:Y:S01]  /*28440*/  I2FP.F32.U32 R11, R89 ;  /* 0x00000059000b7245 */ /* 0x000fe20000201000 */
[----:B------:R-:W-:Y:S01]  /*28450*/  BSSY.RECONVERGENT B1, `(.L_x_2008) ;  /* 0x0000061000017945 */ /* 0x000fe20003800200 */
[----:B------:R-:W-:Y:S02]  /*28460*/  PRMT R88, R32, 0x7632, R88 ;  /* 0x0000763220587816 */ /* 0x000fe40000000058 */
[----:B------:R-:W-:Y:S01]  /*28470*/  MOV R91, 0x2 ;  /* 0x00000002005b7802 */ /* 0x000fe20000000f00 */
        /* <DEDUP_REMOVED lines=23> */
.L_x_2010:
        /* <DEDUP_REMOVED lines=13> */
.L_x_2012:
[----:B------:R-:W-:Y:S05]  /*286c0*/  BSYNC.RECONVERGENT B2 ;  /* 0x0000000000027941 */ /* 0x000fea0003800200 */
.L_x_2011:
        /* <DEDUP_REMOVED lines=57> */
.L_x_2009:
[----:B------:R-:W-:Y:S05]  /*28a60*/  BSYNC.RECONVERGENT B1 ;  /* 0x0000000000017941 */ /* 0x000fea0003800200 */
.L_x_2008:
[----:B------:R-:W-:Y:S01]  /*28a70*/  I2FP.F32.U32 R11, R11 ;  /* 0x0000000b000b7245 */ /* 0x000fe20000201000 */
[C---:B------:R-:W-:Y:S01]  /*28a80*/  IMAD.U32 R76, R77.reuse, 0x10000, RZ ;  /* 0x000100004d4c7824 */ /* 0x040fe200078e00ff */
[----:B------:R-:W-:Y:S01]  /*28a90*/  LOP3.LUT R8, R8, 0xfffffffb, RZ, 0xc0, !PT ;  /* 0xfffffffb08087812 */ /* 0x000fe200078ec0ff */
[----:B------:R-:W-:Y:S01]  /*28aa0*/  BSSY.RECONVERGENT B1, `(.L_x_2013) ;  /* 0x000005b000017945 */ /* 0x000fe20003800200 */
[----:B------:R-:W-:Y:S01]  /*28ab0*/  PRMT R117, R77, 0x7632, R117 ;  /* 0x000076324d757816 */ /* 0x000fe20000000075 */
[----:B------:R-:W-:Y:S01]  /*28ac0*/  FFMA.FTZ R11, R11, R146, 1.1641532182693481445e-10 ;  /* 0x2f0000000b0b7423 */ /* 0x000fe20000010092 */
[----:B------:R-:W-:Y:S01]  /*28ad0*/  FMUL.FTZ R76, R76, R149 ;  /* 0x000000954c4c7220 */ /* 0x000fe20000410000 */
[----:B------:R-:W-:Y:S01]  /*28ae0*/  MOV R90, 0x2 ;  /* 0x00000002005a7802 */ /* 0x000fe20000000f00 */
        /* <DEDUP_REMOVED lines=15> */
.L_x_2015:
        /* <DEDUP_REMOVED lines=13> */
.L_x_2017:
[----:B------:R-:W-:Y:S05]  /*28cb0*/  BSYNC.RECONVERGENT B2 ;  /* 0x0000000000027941 */ /* 0x000fea0003800200 */
.L_x_2016:
        /* <DEDUP_REMOVED lines=57> */
.L_x_2014:
[----:B------:R-:W-:Y:S05]  /*29050*/  BSYNC.RECONVERGENT B1 ;  /* 0x0000000000017941 */ /* 0x000fea0003800200 */
.L_x_2013:
[----:B------:R-:W-:Y:S01]  /*29060*/  I2FP.F32.U32 R11, R77 ;  /* 0x0000004d000b7245 */ /* 0x000fe20000201000 */
[----:B------:R-:W-:Y:S01]  /*29070*/  IMAD.U32 R76, R33, 0x10000, RZ ;  /* 0x00010000214c7824 */ /* 0x000fe200078e00ff */
[----:B------:R-:W-:Y:S01]  /*29080*/  @P1 SHF.L.U32 R108, R29, 0x10, RZ ;  /* 0x000000101d6c1819 */ /* 0x000fe200000006ff */
[----:B------:R-:W-:Y:S01]  /*29090*/  BSSY.RECONVERGENT B1, `(.L_x_2018) ;  /* 0x000005e000017945 */ /* 0x000fe20003800200 */
[----:B------:R-:W-:Y:S01]  /*290a0*/  MOV R91, 0x2 ;  /* 0x00000002005b7802 */ /* 0x000fe20000000f00 */
[----:B------:R-:W-:Y:S01]  /*290b0*/  FFMA.FTZ R11, R11, R146, 1.1641532182693481445e-10 ;  /* 0x2f0000000b0b7423 */ /* 0x000fe20000010092 */
[----:B------:R-:W-:Y:S01]  /*290c0*/  FMUL.FTZ R76, R76, R149 ;  /* 0x000000954c4c7220 */ /* 0x000fe20000410000 */
[----:B------:R-:W-:-:S03]  /*290d0*/  IMAD.MOV.U32 R77, RZ, RZ, R86 ;  /* 0x000000ffff4d7224 */ /* 0x000fc600078e0056 */
        /* <DEDUP_REMOVED lines=18> */
.L_x_2020:
        /* <DEDUP_REMOVED lines=13> */
.L_x_2022:
[----:B------:R-:W-:Y:S05]  /*292d0*/  BSYNC.RECONVERGENT B2 ;  /* 0x0000000000027941 */ /* 0x000fea0003800200 */
.L_x_2021:
        /* <DEDUP_REMOVED lines=56> */
[----:B------:R-:W-:-:S07]  /*29660*/  IMAD.MOV.U32 R94, RZ, RZ, R76 ;  /* 0x000000ffff5e7224 */ /* 0x000fce00078e004c */
.L_x_2019:
[----:B------:R-:W-:Y:S05]  /*29670*/  BSYNC.RECONVERGENT B1 ;  /* 0x0000000000017941 */ /* 0x000fea0003800200 */
.L_x_2018:
        /* <DEDUP_REMOVED lines=22> */
.L_x_2025:
        /* <DEDUP_REMOVED lines=13> */
.L_x_2027:
[----:B------:R-:W-:Y:S05]  /*298b0*/  BSYNC.RECONVERGENT B2 ;  /* 0x0000000000027941 */ /* 0x000fea0003800200 */
.L_x_2026:
        /* <DEDUP_REMOVED lines=52> */
[----:B------:R-:W-:Y:S02]  /*29c00*/  HFMA2 R93, -RZ, RZ, 0, 0 ;  /* 0x00000000ff5d7431 */ /* 0x000fe400000001ff */
[----:B------:R-:W-:Y:S01]  /*29c10*/  IMAD.MOV.U32 R86, RZ, RZ, R92 ;  /* 0x000000ffff567224 */ /* 0x000fe200078e005c */
[----:B------:R-:W-:Y:S02]  /*29c20*/  LOP3.LUT R9, R11, R90, R77, 0x96, !PT ;  /* 0x0000005a0b097212 */ /* 0x000fe400078e964d */
[----:B------:R-:W-:Y:S01]  /*29c30*/  MOV R77, R94 ;  /* 0x0000005e004d7202 */ /* 0x000fe20000000f00 */
[----:B------:R-:W-:-:S07]  /*29c40*/  IMAD.MOV.U32 R94, RZ, RZ, R76 ;  /* 0x000000ffff5e7224 */ /* 0x000fce00078e004c */
.L_x_2024:
[----:B------:R-:W-:Y:S05]  /*29c50*/  BSYNC.RECONVERGENT B1 ;  /* 0x0000000000017941 */ /* 0x000fea0003800200 */
.L_x_2023:
        /* <DEDUP_REMOVED lines=12> */
[----:B------:R-:W-:Y:S01]  /*29d20*/  FADD.FTZ R11, R117, R92 ;  /* 0x0000005c750b7221 */ /* 0x000fe20000010000 */
[----:B------:R-:W-:-:S03]  /*29d30*/  MOV R92, 0x2 ;  /* 0x00000002005c7802 */ /* 0x000fc60000000f00 */
        /* <DEDUP_REMOVED lines=13> */
.L_x_2030:
        /* <DEDUP_REMOVED lines=13> */
.L_x_2032:
[----:B------:R-:W-:Y:S05]  /*29ee0*/  BSYNC.RECONVERGENT B2 ;  /* 0x0000000000027941 */ /* 0x000fea0003800200 */
.L_x_2031:
        /* <DEDUP_REMOVED lines=57> */
.L_x_2029:
[----:B------:R-:W-:Y:S05]  /*2a280*/  BSYNC.RECONVERGENT B1 ;  /* 0x0000000000017941 */ /* 0x000fea0003800200 */
.L_x_2028:
[----:B------:R-:W-:Y:S01]  /*2a290*/  I2FP.F32.U32 R11, R11 ;  /* 0x0000000b000b7245 */ /* 0x000fe20000201000 */
[----:B------:R-:W-:Y:S01]  /*2a2a0*/  IMAD.U32 R76, R78, 0x10000, RZ ;  /* 0x000100004e4c7824 */ /* 0x000fe200078e00ff */
[----:B------:R-:W-:Y:S01]  /*2a2b0*/  ISETP.NE.AND P3, PT, R92, 0x1, PT ;  /* 0x000000015c00780c */ /* 0x000fe20003f65270 */
        /* <DEDUP_REMOVED lines=18> */
.L_x_2035:
        /* <DEDUP_REMOVED lines=13> */
.L_x_2037:
[----:B------:R-:W-:Y:S05]  /*2a4b0*/  BSYNC.RECONVERGENT B2 ;  /* 0x0000000000027941 */ /* 0x000fea0003800200 */
.L_x_2036:
        /* <DEDUP_REMOVED lines=57> */
.L_x_2034:
[----:B------:R-:W-:Y:S05]  /*2a850*/  BSYNC.RECONVERGENT B1 ;  /* 0x0000000000017941 */ /* 0x000fea0003800200 */
.L_x_2033:
[----:B------:R-:W-:Y:S01]  /*2a860*/  I2FP.F32.U32 R11, R77 ;  /* 0x0000004d000b7245 */ /* 0x000fe20000201000 */
[----:B------:R-:W-:Y:S01]  /*2a870*/  IMAD.U32 R76, R34, 0x10000, RZ ;  /* 0x00010000224c7824 */ /* 0x000fe200078e00ff */
[----:B------:R-:W-:Y:S01]  /*2a880*/  @P1 SHF.L.U32 R118, R30, 0x10, RZ ;  /* 0x000000101e761819 */ /* 0x000fe200000006ff */
[----:B------:R-:W-:Y:S01]  /*2a890*/  BSSY.RECONVERGENT B1, `(.L_x_2038) ;  /* 0x000005e000017945 */ /* 0x000fe20003800200 */
[----:B------:R-:W-:Y:S02]  /*2a8a0*/  IMAD.MOV.U32 R77, RZ, RZ, R86 ;  /* 0x000000ffff4d7224 */ /* 0x000fe400078e0056 */
[----:B------:R-:W-:Y:S01]  /*2a8b0*/  FFMA.FTZ R11, R11, R146, 1.1641532182693481445e-10 ;  /* 0x2f0000000b0b7423 */ /* 0x000fe20000010092 */
[----:B------:R-:W-:-:S04]  /*2a8c0*/  FMUL.FTZ R76, R76, R149 ;  /* 0x000000954c4c7220 */ /* 0x000fc80000410000 */
        /* <DEDUP_REMOVED lines=19> */
.L_x_2040:
        /* <DEDUP_REMOVED lines=13> */
.L_x_2042:
[----:B------:R-:W-:Y:S05]  /*2aad0*/  BSYNC.RECONVERGENT B2 ;  /* 0x0000000000027941 */ /* 0x000fea0003800200 */
.L_x_2041:
        /* <DEDUP_REMOVED lines=57> */
.L_x_2039:
[----:B------:R-:W-:Y:S05]  /*2ae70*/  BSYNC.RECONVERGENT B1 ;  /* 0x0000000000017941 */ /* 0x000fea0003800200 */
.L_x_2038:
[----:B------:R-:W-:Y:S01]  /*2ae80*/  I2FP.F32.U32 R11, R77 ;  /* 0x0000004d000b7245 */ /* 0x000fe20000201000 */
[----:B------:R-:W-:Y:S01]  /*2ae90*/  IMAD.U32 R78, R78, 0x10000, RZ ;  /* 0x000100004e4e7824 */ /* 0x000fe200078e00ff */
[----:B------:R-:W-:Y:S01]  /*2aea0*/  ISETP.NE.AND P4, PT, R76, 0x1, PT ;  /* 0x000000014c00780c */ /* 0x000fe20003f85270 */
[----:B------:R-:W-:Y:S01]  /*2aeb0*/  BSSY.RECONVERGENT B1, `(.L_x_2043) ;  /* 0x0000058000017945 */ /* 0x000fe20003800200 */
[----:B------:R-:W-:Y:S01]  /*2aec0*/  MOV R93, 0x2 ;  /* 0x00000002005d7802 */ /* 0x000fe20000000f00 */
        /* <DEDUP_REMOVED lines=15> */
.L_x_2045:
        /* <DEDUP_REMOVED lines=13> */
.L_x_2047:
[----:B------:R-:W-:Y:S05]  /*2b090*/  BSYNC.RECONVERGENT B2 ;  /* 0x0000000000027941 */ /* 0x000fea0003800200 */
.L_x_2046:
        /* <DEDUP_REMOVED lines=57> */
.L_x_2044:
[----:B------:R-:W-:Y:S05]  /*2b430*/  BSYNC.RECONVERGENT B1 ;  /* 0x0000000000017941 */ /* 0x000fea0003800200 */
.L_x_2043:
        /* <DEDUP_REMOVED lines=15> */
[----:B------:R-:W-:Y:S01]  /*2b530*/  MOV R78, 0x2 ;  /* 0x00000002004e7802 */ /* 0x000fe20000000f00 */
        /* <DEDUP_REMOVED lines=11> */
.L_x_2050:
        /* <DEDUP_REMOVED lines=13> */
.L_x_2052:
[----:B------:R-:W-:Y:S05]  /*2b6c0*/  BSYNC.RECONVERGENT B2 ;  /* 0x0000000000027941 */ /* 0x000fea0003800200 */
.L_x_2051:
        /* <DEDUP_REMOVED lines=57> */
.L_x_2049:
[----:B------:R-:W-:Y:S05]  /*2ba60*/  BSYNC.RECONVERGENT B1 ;  /* 0x0000000000017941 */ /* 0x000fea0003800200 */
.L_x_2048:
[----:B------:R-:W-:Y:S01]  /*2ba70*/  I2FP.F32.U32 R11, R11 ;  /* 0x0000000b000b7245 */ /* 0x000fe20000201000 */
[C---:B------:R-:W-:Y:S01]  /*2ba80*/  IMAD.U32 R76, R79.reuse, 0x10000, RZ ;  /* 0x000100004f4c7824 */ /* 0x040fe200078e00ff */
        /* <DEDUP_REMOVED lines=19> */
.L_x_2055:
        /* <DEDUP_REMOVED lines=13> */
.L_x_2057:
[----:B------:R-:W-:Y:S05]  /*2bc90*/  BSYNC.RECONVERGENT B2 ;  /* 0x0000000000027941 */ /* 0x000fea0003800200 */
.L_x_2056:
        /* <DEDUP_REMOVED lines=57> */
.L_x_2054:
[----:B------:R-:W-:Y:S05]  /*2c030*/  BSYNC.RECONVERGENT B1 ;  /* 0x0000000000017941 */ /* 0x000fea0003800200 */
.L_x_2053:
        /* <DEDUP_REMOVED lines=26> */
.L_x_2060:
        /* <DEDUP_REMOVED lines=13> */
.L_x_2062:
[----:B------:R-:W-:Y:S05]  /*2c2b0*/  BSYNC.RECONVERGENT B2 ;  /* 0x0000000000027941 */ /* 0x000fea0003800200 */
.L_x_2061:
        /* <DEDUP_REMOVED lines=57> */
.L_x_2059:
[----:B------:R-:W-:Y:S05]  /*2c650*/  BSYNC.RECONVERGENT B1 ;  /* 0x0000000000017941 */ /* 0x000fea0003800200 */
.L_x_2058:
[----:B------:R-:W-:Y:S01]  /*2c660*/  I2FP.F32.U32 R11, R77 ;  /* 0x0000004d000b7245 */ /* 0x000fe20000201000 */
[----:B------:R-:W-:Y:S01]  /*2c670*/  IMAD.U32 R152, R152, 0x10000, RZ ;  /* 0x0001000098987824 */ /* 0x000fe200078e00ff */
[----:B------:R-:W-:Y:S01]  /*2c680*/  ISETP.NE.AND P6, PT, R76, 0x1, PT ;  /* 0x000000014c00780c */ /* 0x000fe20003fc5270 */
[----:B------:R-:W-:Y:S01]  /*2c690*/  BSSY.RECONVERGENT B1, `(.L_x_2063) ;  /* 0x000005a000017945 */ /* 0x000fe20003800200 */
[----:B------:R-:W-:Y:S02]  /*2c6a0*/  IMAD.MOV.U32 R78, RZ, RZ, R86 ;  /* 0x000000ffff4e7224 */ /* 0x000fe400078e0056 */
[----:B------:R-:W-:Y:S01]  /*2c6b0*/  FFMA.FTZ R77, R11, R146, 1.1641532182693481445e-10 ;  /* 0x2f0000000b4d7423 */ /* 0x000fe20000010092 */
[----:B------:R-:W-:Y:S01]  /*2c6c0*/  FMUL.FTZ R152, R152, R149 ;  /* 0x0000009598987220 */ /* 0x000fe20000410000 */
[----:B------:R-:W-:-:S03]  /*2c6d0*/  MOV R11, 0x2 ;  /* 0x00000002000b7802 */ /* 0x000fc60000000f00 */
        /* <DEDUP_REMOVED lines=12> */
.L_x_2065:
        /* <DEDUP_REMOVED lines=8> */
[----:B------:R-:W-:Y:S01]  /*2c820*/  @!P6 IADD3 R3, PT, PT, R3, 0x1, RZ ;  /* 0x000000010303e810 */ /* 0x000fe20007ffe0ff */
[----:B------:R-:W-:Y:S02]  /*2c830*/  @!P6 VIADD R10, R84, 0x1 ;  /* 0x00000001540ae836 */ /* 0x000fe40000000000 */
[----:B------:R-:W-:Y:S01]  /*2c840*/  @!P6 IMAD.MOV.U32 R7, RZ, RZ, RZ ;  /* 0x000000ffff07e224 */ /* 0x000fe200078e00ff */
[----:B------:R-:W-:-:S13]  /*2c850*/  ISETP.NE.AND P0, PT, R3, RZ, !P6 ;  /* 0x000000ff0300720c */ /* 0x000fda0007705270 */
[----:B------:R-:W-:Y:S02]  /*2c860*/  @P0 IADD3 R10, PT, PT, R84, RZ, RZ ;  /* 0x000000ff540a0210 */ /* 0x000fe40007ffe0ff */
[----:B------:R-:W-:Y:S02]  /*2c870*/  ISETP.NE.AND P0, PT, R9, RZ, PT ;  /* 0x000000ff0900720c */ /* 0x000fe40003f05270 */
[----:B------:R-:W-:-:S11]  /*2c880*/  @!P6 MOV R84, R10 ;  /* 0x0000000a0054e202 */ /* 0x000fd60000000f00 */
.L_x_2067:
[----:B------:R-:W-:Y:S05]  /*2c890*/  BSYNC.RECONVERGENT B2 ;  /* 0x0000000000027941 */ /* 0x000fea0003800200 */
.L_x_2066:
        /* <DEDUP_REMOVED lines=41> */
[----:B------:R-:W-:Y:S02]  /*2cb30*/  VIADD R9, R139, 0x1fd5c5a3 ;  /* 0x1fd5c5a38b097836 */ /* 0x000fe40000000000 */
[----:B------:R-:W-:-:S03]  /*2cb40*/  IMAD.WIDE.U32 R78, R79, -0x2daee0ad, RZ ;  /* 0xd2511f534f4e7825 */ /* 0x000fc600078e00ff */
[----:B------:R-:W-:Y:S02]  /*2cb50*/  LOP3.LUT R140, R9, R140, R77, 0x96, !PT ;  /* 0x0000008c098c7212 */ /* 0x000fe400078e964d */
[----:B------:R-:W-:-:S03]  /*2cb60*/  IADD3 R9, PT, PT, R139, -0x24c28bd8, RZ ;  /* 0xdb3d74288b097810 */ /* 0x000fc60007ffe0ff */
        /* <DEDUP_REMOVED lines=9> */
[----:B------:R-:W-:Y:S01]  /*2cc00*/  HFMA2 R11, -RZ, RZ, 0, 0 ;  /* 0x00000000ff0b7431 */ /* 0x000fe200000001ff */
[----:B------:R-:W-:Y:S01]  /*2cc10*/  MOV R78, R94 ;  /* 0x0000005e004e7202 */ /* 0x000fe20000000f00 */
[----:B------:R-:W-:-:S07]  /*2cc20*/  IMAD.MOV.U32 R94, RZ, RZ, R76 ;  /* 0x000000ffff5e7224 */ /* 0x000fce00078e004c */
.L_x_2064:
[----:B------:R-:W-:Y:S05]  /*2cc30*/  BSYNC.RECONVERGENT B1 ;  /* 0x0000000000017941 */ /* 0x000fea0003800200 */
.L_x_2063:
[----:B------:R-:W-:Y:S02]  /*2cc40*/  I2FP.F32.U32 R77, R78 ;  /* 0x0000004e004d7245 */ /* 0x000fe40000201000 */
[----:B------:R-:W-:Y:S02]  /*2cc50*/  PRMT R76, R35, 0x7632, R76 ;  /* 0x00007632234c7816 */ /* 0x000fe4000000004c */
[----:B------:R-:W-:Y:S01]  /*2cc60*/  @P1 PRMT R78, R31, 0x7632, R78 ;  /* 0x000076321f4e1816 */ /* 0x000fe2000000004e */
[----:B------:R-:W-:Y:S02]  /*2cc70*/  FFMA.FTZ R77, R77, R146, 1.1641532182693481445e-10 ;  /* 0x2f0000004d4d7423 */ /* 0x000fe40000010092 */
[----:B------:R-:W-:Y:S01]  /*2cc80*/  IMAD.U32 R76, R76, 0x10000, RZ ;  /* 0x000100004c4c7824 */ /* 0x000fe200078e00ff */
[----:B------:R-:W-:Y:S02]  /*2cc90*/  @P1 SHF.L.U32 R133, R78, 0x10, RZ ;  /* 0x000000104e851819 */ /* 0x000fe400000006ff */
[----:B------:R-:W-:Y:S01]  /*2cca0*/  FSETP.GTU.FTZ.AND P6, PT, R77, R148, PT ;  /* 0x000000944d00720b */ /* 0x000fe20003fdc000 */
[----:B------:R-:W-:Y:S01]  /*2ccb0*/  FMUL.FTZ R76, R76, R149 ;  /* 0x000000954c4c7220 */ /* 0x000fe20000410000 */
[----:B------:R-:W-:-:S04]  /*2ccc0*/  PRMT R78, R151, 0x5410, R150 ;  /* 0x00005410974e7816 */ /* 0x000fc80000000096 */
[----:B------:R-:W-:Y:S02]  /*2ccd0*/  FSEL R77, R76, RZ, !P6 ;  /* 0x000000ff4c4d7208 */ /* 0x000fe40007000000 */
[----:B------:R-:W-:-:S03]  /*2cce0*/  SEL R76, RZ, 0x1, P6 ;  /* 0x00000001ff4c7807 */ /* 0x000fc60003000000 */
[----:B------:R-:W-:Y:S01]  /*2ccf0*/  FADD.FTZ R152, R152, R77 ;  /* 0x0000004d98987221 */ /* 0x000fe20000010000 */
[----:B------:R-:W-:Y:S02]  /*2cd00*/  PRMT R77, R144, 0x5410, R135 ;  /* 0x00005410904d7816 */ /* 0x000fe40000000087 */
[----:B------:R-:W-:Y:S01]  /*2cd10*/  MOV R135, R94 ;  /* 0x0000005e00877202 */ /* 0x000fe20000000f00 */
[----:B------:R-:W-:Y:S01]  /*2cd20*/  @P1 FADD.FTZ R133, R152, R133 ;  /* 0x0000008598851221 */ /* 0x000fe20000010000 */
[----:B------:R-:W-:Y:S01]  /*2cd30*/  @!P1 IMAD.MOV.U32 R133, RZ, RZ, R152 ;  /* 0x000000ffff859224 */ /* 0x000fe200078e0098 */
[----:B------:R-:W-:Y:S02]  /*2cd40*/  PRMT R94, R76, 0x7610, R94 ;  /* 0x000076104c5e7816 */ /* 0x000fe4000000005e */
[----:B------:R-:W-:Y:S02]  /*2cd50*/  PRMT R76, R142, 0x5410, R137 ;  /* 0x000054108e4c7816 */ /* 0x000fe40000000089 */
[----:B------:R-:W-:-:S04]  /*2cd60*/  F2FP.BF16.F32.PACK_AB R79, RZ, R133 ;  /* 0x00000085ff4f723e */ /* 0x000fc800000010ff */
[----:B------:R-:W-:Y:S01]  /*2cd70*/  PRMT R79, R143, 0x5410, R79 ;  /* 0x000054108f4f7816 */ /* 0x000fe2000000004f */
[----:B------:R-:W-:Y:S06]  /*2cd80*/  BRA `(.L_x_2068) ;  /* 0x0000003000a87947 */ /* 0x000fec0003800000 */
.L_x_1987:
        /* <DEDUP_REMOVED lines=9> */
[----:B------:R-:W-:Y:S01]  /*2ce20*/  @!P2 MOV R107, 0x3 ;  /* 0x00000003006ba802 */ /* 0x000fe20000000f00 */
[----:B------:R-:W-:Y:S01]  /*2ce30*/  @!P2 IMAD.MOV.U32 R144, RZ, RZ, R135 ;  /* 0x000000ffff90a224 */ /* 0x000fe200078e0087 */
[----:B------:R-:W-:Y:S01]  /*2ce40*/  @!P2 MOV R98, R9 ;  /* 0x000000090062a202 */ /* 0x000fe20000000f00 */
[----:B------:R-:W-:Y:S01]  /*2ce50*/  @P2 VIADD R107, R11, 0x1 ;  /* 0x000000010b6b2836 */ /* 0x000fe20000000000 */
[----:B------:R-:W-:Y:S01]  /*2ce60*/  @P2 MOV R144, R135 ;  /* 0x0000008700902202 */ /* 0x000fe20000000f00 */
[----:B------:R-:W-:Y:S01]  /*2ce70*/  @P2 IMAD.MOV.U32 R98, RZ, RZ, R10 ;  /* 0x000000ffff622224 */ /* 0x000fe200078e000a */
[----:B------:R-:W-:Y:S06]  /*2ce80*/  BRA `(.L_x_2070) ;  /* 0x0000000400247947 */ /* 0x000fec0003800000 */
.L_x_2071:
[----:B------:R-:W-:Y:S01]  /*2ce90*/  IADD3 R6, PT, PT, R6, 0x1, RZ ;  /* 0x0000000106067810 */ /* 0x000fe20007ffe0ff */
[----:B------:R-:W-:Y:S03]  /*2cea0*/  BSSY.RECONVERGENT B2, `(.L_x_2072) ;  /* 0x000000c000027945 */ /* 0x000fe60003800200 */
[C---:B------:R-:W-:Y:S01]  /*2ceb0*/  ISETP.NE.AND P2, PT, R6.reuse, RZ, PT ;  /* 0x000000ff0600720c */ /* 0x040fe20003f45270 */
[----:B0-----:R-:W-:-:S12]  /*2cec0*/  IMAD.WIDE.U32 R140, R6, -0x2daee0ad, RZ ;  /* 0xd2511f53068c7825 */ /* 0x001fd800078e00ff */
        /* <DEDUP_REMOVED lines=9> */
.L_x_2073:
[----:B------:R-:W-:Y:S05]  /*2cf60*/  BSYNC.RECONVERGENT B2 ;  /* 0x0000000000027941 */ /* 0x000fea0003800200 */
.L_x_2072:
        /* <DEDUP_REMOVED lines=14> */
[----:B------:R-:W-:Y:S01]  /*2d050*/  IMAD.MOV.U32 R98, RZ, RZ, R135 ;  /* 0x000000ffff627224 */ /* 0x000fe200078e0087 */
        /* <DEDUP_REMOVED lines=38> */
[----:B------:R-:W-:Y:S02]  /*2d2c0*/  HFMA2 R107, -RZ, RZ, 0, 0 ;  /* 0x00000000ff6b7431 */ /* 0x000fe400000001ff */
[----:B------:R-:W-:Y:S01]  /*2d2d0*/  IMAD.WIDE.U32 R144, R144, -0x2daee0ad, RZ ;  /* 0xd2511f5390907825 */ /* 0x000fe200078e00ff */
[----:B------:R-:W-:Y:S02]  /*2d2e0*/  LOP3.LUT R10, R9, R10, R143, 0x96, !PT ;  /* 0x0000000a090a7212 */ /* 0x000fe400078e968f */
[----:B------:R-:W-:Y:S01]  /*2d2f0*/  MOV R86, R142 ;  /* 0x0000008e00567202 */ /* 0x000fe20000000f00 */
[----:B------:R-:W-:-:S05]  /*2d300*/  VIADD R11, R139, 0x96a522ad ;  /* 0x96a522ad8b0b7836 */ /* 0x000fca0000000000 */
[----:B------:R-:W-:-:S07]  /*2d310*/  LOP3.LUT R9, R11, R140, R145, 0x96, !PT ;  /* 0x0000008c0b097212 */ /* 0x000fce00078e9691 */
.L_x_2070:
[----:B------:R-:W-:Y:S05]  /*2d320*/  BSYNC.RECONVERGENT B1 ;  /* 0x0000000000017941 */ /* 0x000fea0003800200 */
.L_x_2069:
[----:B------:R-:W1:Y:S01]  /*2d330*/  LDC R133, c[0x0][0x408] ;  /* 0x00010200ff857b82 */ /* 0x000e620000000800 */
[----:B------:R-:W-:Y:S01]  /*2d340*/  I2FP.F32.U32 R98, R98 ;  /* 0x0000006200627245 */ /* 0x000fe20000201000 */
[----:B------:R-:W-:Y:S01]  /*2d350*/  IMAD.MOV.U32 R147, RZ, RZ, 0x2f800000 ;  /* 0x2f800000ff937424 */ /* 0x000fe200078e00ff */
[----:B-----5:R-:W-:Y:S01]  /*2d360*/  SHF.L.U32 R108, R76, 0x10, RZ ;  /* 0x000000104c6c7819 */ /* 0x020fe200000006ff */
[----:B------:R-:W-:Y:S01]  /*2d370*/  @P1 IMAD.U32 R11, R28, 0x10000, RZ ;  /* 0x000100001c0b1824 */ /* 0x000fe200078e00ff */
[----:B------:R-:W-:Y:S01]  /*2d380*/  LOP3.LUT R8, R8, 0xffffffef, RZ, 0xc0, !PT ;  /* 0xffffffef08087812 */ /* 0x000fe200078ec0ff */
[----:B------:R-:W-:Y:S01]  /*2d390*/  FFMA.FTZ R98, R98, R147, 1.1641532182693481445e-10 ;  /* 0x2f00000062627423 */ /* 0x000fe20000010093 */
[----:B------:R-:W-:Y:S01]  /*2d3a0*/  BSSY.RECONVERGENT B1, `(.L_x_2074) ;  /* 0x0000060000017945 */ /* 0x000fe20003800200 */
[----:B------:R-:W2:Y:S01]  /*2d3b0*/  LDC R135, c[0x0][0x404] ;  /* 0x00010100ff877b82 */ /* 0x000ea20000000800 */
[----:B------:R-:W-:Y:S02]  /*2d3c0*/  PRMT R76, R76, 0x7632, R76 ;  /* 0x000076324c4c7816 */ /* 0x000fe4000000004c */
[----:B------:R-:W-:Y:S01]  /*2d3d0*/  MOV R117, 0x2 ;  /* 0x0000000200757802 */ /* 0x000fe20000000f00 */
[----:B-1----:R-:W-:Y:S01]  /*2d3e0*/  FMUL.FTZ R108, R108, R133 ;  /* 0x000000856c6c7220 */ /* 0x002fe20000410000 */
[----:B--2---:R-:W-:-:S04]  /*2d3f0*/  FSETP.GTU.FTZ.AND P2, PT, R98, R135, PT ;  /* 0x000000876200720b */ /* 0x004fc80003f5c000 */
        /* <DEDUP_REMOVED lines=16> */
.L_x_2076:
        /* <DEDUP_REMOVED lines=13> */
.L_x_2078:
[----:B------:R-:W-:Y:S05]  /*2d5d0*/  BSYNC.RECONVERGENT B2 ;  /* 0x0000000000027941 */ /* 0x000fea0003800200 */
.L_x_2077:
        /* <DEDUP_REMOVED lines=60> */
.L_x_2075:
[----:B------:R-:W-:Y:S05]  /*2d9a0*/  BSYNC.RECONVERGENT B1 ;  /* 0x0000000000017941 */ /* 0x000fea0003800200 */
.L_x_2074:
        /* <DEDUP_REMOVED lines=8> */
[----:B------:R-:W-:Y:S01]  /*2da30*/  FSETP.GTU.FTZ.AND P2, PT, R108, R135, PT ;  /* 0x000000876c00720b */ /* 0x000fe20003f5c000 */
[----:B------:R-:W-:-:S03]  /*2da40*/  IMAD.MOV.U32 R11, RZ, RZ, R86 ;  /* 0x000000ffff0b7224 */ /* 0x000fc600078e0056 */
[----:B------:R-:W-:Y:S02]  /*2da50*/  FSEL R107, R76, RZ, !P2 ;  /* 0x000000ff4c6b7208 */ /* 0x000fe40005000000 */
[----:B------:R-:W-:Y:S02]  /*2da60*/  PLOP3.LUT P3, PT, P2, PT, PT, 0x8, 0x80 ;  /* 0x000000000080781c */ /* 0x000fe4000176e170 */
[----:B------:R-:W-:Y:S01]  /*2da70*/  ISETP.NE.AND P2, PT, R117, 0x1, PT ;  /* 0x000000017500780c */ /* 0x000fe20003f45270 */
[----:B------:R-:W-:Y:S01]  /*2da80*/  @P1 FADD.FTZ R107, R118, R107 ;  /* 0x0000006b766b1221 */ /* 0x000fe20000010000 */
[----:B------:R-:W-:-:S04]  /*2da90*/  HFMA2 R118, -RZ, RZ, 0, 1.1920928955078125e-07 ;  /* 0x00000002ff767431 */ /* 0x000fc800000001ff */
[----:B0-----:R-:W-:-:S05]  /*2daa0*/  F2FP.BF16.F32.PACK_AB R142, RZ, R107 ;  /* 0x0000006bff8e723e */ /* 0x001fca00000010ff */
        /* <DEDUP_REMOVED lines=10> */
.L_x_2081:
        /* <DEDUP_REMOVED lines=13> */
.L_x_2083:
[----:B------:R-:W-:Y:S05]  /*2dc20*/  BSYNC.RECONVERGENT B2 ;  /* 0x0000000000027941 */ /* 0x000fea0003800200 */
.L_x_2082:
        /* <DEDUP_REMOVED lines=60> */
.L_x_2080:
[----:B------:R-:W-:Y:S05]  /*2dff0*/  BSYNC.RECONVERGENT B1 ;  /* 0x0000000000017941 */ /* 0x000fea0003800200 */
.L_x_2079:
[----:B------:R-:W-:Y:S01]  /*2e000*/  I2FP.F32.U32 R76, R11 ;  /* 0x0000000b004c7245 */ /* 0x000fe20000201000 */
[----:B------:R-:W-:Y:S01]  /*2e010*/  @P1 IMAD.U32 R11, R29, 0x10000, RZ ;  /* 0x000100001d0b1824 */ /* 0x000fe200078e00ff */
[C---:B------:R-:W-:Y:S01]  /*2e020*/  SHF.L.U32 R108, R77.reuse, 0x10, RZ ;  /* 0x000000104d6c7819 */ /* 0x040fe200000006ff */
[----:B------:R-:W-:Y:S01]  /*2e030*/  BSSY.RECONVERGENT B1, `(.L_x_2084) ;  /* 0x0000061000017945 */ /* 0x000fe20003800200 */
[----:B------:R-:W-:Y:S01]  /*2e040*/  LOP3.LUT R8, R8, 0xfffffffb, RZ, 0xc0, !PT ;  /* 0xfffffffb08087812 */ /* 0x000fe200078ec0ff */
[----:B------:R-:W-:Y:S01]  /*2e050*/  FFMA.FTZ R76, R76, R147, 1.1641532182693481445e-10 ;  /* 0x2f0000004c4c7423 */ /* 0x000fe20000010093 */
[----:B------:R-:W-:Y:S01]  /*2e060*/  PRMT R117, R77, 0x7632, R117 ;  /* 0x000076324d757816 */ /* 0x000fe20000000075 */
[----:B------:R-:W-:Y:S01]  /*2e070*/  FMUL.FTZ R108, R108, R133 ;  /* 0x000000856c6c7220 */ /* 0x000fe20000410000 */
[----:B------:R-:W-:Y:S02]  /*2e080*/  HFMA2 R77, -RZ, RZ, 0, 1.1920928955078125e-07 ;  /* 0x00000002ff4d7431 */ /* 0x000fe400000001ff */
[----:B------:R-:W-:-:S04]  /*2e090*/  FSETP.GTU.FTZ.AND P2, PT, R76, R135, PT ;  /* 0x000000874c00720b */ /* 0x000fc80003f5c000 */
        /* <DEDUP_REMOVED lines=16> */
.L_x_2086:
        /* <DEDUP_REMOVED lines=13> */
.L_x_2088:
[----:B------:R-:W-:Y:S05]  /*2e270*/  BSYNC.RECONVERGENT B2 ;  /* 0x0000000000027941 */ /* 0x000fea0003800200 */
.L_x_2087:
        /* <DEDUP_REMOVED lines=60> */
.L_x_2085:
[----:B------:R-:W-:Y:S05]  /*2e640*/  BSYNC.RECONVERGENT B1 ;  /* 0x0000000000017941 */ /* 0x000fea0003800200 */
.L_x_2084:
[----:B------:R-:W-:Y:S01]  /*2e650*/  I2FP.F32.U32 R76, R11 ;  /* 0x0000000b004c7245 */ /* 0x000fe20000201000 */
[----:B------:R-:W-:Y:S01]  /*2e660*/  BSSY.RECONVERGENT B1, `(.L_x_2089) ;  /* 0x0000063000017945 */ /* 0x000fe20003800200 */
[----:B------:R-:W-:Y:S01]  /*2e670*/  SHF.L.U32 R118, R117, 0x10, RZ ;  /* 0x0000001075767819 */ /* 0x000fe200000006ff */
[----:B------:R-:W-:Y:S01]  /*2e680*/  HFMA2 R127, -RZ, RZ, 0, 1.1920928955078125e-07 ;  /* 0x00000002ff7f7431 */ /* 0x000fe200000001ff */
        /* <DEDUP_REMOVED lines=22> */
.L_x_2091:
        /* <DEDUP_REMOVED lines=13> */
.L_x_2093:
[----:B------:R-:W-:Y:S05]  /*2e8c0*/  BSYNC.RECONVERGENT B2 ;  /* 0x0000000000027941 */ /* 0x000fea0003800200 */
.L_x_2092:
        /* <DEDUP_REMOVED lines=60> */
.L_x_2090:
[----:B------:R-:W-:Y:S05]  /*2ec90*/  BSYNC.RECONVERGENT B1 ;  /* 0x0000000000017941 */ /* 0x000fea0003800200 */
.L_x_2089:
[----:B------:R-:W-:Y:S01]  /*2eca0*/  I2FP.F32.U32 R76, R11 ;  /* 0x0000000b004c7245 */ /* 0x000fe20000201000 */
[----:B------:R-:W-:Y:S01]  /*2ecb0*/  @P1 IMAD.U32 R11, R30, 0x10000, RZ ;  /* 0x000100001e0b1824 */ /* 0x000fe200078e00ff */
[----:B------:R-:W-:Y:S01]  /*2ecc0*/  SHF.L.U32 R118, R78, 0x10, RZ ;  /* 0x000000104e767819 */ /* 0x000fe200000006ff */
[----:B------:R-:W-:Y:S01]  /*2ecd0*/  BSSY.RECONVERGENT B1, `(.L_x_2094) ;  /* 0x000005f000017945 */ /* 0x000fe20003800200 */
[----:B------:R-:W-:Y:S01]  /*2ece0*/  ISETP.NE.AND P3, PT, R127, 0x1, PT ;  /* 0x000000017f00780c */ /* 0x000fe20003f65270 */
[----:B------:R-:W-:Y:S01]  /*2ecf0*/  FFMA.FTZ R76, R76, R147, 1.1641532182693481445e-10 ;  /* 0x2f0000004c4c7423 */ /* 0x000fe20000010093 */
[----:B------:R-:W-:Y:S02]  /*2ed00*/  HFMA2 R77, -RZ, RZ, 0, 1.1920928955078125e-07 ;  /* 0x00000002ff4d7431 */ /* 0x000fe400000001ff */
        /* <DEDUP_REMOVED lines=17> */
.L_x_2096:
        /* <DEDUP_REMOVED lines=13> */
.L_x_2098:
[----:B------:R-:W-:Y:S05]  /*2eef0*/  BSYNC.RECONVERGENT B2 ;  /* 0x0000000000027941 */ /* 0x000fea0003800200 */
.L_x_2097:
        /* <DEDUP_REMOVED lines=60> */
.L_x_2095:
[----:B------:R-:W-:Y:S05]  /*2f2c0*/  BSYNC.RECONVERGENT B1 ;  /* 0x0000000000017941 */ /* 0x000fea0003800200 */
.L_x_2094:
[----:B------:R-:W-:Y:S01]  /*2f2d0*/  I2FP.F32.U32 R76, R11 ;  /* 0x0000000b004c7245 */ /* 0x000fe20000201000 */
[----:B------:R-:W-:Y:S01]  /*2f2e0*/  BSSY.RECONVERGENT B1, `(.L_x_2099) ;  /* 0x0000061000017945 */ /* 0x000fe20003800200 */
[----:B------:R-:W-:Y:S01]  /*2f2f0*/  SHF.L.U32 R78, R78, 0x10, RZ ;  /* 0x000000104e4e7819 */ /* 0x000fe200000006ff */
[----:B------:R-:W-:Y:S01]  /*2f300*/  HFMA2 R140, -RZ, RZ, 0, 1.1920928955078125e-07 ;  /* 0x00000002ff8c7431 */ /* 0x000fe200000001ff */
        /* <DEDUP_REMOVED lines=20> */
.L_x_2101:
        /* <DEDUP_REMOVED lines=13> */
.L_x_2103:
[----:B------:R-:W-:Y:S05]  /*2f520*/  BSYNC.RECONVERGENT B2 ;  /* 0x0000000000027941 */ /* 0x000fea0003800200 */
.L_x_2102:
        /* <DEDUP_REMOVED lines=60> */
.L_x_2100:
[----:B------:R-:W-:Y:S05]  /*2f8f0*/  BSYNC.RECONVERGENT B1 ;  /* 0x0000000000017941 */ /* 0x000fea0003800200 */
.L_x_2099:
        /* <DEDUP_REMOVED lines=8> */
[----:B------:R-:W-:Y:S02]  /*2f980*/  IMAD.MOV.U32 R77, RZ, RZ, R86 ;  /* 0x000000ffff4d7224 */ /* 0x000fe400078e0056 */
[----:B------:R-:W-:-:S04]  /*2f990*/  FSETP.GTU.FTZ.AND P4, PT, R76, R135, PT ;  /* 0x000000874c00720b */ /* 0x000fc80003f9c000 */
        /* <DEDUP_REMOVED lines=14> */
.L_x_2106:
        /* <DEDUP_REMOVED lines=13> */
.L_x_2108:
[----:B------:R-:W-:Y:S05]  /*2fb50*/  BSYNC.RECONVERGENT B2 ;  /* 0x0000000000027941 */ /* 0x000fea0003800200 */
.L_x_2107:
        /* <DEDUP_REMOVED lines=60> */
.L_x_2105:
[----:B------:R-:W-:Y:S05]  /*2ff20*/  BSYNC.RECONVERGENT B1 ;  /* 0x0000000000017941 */ /* 0x000fea0003800200 */
.L_x_2104:
[----:B------:R-:W-:Y:S02]  /*2ff30*/  I2FP.F32.U32 R76, R77 ;  /* 0x0000004d004c7245 */ /* 0x000fe40000201000 */
[----:B------:R-:W-:Y:S02]  /*2ff40*/  SHF.L.U32 R150, R150, 0x10, RZ ;  /* 0x0000001096967819 */ /* 0x000fe400000006ff */
[----:B------:R-:W-:Y:S01]  /*2ff50*/  @P1 PRMT R77, R31, 0x7632, R77 ;  /* 0x000076321f4d1816 */ /* 0x000fe2000000004d */
[----:B------:R-:W-:Y:S02]  /*2ff60*/  FFMA.FTZ R76, R76, R147, 1.1641532182693481445e-10 ;  /* 0x2f0000004c4c7423 */ /* 0x000fe40000010093 */
[----:B------:R-:W-:Y:S02]  /*2ff70*/  FMUL.FTZ R133, R150, R133 ;  /* 0x0000008596857220 */ /* 0x000fe40000410000 */
[----:B------:R-:W-:Y:S01]  /*2ff80*/  @P1 IMAD.U32 R78, R77, 0x10000, RZ ;  /* 0x000100004d4e1824 */ /* 0x000fe200078e00ff */
[----:B------:R-:W-:-:S02]  /*2ff90*/  FSETP.GTU.FTZ.AND P5, PT, R76, R135, PT ;  /* 0x000000874c00720b */ /* 0x000fc40003fbc000 */
[----:B------:R-:W-:Y:S02]  /*2ffa0*/  MOV R135, R144 ;  /* 0x0000009000877202 */ /* 0x000fe40000000f00 */
[----:B------:R-:W-:Y:S02]  /*2ffb0*/  FSEL R133, R133, RZ, !P5 ;  /* 0x000000ff85857208 */ /* 0x000fe40006800000 */
[----:B------:R-:W-:Y:S02]  /*2ffc0*/  PLOP3.LUT P5, PT, P5, PT, PT, 0x8, 0x80 ;  /* 0x000000000080781c */ /* 0x000fe40002fae170 */
[----:B------:R-:W-:Y:S01]  /*2ffd0*/  PRMT R77, R145, 0x5410, R143 ;  /* 0x00005410914d7816 */ /* 0x000fe2000000008f */
[----:B------:R-:W-:Y:S01]  /*2ffe0*/  @P1 FADD.FTZ R133, R78, R133 ;  /* 0x000000854e851221 */ /* 0x000fe20000010000 */
[----:B------:R-:W-:Y:S02]  /*2fff0*/  PRMT R78, R148, 0x5410, R149 ;  /* 0x00005410944e7816 */ /* 0x000fe40000000095 */
[----:B------:R-:W-:-:S02]  /*30000*/  PRMT R76, R137, 0x5410, R142 ;  /* 0x00005410894c7816 */ /* 0x000fc4000000008e */
[----:B------:R-:W-:-:S04]  /*30010*/  F2FP.BF16.F32.PACK_AB R79, RZ, R133 ;  /* 0x00000085ff4f723e */ /* 0x000fc800000010ff */
[----:B------:R-:W-:-:S07]  /*30020*/  PRMT R79, R146, 0x5410, R79 ;  /* 0x00005410924f7816 */ /* 0x000fce000000004f */
.L_x_2068:
        /* <DEDUP_REMOVED lines=43> */
.L_x_1986:
[----:B------:R-:W-:Y:S05]  /*302e0*/  BSYNC.RECONVERGENT B0 ;  /* 0x0000000000007941 */ /* 0x000fea0003800200 */
.L_x_1985:
        /* <DEDUP_REMOVED lines=152> */
.L_x_2132:
        /* <DEDUP_REMOVED lines=18> */
[--C-:B------:R-:W-:Y:S01]  /*30d90*/  FADD.FTZ R141, R100, -R142.reuse ;  /* 0x8000008e648d7221 */ /* 0x100fe20000010000 */
[----:B------:R-:W-:Y:S02]  /*30da0*/  IMAD.U32 R137, R68, 0x10000, RZ ;  /* 0x0001000044897824 */ /* 0x000fe400078e00ff */
[C---:B------:R-:W-:Y:S01]  /*30db0*/  FMUL.FTZ R76, R140.reuse, R77 ;  /* 0x0000004d8c4c7220 */ /* 0x040fe20000410000 */
[----:B------:R-:W-:Y:S01]  /*30dc0*/  SHF.L.U32 R78, R73, 0x10, RZ ;  /* 0x00000010494e7819 */ /* 0x000fe200000006ff */
[----:B------:R-:W-:Y:S02]  /*30dd0*/  IMAD.U32 R136, R69, 0x10000, RZ ;  /* 0x0001000045887824 */ /* 0x000fe400078e00ff */
[----:B------:R-:W-:Y:S01]  /*30de0*/  FMUL.FTZ R77, R140, R141 ;  /* 0x0000008d8c4d7220 */ /* 0x000fe20000410000 */
[----:B------:R-:W-:Y:S01]  /*30df0*/  FFMA.FTZ R76, R76, R79, R137 ;  /* 0x0000004f4c4c7223 */ /* 0x000fe20000010089 */
[--C-:B------:R-:W-:Y:S01]  /*30e00*/  FADD.FTZ R79, R110, -R142.reuse ;  /* 0x8000008e6e4f7221 */ /* 0x100fe20000010000 */
[----:B------:R-:W-:Y:S01]  /*30e10*/  FADD.FTZ R137, R120, -R142 ;  /* 0x8000008e78897221 */ /* 0x000fe20000010000 */
[----:B------:R-:W-:Y:S01]  /*30e20*/  FFMA.FTZ R77, R77, R78, R136 ;  /* 0x0000004e4d4d7223 */ /* 0x000fe20000010088 */
[----:B------:R-:W-:Y:S01]  /*30e30*/  SHF.L.U32 R78, R74, 0x10, RZ ;  /* 0x000000104a4e7819 */ /* 0x000fe200000006ff */
[----:B------:R-:W-:-:S02]  /*30e40*/  IMAD.U32 R136, R70, 0x10000, RZ ;  /* 0x0001000046887824 */ /* 0x000fc400078e00ff */
[----:B------:R-:W-:Y:S01]  /*30e50*/  FADD.FTZ R143, R129, -R142 ;  /* 0x8000008e818f7221 */ /* 0x000fe20000010000 */
[C---:B------:R-:W-:Y:S01]  /*30e60*/  FMUL.FTZ R79, R140.reuse, R79 ;  /* 0x0000004f8c4f7220 */ /* 0x040fe20000410000 */
[C---:B------:R-:W-:Y:S01]  /*30e70*/  FMUL.FTZ R141, R140.reuse, R137 ;  /* 0x000000898c8d7220 */ /* 0x040fe20000410000 */
[----:B------:R-:W-:Y:S01]  /*30e80*/  SHF.L.U32 R144, R75, 0x10, RZ ;  /* 0x000000104b907819 */ /* 0x000fe200000006ff */
[----:B------:R-:W-:Y:S01]  /*30e90*/  FMUL.FTZ R145, R140, R143 ;  /* 0x0000008f8c917220 */ /* 0x000fe20000410000 */
[----:B------:R-:W-:Y:S01]  /*30ea0*/  FFMA.FTZ R143, R79, R78, R136 ;  /* 0x0000004e4f8f7223 */ /* 0x000fe20000010088 */
[----:B------:R-:W-:Y:S01]  /*30eb0*/  IMAD.U32 R146, R71, 0x10000, RZ ;  /* 0x0001000047927824 */ /* 0x000fe200078e00ff */
[----:B------:R-:W0:Y:S01]  /*30ec0*/  LDC.64 R136, c[0x0][0x428] ;  /* 0x00010a00ff887b82 */ /* 0x000e220000000a00 */
[----:B------:R-:W-:Y:S01]  /*30ed0*/  SHF.L.U32 R148, R25, 0x10, RZ ;  /* 0x0000001019947819 */ /* 0x000fe200000006ff */
[----:B------:R-:W-:Y:S02]  /*30ee0*/  IMAD.U32 R150, R24, 0x10000, RZ ;  /* 0x0001000018967824 */ /* 0x000fe400078e00ff */
[----:B------:R-:W-:Y:S01]  /*30ef0*/  FFMA.FTZ R147, R141, R144, R146 ;  /* 0x000000908d937223 */ /* 0x000fe20000010092 */
[--C-:B------:R-:W-:Y:S01]  /*30f00*/  FADD.FTZ R141, R109, -R142.reuse ;  /* 0x8000008e6d8d7221 */ /* 0x100fe20000010000 */
[----:B------:R-:W-:Y:S01]  /*30f10*/  FADD.FTZ R79, R99, -R142 ;  /* 0x8000008e634f7221 */ /* 0x000fe20000010000 */
[----:B------:R-:W-:Y:S01]  /*30f20*/  FFMA.FTZ R154, R145, R148, R150 ;  /* 0x00000094919a7223 */ /* 0x000fe20000010096 */
[----:B------:R-:W-:Y:S01]  /*30f30*/  FADD.FTZ R145, R119, -R142 ;  /* 0x8000008e77917221 */ /* 0x000fe20000010000 */
[----:B------:R-:W-:Y:S01]  /*30f40*/  SHF.L.U32 R148, R80, 0x10, RZ ;  /* 0x0000001050947819 */ /* 0x000fe200000006ff */
[----:B------:R-:W-:Y:S01]  /*30f50*/  IMAD.U32 R146, R81, 0x10000, RZ ;  /* 0x0001000051927824 */ /* 0x000fe200078e00ff */
[----:B------:R-:W-:Y:S01]  /*30f60*/  SHF.L.U32 R78, R83, 0x10, RZ ;  /* 0x00000010534e7819 */ /* 0x000fe200000006ff */
[----:B------:R-:W-:Y:S01]  /*30f70*/  FMUL.FTZ R141, R140, R141 ;  /* 0x0000008d8c8d7220 */ /* 0x000fe20000410000 */
[----:B------:R-:W-:Y:S01]  /*30f80*/  SHF.L.U32 R152, R26, 0x10, RZ ;  /* 0x000000101a987819 */ /* 0x000fe200000006ff */
[----:B------:R-:W-:-:S02]  /*30f90*/  IMAD.U32 R150, R27, 0x10000, RZ ;  /* 0x000100001b967824 */ /* 0x000fc400078e00ff */
[----:B------:R-:W-:Y:S01]  /*30fa0*/  FMUL.FTZ R145, R140, R145 ;  /* 0x000000918c917220 */ /* 0x000fe20000410000 */
[----:B------:R-:W-:Y:S02]  /*30fb0*/  IMAD.U32 R144, R82, 0x10000, RZ ;  /* 0x0001000052907824 */ /* 0x000fe400078e00ff */
[----:B------:R-:W-:Y:S01]  /*30fc0*/  FMUL.FTZ R79, R140, R79 ;  /* 0x0000004f8c4f7220 */ /* 0x000fe20000410000 */
[----:B------:R-:W-:Y:S01]  /*30fd0*/  FFMA.FTZ R146, R141, R146, R148 ;  /* 0x000000928d927223 */ /* 0x000fe20000010094 */
[----:B------:R-:W-:Y:S02]  /*30fe0*/  FFMA.FTZ R150, R145, R150, R152 ;  /* 0x0000009691967223 */ /* 0x000fe40000010098 */
[----:B------:R-:W-:Y:S01]  /*30ff0*/  FFMA.FTZ R141, R79, R78, R144 ;  /* 0x0000004e4f8d7223 */ /* 0x000fe20000010090 */
[----:B------:R-:W-:Y:S02]  /*31000*/  F2FP.BF16.F32.PACK_AB R79, R154, R147 ;  /* 0x000000939a4f723e */ /* 0x000fe400000010ff */
[----:B------:R-:W-:Y:S01]  /*31010*/  F2FP.BF16.F32.PACK_AB R78, R150, R143 ;  /* 0x0000008f964e723e */ /* 0x000fe200000010ff */
[----:B0-----:R-:W-:Y:S01]  /*31020*/  IMAD.WIDE.U32 R136, R134, 0x10, R136 ;  /* 0x0000001086887825 */ /* 0x001fe200078e0088 */
[----:B------:R-:W-:-:S02]  /*31030*/  F2FP.BF16.F32.PACK_AB R77, R146, R77 ;  /* 0x0000004d924d723e */ /* 0x000fc400000010ff */
[----:B------:R-:W-:Y:S02]  /*31040*/  F2FP.BF16.F32.PACK_AB R76, R141, R76 ;  /* 0x0000004c8d4c723e */ /* 0x000fe400000010ff */
[----:B------:R-:W-:-:S03]  /*31050*/  IADD3 R134, PT, PT, R134, 0x20, RZ ;  /* 0x0000002086867810 */ /* 0x000fc60007ffe0ff */
[----:B------:R0:W-:Y:S04]  /*31060*/  STG.E.128 desc[UR6][R136.64], R76 ;  /* 0x0000004c88007986 */ /* 0x0001e8000c101d06 */
.L_x_2111:
[----:B------:R-:W-:Y:S05]  /*31070*/  BSYNC.RECONVERGENT B0 ;  /* 0x0000000000007941 */ /* 0x000fea0003800200 */
.L_x_2110:
[----:B------:R-:W-:Y:S01]  /*31080*/  LOP3.LUT P0, RZ, R8, 0x100, RZ, 0xc0, !PT ;  /* 0x0000010008ff7812 */ /* 0x000fe2000780c0ff */
[----:B------:R-:W-:-:S12]  /*31090*/  BSSY.RECONVERGENT B0, `(.L_x_2112) ;  /* 0x0000032000007945 */ /* 0x000fd80003800200 */
[----:B------:R-:W-:Y:S05]  /*310a0*/  @!P0 BRA `(.L_x_2113) ;  /* 0x0000000000c08947 */ /* 0x000fea0003800000 */
[--C-:B0-2---:R-:W-:Y:S01]  /*310b0*/  FADD.FTZ R77, R95, -R142.reuse ;  /* 0x8000008e5f4d7221 */ /* 0x105fe20000010000 */
        /* <DEDUP_REMOVED lines=12> */
[----:B------:R-:W-:Y:S01]  /*31180*/  FADD.FTZ R143, R130, -R142 ;  /* 0x8000008e828f7221 */ /* 0x000fe20000010000 */
[----:B------:R-:W-:-:S02]  /*31190*/  IMAD.U32 R78, R66, 0x10000, RZ ;  /* 0x00010000424e7824 */ /* 0x000fc400078e00ff */
[C---:B------:R-:W-:Y:S01]  /*311a0*/  FMUL.FTZ R79, R140.reuse, R79 ;  /* 0x0000004f8c4f7220 */ /* 0x040fe20000410000 */
[C---:B------:R-:W-:Y:S01]  /*311b0*/  FMUL.FTZ R141, R140.reuse, R137 ;  /* 0x000000898c8d7220 */ /* 0x040fe20000410000 */
[----:B------:R-:W-:Y:S01]  /*311c0*/  FMUL.FTZ R145, R140, R143 ;  /* 0x0000008f8c917220 */ /* 0x000fe20000410000 */
[----:B------:R-:W-:Y:S01]  /*311d0*/  SHF.L.U32 R146, R63, 0x10, RZ ;  /* 0x000000103f927819 */ /* 0x000fe200000006ff */
        /* <DEDUP_REMOVED lines=26> */
[----:B------:R-:W-:Y:S01]  /*31380*/  F2FP.BF16.F32.PACK_AB R76, R141, R76 ;  /* 0x0000004c8d4c723e */ /* 0x000fe200000010ff */
[----:B------:R-:W-:-:S04]  /*31390*/  VIADD R134, R134, 0x20 ;  /* 0x0000002086867836 */ /* 0x000fc80000000000 */
[----:B------:R1:W-:Y:S03]  /*313a0*/  STG.E.128 desc[UR6][R136.64], R76 ;  /* 0x0000004c88007986 */ /* 0x0003e6000c101d06 */
.L_x_2113:
[----:B------:R-:W-:Y:S05]  /*313b0*/  BSYNC.RECONVERGENT B0 ;  /* 0x0000000000007941 */ /* 0x000fea0003800200 */
.L_x_2112:
[----:B------:R-:W-:Y:S01]  /*313c0*/  LOP3.LUT P0, RZ, R8, 0x80, RZ, 0xc0, !PT ;  /* 0x0000008008ff7812 */ /* 0x000fe2000780c0ff */
[----:B------:R-:W-:-:S12]  /*313d0*/  BSSY.RECONVERGENT B0, `(.L_x_2114) ;  /* 0x0000036000007945 */ /* 0x000fd80003800200 */
[----:B------:R-:W-:Y:S05]  /*313e0*/  @!P0 BRA `(.L_x_2115) ;  /* 0x0000000000d08947 */ /* 0x000fea0003800000 */
[--C-:B012---:R-:W-:Y:S01]  /*313f0*/  FADD.FTZ R77, R96, -R142.reuse ;  /* 0x8000008e604d7221 */ /* 0x107fe20000010000 */
[----:B------:R-:W-:Y:S01]  /*31400*/  FADD.FTZ R141, R104, -R142 ;  /* 0x8000008e688d7221 */ /* 0x000fe20000010000 */
[----:B------:R-:W-:Y:S01]  /*31410*/  SHF.L.U32 R78, R57, 0x10, RZ ;  /* 0x00000010394e7819 */ /* 0x000fe200000006ff */
[----:B------:R-:W-:Y:S02]  /*31420*/  IMAD.U32 R136, R53, 0x10000, RZ ;  /* 0x0001000035887824 */ /* 0x000fe400078e00ff */
[C---:B------:R-:W-:Y:S01]  /*31430*/  FMUL.FTZ R76, R140.reuse, R77 ;  /* 0x0000004d8c4c7220 */ /* 0x040fe20000410000 */
[----:B------:R-:W-:Y:S01]  /*31440*/  FMUL.FTZ R77, R140, R141 ;  /* 0x0000008d8c4d7220 */ /* 0x000fe20000410000 */
[----:B------:R-:W-:Y:S01]  /*31450*/  SHF.L.U32 R79, R56, 0x10, RZ ;  /* 0x00000010384f7819 */ /* 0x000fe200000006ff */
[----:B------:R-:W-:Y:S01]  /*31460*/  IMAD.U32 R137, R52, 0x10000, RZ ;  /* 0x0001000034897824 */ /* 0x000fe200078e00ff */
[----:B------:R-:W-:Y:S01]  /*31470*/  PRMT R148, R59, 0x7632, R148 ;  /* 0x000076323b947816 */ /* 0x000fe20000000094 */
[--C-:B------:R-:W-:Y:S01]  /*31480*/  FFMA.FTZ R77, R77, R78, R136.reuse ;  /* 0x0000004e4d4d7223 */ /* 0x100fe20000010088 */
[----:B------:R-:W-:Y:S01]  /*31490*/  PRMT R136, R54, 0x7632, R136 ;  /* 0x0000763236887816 */ /* 0x000fe20000000088 */
[----:B------:R-:W-:Y:S01]  /*314a0*/  FFMA.FTZ R76, R76, R79, R137 ;  /* 0x0000004f4c4c7223 */ /* 0x000fe20000010089 */
[----:B------:R-:W-:Y:S01]  /*314b0*/  PRMT R78, R58, 0x7632, R78 ;  /* 0x000076323a4e7816 */ /* 0x000fe2000000004e */
[--C-:B------:R-:W-:Y:S01]  /*314c0*/  FADD.FTZ R79, R123, -R142.reuse ;  /* 0x8000008e7b4f7221 */ /* 0x100fe20000010000 */
[----:B------:R-:W-:Y:S01]  /*314d0*/  FADD.FTZ R137, R124, -R142 ;  /* 0x8000008e7c897221 */ /* 0x000fe20000010000 */
[----:B------:R-:W-:Y:S01]  /*314e0*/  IMAD.U32 R136, R136, 0x10000, RZ ;  /* 0x0001000088887824 */ /* 0x000fe200078e00ff */
[----:B------:R-:W-:Y:S01]  /*314f0*/  SHF.L.U32 R78, R78, 0x10, RZ ;  /* 0x000000104e4e7819 */ /* 0x000fe200000006ff */
[C---:B------:R-:W-:Y:S01]  /*31500*/  FMUL.FTZ R79, R140.reuse, R79 ;  /* 0x0000004f8c4f7220 */ /* 0x040fe20000410000 */
[----:B------:R-:W-:Y:S01]  /*31510*/  FMUL.FTZ R141, R140, R137 ;  /* 0x000000898c8d7220 */ /* 0x000fe20000410000 */
[----:B------:R-:W-:Y:S01]  /*31520*/  PRMT R150, R55, 0x7632, R150 ;  /* 0x0000763237967816 */ /* 0x000fe20000000096 */
[----:B------:R-:W-:Y:S01]  /*31530*/  FADD.FTZ R143, R131, -R142 ;  /* 0x8000008e838f7221 */ /* 0x000fe20000010000 */
[----:B------:R-:W-:Y:S01]  /*31540*/  FFMA.FTZ R154, R79, R78, R136 ;  /* 0x0000004e4f9a7223 */ /* 0x000fe20000010088 */
[----:B------:R-:W-:Y:S01]  /*31550*/  SHF.L.U32 R144, R59, 0x10, RZ ;  /* 0x000000103b907819 */ /* 0x000fe200000006ff */
[----:B------:R-:W0:Y:S01]  /*31560*/  LDC.64 R136, c[0x0][0x428] ;  /* 0x00010a00ff887b82 */ /* 0x000e220000000a00 */
[----:B------:R-:W-:Y:S01]  /*31570*/  IMAD.U32 R146, R55, 0x10000, RZ ;  /* 0x0001000037927824 */ /* 0x000fe200078e00ff */
[----:B------:R-:W-:Y:S01]  /*31580*/  SHF.L.U32 R148, R148, 0x10, RZ ;  /* 0x0000001094947819 */ /* 0x000fe200000006ff */
[----:B------:R-:W-:-:S02]  /*31590*/  IMAD.U32 R150, R150, 0x10000, RZ ;  /* 0x0001000096967824 */ /* 0x000fc400078e00ff */
[----:B------:R-:W-:Y:S01]  /*315a0*/  FMUL.FTZ R143, R140, R143 ;  /* 0x0000008f8c8f7220 */ /* 0x000fe20000410000 */
        /* <DEDUP_REMOVED lines=17> */
[----:B------:R-:W-:Y:S01]  /*316c0*/  F2FP.BF16.F32.PACK_AB R79, R156, R145 ;  /* 0x000000919c4f723e */ /* 0x000fe200000010ff */
[----:B0-----:R-:W-:Y:S01]  /*316d0*/  IMAD.WIDE.U32 R136, R134, 0x10, R136 ;  /* 0x0000001086887825 */ /* 0x001fe200078e0088 */
[----:B------:R-:W-:-:S02]  /*316e0*/  F2FP.BF16.F32.PACK_AB R78, R154, R143 ;  /* 0x0000008f9a4e723e */ /* 0x000fc400000010ff */
[----:B------:R-:W-:Y:S02]  /*316f0*/  F2FP.BF16.F32.PACK_AB R77, R146, R77 ;  /* 0x0000004d924d723e */ /* 0x000fe400000010ff */
[----:B------:R-:W-:Y:S02]  /*31700*/  F2FP.BF16.F32.PACK_AB R76, R141, R76 ;  /* 0x0000004c8d4c723e */ /* 0x000fe400000010ff */
[----:B------:R-:W-:-:S03]  /*31710*/  IADD3 R134, PT, PT, R134, 0x20, RZ ;  /* 0x0000002086867810 */ /* 0x000fc60007ffe0ff */
[----:B------:R3:W-:Y:S04]  /*31720*/  STG.E.128 desc[UR6][R136.64], R76 ;  /* 0x0000004c88007986 */ /* 0x0007e8000c101d06 */
.L_x_2115:
[----:B------:R-:W-:Y:S05]  /*31730*/  BSYNC.RECONVERGENT B0 ;  /* 0x0000000000007941 */ /* 0x000fea0003800200 */
.L_x_2114:
[----:B------:R-:W-:Y:S01]  /*31740*/  LOP3.LUT P0, RZ, R8, 0x40, RZ, 0xc0, !PT ;  /* 0x0000004008ff7812 */ /* 0x000fe2000780c0ff */
[----:B------:R-:W-:-:S12]  /*31750*/  BSSY.RECONVERGENT B0, `(.L_x_2116) ;  /* 0x000003a000007945 */ /* 0x000fd80003800200 */
[----:B------:R-:W-:Y:S05]  /*31760*/  @!P0 BRA `(.L_x_2117) ;  /* 0x0000000000e08947 */ /* 0x000fea0003800000 */
[--C-:B0123--:R-:W-:Y:S01]  /*31770*/  FADD.FTZ R77, R97, -R142.reuse ;  /* 0x8000008e614d7221 */ /* 0x10ffe20000010000 */
[----:B------:R-:W-:Y:S01]  /*31780*/  SHF.L.U32 R137, R44, 0x10, RZ ;  /* 0x000000102c897819 */ /* 0x000fe200000006ff */
[----:B------:R-:W-:Y:S01]  /*31790*/  IMAD.U32 R79, R48, 0x10000, RZ ;  /* 0x00010000304f7824 */ /* 0x000fe200078e00ff */
[----:B------:R-:W-:Y:S01]  /*317a0*/  SHF.L.U32 R136, R45, 0x10, RZ ;  /* 0x000000102d887819 */ /* 0x000fe200000006ff */
[----:B------:R-:W-:Y:S01]  /*317b0*/  FMUL.FTZ R76, R140, R77 ;  /* 0x0000004d8c4c7220 */ /* 0x000fe20000410000 */
[--C-:B------:R-:W-:Y:S01]  /*317c0*/  FADD.FTZ R77, R106, -R142.reuse ;  /* 0x8000008e6a4d7221 */ /* 0x100fe20000010000 */
[----:B------:R-:W-:Y:S01]  /*317d0*/  SHF.L.U32 R150, R47, 0x10, RZ ;  /* 0x000000102f967819 */ /* 0x000fe200000006ff */
[----:B------:R-:W-:Y:S02]  /*317e0*/  IMAD.U32 R78, R49, 0x10000, RZ ;  /* 0x00010000314e7824 */ /* 0x000fe400078e00ff */
[----:B------:R-:W-:Y:S01]  /*317f0*/  FFMA.FTZ R76, R76, R79, R137 ;  /* 0x0000004f4c4c7223 */ /* 0x000fe20000010089 */
[----:B------:R-:W-:Y:S01]  /*31800*/  FADD.FTZ R137, R126, -R142 ;  /* 0x8000008e7e897221 */ /* 0x000fe20000010000 */
[----:B------:R-:W-:-:S02]  /*31810*/  IMAD.U32 R148, R51, 0x10000, RZ ;  /* 0x0001000033947824 */ /* 0x000fc400078e00ff */
[----:B------:R-:W-:Y:S01]  /*31820*/  FMUL.FTZ R77, R140, R77 ;  /* 0x0000004d8c4d7220 */ /* 0x000fe20000410000 */
[----:B------:R-:W-:Y:S01]  /*31830*/  PRMT R144, R50, 0x7632, R144 ;  /* 0x0000763232907816 */ /* 0x000fe20000000090 */
[----:B------:R-:W-:Y:S01]  /*31840*/  FMUL.FTZ R137, R140, R137 ;  /* 0x000000898c897220 */ /* 0x000fe20000410000 */
[----:B------:R-:W-:Y:S01]  /*31850*/  PRMT R146, R46, 0x7632, R146 ;  /* 0x000076322e927816 */ /* 0x000fe20000000092 */
[----:B------:R-:W-:Y:S01]  /*31860*/  FFMA.FTZ R77, R77, R78, R136 ;  /* 0x0000004e4d4d7223 */ /* 0x000fe20000010088 */
[----:B------:R-:W-:Y:S01]  /*31870*/  PRMT R152, R51, 0x7632, R152 ;  /* 0x0000763233987816 */ /* 0x000fe20000000098 */
[----:B------:R-:W-:Y:S01]  /*31880*/  FFMA.FTZ R145, R137, R148, R150 ;  /* 0x0000009489917223 */ /* 0x000fe20000010096 */
[----:B------:R-:W-:Y:S01]  /*31890*/  PRMT R154, R47, 0x7632, R154 ;  /* 0x000076322f9a7816 */ /* 0x000fe2000000009a */
[----:B------:R-:W0:Y:S01]  /*318a0*/  LDC.64 R136, c[0x0][0x428] ;  /* 0x00010a00ff887b82 */ /* 0x000e220000000a00 */
[--C-:B------:R-:W-:Y:S01]  /*318b0*/  FADD.FTZ R79, R125, -R142.reuse ;  /* 0x8000008e7d4f7221 */ /* 0x100fe20000010000 */
[----:B------:R-:W-:Y:S01]  /*318c0*/  FADD.FTZ R141, R132, -R142 ;  /* 0x8000008e848d7221 */ /* 0x000fe20000010000 */
[----:B------:R-:W-:Y:S01]  /*318d0*/  SHF.L.U32 R146, R146, 0x10, RZ ;  /* 0x0000001092927819 */ /* 0x000fe200000006ff */
[----:B------:R-:W-:Y:S01]  /*318e0*/  IMAD.U32 R144, R144, 0x10000, RZ ;  /* 0x0001000090907824 */ /* 0x000fe200078e00ff */
[----:B------:R-:W-:Y:S01]  /*318f0*/  SHF.L.U32 R154, R154, 0x10, RZ ;  /* 0x000000109a9a7819 */ /* 0x000fe200000006ff */
[----:B------:R-:W-:Y:S01]  /*31900*/  FMUL.FTZ R79, R140, R79 ;  /* 0x0000004f8c4f7220 */ /* 0x000fe20000410000 */
[----:B------:R-:W-:-:S02]  /*31910*/  IMAD.U32 R152, R152, 0x10000, RZ ;  /* 0x0001000098987824 */ /* 0x000fc400078e00ff */
[----:B------:R-:W-:Y:S01]  /*31920*/  FMUL.FTZ R141, R140, R141 ;  /* 0x0000008d8c8d7220 */ /* 0x000fe20000410000 */
[----:B------:R-:W-:Y:S01]  /*31930*/  PRMT R148, R49, 0x7632, R148 ;  /* 0x0000763231947816 */ /* 0x000fe20000000094 */
[----:B------:R-:W-:Y:S01]  /*31940*/  FFMA.FTZ R78, R79, R144, R146 ;  /* 0x000000904f4e7223 */ /* 0x000fe20000010092 */
[----:B------:R-:W-:Y:S01]  /*31950*/  PRMT R150, R45, 0x7632, R150 ;  /* 0x000076322d967816 */ /* 0x000fe20000000096 */
[----:B------:R-:W-:Y:S01]  /*31960*/  FFMA.FTZ R156, R141, R152, R154 ;  /* 0x000000988d9c7223 */ /* 0x000fe2000001009a */
[----:B------:R-:W-:Y:S01]  /*31970*/  PRMT R144, R48, 0x7632, R144 ;  /* 0x0000763230907816 */ /* 0x000fe20000000090 */
[----:B------:R-:W-:Y:S01]  /*31980*/  FADD.FTZ R141, R115, -R142 ;  /* 0x8000008e738d7221 */ /* 0x000fe20000010000 */
[----:B------:R-:W-:Y:S01]  /*31990*/  PRMT R146, R44, 0x7632, R146 ;  /* 0x000076322c927816 */ /* 0x000fe20000000092 */
[--C-:B------:R-:W-:Y:S01]  /*319a0*/  FADD.FTZ R79, R105, -R142.reuse ;  /* 0x8000008e694f7221 */ /* 0x100fe20000010000 */
        /* <DEDUP_REMOVED lines=11> */
[----:B------:R-:W-:Y:S01]  /*31a60*/  FFMA.FTZ R143, R143, R152, R154 ;  /* 0x000000988f8f7223 */ /* 0x000fe2000001009a */
[----:B0-----:R-:W-:-:S04]  /*31a70*/  IMAD.WIDE.U32 R136, R134, 0x10, R136 ;  /* 0x0000001086887825 */ /* 0x001fc800078e0088 */
[----:B------:R-:W-:Y:S01]  /*31a80*/  FFMA.FTZ R141, R79, R144, R146 ;  /* 0x000000904f8d7223 */ /* 0x000fe20000010092 */
[----:B------:R-:W-:Y:S02]  /*31a90*/  F2FP.BF16.F32.PACK_AB R79, R156, R145 ;  /* 0x000000919c4f723e */ /* 0x000fe400000010ff */
[----:B------:R-:W-:Y:S01]  /*31aa0*/  F2FP.BF16.F32.PACK_AB R78, R78, R143 ;  /* 0x0000008f4e4e723e */ /* 0x000fe200000010ff */
[----:B------:R-:W-:Y:S01]  /*31ab0*/  VIADD R134, R134, 0x20 ;  /* 0x0000002086867836 */ /* 0x000fe20000000000 */
[----:B------:R-:W-:Y:S02]  /*31ac0*/  F2FP.BF16.F32.PACK_AB R77, R148, R77 ;  /* 0x0000004d944d723e */ /* 0x000fe400000010ff */
[----:B------:R-:W-:-:S05]  /*31ad0*/  F2FP.BF16.F32.PACK_AB R76, R141, R76 ;  /* 0x0000004c8d4c723e */ /* 0x000fca00000010ff */
[----:B------:R4:W-:Y:S02]  /*31ae0*/  STG.E.128 desc[UR6][R136.64], R76 ;  /* 0x0000004c88007986 */ /* 0x0009e4000c101d06 */
.L_x_2117:
[----:B------:R-:W-:Y:S05]  /*31af0*/  BSYNC.RECONVERGENT B0 ;  /* 0x0000000000007941 */ /* 0x000fea0003800200 */
.L_x_2116:
[----:B------:R-:W-:Y:S01]  /*31b00*/  LOP3.LUT P0, RZ, R8, 0x20, RZ, 0xc0, !PT ;  /* 0x0000002008ff7812 */ /* 0x000fe2000780c0ff */
[----:B------:R-:W-:-:S12]  /*31b10*/  BSSY.RECONVERGENT B0, `(.L_x_2118) ;  /* 0x0000039000007945 */ /* 0x000fd80003800200 */
[----:B------:R-:W-:Y:S05]  /*31b20*/  @!P0 BRA `(.L_x_2119) ;  /* 0x0000000000dc8947 */ /* 0x000fea0003800000 */
[--C-:B01234-:R-:W-:Y:S01]  /*31b30*/  FADD.FTZ R77, R98, -R142.reuse ;  /* 0x8000008e624d7221 */ /* 0x11ffe20000010000 */
[----:B------:R-:W-:Y:S01]  /*31b40*/  SHF.L.U32 R76, R40, 0x10, RZ ;  /* 0x00000010284c7819 */ /* 0x000fe200000006ff */
[----:B------:R-:W-:Y:S02]  /*31b50*/  IMAD.U32 R78, R36, 0x10000, RZ ;  /* 0x00010000244e7824 */ /* 0x000fe400078e00ff */
[--C-:B------:R-:W-:Y:S01]  /*31b60*/  FADD.FTZ R137, R108, -R142.reuse ;  /* 0x8000008e6c897221 */ /* 0x100fe20000010000 */
[----:B------:R-:W-:Y:S01]  /*31b70*/  FMUL.FTZ R77, R140, R77 ;  /* 0x0000004d8c4d7220 */ /* 0x000fe20000410000 */
[--C-:B------:R-:W-:Y:S01]  /*31b80*/  FADD.FTZ R149, R118, -R142.reuse ;  /* 0x8000008e76957221 */ /* 0x100fe20000010000 */
[--C-:B------:R-:W-:Y:S01]  /*31b90*/  FADD.FTZ R79, R107, -R142.reuse ;  /* 0x8000008e6b4f7221 */ /* 0x100fe20000010000 */
[----:B------:R-:W-:Y:S01]  /*31ba0*/  FADD.FTZ R147, R117, -R142 ;  /* 0x8000008e75937221 */ /* 0x000fe20000010000 */
[----:B------:R-:W-:Y:S01]  /*31bb0*/  FFMA.FTZ R141, R77, R76, R78 ;  /* 0x0000004c4d8d7223 */ /* 0x000fe2000001004e */
[--C-:B------:R-:W-:Y:S01]  /*31bc0*/  FADD.FTZ R151, R127, -R142.reuse ;  /* 0x8000008e7f977221 */ /* 0x100fe20000010000 */
        /* <DEDUP_REMOVED lines=8> */
[C---:B------:R-:W-:Y:S01]  /*31c50*/  FMUL.FTZ R149, R140.reuse, R149 ;  /* 0x000000958c957220 */ /* 0x040fe20000410000 */
[----:B------:R-:W-:Y:S01]  /*31c60*/  PRMT R148, R43, 0x7632, R148 ;  /* 0x000076322b947816 */ /* 0x000fe20000000094 */
[C---:B------:R-:W-:Y:S01]  /*31c70*/  FMUL.FTZ R78, R140.reuse, R79 ;  /* 0x0000004f8c4e7220 */ /* 0x040fe20000410000 */
[----:B------:R-:W-:Y:S01]  /*31c80*/  PRMT R150, R39, 0x7632, R150 ;  /* 0x0000763227967816 */ /* 0x000fe20000000096 */
[C---:B------:R-:W-:Y:S01]  /*31c90*/  FMUL.FTZ R79, R140.reuse, R147 ;  /* 0x000000938c4f7220 */ /* 0x040fe20000410000 */
[C---:B------:R-:W-:Y:S01]  /*31ca0*/  FMUL.FTZ R136, R140.reuse, R151 ;  /* 0x000000978c887220 */ /* 0x040fe20000410000 */
[C---:B------:R-:W-:Y:S01]  /*31cb0*/  FMUL.FTZ R155, R140.reuse, R155 ;  /* 0x0000009b8c9b7220 */ /* 0x040fe20000410000 */
[----:B------:R-:W-:Y:S01]  /*31cc0*/  FMUL.FTZ R137, R140, R153 ;  /* 0x000000998c897220 */ /* 0x000fe20000410000 */
[----:B------:R-:W-:Y:S01]  /*31cd0*/  FFMA.FTZ R140, R142, R143, R145 ;  /* 0x0000008f8e8c7223 */ /* 0x000fe20000010091 */
[----:B------:R-:W-:Y:S01]  /*31ce0*/  FFMA.FTZ R142, R149, R144, R146 ;  /* 0x00000090958e7223 */ /* 0x000fe20000010092 */
[----:B------:R-:W-:Y:S01]  /*31cf0*/  SHF.L.U32 R148, R148, 0x10, RZ ;  /* 0x0000001094947819 */ /* 0x000fe200000006ff */
[----:B------:R-:W-:Y:S01]  /*31d00*/  IMAD.U32 R150, R150, 0x10000, RZ ;  /* 0x0001000096967824 */ /* 0x000fe200078e00ff */
[----:B------:R-:W-:-:S02]  /*31d10*/  PRMT R147, R42, 0x7632, R147 ;  /* 0x000076322a937816 */ /* 0x000fc40000000093 */
[----:B------:R-:W-:Y:S01]  /*31d20*/  PRMT R149, R38, 0x7632, R149 ;  /* 0x0000763226957816 */ /* 0x000fe20000000095 */
[----:B------:R-:W-:Y:S01]  /*31d30*/  FFMA.FTZ R155, R155, R148, R150 ;  /* 0x000000949b9b7223 */ /* 0x000fe20000010096 */
[----:B------:R-:W-:Y:S01]  /*31d40*/  PRMT R144, R41, 0x7632, R144 ;  /* 0x0000763229907816 */ /* 0x000fe20000000090 */
[----:B------:R-:W-:Y:S01]  /*31d50*/  IMAD.U32 R147, R147, 0x10000, RZ ;  /* 0x0001000093937824 */ /* 0x000fe200078e00ff */
[----:B------:R-:W-:Y:S01]  /*31d60*/  PRMT R146, R37, 0x7632, R146 ;  /* 0x0000763225927816 */ /* 0x000fe20000000092 */
[----:B------:R-:W-:Y:S01]  /*31d70*/  IMAD.U32 R149, R149, 0x10000, RZ ;  /* 0x0001000095957824 */ /* 0x000fe200078e00ff */
[----:B------:R-:W-:Y:S02]  /*31d80*/  PRMT R143, R40, 0x7632, R143 ;  /* 0x00007632288f7816 */ /* 0x000fe4000000008f */
[----:B------:R-:W-:Y:S01]  /*31d90*/  PRMT R145, R36, 0x7632, R145 ;  /* 0x0000763224917816 */ /* 0x000fe20000000091 */
[----:B------:R-:W-:Y:S01]  /*31da0*/  FFMA.FTZ R149, R136, R147, R149 ;  /* 0x0000009388957223 */ /* 0x000fe20000010095 */
[----:B------:R-:W-:Y:S01]  /*31db0*/  SHF.L.U32 R144, R144, 0x10, RZ ;  /* 0x0000001090907819 */ /* 0x000fe200000006ff */
[----:B------:R-:W-:Y:S01]  /*31dc0*/  IMAD.U32 R143, R143, 0x10000, RZ ;  /* 0x000100008f8f7824 */ /* 0x000fe200078e00ff */
[----:B------:R-:W-:Y:S01]  /*31dd0*/  SHF.L.U32 R146, R146, 0x10, RZ ;  /* 0x0000001092927819 */ /* 0x000fe200000006ff */
[----:B------:R-:W-:Y:S01]  /*31de0*/  IMAD.U32 R145, R145, 0x10000, RZ ;  /* 0x0001000091917824 */ /* 0x000fe200078e00ff */
[----:B------:R-:W-:-:S02]  /*31df0*/  SHF.L.U32 R148, R43, 0x10, RZ ;  /* 0x000000102b947819 */ /* 0x000fc400000006ff */
[----:B------:R-:W-:Y:S01]  /*31e00*/  SHF.L.U32 R150, R39, 0x10, RZ ;  /* 0x0000001027967819 */ /* 0x000fe200000006ff */
[----:B------:R-:W-:Y:S01]  /*31e10*/  FFMA.FTZ R147, R79, R144, R146 ;  /* 0x000000904f937223 */ /* 0x000fe20000010092 */
[----:B------:R-:W-:Y:S01]  /*31e20*/  FFMA.FTZ R144, R78, R143, R145 ;  /* 0x0000008f4e907223 */ /* 0x000fe20000010091 */
[----:B------:R-:W-:Y:S02]  /*31e30*/  F2FP.BF16.F32.PACK_AB R78, R149, R142 ;  /* 0x0000008e954e723e */ /* 0x000fe400000010ff */
[----:B------:R-:W-:Y:S01]  /*31e40*/  FFMA.FTZ R148, R137, R148, R150 ;  /* 0x0000009489947223 */ /* 0x000fe20000010096 */
[----:B0-----:R-:W-:Y:S01]  /*31e50*/  IMAD.WIDE.U32 R136, R134, 0x10, R76 ;  /* 0x0000001086887825 */ /* 0x001fe200078e004c */
[----:B------:R-:W-:Y:S02]  /*31e60*/  F2FP.BF16.F32.PACK_AB R77, R147, R140 ;  /* 0x0000008c934d723e */ /* 0x000fe400000010ff */
[----:B------:R-:W-:Y:S02]  /*31e70*/  F2FP.BF16.F32.PACK_AB R76, R144, R141 ;  /* 0x0000008d904c723e */ /* 0x000fe400000010ff */
[----:B------:R-:W-:-:S05]  /*31e80*/  F2FP.BF16.F32.PACK_AB R79, R155, R148 ;  /* 0x000000949b4f723e */ /* 0x000fca00000010ff */
[----:B------:R0:W-:Y:S02]  /*31e90*/  STG.E.128 desc[UR6][R136.64], R76 ;  /* 0x0000004c88007986 */ /* 0x0001e4000c101d06 */
.L_x_2119:
[----:B------:R-:W-:Y:S05]  /*31ea0*/  BSYNC.RECONVERGENT B0 ;  /* 0x0000000000007941 */ /* 0x000fea0003800200 */
.L_x_2118:
[----:B01234-:R-:W0:Y:S02]  /*31eb0*/  LDC.64 R76, c[0x0][0x380] ;  /* 0x0000e000ff4c7b82 */ /* 0x01fe240000000a00 */
[----:B0-----:R-:W-:-:S04]  /*31ec0*/  LEA R0, R76, R0, 0x2 ;  /* 0x000000004c007211 */ /* 0x001fc800078e10ff */
[----:B------:R-:W-:-:S13]  /*31ed0*/  ISETP.GE.AND P0, PT, R0, R77, PT ;  /* 0x0000004d0000720c */ /* 0x000fda0003f06270 */
[----:B------:R-:W-:Y:S05]  /*31ee0*/  @!P0 BRA `(.L_x_2120) ;  /* 0xfffffcec00d48947 */ /* 0x000fea000383ffff */
[----:B------:R-:W-:Y:S05]  /*31ef0*/  EXIT ;  /* 0x000000000000794d */ /* 0x000fea0003800000 */
.L_x_2109:
[----:B------:R-:W-:Y:S01]  /*31f00*/  HFMA2 R144, -RZ, RZ, 0, 5.9604644775390625e-08 ;  /* 0x00000001ff907431 */ /* 0x000fe200000001ff */
[----:B------:R-:W-:Y:S01]  /*31f10*/  BSSY B0, `(.L_x_2121) ;  /* 0x0000007000007945 */ /* 0x000fe20003800000 */
[----:B------:R-:W-:Y:S01]  /*31f20*/  IMAD.MOV.U32 R143, RZ, RZ, R76 ;  /* 0x000000ffff8f7224 */ /* 0x000fe200078e004c */
[----:B------:R-:W-:Y:S01]  /*31f30*/  MOV R142, 0xffffffff ;  /* 0xffffffff008e7802 */ /* 0x000fe20000000f00 */
[----:B------:R-:W-:-:S07]  /*31f40*/  IMAD.MOV.U32 R145, RZ, RZ, 0x1f ;  /* 0x0000001fff917424 */ /* 0x000fce00078e00ff */
[----:B------:R-:W-:Y:S05]  /*31f50*/  WARPSYNC.COLLECTIVE R142, `(.L_x_2122) ;  /* 0x000000008e087348 */ /* 0x000fea0003c00000 */
[----:B------:R0:W1:Y:S02]  /*31f60*/  SHFL.BFLY P6, R141, R143, R144, R145 ;  /* 0x0c0000908f8d7389 */ /* 0x00006400000c0091 */
[----:B01----:R-:W-:Y:S05]  /*31f70*/  ENDCOLLECTIVE ;  /* 0x000000000000791b */ /* 0x003fea0003800000 */
.L_x_2122:
[----:B------:R-:W-:Y:S05]  /*31f80*/  BSYNC B0 ;  /* 0x0000000000007941 */ /* 0x000fea0003800000 */
.L_x_2121:
[----:B------:R-:W-:Y:S02]  /*31f90*/  IMAD.MOV.U32 R77, RZ, RZ, R141 ;  /* 0x000000ffff4d7224 */ /* 0x000fe400078e008d */
[----:B------:R-:W-:Y:S02]  /*31fa0*/  HFMA2 R145, -RZ, RZ, 0, 1.847743988037109375e-06 ;  /* 0x0000001fff917431 */ /* 0x000fe400000001ff */
[----:B------:R-:W-:Y:S01]  /*31fb0*/  IMAD.MOV.U32 R144, RZ, RZ, 0x2 ;  /* 0x00000002ff907424 */ /* 0x000fe200078e00ff */
[----:B------:R-:W0:Y:S01]  /*31fc0*/  LDC R137, c[0x0][0x400] ;  /* 0x00010000ff897b82 */ /* 0x000e220000000800 */
[----:B------:R-:W-:Y:S01]  /*31fd0*/  FADD.FTZ R77, R76, R77 ;  /* 0x0000004d4c4d7221 */ /* 0x000fe20000010000 */
[----:B------:R-:W-:-:S04]  /*31fe0*/  IMAD.MOV.U32 R142, RZ, RZ, -0x1 ;  /* 0xffffffffff8e7424 */ /* 0x000fc800078e00ff */
[----:B------:R-:W-:-:S07]  /*31ff0*/  MOV R143, R77 ;  /* 0x0000004d008f7202 */ /* 0x000fce0000000f00 */
[----:B0-----:R-:W-:Y:S05]  /*32000*/  WARPSYNC.COLLECTIVE R142, `(.L_x_2123) ;  /* 0x000000008e087348 */ /* 0x001fea0003c00000 */
[----:B------:R1:W2:Y:S02]  /*32010*/  SHFL.BFLY P6, R141, R143, R144, R145 ;  /* 0x0c0000908f8d7389 */ /* 0x0002a400000c0091 */
[----:B012---:R-:W-:Y:S05]  /*32020*/  ENDCOLLECTIVE ;  /* 0x000000000000791b */ /* 0x007fea0003800000 */
.L_x_2123:
[----:B------:R-:W-:Y:S01]  /*32030*/  HFMA2 R144, -RZ, RZ, 0, 2.384185791015625e-07 ;  /* 0x00000004ff907431 */ /* 0x000fe200000001ff */
[----:B------:R-:W-:-:S05]  /*32040*/  MOV R78, R141 ;  /* 0x0000008d004e7202 */ /* 0x000fca0000000f00 */
[----:B------:R-:W-:-:S04]  /*32050*/  FADD.FTZ R78, R77, R78 ;  /* 0x0000004e4d4e7221 */ /* 0x000fc80000010000 */
[----:B------:R-:W-:-:S07]  /*32060*/  IMAD.MOV.U32 R143, RZ, RZ, R78 ;  /* 0x000000ffff8f7224 */ /* 0x000fce00078e004e */
[----:B------:R-:W-:Y:S05]  /*32070*/  WARPSYNC.COLLECTIVE R142, `(.L_x_2124) ;  /* 0x000000008e087348 */ /* 0x000fea0003c00000 */
[----:B------:R0:W1:Y:S02]  /*32080*/  SHFL.BFLY P6, R141, R143, R144, R145 ;  /* 0x0c0000908f8d7389 */ /* 0x00006400000c0091 */
[----:B01----:R-:W-:Y:S05]  /*32090*/  ENDCOLLECTIVE ;  /* 0x000000000000791b */ /* 0x003fea0003800000 */
.L_x_2124:
[----:B------:R-:W-:Y:S02]  /*320a0*/  IMAD.MOV.U32 R144, RZ, RZ, 0x8 ;  /* 0x00000008ff907424 */ /* 0x000fe400078e00ff */
[----:B------:R-:W-:-:S04]  /*320b0*/  IMAD.MOV.U32 R79, RZ, RZ, R141 ;  /* 0x000000ffff4f7224 */ /* 0x000fc800078e008d */
[----:B------:R-:W-:-:S05]  /*320c0*/  FADD.FTZ R79, R78, R79 ;  /* 0x0000004f4e4f7221 */ /* 0x000fca0000010000 */
[----:B------:R-:W-:-:S07]  /*320d0*/  MOV R143, R79 ;  /* 0x0000004f008f7202 */ /* 0x000fce0000000f00 */
[----:B------:R-:W-:Y:S05]  /*320e0*/  WARPSYNC.COLLECTIVE R142, `(.L_x_2125) ;  /* 0x000000008e087348 */ /* 0x000fea0003c00000 */
[----:B------:R0:W1:Y:S02]  /*320f0*/  SHFL.BFLY P6, R141, R143, R144, R145 ;  /* 0x0c0000908f8d7389 */ /* 0x00006400000c0091 */
[----:B01----:R-:W-:Y:S05]  /*32100*/  ENDCOLLECTIVE ;  /* 0x000000000000791b */ /* 0x003fea0003800000 */
.L_x_2125:
[----:B------:R-:W-:Y:S01]  /*32110*/  HFMA2 R144, -RZ, RZ, 0, 9.5367431640625e-07 ;  /* 0x00000010ff907431 */ /* 0x000fe200000001ff */
[----:B------:R-:W-:-:S05]  /*32120*/  MOV R136, R141 ;  /* 0x0000008d00887202 */ /* 0x000fca0000000f00 */
[----:B------:R-:W-:-:S04]  /*32130*/  FADD.FTZ R140, R79, R136 ;  /* 0x000000884f8c7221 */ /* 0x000fc80000010000 */
[----:B------:R-:W-:-:S07]  /*32140*/  IMAD.MOV.U32 R143, RZ, RZ, R140 ;  /* 0x000000ffff8f7224 */ /* 0x000fce00078e008c */
[----:B------:R-:W-:Y:S05]  /*32150*/  WARPSYNC.COLLECTIVE R142, `(.L_x_2126) ;  /* 0x000000008e087348 */ /* 0x000fea0003c00000 */
[----:B------:R0:W1:Y:S02]  /*32160*/  SHFL.BFLY P6, R141, R143, R144, R145 ;  /* 0x0c0000908f8d7389 */ /* 0x00006400000c0091 */
[----:B01----:R-:W-:Y:S05]  /*32170*/  ENDCOLLECTIVE ;  /* 0x000000000000791b */ /* 0x003fea0003800000 */
.L_x_2126:
[----:B------:R-:W-:Y:S01]  /*32180*/  MOV R144, 0x1 ;  /* 0x0000000100907802 */ /* 0x000fe20000000f00 */
        /* <DEDUP_REMOVED lines=87> */
.L_x_2127:
[----:B------:R-:W-:Y:S02]  /*32700*/  IMAD.MOV.U32 R144, RZ, RZ, 0x2 ;  /* 0x00000002ff907424 */ /* 0x000fe400078e00ff */
[----:B------:R-:W-:-:S04]  /*32710*/  IMAD.MOV.U32 R77, RZ, RZ, R141 ;  /* 0x000000ffff4d7224 */ /* 0x000fc800078e008d */
[----:B------:R-:W-:-:S05]  /*32720*/  FADD.FTZ R77, R76, R77 ;  /* 0x0000004d4c4d7221 */ /* 0x000fca0000010000 */
[----:B------:R-:W-:-:S07]  /*32730*/  MOV R143, R77 ;  /* 0x0000004d008f7202 */ /* 0x000fce0000000f00 */
[----:B------:R-:W-:Y:S05]  /*32740*/  WARPSYNC.COLLECTIVE R142, `(.L_x_2128) ;  /* 0x000000008e087348 */ /* 0x000fea0003c00000 */
[----:B------:R0:W1:Y:S02]  /*32750*/  SHFL.BFLY P6, R141, R143, R144, R145 ;  /* 0x0c0000908f8d7389 */ /* 0x00006400000c0091 */
[----:B01----:R-:W-:Y:S05]  /*32760*/  ENDCOLLECTIVE ;  /* 0x000000000000791b */ /* 0x003fea0003800000 */
.L_x_2128:
[----:B------:R-:W-:Y:S01]  /*32770*/  HFMA2 R144, -RZ, RZ, 0, 2.384185791015625e-07 ;  /* 0x00000004ff907431 */ /* 0x000fe200000001ff */
[----:B------:R-:W-:-:S05]  /*32780*/  MOV R78, R141 ;  /* 0x0000008d004e7202 */ /* 0x000fca0000000f00 */
[----:B------:R-:W-:-:S04]  /*32790*/  FADD.FTZ R78, R77, R78 ;  /* 0x0000004e4d4e7221 */ /* 0x000fc80000010000 */
[----:B------:R-:W-:-:S07]  /*327a0*/  IMAD.MOV.U32 R143, RZ, RZ, R78 ;  /* 0x000000ffff8f7224 */ /* 0x000fce00078e004e */
[----:B------:R-:W-:Y:S05]  /*327b0*/  WARPSYNC.COLLECTIVE R142, `(.L_x_2129) ;  /* 0x000000008e087348 */ /* 0x000fea0003c00000 */
[----:B------:R0:W1:Y:S02]  /*327c0*/  SHFL.BFLY P6, R141, R143, R144, R145 ;  /* 0x0c0000908f8d7389 */ /* 0x00006400000c0091 */
[----:B01----:R-:W-:Y:S05]  /*327d0*/  ENDCOLLECTIVE ;  /* 0x000000000000791b */ /* 0x003fea0003800000 */
.L_x_2129:
[----:B------:R-:W-:Y:S02]  /*327e0*/  IMAD.MOV.U32 R144, RZ, RZ, 0x8 ;  /* 0x00000008ff907424 */ /* 0x000fe400078e00ff */
[----:B------:R-:W-:-:S04]  /*327f0*/  IMAD.MOV.U32 R79, RZ, RZ, R141 ;  /* 0x000000ffff4f7224 */ /* 0x000fc800078e008d */
[----:B------:R-:W-:-:S05]  /*32800*/  FADD.FTZ R79, R78, R79 ;  /* 0x0000004f4e4f7221 */ /* 0x000fca0000010000 */
[----:B------:R-:W-:-:S07]  /*32810*/  MOV R143, R79 ;  /* 0x0000004f008f7202 */ /* 0x000fce0000000f00 */
[----:B------:R-:W-:Y:S05]  /*32820*/  WARPSYNC.COLLECTIVE R142, `(.L_x_2130) ;  /* 0x000000008e087348 */ /* 0x000fea0003c00000 */
[----:B------:R0:W1:Y:S02]  /*32830*/  SHFL.BFLY P6, R141, R143, R144, R145 ;  /* 0x0c0000908f8d7389 */ /* 0x00006400000c0091 */
[----:B01----:R-:W-:Y:S05]  /*32840*/  ENDCOLLECTIVE ;  /* 0x000000000000791b */ /* 0x003fea0003800000 */
.L_x_2130:
[----:B------:R-:W-:Y:S01]  /*32850*/  HFMA2 R144, -RZ, RZ, 0, 9.5367431640625e-07 ;  /* 0x00000010ff907431 */ /* 0x000fe200000001ff */
[----:B------:R-:W-:-:S05]  /*32860*/  MOV R140, R141 ;  /* 0x0000008d008c7202 */ /* 0x000fca0000000f00 */
[----:B------:R-:W-:-:S04]  /*32870*/  FADD.FTZ R140, R79, R140 ;  /* 0x0000008c4f8c7221 */ /* 0x000fc80000010000 */
[----:B------:R-:W-:-:S07]  /*32880*/  IMAD.MOV.U32 R143, RZ, RZ, R140 ;  /* 0x000000ffff8f7224 */ /* 0x000fce00078e008c */
[----:B------:R-:W-:Y:S05]  /*32890*/  WARPSYNC.COLLECTIVE R142, `(.L_x_2131) ;  /* 0x000000008e087348 */ /* 0x000fea0003c00000 */
[----:B------:R0:W1:Y:S02]  /*328a0*/  SHFL.BFLY P6, R141, R143, R144, R145 ;  /* 0x0c0000908f8d7389 */ /* 0x00006400000c0091 */
[----:B01----:R-:W-:Y:S05]  /*328b0*/  ENDCOLLECTIVE ;  /* 0x000000000000791b */ /* 0x003fea0003800000 */
.L_x_2131:
[----:B------:R-:W-:Y:S05]  /*328c0*/  BRA `(.L_x_2132) ;  /* 0xffffffe000e87947 */ /* 0x000fea000383ffff */
.L_x_2133:
        /* <DEDUP_REMOVED lines=11> */
.L_x_27958:


//--------------------- .text._ZN10layer_norm31ln_parallel_residual_fwd_kernelINS_13Kernel_traitsI13__nv_bfloat16S2_S2_S2_fjLj1280ELj1ELj4ELj1ELj16ENS_18Kernel_traits_baseILj1280ES2_S2_S2_S2_fjLj128EEEEELb1ELb1ELb1EEEvNS_9FwdParamsE --------------------------
	.section	.text._ZN10layer_norm31ln_parallel_residual_fwd_kernelINS_13Kernel_traitsI13__nv_bfloat16S2_S2_S2_fjLj1280ELj1ELj4ELj1ELj16ENS_18Kernel_traits_baseILj1280ES2_S2_S2_S2_fjLj128EEEEELb1ELb1ELb1EEEvNS_9FwdParamsE,"ax",@progbits
	.align	128
        .global         _ZN10layer_norm31ln_parallel_residual_fwd_kernelINS_13Kernel_traitsI13__nv_bfloat16S2_S2_S2_fjLj1280ELj1ELj4ELj1ELj16ENS_18Kernel_traits_baseILj1280ES2_S2_S2_S2_fjLj128EEEEELb1ELb1ELb1EEEvNS_9FwdParamsE
        .type           _ZN10layer_norm31ln_parallel_residual_fwd_kernelINS_13Kernel_traitsI13__nv_bfloat16S2_S2_S2_fjLj1280ELj1ELj4ELj1ELj16ENS_18Kernel_traits_baseILj1280ES2_S2_S2_S2_fjLj128EEEEELb1ELb1ELb1EEEvNS_9FwdParamsE,@function
        .size           _ZN10layer_norm31ln_parallel_residual_fwd_kernelINS_13Kernel_traitsI13__nv_bfloat16S2_S2_S2_fjLj1280ELj1ELj4ELj1ELj16ENS_18Kernel_traits_baseILj1280ES2_S2_S2_S2_fjLj128EEEEELb1ELb1ELb1EEEvNS_9FwdParamsE,(.L_x_27959 - _ZN10layer_norm31ln_parallel_residual_fwd_kernelINS_13Kernel_traitsI13__nv_bfloat16S2_S2_S2_fjLj1280ELj1ELj4ELj1ELj16ENS_18Kernel_traits_baseILj1280ES2_S2_S2_S2_fjLj128EEEEELb1ELb1ELb1EEEvNS_9FwdParamsE)
        .other          _ZN10layer_norm31ln_parallel_residual_fwd_kernelINS_13Kernel_traitsI13__nv_bfloat16S2_S2_S2_fjLj1280ELj1ELj4ELj1ELj16ENS_18Kernel_traits_baseILj1280ES2_S2_S2_S2_fjLj128EEEEELb1ELb1ELb1EEEvNS_9FwdParamsE,@"STO_CUDA_ENTRY STV_DEFAULT"
_ZN10layer_norm31ln_parallel_residual_fwd_kernelINS_13Kernel_traitsI13__nv_bfloat16S2_S2_S2_fjLj1280ELj1ELj4ELj1ELj16ENS_18Kernel_traits_baseILj1280ES2_S2_S2_S2_fjLj128EEEEELb1ELb1ELb1EEEvNS_9FwdParamsE:
.text._ZN10layer_norm31ln_parallel_residual_fwd_kernelINS_13Kernel_traitsI13__nv_bfloat16S2_S2_S2_fjLj1280ELj1ELj4ELj1ELj16ENS_18Kernel_traits_baseILj1280ES2_S2_S2_S2_fjLj128EEEEELb1ELb1ELb1EEEvNS_9FwdParamsE:
[----:B------:R-:W-:Y:S01]  /*0000*/  LDC R1, c[0x0][0x37c] ;  /* 0x0000df00ff017b82 */ /* 0x000fe20000000800 */
[----:B------:R-:W0:Y:S01]  /*0010*/  S2R R0, SR_TID.X ;  /* 0x0000000000007919 */ /* 0x000e220000002100 */
[----:B------:R-:W1:Y:S06]  /*0020*/  LDCU.U8 UR4, c[0x0][0x464] ;  /* 0x00008c80ff0477ac */ /* 0x000e6c0008000000 */
[----:B------:R-:W2:Y:S01]  /*0030*/  LDC.64 R14, c[0x0][0x3d0] ;  /* 0x0000f400ff0e7b82 */ /* 0x000ea20000000a00 */
[----:B------:R-:W3:Y:S01]  /*0040*/  LDCU.64 UR6, c[0x0][0x450] ;  /* 0x00008a00ff0677ac */ /* 0x000ee20008000a00 */
[----:B------:R-:W4:Y:S06]  /*0050*/  LDCU.64 UR8, c[0x0][0x358] ;  /* 0x00006b00ff0877ac */ /* 0x000f2c0008000a00 */
[----:B------:R-:W2:Y:S01]  /*0060*/  LDC R90, c[0x0][0x458] ;  /* 0x00011600ff5a7b82 */ /* 0x000ea20000000800 */
[----:B------:R-:W2:Y:S07]  /*0070*/  LDCU UR10, c[0x0][0x384] ;  /* 0x00007080ff0a77ac */ /* 0x000eae0008000800 */
[----:B------:R-:W2:Y:S01]  /*0080*/  LDC R91, c[0x0][0x45c] ;  /* 0x00011700ff5b7b82 */ /* 0x000ea20000000800 */
[----:B-1----:R-:W-:Y:S01]  /*0090*/  ISETP.NE.AND P1, PT, RZ, UR4, PT ;  /* 0x00000004ff007c0c */ /* 0x002fe2000bf25270 */
[----:B------:R-:W1:Y:S01]  /*00a0*/  LDCU.64 UR4, c[0x0][0x438] ;  /* 0x00008700ff0477ac */ /* 0x000e620008000a00 */
[----:B---3--:R-:W-:-:S02]  /*00b0*/  IMAD.U32 R2, RZ, RZ, UR6 ;  /* 0x00000006ff027e24 */ /* 0x008fc4000f8e00ff */
[----:B------:R-:W-:Y:S01]  /*00c0*/  IMAD.U32 R3, RZ, RZ, UR7 ;  /* 0x00000007ff037e24 */ /* 0x000fe2000f8e00ff */
[----:B0-----:R-:W-:-:S08]  /*00d0*/  LOP3.LUT R163, R0, 0x1f, RZ, 0xc0, !PT ;  /* 0x0000001f00a37812 */ /* 0x001fd000078ec0ff */
[----:B----4-:R-:W3:Y:S01]  /*00e0*/  @P1 LDG.E.64 R2, desc[UR8][R2.64] ;  /* 0x0000000802021981 */ /* 0x010ee2000c1e1b00 */
[----:B------:R-:W0:Y:S01]  /*00f0*/  @P1 LDC R33, c[0x0][0x460] ;  /* 0x00011800ff211b82 */ /* 0x000e220000000800 */
[----:B--2---:R-:W-:Y:S02]  /*0100*/  IMAD.WIDE.U32 R14, R163, 0x10, R14 ;  /* 0x00000010a30e7825 */ /* 0x004fe400078e000e */
[----:B------:R-:W0:Y:S04]  /*0110*/  @P1 LDG.E.64 R12, desc[UR8][R90.64] ;  /* 0x000000085a0c1981 */ /* 0x000e28000c1e1b00 */
[----:B------:R-:W2:Y:S04]  /*0120*/  LDG.E.128 R28, desc[UR8][R14.64] ;  /* 0x000000080e1c7981 */ /* 0x000ea8000c1e1d00 */
[----:B------:R-:W5:Y:S04]  /*0130*/  LDG.E.128 R24, desc[UR8][R14.64+0x200] ;  /* 0x000200080e187981 */ /* 0x000f68000c1e1d00 */
[----:B------:R-:W5:Y:S04]  /*0140*/  LDG.E.128 R20, desc[UR8][R14.64+0x400] ;  /* 0x000400080e147981 */ /* 0x000f68000c1e1d00 */
[----:B------:R-:W5:Y:S04]  /*0150*/  LDG.E.128 R8, desc[UR8][R14.64+0x600] ;  /* 0x000600080e087981 */ /* 0x000f68000c1e1d00 */
[----:B------:R-:W5:Y:S01]  /*0160*/  LDG.E.128 R4, desc[UR8][R14.64+0x800] ;  /* 0x000800080e047981 */ /* 0x000f62000c1e1d00 */
[----:B-1----:R-:W-:-:S04]  /*0170*/  ISETP.NE.U32.AND P0, PT, RZ, UR4, PT ;  /* 0x00000004ff007c0c */ /* 0x002fc8000bf05070 */
[----:B------:R-:W-:Y:S01]  /*0180*/  ISETP.NE.AND.EX P0, PT, RZ, UR5, PT, P0 ;  /* 0x00000005ff007c0c */ /* 0x000fe2000bf05300 */
[----:B------:R-:W1:Y:S01]  /*0190*/  S2UR UR5, SR_CTAID.X ;  /* 0x00000000000579c3 */ /* 0x000e620000002500 */
[----:B------:R-:W-:-:S11]  /*01a0*/  SHF.R.U32.HI R113, RZ, 0x5, R0 ;  /* 0x00000005ff717819 */ /* 0x000fd60000011600 */
[----:B------:R-:W4:Y:S08]  /*01b0*/  @P0 LDC.64 R16, c[0x0][0x438] ;  /* 0x00010e00ff100b82 */ /* 0x000f300000000a00 */
[----:B------:R-:W4:Y:S01]  /*01c0*/  LDC R19, c[0x0][0x360] ;  /* 0x0000d800ff137b82 */ /* 0x000f220000000800 */
[----:B-1----:R-:W-:-:S06]  /*01d0*/  USHF.L.U32 UR4, UR5, 0x2, URZ ;  /* 0x0000000205047899 */ /* 0x002fcc00080006ff */
[----:B------:R-:W-:-:S04]  /*01e0*/  LOP3.LUT R113, R113, UR4, RZ, 0xfc, !PT ;  /* 0x0000000471717c12 */ /* 0x000fc8000f8efcff */
[----:B------:R-:W-:Y:S01]  /*01f0*/  ISETP.GE.AND P2, PT, R113, UR10, PT ;  /* 0x0000000a71007c0c */ /* 0x000fe2000bf46270 */
[----:B----4-:R-:W-:-:S05]  /*0200*/  @P0 IMAD.WIDE.U32 R16, R163, 0x10, R16 ;  /* 0x00000010a3100825 */ /* 0x010fca00078e0010 */
[----:B------:R-:W5:Y:S04]  /*0210*/  @P0 LDG.E.128 R116, desc[UR8][R16.64] ;  /* 0x0000000810740981 */ /* 0x000f68000c1e1d00 */
[----:B------:R-:W5:Y:S04]  /*0220*/  @P0 LDG.E.128 R120, desc[UR8][R16.64+0x200] ;  /* 0x0002000810780981 */ /* 0x000f68000c1e1d00 */
[----:B------:R-:W5:Y:S04]  /*0230*/  @P0 LDG.E.128 R48, desc[UR8][R16.64+0x400] ;  /* 0x0004000810300981 */ /* 0x000f68000c1e1d00 */
[----:B------:R-:W5:Y:S04]  /*0240*/  @P0 LDG.E.128 R44, desc[UR8][R16.64+0x600] ;  /* 0x00060008102c0981 */ /* 0x000f68000c1e1d00 */
[----:B------:R1:W5:Y:S02]  /*0250*/  @P0 LDG.E.128 R104, desc[UR8][R16.64+0x800] ;  /* 0x0008000810680981 */ /* 0x000364000c1e1d00 */
[----:B-1----:R-:W-:Y:S01]  /*0260*/  IMAD R16, R19, UR5, R0 ;  /* 0x0000000513107c24 */ /* 0x002fe2000f8e0200 */
[----:B---3--:R-:W-:-:S02]  /*0270*/  @P1 R2UR UR6, R2 ;  /* 0x00000000020612ca */ /* 0x008fc400000e0000 */
[----:B------:R-:W-:Y:S02]  /*0280*/  @P1 R2UR UR7, R3 ;  /* 0x00000000030712ca */ /* 0x000fe400000e0000 */
[----:B0-----:R-:W-:Y:S01]  /*0290*/  @P1 IADD3 R90, P3, PT, R12, R33, RZ ;  /* 0x000000210c5a1210 */ /* 0x001fe20007f7e0ff */
[----:B--2---:R-:W-:-:S03]  /*02a0*/  @P0 IMAD.MOV.U32 R143, RZ, RZ, R28 ;  /* 0x000000ffff8f0224 */ /* 0x004fc600078e001c */
[----:B------:R-:W-:Y:S01]  /*02b0*/  @P1 IADD3.X R91, PT, PT, RZ, R13, RZ, P3, !PT ;  /* 0x0000000dff5b1210 */ /* 0x000fe20001ffe4ff */
[----:B------:R-:W-:Y:S02]  /*02c0*/  @!P0 IMAD.MOV.U32 R143, RZ, RZ, R28 ;  /* 0x000000ffff8f8224 */ /* 0x000fe400078e001c */
[----:B------:R-:W-:Y:S01]  /*02d0*/  @P0 IMAD.MOV.U32 R142, RZ, RZ, R29 ;  /* 0x000000ffff8e0224 */ /* 0x000fe200078e001d */
[----:B------:R-:W-:Y:S06]  /*02e0*/  @P2 EXIT ;  /* 0x000000000000294d */ /* 0x000fec0003800000 */
[--C-:B------:R-:W-:Y:S01]  /*02f0*/  SHF.R.U64 R17, R90, 0x2, R91.reuse ;  /* 0x000000025a117819 */ /* 0x100fe2000000125b */
[----:B------:R-:W-:Y:S01]  /*0300*/  IMAD.HI.U32 R0, R16, -0x326172a9, RZ ;  /* 0xcd9e8d5710007827 */ /* 0x000fe200078e00ff */
[----:B------:R-:W-:Y:S01]  /*0310*/  SHF.R.U32.HI R15, RZ, 0x2, R91 ;  /* 0x00000002ff0f7819 */ /* 0x000fe2000001165b */
[----:B------:R-:W0:Y:S01]  /*0320*/  LDCU.64 UR4, c[0x0][0x398] ;  /* 0x00007300ff0477ac */ /* 0x000e220008000a00 */
[----:B------:R-:W-:Y:S01]  /*0330*/  @P0 MOV R141, R30 ;  /* 0x0000001e008d0202 */ /* 0x000fe20000000f00 */
[----:B------:R-:W-:Y:S01]  /*0340*/  IMAD.HI.U32 R2, R17, -0x2daee0ad, RZ ;  /* 0xd2511f5311027827 */ /* 0x000fe200078e00ff */
[----:B------:R-:W-:Y:S01]  /*0350*/  LOP3.LUT R0, R15, UR6, R0, 0x96, !PT ;  /* 0x000000060f007c12 */ /* 0x000fe2000f8e9600 */
[----:B------:R-:W-:Y:S01]  /*0360*/  UIADD3 UR13, UPT, UPT, UR6, -0x700cb87f, URZ ;  /* 0x8ff34781060d7890 */ /* 0x000fe2000fffe0ff */
[----:B-----5:R-:W-:Y:S01]  /*0370*/  @!P0 CS2R R118, SRZ ;  /* 0x0000000000768805 */ /* 0x020fe2000001ff00 */
[----:B------:R-:W-:Y:S01]  /*0380*/  IMAD.U32 R19, RZ, RZ, UR7 ;  /* 0x00000007ff137e24 */ /* 0x000fe2000f8e00ff */
[----:B------:R-:W-:Y:S01]  /*0390*/  LOP3.LUT R2, R2, UR7, RZ, 0x3c, !PT ;  /* 0x0000000702027c12 */ /* 0x000fe2000f8e3cff */
[----:B------:R-:W-:Y:S01]  /*03a0*/  IMAD.U32 R18, RZ, RZ, UR6 ;  /* 0x00000006ff127e24 */ /* 0x000fe2000f8e00ff */
[----:B------:R-:W-:Y:S01]  /*03b0*/  @!P0 CS2R R116, SRZ ;  /* 0x0000000000748805 */ /* 0x000fe2000001ff00 */
[----:B------:R-:W-:Y:S01]  /*03c0*/  IMAD R14, R17, -0x2daee0ad, RZ ;  /* 0xd2511f53110e7824 */ /* 0x000fe200078e02ff */
[----:B------:R-:W-:Y:S01]  /*03d0*/  @!P0 CS2R R122, SRZ ;  /* 0x00000000007a8805 */ /* 0x000fe2000001ff00 */
[----:B------:R-:W-:Y:S01]  /*03e0*/  IMAD.HI.U32 R13, R0, -0x2daee0ad, RZ ;  /* 0xd2511f53000d7827 */ /* 0x000fe200078e00ff */
[----:B------:R-:W-:-:S02]  /*03f0*/  IADD3 R18, PT, PT, R18, -0x61c88647, RZ ;  /* 0x9e3779b912127810 */ /* 0x000fc40007ffe0ff */
[----:B------:R-:W-:Y:S02]  /*0400*/  @!P0 CS2R R120, SRZ ;  /* 0x0000000000788805 */ /* 0x000fe4000001ff00 */
[----:B------:R-:W-:Y:S01]  /*0410*/  @P0 MOV R127, R4 ;  /* 0x00000004007f0202 */ /* 0x000fe20000000f00 */
[----:B------:R-:W-:Y:S01]  /*0420*/  VIADD R19, R19, 0xbb67ae85 ;  /* 0xbb67ae8513137836 */ /* 0x000fe20000000000 */
[----:B------:R-:W-:Y:S01]  /*0430*/  @!P0 CS2R R50, SRZ ;  /* 0x0000000000328805 */ /* 0x000fe2000001ff00 */
[----:B------:R-:W-:Y:S01]  /*0440*/  IMAD R12, R16, -0x326172a9, RZ ;  /* 0xcd9e8d57100c7824 */ /* 0x000fe200078e02ff */
[----:B0-----:R-:W-:Y:S01]  /*0450*/  UISETP.NE.U32.AND UP0, UPT, UR4, URZ, UPT ;  /* 0x000000ff0400728c */ /* 0x001fe2000bf05070 */
[----:B------:R-:W-:Y:S01]  /*0460*/  IMAD.HI.U32 R3, R2, -0x326172a9, RZ ;  /* 0xcd9e8d5702037827 */ /* 0x000fe200078e00ff */
[----:B------:R-:W-:Y:S02]  /*0470*/  LOP3.LUT R13, R19, R14, R13, 0x96, !PT ;  /* 0x0000000e130d7212 */ /* 0x000fe400078e960d */
[----:B------:R-:W-:Y:S01]  /*0480*/  @!P0 CS2R R48, SRZ ;  /* 0x0000000000308805 */ /* 0x000fe2000001ff00 */
[----:B------:R-:W-:Y:S01]  /*0490*/  UISETP.NE.AND.EX UP0, UPT, UR5, URZ, UPT, UP0 ;  /* 0x000000ff0500728c */ /* 0x000fe2000bf05300 */
[----:B------:R-:W-:Y:S01]  /*04a0*/  IMAD.U32 R14, RZ, RZ, UR7 ;  /* 0x00000007ff0e7e24 */ /* 0x000fe2000f8e00ff */
[----:B------:R-:W-:Y:S01]  /*04b0*/  LOP3.LUT R3, R18, R12, R3, 0x96, !PT ;  /* 0x0000000c12037212 */ /* 0x000fe200078e9603 */
[----:B------:R-:W-:Y:S01]  /*04c0*/  IMAD R19, R2, -0x326172a9, RZ ;  /* 0xcd9e8d5702137824 */ /* 0x000fe200078e02ff */
[----:B------:R-:W-:Y:S01]  /*04d0*/  MOV R12, UR6 ;  /* 0x00000006000c7c02 */ /* 0x000fe20008000f00 */
[----:B------:R-:W-:Y:S01]  /*04e0*/  IMAD R2, R0, -0x2daee0ad, RZ ;  /* 0xd2511f5300027824 */ /* 0x000fe200078e02ff */
[----:B------:R-:W-:Y:S01]  /*04f0*/  @!P0 CS2R R46, SRZ ;  /* 0x00000000002e8805 */ /* 0x000fe2000001ff00 */
[----:B------:R-:W-:Y:S01]  /*0500*/  @!P0 IMAD.MOV.U32 R142, RZ, RZ, R29 ;  /* 0x000000ffff8e8224 */ /* 0x000fe200078e001d */
[----:B------:R-:W-:Y:S01]  /*0510*/  IADD3 R12, PT, PT, R12, 0x3c6ef372, RZ ;  /* 0x3c6ef3720c0c7810 */ /* 0x000fe20007ffe0ff */
[----:B------:R-:W-:Y:S01]  /*0520*/  IMAD.HI.U32 R0, R13, -0x326172a9, RZ ;  /* 0xcd9e8d570d007827 */ /* 0x000fe200078e00ff */
[----:B------:R-:W-:-:S02]  /*0530*/  @!P0 CS2R R44, SRZ ;  /* 0x00000000002c8805 */ /* 0x000fc4000001ff00 */
[----:B------:R-:W-:Y:S02]  /*0540*/  @!P0 CS2R R106, SRZ ;  /* 0x00000000006a8805 */ /* 0x000fe4000001ff00 */
[----:B------:R-:W-:Y:S01]  /*0550*/  @!P0 CS2R R104, SRZ ;  /* 0x0000000000688805 */ /* 0x000fe2000001ff00 */
[----:B------:R-:W-:Y:S01]  /*0560*/  IMAD.HI.U32 R29, R3, -0x2daee0ad, RZ ;  /* 0xd2511f53031d7827 */ /* 0x000fe200078e00ff */
[----:B------:R-:W-:Y:S01]  /*0570*/  LOP3.LUT R0, R12, R19, R0, 0x96, !PT ;  /* 0x000000130c007212 */ /* 0x000fe200078e9600 */
[----:B------:R-:W0:Y:S01]  /*0580*/  LDCU UR14, c[0x0][0x404] ;  /* 0x00008080ff0e77ac */ /* 0x000e220008000800 */
[----:B------:R-:W-:Y:S01]  /*0590*/  MOV R19, UR6 ;  /* 0x0000000600137c02 */ /* 0x000fe20008000f00 */
[----:B------:R-:W-:Y:S01]  /*05a0*/  VIADD R14, R14, 0x76cf5d0a ;  /* 0x76cf5d0a0e0e7836 */ /* 0x000fe20000000000 */
[----:B------:R-:W-:Y:S01]  /*05b0*/  LOP3.LUT R90, R90, 0x3, RZ, 0xc0, !PT ;  /* 0x000000035a5a7812 */ /* 0x000fe200078ec0ff */
[--C-:B------:R-:W-:Y:S01]  /*05c0*/  @P0 IMAD.MOV.U32 R139, RZ, RZ, R24.reuse ;  /* 0x000000ffff8b0224 */ /* 0x100fe200078e0018 */
[----:B------:R-:W-:Y:S01]  /*05d0*/  IADD3 R19, PT, PT, R19, -0x255992d5, RZ ;  /* 0xdaa66d2b13137810 */ /* 0x000fe20007ffe0ff */
[----:B------:R-:W-:Y:S01]  /*05e0*/  @!P0 IMAD.MOV.U32 R139, RZ, RZ, R24 ;  /* 0x000000ffff8b8224 */ /* 0x000fe200078e0018 */
[----:B------:R-:W-:Y:S01]  /*05f0*/  LOP3.LUT R2, R14, R2, R29, 0x96, !PT ;  /* 0x000000020e027212 */ /* 0x000fe200078e961d */
[----:B------:R-:W-:Y:S01]  /*0600*/  IMAD.U32 R24, RZ, RZ, UR7 ;  /* 0x00000007ff187e24 */ /* 0x000fe2000f8e00ff */
[----:B------:R-:W-:Y:S01]  /*0610*/  PRMT R161, R123, 0x7632, R161 ;  /* 0x000076327ba17816 */ /* 0x000fe200000000a1 */
[----:B------:R-:W-:Y:S01]  /*0620*/  IMAD R12, R13, -0x326172a9, RZ ;  /* 0xcd9e8d570d0c7824 */ /* 0x000fe200078e02ff */
[----:B------:R-:W-:Y:S01]  /*0630*/  PRMT R159, R122, 0x7632, R159 ;  /* 0x000076327a9f7816 */ /* 0x000fe2000000009f */
[----:B------:R-:W-:Y:S01]  /*0640*/  IMAD R18, R3, -0x2daee0ad, RZ ;  /* 0xd2511f5303127824 */ /* 0x000fe200078e02ff */
[----:B------:R-:W-:Y:S01]  /*0650*/  PRMT R157, R121, 0x7632, R157 ;  /* 0x00007632799d7816 */ /* 0x000fe2000000009d */
[----:B------:R-:W-:Y:S01]  /*0660*/  IMAD.HI.U32 R13, R0, -0x2daee0ad, RZ ;  /* 0xd2511f53000d7827 */ /* 0x000fe200078e00ff */
[----:B------:R-:W-:Y:S01]  /*0670*/  PRMT R155, R120, 0x7632, R155 ;  /* 0x00007632789b7816 */ /* 0x000fe2000000009b */
[----:B------:R-:W1:Y:S01]  /*0680*/  LDCU UR15, c[0x0][0x408] ;  /* 0x00008100ff0f77ac */ /* 0x000e620008000800 */
[----:B------:R-:W-:Y:S01]  /*0690*/  PRMT R154, R139, 0x7632, R154 ;  /* 0x000076328b9a7816 */ /* 0x000fe2000000009a */
[----:B------:R-:W-:Y:S01]  /*06a0*/  VIADD R24, R24, 0x32370b8f ;  /* 0x32370b8f18187836 */ /* 0x000fe20000000000 */
[----:B------:R-:W-:Y:S01]  /*06b0*/  PRMT R153, R119, 0x7632, R153 ;  /* 0x0000763277997816 */ /* 0x000fe20000000099 */
[----:B------:R-:W-:Y:S01]  /*06c0*/  IMAD.HI.U32 R3, R2, -0x326172a9, RZ ;  /* 0xcd9e8d5702037827 */ /* 0x000fe200078e00ff */
[----:B------:R-:W-:Y:S01]  /*06d0*/  PRMT R151, R118, 0x7632, R151 ;  /* 0x0000763276977816 */ /* 0x000fe20000000097 */
[----:B------:R-:W2:Y:S01]  /*06e0*/  LDCU UR4, c[0x0][0x388] ;  /* 0x00007100ff0477ac */ /* 0x000ea20008000800 */
[----:B------:R-:W-:Y:S01]  /*06f0*/  LOP3.LUT R18, R24, R18, R13, 0x96, !PT ;  /* 0x0000001218127212 */ /* 0x000fe200078e960d */
[----:B------:R-:W-:Y:S01]  /*0700*/  IMAD.U32 R13, RZ, RZ, UR6 ;  /* 0x00000006ff0d7e24 */ /* 0x000fe2000f8e00ff */
[----:B------:R-:W-:Y:S01]  /*0710*/  LOP3.LUT R3, R19, R12, R3, 0x96, !PT ;  /* 0x0000000c13037212 */ /* 0x000fe200078e9603 */
[----:B------:R-:W-:Y:S01]  /*0720*/  IMAD R19, R0, -0x2daee0ad, RZ ;  /* 0xd2511f5300137824 */ /* 0x000fe200078e02ff */
[----:B------:R-:W-:Y:S01]  /*0730*/  MOV R24, UR7 ;  /* 0x0000000700187c02 */ /* 0x000fe20008000f00 */
[----:B------:R-:W-:Y:S01]  /*0740*/  IMAD R2, R2, -0x326172a9, RZ ;  /* 0xcd9e8d5702027824 */ /* 0x000fe200078e02ff */
[----:B------:R-:W-:Y:S01]  /*0750*/  PRMT R147, R117, 0x7632, R147 ;  /* 0x0000763275937816 */ /* 0x000fe20000000093 */
[----:B------:R-:W-:Y:S01]  /*0760*/  IMAD.HI.U32 R0, R18, -0x326172a9, RZ ;  /* 0xcd9e8d5712007827 */ /* 0x000fe200078e00ff */
[----:B------:R-:W-:Y:S01]  /*0770*/  IADD3 R24, PT, PT, R24, -0x126145ec, RZ ;  /* 0xed9eba1418187810 */ /* 0x000fe20007ffe0ff */
[----:B------:R-:W3:Y:S01]  /*0780*/  LDCU.U8 UR5, c[0x0][0x410] ;  /* 0x00008200ff0577ac */ /* 0x000ee20008000000 */
[----:B------:R-:W-:Y:S01]  /*0790*/  PRMT R146, R142, 0x7632, R146 ;  /* 0x000076328e927816 */ /* 0x000fe20000000092 */
[----:B------:R-:W-:Y:S01]  /*07a0*/  VIADD R13, R13, 0x78dde6e4 ;  /* 0x78dde6e40d0d7836 */ /* 0x000fe20000000000 */
[----:B------:R-:W-:Y:S01]  /*07b0*/  PRMT R145, R116, 0x7632, R145 ;  /* 0x0000763274917816 */ /* 0x000fe20000000091 */
[----:B------:R-:W-:Y:S01]  /*07c0*/  IMAD.HI.U32 R12, R3, -0x2daee0ad, RZ ;  /* 0xd2511f53030c7827 */ /* 0x000fe200078e00ff */
[----:B------:R-:W-:Y:S01]  /*07d0*/  PRMT R144, R143, 0x7632, R144 ;  /* 0x000076328f907816 */ /* 0x000fe20000000090 */
[----:B------:R-:W4:Y:S01]  /*07e0*/  LDCU UR12, c[0x0][0x448] ;  /* 0x00008900ff0c77ac */ /* 0x000f220008000800 */
[----:B------:R-:W-:Y:S01]  /*07f0*/  LOP3.LUT R0, R13, R2, R0, 0x96, !PT ;  /* 0x000000020d007212 */ /* 0x000fe200078e9600 */
[--C-:B------:R-:W-:Y:S01]  /*0800*/  @P0 IMAD.MOV.U32 R134, RZ, RZ, R21.reuse ;  /* 0x000000ffff860224 */ /* 0x100fe200078e0015 */
[----:B------:R-:W-:Y:S01]  /*0810*/  LOP3.LUT R12, R24, R19, R12, 0x96, !PT ;  /* 0x00000013180c7212 */ /* 0x000fe200078e960c */
[----:B------:R-:W-:Y:S01]  /*0820*/  @!P0 IMAD.MOV.U32 R134, RZ, RZ, R21 ;  /* 0x000000ffff868224 */ /* 0x000fe200078e0015 */
[----:B------:R-:W0:Y:S01]  /*0830*/  LDCU.64 UR10, c[0x0][0x3a0] ;  /* 0x00007400ff0a77ac */ /* 0x000e220008000a00 */
[----:B------:R-:W-:-:S02]  /*0840*/  @P0 IMAD.MOV.U32 R135, RZ, RZ, R20 ;  /* 0x000000ffff870224 */ /* 0x000fc400078e0014 */
[----:B------:R-:W-:Y:S02]  /*0850*/  IMAD.U32 R21, RZ, RZ, UR7 ;  /* 0x00000007ff157e24 */ /* 0x000fe4000f8e00ff */
[----:B------:R-:W-:Y:S01]  /*0860*/  @!P0 IMAD.MOV.U32 R135, RZ, RZ, R20 ;  /* 0x000000ffff878224 */ /* 0x000fe200078e0014 */
[----:B------:R-:W-:Y:S01]  /*0870*/  MOV R20, UR6 ;  /* 0x0000000600147c02 */ /* 0x000fe20008000f00 */
[----:B------:R-:W-:Y:S02]  /*0880*/  IMAD R19, R18, -0x326172a9, RZ ;  /* 0xcd9e8d5712137824 */ /* 0x000fe400078e02ff */
[----:B------:R-:W-:Y:S01]  /*0890*/  IMAD R18, R3, -0x2daee0ad, RZ ;  /* 0xd2511f5303127824 */ /* 0x000fe200078e02ff */
[----:B------:R-:W-:Y:S01]  /*08a0*/  IADD3 R20, PT, PT, R20, 0x1715609d, RZ ;  /* 0x1715609d14147810 */ /* 0x000fe20007ffe0ff */
[----:B------:R-:W-:Y:S01]  /*08b0*/  IMAD.HI.U32 R3, R0, -0x2daee0ad, RZ ;  /* 0xd2511f5300037827 */ /* 0x000fe200078e00ff */
[----:B------:R-:W-:-:S03]  /*08c0*/  PRMT R162, R135, 0x7632, R162 ;  /* 0x0000763287a27816 */ /* 0x000fc600000000a2 */
[----:B------:R-:W-:Y:S02]  /*08d0*/  VIADD R21, R21, 0xa9066899 ;  /* 0xa906689915157836 */ /* 0x000fe40000000000 */
[----:B------:R-:W-:-:S03]  /*08e0*/  IMAD.HI.U32 R2, R12, -0x326172a9, RZ ;  /* 0xcd9e8d570c027827 */ /* 0x000fc600078e00ff */
[----:B------:R-:W-:Y:S01]  /*08f0*/  LOP3.LUT R3, R21, R18, R3, 0x96, !PT ;  /* 0x0000001215037212 */ /* 0x000fe200078e9603 */
[----:B------:R-:W-:Y:S01]  /*0900*/  IMAD.U32 R18, RZ, RZ, UR6 ;  /* 0x00000006ff127e24 */ /* 0x000fe2000f8e00ff */
[----:B------:R-:W-:Y:S01]  /*0910*/  LOP3.LUT R2, R20, R19, R2, 0x96, !PT ;  /* 0x0000001314027212 */ /* 0x000fe200078e9602 */
[----:B------:R-:W-:Y:S01]  /*0920*/  IMAD R21, R0, -0x2daee0ad, RZ ;  /* 0xd2511f5300157824 */ /* 0x000fe200078e02ff */
[----:B------:R-:W-:Y:S01]  /*0930*/  MOV R20, UR7 ;  /* 0x0000000700147c02 */ /* 0x000fe20008000f00 */
[----:B------:R-:W-:Y:S02]  /*0940*/  IMAD R19, R12, -0x326172a9, RZ ;  /* 0xcd9e8d570c137824 */ /* 0x000fe400078e02ff */
[----:B------:R-:W-:Y:S01]  /*0950*/  IMAD.HI.U32 R0, R3, -0x326172a9, RZ ;  /* 0xcd9e8d5703007827 */ /* 0x000fe200078e00ff */
[----:B------:R-:W-:-:S03]  /*0960*/  IADD3 R20, PT, PT, R20, 0x646e171e, RZ ;  /* 0x646e171e14147810 */ /* 0x000fc60007ffe0ff */
[----:B------:R-:W-:Y:S02]  /*0970*/  VIADD R18, R18, 0xb54cda56 ;  /* 0xb54cda5612127836 */ /* 0x000fe40000000000 */
[----:B------:R-:W-:-:S03]  /*0980*/  IMAD.HI.U32 R12, R2, -0x2daee0ad, RZ ;  /* 0xd2511f53020c7827 */ /* 0x000fc600078e00ff */
[----:B------:R-:W-:Y:S01]  /*0990*/  LOP3.LUT R0, R18, R19, R0, 0x96, !PT ;  /* 0x0000001312007212 */ /* 0x000fe200078e9600 */
[----:B------:R-:W-:Y:S01]  /*09a0*/  IMAD.U32 R19, RZ, RZ, UR7 ;  /* 0x00000007ff137e24 */ /* 0x000fe2000f8e00ff */
[----:B------:R-:W-:Y:S01]  /*09b0*/  LOP3.LUT R12, R20, R21, R12, 0x96, !PT ;  /* 0x00000015140c7212 */ /* 0x000fe200078e960c */
[--C-:B------:R-:W-:Y:S01]  /*09c0*/  @P0 IMAD.MOV.U32 R131, RZ, RZ, R8.reuse ;  /* 0x000000ffff830224 */ /* 0x100fe200078e0008 */
[----:B------:R-:W-:Y:S01]  /*09d0*/  MOV R18, UR6 ;  /* 0x0000000600127c02 */ /* 0x000fe20008000f00 */
[--C-:B------:R-:W-:Y:S02]  /*09e0*/  @P0 IMAD.MOV.U32 R130, RZ, RZ, R9.reuse ;  /* 0x000000ffff820224 */ /* 0x100fe400078e0009 */
[----:B------:R-:W-:Y:S01]  /*09f0*/  @!P0 IMAD.MOV.U32 R131, RZ, RZ, R8 ;  /* 0x000000ffff838224 */ /* 0x000fe200078e0008 */
[----:B------:R-:W-:Y:S01]  /*0a00*/  IADD3 R18, PT, PT, R18, 0x5384540f, RZ ;  /* 0x5384540f12127810 */ /* 0x000fe20007ffe0ff */
[----:B------:R-:W-:Y:S02]  /*0a10*/  @!P0 IMAD.MOV.U32 R130, RZ, RZ, R9 ;  /* 0x000000ffff828224 */ /* 0x000fe400078e0009 */
[----:B------:R-:W-:-:S02]  /*0a20*/  IMAD R9, R2, -0x2daee0ad, RZ ;  /* 0xd2511f5302097824 */ /* 0x000fc400078e02ff */
[----:B------:R-:W-:-:S04]  /*0a30*/  IMAD.HI.U32 R8, R0, -0x2daee0ad, RZ ;  /* 0xd2511f5300087827 */ /* 0x000fc800078e00ff */
[----:B------:R-:W-:Y:S02]  /*0a40*/  VIADD R19, R19, 0x1fd5c5a3 ;  /* 0x1fd5c5a313137836 */ /* 0x000fe40000000000 */
[----:B------:R-:W-:Y:S02]  /*0a50*/  IMAD R3, R3, -0x326172a9, RZ ;  /* 0xcd9e8d5703037824 */ /* 0x000fe400078e02ff */
[----:B------:R-:W-:Y:S01]  /*0a60*/  IMAD.HI.U32 R2, R12, -0x326172a9, RZ ;  /* 0xcd9e8d570c027827 */ /* 0x000fe200078e00ff */
[----:B------:R-:W-:-:S03]  /*0a70*/  LOP3.LUT R8, R19, R9, R8, 0x96, !PT ;  /* 0x0000000913087212 */ /* 0x000fc600078e9608 */
[--C-:B------:R-:W-:Y:S01]  /*0a80*/  @P0 IMAD.MOV.U32 R128, RZ, RZ, R11.reuse ;  /* 0x000000ffff800224 */ /* 0x100fe200078e000b */
[----:B------:R-:W-:Y:S01]  /*0a90*/  LOP3.LUT R2, R18, R3, R2, 0x96, !PT ;  /* 0x0000000312027212 */ /* 0x000fe200078e9602 */
[----:B------:R-:W-:Y:S02]  /*0aa0*/  @!P0 IMAD.MOV.U32 R128, RZ, RZ, R11 ;  /* 0x000000ffff808224 */ /* 0x000fe400078e000b */
[----:B------:R-:W-:Y:S02]  /*0ab0*/  IMAD.U32 R11, RZ, RZ, UR6 ;  /* 0x00000006ff0b7e24 */ /* 0x000fe4000f8e00ff */
[--C-:B------:R-:W-:Y:S02]  /*0ac0*/  @P0 IMAD.MOV.U32 R129, RZ, RZ, R10.reuse ;  /* 0x000000ffff810224 */ /* 0x100fe400078e000a */
[----:B------:R-:W-:Y:S01]  /*0ad0*/  IMAD.U32 R18, RZ, RZ, UR7 ;  /* 0x00000007ff127e24 */ /* 0x000fe2000f8e00ff */
[----:B------:R-:W-:Y:S01]  /*0ae0*/  IADD3 R11, PT, PT, R11, -0xe443238, RZ ;  /* 0xf1bbcdc80b0b7810 */ /* 0x000fe20007ffe0ff */
[----:B------:R-:W-:-:S02]  /*0af0*/  @!P0 IMAD.MOV.U32 R129, RZ, RZ, R10 ;  /* 0x000000ffff818224 */ /* 0x000fc400078e000a */
[----:B------:R-:W-:Y:S02]  /*0b00*/  IMAD R10, R0, -0x2daee0ad, RZ ;  /* 0xd2511f53000a7824 */ /* 0x000fe400078e02ff */
[----:B------:R-:W-:Y:S02]  /*0b10*/  IMAD R3, R12, -0x326172a9, RZ ;  /* 0xcd9e8d570c037824 */ /* 0x000fe400078e02ff */
[----:B------:R-:W-:-:S04]  /*0b20*/  IMAD.HI.U32 R0, R8, -0x326172a9, RZ ;  /* 0xcd9e8d5708007827 */ /* 0x000fc800078e00ff */
[----:B------:R-:W-:Y:S01]  /*0b30*/  IMAD.HI.U32 R9, R2, -0x2daee0ad, RZ ;  /* 0xd2511f5302097827 */ /* 0x000fe200078e00ff */
[----:B------:R-:W-:Y:S02]  /*0b40*/  LOP3.LUT R0, R11, R3, R0, 0x96, !PT ;  /* 0x000000030b007212 */ /* 0x000fe400078e9600 */
[----:B------:R-:W-:Y:S01]  /*0b50*/  MOV R3, UR7 ;  /* 0x0000000700037c02 */ /* 0x000fe20008000f00 */
[----:B------:R-:W-:Y:S02]  /*0b60*/  VIADD R12, R18, 0xdb3d7428 ;  /* 0xdb3d7428120c7836 */ /* 0x000fe40000000000 */
[----:B------:R-:W-:Y:S02]  /*0b70*/  @P0 IMAD.MOV.U32 R140, RZ, RZ, R31 ;  /* 0x000000ffff8c0224 */ /* 0x000fe400078e001f */
[----:B------:R-:W-:Y:S01]  /*0b80*/  @P0 IMAD.MOV.U32 R138, RZ, RZ, R25 ;  /* 0x000000ffff8a0224 */ /* 0x000fe200078e0019 */
[----:B------:R-:W-:Y:S01]  /*0b90*/  LOP3.LUT R9, R12, R10, R9, 0x96, !PT ;  /* 0x0000000a0c097212 */ /* 0x000fe200078e9609 */
[----:B------:R-:W-:-:S02]  /*0ba0*/  @P0 IMAD.MOV.U32 R137, RZ, RZ, R26 ;  /* 0x000000ffff890224 */ /* 0x000fc400078e001a */
[----:B------:R-:W-:Y:S02]  /*0bb0*/  @P0 IMAD.MOV.U32 R136, RZ, RZ, R27 ;  /* 0x000000ffff880224 */ /* 0x000fe400078e001b */
[----:B------:R-:W-:Y:S02]  /*0bc0*/  @!P0 IMAD.MOV.U32 R141, RZ, RZ, R30 ;  /* 0x000000ffff8d8224 */ /* 0x000fe400078e001e */
[----:B------:R-:W-:Y:S02]  /*0bd0*/  @!P0 IMAD.MOV.U32 R140, RZ, RZ, R31 ;  /* 0x000000ffff8c8224 */ /* 0x000fe400078e001f */
[----:B------:R-:W-:Y:S01]  /*0be0*/  @!P0 IMAD.MOV.U32 R138, RZ, RZ, R25 ;  /* 0x000000ffff8a8224 */ /* 0x000fe200078e0019 */
[----:B------:R-:W-:Y:S01]  /*0bf0*/  PRMT R150, R141, 0x7632, R150 ;  /* 0x000076328d967816 */ /* 0x000fe20000000096 */
[----:B------:R-:W-:Y:S01]  /*0c00*/  @!P0 IMAD.MOV.U32 R137, RZ, RZ, R26 ;  /* 0x000000ffff898224 */ /* 0x000fe200078e001a */
[----:B------:R-:W-:Y:S01]  /*0c10*/  PRMT R152, R140, 0x7632, R152 ;  /* 0x000076328c987816 */ /* 0x000fe20000000098 */
[----:B------:R-:W-:Y:S01]  /*0c20*/  @!P0 IMAD.MOV.U32 R136, RZ, RZ, R27 ;  /* 0x000000ffff888224 */ /* 0x000fe200078e001b */
[----:B------:R-:W-:Y:S01]  /*0c30*/  PRMT R156, R138, 0x7632, R156 ;  /* 0x000076328a9c7816 */ /* 0x000fe2000000009c */
[----:B------:R-:W-:Y:S01]  /*0c40*/  VIADD R3, R3, 0x96a522ad ;  /* 0x96a522ad03037836 */ /* 0x000fe20000000000 */
[----:B------:R-:W-:Y:S01]  /*0c50*/  PRMT R158, R137, 0x7632, R158 ;  /* 0x00007632899e7816 */ /* 0x000fe2000000009e */
[----:B------:R-:W-:Y:S01]  /*0c60*/  IMAD R8, R8, -0x326172a9, RZ ;  /* 0xcd9e8d5708087824 */ /* 0x000fe200078e02ff */
[----:B------:R-:W-:Y:S01]  /*0c70*/  PRMT R160, R136, 0x7632, R160 ;  /* 0x0000763288a07816 */ /* 0x000fe200000000a0 */
[----:B------:R-:W-:-:S02]  /*0c80*/  IMAD R2, R2, -0x2daee0ad, RZ ;  /* 0xd2511f5302027824 */ /* 0x000fc400078e02ff */
[----:B------:R-:W-:-:S04]  /*0c90*/  IMAD.HI.U32 R91, R0, -0x2daee0ad, RZ ;  /* 0xd2511f53005b7827 */ /* 0x000fc800078e00ff */
[----:B------:R-:W-:Y:S01]  /*0ca0*/  IMAD.HI.U32 R95, R9, -0x326172a9, RZ ;  /* 0xcd9e8d57095f7827 */ /* 0x000fe200078e00ff */
[----:B------:R-:W-:-:S03]  /*0cb0*/  LOP3.LUT R91, R3, R2, R91, 0x96, !PT ;  /* 0x00000002035b7212 */ /* 0x000fc600078e965b */
[----:B------:R-:W-:Y:S01]  /*0cc0*/  @P0 IMAD.MOV.U32 R133, RZ, RZ, R22 ;  /* 0x000000ffff850224 */ /* 0x000fe200078e0016 */
[----:B------:R-:W-:Y:S01]  /*0cd0*/  LOP3.LUT R95, R8, UR13, R95, 0x96, !PT ;  /* 0x0000000d085f7c12 */ /* 0x000fe2000f8e965f */
[----:B------:R-:W-:Y:S02]  /*0ce0*/  @P0 IMAD.MOV.U32 R132, RZ, RZ, R23 ;  /* 0x000000ffff840224 */ /* 0x000fe400078e0017 */
[----:B------:R-:W-:Y:S02]  /*0cf0*/  @P0 IMAD.MOV.U32 R126, RZ, RZ, R5 ;  /* 0x000000ffff7e0224 */ /* 0x000fe400078e0005 */
[----:B------:R-:W-:Y:S01]  /*0d00*/  @P0 IMAD.MOV.U32 R125, RZ, RZ, R6 ;  /* 0x000000ffff7d0224 */ /* 0x000fe200078e0006 */
[----:B------:R-:W-:Y:S01]  /*0d10*/  @!P0 MOV R125, R6 ;  /* 0x00000006007d8202 */ /* 0x000fe20000000f00 */
[----:B------:R-:W-:Y:S02]  /*0d20*/  @P0 IMAD.MOV.U32 R124, RZ, RZ, R7 ;  /* 0x000000ffff7c0224 */ /* 0x000fe400078e0007 */
[----:B------:R-:W-:-:S02]  /*0d30*/  @!P0 IMAD.MOV.U32 R133, RZ, RZ, R22 ;  /* 0x000000ffff858224 */ /* 0x000fc400078e0016 */
[----:B------:R-:W-:Y:S02]  /*0d40*/  @!P0 IMAD.MOV.U32 R132, RZ, RZ, R23 ;  /* 0x000000ffff848224 */ /* 0x000fe400078e0017 */
[----:B------:R-:W-:Y:S02]  /*0d50*/  @!P0 IMAD.MOV.U32 R127, RZ, RZ, R4 ;  /* 0x000000ffff7f8224 */ /* 0x000fe400078e0004 */
[----:B------:R-:W-:Y:S02]  /*0d60*/  @!P0 IMAD.MOV.U32 R126, RZ, RZ, R5 ;  /* 0x000000ffff7e8224 */ /* 0x000fe400078e0005 */
[----:B------:R-:W-:Y:S01]  /*0d70*/  @!P0 IMAD.MOV.U32 R124, RZ, RZ, R7 ;  /* 0x000000ffff7c8224 */ /* 0x000fe200078e0007 */
[----:B------:R-:W-:Y:S01]  /*0d80*/  PLOP3.LUT P0, PT, PT, PT, UP0, 0x80, 0x8 ;  /* 0x000000000008781c */ /* 0x000fe20003f0f008 */
[----:B------:R-:W-:Y:S02]  /*0d90*/  IMAD.MOV.U32 R12, RZ, RZ, RZ ;  /* 0x000000ffff0c7224 */ /* 0x000fe400078e00ff */
[----:B------:R-:W-:-:S02]  /*0da0*/  IMAD R85, R0, -0x2daee0ad, RZ ;  /* 0xd2511f5300557824 */ /* 0x000fc400078e02ff */
[----:B01234-:R-:W-:-:S08]  /*0db0*/  IMAD R98, R9, -0x326172a9, RZ ;  /* 0xcd9e8d5709627824 */ /* 0x01ffd000078e02ff */
.L_x_2750:
[----:B------:R-:W-:Y:S01]  /*0dc0*/  ISETP.NE.U32.AND P1, PT, RZ, UR10, PT ;  /* 0x0000000aff007c0c */ /* 0x000fe2000bf25070 */
[----:B0-----:R-:W0:Y:S01]  /*0dd0*/  LDC.64 R148, c[0x0][0x390] ;  /* 0x0000e400ff947b82 */ /* 0x001e220000000a00 */
[----:B------:R-:W-:Y:S02]  /*0de0*/  IMAD R10, R113, UR4, RZ ;  /* 0x00000004710a7c24 */ /* 0x000fe4000f8e02ff */
[----:B------:R-:W-:-:S03]  /*0df0*/  ISETP.NE.AND.EX P1, PT, RZ, UR11, PT, P1 ;  /* 0x0000000bff007c0c */ /* 0x000fc6000bf25310 */
[----:B------:R-:W-:Y:S02]  /*0e00*/  SHF.R.S32.HI R11, RZ, 0x1f, R10 ;  /* 0x0000001fff0b7819 */ /* 0x000fe4000001140a */
[----:B------:R-:W1:Y:S02]  /*0e10*/  @P0 LDC.64 R18, c[0x0][0x398] ;  /* 0x0000e600ff120b82 */ /* 0x000e640000000a00 */
[----:B------:R-:W-:-:S04]  /*0e20*/  LEA.HI R10, R11, R10, RZ, 0x3 ;  /* 0x0000000a0b0a7211 */ /* 0x000fc800078f18ff */
[----:B------:R-:W-:Y:S02]  /*0e30*/  LEA.HI.SX32 R11, R10, R163, 0x1d ;  /* 0x000000a30a0b7211 */ /* 0x000fe400078feaff */
[----:B--2---:R-:W2:Y:S03]  /*0e40*/  @P1 LDC.64 R20, c[0x0][0x3a0] ;  /* 0x0000e800ff141b82 */ /* 0x004ea60000000a00 */
[----:B0-----:R-:W-:-:S05]  /*0e50*/  IMAD.WIDE.U32 R52, R11, 0x10, R148 ;  /* 0x000000100b347825 */ /* 0x001fca00078e0094 */
[----:B------:R-:W0:Y:S01]  /*0e60*/  LDC.64 R62, c[0x0][0x398] ;  /* 0x0000e600ff3e7b82 */ /* 0x000e220000000a00 */
[----:B------:R-:W5:Y:S01]  /*0e70*/  LDG.E.128 R52, desc[UR8][R52.64] ;  /* 0x0000000834347981 */ /* 0x000f62000c1e1d00 */
[----:B--2---:R-:W-:-:S05]  /*0e80*/  @P1 IMAD.WIDE.U32 R20, R11, 0x10, R20 ;  /* 0x000000100b141825 */ /* 0x004fca00078e0014 */
[----:B------:R2:W3:Y:S01]  /*0e90*/  @P1 LDG.E.128 R40, desc[UR8][R20.64] ;  /* 0x0000000814281981 */ /* 0x0004e2000c1e1d00 */
[----:B-1----:R-:W-:-:S05]  /*0ea0*/  @P0 IMAD.WIDE.U32 R18, R11, 0x10, R18 ;  /* 0x000000100b120825 */ /* 0x002fca00078e0012 */
[----:B------:R1:W5:Y:S01]  /*0eb0*/  @P0 LDG.E.128 R36, desc[UR8][R18.64] ;  /* 0x0000000812240981 */ /* 0x000362000c1e1d00 */
[----:B0-----:R-:W-:Y:S01]  /*0ec0*/  ISETP.NE.U32.AND P0, PT, R62, RZ, PT ;  /* 0x000000ff3e00720c */ /* 0x001fe20003f05070 */
[----:B------:R-:W-:Y:S01]  /*0ed0*/  IMAD.U32 R24, RZ, RZ, UR6 ;  /* 0x00000006ff187e24 */ /* 0x000fe2000f8e00ff */
[----:B------:R-:W-:Y:S02]  /*0ee0*/  MOV R22, UR7 ;  /* 0x0000000700167c02 */ /* 0x000fe40008000f00 */
[----:B------:R-:W-:Y:S01]  /*0ef0*/  ISETP.NE.AND.EX P0, PT, R63, RZ, PT, P0 ;  /* 0x000000ff3f00720c */ /* 0x000fe20003f05300 */
[----:B------:R-:W-:Y:S01]  /*0f00*/  IMAD.U32 R28, RZ, RZ, UR7 ;  /* 0x00000007ff1c7e24 */ /* 0x000fe2000f8e00ff */
[----:B------:R-:W-:Y:S01]  /*0f10*/  MOV R26, UR7 ;  /* 0x00000007001a7c02 */ /* 0x000fe20008000f00 */
[----:B------:R-:W-:Y:S01]  /*0f20*/  IMAD.U32 R23, RZ, RZ, UR6 ;  /* 0x00000006ff177e24 */ /* 0x000fe2000f8e00ff */
[----:B------:R-:W-:Y:S01]  /*0f30*/  MOV R29, UR7 ;  /* 0x00000007001d7c02 */ /* 0x000fe20008000f00 */
[----:B------:R-:W-:Y:S01]  /*0f40*/  IMAD.U32 R30, RZ, RZ, UR6 ;  /* 0x00000006ff1e7e24 */ /* 0x000fe2000f8e00ff */
[----:B--2---:R-:W-:Y:S01]  /*0f50*/  IADD3 R20, PT, PT, R22, 0x1fd5c5a3, RZ ;  /* 0x1fd5c5a316147810 */ /* 0x004fe20007ffe0ff */
[----:B------:R-:W-:Y:S01]  /*0f60*/  VIADD R22, R24, 0xf1bbcdc8 ;  /* 0xf1bbcdc818167836 */ /* 0x000fe20000000000 */
[----:B------:R-:W-:Y:S01]  /*0f70*/  IADD3 R24, PT, PT, R26, 0x32370b8f, RZ ;  /* 0x32370b8f1a187810 */ /* 0x000fe20007ffe0ff */
[----:B------:R-:W-:-:S02]  /*0f80*/  IMAD.U32 R25, RZ, RZ, UR7 ;  /* 0x00000007ff197e24 */ /* 0x000fc4000f8e00ff */
[----:B------:R-:W-:Y:S01]  /*0f90*/  IMAD.U32 R31, RZ, RZ, UR6 ;  /* 0x00000006ff1f7e24 */ /* 0x000fe2000f8e00ff */
[----:B------:R-:W-:Y:S01]  /*0fa0*/  MOV R33, UR7 ;  /* 0x0000000700217c02 */ /* 0x000fe20008000f00 */
[----:B------:R-:W-:Y:S02]  /*0fb0*/  IMAD.U32 R27, RZ, RZ, UR6 ;  /* 0x00000006ff1b7e24 */ /* 0x000fe4000f8e00ff */
[----:B------:R-:W-:Y:S02]  /*0fc0*/  IMAD.U32 R32, RZ, RZ, UR6 ;  /* 0x00000006ff207e24 */ /* 0x000fe4000f8e00ff */
[----:B------:R-:W-:Y:S01]  /*0fd0*/  VIADD R26, R28, 0xdb3d7428 ;  /* 0xdb3d74281c1a7836 */ /* 0x000fe20000000000 */
[----:B------:R-:W-:Y:S01]  /*0fe0*/  IADD3 R28, PT, PT, R29, -0x4498517b, RZ ;  /* 0xbb67ae851d1c7810 */ /* 0x000fe20007ffe0ff */
[----:B-1----:R-:W-:Y:S02]  /*0ff0*/  IMAD.U32 R18, RZ, RZ, UR6 ;  /* 0x00000006ff127e24 */ /* 0x002fe4000f8e00ff */
[----:B------:R-:W-:-:S02]  /*1000*/  IMAD.U32 R10, RZ, RZ, UR7 ;  /* 0x00000007ff0a7e24 */ /* 0x000fc4000f8e00ff */
[----:B------:R-:W-:Y:S02]  /*1010*/  IMAD.U32 R34, RZ, RZ, UR7 ;  /* 0x00000007ff227e24 */ /* 0x000fe4000f8e00ff */
[----:B------:R-:W-:Y:S02]  /*1020*/  VIADD R21, R23, 0x1715609d ;  /* 0x1715609d17157836 */ /* 0x000fe40000000000 */
[----:B------:R-:W-:Y:S02]  /*1030*/  VIADD R29, R30, 0x3c6ef372 ;  /* 0x3c6ef3721e1d7836 */ /* 0x000fe40000000000 */
[----:B------:R-:W-:Y:S02]  /*1040*/  VIADD R23, R25, 0x646e171e ;  /* 0x646e171e19177836 */ /* 0x000fe40000000000 */
[----:B------:R-:W-:Y:S02]  /*1050*/  VIADD R30, R31, 0x5384540f ;  /* 0x5384540f1f1e7836 */ /* 0x000fe40000000000 */
[----:B------:R-:W-:-:S02]  /*1060*/  VIADD R25, R27, 0xdaa66d2b ;  /* 0xdaa66d2b1b197836 */ /* 0x000fc40000000000 */
[----:B------:R-:W-:Y:S01]  /*1070*/  VIADD R31, R32, 0xb54cda56 ;  /* 0xb54cda56201f7836 */ /* 0x000fe20000000000 */
[----:B------:R-:W-:Y:S01]  /*1080*/  IADD3 R32, PT, PT, R33, -0x126145ec, RZ ;  /* 0xed9eba1421207810 */ /* 0x000fe20007ffe0ff */
[----:B------:R-:W-:Y:S02]  /*1090*/  VIADD R27, R18, 0x9e3779b9 ;  /* 0x9e3779b9121b7836 */ /* 0x000fe40000000000 */
[----:B------:R-:W-:Y:S02]  /*10a0*/  IMAD.MOV.U32 R115, RZ, RZ, 0x2f800000 ;  /* 0x2f800000ff737424 */ /* 0x000fe400078e00ff */
[----:B------:R-:W-:Y:S02]  /*10b0*/  VIADD R19, R10, 0x96a522ad ;  /* 0x96a522ad0a137836 */ /* 0x000fe40000000000 */
[----:B------:R-:W-:Y:S01]  /*10c0*/  VIADD R33, R34, 0xa9066899 ;  /* 0xa906689922217836 */ /* 0x000fe20000000000 */
[----:B---3--:R-:W-:Y:S01]  /*10d0*/  PRMT R18, R40, 0x7632, R18 ;  /* 0x0000763228127816 */ /* 0x008fe20000000012 */
[----:B------:R-:W-:Y:S06]  /*10e0*/  @P0 BRA `(.L_x_2134) ;  /* 0x00000028005c0947 */ /* 0x000fec0003800000 */
        /* <DEDUP_REMOVED lines=11> */
[----:B------:R-:W-:Y:S02]  /*11a0*/  @!P0 IMAD.MOV.U32 R72, RZ, RZ, R85 ;  /* 0x000000ffff488224 */ /* 0x000fe400078e0055 */
[----:B------:R-:W-:Y:S02]  /*11b0*/  @!P0 IMAD.MOV.U32 R10, RZ, RZ, R91 ;  /* 0x000000ffff0a8224 */ /* 0x000fe400078e005b */
[----:B------:R-:W-:Y:S02]  /*11c0*/  @P0 IMAD.MOV.U32 R72, RZ, RZ, R85 ;  /* 0x000000ffff480224 */ /* 0x000fe400078e0055 */
[----:B------:R-:W-:Y:S01]  /*11d0*/  @P0 IMAD.MOV.U32 R10, RZ, RZ, R95 ;  /* 0x000000ffff0a0224 */ /* 0x000fe200078e005f */
[----:B------:R-:W-:Y:S06]  /*11e0*/  BRA `(.L_x_2136) ;  /* 0x0000000000dc7947 */ /* 0x000fec0003800000 */
.L_x_2137:
        /* <DEDUP_REMOVED lines=13> */
.L_x_2139:
[----:B------:R-:W-:Y:S05]  /*12c0*/  BSYNC.RECONVERGENT B1 ;  /* 0x0000000000017941 */ /* 0x000fea0003800200 */
.L_x_2138:
[----:B------:R-:W-:Y:S01]  /*12d0*/  IMAD.WIDE.U32 R56, R16, -0x326172a9, RZ ;  /* 0xcd9e8d5710387825 */ /* 0x000fe200078e00ff */
[----:B------:R-:W-:-:S03]  /*12e0*/  LOP3.LUT R58, R12, UR7, R35, 0x96, !PT ;  /* 0x000000070c3a7c12 */ /* 0x000fc6000f8e9623 */
[----:B------:R-:W-:Y:S01]  /*12f0*/  IMAD.MOV.U32 R10, RZ, RZ, R85 ;  /* 0x000000ffff0a7224 */ /* 0x000fe200078e0055 */
[----:B------:R-:W-:Y:S01]  /*1300*/  LOP3.LUT R60, R15, UR6, R57, 0x96, !PT ;  /* 0x000000060f3c7c12 */ /* 0x000fe2000f8e9639 */
[----:B------:R-:W-:-:S04]  /*1310*/  IMAD.WIDE.U32 R58, R58, -0x326172a9, RZ ;  /* 0xcd9e8d573a3a7825 */ /* 0x000fc800078e00ff */
[----:B------:R-:W-:Y:S01]  /*1320*/  IMAD.WIDE.U32 R60, R60, -0x2daee0ad, RZ ;  /* 0xd2511f533c3c7825 */ /* 0x000fe200078e00ff */
[----:B------:R-:W-:-:S04]  /*1330*/  LOP3.LUT R35, R27, R56, R59, 0x96, !PT ;  /* 0x000000381b237212 */ /* 0x000fc800078e963b */
[----:B------:R-:W-:Y:S01]  /*1340*/  LOP3.LUT R56, R28, R34, R61, 0x96, !PT ;  /* 0x000000221c387212 */ /* 0x000fe200078e963d */
        /* <DEDUP_REMOVED lines=30> */
[----:B------:R-:W-:-:S03]  /*1530*/  LOP3.LUT R95, R56, UR13, R99, 0x96, !PT ;  /* 0x0000000d385f7c12 */ /* 0x000fc6000f8e9663 */
[----:B------:R-:W-:Y:S01]  /*1540*/  IMAD.MOV.U32 R56, RZ, RZ, RZ ;  /* 0x000000ffff387224 */ /* 0x000fe200078e00ff */
[----:B------:R-:W-:-:S07]  /*1550*/  LOP3.LUT R91, R19, R34, R73, 0x96, !PT ;  /* 0x00000022135b7212 */ /* 0x000fce00078e9649 */
.L_x_2136:
[----:B------:R-:W-:Y:S05]  /*1560*/  BSYNC.RECONVERGENT B0 ;  /* 0x0000000000007941 */ /* 0x000fea0003800200 */
.L_x_2135:
[----:B------:R-:W-:Y:S01]  /*1570*/  I2FP.F32.U32 R10, R10 ;  /* 0x0000000a000a7245 */ /* 0x000fe20000201000 */
[----:B------:R-:W-:Y:S01]  /*1580*/  IMAD.U32 R34, RZ, RZ, UR15 ;  /* 0x0000000fff227e24 */ /* 0x000fe2000f8e00ff */
[----:B-----5:R-:W-:Y:S01]  /*1590*/  SHF.L.U32 R57, R52, 0x10, RZ ;  /* 0x0000001034397819 */ /* 0x020fe200000006ff */
[----:B------:R-:W-:Y:S01]  /*15a0*/  IMAD.U32 R35, RZ, RZ, UR14 ;  /* 0x0000000eff237e24 */ /* 0x000fe2000f8e00ff */
[----:B------:R-:W-:Y:S01]  /*15b0*/  ISETP.NE.AND P2, PT, R56, 0x1, PT ;  /* 0x000000013800780c */ /* 0x000fe20003f45270 */
[----:B------:R-:W-:Y:S01]  /*15c0*/  FFMA.FTZ R10, R10, R115, 1.1641532182693481445e-10 ;  /* 0x2f0000000a0a7423 */ /* 0x000fe20000010073 */
[----:B------:R-:W-:Y:S02]  /*15d0*/  @P1 IMAD.U32 R59, R40, 0x10000, RZ ;  /* 0x00010000283b1824 */ /* 0x000fe400078e00ff */
[----:B------:R-:W-:Y:S01]  /*15e0*/  FMUL.FTZ R57, R57, R34 ;  /* 0x0000002239397220 */ /* 0x000fe20000410000 */
[----:B------:R-:W-:Y:S01]  /*15f0*/  LOP3.LUT R9, R9, 0xfffffff7, RZ, 0xc0, !PT ;  /* 0xfffffff709097812 */ /* 0x000fe200078ec0ff */
[----:B------:R-:W-:Y:S01]  /*1600*/  BSSY.RECONVERGENT B0, `(.L_x_2140) ;  /* 0x000004b000007945 */ /* 0x000fe20003800200 */
[----:B------:R-:W-:Y:S01]  /*1610*/  FSETP.GTU.FTZ.AND P0, PT, R10, R35, PT ;  /* 0x000000230a00720b */ /* 0x000fe20003f1c000 */
[----:B------:R-:W-:Y:S01]  /*1620*/  HFMA2 R58, -RZ, RZ, 0, 1.1920928955078125e-07 ;  /* 0x00000002ff3a7431 */ /* 0x000fe200000001ff */
[----:B------:R-:W-:Y:S01]  /*1630*/  PRMT R52, R52, 0x7632, R52 ;  /* 0x0000763234347816 */ /* 0x000fe20000000034 */
[----:B------:R-:W-:Y:S01]  /*1640*/  IMAD.MOV.U32 R18, RZ, RZ, R98 ;  /* 0x000000ffff127224 */ /* 0x000fe200078e0062 */
[----:B------:R-:W-:-:S02]  /*1650*/  FSEL R10, R57, RZ, !P0 ;  /* 0x000000ff390a7208 */ /* 0x000fc40004000000 */
        /* <DEDUP_REMOVED lines=13> */
.L_x_2142:
        /* <DEDUP_REMOVED lines=13> */
.L_x_2144:
[----:B------:R-:W-:Y:S05]  /*1800*/  BSYNC.RECONVERGENT B1 ;  /* 0x0000000000017941 */ /* 0x000fea0003800200 */
.L_x_2143:
        /* <DEDUP_REMOVED lines=39> */
[----:B------:R-:W-:Y:S01]  /*1a80*/  IMAD.MOV.U32 R72, RZ, RZ, R56 ;  /* 0x000000ffff487224 */ /* 0x000fe200078e0038 */
[----:B------:R-:W-:Y:S01]  /*1a90*/  LOP3.LUT R91, R19, R58, R57, 0x96, !PT ;  /* 0x0000003a135b7212 */ /* 0x000fe200078e9639 */
[----:B------:R-:W-:-:S07]  /*1aa0*/  IMAD.MOV.U32 R58, RZ, RZ, RZ ;  /* 0x000000ffff3a7224 */ /* 0x000fce00078e00ff */
.L_x_2141:
[----:B------:R-:W-:Y:S05]  /*1ab0*/  BSYNC.RECONVERGENT B0 ;  /* 0x0000000000007941 */ /* 0x000fea0003800200 */
.L_x_2140:
        /* <DEDUP_REMOVED lines=26> */
.L_x_2147:
        /* <DEDUP_REMOVED lines=13> */
.L_x_2149:
[----:B------:R-:W-:Y:S05]  /*1d30*/  BSYNC.RECONVERGENT B1 ;  /* 0x0000000000017941 */ /* 0x000fea0003800200 */
.L_x_2148:
        /* <DEDUP_REMOVED lines=39> */
[----:B------:R-:W-:Y:S01]  /*1fb0*/  LOP3.LUT R91, R19, R58, R57, 0x96, !PT ;  /* 0x0000003a135b7212 */ /* 0x000fe200078e9639 */
[----:B------:R-:W-:Y:S01]  /*1fc0*/  IMAD.MOV.U32 R57, RZ, RZ, R72 ;  /* 0x000000ffff397224 */ /* 0x000fe200078e0048 */
[----:B------:R-:W-:-:S07]  /*1fd0*/  MOV R72, R56 ;  /* 0x0000003800487202 */ /* 0x000fce0000000f00 */
.L_x_2146:
[----:B------:R-:W-:Y:S05]  /*1fe0*/  BSYNC.RECONVERGENT B0 ;  /* 0x0000000000007941 */ /* 0x000fea0003800200 */
.L_x_2145:
[----:B------:R-:W-:Y:S01]  /*1ff0*/  I2FP.F32.U32 R56, R57 ;  /* 0x0000003900387245 */ /* 0x000fe20000201000 */
[----:B------:R-:W-:Y:S01]  /*2000*/  IMAD.U32 R57, R53, 0x10000, RZ ;  /* 0x0001000035397824 */ /* 0x000fe200078e00ff */
[----:B------:R-:W-:Y:S01]  /*2010*/  ISETP.NE.AND P2, PT, R60, 0x1, PT ;  /* 0x000000013c00780c */ /* 0x000fe20003f45270 */
[----:B------:R-:W-:Y:S01]  /*2020*/  @P1 IMAD.U32 R59, R41, 0x10000, RZ ;  /* 0x00010000293b1824 */ /* 0x000fe200078e00ff */
[----:B------:R-:W-:Y:S01]  /*2030*/  LOP3.LUT R9, R9, 0xfffffffd, RZ, 0xc0, !PT ;  /* 0xfffffffd09097812 */ /* 0x000fe200078ec0ff */
[----:B------:R-:W-:Y:S01]  /*2040*/  FFMA.FTZ R56, R56, R115, 1.1641532182693481445e-10 ;  /* 0x2f00000038387423 */ /* 0x000fe20000010073 */
[----:B------:R-:W-:Y:S01]  /*2050*/  FMUL.FTZ R57, R57, R34 ;  /* 0x0000002239397220 */ /* 0x000fe20000410000 */
[----:B------:R-:W-:Y:S01]  /*2060*/  BSSY.RECONVERGENT B0, `(.L_x_2150) ;  /* 0x000004b000007945 */ /* 0x000fe20003800200 */
[----:B------:R-:W-:Y:S01]  /*2070*/  HFMA2 R61, -RZ, RZ, 0, 1.1920928955078125e-07 ;  /* 0x00000002ff3d7431 */ /* 0x000fe200000001ff */
[----:B------:R-:W-:Y:S02]  /*2080*/  PRMT R53, R53, 0x7632, R53 ;  /* 0x0000763235357816 */ /* 0x000fe40000000035 */
[----:B------:R-:W-:-:S04]  /*2090*/  FSETP.GTU.FTZ.AND P0, PT, R56, R35, PT ;  /* 0x000000233800720b */ /* 0x000fc80003f1c000 */
        /* <DEDUP_REMOVED lines=15> */
.L_x_2152:
        /* <DEDUP_REMOVED lines=13> */
.L_x_2154:
[----:B------:R-:W-:Y:S05]  /*2260*/  BSYNC.RECONVERGENT B1 ;  /* 0x0000000000017941 */ /* 0x000fea0003800200 */
.L_x_2153:
        /* <DEDUP_REMOVED lines=34> */
[----:B------:R-:W-:-:S03]  /*2490*/  LOP3.LUT R98, R26, R68, R61, 0x96, !PT ;  /* 0x000000441a627212 */ /* 0x000fc600078e963d */
[----:B------:R-:W-:Y:S01]  /*24a0*/  IMAD.MOV.U32 R61, RZ, RZ, RZ ;  /* 0x000000ffff3d7224 */ /* 0x000fe200078e00ff */
[----:B------:R-:W-:Y:S01]  /*24b0*/  LOP3.LUT R58, R22, R58, R67, 0x96, !PT ;  /* 0x0000003a163a7212 */ /* 0x000fe200078e9643 */
[----:B------:R-:W-:-:S04]  /*24c0*/  IMAD.WIDE.U32 R98, R98, -0x326172a9, RZ ;  /* 0xcd9e8d5762627825 */ /* 0x000fc800078e00ff */
[----:B------:R-:W-:Y:S01]  /*24d0*/  IMAD.WIDE.U32 R58, R58, -0x2daee0ad, RZ ;  /* 0xd2511f533a3a7825 */ /* 0x000fe200078e00ff */
[----:B------:R-:W-:-:S03]  /*24e0*/  LOP3.LUT R95, R66, UR13, R99, 0x96, !PT ;  /* 0x0000000d425f7c12 */ /* 0x000fc6000f8e9663 */
[----:B------:R-:W-:Y:S01]  /*24f0*/  IMAD.MOV.U32 R72, RZ, RZ, R58 ;  /* 0x000000ffff487224 */ /* 0x000fe200078e003a */
[----:B------:R-:W-:-:S07]  /*2500*/  LOP3.LUT R91, R19, R60, R59, 0x96, !PT ;  /* 0x0000003c135b7212 */ /* 0x000fce00078e963b */
.L_x_2151:
[----:B------:R-:W-:Y:S05]  /*2510*/  BSYNC.RECONVERGENT B0 ;  /* 0x0000000000007941 */ /* 0x000fea0003800200 */
.L_x_2150:
[----:B------:R-:W-:Y:S01]  /*2520*/  I2FP.F32.U32 R58, R57 ;  /* 0x00000039003a7245 */ /* 0x000fe20000201000 */
[----:B------:R-:W-:Y:S01]  /*2530*/  BSSY.RECONVERGENT B0, `(.L_x_2155) ;  /* 0x000004f000007945 */ /* 0x000fe20003800200 */
[----:B------:R-:W-:Y:S01]  /*2540*/  SHF.L.U32 R53, R53, 0x10, RZ ;  /* 0x0000001035357819 */ /* 0x000fe200000006ff */
[----:B------:R-:W-:Y:S01]  /*2550*/  IMAD.MOV.U32 R60, RZ, RZ, 0x2 ;  /* 0x00000002ff3c7424 */ /* 0x000fe200078e00ff */
[----:B------:R-:W-:Y:S01]  /*2560*/  @P1 PRMT R57, R41, 0x7632, R57 ;  /* 0x0000763229391816 */ /* 0x000fe20000000039 */
[----:B------:R-:W-:Y:S01]  /*2570*/  FFMA.FTZ R58, R58, R115, 1.1641532182693481445e-10 ;  /* 0x2f0000003a3a7423 */ /* 0x000fe20000010073 */
[----:B------:R-:W-:Y:S01]  /*2580*/  ISETP.NE.AND P0, PT, R61, 0x1, PT ;  /* 0x000000013d00780c */ /* 0x000fe20003f05270 */
[----:B------:R-:W-:Y:S01]  /*2590*/  FMUL.FTZ R53, R53, R34 ;  /* 0x0000002235357220 */ /* 0x000fe20000410000 */
[----:B------:R-:W-:Y:S02]  /*25a0*/  IMAD.MOV.U32 R59, RZ, RZ, R98 ;  /* 0x000000ffff3b7224 */ /* 0x000fe400078e0062 */
[----:B------:R-:W-:Y:S01]  /*25b0*/  FSETP.GTU.FTZ.AND P2, PT, R58, R35, PT ;  /* 0x000000233a00720b */ /* 0x000fe20003f5c000 */
[----:B------:R-:W-:-:S03]  /*25c0*/  @P1 IMAD.U32 R58, R57, 0x10000, RZ ;  /* 0x00010000393a1824 */ /* 0x000fc600078e00ff */
        /* <DEDUP_REMOVED lines=13> */
.L_x_2157:
        /* <DEDUP_REMOVED lines=13> */
.L_x_2159:
[----:B------:R-:W-:Y:S05]  /*2770*/  BSYNC.RECONVERGENT B1 ;  /* 0x0000000000017941 */ /* 0x000fea0003800200 */
.L_x_2158:
        /* <DEDUP_REMOVED lines=39> */
[----:B------:R-:W-:Y:S01]  /*29f0*/  IMAD.MOV.U32 R59, RZ, RZ, R72 ;  /* 0x000000ffff3b7224 */ /* 0x000fe200078e0048 */
[----:B------:R-:W-:Y:S01]  /*2a00*/  MOV R72, R58 ;  /* 0x0000003a00487202 */ /* 0x000fe20000000f00 */
[----:B------:R-:W-:-:S07]  /*2a10*/  IMAD.MOV.U32 R60, RZ, RZ, RZ ;  /* 0x000000ffff3c7224 */ /* 0x000fce00078e00ff */
.L_x_2156:
[----:B------:R-:W-:Y:S05]  /*2a20*/  BSYNC.RECONVERGENT B0 ;  /* 0x0000000000007941 */ /* 0x000fea0003800200 */
.L_x_2155:
[----:B------:R-:W-:Y:S01]  /*2a30*/  I2FP.F32.U32 R58, R59 ;  /* 0x0000003b003a7245 */ /* 0x000fe20000201000 */
[----:B------:R-:W-:Y:S01]  /*2a40*/  IMAD.U32 R59, R54, 0x10000, RZ ;  /* 0x00010000363b7824 */ /* 0x000fe200078e00ff */
[----:B------:R-:W-:Y:S01]  /*2a50*/  ISETP.NE.AND P0, PT, R60, 0x1, PT ;  /* 0x000000013c00780c */ /* 0x000fe20003f05270 */
[----:B------:R-:W-:Y:S01]  /*2a60*/  @P1 IMAD.U32 R61, R42, 0x10000, RZ ;  /* 0x000100002a3d1824 */ /* 0x000fe200078e00ff */
[----:B------:R-:W-:Y:S01]  /*2a70*/  BSSY.RECONVERGENT B0, `(.L_x_2160) ;  /* 0x000004c000007945 */ /* 0x000fe20003800200 */
[----:B------:R-:W-:Y:S01]  /*2a80*/  FFMA.FTZ R58, R58, R115, 1.1641532182693481445e-10 ;  /* 0x2f0000003a3a7423 */ /* 0x000fe20000010073 */
[----:B------:R-:W-:Y:S01]  /*2a90*/  FMUL.FTZ R59, R59, R34 ;  /* 0x000000223b3b7220 */ /* 0x000fe20000410000 */
[----:B------:R-:W-:Y:S01]  /*2aa0*/  HFMA2 R67, -RZ, RZ, 0, 1.1920928955078125e-07 ;  /* 0x00000002ff437431 */ /* 0x000fe200000001ff */
[----:B------:R-:W-:Y:S02]  /*2ab0*/  PRMT R54, R54, 0x7632, R54 ;  /* 0x0000763236367816 */ /* 0x000fe40000000036 */
        /* <DEDUP_REMOVED lines=15> */
.L_x_2162:
        /* <DEDUP_REMOVED lines=13> */
.L_x_2164:
[----:B------:R-:W-:Y:S05]  /*2c80*/  BSYNC.RECONVERGENT B1 ;  /* 0x0000000000017941 */ /* 0x000fea0003800200 */
.L_x_2163:
        /* <DEDUP_REMOVED lines=41> */
[----:B------:R-:W-:-:S07]  /*2f20*/  LOP3.LUT R91, R19, R68, R61, 0x96, !PT ;  /* 0x00000044135b7212 */ /* 0x000fce00078e963d */
.L_x_2161:
[----:B------:R-:W-:Y:S05]  /*2f30*/  BSYNC.RECONVERGENT B0 ;  /* 0x0000000000007941 */ /* 0x000fea0003800200 */
.L_x_2160:
        /* <DEDUP_REMOVED lines=24> */
.L_x_2167:
        /* <DEDUP_REMOVED lines=13> */
.L_x_2169:
[----:B------:R-:W-:Y:S05]  /*3190*/  BSYNC.RECONVERGENT B1 ;  /* 0x0000000000017941 */ /* 0x000fea0003800200 */
.L_x_2168:
        /* <DEDUP_REMOVED lines=42> */
.L_x_2166:
[----:B------:R-:W-:Y:S05]  /*3440*/  BSYNC.RECONVERGENT B0 ;  /* 0x0000000000007941 */ /* 0x000fea0003800200 */
.L_x_2165:
[----:B------:R-:W-:Y:S01]  /*3450*/  I2FP.F32.U32 R60, R61 ;  /* 0x0000003d003c7245 */ /* 0x000fe20000201000 */
[----:B------:R-:W-:Y:S01]  /*3460*/  IMAD.U32 R61, R55, 0x10000, RZ ;  /* 0x00010000373d7824 */ /* 0x000fe200078e00ff */
[----:B------:R-:W-:Y:S01]  /*3470*/  ISETP.NE.AND P5, PT, R68, 0x1, PT ;  /* 0x000000014400780c */ /* 0x000fe20003fa5270 */
[----:B------:R-:W-:Y:S01]  /*3480*/  @P1 IMAD.U32 R67, R43, 0x10000, RZ ;  /* 0x000100002b431824 */ /* 0x000fe200078e00ff */
[----:B------:R-:W-:Y:S01]  /*3490*/  BSSY.RECONVERGENT B0, `(.L_x_2170) ;  /* 0x000004c000007945 */ /* 0x000fe20003800200 */
[----:B------:R-:W-:Y:S01]  /*34a0*/  FFMA.FTZ R60, R60, R115, 1.1641532182693481445e-10 ;  /* 0x2f0000003c3c7423 */ /* 0x000fe20000010073 */
[----:B------:R-:W-:Y:S01]  /*34b0*/  FMUL.FTZ R61, R61, R34 ;  /* 0x000000223d3d7220 */ /* 0x000fe20000410000 */
[----:B------:R-:W-:-:S03]  /*34c0*/  HFMA2 R73, -RZ, RZ, 0, 1.1920928955078125e-07 ;  /* 0x00000002ff497431 */ /* 0x000fc600000001ff */
[----:B------:R-:W-:-:S04]  /*34d0*/  FSETP.GTU.FTZ.AND P4, PT, R60, R35, PT ;  /* 0x000000233c00720b */ /* 0x000fc80003f9c000 */
[----:B------:R-:W-:Y:S02]  /*34e0*/  FSEL R60, R61, RZ, !P4 ;  /* 0x000000ff3d3c7208 */ /* 0x000fe40006000000 */
[----:B------:R-:W-:Y:S02]  /*34f0*/  PRMT R61, R55, 0x7632, R61 ;  /* 0x00007632373d7816 */ /* 0x000fe4000000003d */
        /* <DEDUP_REMOVED lines=13> */
.L_x_2172:
        /* <DEDUP_REMOVED lines=13> */
.L_x_2174:
[----:B------:R-:W-:Y:S05]  /*36a0*/  BSYNC.RECONVERGENT B1 ;  /* 0x0000000000017941 */ /* 0x000fea0003800200 */
.L_x_2173:
        /* <DEDUP_REMOVED lines=42> */
.L_x_2171:
[----:B------:R-:W-:Y:S05]  /*3950*/  BSYNC.RECONVERGENT B0 ;  /* 0x0000000000007941 */ /* 0x000fea0003800200 */
.L_x_2170:
[----:B------:R-:W-:Y:S02]  /*3960*/  I2FP.F32.U32 R68, R67 ;  /* 0x0000004300447245 */ /* 0x000fe40000201000 */
[----:B------:R-:W-:Y:S02]  /*3970*/  SHF.L.U32 R61, R61, 0x10, RZ ;  /* 0x000000103d3d7819 */ /* 0x000fe400000006ff */
[----:B------:R-:W-:Y:S01]  /*3980*/  @P1 PRMT R67, R43, 0x7632, R67 ;  /* 0x000076322b431816 */ /* 0x000fe20000000043 */
[----:B------:R-:W-:Y:S01]  /*3990*/  FFMA.FTZ R68, R68, R115, 1.1641532182693481445e-10 ;  /* 0x2f00000044447423 */ /* 0x000fe20000010073 */
[----:B------:R-:W-:Y:S01]  /*39a0*/  PRMT R54, R66, 0x5410, R54 ;  /* 0x0000541042367816 */ /* 0x000fe20000000036 */
[----:B------:R-:W-:Y:S01]  /*39b0*/  FMUL.FTZ R61, R61, R34 ;  /* 0x000000223d3d7220 */ /* 0x000fe20000410000 */
[----:B------:R-:W-:Y:S01]  /*39c0*/  PRMT R53, R65, 0x5410, R53 ;  /* 0x0000541041357816 */ /* 0x000fe20000000035 */
[----:B------:R-:W-:Y:S01]  /*39d0*/  @P1 IMAD.U32 R70, R67, 0x10000, RZ ;  /* 0x0001000043461824 */ /* 0x000fe200078e00ff */
[----:B------:R-:W-:-:S02]  /*39e0*/  FSETP.GTU.FTZ.AND P5, PT, R68, R35, PT ;  /* 0x000000234400720b */ /* 0x000fc40003fbc000 */
[----:B------:R-:W-:Y:S02]  /*39f0*/  PRMT R52, R64, 0x5410, R52 ;  /* 0x0000541040347816 */ /* 0x000fe40000000034 */
[----:B------:R-:W-:Y:S02]  /*3a00*/  FSEL R61, R61, RZ, !P5 ;  /* 0x000000ff3d3d7208 */ /* 0x000fe40006800000 */
[----:B------:R-:W-:-:S03]  /*3a10*/  PLOP3.LUT P5, PT, P5, PT, PT, 0x8, 0x80 ;  /* 0x000000000080781c */ /* 0x000fc60002fae170 */
[----:B------:R-:W-:-:S05]  /*3a20*/  @P1 FADD.FTZ R61, R61, R70 ;  /* 0x000000463d3d1221 */ /* 0x000fca0000010000 */
[----:B------:R-:W-:-:S04]  /*3a30*/  F2FP.BF16.F32.PACK_AB R67, RZ, R61 ;  /* 0x0000003dff43723e */ /* 0x000fc800000010ff */
[----:B------:R-:W-:Y:S01]  /*3a40*/  PRMT R55, R55, 0x5410, R67 ;  /* 0x0000541037377816 */ /* 0x000fe20000000043 */
[----:B------:R-:W-:Y:S06]  /*3a50*/  BRA `(.L_x_2175) ;  /* 0x0000005000547947 */ /* 0x000fec0003800000 */
.L_x_2134:
        /* <DEDUP_REMOVED lines=16> */
.L_x_2178:
        /* <DEDUP_REMOVED lines=13> */
.L_x_2180:
[----:B------:R-:W-:Y:S05]  /*3c30*/  BSYNC.RECONVERGENT B1 ;  /* 0x0000000000017941 */ /* 0x000fea0003800200 */
.L_x_2179:
        /* <DEDUP_REMOVED lines=40> */
[----:B------:R-:W-:-:S07]  /*3ec0*/  IMAD.MOV.U32 R2, RZ, RZ, RZ ;  /* 0x000000ffff027224 */ /* 0x000fce00078e00ff */
.L_x_2177:
[----:B------:R-:W-:Y:S05]  /*3ed0*/  BSYNC.RECONVERGENT B0 ;  /* 0x0000000000007941 */ /* 0x000fea0003800200 */
.L_x_2176:
[----:B------:R-:W-:Y:S01]  /*3ee0*/  I2FP.F32.U32 R0, R0 ;  /* 0x0000000000007245 */ /* 0x000fe20000201000 */
[----:B-----5:R-:W-:Y:S01]  /*3ef0*/  IMAD.U32 R3, R52, 0x10000, RZ ;  /* 0x0001000034037824 */ /* 0x020fe200078e00ff */
[----:B------:R-:W-:Y:S01]  /*3f00*/  MOV R35, UR14 ;  /* 0x0000000e00237c02 */ /* 0x000fe20008000f00 */
[----:B------:R-:W-:Y:S01]  /*3f10*/  IMAD.U32 R34, RZ, RZ, UR15 ;  /* 0x0000000fff227e24 */ /* 0x000fe2000f8e00ff */
[----:B------:R-:W-:Y:S01]  /*3f20*/  ISETP.NE.AND P2, PT, R2, 0x1, PT ;  /* 0x000000010200780c */ /* 0x000fe20003f45270 */
[----:B------:R-:W-:Y:S01]  /*3f30*/  FFMA.FTZ R0, R0, R115, 1.1641532182693481445e-10 ;  /* 0x2f00000000007423 */ /* 0x000fe20000010073 */
[----:B------:R-:W-:Y:S01]  /*3f40*/  LOP3.LUT R9, R9, 0xfffffff7, RZ, 0xc0, !PT ;  /* 0xfffffff709097812 */ /* 0x000fe200078ec0ff */
[----:B------:R-:W-:Y:S01]  /*3f50*/  FMUL.FTZ R8, R3, R34 ;  /* 0x0000002203087220 */ /* 0x000fe20000410000 */
[----:B------:R-:W-:Y:S01]  /*3f60*/  BSSY.RECONVERGENT B0, `(.L_x_2181) ;  /* 0x0000049000007945 */ /* 0x000fe20003800200 */
[----:B------:R-:W-:Y:S01]  /*3f70*/  IMAD.MOV.U32 R4, RZ, RZ, 0x2 ;  /* 0x00000002ff047424 */ /* 0x000fe200078e00ff */
[----:B------:R-:W-:-:S02]  /*3f80*/  FSETP.GTU.FTZ.AND P0, PT, R0, R35, PT ;  /* 0x000000230000720b */ /* 0x000fc40003f1c000 */
[----:B------:R-:W-:Y:S02]  /*3f90*/  PRMT R0, R52, 0x7632, R0 ;  /* 0x0000763234007816 */ /* 0x000fe40000000000 */
[----:B------:R-:W-:Y:S02]  /*3fa0*/  PLOP3.LUT P3, PT, P0, PT, PT, 0x8, 0x80 ;  /* 0x000000000080781c */ /* 0x000fe4000076e170 */
[----:B------:R-:W-:Y:S02]  /*3fb0*/  MOV R3, R98 ;  /* 0x0000006200037202 */ /* 0x000fe40000000f00 */
[----:B------:R-:W-:-:S09]  /*3fc0*/  FSEL R8, R8, RZ, !P0 ;  /* 0x000000ff08087208 */ /* 0x000fd20004000000 */
        /* <DEDUP_REMOVED lines=10> */
.L_x_2183:
        /* <DEDUP_REMOVED lines=13> */
.L_x_2185:
[----:B------:R-:W-:Y:S05]  /*4140*/  BSYNC.RECONVERGENT B1 ;  /* 0x0000000000017941 */ /* 0x000fea0003800200 */
.L_x_2184:
        /* <DEDUP_REMOVED lines=39> */
[----:B------:R-:W-:Y:S01]  /*43c0*/  IMAD.MOV.U32 R4, RZ, RZ, RZ ;  /* 0x000000ffff047224 */ /* 0x000fe200078e00ff */
[----:B------:R-:W-:Y:S01]  /*43d0*/  MOV R3, R72 ;  /* 0x0000004800037202 */ /* 0x000fe20000000f00 */
[----:B------:R-:W-:-:S07]  /*43e0*/  IMAD.MOV.U32 R72, RZ, RZ, R2 ;  /* 0x000000ffff487224 */ /* 0x000fce00078e0002 */
.L_x_2182:
[----:B------:R-:W-:Y:S05]  /*43f0*/  BSYNC.RECONVERGENT B0 ;  /* 0x0000000000007941 */ /* 0x000fea0003800200 */
.L_x_2181:
[----:B------:R-:W-:Y:S01]  /*4400*/  I2FP.F32.U32 R2, R3 ;  /* 0x0000000300027245 */ /* 0x000fe20000201000 */
[----:B------:R-:W-:Y:S01]  /*4410*/  IMAD.U32 R3, R36, 0x10000, RZ ;  /* 0x0001000024037824 */ /* 0x000fe200078e00ff */
[----:B------:R-:W-:Y:S01]  /*4420*/  ISETP.NE.AND P2, PT, R4, 0x1, PT ;  /* 0x000000010400780c */ /* 0x000fe20003f45270 */
[----:B------:R-:W-:Y:S01]  /*4430*/  BSSY.RECONVERGENT B0, `(.L_x_2186) ;  /* 0x000004e000007945 */ /* 0x000fe20003800200 */
[----:B------:R-:W-:Y:S01]  /*4440*/  @P1 SHF.L.U32 R5, R40, 0x10, RZ ;  /* 0x0000001028051819 */ /* 0x000fe200000006ff */
[----:B------:R-:W-:Y:S01]  /*4450*/  FFMA.FTZ R2, R2, R115, 1.1641532182693481445e-10 ;  /* 0x2f00000002027423 */ /* 0x000fe20000010073 */
[----:B------:R-:W-:-:S04]  /*4460*/  FMUL.FTZ R3, R3, R34 ;  /* 0x0000002203037220 */ /* 0x000fc80000410000 */
[----:B------:R-:W-:-:S04]  /*4470*/  FSETP.GTU.FTZ.AND P0, PT, R2, R35, PT ;  /* 0x000000230200720b */ /* 0x000fc80003f1c000 */
[----:B------:R-:W-:-:S05]  /*4480*/  FSEL R3, R3, RZ, !P0 ;  /* 0x000000ff03037208 */ /* 0x000fca0004000000 */
[----:B------:R-:W-:Y:S01]  /*4490*/  FADD.FTZ R8, R8, R3 ;  /* 0x0000000308087221 */ /* 0x000fe20000010000 */
[----:B------:R-:W-:-:S03]  /*44a0*/  IMAD.MOV.U32 R3, RZ, RZ, R98 ;  /* 0x000000ffff037224 */ /* 0x000fc600078e0062 */
[--C-:B------:R-:W-:Y:S01]  /*44b0*/  @P1 FADD.FTZ R10, R5, R8.reuse ;  /* 0x00000008050a1221 */ /* 0x100fe20000010000 */
[----:B------:R-:W-:Y:S01]  /*44c0*/  @!P1 IMAD.MOV.U32 R10, RZ, RZ, R8 ;  /* 0x000000ffff0a9224 */ /* 0x000fe200078e0008 */
[----:B------:R-:W-:Y:S01]  /*44d0*/  SEL R8, RZ, 0x1, P0 ;  /* 0x00000001ff087807 */ /* 0x000fe20000000000 */
[----:B------:R-:W-:-:S03]  /*44e0*/  IMAD.MOV.U32 R5, RZ, RZ, 0x2 ;  /* 0x00000002ff057424 */ /* 0x000fc600078e00ff */
        /* <DEDUP_REMOVED lines=10> */
.L_x_2188:
        /* <DEDUP_REMOVED lines=13> */
.L_x_2190:
[----:B------:R-:W-:Y:S05]  /*4660*/  BSYNC.RECONVERGENT B1 ;  /* 0x0000000000017941 */ /* 0x000fea0003800200 */
.L_x_2189:
        /* <DEDUP_REMOVED lines=38> */
[----:B------:R-:W-:-:S04]  /*48d0*/  LOP3.LUT R95, R6, UR13, R99, 0x96, !PT ;  /* 0x0000000d065f7c12 */ /* 0x000fc8000f8e9663 */
[----:B------:R-:W-:Y:S01]  /*48e0*/  LOP3.LUT R91, R19, R4, R3, 0x96, !PT ;  /* 0x00000004135b7212 */ /* 0x000fe200078e9603 */
[----:B------:R-:W-:Y:S01]  /*48f0*/  IMAD.MOV.U32 R3, RZ, RZ, R72 ;  /* 0x000000ffff037224 */ /* 0x000fe200078e0048 */
[----:B------:R-:W-:-:S07]  /*4900*/  MOV R72, R2 ;  /* 0x0000000200487202 */ /* 0x000fce0000000f00 */
.L_x_2187:
[----:B------:R-:W-:Y:S05]  /*4910*/  BSYNC.RECONVERGENT B0 ;  /* 0x0000000000007941 */ /* 0x000fea0003800200 */
.L_x_2186:
        /* <DEDUP_REMOVED lines=22> */
.L_x_2193:
        /* <DEDUP_REMOVED lines=13> */
.L_x_2195:
[----:B------:R-:W-:Y:S05]  /*4b50*/  BSYNC.RECONVERGENT B1 ;  /* 0x0000000000017941 */ /* 0x000fea0003800200 */
.L_x_2194:
        /* <DEDUP_REMOVED lines=42> */
.L_x_2192:
[----:B------:R-:W-:Y:S05]  /*4e00*/  BSYNC.RECONVERGENT B0 ;  /* 0x0000000000007941 */ /* 0x000fea0003800200 */
.L_x_2191:
[----:B------:R-:W-:Y:S01]  /*4e10*/  I2FP.F32.U32 R2, R3 ;  /* 0x0000000300027245 */ /* 0x000fe20000201000 */
[----:B------:R-:W-:Y:S01]  /*4e20*/  BSSY.RECONVERGENT B0, `(.L_x_2196) ;  /* 0x0000051000007945 */ /* 0x000fe20003800200 */
[----:B------:R-:W-:Y:S02]  /*4e30*/  PRMT R3, R36, 0x7632, R3 ;  /* 0x0000763224037816 */ /* 0x000fe40000000003 */
[----:B------:R-:W-:Y:S01]  /*4e40*/  ISETP.NE.AND P2, PT, R4, 0x1, PT ;  /* 0x000000010400780c */ /* 0x000fe20003f45270 */
[----:B------:R-:W-:Y:S02]  /*4e50*/  FFMA.FTZ R2, R2, R115, 1.1641532182693481445e-10 ;  /* 0x2f00000002027423 */ /* 0x000fe40000010073 */
[----:B------:R-:W-:-:S03]  /*4e60*/  IMAD.U32 R3, R3, 0x10000, RZ ;  /* 0x0001000003037824 */ /* 0x000fc600078e00ff */
[----:B------:R-:W-:Y:S01]  /*4e70*/  FSETP.GTU.FTZ.AND P0, PT, R2, R35, PT ;  /* 0x000000230200720b */ /* 0x000fe20003f1c000 */
[----:B------:R-:W-:Y:S01]  /*4e80*/  FMUL.FTZ R3, R3, R34 ;  /* 0x0000002203037220 */ /* 0x000fe20000410000 */
[----:B------:R-:W-:Y:S02]  /*4e90*/  IMAD.MOV.U32 R2, RZ, RZ, 0x2 ;  /* 0x00000002ff027424 */ /* 0x000fe400078e00ff */
[----:B------:R-:W-:Y:S02]  /*4ea0*/  SEL R7, RZ, 0x1, P0 ;  /* 0x00000001ff077807 */ /* 0x000fe40000000000 */
[----:B------:R-:W-:Y:S02]  /*4eb0*/  FSEL R5, R3, RZ, !P0 ;  /* 0x000000ff03057208 */ /* 0x000fe40004000000 */
[----:B------:R-:W-:-:S03]  /*4ec0*/  @P1 SHF.L.U32 R3, R18, 0x10, RZ ;  /* 0x0000001012031819 */ /* 0x000fc600000006ff */
[----:B------:R-:W-:-:S04]  /*4ed0*/  FADD.FTZ R0, R0, R5 ;  /* 0x0000000500007221 */ /* 0x000fc80000010000 */
        /* <DEDUP_REMOVED lines=13> */
.L_x_2198:
        /* <DEDUP_REMOVED lines=13> */
.L_x_2200:
[----:B------:R-:W-:Y:S05]  /*5080*/  BSYNC.RECONVERGENT B1 ;  /* 0x0000000000017941 */ /* 0x000fea0003800200 */
.L_x_2199:
        /* <DEDUP_REMOVED lines=38> */
[----:B------:R-:W-:Y:S02]  /*52f0*/  LOP3.LUT R95, R56, UR13, R99, 0x96, !PT ;  /* 0x0000000d385f7c12 */ /* 0x000fe4000f8e9663 */
[----:B------:R-:W-:Y:S01]  /*5300*/  MOV R72, R2 ;  /* 0x0000000200487202 */ /* 0x000fe20000000f00 */
[----:B------:R-:W-:Y:S01]  /*5310*/  IMAD.MOV.U32 R2, RZ, RZ, RZ ;  /* 0x000000ffff027224 */ /* 0x000fe200078e00ff */
[----:B------:R-:W-:-:S07]  /*5320*/  LOP3.LUT R91, R19, R4, R3, 0x96, !PT ;  /* 0x00000004135b7212 */ /* 0x000fce00078e9603 */
.L_x_2197:
[----:B------:R-:W-:Y:S05]  /*5330*/  BSYNC.RECONVERGENT B0 ;  /* 0x0000000000007941 */ /* 0x000fea0003800200 */
.L_x_2196:
        /* <DEDUP_REMOVED lines=9> */
[----:B------:R-:W-:-:S02]  /*53d0*/  FSETP.GTU.FTZ.AND P0, PT, R0, R35, PT ;  /* 0x000000230000720b */ /* 0x000fc40003f1c000 */
[----:B------:R-:W-:Y:S02]  /*53e0*/  PRMT R0, R53, 0x7632, R0 ;  /* 0x0000763235007816 */ /* 0x000fe40000000000 */
        /* <DEDUP_REMOVED lines=12> */
.L_x_2203:
        /* <DEDUP_REMOVED lines=13> */
.L_x_2205:
[----:B------:R-:W-:Y:S05]  /*5580*/  BSYNC.RECONVERGENT B1 ;  /* 0x0000000000017941 */ /* 0x000fea0003800200 */
.L_x_2204:
        /* <DEDUP_REMOVED lines=42> */
.L_x_2202:
[----:B------:R-:W-:Y:S05]  /*5830*/  BSYNC.RECONVERGENT B0 ;  /* 0x0000000000007941 */ /* 0x000fea0003800200 */
.L_x_2201:
        /* <DEDUP_REMOVED lines=25> */
.L_x_2208:
        /* <DEDUP_REMOVED lines=13> */
.L_x_2210:
[----:B------:R-:W-:Y:S05]  /*5aa0*/  BSYNC.RECONVERGENT B1 ;  /* 0x0000000000017941 */ /* 0x000fea0003800200 */
.L_x_2209:
        /* <DEDUP_REMOVED lines=42> */
.L_x_2207:
[----:B------:R-:W-:Y:S05]  /*5d50*/  BSYNC.RECONVERGENT B0 ;  /* 0x0000000000007941 */ /* 0x000fea0003800200 */
.L_x_2206:
[----:B------:R-:W-:Y:S01]  /*5d60*/  ISETP.NE.AND P3, PT, R5, 0x1, PT ;  /* 0x000000010500780c */ /* 0x000fe20003f65270 */
[----:B------:R-:W-:Y:S01]  /*5d70*/  BSSY.RECONVERGENT B0, `(.L_x_2211) ;  /* 0x000004b000007945 */ /* 0x000fe20003800200 */
[----:B------:R-:W-:Y:S01]  /*5d80*/  I2FP.F32.U32 R2, R3 ;  /* 0x0000000300027245 */ /* 0x000fe20000201000 */
[----:B------:R-:W-:Y:S02]  /*5d90*/  IMAD.U32 R3, R0, 0x10000, RZ ;  /* 0x0001000000037824 */ /* 0x000fe400078e00ff */
[----:B------:R-:W-:Y:S02]  /*5da0*/  IMAD.MOV.U32 R4, RZ, RZ, 0x2 ;  /* 0x00000002ff047424 */ /* 0x000fe400078e00ff */
[----:B------:R-:W-:Y:S01]  /*5db0*/  FFMA.FTZ R2, R2, R115, 1.1641532182693481445e-10 ;  /* 0x2f00000002027423 */ /* 0x000fe20000010073 */
[----:B------:R-:W-:Y:S01]  /*5dc0*/  FMUL.FTZ R0, R3, R34 ;  /* 0x0000002203007220 */ /* 0x000fe20000410000 */
[----:B------:R-:W-:-:S03]  /*5dd0*/  MOV R3, R98 ;  /* 0x0000006200037202 */ /* 0x000fc60000000f00 */
[----:B------:R-:W-:-:S04]  /*5de0*/  FSETP.GTU.FTZ.AND P0, PT, R2, R35, PT ;  /* 0x000000230200720b */ /* 0x000fc80003f1c000 */
[----:B------:R-:W-:Y:S02]  /*5df0*/  PLOP3.LUT P2, PT, P0, PT, PT, 0x8, 0x80 ;  /* 0x000000000080781c */ /* 0x000fe4000074e170 */
[----:B------:R-:W-:Y:S01]  /*5e00*/  FSEL R0, R0, RZ, !P0 ;  /* 0x000000ff00007208 */ /* 0x000fe20004000000 */
[----:B------:R-:W-:Y:S10]  /*5e10*/  @!P3 BRA `(.L_x_2212) ;  /* 0x000000040000b947 */ /* 0x000ff40003800000 */
        /* <DEDUP_REMOVED lines=8> */
.L_x_2213:
        /* <DEDUP_REMOVED lines=13> */
.L_x_2215:
[----:B------:R-:W-:Y:S05]  /*5f70*/  BSYNC.RECONVERGENT B1 ;  /* 0x0000000000017941 */ /* 0x000fea0003800200 */
.L_x_2214:
        /* <DEDUP_REMOVED lines=42> */
.L_x_2212:
[----:B------:R-:W-:Y:S05]  /*6220*/  BSYNC.RECONVERGENT B0 ;  /* 0x0000000000007941 */ /* 0x000fea0003800200 */
.L_x_2211:
        /* <DEDUP_REMOVED lines=8> */
[----:B------:R-:W-:Y:S02]  /*62b0*/  @P1 PRMT R2, R41, 0x7632, R2 ;  /* 0x0000763229021816 */ /* 0x000fe40000000002 */
[----:B------:R-:W-:Y:S02]  /*62c0*/  SEL R5, RZ, 0x1, P0 ;  /* 0x00000001ff057807 */ /* 0x000fe40000000000 */
[----:B------:R-:W-:Y:S02]  /*62d0*/  FSEL R3, R3, RZ, !P0 ;  /* 0x000000ff03037208 */ /* 0x000fe40004000000 */
[----:B------:R-:W-:Y:S01]  /*62e0*/  @P1 SHF.L.U32 R57, R2, 0x10, RZ ;  /* 0x0000001002391819 */ /* 0x000fe200000006ff */
[----:B------:R-:W-:Y:S02]  /*62f0*/  IMAD.MOV.U32 R2, RZ, RZ, 0x2 ;  /* 0x00000002ff027424 */ /* 0x000fe400078e00ff */
        /* <DEDUP_REMOVED lines=14> */
.L_x_2218:
        /* <DEDUP_REMOVED lines=13> */
.L_x_2220:
[----:B------:R-:W-:Y:S05]  /*64b0*/  BSYNC.RECONVERGENT B1 ;  /* 0x0000000000017941 */ /* 0x000fea0003800200 */
.L_x_2219:
        /* <DEDUP_REMOVED lines=42> */
.L_x_2217:
[----:B------:R-:W-:Y:S05]  /*6760*/  BSYNC.RECONVERGENT B0 ;  /* 0x0000000000007941 */ /* 0x000fea0003800200 */
.L_x_2216:
        /* <DEDUP_REMOVED lines=8> */
[----:B------:R-:W-:Y:S02]  /*67f0*/  PRMT R0, R54, 0x7632, R0 ;  /* 0x0000763236007816 */ /* 0x000fe40000000000 */
[----:B------:R-:W-:Y:S02]  /*6800*/  FSEL R4, R3, RZ, !P3 ;  /* 0x000000ff03047208 */ /* 0x000fe40005800000 */
[----:B------:R-:W-:Y:S02]  /*6810*/  PLOP3.LUT P3, PT, P3, PT, PT, 0x8, 0x80 ;  /* 0x000000000080781c */ /* 0x000fe40001f6e170 */
[----:B------:R-:W-:Y:S01]  /*6820*/  MOV R3, R98 ;  /* 0x0000006200037202 */ /* 0x000fe20000000f00 */
        /* <DEDUP_REMOVED lines=9> */
.L_x_2223:
        /* <DEDUP_REMOVED lines=13> */
.L_x_2225:
[----:B------:R-:W-:Y:S05]  /*6990*/  BSYNC.RECONVERGENT B1 ;  /* 0x0000000000017941 */ /* 0x000fea0003800200 */
.L_x_2224:
        /* <DEDUP_REMOVED lines=39> */
[----:B------:R-:W-:Y:S02]  /*6c10*/  LOP3.LUT R91, R19, R58, R3, 0x96, !PT ;  /* 0x0000003a135b7212 */ /* 0x000fe400078e9603 */
[----:B------:R-:W-:Y:S01]  /*6c20*/  MOV R3, R72 ;  /* 0x0000004800037202 */ /* 0x000fe20000000f00 */
[----:B------:R-:W-:-:S07]  /*6c30*/  IMAD.MOV.U32 R72, RZ, RZ, R2 ;  /* 0x000000ffff487224 */ /* 0x000fce00078e0002 */
.L_x_2222:
[----:B------:R-:W-:Y:S05]  /*6c40*/  BSYNC.RECONVERGENT B0 ;  /* 0x0000000000007941 */ /* 0x000fea0003800200 */
.L_x_2221:
[----:B------:R-:W-:Y:S01]  /*6c50*/  I2FP.F32.U32 R2, R3 ;  /* 0x0000000300027245 */ /* 0x000fe20000201000 */
[----:B------:R-:W-:Y:S01]  /*6c60*/  IMAD.U32 R3, R38, 0x10000, RZ ;  /* 0x0001000026037824 */ /* 0x000fe200078e00ff */
[----:B------:R-:W-:Y:S01]  /*6c70*/  @P1 SHF.L.U32 R59, R42, 0x10, RZ ;  /* 0x000000102a3b1819 */ /* 0x000fe200000006ff */
[----:B------:R-:W-:Y:S02]  /*6c80*/  BSSY.RECONVERGENT B0, `(.L_x_2226) ;  /* 0x000004e000007945 */ /* 0x000fe40003800200 */
[----:B------:R-:W-:Y:S01]  /*6c90*/  FFMA.FTZ R2, R2, R115, 1.1641532182693481445e-10 ;  /* 0x2f00000002027423 */ /* 0x000fe20000010073 */
[----:B------:R-:W-:-:S04]  /*6ca0*/  FMUL.FTZ R3, R3, R34 ;  /* 0x0000002203037220 */ /* 0x000fc80000410000 */
[----:B------:R-:W-:-:S04]  /*6cb0*/  FSETP.GTU.FTZ.AND P0, PT, R2, R35, PT ;  /* 0x000000230200720b */ /* 0x000fc80003f1c000 */
[----:B------:R-:W-:-:S05]  /*6cc0*/  FSEL R3, R3, RZ, !P0 ;  /* 0x000000ff03037208 */ /* 0x000fca0004000000 */
[----:B------:R-:W-:Y:S01]  /*6cd0*/  FADD.FTZ R2, R4, R3 ;  /* 0x0000000304027221 */ /* 0x000fe20000010000 */
[----:B------:R-:W-:Y:S01]  /*6ce0*/  SEL R4, RZ, 0x1, P0 ;  /* 0x00000001ff047807 */ /* 0x000fe20000000000 */
[----:B------:R-:W-:Y:S01]  /*6cf0*/  IMAD.MOV.U32 R3, RZ, RZ, R98 ;  /* 0x000000ffff037224 */ /* 0x000fe200078e0062 */
[----:B------:R-:W-:Y:S01]  /*6d00*/  ISETP.NE.AND P0, PT, R60, 0x1, PT ;  /* 0x000000013c00780c */ /* 0x000fe20003f05270 */
[--C-:B------:R-:W-:Y:S01]  /*6d10*/  @P1 FADD.FTZ R58, R59, R2.reuse ;  /* 0x000000023b3a1221 */ /* 0x100fe20000010000 */
[----:B------:R-:W-:Y:S02]  /*6d20*/  @!P1 IMAD.MOV.U32 R58, RZ, RZ, R2 ;  /* 0x000000ffff3a9224 */ /* 0x000fe400078e0002 */
[----:B------:R-:W-:-:S03]  /*6d30*/  IMAD.MOV.U32 R59, RZ, RZ, 0x2 ;  /* 0x00000002ff3b7424 */ /* 0x000fc600078e00ff */
[----:B------:R-:W-:-:S06]  /*6d40*/  F2FP.BF16.F32.PACK_AB R54, RZ, R58 ;  /* 0x0000003aff36723e */ /* 0x000fcc00000010ff */
        /* <DEDUP_REMOVED lines=9> */
.L_x_2228:
        /* <DEDUP_REMOVED lines=13> */
.L_x_2230:
[----:B------:R-:W-:Y:S05]  /*6eb0*/  BSYNC.RECONVERGENT B1 ;  /* 0x0000000000017941 */ /* 0x000fea0003800200 */
.L_x_2229:
[----:B------:R-:W-:Y:S01]  /*6ec0*/  IMAD.WIDE.U32 R66, R16, -0x326172a9, RZ ;  /* 0xcd9e8d5710427825 */ /* 0x000fe200078e00ff */
[----:B------:R-:W-:-:S03]  /*6ed0*/  LOP3.LUT R2, R12, UR7, R61, 0x96, !PT ;  /* 0x000000070c027c12 */ /* 0x000fc6000f8e963d */
[----:B------:R-:W-:Y:S01]  /*6ee0*/  IMAD.MOV.U32 R59, RZ, RZ, RZ ;  /* 0x000000ffff3b7224 */ /* 0x000fe200078e00ff */
        /* <DEDUP_REMOVED lines=38> */
[----:B------:R-:W-:-:S07]  /*7150*/  MOV R72, R2 ;  /* 0x0000000200487202 */ /* 0x000fce0000000f00 */
.L_x_2227:
[----:B------:R-:W-:Y:S05]  /*7160*/  BSYNC.RECONVERGENT B0 ;  /* 0x0000000000007941 */ /* 0x000fea0003800200 */
.L_x_2226:
        /* <DEDUP_REMOVED lines=20> */
.L_x_2233:
        /* <DEDUP_REMOVED lines=13> */
.L_x_2235:
[----:B------:R-:W-:Y:S05]  /*7380*/  BSYNC.RECONVERGENT B1 ;  /* 0x0000000000017941 */ /* 0x000fea0003800200 */
.L_x_2234:
        /* <DEDUP_REMOVED lines=42> */
.L_x_2232:
[----:B------:R-:W-:Y:S05]  /*7630*/  BSYNC.RECONVERGENT B0 ;  /* 0x0000000000007941 */ /* 0x000fea0003800200 */
.L_x_2231:
        /* <DEDUP_REMOVED lines=27> */
.L_x_2238:
        /* <DEDUP_REMOVED lines=13> */
.L_x_2240:
[----:B------:R-:W-:Y:S05]  /*78c0*/  BSYNC.RECONVERGENT B1 ;  /* 0x0000000000017941 */ /* 0x000fea0003800200 */
.L_x_2239:
        /* <DEDUP_REMOVED lines=40> */
[----:B------:R-:W-:Y:S02]  /*7b50*/  LOP3.LUT R91, R19, R68, R61, 0x96, !PT ;  /* 0x00000044135b7212 */ /* 0x000fe400078e963d */
[----:B------:R-:W-:-:S07]  /*7b60*/  MOV R72, R60 ;  /* 0x0000003c00487202 */ /* 0x000fce0000000f00 */
.L_x_2237:
[----:B------:R-:W-:Y:S05]  /*7b70*/  BSYNC.RECONVERGENT B0 ;  /* 0x0000000000007941 */ /* 0x000fea0003800200 */
.L_x_2236:
[----:B------:R-:W-:Y:S01]  /*7b80*/  I2FP.F32.U32 R0, R0 ;  /* 0x0000000000007245 */ /* 0x000fe20000201000 */
[----:B------:R-:W-:Y:S01]  /*7b90*/  IMAD.U32 R61, R55, 0x10000, RZ ;  /* 0x00010000373d7824 */ /* 0x000fe200078e00ff */
[----:B------:R-:W-:Y:S01]  /*7ba0*/  ISETP.NE.AND P5, PT, R67, 0x1, PT ;  /* 0x000000014300780c */ /* 0x000fe20003fa5270 */
[----:B------:R-:W-:Y:S01]  /*7bb0*/  BSSY.RECONVERGENT B0, `(.L_x_2241) ;  /* 0x000004a000007945 */ /* 0x000fe20003800200 */
[----:B------:R-:W-:Y:S02]  /*7bc0*/  IMAD.MOV.U32 R68, RZ, RZ, 0x2 ;  /* 0x00000002ff447424 */ /* 0x000fe400078e00ff */
[----:B------:R-:W-:Y:S01]  /*7bd0*/  FFMA.FTZ R2, R0, R115, 1.1641532182693481445e-10 ;  /* 0x2f00000000027423 */ /* 0x000fe20000010073 */
[----:B------:R-:W-:Y:S01]  /*7be0*/  FMUL.FTZ R61, R61, R34 ;  /* 0x000000223d3d7220 */ /* 0x000fe20000410000 */
[----:B------:R-:W-:Y:S02]  /*7bf0*/  PRMT R0, R55, 0x7632, R0 ;  /* 0x0000763237007816 */ /* 0x000fe40000000000 */
[----:B------:R-:W-:-:S02]  /*7c00*/  MOV R55, R98 ;  /* 0x0000006200377202 */ /* 0x000fc40000000f00 */
        /* <DEDUP_REMOVED lines=12> */
.L_x_2243:
        /* <DEDUP_REMOVED lines=13> */
.L_x_2245:
[----:B------:R-:W-:Y:S05]  /*7da0*/  BSYNC.RECONVERGENT B1 ;  /* 0x0000000000017941 */ /* 0x000fea0003800200 */
.L_x_2244:
[----:B------:R-:W-:Y:S01]  /*7db0*/  IMAD.WIDE.U32 R70, R16, -0x326172a9, RZ ;  /* 0xcd9e8d5710467825 */ /* 0x000fe200078e00ff */
[----:B------:R-:W-:Y:S02]  /*7dc0*/  LOP3.LUT R60, R12, UR7, R69, 0x96, !PT ;  /* 0x000000070c3c7c12 */ /* 0x000fe4000f8e9645 */
[----:B------:R-:W-:Y:S02]  /*7dd0*/  MOV R55, R72 ;  /* 0x0000004800377202 */ /* 0x000fe40000000f00 */
        /* <DEDUP_REMOVED lines=39> */
.L_x_2242:
[----:B------:R-:W-:Y:S05]  /*8050*/  BSYNC.RECONVERGENT B0 ;  /* 0x0000000000007941 */ /* 0x000fea0003800200 */
.L_x_2241:
        /* <DEDUP_REMOVED lines=11> */
[----:B------:R-:W-:-:S04]  /*8110*/  FADD.FTZ R2, R2, R55 ;  /* 0x0000003702027221 */ /* 0x000fc80000010000 */
[--C-:B------:R-:W-:Y:S01]  /*8120*/  @P1 FADD.FTZ R60, R67, R2.reuse ;  /* 0x00000002433c1221 */ /* 0x100fe20000010000 */
[--C-:B------:R-:W-:Y:S01]  /*8130*/  @!P1 IMAD.MOV.U32 R60, RZ, RZ, R2.reuse ;  /* 0x000000ffff3c9224 */ /* 0x100fe200078e0002 */
[----:B------:R-:W-:Y:S01]  /*8140*/  PRMT R2, R61, 0x7610, R2 ;  /* 0x000076103d027816 */ /* 0x000fe20000000002 */
[----:B------:R-:W-:-:S03]  /*8150*/  IMAD.MOV.U32 R67, RZ, RZ, R98 ;  /* 0x000000ffff437224 */ /* 0x000fc600078e0062 */
        /* <DEDUP_REMOVED lines=10> */
.L_x_2248:
        /* <DEDUP_REMOVED lines=13> */
.L_x_2250:
[----:B------:R-:W-:Y:S05]  /*82d0*/  BSYNC.RECONVERGENT B1 ;  /* 0x0000000000017941 */ /* 0x000fea0003800200 */
.L_x_2249:
        /* <DEDUP_REMOVED lines=41> */
[----:B------:R-:W-:-:S07]  /*8570*/  MOV R72, R68 ;  /* 0x0000004400487202 */ /* 0x000fce0000000f00 */
.L_x_2247:
[----:B------:R-:W-:Y:S05]  /*8580*/  BSYNC.RECONVERGENT B0 ;  /* 0x0000000000007941 */ /* 0x000fea0003800200 */
.L_x_2246:
        /* <DEDUP_REMOVED lines=20> */
.L_x_2253:
        /* <DEDUP_REMOVED lines=15> */
.L_x_2255:
[----:B------:R-:W-:Y:S05]  /*87c0*/  BSYNC.RECONVERGENT B1 ;  /* 0x0000000000017941 */ /* 0x000fea0003800200 */
.L_x_2254:
        /* <DEDUP_REMOVED lines=42> */
.L_x_2252:
[----:B------:R-:W-:Y:S05]  /*8a70*/  BSYNC.RECONVERGENT B0 ;  /* 0x0000000000007941 */ /* 0x000fea0003800200 */
.L_x_2251:
[----:B------:R-:W-:Y:S02]  /*8a80*/  I2FP.F32.U32 R68, R67 ;  /* 0x0000004300447245 */ /* 0x000fe40000201000 */
[----:B------:R-:W-:Y:S02]  /*8a90*/  PRMT R61, R39, 0x7632, R61 ;  /* 0x00007632273d7816 */ /* 0x000fe4000000003d */
[----:B------:R-:W-:Y:S01]  /*8aa0*/  PRMT R54, R54, 0x5410, R66 ;  /* 0x0000541036367816 */ /* 0x000fe20000000042 */
[----:B------:R-:W-:Y:S01]  /*8ab0*/  FFMA.FTZ R68, R68, R115, 1.1641532182693481445e-10 ;  /* 0x2f00000044447423 */ /* 0x000fe20000010073 */
[----:B------:R-:W-:Y:S01]  /*8ac0*/  PRMT R53, R53, 0x5410, R65 ;  /* 0x0000541035357816 */ /* 0x000fe20000000041 */
[----:B------:R-:W-:Y:S01]  /*8ad0*/  IMAD.U32 R61, R61, 0x10000, RZ ;  /* 0x000100003d3d7824 */ /* 0x000fe200078e00ff */
[----:B------:R-:W-:Y:S02]  /*8ae0*/  PRMT R52, R52, 0x5410, R64 ;  /* 0x0000541034347816 */ /* 0x000fe40000000040 */
[----:B------:R-:W-:Y:S01]  /*8af0*/  FSETP.GTU.FTZ.AND P6, PT, R68, R35, PT ;  /* 0x000000234400720b */ /* 0x000fe20003fdc000 */
[----:B------:R-:W-:-:S03]  /*8b00*/  FMUL.FTZ R61, R61, R34 ;  /* 0x000000223d3d7220 */ /* 0x000fc60000410000 */
[----:B------:R-:W-:Y:S02]  /*8b10*/  SEL R67, RZ, 0x1, P6 ;  /* 0x00000001ff437807 */ /* 0x000fe40003000000 */
[----:B------:R-:W-:Y:S02]  /*8b20*/  FSEL R69, R61, RZ, !P6 ;  /* 0x000000ff3d457208 */ /* 0x000fe40007000000 */
[----:B------:R-:W-:-:S03]  /*8b30*/  @P1 PRMT R61, R43, 0x7632, R61 ;  /* 0x000076322b3d1816 */ /* 0x000fc6000000003d */
[----:B------:R-:W-:Y:S01]  /*8b40*/  FADD.FTZ R0, R0, R69 ;  /* 0x0000004500007221 */ /* 0x000fe20000010000 */
[----:B------:R-:W-:-:S05]  /*8b50*/  @P1 SHF.L.U32 R61, R61, 0x10, RZ ;  /* 0x000000103d3d1819 */ /* 0x000fca00000006ff */
[----:B------:R-:W-:Y:S01]  /*8b60*/  @P1 FADD.FTZ R61, R0, R61 ;  /* 0x0000003d003d1221 */ /* 0x000fe20000010000 */
[--C-:B------:R-:W-:Y:S01]  /*8b70*/  @!P1 IMAD.MOV.U32 R61, RZ, RZ, R0.reuse ;  /* 0x000000ffff3d9224 */ /* 0x100fe200078e0000 */
[----:B------:R-:W-:-:S04]  /*8b80*/  PRMT R0, R67, 0x7610, R0 ;  /* 0x0000761043007816 */ /* 0x000fc80000000000 */
[----:B------:R-:W-:-:S04]  /*8b90*/  F2FP.BF16.F32.PACK_AB R67, RZ, R61 ;  /* 0x0000003dff43723e */ /* 0x000fc800000010ff */
[----:B------:R-:W-:-:S07]  /*8ba0*/  PRMT R55, R55, 0x5410, R67 ;  /* 0x0000541037377816 */ /* 0x000fce0000000043 */
.L_x_2175:
[----:B------:R-:W0:Y:S01]  /*8bb0*/  LDC.64 R164, c[0x0][0x3a8] ;  /* 0x0000ea00ffa47b82 */ /* 0x000e220000000a00 */
[----:B------:R-:W-:Y:S01]  /*8bc0*/  SEL R70, RZ, 0x100, !P0 ;  /* 0x00000100ff467807 */ /* 0x000fe20004000000 */
[----:B------:R-:W-:Y:S01]  /*8bd0*/  VIADD R110, R11, 0x20 ;  /* 0x000000200b6e7836 */ /* 0x000fe20000000000 */
[----:B------:R-:W-:Y:S02]  /*8be0*/  SEL R71, RZ, 0x1000000, !P5 ;  /* 0x01000000ff477807 */ /* 0x000fe40006800000 */
[----:B------:R-:W-:Y:S02]  /*8bf0*/  SEL R69, RZ, 0x10000, !P4 ;  /* 0x00010000ff457807 */ /* 0x000fe40006000000 */
[----:B------:R-:W-:Y:S01]  /*8c00*/  ISETP.NE.U32.AND P0, PT, R62, RZ, PT ;  /* 0x000000ff3e00720c */ /* 0x000fe20003f05070 */
[----:B------:R-:W1:Y:S01]  /*8c10*/  LDC.64 R100, c[0x0][0x3b0] ;  /* 0x0000ec00ff647b82 */ /* 0x000e620000000a00 */
[C---:B------:R-:W-:Y:S02]  /*8c20*/  LOP3.LUT P5, RZ, R9.reuse, 0x4, RZ, 0xc0, !PT ;  /* 0x0000000409ff7812 */ /* 0x040fe400078ac0ff */
[----:B------:R-:W-:-:S02]  /*8c30*/  LOP3.LUT P4, RZ, R9, 0x2, RZ, 0xc0, !PT ;  /* 0x0000000209ff7812 */ /* 0x000fc4000788c0ff */
[----:B------:R-:W-:Y:S02]  /*8c40*/  ISETP.NE.AND.EX P0, PT, R63, RZ, PT, P0 ;  /* 0x000000ff3f00720c */ /* 0x000fe40003f05300 */
[----:B------:R-:W-:Y:S01]  /*8c50*/  SEL R68, RZ, 0x1000000, !P2 ;  /* 0x01000000ff447807 */ /* 0x000fe20005000000 */
[----:B------:R-:W2:Y:S01]  /*8c60*/  @P1 LDC.64 R66, c[0x0][0x3a0] ;  /* 0x0000e800ff421b82 */ /* 0x000ea20000000a00 */
[----:B------:R-:W-:Y:S02]  /*8c70*/  SEL R65, RZ, 0x10000, !P4 ;  /* 0x00010000ff417807 */ /* 0x000fe40006000000 */
[----:B------:R-:W-:Y:S02]  /*8c80*/  SEL R64, RZ, 0x100, !P5 ;  /* 0x00000100ff407807 */ /* 0x000fe40006800000 */
[----:B------:R-:W-:Y:S02]  /*8c90*/  LOP3.LUT P6, RZ, R9, 0x8, RZ, 0xc0, !PT ;  /* 0x0000000809ff7812 */ /* 0x000fe400078cc0ff */
[----:B------:R-:W-:-:S02]  /*8ca0*/  LOP3.LUT R70, R70, R71, R69, 0xfe, !PT ;  /* 0x0000004746467212 */ /* 0x000fc400078efe45 */
[----:B------:R-:W-:Y:S01]  /*8cb0*/  LOP3.LUT R64, R64, R68, R65, 0xfe, !PT ;  /* 0x0000004440407212 */ /* 0x000fe200078efe41 */
[----:B0-----:R-:W-:Y:S01]  /*8cc0*/  IMAD.WIDE.U32 R68, R11, 0x10, R164 ;  /* 0x000000100b447825 */ /* 0x001fe200078e00a4 */
[----:B------:R-:W-:Y:S01]  /*8cd0*/  SEL R65, RZ, 0x1, !P3 ;  /* 0x00000001ff417807 */ /* 0x000fe20005800000 */
[----:B------:R-:W0:Y:S01]  /*8ce0*/  @P0 LDC.64 R62, c[0x0][0x398] ;  /* 0x0000e600ff3e0b82 */ /* 0x000e220000000a00 */
[----:B------:R-:W-:Y:S02]  /*8cf0*/  SEL R71, RZ, 0x1, !P6 ;  /* 0x00000001ff477807 */ /* 0x000fe40007000000 */
[----:B------:R1:W-:Y:S01]  /*8d00*/  STG.E.128 desc[UR8][R68.64], R52 ;  /* 0x0000003444007986 */ /* 0x0003e2000c101d08 */
[----:B------:R-:W-:Y:S02]  /*8d10*/  LOP3.LUT R65, R70, R65, RZ, 0xfc, !PT ;  /* 0x0000004146417212 */ /* 0x000fe400078efcff */
[----:B------:R-:W-:Y:S01]  /*8d20*/  LOP3.LUT R64, R64, R71, RZ, 0xfc, !PT ;  /* 0x0000004740407212 */ /* 0x000fe200078efcff */
[----:B--2---:R-:W-:-:S04]  /*8d30*/  @P1 IMAD.WIDE.U32 R66, R110, 0x10, R66 ;  /* 0x000000106e421825 */ /* 0x004fc800078e0042 */
[----:B-1----:R-:W-:-:S04]  /*8d40*/  IMAD.WIDE.U32 R54, R11, 0x8, R100 ;  /* 0x000000080b367825 */ /* 0x002fc800078e0064 */
[C---:B------:R-:W-:Y:S01]  /*8d50*/  IMAD.WIDE.U32 R52, R110.reuse, 0x10, R148 ;  /* 0x000000106e347825 */ /* 0x040fe200078e0094 */
[----:B------:R1:W-:Y:S03]  /*8d60*/  STG.E.64 desc[UR8][R54.64], R64 ;  /* 0x0000004036007986 */ /* 0x0003e6000c101b08 */
[----:B0-----:R-:W-:Y:S01]  /*8d70*/  @P0 IMAD.WIDE.U32 R62, R110, 0x10, R62 ;  /* 0x000000106e3e0825 */ /* 0x001fe200078e003e */
[----:B-1----:R-:W-:Y:S06]  /*8d80*/  @!P0 BRA `(.L_x_2256) ;  /* 0x0000000000508947 */ /* 0x002fec0003800000 */
[----:B------:R-:W-:Y:S01]  /*8d90*/  IMAD.U32 R65, R2, 0x10000, RZ ;  /* 0x0001000002417824 */ /* 0x000fe200078e00ff */
[----:B------:R-:W0:Y:S01]  /*8da0*/  LDC.64 R54, c[0x0][0x3b8] ;  /* 0x0000ee00ff367b82 */ /* 0x000e220000000a00 */
[----:B------:R-:W-:Y:S02]  /*8db0*/  LOP3.LUT R64, R0, 0xffff, RZ, 0xc0, !PT ;  /* 0x0000ffff00407812 */ /* 0x000fe400078ec0ff */
[----:B------:R-:W-:Y:S02]  /*8dc0*/  LOP3.LUT R68, R6, 0xff, RZ, 0xc0, !PT ;  /* 0x000000ff06447812 */ /* 0x000fe400078ec0ff */
[----:B------:R-:W-:Y:S02]  /*8dd0*/  LOP3.LUT R69, R65, 0xff0000, RZ, 0xc0, !PT ;  /* 0x00ff000041457812 */ /* 0x000fe400078ec0ff */
[----:B------:R-:W-:Y:S02]  /*8de0*/  PRMT R65, R3, 0x7104, RZ ;  /* 0x0000710403417816 */ /* 0x000fe400000000ff */
[----:B------:R-:W-:Y:S01]  /*8df0*/  PRMT R74, R69, 0x4210, R64 ;  /* 0x00004210454a7816 */ /* 0x000fe20000000040 */
[----:B------:R-:W-:Y:S01]  /*8e00*/  IMAD.WIDE.U32 R68, R68, 0x10000, RZ ;  /* 0x0001000044447825 */ /* 0x000fe200078e00ff */
[----:B------:R-:W-:-:S02]  /*8e10*/  LOP3.LUT R64, R5, 0xff, RZ, 0xc0, !PT ;  /* 0x000000ff05407812 */ /* 0x000fc400078ec0ff */
        /* <DEDUP_REMOVED lines=11> */
.L_x_2256:
[----:B------:R1:W5:Y:S04]  /*8ed0*/  @P0 LDG.E.128 R36, desc[UR8][R62.64] ;  /* 0x000000083e240981 */ /* 0x000368000c1e1d00 */
[----:B------:R1:W5:Y:S04]  /*8ee0*/  @P1 LDG.E.128 R40, desc[UR8][R66.64] ;  /* 0x0000000842281981 */ /* 0x000368000c1e1d00 */
[----:B0-----:R-:W5:Y:S01]  /*8ef0*/  LDG.E.128 R52, desc[UR8][R52.64] ;  /* 0x0000000834347981 */ /* 0x001f62000c1e1d00 */
[----:B------:R-:W-:Y:S05]  /*8f00*/  @!P0 BRA `(.L_x_2257) ;  /* 0x0000005000608947 */ /* 0x000fea0003800000 */
[----:B------:R-:W-:Y:S01]  /*8f10*/  ISETP.NE.AND P2, PT, R73, 0x1, PT ;  /* 0x000000014900780c */ /* 0x000fe20003f45270 */
[----:B------:R-:W-:Y:S01]  /*8f20*/  BSSY.RECONVERGENT B0, `(.L_x_2258) ;  /* 0x0000046000007945 */ /* 0x000fe20003800200 */
[----:B------:R-:W-:Y:S02]  /*8f30*/  HFMA2 R2, -RZ, RZ, 0, 1.1920928955078125e-07 ;  /* 0x00000002ff027431 */ /* 0x000fe400000001ff */
        /* <DEDUP_REMOVED lines=13> */
.L_x_2260:
        /* <DEDUP_REMOVED lines=13> */
.L_x_2262:
[----:B------:R-:W-:Y:S05]  /*90e0*/  BSYNC.RECONVERGENT B1 ;  /* 0x0000000000017941 */ /* 0x000fea0003800200 */
.L_x_2261:
[----:B------:R-:W-:Y:S01]  /*90f0*/  IMAD.WIDE.U32 R4, R16, -0x326172a9, RZ ;  /* 0xcd9e8d5710047825 */ /* 0x000fe200078e00ff */
[----:B------:R-:W-:Y:S02]  /*9100*/  LOP3.LUT R6, R12, UR7, R3, 0x96, !PT ;  /* 0x000000070c067c12 */ /* 0x000fe4000f8e9603 */
[----:B------:R-:W-:Y:S02]  /*9110*/  MOV R0, R72 ;  /* 0x0000004800007202 */ /* 0x000fe40000000f00 */
[----:B-1----:R-:W-:Y:S01]  /*9120*/  LOP3.LUT R62, R15, UR6, R5, 0x96, !PT ;  /* 0x000000060f3e7c12 */ /* 0x002fe2000f8e9605 */
        /* <DEDUP_REMOVED lines=37> */
.L_x_2259:
[----:B------:R-:W-:Y:S05]  /*9380*/  BSYNC.RECONVERGENT B0 ;  /* 0x0000000000007941 */ /* 0x000fea0003800200 */
.L_x_2258:
[----:B------:R-:W-:Y:S01]  /*9390*/  I2FP.F32.U32 R0, R0 ;  /* 0x0000000000007245 */ /* 0x000fe20000201000 */
[----:B-----5:R-:W-:Y:S01]  /*93a0*/  IMAD.U32 R3, R52, 0x10000, RZ ;  /* 0x0001000034037824 */ /* 0x020fe200078e00ff */
        /* <DEDUP_REMOVED lines=21> */
.L_x_2265:
        /* <DEDUP_REMOVED lines=13> */
.L_x_2267:
[----:B------:R-:W-:Y:S05]  /*95d0*/  BSYNC.RECONVERGENT B1 ;  /* 0x0000000000017941 */ /* 0x000fea0003800200 */
.L_x_2266:
[----:B------:R-:W-:Y:S01]  /*95e0*/  IMAD.WIDE.U32 R6, R16, -0x326172a9, RZ ;  /* 0xcd9e8d5710067825 */ /* 0x000fe200078e00ff */
[----:B------:R-:W-:-:S04]  /*95f0*/  LOP3.LUT R2, R12, UR7, R5, 0x96, !PT ;  /* 0x000000070c027c12 */ /* 0x000fc8000f8e9605 */
        /* <DEDUP_REMOVED lines=40> */
.L_x_2264:
[----:B------:R-:W-:Y:S05]  /*9880*/  BSYNC.RECONVERGENT B0 ;  /* 0x0000000000007941 */ /* 0x000fea0003800200 */
.L_x_2263:
        /* <DEDUP_REMOVED lines=8> */
[----:B------:R-:W-:-:S04]  /*9910*/  FSETP.GTU.FTZ.AND P2, PT, R2, R35, PT ;  /* 0x000000230200720b */ /* 0x000fc80003f5c000 */
[----:B------:R-:W-:-:S05]  /*9920*/  FSEL R3, R3, RZ, !P2 ;  /* 0x000000ff03037208 */ /* 0x000fca0005000000 */
[----:B------:R-:W-:Y:S01]  /*9930*/  FADD.FTZ R8, R8, R3 ;  /* 0x0000000308087221 */ /* 0x000fe20000010000 */
[----:B------:R-:W-:-:S03]  /*9940*/  IMAD.MOV.U32 R3, RZ, RZ, R98 ;  /* 0x000000ffff037224 */ /* 0x000fc600078e0062 */
[--C-:B-1----:R-:W-:Y:S01]  /*9950*/  @P1 FADD.FTZ R62, R5, R8.reuse ;  /* 0x00000008053e1221 */ /* 0x102fe20000010000 */
        /* <DEDUP_REMOVED lines=12> */
.L_x_2270:
        /* <DEDUP_REMOVED lines=13> */
.L_x_2272:
[----:B------:R-:W-:Y:S05]  /*9af0*/  BSYNC.RECONVERGENT B1 ;  /* 0x0000000000017941 */ /* 0x000fea0003800200 */
.L_x_2271:
        /* <DEDUP_REMOVED lines=42> */
.L_x_2269:
[----:B------:R-:W-:Y:S05]  /*9da0*/  BSYNC.RECONVERGENT B0 ;  /* 0x0000000000007941 */ /* 0x000fea0003800200 */
.L_x_2268:
        /* <DEDUP_REMOVED lines=22> */
.L_x_2275:
        /* <DEDUP_REMOVED lines=13> */
.L_x_2277:
[----:B------:R-:W-:Y:S05]  /*9fe0*/  BSYNC.RECONVERGENT B1 ;  /* 0x0000000000017941 */ /* 0x000fea0003800200 */
.L_x_2276:
        /* <DEDUP_REMOVED lines=39> */
[----:B------:R-:W-:Y:S02]  /*a260*/  LOP3.LUT R91, R19, R4, R3, 0x96, !PT ;  /* 0x00000004135b7212 */ /* 0x000fe400078e9603 */
[----:B------:R-:W-:Y:S01]  /*a270*/  MOV R3, R78 ;  /* 0x0000004e00037202 */ /* 0x000fe20000000f00 */
[----:B------:R-:W-:-:S07]  /*a280*/  IMAD.MOV.U32 R78, RZ, RZ, R2 ;  /* 0x000000ffff4e7224 */ /* 0x000fce00078e0002 */
.L_x_2274:
[----:B------:R-:W-:Y:S05]  /*a290*/  BSYNC.RECONVERGENT B0 ;  /* 0x0000000000007941 */ /* 0x000fea0003800200 */
.L_x_2273:
        /* <DEDUP_REMOVED lines=27> */
.L_x_2280:
        /* <DEDUP_REMOVED lines=13> */
.L_x_2282:
[----:B------:R-:W-:Y:S05]  /*a520*/  BSYNC.RECONVERGENT B1 ;  /* 0x0000000000017941 */ /* 0x000fea0003800200 */
.L_x_2281:
        /* <DEDUP_REMOVED lines=42> */
.L_x_2279:
[----:B------:R-:W-:Y:S05]  /*a7d0*/  BSYNC.RECONVERGENT B0 ;  /* 0x0000000000007941 */ /* 0x000fea0003800200 */
.L_x_2278:
        /* <DEDUP_REMOVED lines=23> */
.L_x_2285:
        /* <DEDUP_REMOVED lines=13> */
.L_x_2287:
[----:B------:R-:W-:Y:S05]  /*aa20*/  BSYNC.RECONVERGENT B1 ;  /* 0x0000000000017941 */ /* 0x000fea0003800200 */
.L_x_2286:
        /* <DEDUP_REMOVED lines=42> */
.L_x_2284:
[----:B------:R-:W-:Y:S05]  /*acd0*/  BSYNC.RECONVERGENT B0 ;  /* 0x0000000000007941 */ /* 0x000fea0003800200 */
.L_x_2283:
        /* <DEDUP_REMOVED lines=25> */
.L_x_2290:
        /* <DEDUP_REMOVED lines=13> */
.L_x_2292:
[----:B------:R-:W-:Y:S05]  /*af40*/  BSYNC.RECONVERGENT B1 ;  /* 0x0000000000017941 */ /* 0x000fea0003800200 */
.L_x_2291:
        /* <DEDUP_REMOVED lines=42> */
.L_x_2289:
[----:B------:R-:W-:Y:S05]  /*b1f0*/  BSYNC.RECONVERGENT B0 ;  /* 0x0000000000007941 */ /* 0x000fea0003800200 */
.L_x_2288:
        /* <DEDUP_REMOVED lines=22> */
.L_x_2295:
        /* <DEDUP_REMOVED lines=13> */
.L_x_2297:
[----:B------:R-:W-:Y:S05]  /*b430*/  BSYNC.RECONVERGENT B1 ;  /* 0x0000000000017941 */ /* 0x000fea0003800200 */
.L_x_2296:
        /* <DEDUP_REMOVED lines=42> */
.L_x_2294:
[----:B------:R-:W-:Y:S05]  /*b6e0*/  BSYNC.RECONVERGENT B0 ;  /* 0x0000000000007941 */ /* 0x000fea0003800200 */
.L_x_2293:
        /* <DEDUP_REMOVED lines=14> */
[----:B------:R-:W-:-:S03]  /*b7d0*/  IMAD.MOV.U32 R3, RZ, RZ, R98 ;  /* 0x000000ffff037224 */ /* 0x000fc600078e0062 */
[----:B------:R-:W-:Y:S01]  /*b7e0*/  @P1 FADD.FTZ R65, R0, R65 ;  /* 0x0000004100411221 */ /* 0x000fe20000010000 */
        /* <DEDUP_REMOVED lines=11> */
.L_x_2300:
        /* <DEDUP_REMOVED lines=13> */
.L_x_2302:
[----:B------:R-:W-:Y:S05]  /*b970*/  BSYNC.RECONVERGENT B1 ;  /* 0x0000000000017941 */ /* 0x000fea0003800200 */
.L_x_2301:
        /* <DEDUP_REMOVED lines=42> */
.L_x_2299:
[----:B------:R-:W-:Y:S05]  /*bc20*/  BSYNC.RECONVERGENT B0 ;  /* 0x0000000000007941 */ /* 0x000fea0003800200 */
.L_x_2298:
        /* <DEDUP_REMOVED lines=21> */
.L_x_2305:
        /* <DEDUP_REMOVED lines=13> */
.L_x_2307:
[----:B------:R-:W-:Y:S05]  /*be50*/  BSYNC.RECONVERGENT B1 ;  /* 0x0000000000017941 */ /* 0x000fea0003800200 */
.L_x_2306:
        /* <DEDUP_REMOVED lines=42> */
.L_x_2304:
[----:B------:R-:W-:Y:S05]  /*c100*/  BSYNC.RECONVERGENT B0 ;  /* 0x0000000000007941 */ /* 0x000fea0003800200 */
.L_x_2303:
        /* <DEDUP_REMOVED lines=26> */
.L_x_2310:
        /* <DEDUP_REMOVED lines=13> */
.L_x_2312:
[----:B------:R-:W-:Y:S05]  /*c380*/  BSYNC.RECONVERGENT B1 ;  /* 0x0000000000017941 */ /* 0x000fea0003800200 */
.L_x_2311:
        /* <DEDUP_REMOVED lines=42> */
.L_x_2309:
[----:B------:R-:W-:Y:S05]  /*c630*/  BSYNC.RECONVERGENT B0 ;  /* 0x0000000000007941 */ /* 0x000fea0003800200 */
.L_x_2308:
        /* <DEDUP_REMOVED lines=20> */
.L_x_2315:
        /* <DEDUP_REMOVED lines=13> */
.L_x_2317:
[----:B------:R-:W-:Y:S05]  /*c850*/  BSYNC.RECONVERGENT B1 ;  /* 0x0000000000017941 */ /* 0x000fea0003800200 */
.L_x_2316:
        /* <DEDUP_REMOVED lines=42> */
.L_x_2314:
[----:B------:R-:W-:Y:S05]  /*cb00*/  BSYNC.RECONVERGENT B0 ;  /* 0x0000000000007941 */ /* 0x000fea0003800200 */
.L_x_2313:
[----:B------:R-:W-:Y:S01]  /*cb10*/  I2FP.F32.U32 R2, R3 ;  /* 0x0000000300027245 */ /* 0x000fe20000201000 */
[----:B------:R-:W-:Y:S01]  /*cb20*/  BSSY.RECONVERGENT B0, `(.L_x_2318) ;  /* 0x0000052000007945 */ /* 0x000fe20003800200 */
[----:B------:R-:W-:-:S03]  /*cb30*/  PRMT R3, R38, 0x7632, R3 ;  /* 0x0000763226037816 */ /* 0x000fc60000000003 */
[----:B------:R-:W-:Y:S02]  /*cb40*/  FFMA.FTZ R2, R2, R115, 1.1641532182693481445e-10 ;  /* 0x2f00000002027423 */ /* 0x000fe40000010073 */
[----:B------:R-:W-:-:S03]  /*cb50*/  IMAD.U32 R3, R3, 0x10000, RZ ;  /* 0x0001000003037824 */ /* 0x000fc600078e00ff */
[----:B------:R-:W-:Y:S01]  /*cb60*/  FSETP.GTU.FTZ.AND P4, PT, R2, R35, PT ;  /* 0x000000230200720b */ /* 0x000fe20003f9c000 */
[----:B------:R-:W-:Y:S01]  /*cb70*/  FMUL.FTZ R3, R3, R34 ;  /* 0x0000002203037220 */ /* 0x000fe20000410000 */
[----:B------:R-:W-:-:S04]  /*cb80*/  @P1 PRMT R2, R42, 0x7632, R2 ;  /* 0x000076322a021816 */ /* 0x000fc80000000002 */
[----:B------:R-:W-:Y:S02]  /*cb90*/  FSEL R68, R3, RZ, !P4 ;  /* 0x000000ff03447208 */ /* 0x000fe40006000000 */
[----:B------:R-:W-:Y:S02]  /*cba0*/  SEL R3, RZ, 0x1, P4 ;  /* 0x00000001ff037807 */ /* 0x000fe40002000000 */
[----:B------:R-:W-:Y:S02]  /*cbb0*/  ISETP.NE.AND P4, PT, R72, 0x1, PT ;  /* 0x000000014800780c */ /* 0x000fe40003f85270 */
[----:B------:R-:W-:Y:S01]  /*cbc0*/  @P1 SHF.L.U32 R69, R2, 0x10, RZ ;  /* 0x0000001002451819 */ /* 0x000fe200000006ff */
[----:B------:R-:W-:Y:S01]  /*cbd0*/  FADD.FTZ R2, R67, R68 ;  /* 0x0000004443027221 */ /* 0x000fe20000010000 */
[----:B------:R-:W-:-:S03]  /*cbe0*/  IMAD.MOV.U32 R68, RZ, RZ, 0x2 ;  /* 0x00000002ff447424 */ /* 0x000fc600078e00ff */
        /* <DEDUP_REMOVED lines=13> */
.L_x_2320:
        /* <DEDUP_REMOVED lines=13> */
.L_x_2322:
[----:B------:R-:W-:Y:S05]  /*cd90*/  BSYNC.RECONVERGENT B1 ;  /* 0x0000000000017941 */ /* 0x000fea0003800200 */
.L_x_2321:
        /* <DEDUP_REMOVED lines=42> */
.L_x_2319:
[----:B------:R-:W-:Y:S05]  /*d040*/  BSYNC.RECONVERGENT B0 ;  /* 0x0000000000007941 */ /* 0x000fea0003800200 */
.L_x_2318:
        /* <DEDUP_REMOVED lines=21> */
.L_x_2325:
        /* <DEDUP_REMOVED lines=13> */
.L_x_2327:
[----:B------:R-:W-:Y:S05]  /*d270*/  BSYNC.RECONVERGENT B1 ;  /* 0x0000000000017941 */ /* 0x000fea0003800200 */
.L_x_2326:
        /* <DEDUP_REMOVED lines=42> */
.L_x_2324:
[----:B------:R-:W-:Y:S05]  /*d520*/  BSYNC.RECONVERGENT B0 ;  /* 0x0000000000007941 */ /* 0x000fea0003800200 */
.L_x_2323:
        /* <DEDUP_REMOVED lines=26> */
.L_x_2330:
        /* <DEDUP_REMOVED lines=13> */
.L_x_2332:
[----:B------:R-:W-:Y:S05]  /*d7a0*/  BSYNC.RECONVERGENT B1 ;  /* 0x0000000000017941 */ /* 0x000fea0003800200 */
.L_x_2331:
        /* <DEDUP_REMOVED lines=42> */
.L_x_2329:
[----:B------:R-:W-:Y:S05]  /*da50*/  BSYNC.RECONVERGENT B0 ;  /* 0x0000000000007941 */ /* 0x000fea0003800200 */
.L_x_2328:
        /* <DEDUP_REMOVED lines=20> */
.L_x_2335:
        /* <DEDUP_REMOVED lines=15> */
.L_x_2337:
[----:B------:R-:W-:Y:S05]  /*dc90*/  BSYNC.RECONVERGENT B1 ;  /* 0x0000000000017941 */ /* 0x000fea0003800200 */
.L_x_2336:
        /* <DEDUP_REMOVED lines=40> */
[----:B------:R-:W-:Y:S01]  /*df20*/  MOV R73, R78 ;  /* 0x0000004e00497202 */ /* 0x000fe20000000f00 */
[----:B------:R-:W-:-:S07]  /*df30*/  IMAD.MOV.U32 R78, RZ, RZ, R72 ;  /* 0x000000ffff4e7224 */ /* 0x000fce00078e0048 */
.L_x_2334:
[----:B------:R-:W-:Y:S05]  /*df40*/  BSYNC.RECONVERGENT B0 ;  /* 0x0000000000007941 */ /* 0x000fea0003800200 */
.L_x_2333:
        /* <DEDUP_REMOVED lines=11> */
[----:B------:R-:W-:Y:S02]  /*e000*/  @P1 PRMT R73, R43, 0x7632, R73 ;  /* 0x000076322b491816 */ /* 0x000fe40000000049 */
[----:B------:R-:W-:Y:S02]  /*e010*/  PRMT R0, R72, 0x7610, R0 ;  /* 0x0000761048007816 */ /* 0x000fe40000000000 */
[----:B------:R-:W-:Y:S01]  /*e020*/  @P1 SHF.L.U32 R74, R73, 0x10, RZ ;  /* 0x00000010494a1819 */ /* 0x000fe200000006ff */
[----:B------:R-:W-:-:S04]  /*e030*/  FADD.FTZ R73, R69, R76 ;  /* 0x0000004c45497221 */ /* 0x000fc80000010000 */
[----:B------:R-:W-:Y:S01]  /*e040*/  @P1 FADD.FTZ R69, R73, R74 ;  /* 0x0000004a49451221 */ /* 0x000fe20000010000 */
[----:B------:R-:W-:-:S05]  /*e050*/  @!P1 IMAD.MOV.U32 R69, RZ, RZ, R73 ;  /* 0x000000ffff459224 */ /* 0x000fca00078e0049 */
[----:B------:R-:W-:-:S04]  /*e060*/  F2FP.BF16.F32.PACK_AB R73, RZ, R69 ;  /* 0x00000045ff49723e */ /* 0x000fc800000010ff */
[----:B------:R-:W-:Y:S01]  /*e070*/  PRMT R55, R55, 0x5410, R73 ;  /* 0x0000541037377816 */ /* 0x000fe20000000049 */
[----:B------:R-:W-:Y:S06]  /*e080*/  BRA `(.L_x_2338) ;  /* 0x0000002800587947 */ /* 0x000fec0003800000 */
.L_x_2257:
[----:B------:R-:W-:Y:S01]  /*e090*/  ISETP.NE.AND P2, PT, R73, 0x1, PT ;  /* 0x000000014900780c */ /* 0x000fe20003f45270 */
[----:B------:R-:W-:Y:S01]  /*e0a0*/  BSSY.RECONVERGENT B0, `(.L_x_2339) ;  /* 0x0000046000007945 */ /* 0x000fe20003800200 */
[----:B------:R-:W-:Y:S01]  /*e0b0*/  IMAD.MOV.U32 R64, RZ, RZ, 0x2 ;  /* 0x00000002ff407424 */ /* 0x000fe200078e00ff */
[----:B------:R-:W-:Y:S01]  /*e0c0*/  MOV R78, R72 ;  /* 0x00000048004e7202 */ /* 0x000fe20000000f00 */
[----:B-1----:R-:W-:-:S09]  /*e0d0*/  IMAD.MOV.U32 R62, RZ, RZ, R98 ;  /* 0x000000ffff3e7224 */ /* 0x002fd200078e0062 */
        /* <DEDUP_REMOVED lines=11> */
.L_x_2341:
        /* <DEDUP_REMOVED lines=13> */
.L_x_2343:
[----:B------:R-:W-:Y:S05]  /*e260*/  BSYNC.RECONVERGENT B1 ;  /* 0x0000000000017941 */ /* 0x000fea0003800200 */
.L_x_2342:
        /* <DEDUP_REMOVED lines=40> */
[----:B------:R-:W-:-:S07]  /*e4f0*/  IMAD.MOV.U32 R62, RZ, RZ, R72 ;  /* 0x000000ffff3e7224 */ /* 0x000fce00078e0048 */
.L_x_2340:
[----:B------:R-:W-:Y:S05]  /*e500*/  BSYNC.RECONVERGENT B0 ;  /* 0x0000000000007941 */ /* 0x000fea0003800200 */
.L_x_2339:
[----:B------:R-:W-:Y:S01]  /*e510*/  I2FP.F32.U32 R62, R62 ;  /* 0x0000003e003e7245 */ /* 0x000fe20000201000 */
[----:B-----5:R-:W-:Y:S01]  /*e520*/  @P1 IMAD.U32 R65, R40, 0x10000, RZ ;  /* 0x0001000028411824 */ /* 0x020fe200078e00ff */
[----:B------:R-:W-:Y:S01]  /*e530*/  SHF.L.U32 R63, R52, 0x10, RZ ;  /* 0x00000010343f7819 */ /* 0x000fe200000006ff */
[----:B------:R-:W-:Y:S01]  /*e540*/  BSSY.RECONVERGENT B0, `(.L_x_2344) ;  /* 0x000004f000007945 */ /* 0x000fe20003800200 */
[----:B------:R-:W-:Y:S01]  /*e550*/  ISETP.NE.AND P3, PT, R64, 0x1, PT ;  /* 0x000000014000780c */ /* 0x000fe20003f65270 */
[----:B------:R-:W-:Y:S01]  /*e560*/  FFMA.FTZ R62, R62, R115, 1.1641532182693481445e-10 ;  /* 0x2f0000003e3e7423 */ /* 0x000fe20000010073 */
[----:B------:R-:W-:Y:S01]  /*e570*/  LOP3.LUT R9, R9, 0xffffffef, RZ, 0xc0, !PT ;  /* 0xffffffef09097812 */ /* 0x000fe200078ec0ff */
[----:B------:R-:W-:Y:S01]  /*e580*/  FMUL.FTZ R63, R63, R34 ;  /* 0x000000223f3f7220 */ /* 0x000fe20000410000 */
[----:B------:R-:W-:Y:S01]  /*e590*/  PRMT R52, R52, 0x7632, R52 ;  /* 0x0000763234347816 */ /* 0x000fe20000000034 */
[----:B------:R-:W-:Y:S01]  /*e5a0*/  IMAD.MOV.U32 R66, RZ, RZ, 0x2 ;  /* 0x00000002ff427424 */ /* 0x000fe200078e00ff */
        /* <DEDUP_REMOVED lines=16> */
.L_x_2346:
        /* <DEDUP_REMOVED lines=13> */
.L_x_2348:
[----:B------:R-:W-:Y:S05]  /*e780*/  BSYNC.RECONVERGENT B1 ;  /* 0x0000000000017941 */ /* 0x000fea0003800200 */
.L_x_2347:
        /* <DEDUP_REMOVED lines=42> */
.L_x_2345:
[----:B------:R-:W-:Y:S05]  /*ea30*/  BSYNC.RECONVERGENT B0 ;  /* 0x0000000000007941 */ /* 0x000fea0003800200 */
.L_x_2344:
[----:B------:R-:W-:Y:S01]  /*ea40*/  I2FP.F32.U32 R64, R63 ;  /* 0x0000003f00407245 */ /* 0x000fe20000201000 */
[----:B------:R-:W-:Y:S01]  /*ea50*/  IMAD.U32 R63, R52, 0x10000, RZ ;  /* 0x00010000343f7824 */ /* 0x000fe200078e00ff */
[----:B------:R-:W-:Y:S01]  /*ea60*/  ISETP.NE.AND P3, PT, R66, 0x1, PT ;  /* 0x000000014200780c */ /* 0x000fe20003f65270 */
[----:B------:R-:W-:Y:S01]  /*ea70*/  BSSY.RECONVERGENT B0, `(.L_x_2349) ;  /* 0x000004f000007945 */ /* 0x000fe20003800200 */
[----:B------:R-:W-:Y:S01]  /*ea80*/  @P1 PRMT R52, R40, 0x7632, R52 ;  /* 0x0000763228341816 */ /* 0x000fe20000000034 */
[----:B------:R-:W-:Y:S01]  /*ea90*/  FFMA.FTZ R64, R64, R115, 1.1641532182693481445e-10 ;  /* 0x2f00000040407423 */ /* 0x000fe20000010073 */
[----:B------:R-:W-:Y:S01]  /*eaa0*/  FMUL.FTZ R63, R63, R34 ;  /* 0x000000223f3f7220 */ /* 0x000fe20000410000 */
[----:B------:R-:W-:Y:S01]  /*eab0*/  LOP3.LUT R9, R9, 0xfffffff7, RZ, 0xc0, !PT ;  /* 0xfffffff709097812 */ /* 0x000fe200078ec0ff */
[----:B------:R-:W-:Y:S02]  /*eac0*/  HFMA2 R68, -RZ, RZ, 0, 1.1920928955078125e-07 ;  /* 0x00000002ff447431 */ /* 0x000fe400000001ff */
[----:B------:R-:W-:Y:S01]  /*ead0*/  @P1 IMAD.U32 R52, R52, 0x10000, RZ ;  /* 0x0001000034341824 */ /* 0x000fe200078e00ff */
        /* <DEDUP_REMOVED lines=16> */
.L_x_2351:
        /* <DEDUP_REMOVED lines=13> */
.L_x_2353:
[----:B------:R-:W-:Y:S05]  /*ecb0*/  BSYNC.RECONVERGENT B1 ;  /* 0x0000000000017941 */ /* 0x000fea0003800200 */
.L_x_2352:
        /* <DEDUP_REMOVED lines=40> */
[----:B------:R-:W-:Y:S02]  /*ef40*/  IMAD.MOV.U32 R65, RZ, RZ, R78 ;  /* 0x000000ffff417224 */ /* 0x000fe400078e004e */
[----:B------:R-:W-:-:S07]  /*ef50*/  IMAD.MOV.U32 R78, RZ, RZ, R64 ;  /* 0x000000ffff4e7224 */ /* 0x000fce00078e0040 */
.L_x_2350:
[----:B------:R-:W-:Y:S05]  /*ef60*/  BSYNC.RECONVERGENT B0 ;  /* 0x0000000000007941 */ /* 0x000fea0003800200 */
.L_x_2349:
[----:B------:R-:W-:Y:S01]  /*ef70*/  I2FP.F32.U32 R64, R65 ;  /* 0x0000004100407245 */ /* 0x000fe20000201000 */
[----:B------:R-:W-:Y:S01]  /*ef80*/  @P1 IMAD.U32 R67, R41, 0x10000, RZ ;  /* 0x0001000029431824 */ /* 0x000fe200078e00ff */
        /* <DEDUP_REMOVED lines=24> */
.L_x_2356:
        /* <DEDUP_REMOVED lines=13> */
.L_x_2358:
[----:B------:R-:W-:Y:S05]  /*f1e0*/  BSYNC.RECONVERGENT B1 ;  /* 0x0000000000017941 */ /* 0x000fea0003800200 */
.L_x_2357:
        /* <DEDUP_REMOVED lines=41> */
[----:B------:R-:W-:-:S07]  /*f480*/  MOV R78, R66 ;  /* 0x00000042004e7202 */ /* 0x000fce0000000f00 */
.L_x_2355:
[----:B------:R-:W-:Y:S05]  /*f490*/  BSYNC.RECONVERGENT B0 ;  /* 0x0000000000007941 */ /* 0x000fea0003800200 */
.L_x_2354:
[----:B------:R-:W-:Y:S01]  /*f4a0*/  I2FP.F32.U32 R66, R65 ;  /* 0x0000004100427245 */ /* 0x000fe20000201000 */
[----:B------:R-:W-:Y:S01]  /*f4b0*/  IMAD.U32 R53, R53, 0x10000, RZ ;  /* 0x0001000035357824 */ /* 0x000fe200078e00ff */
[----:B------:R-:W-:Y:S01]  /*f4c0*/  @P1 PRMT R65, R41, 0x7632, R65 ;  /* 0x0000763229411816 */ /* 0x000fe20000000041 */
[----:B------:R-:W-:Y:S01]  /*f4d0*/  BSSY.RECONVERGENT B0, `(.L_x_2359) ;  /* 0x000004f000007945 */ /* 0x000fe20003800200 */
[----:B------:R-:W-:Y:S01]  /*f4e0*/  ISETP.NE.AND P2, PT, R69, 0x1, PT ;  /* 0x000000014500780c */ /* 0x000fe20003f45270 */
[----:B------:R-:W-:Y:S01]  /*f4f0*/  FFMA.FTZ R66, R66, R115, 1.1641532182693481445e-10 ;  /* 0x2f00000042427423 */ /* 0x000fe20000010073 */
[----:B------:R-:W-:Y:S01]  /*f500*/  FMUL.FTZ R53, R53, R34 ;  /* 0x0000002235357220 */ /* 0x000fe20000410000 */
[----:B------:R-:W-:Y:S01]  /*f510*/  LOP3.LUT R9, R9, 0xfffffffd, RZ, 0xc0, !PT ;  /* 0xfffffffd09097812 */ /* 0x000fe200078ec0ff */
[----:B------:R-:W-:Y:S02]  /*f520*/  HFMA2 R68, -RZ, RZ, 0, 1.1920928955078125e-07 ;  /* 0x00000002ff447431 */ /* 0x000fe400000001ff */
[----:B------:R-:W-:Y:S01]  /*f530*/  IMAD.MOV.U32 R67, RZ, RZ, R98 ;  /* 0x000000ffff437224 */ /* 0x000fe200078e0062 */
[----:B------:R-:W-:Y:S01]  /*f540*/  FSETP.GTU.FTZ.AND P3, PT, R66, R35, PT ;  /* 0x000000234200720b */ /* 0x000fe20003f7c000 */
[----:B------:R-:W-:-:S03]  /*f550*/  @P1 IMAD.U32 R66, R65, 0x10000, RZ ;  /* 0x0001000041421824 */ /* 0x000fc600078e00ff */
        /* <DEDUP_REMOVED lines=14> */
.L_x_2361:
        /* <DEDUP_REMOVED lines=13> */
.L_x_2363:
[----:B------:R-:W-:Y:S05]  /*f710*/  BSYNC.RECONVERGENT B1 ;  /* 0x0000000000017941 */ /* 0x000fea0003800200 */
.L_x_2362:
        /* <DEDUP_REMOVED lines=39> */
[----:B------:R-:W-:Y:S02]  /*f990*/  IMAD.MOV.U32 R67, RZ, RZ, R78 ;  /* 0x000000ffff437224 */ /* 0x000fe400078e004e */
[----:B------:R-:W-:Y:S02]  /*f9a0*/  IMAD.MOV.U32 R78, RZ, RZ, R66 ;  /* 0x000000ffff4e7224 */ /* 0x000fe400078e0042 */
[----:B------:R-:W-:-:S07]  /*f9b0*/  IMAD.MOV.U32 R68, RZ, RZ, RZ ;  /* 0x000000ffff447224 */ /* 0x000fce00078e00ff */
.L_x_2360:
[----:B------:R-:W-:Y:S05]  /*f9c0*/  BSYNC.RECONVERGENT B0 ;  /* 0x0000000000007941 */ /* 0x000fea0003800200 */
.L_x_2359:
        /* <DEDUP_REMOVED lines=24> */
.L_x_2366:
        /* <DEDUP_REMOVED lines=13> */
.L_x_2368:
[----:B------:R-:W-:Y:S05]  /*fc20*/  BSYNC.RECONVERGENT B1 ;  /* 0x0000000000017941 */ /* 0x000fea0003800200 */
.L_x_2367:
        /* <DEDUP_REMOVED lines=42> */
.L_x_2365:
[----:B------:R-:W-:Y:S05]  /*fed0*/  BSYNC.RECONVERGENT B0 ;  /* 0x0000000000007941 */ /* 0x000fea0003800200 */
.L_x_2364:
        /* <DEDUP_REMOVED lines=24> */
.L_x_2371:
        /* <DEDUP_REMOVED lines=13> */
.L_x_2373:
[----:B------:R-:W-:Y:S05]  /*10130*/  BSYNC.RECONVERGENT B1 ;  /* 0x0000000000017941 */ /* 0x000fea0003800200 */
.L_x_2372:
        /* <DEDUP_REMOVED lines=42> */
.L_x_2370:
[----:B------:R-:W-:Y:S05]  /*103e0*/  BSYNC.RECONVERGENT B0 ;  /* 0x0000000000007941 */ /* 0x000fea0003800200 */
.L_x_2369:
        /* <DEDUP_REMOVED lines=24> */
.L_x_2376:
        /* <DEDUP_REMOVED lines=13> */
.L_x_2378:
[----:B------:R-:W-:Y:S05]  /*10640*/  BSYNC.RECONVERGENT B1 ;  /* 0x0000000000017941 */ /* 0x000fea0003800200 */
.L_x_2377:
        /* <DEDUP_REMOVED lines=42> */
.L_x_2375:
[----:B------:R-:W-:Y:S05]  /*108f0*/  BSYNC.RECONVERGENT B0 ;  /* 0x0000000000007941 */ /* 0x000fea0003800200 */
.L_x_2374:
        /* <DEDUP_REMOVED lines=14> */
[----:B------:R-:W-:-:S07]  /*109e0*/  PRMT R55, R55, 0x5410, R73 ;  /* 0x0000541037377816 */ /* 0x000fce0000000049 */
.L_x_2338:
[----:B------:R-:W-:Y:S01]  /*109f0*/  SEL R75, RZ, 0x1000000, !P5 ;  /* 0x01000000ff4b7807 */ /* 0x000fe20006800000 */
[----:B------:R-:W0:Y:S01]  /*10a00*/  @P0 LDC.64 R70, c[0x0][0x398] ;  /* 0x0000e600ff460b82 */ /* 0x000e220000000a00 */
[----:B------:R-:W-:Y:S01]  /*10a10*/  SEL R74, RZ, 0x10000, !P4 ;  /* 0x00010000ff4a7807 */ /* 0x000fe20006000000 */
[----:B------:R-:W-:Y:S01]  /*10a20*/  VIADD R109, R11, 0x40 ;  /* 0x000000400b6d7836 */ /* 0x000fe20000000000 */
        /* <DEDUP_REMOVED lines=13> */
[C---:B0-----:R-:W-:Y:S01]  /*10b00*/  @P0 IMAD.WIDE.U32 R70, R109.reuse, 0x10, R70 ;  /* 0x000000106d460825 */ /* 0x041fe200078e0046 */
[----:B------:R-:W-:Y:S01]  /*10b10*/  SEL R77, RZ, 0x1, !P6 ;  /* 0x00000001ff4d7807 */ /* 0x000fe20007000000 */
[----:B------:R0:W-:Y:S02]  /*10b20*/  STG.E.128 desc[UR8][R74.64], R52 ;  /* 0x000000344a007986 */ /* 0x0001e4000c101d08 */
[----:B-1----:R-:W-:Y:S01]  /*10b30*/  @P1 IMAD.WIDE.U32 R72, R109, 0x10, R72 ;  /* 0x000000106d481825 */ /* 0x002fe200078e0048 */
[----:B0-----:R-:W-:-:S03]  /*10b40*/  LOP3.LUT R55, R81, R80, RZ, 0xfc, !PT ;  /* 0x0000005051377212 */ /* 0x001fc600078efcff */
[----:B------:R-:W-:Y:S01]  /*10b50*/  IMAD.WIDE.U32 R74, R110, 0x8, R100 ;  /* 0x000000086e4a7825 */ /* 0x000fe200078e0064 */
[----:B------:R-:W-:-:S03]  /*10b60*/  LOP3.LUT R54, R76, R77, RZ, 0xfc, !PT ;  /* 0x0000004d4c367212 */ /* 0x000fc600078efcff */
[----:B------:R-:W-:Y:S02]  /*10b70*/  IMAD.WIDE.U32 R52, R109, 0x10, R148 ;  /* 0x000000106d347825 */ /* 0x000fe400078e0094 */
        /* <DEDUP_REMOVED lines=10> */
[----:B------:R-:W-:Y:S02]  /*10c20*/  LOP3.LUT R76, R7, 0xff, RZ, 0xc0, !PT ;  /* 0x000000ff074c7812 */ /* 0x000fe400078ec0ff */
[----:B------:R-:W-:Y:S01]  /*10c30*/  LOP3.LUT R83, R54, 0xff00, R75, 0xf8, !PT ;  /* 0x0000ff0036537812 */ /* 0x000fe200078ef84b */
[----:B------:R-:W-:-:S03]  /*10c40*/  IMAD.WIDE.U32 R54, R55, 0x1000000, RZ ;  /* 0x0100000037367825 */ /* 0x000fc600078e00ff */
[----:B------:R-:W-:Y:S01]  /*10c50*/  LOP3.LUT R83, R83, 0xff, R4, 0xf8, !PT ;  /* 0x000000ff53537812 */ /* 0x000fe200078ef804 */
[----:B------:R-:W-:-:S04]  /*10c60*/  IMAD.WIDE.U32 R74, R74, 0x10000, RZ ;  /* 0x000100004a4a7825 */ /* 0x000fc800078e00ff */
[----:B------:R-:W-:Y:S01]  /*10c70*/  IMAD.WIDE.U32 R76, R76, 0x100, RZ ;  /* 0x000001004c4c7825 */ /* 0x000fe200078e00ff */
[----:B------:R-:W-:Y:S02]  /*10c80*/  LOP3.LUT R83, R75, R83, R55, 0xfe, !PT ;  /* 0x000000534b537212 */ /* 0x000fe400078efe37 */
[----:B------:R-:W-:Y:S01]  /*10c90*/  LOP3.LUT R85, R76, R54, R74, 0xfe, !PT ;  /* 0x000000364c557212 */ /* 0x000fe200078efe4a */
[----:B0-----:R-:W-:Y:S01]  /*10ca0*/  IMAD.WIDE.U32 R74, R110, 0x8, R80 ;  /* 0x000000086e4a7825 */ /* 0x001fe200078e0050 */
[----:B------:R-:W-:Y:S02]  /*10cb0*/  LOP3.LUT R55, R83, R77, RZ, 0xfc, !PT ;  /* 0x0000004d53377212 */ /* 0x000fe400078efcff */
[----:B------:R-:W-:-:S05]  /*10cc0*/  LOP3.LUT R54, R85, 0xff, R8, 0xf8, !PT ;  /* 0x000000ff55367812 */ /* 0x000fca00078ef808 */
[----:B------:R1:W-:Y:S02]  /*10cd0*/  STG.E.64 desc[UR8][R74.64], R54 ;  /* 0x000000364a007986 */ /* 0x0003e4000c101b08 */
.L_x_2379:
[----:B------:R2:W5:Y:S04]  /*10ce0*/  @P0 LDG.E.128 R36, desc[UR8][R70.64] ;  /* 0x0000000846240981 */ /* 0x000568000c1e1d00 */
[----:B------:R2:W5:Y:S04]  /*10cf0*/  @P1 LDG.E.128 R40, desc[UR8][R72.64] ;  /* 0x0000000848281981 */ /* 0x000568000c1e1d00 */
[----:B01----:R-:W5:Y:S01]  /*10d00*/  LDG.E.128 R52, desc[UR8][R52.64] ;  /* 0x0000000834347981 */ /* 0x003f62000c1e1d00 */
        /* <DEDUP_REMOVED lines=17> */
.L_x_2383:
        /* <DEDUP_REMOVED lines=13> */
.L_x_2385:
[----:B------:R-:W-:Y:S05]  /*10ef0*/  BSYNC.RECONVERGENT B1 ;  /* 0x0000000000017941 */ /* 0x000fea0003800200 */
.L_x_2384:
[----:B------:R-:W-:Y:S01]  /*10f00*/  IMAD.WIDE.U32 R4, R16, -0x326172a9, RZ ;  /* 0xcd9e8d5710047825 */ /* 0x000fe200078e00ff */
[----:B------:R-:W-:-:S03]  /*10f10*/  LOP3.LUT R6, R12, UR7, R3, 0x96, !PT ;  /* 0x000000070c067c12 */ /* 0x000fc6000f8e9603 */
[----:B------:R-:W-:Y:S01]  /*10f20*/  IMAD.MOV.U32 R0, RZ, RZ, R78 ;  /* 0x000000ffff007224 */ /* 0x000fe200078e004e */
[----:B--2---:R-:W-:Y:S01]  /*10f30*/  LOP3.LUT R70, R15, UR6, R5, 0x96, !PT ;  /* 0x000000060f467c12 */ /* 0x004fe2000f8e9605 */
        /* <DEDUP_REMOVED lines=36> */
[----:B------:R-:W-:-:S07]  /*11180*/  HFMA2 R2, -RZ, RZ, 0, 0 ;  /* 0x00000000ff027431 */ /* 0x000fce00000001ff */
.L_x_2382:
[----:B------:R-:W-:Y:S05]  /*11190*/  BSYNC.RECONVERGENT B0 ;  /* 0x0000000000007941 */ /* 0x000fea0003800200 */
.L_x_2381:
        /* <DEDUP_REMOVED lines=23> */
.L_x_2388:
        /* <DEDUP_REMOVED lines=13> */
.L_x_2390:
[----:B------:R-:W-:Y:S05]  /*113e0*/  BSYNC.RECONVERGENT B1 ;  /* 0x0000000000017941 */ /* 0x000fea0003800200 */
.L_x_2389:
[----:B------:R-:W-:Y:S01]  /*113f0*/  IMAD.WIDE.U32 R6, R16, -0x326172a9, RZ ;  /* 0xcd9e8d5710067825 */ /* 0x000fe200078e00ff */
[----:B------:R-:W-:-:S04]  /*11400*/  LOP3.LUT R2, R12, UR7, R5, 0x96, !PT ;  /* 0x000000070c027c12 */ /* 0x000fc8000f8e9605 */
        /* <DEDUP_REMOVED lines=40> */
.L_x_2387:
[----:B------:R-:W-:Y:S05]  /*11690*/  BSYNC.RECONVERGENT B0 ;  /* 0x0000000000007941 */ /* 0x000fea0003800200 */
.L_x_2386:
[----:B------:R-:W-:Y:S01]  /*116a0*/  I2FP.F32.U32 R2, R4 ;  /* 0x0000000400027245 */ /* 0x000fe20000201000 */
[----:B------:R-:W-:Y:S01]  /*116b0*/  @P1 IMAD.U32 R5, R40, 0x10000, RZ ;  /* 0x0001000028051824 */ /* 0x000fe200078e00ff */
[----:B------:R-:W-:Y:S01]  /*116c0*/  SHF.L.U32 R3, R36, 0x10, RZ ;  /* 0x0000001024037819 */ /* 0x000fe200000006ff */
[----:B------:R-:W-:Y:S01]  /*116d0*/  BSSY.RECONVERGENT B0, `(.L_x_2391) ;  /* 0x000004e000007945 */ /* 0x000fe20003800200 */
[----:B------:R-:W-:Y:S01]  /*116e0*/  ISETP.NE.AND P3, PT, R6, 0x1, PT ;  /* 0x000000010600780c */ /* 0x000fe20003f65270 */
[----:B------:R-:W-:Y:S01]  /*116f0*/  FFMA.FTZ R2, R2, R115, 1.1641532182693481445e-10 ;  /* 0x2f00000002027423 */ /* 0x000fe20000010073 */
[----:B------:R-:W-:Y:S02]  /*11700*/  HFMA2 R4, -RZ, RZ, 0, 1.1920928955078125e-07 ;  /* 0x00000002ff047431 */ /* 0x000fe400000001ff */
[----:B------:R-:W-:Y:S02]  /*11710*/  FMUL.FTZ R3, R3, R34 ;  /* 0x0000002203037220 */ /* 0x000fe40000410000 */
[----:B------:R-:W-:-:S04]  /*11720*/  FSETP.GTU.FTZ.AND P2, PT, R2, R35, PT ;  /* 0x000000230200720b */ /* 0x000fc80003f5c000 */
[----:B------:R-:W-:-:S05]  /*11730*/  FSEL R3, R3, RZ, !P2 ;  /* 0x000000ff03037208 */ /* 0x000fca0005000000 */
[----:B------:R-:W-:Y:S01]  /*11740*/  FADD.FTZ R8, R8, R3 ;  /* 0x0000000308087221 */ /* 0x000fe20000010000 */
[----:B------:R-:W-:-:S03]  /*11750*/  IMAD.MOV.U32 R3, RZ, RZ, R98 ;  /* 0x000000ffff037224 */ /* 0x000fc600078e0062 */
[--C-:B--2---:R-:W-:Y:S01]  /*11760*/  @P1 FADD.FTZ R70, R5, R8.reuse ;  /* 0x0000000805461221 */ /* 0x104fe20000010000 */
        /* <DEDUP_REMOVED lines=12> */
.L_x_2393:
        /* <DEDUP_REMOVED lines=13> */
.L_x_2395:
[----:B------:R-:W-:Y:S05]  /*11900*/  BSYNC.RECONVERGENT B1 ;  /* 0x0000000000017941 */ /* 0x000fea0003800200 */
.L_x_2394:
        /* <DEDUP_REMOVED lines=39> */
[----:B------:R-:W-:Y:S02]  /*11b80*/  HFMA2 R4, -RZ, RZ, 0, 0 ;  /* 0x00000000ff047431 */ /* 0x000fe400000001ff */
[----:B------:R-:W-:Y:S02]  /*11b90*/  IMAD.MOV.U32 R3, RZ, RZ, R86 ;  /* 0x000000ffff037224 */ /* 0x000fe400078e0056 */
[----:B------:R-:W-:-:S07]  /*11ba0*/  IMAD.MOV.U32 R86, RZ, RZ, R2 ;  /* 0x000000ffff567224 */ /* 0x000fce00078e0002 */
.L_x_2392:
[----:B------:R-:W-:Y:S05]  /*11bb0*/  BSYNC.RECONVERGENT B0 ;  /* 0x0000000000007941 */ /* 0x000fea0003800200 */
.L_x_2391:
        /* <DEDUP_REMOVED lines=22> */
.L_x_2398:
        /* <DEDUP_REMOVED lines=13> */
.L_x_2400:
[----:B------:R-:W-:Y:S05]  /*11df0*/  BSYNC.RECONVERGENT B1 ;  /* 0x0000000000017941 */ /* 0x000fea0003800200 */
.L_x_2399:
        /* <DEDUP_REMOVED lines=42> */
.L_x_2397:
[----:B------:R-:W-:Y:S05]  /*120a0*/  BSYNC.RECONVERGENT B0 ;  /* 0x0000000000007941 */ /* 0x000fea0003800200 */
.L_x_2396:
[----:B------:R-:W-:Y:S01]  /*120b0*/  I2FP.F32.U32 R2, R3 ;  /* 0x0000000300027245 */ /* 0x000fe20000201000 */
[----:B------:R-:W-:Y:S01]  /*120c0*/  BSSY.RECONVERGENT B0, `(.L_x_2401) ;  /* 0x0000052000007945 */ /* 0x000fe20003800200 */
[----:B------:R-:W-:Y:S02]  /*120d0*/  PRMT R3, R36, 0x7632, R3 ;  /* 0x0000763224037816 */ /* 0x000fe40000000003 */
[----:B------:R-:W-:Y:S01]  /*120e0*/  ISETP.NE.AND P3, PT, R5, 0x1, PT ;  /* 0x000000010500780c */ /* 0x000fe20003f65270 */
[----:B------:R-:W-:Y:S01]  /*120f0*/  FFMA.FTZ R2, R2, R115, 1.1641532182693481445e-10 ;  /* 0x2f00000002027423 */ /* 0x000fe20000010073 */
[----:B------:R-:W-:-:S04]  /*12100*/  SHF.L.U32 R3, R3, 0x10, RZ ;  /* 0x0000001003037819 */ /* 0x000fc800000006ff */
[----:B------:R-:W-:Y:S01]  /*12110*/  FSETP.GTU.FTZ.AND P2, PT, R2, R35, PT ;  /* 0x000000230200720b */ /* 0x000fe20003f5c000 */
[----:B------:R-:W-:Y:S01]  /*12120*/  FMUL.FTZ R3, R3, R34 ;  /* 0x0000002203037220 */ /* 0x000fe20000410000 */
[----:B------:R-:W-:Y:S02]  /*12130*/  @P1 PRMT R2, R40, 0x7632, R2 ;  /* 0x0000763228021816 */ /* 0x000fe40000000002 */
[----:B------:R-:W-:Y:S02]  /*12140*/  SEL R7, RZ, 0x1, P2 ;  /* 0x00000001ff077807 */ /* 0x000fe40001000000 */
[----:B------:R-:W-:Y:S01]  /*12150*/  FSEL R3, R3, RZ, !P2 ;  /* 0x000000ff03037208 */ /* 0x000fe20005000000 */
[----:B------:R-:W-:Y:S02]  /*12160*/  @P1 IMAD.U32 R71, R2, 0x10000, RZ ;  /* 0x0001000002471824 */ /* 0x000fe400078e00ff */
[----:B------:R-:W-:Y:S02]  /*12170*/  HFMA2 R2, -RZ, RZ, 0, 1.1920928955078125e-07 ;  /* 0x00000002ff027431 */ /* 0x000fe400000001ff */
        /* <DEDUP_REMOVED lines=14> */
.L_x_2403:
        /* <DEDUP_REMOVED lines=13> */
.L_x_2405:
[----:B------:R-:W-:Y:S05]  /*12330*/  BSYNC.RECONVERGENT B1 ;  /* 0x0000000000017941 */ /* 0x000fea0003800200 */
.L_x_2404:
        /* <DEDUP_REMOVED lines=39> */
[----:B------:R-:W-:Y:S02]  /*125b0*/  IMAD.MOV.U32 R86, RZ, RZ, R2 ;  /* 0x000000ffff567224 */ /* 0x000fe400078e0002 */
[----:B------:R-:W-:Y:S01]  /*125c0*/  HFMA2 R2, -RZ, RZ, 0, 0 ;  /* 0x00000000ff027431 */ /* 0x000fe200000001ff */
[----:B------:R-:W-:-:S07]  /*125d0*/  LOP3.LUT R91, R19, R4, R3, 0x96, !PT ;  /* 0x00000004135b7212 */ /* 0x000fce00078e9603 */
.L_x_2402:
[----:B------:R-:W-:Y:S05]  /*125e0*/  BSYNC.RECONVERGENT B0 ;  /* 0x0000000000007941 */ /* 0x000fea0003800200 */
.L_x_2401:
[----:B------:R-:W-:Y:S01]  /*125f0*/  I2FP.F32.U32 R0, R0 ;  /* 0x0000000000007245 */ /* 0x000fe20000201000 */
[----:B------:R-:W-:Y:S01]  /*12600*/  IMAD.U32 R3, R53, 0x10000, RZ ;  /* 0x0001000035037824 */ /* 0x000fe200078e00ff */
[----:B------:R-:W-:Y:S01]  /*12610*/  ISETP.NE.AND P3, PT, R2, 0x1, PT ;  /* 0x000000010200780c */ /* 0x000fe20003f65270 */
[----:B------:R-:W-:Y:S01]  /*12620*/  BSSY.RECONVERGENT B0, `(.L_x_2406) ;  /* 0x000004c000007945 */ /* 0x000fe20003800200 */
[----:B------:R-:W-:Y:S01]  /*12630*/  LOP3.LUT R9, R9, 0xfffffffb, RZ, 0xc0, !PT ;  /* 0xfffffffb09097812 */ /* 0x000fe200078ec0ff */
[----:B------:R-:W-:Y:S01]  /*12640*/  FFMA.FTZ R0, R0, R115, 1.1641532182693481445e-10 ;  /* 0x2f00000000007423 */ /* 0x000fe20000010073 */
[----:B------:R-:W-:Y:S01]  /*12650*/  PRMT R53, R53, 0x7632, R53 ;  /* 0x0000763235357816 */ /* 0x000fe20000000035 */
[----:B------:R-:W-:-:S03]  /*12660*/  IMAD.MOV.U32 R4, RZ, RZ, 0x2 ;  /* 0x00000002ff047424 */ /* 0x000fc600078e00ff */
[----:B------:R-:W-:Y:S01]  /*12670*/  FSETP.GTU.FTZ.AND P2, PT, R0, R35, PT ;  /* 0x000000230000720b */ /* 0x000fe20003f5c000 */
[----:B------:R-:W-:Y:S01]  /*12680*/  FMUL.FTZ R0, R3, R34 ;  /* 0x0000002203007220 */ /* 0x000fe20000410000 */
        /* <DEDUP_REMOVED lines=13> */
.L_x_2408:
        /* <DEDUP_REMOVED lines=13> */
.L_x_2410:
[----:B------:R-:W-:Y:S05]  /*12830*/  BSYNC.RECONVERGENT B1 ;  /* 0x0000000000017941 */ /* 0x000fea0003800200 */
.L_x_2409:
        /* <DEDUP_REMOVED lines=42> */
.L_x_2407:
[----:B------:R-:W-:Y:S05]  /*12ae0*/  BSYNC.RECONVERGENT B0 ;  /* 0x0000000000007941 */ /* 0x000fea0003800200 */
.L_x_2406:
[----:B------:R-:W-:Y:S01]  /*12af0*/  I2FP.F32.U32 R2, R3 ;  /* 0x0000000300027245 */ /* 0x000fe20000201000 */
[----:B------:R-:W-:Y:S01]  /*12b00*/  @P1 IMAD.U32 R5, R41, 0x10000, RZ ;  /* 0x0001000029051824 */ /* 0x000fe200078e00ff */
[----:B------:R-:W-:Y:S01]  /*12b10*/  SHF.L.U32 R3, R37, 0x10, RZ ;  /* 0x0000001025037819 */ /* 0x000fe200000006ff */
[----:B------:R-:W-:Y:S01]  /*12b20*/  BSSY.RECONVERGENT B0, `(.L_x_2411) ;  /* 0x000004e000007945 */ /* 0x000fe20003800200 */
[----:B------:R-:W-:Y:S01]  /*12b30*/  ISETP.NE.AND P3, PT, R4, 0x1, PT ;  /* 0x000000010400780c */ /* 0x000fe20003f65270 */
[----:B------:R-:W-:Y:S02]  /*12b40*/  FFMA.FTZ R2, R2, R115, 1.1641532182693481445e-10 ;  /* 0x2f00000002027423 */ /* 0x000fe40000010073 */
[----:B------:R-:W-:-:S03]  /*12b50*/  FMUL.FTZ R3, R3, R34 ;  /* 0x0000002203037220 */ /* 0x000fc60000410000 */
[----:B------:R-:W-:-:S04]  /*12b60*/  FSETP.GTU.FTZ.AND P2, PT, R2, R35, PT ;  /* 0x000000230200720b */ /* 0x000fc80003f5c000 */
[----:B------:R-:W-:Y:S02]  /*12b70*/  FSEL R3, R3, RZ, !P2 ;  /* 0x000000ff03037208 */ /* 0x000fe40005000000 */
[----:B------:R-:W-:-:S03]  /*12b80*/  SEL R6, RZ, 0x1, P2 ;  /* 0x00000001ff067807 */ /* 0x000fc60001000000 */
[----:B------:R-:W-:Y:S01]  /*12b90*/  FADD.FTZ R0, R0, R3 ;  /* 0x0000000300007221 */ /* 0x000fe20000010000 */
[----:B------:R-:W-:-:S03]  /*12ba0*/  IMAD.MOV.U32 R3, RZ, RZ, R98 ;  /* 0x000000ffff037224 */ /* 0x000fc600078e0062 */
[--C-:B------:R-:W-:Y:S01]  /*12bb0*/  @P1 FADD.FTZ R72, R5, R0.reuse ;  /* 0x0000000005481221 */ /* 0x100fe20000010000 */
[----:B------:R-:W-:Y:S02]  /*12bc0*/  @!P1 IMAD.MOV.U32 R72, RZ, RZ, R0 ;  /* 0x000000ffff489224 */ /* 0x000fe400078e0000 */
[----:B------:R-:W-:-:S03]  /*12bd0*/  HFMA2 R5, -RZ, RZ, 0, 1.1920928955078125e-07 ;  /* 0x00000002ff057431 */ /* 0x000fc600000001ff */
        /* <DEDUP_REMOVED lines=10> */
.L_x_2413:
        /* <DEDUP_REMOVED lines=13> */
.L_x_2415:
[----:B------:R-:W-:Y:S05]  /*12d50*/  BSYNC.RECONVERGENT B1 ;  /* 0x0000000000017941 */ /* 0x000fea0003800200 */
.L_x_2414:
        /* <DEDUP_REMOVED lines=34> */
[----:B------:R-:W-:Y:S01]  /*12f80*/  HFMA2 R5, -RZ, RZ, 0, 0 ;  /* 0x00000000ff057431 */ /* 0x000fe200000001ff */
[----:B------:R-:W-:Y:S01]  /*12f90*/  LOP3.LUT R2, R22, R2, R75, 0x96, !PT ;  /* 0x0000000216027212 */ /* 0x000fe200078e964b */
[----:B------:R-:W-:-:S04]  /*12fa0*/  IMAD.WIDE.U32 R98, R98, -0x326172a9, RZ ;  /* 0xcd9e8d5762627825 */ /* 0x000fc800078e00ff */
[----:B------:R-:W-:Y:S01]  /*12fb0*/  IMAD.WIDE.U32 R2, R2, -0x2daee0ad, RZ ;  /* 0xd2511f5302027825 */ /* 0x000fe200078e00ff */
[----:B------:R-:W-:-:S04]  /*12fc0*/  LOP3.LUT R95, R74, UR13, R99, 0x96, !PT ;  /* 0x0000000d4a5f7c12 */ /* 0x000fc8000f8e9663 */
[----:B------:R-:W-:Y:S01]  /*12fd0*/  LOP3.LUT R91, R19, R4, R3, 0x96, !PT ;  /* 0x00000004135b7212 */ /* 0x000fe200078e9603 */
[----:B------:R-:W-:Y:S02]  /*12fe0*/  IMAD.MOV.U32 R3, RZ, RZ, R86 ;  /* 0x000000ffff037224 */ /* 0x000fe400078e0056 */
[----:B------:R-:W-:-:S07]  /*12ff0*/  IMAD.MOV.U32 R86, RZ, RZ, R2 ;  /* 0x000000ffff567224 */ /* 0x000fce00078e0002 */
.L_x_2412:
[----:B------:R-:W-:Y:S05]  /*13000*/  BSYNC.RECONVERGENT B0 ;  /* 0x0000000000007941 */ /* 0x000fea0003800200 */
.L_x_2411:
        /* <DEDUP_REMOVED lines=22> */
.L_x_2418:
        /* <DEDUP_REMOVED lines=13> */
.L_x_2420:
[----:B------:R-:W-:Y:S05]  /*13240*/  BSYNC.RECONVERGENT B1 ;  /* 0x0000000000017941 */ /* 0x000fea0003800200 */
.L_x_2419:
        /* <DEDUP_REMOVED lines=42> */
.L_x_2417:
[----:B------:R-:W-:Y:S05]  /*134f0*/  BSYNC.RECONVERGENT B0 ;  /* 0x0000000000007941 */ /* 0x000fea0003800200 */
.L_x_2416:
[----:B------:R-:W-:Y:S01]  /*13500*/  I2FP.F32.U32 R2, R3 ;  /* 0x0000000300027245 */ /* 0x000fe20000201000 */
[----:B------:R-:W-:Y:S01]  /*13510*/  BSSY.RECONVERGENT B0, `(.L_x_2421) ;  /* 0x0000052000007945 */ /* 0x000fe20003800200 */
[----:B------:R-:W-:Y:S01]  /*13520*/  PRMT R3, R37, 0x7632, R3 ;  /* 0x0000763225037816 */ /* 0x000fe20000000003 */
[----:B------:R-:W-:Y:S02]  /*13530*/  HFMA2 R76, -RZ, RZ, 0, 1.1920928955078125e-07 ;  /* 0x00000002ff4c7431 */ /* 0x000fe400000001ff */
[----:B------:R-:W-:Y:S01]  /*13540*/  FFMA.FTZ R2, R2, R115, 1.1641532182693481445e-10 ;  /* 0x2f00000002027423 */ /* 0x000fe20000010073 */
[----:B------:R-:W-:-:S04]  /*13550*/  SHF.L.U32 R3, R3, 0x10, RZ ;  /* 0x0000001003037819 */ /* 0x000fc800000006ff */
[----:B------:R-:W-:Y:S01]  /*13560*/  FSETP.GTU.FTZ.AND P2, PT, R2, R35, PT ;  /* 0x000000230200720b */ /* 0x000fe20003f5c000 */
[----:B------:R-:W-:Y:S01]  /*13570*/  FMUL.FTZ R3, R3, R34 ;  /* 0x0000002203037220 */ /* 0x000fe20000410000 */
[----:B------:R-:W-:Y:S02]  /*13580*/  @P1 PRMT R2, R41, 0x7632, R2 ;  /* 0x0000763229021816 */ /* 0x000fe40000000002 */
[----:B------:R-:W-:Y:S02]  /*13590*/  SEL R5, RZ, 0x1, P2 ;  /* 0x00000001ff057807 */ /* 0x000fe40001000000 */
[----:B------:R-:W-:Y:S01]  /*135a0*/  FSEL R4, R3, RZ, !P2 ;  /* 0x000000ff03047208 */ /* 0x000fe20005000000 */
[----:B------:R-:W-:Y:S01]  /*135b0*/  @P1 IMAD.U32 R2, R2, 0x10000, RZ ;  /* 0x0001000002021824 */ /* 0x000fe200078e00ff */
[----:B------:R-:W-:Y:S01]  /*135c0*/  ISETP.NE.AND P2, PT, R74, 0x1, PT ;  /* 0x000000014a00780c */ /* 0x000fe20003f45270 */
[----:B------:R-:W-:Y:S02]  /*135d0*/  IMAD.MOV.U32 R3, RZ, RZ, R98 ;  /* 0x000000ffff037224 */ /* 0x000fe400078e0062 */
[----:B------:R-:W-:-:S04]  /*135e0*/  FADD.FTZ R53, R53, R4 ;  /* 0x0000000435357221 */ /* 0x000fc80000010000 */
[----:B------:R-:W-:Y:S01]  /*135f0*/  @P1 FADD.FTZ R73, R53, R2 ;  /* 0x0000000235491221 */ /* 0x000fe20000010000 */
[----:B------:R-:W-:-:S05]  /*13600*/  @!P1 IMAD.MOV.U32 R73, RZ, RZ, R53 ;  /* 0x000000ffff499224 */ /* 0x000fca00078e0035 */
        /* <DEDUP_REMOVED lines=10> */
.L_x_2423:
        /* <DEDUP_REMOVED lines=13> */
.L_x_2425:
[----:B------:R-:W-:Y:S05]  /*13780*/  BSYNC.RECONVERGENT B1 ;  /* 0x0000000000017941 */ /* 0x000fea0003800200 */
.L_x_2424:
        /* <DEDUP_REMOVED lines=38> */
[----:B------:R-:W-:Y:S01]  /*139f0*/  HFMA2 R76, -RZ, RZ, 0, 0 ;  /* 0x00000000ff4c7431 */ /* 0x000fe200000001ff */
[----:B------:R-:W-:Y:S01]  /*13a00*/  LOP3.LUT R91, R19, R74, R3, 0x96, !PT ;  /* 0x0000004a135b7212 */ /* 0x000fe200078e9603 */
[----:B------:R-:W-:Y:S02]  /*13a10*/  IMAD.MOV.U32 R3, RZ, RZ, R86 ;  /* 0x000000ffff037224 */ /* 0x000fe400078e0056 */
[----:B------:R-:W-:-:S07]  /*13a20*/  IMAD.MOV.U32 R86, RZ, RZ, R2 ;  /* 0x000000ffff567224 */ /* 0x000fce00078e0002 */
.L_x_2422:
[----:B------:R-:W-:Y:S05]  /*13a30*/  BSYNC.RECONVERGENT B0 ;  /* 0x0000000000007941 */ /* 0x000fea0003800200 */
.L_x_2421:
        /* <DEDUP_REMOVED lines=21> */
.L_x_2428:
        /* <DEDUP_REMOVED lines=13> */
.L_x_2430:
[----:B------:R-:W-:Y:S05]  /*13c60*/  BSYNC.RECONVERGENT B1 ;  /* 0x0000000000017941 */ /* 0x000fea0003800200 */
.L_x_2429:
        /* <DEDUP_REMOVED lines=42> */
.L_x_2427:
[----:B------:R-:W-:Y:S05]  /*13f10*/  BSYNC.RECONVERGENT B0 ;  /* 0x0000000000007941 */ /* 0x000fea0003800200 */
.L_x_2426:
        /* <DEDUP_REMOVED lines=26> */
.L_x_2433:
        /* <DEDUP_REMOVED lines=13> */
.L_x_2435:
[----:B------:R-:W-:Y:S05]  /*14190*/  BSYNC.RECONVERGENT B1 ;  /* 0x0000000000017941 */ /* 0x000fea0003800200 */
.L_x_2434:
        /* <DEDUP_REMOVED lines=42> */
.L_x_2432:
[----:B------:R-:W-:Y:S05]  /*14440*/  BSYNC.RECONVERGENT B0 ;  /* 0x0000000000007941 */ /* 0x000fea0003800200 */
.L_x_2431:
        /* <DEDUP_REMOVED lines=20> */
.L_x_2438:
        /* <DEDUP_REMOVED lines=13> */
.L_x_2440:
[----:B------:R-:W-:Y:S05]  /*14660*/  BSYNC.RECONVERGENT B1 ;  /* 0x0000000000017941 */ /* 0x000fea0003800200 */
.L_x_2439:
        /* <DEDUP_REMOVED lines=42> */
.L_x_2437:
[----:B------:R-:W-:Y:S05]  /*14910*/  BSYNC.RECONVERGENT B0 ;  /* 0x0000000000007941 */ /* 0x000fea0003800200 */
.L_x_2436:
[----:B------:R-:W-:Y:S01]  /*14920*/  I2FP.F32.U32 R2, R3 ;  /* 0x0000000300027245 */ /* 0x000fe20000201000 */
[----:B------:R-:W-:Y:S01]  /*14930*/  BSSY.RECONVERGENT B0, `(.L_x_2441) ;  /* 0x0000052000007945 */ /* 0x000fe20003800200 */
[----:B------:R-:W-:-:S03]  /*14940*/  PRMT R3, R38, 0x7632, R3 ;  /* 0x0000763226037816 */ /* 0x000fc60000000003 */
[----:B------:R-:W-:Y:S01]  /*14950*/  FFMA.FTZ R2, R2, R115, 1.1641532182693481445e-10 ;  /* 0x2f00000002027423 */ /* 0x000fe20000010073 */
[----:B------:R-:W-:-:S04]  /*14960*/  SHF.L.U32 R3, R3, 0x10, RZ ;  /* 0x0000001003037819 */ /* 0x000fc800000006ff */
[----:B------:R-:W-:Y:S01]  /*14970*/  FSETP.GTU.FTZ.AND P4, PT, R2, R35, PT ;  /* 0x000000230200720b */ /* 0x000fe20003f9c000 */
[----:B------:R-:W-:Y:S01]  /*14980*/  FMUL.FTZ R3, R3, R34 ;  /* 0x0000002203037220 */ /* 0x000fe20000410000 */
[----:B------:R-:W-:-:S04]  /*14990*/  @P1 PRMT R2, R42, 0x7632, R2 ;  /* 0x000076322a021816 */ /* 0x000fc80000000002 */
[----:B------:R-:W-:Y:S01]  /*149a0*/  FSEL R76, R3, RZ, !P4 ;  /* 0x000000ff034c7208 */ /* 0x000fe20006000000 */
[----:B------:R-:W-:Y:S01]  /*149b0*/  @P1 IMAD.U32 R77, R2, 0x10000, RZ ;  /* 0x00010000024d1824 */ /* 0x000fe200078e00ff */
[----:B------:R-:W-:Y:S02]  /*149c0*/  SEL R3, RZ, 0x1, P4 ;  /* 0x00000001ff037807 */ /* 0x000fe40002000000 */
        /* <DEDUP_REMOVED lines=16> */
.L_x_2443:
        /* <DEDUP_REMOVED lines=13> */
.L_x_2445:
[----:B------:R-:W-:Y:S05]  /*14ba0*/  BSYNC.RECONVERGENT B1 ;  /* 0x0000000000017941 */ /* 0x000fea0003800200 */
.L_x_2444:
        /* <DEDUP_REMOVED lines=42> */
.L_x_2442:
[----:B------:R-:W-:Y:S05]  /*14e50*/  BSYNC.RECONVERGENT B0 ;  /* 0x0000000000007941 */ /* 0x000fea0003800200 */
.L_x_2441:
        /* <DEDUP_REMOVED lines=21> */
.L_x_2448:
        /* <DEDUP_REMOVED lines=13> */
.L_x_2450:
[----:B------:R-:W-:Y:S05]  /*15080*/  BSYNC.RECONVERGENT B1 ;  /* 0x0000000000017941 */ /* 0x000fea0003800200 */
.L_x_2449:
        /* <DEDUP_REMOVED lines=42> */
.L_x_2447:
[----:B------:R-:W-:Y:S05]  /*15330*/  BSYNC.RECONVERGENT B0 ;  /* 0x0000000000007941 */ /* 0x000fea0003800200 */
.L_x_2446:
        /* <DEDUP_REMOVED lines=26> */
.L_x_2453:
        /* <DEDUP_REMOVED lines=13> */
.L_x_2455:
[----:B------:R-:W-:Y:S05]  /*155b0*/  BSYNC.RECONVERGENT B1 ;  /* 0x0000000000017941 */ /* 0x000fea0003800200 */
.L_x_2454:
        /* <DEDUP_REMOVED lines=40> */
[----:B------:R-:W-:Y:S01]  /*15840*/  LOP3.LUT R91, R19, R82, R81, 0x96, !PT ;  /* 0x00000052135b7212 */ /* 0x000fe200078e9651 */
[----:B------:R-:W-:Y:S01]  /*15850*/  IMAD.MOV.U32 R81, RZ, RZ, R86 ;  /* 0x000000ffff517224 */ /* 0x000fe200078e0056 */
[----:B------:R-:W-:-:S07]  /*15860*/  MOV R86, R80 ;  /* 0x0000005000567202 */ /* 0x000fce0000000f00 */
.L_x_2452:
[----:B------:R-:W-:Y:S05]  /*15870*/  BSYNC.RECONVERGENT B0 ;  /* 0x0000000000007941 */ /* 0x000fea0003800200 */
.L_x_2451:
        /* <DEDUP_REMOVED lines=20> */
.L_x_2458:
        /* <DEDUP_REMOVED lines=15> */
.L_x_2460:
[----:B------:R-:W-:Y:S05]  /*15ab0*/  BSYNC.RECONVERGENT B1 ;  /* 0x0000000000017941 */ /* 0x000fea0003800200 */
.L_x_2459:
        /* <DEDUP_REMOVED lines=43> */
.L_x_2457:
[----:B------:R-:W-:Y:S05]  /*15d70*/  BSYNC.RECONVERGENT B0 ;  /* 0x0000000000007941 */ /* 0x000fea0003800200 */
.L_x_2456:
        /* <DEDUP_REMOVED lines=20> */
.L_x_2380:
        /* <DEDUP_REMOVED lines=16> */
.L_x_2464:
        /* <DEDUP_REMOVED lines=13> */
.L_x_2466:
[----:B------:R-:W-:Y:S05]  /*16090*/  BSYNC.RECONVERGENT B1 ;  /* 0x0000000000017941 */ /* 0x000fea0003800200 */
.L_x_2465:
        /* <DEDUP_REMOVED lines=40> */
[----:B------:R-:W-:-:S07]  /*16320*/  MOV R70, R78 ;  /* 0x0000004e00467202 */ /* 0x000fce0000000f00 */
.L_x_2463:
[----:B------:R-:W-:Y:S05]  /*16330*/  BSYNC.RECONVERGENT B0 ;  /* 0x0000000000007941 */ /* 0x000fea0003800200 */
.L_x_2462:
[----:B------:R-:W-:Y:S01]  /*16340*/  I2FP.F32.U32 R70, R70 ;  /* 0x0000004600467245 */ /* 0x000fe20000201000 */
[----:B-----5:R-:W-:Y:S01]  /*16350*/  IMAD.U32 R71, R52, 0x10000, RZ ;  /* 0x0001000034477824 */ /* 0x020fe200078e00ff */
[----:B------:R-:W-:Y:S01]  /*16360*/  ISETP.NE.AND P3, PT, R72, 0x1, PT ;  /* 0x000000014800780c */ /* 0x000fe20003f65270 */
[----:B------:R-:W-:Y:S01]  /*16370*/  BSSY.RECONVERGENT B0, `(.L_x_2467) ;  /* 0x000004f000007945 */ /* 0x000fe20003800200 */
[----:B------:R-:W-:Y:S01]  /*16380*/  @P1 SHF.L.U32 R73, R40, 0x10, RZ ;  /* 0x0000001028491819 */ /* 0x000fe200000006ff */
[----:B------:R-:W-:Y:S01]  /*16390*/  FFMA.FTZ R70, R70, R115, 1.1641532182693481445e-10 ;  /* 0x2f00000046467423 */ /* 0x000fe20000010073 */
[----:B------:R-:W-:Y:S01]  /*163a0*/  FMUL.FTZ R71, R71, R34 ;  /* 0x0000002247477220 */ /* 0x000fe20000410000 */
[----:B------:R-:W-:Y:S01]  /*163b0*/  LOP3.LUT R9, R9, 0xffffffef, RZ, 0xc0, !PT ;  /* 0xffffffef09097812 */ /* 0x000fe200078ec0ff */
[----:B------:R-:W-:Y:S01]  /*163c0*/  IMAD.MOV.U32 R74, RZ, RZ, 0x2 ;  /* 0x00000002ff4a7424 */ /* 0x000fe200078e00ff */
        /* <DEDUP_REMOVED lines=17> */
.L_x_2469:
        /* <DEDUP_REMOVED lines=13> */
.L_x_2471:
[----:B------:R-:W-:Y:S05]  /*165b0*/  BSYNC.RECONVERGENT B1 ;  /* 0x0000000000017941 */ /* 0x000fea0003800200 */
.L_x_2470:
        /* <DEDUP_REMOVED lines=42> */
.L_x_2468:
[----:B------:R-:W-:Y:S05]  /*16860*/  BSYNC.RECONVERGENT B0 ;  /* 0x0000000000007941 */ /* 0x000fea0003800200 */
.L_x_2467:
        /* <DEDUP_REMOVED lines=8> */
[----:B------:R-:W-:Y:S01]  /*168f0*/  IMAD.MOV.U32 R76, RZ, RZ, 0x2 ;  /* 0x00000002ff4c7424 */ /* 0x000fe200078e00ff */
[----:B------:R-:W-:Y:S01]  /*16900*/  @P1 SHF.L.U32 R52, R52, 0x10, RZ ;  /* 0x0000001034341819 */ /* 0x000fe200000006ff */
[----:B------:R-:W-:Y:S01]  /*16910*/  IMAD.MOV.U32 R73, RZ, RZ, R98 ;  /* 0x000000ffff497224 */ /* 0x000fe200078e0062 */
[----:B------:R-:W-:-:S04]  /*16920*/  FSETP.GTU.FTZ.AND P2, PT, R72, R35, PT ;  /* 0x000000234800720b */ /* 0x000fc80003f5c000 */
        /* <DEDUP_REMOVED lines=14> */
.L_x_2474:
        /* <DEDUP_REMOVED lines=13> */
.L_x_2476:
[----:B------:R-:W-:Y:S05]  /*16ae0*/  BSYNC.RECONVERGENT B1 ;  /* 0x0000000000017941 */ /* 0x000fea0003800200 */
.L_x_2475:
        /* <DEDUP_REMOVED lines=42> */
.L_x_2473:
[----:B------:R-:W-:Y:S05]  /*16d90*/  BSYNC.RECONVERGENT B0 ;  /* 0x0000000000007941 */ /* 0x000fea0003800200 */
.L_x_2472:
[----:B------:R-:W-:Y:S01]  /*16da0*/  I2FP.F32.U32 R72, R73 ;  /* 0x0000004900487245 */ /* 0x000fe20000201000 */
[----:B------:R-:W-:Y:S01]  /*16db0*/  IMAD.U32 R73, R53, 0x10000, RZ ;  /* 0x0001000035497824 */ /* 0x000fe200078e00ff */
        /* <DEDUP_REMOVED lines=24> */
.L_x_2479:
        /* <DEDUP_REMOVED lines=13> */
.L_x_2481:
[----:B------:R-:W-:Y:S05]  /*17010*/  BSYNC.RECONVERGENT B1 ;  /* 0x0000000000017941 */ /* 0x000fea0003800200 */
.L_x_2480:
        /* <DEDUP_REMOVED lines=42> */
.L_x_2478:
[----:B------:R-:W-:Y:S05]  /*172c0*/  BSYNC.RECONVERGENT B0 ;  /* 0x0000000000007941 */ /* 0x000fea0003800200 */
.L_x_2477:
        /* <DEDUP_REMOVED lines=8> */
[----:B------:R-:W-:Y:S02]  /*17350*/  IMAD.MOV.U32 R76, RZ, RZ, 0x2 ;  /* 0x00000002ff4c7424 */ /* 0x000fe400078e00ff */
[----:B------:R-:W-:Y:S01]  /*17360*/  FSETP.GTU.FTZ.AND P3, PT, R74, R35, PT ;  /* 0x000000234a00720b */ /* 0x000fe20003f7c000 */
[----:B------:R-:W-:Y:S01]  /*17370*/  IMAD.MOV.U32 R75, RZ, RZ, R98 ;  /* 0x000000ffff4b7224 */ /* 0x000fe200078e0062 */
[----:B------:R-:W-:-:S02]  /*17380*/  @P1 SHF.L.U32 R74, R73, 0x10, RZ ;  /* 0x00000010494a1819 */ /* 0x000fc400000006ff */
        /* <DEDUP_REMOVED lines=14> */
.L_x_2484:
        /* <DEDUP_REMOVED lines=13> */
.L_x_2486:
[----:B------:R-:W-:Y:S05]  /*17540*/  BSYNC.RECONVERGENT B1 ;  /* 0x0000000000017941 */ /* 0x000fea0003800200 */
.L_x_2485:
        /* <DEDUP_REMOVED lines=42> */
.L_x_2483:
[----:B------:R-:W-:Y:S05]  /*177f0*/  BSYNC.RECONVERGENT B0 ;  /* 0x0000000000007941 */ /* 0x000fea0003800200 */
.L_x_2482:
        /* <DEDUP_REMOVED lines=24> */
.L_x_2489:
        /* <DEDUP_REMOVED lines=13> */
.L_x_2491:
[----:B------:R-:W-:Y:S05]  /*17a50*/  BSYNC.RECONVERGENT B1 ;  /* 0x0000000000017941 */ /* 0x000fea0003800200 */
.L_x_2490:
        /* <DEDUP_REMOVED lines=42> */
.L_x_2488:
[----:B------:R-:W-:Y:S05]  /*17d00*/  BSYNC.RECONVERGENT B0 ;  /* 0x0000000000007941 */ /* 0x000fea0003800200 */
.L_x_2487:
        /* <DEDUP_REMOVED lines=8> */
[----:B------:R-:W-:Y:S01]  /*17d90*/  @P1 SHF.L.U32 R80, R77, 0x10, RZ ;  /* 0x000000104d501819 */ /* 0x000fe200000006ff */
[----:B------:R-:W-:Y:S01]  /*17da0*/  IMAD.MOV.U32 R77, RZ, RZ, R98 ;  /* 0x000000ffff4d7224 */ /* 0x000fe200078e0062 */
[----:B------:R-:W-:-:S04]  /*17db0*/  FSETP.GTU.FTZ.AND P3, PT, R76, R35, PT ;  /* 0x000000234c00720b */ /* 0x000fc80003f7c000 */
        /* <DEDUP_REMOVED lines=13> */
.L_x_2494:
        /* <DEDUP_REMOVED lines=13> */
.L_x_2496:
[----:B------:R-:W-:Y:S05]  /*17f60*/  BSYNC.RECONVERGENT B1 ;  /* 0x0000000000017941 */ /* 0x000fea0003800200 */
.L_x_2495:
        /* <DEDUP_REMOVED lines=40> */
[----:B------:R-:W-:Y:S01]  /*181f0*/  IMAD.MOV.U32 R82, RZ, RZ, RZ ;  /* 0x000000ffff527224 */ /* 0x000fe200078e00ff */
[----:B------:R-:W-:Y:S01]  /*18200*/  MOV R77, R86 ;  /* 0x00000056004d7202 */ /* 0x000fe20000000f00 */
[----:B------:R-:W-:-:S07]  /*18210*/  IMAD.MOV.U32 R86, RZ, RZ, R76 ;  /* 0x000000ffff567224 */ /* 0x000fce00078e004c */
.L_x_2493:
[----:B------:R-:W-:Y:S05]  /*18220*/  BSYNC.RECONVERGENT B0 ;  /* 0x0000000000007941 */ /* 0x000fea0003800200 */
.L_x_2492:
        /* <DEDUP_REMOVED lines=24> */
.L_x_2499:
        /* <DEDUP_REMOVED lines=13> */
.L_x_2501:
[----:B------:R-:W-:Y:S05]  /*18480*/  BSYNC.RECONVERGENT B1 ;  /* 0x0000000000017941 */ /* 0x000fea0003800200 */
.L_x_2500:
        /* <DEDUP_REMOVED lines=41> */
[----:B------:R-:W-:Y:S01]  /*18720*/  IMAD.MOV.U32 R86, RZ, RZ, R82 ;  /* 0x000000ffff567224 */ /* 0x000fe200078e0052 */
[----:B------:R-:W-:-:S07]  /*18730*/  LOP3.LUT R91, R19, R84, R83, 0x96, !PT ;  /* 0x00000054135b7212 */ /* 0x000fce00078e9653 */
.L_x_2498:
[----:B------:R-:W-:Y:S05]  /*18740*/  BSYNC.RECONVERGENT B0 ;  /* 0x0000000000007941 */ /* 0x000fea0003800200 */
.L_x_2497:
        /* <DEDUP_REMOVED lines=15> */
.L_x_2461:
[----:B------:R-:W-:Y:S01]  /*18840*/  SEL R92, RZ, 0x1000000, !P5 ;  /* 0x01000000ff5c7807 */ /* 0x000fe20006800000 */
[----:B------:R-:W-:Y:S01]  /*18850*/  IMAD.WIDE.U32 R82, R109, 0x10, R164 ;  /* 0x000000106d527825 */ /* 0x000fe200078e00a4 */
[----:B------:R-:W-:Y:S01]  /*18860*/  SEL R90, RZ, 0x10000, !P4 ;  /* 0x00010000ff5a7807 */ /* 0x000fe20006000000 */
[----:B------:R-:W0:Y:S01]  /*18870*/  @P0 LDC.64 R78, c[0x0][0x398] ;  /* 0x0000e600ff4e0b82 */ /* 0x000e220000000a00 */
[----:B------:R-:W-:Y:S02]  /*18880*/  SEL R89, RZ, 0x100, !P3 ;  /* 0x00000100ff597807 */ /* 0x000fe40005800000 */
[C---:B------:R-:W-:Y:S01]  /*18890*/  LOP3.LUT P5, RZ, R9.reuse, 0x8, RZ, 0xc0, !PT ;  /* 0x0000000809ff7812 */ /* 0x040fe200078ac0ff */
[----:B------:R1:W-:Y:S01]  /*188a0*/  STG.E.128 desc[UR8][R82.64], R52 ;  /* 0x0000003452007986 */ /* 0x0003e2000c101d08 */
[C---:B------:R-:W-:Y:S02]  /*188b0*/  LOP3.LUT P4, RZ, R9.reuse, 0x4, RZ, 0xc0, !PT ;  /* 0x0000000409ff7812 */ /* 0x040fe4000788c0ff */
[----:B------:R-:W-:Y:S01]  /*188c0*/  LOP3.LUT P3, RZ, R9, 0x2, RZ, 0xc0, !PT ;  /* 0x0000000209ff7812 */ /* 0x000fe2000786c0ff */
[----:B------:R-:W2:Y:S01]  /*188d0*/  @P1 LDC.64 R80, c[0x0][0x3a0] ;  /* 0x0000e800ff501b82 */ /* 0x000ea20000000a00 */
[----:B------:R-:W-:-:S02]  /*188e0*/  SEL R85, RZ, 0x10000, !P4 ;  /* 0x00010000ff557807 */ /* 0x000fc40006000000 */
[----:B------:R-:W-:Y:S02]  /*188f0*/  SEL R88, RZ, 0x1000000, !P3 ;  /* 0x01000000ff587807 */ /* 0x000fe40005800000 */
[----:B------:R-:W-:Y:S02]  /*18900*/  SEL R84, RZ, 0x100, !P5 ;  /* 0x00000100ff547807 */ /* 0x000fe40006800000 */
[----:B------:R-:W-:Y:S02]  /*18910*/  LOP3.LUT P6, RZ, R9, 0x10, RZ, 0xc0, !PT ;  /* 0x0000001009ff7812 */ /* 0x000fe400078cc0ff */
[----:B------:R-:W-:Y:S02]  /*18920*/  LOP3.LUT R84, R84, R88, R85, 0xfe, !PT ;  /* 0x0000005854547212 */ /* 0x000fe400078efe55 */
[----:B------:R-:W-:Y:S02]  /*18930*/  LOP3.LUT R89, R89, R92, R90, 0xfe, !PT ;  /* 0x0000005c59597212 */ /* 0x000fe400078efe5a */
[----:B------:R-:W-:Y:S01]  /*18940*/  SEL R88, RZ, 0x1, !P2 ;  /* 0x00000001ff587807 */ /* 0x000fe20005000000 */
[----:B-1----:R-:W-:Y:S01]  /*18950*/  IMAD.WIDE.U32 R82, R109, 0x8, R100 ;  /* 0x000000086d527825 */ /* 0x002fe200078e0064 */
[----:B------:R-:W-:-:S02]  /*18960*/  SEL R85, RZ, 0x1, !P6 ;  /* 0x00000001ff557807 */ /* 0x000fc40007000000 */
[----:B------:R-:W-:Y:S02]  /*18970*/  LOP3.LUT R55, R89, R88, RZ, 0xfc, !PT ;  /* 0x0000005859377212 */ /* 0x000fe400078efcff */
[----:B------:R-:W-:Y:S02]  /*18980*/  LOP3.LUT R54, R84, R85, RZ, 0xfc, !PT ;  /* 0x0000005554367212 */ /* 0x000fe400078efcff */
[----:B------:R-:W-:-:S03]  /*18990*/  IADD3 R103, PT, PT, R11, 0x60, RZ ;  /* 0x000000600b677810 */ /* 0x000fc60007ffe0ff */
[----:B------:R1:W-:Y:S02]  /*189a0*/  STG.E.64 desc[UR8][R82.64], R54 ;  /* 0x0000003652007986 */ /* 0x0003e4000c101b08 */
[----:B------:R-:W-:-:S04]  /*189b0*/  IMAD.WIDE.U32 R52, R103, 0x10, R148 ;  /* 0x0000001067347825 */ /* 0x000fc800078e0094 */
[----:B0-----:R-:W-:-:S04]  /*189c0*/  @P0 IMAD.WIDE.U32 R78, R103, 0x10, R78 ;  /* 0x00000010674e0825 */ /* 0x001fc800078e004e */
[----:B--2---:R-:W-:Y:S01]  /*189d0*/  @P1 IMAD.WIDE.U32 R80, R103, 0x10, R80 ;  /* 0x0000001067501825 */ /* 0x004fe200078e0050 */
[----:B-1----:R-:W-:Y:S06]  /*189e0*/  @!P0 BRA `(.L_x_2502) ;  /* 0x0000000000508947 */ /* 0x002fec0003800000 */
[----:B------:R-:W-:Y:S01]  /*189f0*/  IMAD.U32 R55, R2, 0x10000, RZ ;  /* 0x0001000002377824 */ /* 0x000fe200078e00ff */
[----:B------:R-:W-:Y:S01]  /*18a00*/  LOP3.LUT R54, R0, 0xffff, RZ, 0xc0, !PT ;  /* 0x0000ffff00367812 */ /* 0x000fe200078ec0ff */
[----:B------:R-:W0:Y:S01]  /*18a10*/  LDC.64 R88, c[0x0][0x3b8] ;  /* 0x0000ee00ff587b82 */ /* 0x000e220000000a00 */
[----:B------:R-:W-:Y:S02]  /*18a20*/  PRMT R83, R3, 0x7104, RZ ;  /* 0x0000710403537816 */ /* 0x000fe400000000ff */
[----:B------:R-:W-:Y:S02]  /*18a30*/  LOP3.LUT R55, R55, 0xff0000, RZ, 0xc0, !PT ;  /* 0x00ff000037377812 */ /* 0x000fe400078ec0ff */
[----:B------:R-:W-:Y:S02]  /*18a40*/  LOP3.LUT R82, R6, 0xff, RZ, 0xc0, !PT ;  /* 0x000000ff06527812 */ /* 0x000fe400078ec0ff */
[----:B------:R-:W-:Y:S02]  /*18a50*/  PRMT R54, R55, 0x4210, R54 ;  /* 0x0000421037367816 */ /* 0x000fe40000000036 */
[----:B------:R-:W-:-:S02]  /*18a60*/  LOP3.LUT R55, R5, 0xff, RZ, 0xc0, !PT ;  /* 0x000000ff05377812 */ /* 0x000fc400078ec0ff */
[----:B------:R-:W-:Y:S02]  /*18a70*/  LOP3.LUT R83, R54, 0xff00, R83, 0xf8, !PT ;  /* 0x0000ff0036537812 */ /* 0x000fe400078ef853 */
[----:B------:R-:W-:Y:S01]  /*18a80*/  LOP3.LUT R84, R7, 0xff, RZ, 0xc0, !PT ;  /* 0x000000ff07547812 */ /* 0x000fe200078ec0ff */
[----:B------:R-:W-:Y:S01]  /*18a90*/  IMAD.WIDE.U32 R54, R55, 0x1000000, RZ ;  /* 0x0100000037367825 */ /* 0x000fe200078e00ff */
[----:B------:R-:W-:-:S03]  /*18aa0*/  LOP3.LUT R93, R83, 0xff, R4, 0xf8, !PT ;  /* 0x000000ff535d7812 */ /* 0x000fc600078ef804 */
[----:B------:R-:W-:-:S04]  /*18ab0*/  IMAD.WIDE.U32 R82, R82, 0x10000, RZ ;  /* 0x0001000052527825 */ /* 0x000fc800078e00ff */
[----:B------:R-:W-:Y:S01]  /*18ac0*/  IMAD.WIDE.U32 R84, R84, 0x100, RZ ;  /* 0x0000010054547825 */ /* 0x000fe200078e00ff */
[----:B------:R-:W-:Y:S02]  /*18ad0*/  LOP3.LUT R93, R83, R93, R55, 0xfe, !PT ;  /* 0x0000005d535d7212 */ /* 0x000fe400078efe37 */
[----:B------:R-:W-:Y:S02]  /*18ae0*/  LOP3.LUT R83, R84, R54, R82, 0xfe, !PT ;  /* 0x0000003654537212 */ /* 0x000fe400078efe52 */
[----:B------:R-:W-:Y:S02]  /*18af0*/  LOP3.LUT R55, R93, R85, RZ, 0xfc, !PT ;  /* 0x000000555d377212 */ /* 0x000fe400078efcff */
[----:B------:R-:W-:Y:S01]  /*18b00*/  LOP3.LUT R54, R83, 0xff, R8, 0xf8, !PT ;  /* 0x000000ff53367812 */ /* 0x000fe200078ef808 */
[----:B0-----:R-:W-:-:S05]  /*18b10*/  IMAD.WIDE.U32 R82, R109, 0x8, R88 ;  /* 0x000000086d527825 */ /* 0x001fca00078e0058 */
[----:B------:R0:W-:Y:S02]  /*18b20*/  STG.E.64 desc[UR8][R82.64], R54 ;  /* 0x0000003652007986 */ /* 0x0001e4000c101b08 */
.L_x_2502:
[----:B------:R1:W5:Y:S04]  /*18b30*/  @P0 LDG.E.128 R36, desc[UR8][R78.64] ;  /* 0x000000084e240981 */ /* 0x000368000c1e1d00 */
[----:B------:R1:W5:Y:S04]  /*18b40*/  @P1 LDG.E.128 R40, desc[UR8][R80.64] ;  /* 0x0000000850281981 */ /* 0x000368000c1e1d00 */
[----:B0-----:R-:W5:Y:S01]  /*18b50*/  LDG.E.128 R52, desc[UR8][R52.64] ;  /* 0x0000000834347981 */ /* 0x001f62000c1e1d00 */
        /* <DEDUP_REMOVED lines=17> */
.L_x_2506:
        /* <DEDUP_REMOVED lines=13> */
.L_x_2508:
[----:B------:R-:W-:Y:S05]  /*18d40*/  BSYNC.RECONVERGENT B1 ;  /* 0x0000000000017941 */ /* 0x000fea0003800200 */
.L_x_2507:
        /* <DEDUP_REMOVED lines=41> */
.L_x_2505:
[----:B------:R-:W-:Y:S05]  /*18fe0*/  BSYNC.RECONVERGENT B0 ;  /* 0x0000000000007941 */ /* 0x000fea0003800200 */
.L_x_2504:
[----:B------:R-:W-:Y:S01]  /*18ff0*/  I2FP.F32.U32 R0, R0 ;  /* 0x0000000000007245 */ /* 0x000fe20000201000 */
[----:B-----5:R-:W-:Y:S01]  /*19000*/  IMAD.U32 R3, R52, 0x10000, RZ ;  /* 0x0001000034037824 */ /* 0x020fe200078e00ff */
[----:B------:R-:W-:Y:S01]  /*19010*/  ISETP.NE.AND P3, PT, R2, 0x1, PT ;  /* 0x000000010200780c */ /* 0x000fe20003f65270 */
[----:B------:R-:W-:Y:S01]  /*19020*/  BSSY.RECONVERGENT B0, `(.L_x_2509) ;  /* 0x000004c000007945 */ /* 0x000fe20003800200 */
[----:B------:R-:W-:Y:S01]  /*19030*/  LOP3.LUT R9, R9, 0xffffffef, RZ, 0xc0, !PT ;  /* 0xffffffef09097812 */ /* 0x000fe200078ec0ff */
[----:B------:R-:W-:Y:S01]  /*19040*/  FFMA.FTZ R0, R0, R115, 1.1641532182693481445e-10 ;  /* 0x2f00000000007423 */ /* 0x000fe20000010073 */
[----:B------:R-:W-:Y:S01]  /*19050*/  HFMA2 R4, -RZ, RZ, 0, 1.1920928955078125e-07 ;  /* 0x00000002ff047431 */ /* 0x000fe200000001ff */
[----:B------:R-:W-:-:S03]  /*19060*/  PRMT R52, R52, 0x7632, R52 ;  /* 0x0000763234347816 */ /* 0x000fc60000000034 */
[----:B------:R-:W-:Y:S01]  /*19070*/  FSETP.GTU.FTZ.AND P2, PT, R0, R35, PT ;  /* 0x000000230000720b */ /* 0x000fe20003f5c000 */
[----:B------:R-:W-:Y:S01]  /*19080*/  FMUL.FTZ R0, R3, R34 ;  /* 0x0000002203007220 */ /* 0x000fe20000410000 */
[----:B------:R-:W-:Y:S02]  /*19090*/  IMAD.MOV.U32 R3, RZ, RZ, R98 ;  /* 0x000000ffff037224 */ /* 0x000fe400078e0062 */
        /* <DEDUP_REMOVED lines=12> */
.L_x_2511:
        /* <DEDUP_REMOVED lines=13> */
.L_x_2513:
[----:B------:R-:W-:Y:S05]  /*19230*/  BSYNC.RECONVERGENT B1 ;  /* 0x0000000000017941 */ /* 0x000fea0003800200 */
.L_x_2512:
        /* <DEDUP_REMOVED lines=42> */
.L_x_2510:
[----:B------:R-:W-:Y:S05]  /*194e0*/  BSYNC.RECONVERGENT B0 ;  /* 0x0000000000007941 */ /* 0x000fea0003800200 */
.L_x_2509:
        /* <DEDUP_REMOVED lines=11> */
[----:B------:R-:W-:-:S04]  /*195a0*/  FADD.FTZ R0, R0, R3 ;  /* 0x0000000300007221 */ /* 0x000fc80000010000 */
[----:B-1----:R-:W-:Y:S01]  /*195b0*/  @P1 FADD.FTZ R78, R5, R0 ;  /* 0x00000000054e1221 */ /* 0x002fe20000010000 */
        /* <DEDUP_REMOVED lines=12> */
.L_x_2516:
        /* <DEDUP_REMOVED lines=13> */
.L_x_2518:
[----:B------:R-:W-:Y:S05]  /*19750*/  BSYNC.RECONVERGENT B1 ;  /* 0x0000000000017941 */ /* 0x000fea0003800200 */
.L_x_2517:
        /* <DEDUP_REMOVED lines=41> */
[----:B------:R-:W-:Y:S02]  /*199f0*/  IMAD.MOV.U32 R98, RZ, RZ, R6 ;  /* 0x000000ffff627224 */ /* 0x000fe400078e0006 */
[----:B------:R-:W-:-:S07]  /*19a00*/  IMAD.MOV.U32 R2, RZ, RZ, RZ ;  /* 0x000000ffff027224 */ /* 0x000fce00078e00ff */
.L_x_2515:
[----:B------:R-:W-:Y:S05]  /*19a10*/  BSYNC.RECONVERGENT B0 ;  /* 0x0000000000007941 */ /* 0x000fea0003800200 */
.L_x_2514:
[----:B------:R-:W-:Y:S01]  /*19a20*/  I2FP.F32.U32 R0, R0 ;  /* 0x0000000000007245 */ /* 0x000fe20000201000 */
[----:B------:R-:W-:Y:S01]  /*19a30*/  BSSY.RECONVERGENT B0, `(.L_x_2519) ;  /* 0x000004e000007945 */ /* 0x000fe20003800200 */
[----:B------:R-:W-:Y:S01]  /*19a40*/  ISETP.NE.AND P3, PT, R2, 0x1, PT ;  /* 0x000000010200780c */ /* 0x000fe20003f65270 */
[----:B------:R-:W-:Y:S01]  /*19a50*/  IMAD.MOV.U32 R4, RZ, RZ, 0x2 ;  /* 0x00000002ff047424 */ /* 0x000fe200078e00ff */
[----:B------:R-:W-:Y:S01]  /*19a60*/  SHF.L.U32 R3, R52, 0x10, RZ ;  /* 0x0000001034037819 */ /* 0x000fe200000006ff */
[----:B------:R-:W-:Y:S01]  /*19a70*/  FFMA.FTZ R0, R0, R115, 1.1641532182693481445e-10 ;  /* 0x2f00000000007423 */ /* 0x000fe20000010073 */
[----:B------:R-:W-:-:S04]  /*19a80*/  LOP3.LUT R9, R9, 0xfffffff7, RZ, 0xc0, !PT ;  /* 0xfffffff709097812 */ /* 0x000fc800078ec0ff */
        /* <DEDUP_REMOVED lines=15> */
.L_x_2521:
        /* <DEDUP_REMOVED lines=13> */
.L_x_2523:
[----:B------:R-:W-:Y:S05]  /*19c50*/  BSYNC.RECONVERGENT B1 ;  /* 0x0000000000017941 */ /* 0x000fea0003800200 */
.L_x_2522:
        /* <DEDUP_REMOVED lines=43> */
.L_x_2520:
[----:B------:R-:W-:Y:S05]  /*19f10*/  BSYNC.RECONVERGENT B0 ;  /* 0x0000000000007941 */ /* 0x000fea0003800200 */
.L_x_2519:
        /* <DEDUP_REMOVED lines=27> */
.L_x_2526:
        /* <DEDUP_REMOVED lines=13> */
.L_x_2528:
[----:B------:R-:W-:Y:S05]  /*1a1a0*/  BSYNC.RECONVERGENT B1 ;  /* 0x0000000000017941 */ /* 0x000fea0003800200 */
.L_x_2527:
        /* <DEDUP_REMOVED lines=40> */
[----:B------:R-:W-:Y:S01]  /*1a430*/  MOV R90, R2 ;  /* 0x00000002005a7202 */ /* 0x000fe20000000f00 */
[----:B------:R-:W-:Y:S01]  /*1a440*/  IMAD.MOV.U32 R2, RZ, RZ, RZ ;  /* 0x000000ffff027224 */ /* 0x000fe200078e00ff */
[----:B------:R-:W-:-:S07]  /*1a450*/  LOP3.LUT R91, R19, R4, R3, 0x96, !PT ;  /* 0x00000004135b7212 */ /* 0x000fce00078e9603 */
.L_x_2525:
[----:B------:R-:W-:Y:S05]  /*1a460*/  BSYNC.RECONVERGENT B0 ;  /* 0x0000000000007941 */ /* 0x000fea0003800200 */
.L_x_2524:
[----:B------:R-:W-:Y:S01]  /*1a470*/  I2FP.F32.U32 R0, R0 ;  /* 0x0000000000007245 */ /* 0x000fe20000201000 */
[----:B------:R-:W-:Y:S01]  /*1a480*/  IMAD.U32 R3, R53, 0x10000, RZ ;  /* 0x0001000035037824 */ /* 0x000fe200078e00ff */
        /* <DEDUP_REMOVED lines=21> */
.L_x_2531:
        /* <DEDUP_REMOVED lines=13> */
.L_x_2533:
[----:B------:R-:W-:Y:S05]  /*1a6b0*/  BSYNC.RECONVERGENT B1 ;  /* 0x0000000000017941 */ /* 0x000fea0003800200 */
.L_x_2532:
        /* <DEDUP_REMOVED lines=41> */
[----:B------:R-:W-:Y:S01]  /*1a950*/  MOV R90, R2 ;  /* 0x00000002005a7202 */ /* 0x000fe20000000f00 */
[----:B------:R-:W-:-:S07]  /*1a960*/  IMAD.MOV.U32 R4, RZ, RZ, RZ ;  /* 0x000000ffff047224 */ /* 0x000fce00078e00ff */
.L_x_2530:
[----:B------:R-:W-:Y:S05]  /*1a970*/  BSYNC.RECONVERGENT B0 ;  /* 0x0000000000007941 */ /* 0x000fea0003800200 */
.L_x_2529:
        /* <DEDUP_REMOVED lines=8> */
[----:B------:R-:W-:Y:S02]  /*1aa00*/  FSEL R3, R3, RZ, !P2 ;  /* 0x000000ff03037208 */ /* 0x000fe40005000000 */
[----:B------:R-:W-:-:S03]  /*1aa10*/  SEL R6, RZ, 0x1, P2 ;  /* 0x00000001ff067807 */ /* 0x000fc60001000000 */
[----:B------:R-:W-:Y:S01]  /*1aa20*/  FADD.FTZ R0, R0, R3 ;  /* 0x0000000300007221 */ /* 0x000fe20000010000 */
[----:B------:R-:W-:-:S03]  /*1aa30*/  MOV R3, R98 ;  /* 0x0000006200037202 */ /* 0x000fc60000000f00 */
[--C-:B------:R-:W-:Y:S01]  /*1aa40*/  @P1 FADD.FTZ R80, R5, R0.reuse ;  /* 0x0000000005501221 */ /* 0x100fe20000010000 */
[----:B------:R-:W-:Y:S02]  /*1aa50*/  @!P1 IMAD.MOV.U32 R80, RZ, RZ, R0 ;  /* 0x000000ffff509224 */ /* 0x000fe400078e0000 */
        /* <DEDUP_REMOVED lines=11> */
.L_x_2536:
        /* <DEDUP_REMOVED lines=13> */
.L_x_2538:
[----:B------:R-:W-:Y:S05]  /*1abe0*/  BSYNC.RECONVERGENT B1 ;  /* 0x0000000000017941 */ /* 0x000fea0003800200 */
.L_x_2537:
        /* <DEDUP_REMOVED lines=38> */
[----:B------:R-:W-:Y:S02]  /*1ae50*/  LOP3.LUT R95, R84, UR13, R83, 0x96, !PT ;  /* 0x0000000d545f7c12 */ /* 0x000fe4000f8e9653 */
[----:B------:R-:W-:Y:S02]  /*1ae60*/  MOV R98, R82 ;  /* 0x0000005200627202 */ /* 0x000fe40000000f00 */
[----:B------:R-:W-:Y:S01]  /*1ae70*/  LOP3.LUT R91, R19, R4, R3, 0x96, !PT ;  /* 0x00000004135b7212 */ /* 0x000fe200078e9603 */
[----:B------:R-:W-:Y:S02]  /*1ae80*/  IMAD.MOV.U32 R3, RZ, RZ, R90 ;  /* 0x000000ffff037224 */ /* 0x000fe400078e005a */
[----:B------:R-:W-:-:S07]  /*1ae90*/  IMAD.MOV.U32 R90, RZ, RZ, R2 ;  /* 0x000000ffff5a7224 */ /* 0x000fce00078e0002 */
.L_x_2535:
[----:B------:R-:W-:Y:S05]  /*1aea0*/  BSYNC.RECONVERGENT B0 ;  /* 0x0000000000007941 */ /* 0x000fea0003800200 */
.L_x_2534:
        /* <DEDUP_REMOVED lines=22> */
.L_x_2541:
        /* <DEDUP_REMOVED lines=13> */
.L_x_2543:
[----:B------:R-:W-:Y:S05]  /*1b0e0*/  BSYNC.RECONVERGENT B1 ;  /* 0x0000000000017941 */ /* 0x000fea0003800200 */
.L_x_2542:
        /* <DEDUP_REMOVED lines=37> */
[----:B------:R-:W-:-:S03]  /*1b340*/  MOV R98, R82 ;  /* 0x0000005200627202 */ /* 0x000fc60000000f00 */
[----:B------:R-:W-:Y:S01]  /*1b350*/  HFMA2 R82, -RZ, RZ, 0, 0 ;  /* 0x00000000ff527431 */ /* 0x000fe200000001ff */
[----:B------:R-:W-:Y:S02]  /*1b360*/  LOP3.LUT R95, R84, UR13, R83, 0x96, !PT ;  /* 0x0000000d545f7c12 */ /* 0x000fe4000f8e9653 */
[----:B------:R-:W-:Y:S01]  /*1b370*/  LOP3.LUT R91, R19, R4, R3, 0x96, !PT ;  /* 0x00000004135b7212 */ /* 0x000fe200078e9603 */
[----:B------:R-:W-:Y:S02]  /*1b380*/  IMAD.MOV.U32 R3, RZ, RZ, R90 ;  /* 0x000000ffff037224 */ /* 0x000fe400078e005a */
[----:B------:R-:W-:-:S07]  /*1b390*/  IMAD.MOV.U32 R90, RZ, RZ, R2 ;  /* 0x000000ffff5a7224 */ /* 0x000fce00078e0002 */
.L_x_2540:
[----:B------:R-:W-:Y:S05]  /*1b3a0*/  BSYNC.RECONVERGENT B0 ;  /* 0x0000000000007941 */ /* 0x000fea0003800200 */
.L_x_2539:
        /* <DEDUP_REMOVED lines=27> */
.L_x_2546:
        /* <DEDUP_REMOVED lines=13> */
.L_x_2548:
[----:B------:R-:W-:Y:S05]  /*1b630*/  BSYNC.RECONVERGENT B1 ;  /* 0x0000000000017941 */ /* 0x000fea0003800200 */
.L_x_2547:
        /* <DEDUP_REMOVED lines=40> */
[----:B------:R-:W-:Y:S02]  /*1b8c0*/  LOP3.LUT R91, R19, R82, R3, 0x96, !PT ;  /* 0x00000052135b7212 */ /* 0x000fe400078e9603 */
[----:B------:R-:W-:Y:S01]  /*1b8d0*/  MOV R3, R90 ;  /* 0x0000005a00037202 */ /* 0x000fe20000000f00 */
[----:B------:R-:W-:-:S07]  /*1b8e0*/  IMAD.MOV.U32 R90, RZ, RZ, R2 ;  /* 0x000000ffff5a7224 */ /* 0x000fce00078e0002 */
.L_x_2545:
[----:B------:R-:W-:Y:S05]  /*1b8f0*/  BSYNC.RECONVERGENT B0 ;  /* 0x0000000000007941 */ /* 0x000fea0003800200 */
.L_x_2544:
        /* <DEDUP_REMOVED lines=21> */
.L_x_2551:
        /* <DEDUP_REMOVED lines=13> */
.L_x_2553:
[----:B------:R-:W-:Y:S05]  /*1bb20*/  BSYNC.RECONVERGENT B1 ;  /* 0x0000000000017941 */ /* 0x000fea0003800200 */
.L_x_2552:
        /* <DEDUP_REMOVED lines=43> */
.L_x_2550:
[----:B------:R-:W-:Y:S05]  /*1bde0*/  BSYNC.RECONVERGENT B0 ;  /* 0x0000000000007941 */ /* 0x000fea0003800200 */
.L_x_2549:
        /* <DEDUP_REMOVED lines=26> */
.L_x_2556:
        /* <DEDUP_REMOVED lines=13> */
.L_x_2558:
[----:B------:R-:W-:Y:S05]  /*1c060*/  BSYNC.RECONVERGENT B1 ;  /* 0x0000000000017941 */ /* 0x000fea0003800200 */
.L_x_2557:
        /* <DEDUP_REMOVED lines=43> */
.L_x_2555:
[----:B------:R-:W-:Y:S05]  /*1c320*/  BSYNC.RECONVERGENT B0 ;  /* 0x0000000000007941 */ /* 0x000fea0003800200 */
.L_x_2554:
        /* <DEDUP_REMOVED lines=20> */
.L_x_2561:
        /* <DEDUP_REMOVED lines=13> */
.L_x_2563:
[----:B------:R-:W-:Y:S05]  /*1c540*/  BSYNC.RECONVERGENT B1 ;  /* 0x0000000000017941 */ /* 0x000fea0003800200 */
.L_x_2562:
        /* <DEDUP_REMOVED lines=41> */
[----:B------:R-:W-:Y:S02]  /*1c7e0*/  LOP3.LUT R91, R19, R86, R3, 0x96, !PT ;  /* 0x00000056135b7212 */ /* 0x000fe400078e9603 */
[----:B------:R-:W-:-:S07]  /*1c7f0*/  MOV R90, R2 ;  /* 0x00000002005a7202 */ /* 0x000fce0000000f00 */
.L_x_2560:
[----:B------:R-:W-:Y:S05]  /*1c800*/  BSYNC.RECONVERGENT B0 ;  /* 0x0000000000007941 */ /* 0x000fea0003800200 */
.L_x_2559:
        /* <DEDUP_REMOVED lines=13> */
[----:B------:R-:W-:Y:S02]  /*1c8e0*/  @P1 SHF.L.U32 R83, R2, 0x10, RZ ;  /* 0x0000001002531819 */ /* 0x000fe400000006ff */
[----:B------:R-:W-:-:S03]  /*1c8f0*/  MOV R2, R98 ;  /* 0x0000006200027202 */ /* 0x000fc60000000f00 */
        /* <DEDUP_REMOVED lines=12> */
.L_x_2566:
        /* <DEDUP_REMOVED lines=13> */
.L_x_2568:
[----:B------:R-:W-:Y:S05]  /*1ca90*/  BSYNC.RECONVERGENT B1 ;  /* 0x0000000000017941 */ /* 0x000fea0003800200 */
.L_x_2567:
        /* <DEDUP_REMOVED lines=41> */
[----:B------:R-:W-:Y:S01]  /*1cd30*/  LOP3.LUT R91, R19, R88, R87, 0x96, !PT ;  /* 0x00000058135b7212 */ /* 0x000fe200078e9657 */
[----:B------:R-:W-:-:S07]  /*1cd40*/  HFMA2 R88, -RZ, RZ, 0, 0 ;  /* 0x00000000ff587431 */ /* 0x000fce00000001ff */
.L_x_2565:
[----:B------:R-:W-:Y:S05]  /*1cd50*/  BSYNC.RECONVERGENT B0 ;  /* 0x0000000000007941 */ /* 0x000fea0003800200 */
.L_x_2564:
        /* <DEDUP_REMOVED lines=21> */
.L_x_2571:
        /* <DEDUP_REMOVED lines=13> */
.L_x_2573:
[----:B------:R-:W-:Y:S05]  /*1cf80*/  BSYNC.RECONVERGENT B1 ;  /* 0x0000000000017941 */ /* 0x000fea0003800200 */
.L_x_2572:
        /* <DEDUP_REMOVED lines=40> */
[----:B------:R-:W-:Y:S02]  /*1d210*/  IMAD.MOV.U32 R90, RZ, RZ, R86 ;  /* 0x000000ffff5a7224 */ /* 0x000fe400078e0056 */
[----:B------:R-:W-:Y:S01]  /*1d220*/  HFMA2 R86, -RZ, RZ, 0, 0 ;  /* 0x00000000ff567431 */ /* 0x000fe200000001ff */
[----:B------:R-:W-:-:S07]  /*1d230*/  LOP3.LUT R91, R19, R88, R87, 0x96, !PT ;  /* 0x00000058135b7212 */ /* 0x000fce00078e9657 */
.L_x_2570:
[----:B------:R-:W-:Y:S05]  /*1d240*/  BSYNC.RECONVERGENT B0 ;  /* 0x0000000000007941 */ /* 0x000fea0003800200 */
.L_x_2569:
[----:B------:R-:W-:Y:S01]  /*1d250*/  I2FP.F32.U32 R84, R55 ;  /* 0x0000003700547245 */ /* 0x000fe20000201000 */
[----:B------:R-:W-:Y:S01]  /*1d260*/  IMAD.U32 R55, R39, 0x10000, RZ ;  /* 0x0001000027377824 */ /* 0x000fe200078e00ff */
        /* <DEDUP_REMOVED lines=9> */
[----:B------:R-:W-:-:S04]  /*1d300*/  @P1 IMAD.U32 R87, R43, 0x10000, RZ ;  /* 0x000100002b571824 */ /* 0x000fc800078e00ff */
[----:B------:R-:W-:Y:S01]  /*1d310*/  @P1 FADD.FTZ R84, R87, R2 ;  /* 0x0000000257541221 */ /* 0x000fe20000010000 */
[----:B------:R-:W-:Y:S01]  /*1d320*/  @!P1 MOV R84, R2 ;  /* 0x0000000200549202 */ /* 0x000fe20000000f00 */
[----:B------:R-:W-:Y:S01]  /*1d330*/  IMAD.MOV.U32 R87, RZ, RZ, R98 ;  /* 0x000000ffff577224 */ /* 0x000fe200078e0062 */
[----:B------:R-:W-:Y:S02]  /*1d340*/  PRMT R2, R55, 0x7610, R2 ;  /* 0x0000761037027816 */ /* 0x000fe40000000002 */
[----:B------:R-:W-:Y:S02]  /*1d350*/  F2FP.BF16.F32.PACK_AB R55, RZ, R84 ;  /* 0x00000054ff37723e */ /* 0x000fe400000010ff */
        /* <DEDUP_REMOVED lines=9> */
.L_x_2576:
        /* <DEDUP_REMOVED lines=13> */
.L_x_2578:
[----:B------:R-:W-:Y:S05]  /*1d4c0*/  BSYNC.RECONVERGENT B1 ;  /* 0x0000000000017941 */ /* 0x000fea0003800200 */
.L_x_2577:
[----:B------:R-:W-:Y:S01]  /*1d4d0*/  LOP3.LUT R86, R12, UR7, R89, 0x96, !PT ;  /* 0x000000070c567c12 */ /* 0x000fe2000f8e9659 */
[----:B------:R-:W-:-:S04]  /*1d4e0*/  IMAD.WIDE.U32 R92, R16, -0x326172a9, RZ ;  /* 0xcd9e8d57105c7825 */ /* 0x000fc800078e00ff */
[----:B------:R-:W-:Y:S01]  /*1d4f0*/  IMAD.WIDE.U32 R86, R86, -0x326172a9, RZ ;  /* 0xcd9e8d5756567825 */ /* 0x000fe200078e00ff */
[----:B------:R-:W-:-:S04]  /*1d500*/  LOP3.LUT R93, R15, UR6, R93, 0x96, !PT ;  /* 0x000000060f5d7c12 */ /* 0x000fc8000f8e965d */
[----:B------:R-:W-:Y:S01]  /*1d510*/  LOP3.LUT R89, R27, R92, R87, 0x96, !PT ;  /* 0x0000005c1b597212 */ /* 0x000fe200078e9657 */
[----:B------:R-:W-:-:S05]  /*1d520*/  IMAD.WIDE.U32 R92, R93, -0x2daee0ad, RZ ;  /* 0xd2511f535d5c7825 */ /* 0x000fca00078e00ff */
        /* <DEDUP_REMOVED lines=29> */
[----:B------:R-:W-:-:S04]  /*1d700*/  IMAD.WIDE.U32 R86, R87, -0x326172a9, RZ ;  /* 0xcd9e8d5757567825 */ /* 0x000fc800078e00ff */
[----:B------:R-:W-:Y:S01]  /*1d710*/  IMAD.MOV.U32 R98, RZ, RZ, R86 ;  /* 0x000000ffff627224 */ /* 0x000fe200078e0056 */
[----:B------:R-:W-:Y:S01]  /*1d720*/  LOP3.LUT R95, R92, UR13, R87, 0x96, !PT ;  /* 0x0000000d5c5f7c12 */ /* 0x000fe2000f8e9657 */
[----:B------:R-:W-:-:S05]  /*1d730*/  IMAD.WIDE.U32 R86, R89, -0x2daee0ad, RZ ;  /* 0xd2511f5359567825 */ /* 0x000fca00078e00ff */
[----:B------:R-:W-:Y:S01]  /*1d740*/  LOP3.LUT R91, R19, R88, R87, 0x96, !PT ;  /* 0x00000058135b7212 */ /* 0x000fe200078e9657 */
[----:B------:R-:W-:Y:S01]  /*1d750*/  IMAD.MOV.U32 R88, RZ, RZ, RZ ;  /* 0x000000ffff587224 */ /* 0x000fe200078e00ff */
[----:B------:R-:W-:Y:S01]  /*1d760*/  MOV R87, R90 ;  /* 0x0000005a00577202 */ /* 0x000fe20000000f00 */
[----:B------:R-:W-:-:S07]  /*1d770*/  IMAD.MOV.U32 R90, RZ, RZ, R86 ;  /* 0x000000ffff5a7224 */ /* 0x000fce00078e0056 */
.L_x_2575:
[----:B------:R-:W-:Y:S05]  /*1d780*/  BSYNC.RECONVERGENT B0 ;  /* 0x0000000000007941 */ /* 0x000fea0003800200 */
.L_x_2574:
[----:B------:R-:W-:Y:S01]  /*1d790*/  I2FP.F32.U32 R86, R87 ;  /* 0x0000005700567245 */ /* 0x000fe20000201000 */
[----:B------:R-:W-:Y:S01]  /*1d7a0*/  BSSY.RECONVERGENT B0, `(.L_x_2579) ;  /* 0x000004e000007945 */ /* 0x000fe20003800200 */
[----:B------:R-:W-:Y:S02]  /*1d7b0*/  ISETP.NE.AND P6, PT, R88, 0x1, PT ;  /* 0x000000015800780c */ /* 0x000fe40003fc5270 */
[----:B------:R-:W-:Y:S01]  /*1d7c0*/  SHF.L.U32 R87, R94, 0x10, RZ ;  /* 0x000000105e577819 */ /* 0x000fe200000006ff */
[----:B------:R-:W-:Y:S01]  /*1d7d0*/  FFMA.FTZ R86, R86, R115, 1.1641532182693481445e-10 ;  /* 0x2f00000056567423 */ /* 0x000fe20000010073 */
[----:B------:R-:W-:-:S03]  /*1d7e0*/  IMAD.MOV.U32 R94, RZ, RZ, 0x2 ;  /* 0x00000002ff5e7424 */ /* 0x000fc600078e00ff */
[----:B------:R-:W-:Y:S01]  /*1d7f0*/  FMUL.FTZ R87, R87, R34 ;  /* 0x0000002257577220 */ /* 0x000fe20000410000 */
[----:B------:R-:W-:-:S04]  /*1d800*/  FSETP.GTU.FTZ.AND P5, PT, R86, R35, PT ;  /* 0x000000235600720b */ /* 0x000fc80003fbc000 */
[----:B------:R-:W-:Y:S01]  /*1d810*/  FSEL R96, R87, RZ, !P5 ;  /* 0x000000ff57607208 */ /* 0x000fe20006800000 */
[----:B------:R-:W-:Y:S01]  /*1d820*/  IMAD.MOV.U32 R87, RZ, RZ, R98 ;  /* 0x000000ffff577224 */ /* 0x000fe200078e0062 */
        /* <DEDUP_REMOVED lines=10> */
.L_x_2581:
        /* <DEDUP_REMOVED lines=15> */
.L_x_2583:
[----:B------:R-:W-:Y:S05]  /*1d9c0*/  BSYNC.RECONVERGENT B1 ;  /* 0x0000000000017941 */ /* 0x000fea0003800200 */
.L_x_2582:
[----:B------:R-:W-:Y:S01]  /*1d9d0*/  LOP3.LUT R86, R12, UR7, R89, 0x96, !PT ;  /* 0x000000070c567c12 */ /* 0x000fe2000f8e9659 */
[----:B------:R-:W-:-:S04]  /*1d9e0*/  IMAD.WIDE.U32 R92, R16, -0x326172a9, RZ ;  /* 0xcd9e8d57105c7825 */ /* 0x000fc800078e00ff */
[----:B------:R-:W-:Y:S01]  /*1d9f0*/  IMAD.WIDE.U32 R86, R86, -0x326172a9, RZ ;  /* 0xcd9e8d5756567825 */ /* 0x000fe200078e00ff */
[----:B------:R-:W-:-:S03]  /*1da00*/  LOP3.LUT R93, R15, UR6, R93, 0x96, !PT ;  /* 0x000000060f5d7c12 */ /* 0x000fc6000f8e965d */
[----:B------:R-:W-:Y:S01]  /*1da10*/  IMAD.MOV.U32 R94, RZ, RZ, RZ ;  /* 0x000000ffff5e7224 */ /* 0x000fe200078e00ff */
        /* <DEDUP_REMOVED lines=35> */
[----:B------:R-:W-:Y:S02]  /*1dc50*/  LOP3.LUT R91, R19, R88, R87, 0x96, !PT ;  /* 0x00000058135b7212 */ /* 0x000fe400078e9657 */
[----:B------:R-:W-:Y:S01]  /*1dc60*/  MOV R87, R90 ;  /* 0x0000005a00577202 */ /* 0x000fe20000000f00 */
[----:B------:R-:W-:-:S07]  /*1dc70*/  IMAD.MOV.U32 R90, RZ, RZ, R86 ;  /* 0x000000ffff5a7224 */ /* 0x000fce00078e0056 */
.L_x_2580:
[----:B------:R-:W-:Y:S05]  /*1dc80*/  BSYNC.RECONVERGENT B0 ;  /* 0x0000000000007941 */ /* 0x000fea0003800200 */
.L_x_2579:
[----:B------:R-:W-:Y:S02]  /*1dc90*/  I2FP.F32.U32 R86, R87 ;  /* 0x0000005700567245 */ /* 0x000fe40000201000 */
[----:B------:R-:W-:Y:S02]  /*1dca0*/  PRMT R87, R39, 0x7632, R87 ;  /* 0x0000763227577816 */ /* 0x000fe40000000057 */
[----:B------:R-:W-:Y:S01]  /*1dcb0*/  PRMT R53, R0, 0x5410, R53 ;  /* 0x0000541000357816 */ /* 0x000fe20000000035 */
[----:B------:R-:W-:Y:S01]  /*1dcc0*/  FFMA.FTZ R86, R86, R115, 1.1641532182693481445e-10 ;  /* 0x2f00000056567423 */ /* 0x000fe20000010073 */
[----:B------:R-:W-:Y:S02]  /*1dcd0*/  SHF.L.U32 R87, R87, 0x10, RZ ;  /* 0x0000001057577819 */ /* 0x000fe400000006ff */
[----:B------:R-:W-:Y:S02]  /*1dce0*/  PRMT R54, R85, 0x5410, R54 ;  /* 0x0000541055367816 */ /* 0x000fe40000000036 */
[----:B------:R-:W-:Y:S01]  /*1dcf0*/  FSETP.GTU.FTZ.AND P6, PT, R86, R35, PT ;  /* 0x000000235600720b */ /* 0x000fe20003fdc000 */
[----:B------:R-:W-:Y:S01]  /*1dd00*/  FMUL.FTZ R87, R87, R34 ;  /* 0x0000002257577220 */ /* 0x000fe20000410000 */
[----:B------:R-:W-:-:S02]  /*1dd10*/  @P1 PRMT R86, R43, 0x7632, R86 ;  /* 0x000076322b561816 */ /* 0x000fc40000000056 */
[----:B------:R-:W-:Y:S02]  /*1dd20*/  PRMT R52, R99, 0x5410, R52 ;  /* 0x0000541063347816 */ /* 0x000fe40000000034 */
[----:B------:R-:W-:Y:S02]  /*1dd30*/  FSEL R89, R87, RZ, !P6 ;  /* 0x000000ff57597208 */ /* 0x000fe40007000000 */
[----:B------:R-:W-:-:S03]  /*1dd40*/  SEL R87, RZ, 0x1, P6 ;  /* 0x00000001ff577807 */ /* 0x000fc60003000000 */
[----:B------:R-:W-:Y:S01]  /*1dd50*/  FADD.FTZ R96, R96, R89 ;  /* 0x0000005960607221 */ /* 0x000fe20000010000 */
[----:B------:R-:W-:Y:S01]  /*1dd60*/  @P1 IMAD.U32 R89, R86, 0x10000, RZ ;  /* 0x0001000056591824 */ /* 0x000fe200078e00ff */
[----:B------:R-:W-:-:S03]  /*1dd70*/  PRMT R0, R87, 0x7610, R0 ;  /* 0x0000761057007816 */ /* 0x000fc60000000000 */
[----:B------:R-:W-:Y:S01]  /*1dd80*/  @P1 FADD.FTZ R86, R96, R89 ;  /* 0x0000005960561221 */ /* 0x000fe20000010000 */
[----:B------:R-:W-:-:S05]  /*1dd90*/  @!P1 IMAD.MOV.U32 R86, RZ, RZ, R96 ;  /* 0x000000ffff569224 */ /* 0x000fca00078e0060 */
[----:B------:R-:W-:-:S04]  /*1dda0*/  F2FP.BF16.F32.PACK_AB R88, RZ, R86 ;  /* 0x00000056ff58723e */ /* 0x000fc800000010ff */
[----:B------:R-:W-:Y:S01]  /*1ddb0*/  PRMT R55, R55, 0x5410, R88 ;  /* 0x0000541037377816 */ /* 0x000fe20000000058 */
[----:B------:R-:W-:Y:S06]  /*1ddc0*/  BRA `(.L_x_2584) ;  /* 0x0000002800747947 */ /* 0x000fec0003800000 */
.L_x_2503:
        /* <DEDUP_REMOVED lines=9> */
[----:B------:R-:W-:Y:S01]  /*1de60*/  @!P2 MOV R80, 0x3 ;  /* 0x000000030050a802 */ /* 0x000fe20000000f00 */
[--C-:B------:R-:W-:Y:S01]  /*1de70*/  @!P2 IMAD.MOV.U32 R90, RZ, RZ, R86.reuse ;  /* 0x000000ffff5aa224 */ /* 0x100fe200078e0056 */
[----:B------:R-:W-:Y:S01]  /*1de80*/  @P2 IADD3 R80, PT, PT, R87, 0x1, RZ ;  /* 0x0000000157502810 */ /* 0x000fe20007ffe0ff */
[----:B------:R-:W-:Y:S02]  /*1de90*/  @!P2 IMAD.MOV.U32 R78, RZ, RZ, R91 ;  /* 0x000000ffff4ea224 */ /* 0x000fe400078e005b */
[----:B------:R-:W-:Y:S02]  /*1dea0*/  @P2 IMAD.MOV.U32 R90, RZ, RZ, R86 ;  /* 0x000000ffff5a2224 */ /* 0x000fe400078e0056 */
[----:B------:R-:W-:Y:S01]  /*1deb0*/  @P2 IMAD.MOV.U32 R78, RZ, RZ, R95 ;  /* 0x000000ffff4e2224 */ /* 0x000fe200078e005f */
[----:B------:R-:W-:Y:S06]  /*1dec0*/  BRA `(.L_x_2586) ;  /* 0x0000000000dc7947 */ /* 0x000fec0003800000 */
.L_x_2587:
        /* <DEDUP_REMOVED lines=13> */
.L_x_2589:
[----:B------:R-:W-:Y:S05]  /*1dfa0*/  BSYNC.RECONVERGENT B1 ;  /* 0x0000000000017941 */ /* 0x000fea0003800200 */
.L_x_2588:
        /* <DEDUP_REMOVED lines=41> */
.L_x_2586:
[----:B------:R-:W-:Y:S05]  /*1e240*/  BSYNC.RECONVERGENT B0 ;  /* 0x0000000000007941 */ /* 0x000fea0003800200 */
.L_x_2585:
        /* <DEDUP_REMOVED lines=26> */
.L_x_2592:
        /* <DEDUP_REMOVED lines=13> */
.L_x_2594:
[----:B------:R-:W-:Y:S05]  /*1e4c0*/  BSYNC.RECONVERGENT B1 ;  /* 0x0000000000017941 */ /* 0x000fea0003800200 */
.L_x_2593:
        /* <DEDUP_REMOVED lines=43> */
.L_x_2591:
[----:B------:R-:W-:Y:S05]  /*1e780*/  BSYNC.RECONVERGENT B0 ;  /* 0x0000000000007941 */ /* 0x000fea0003800200 */
.L_x_2590:
        /* <DEDUP_REMOVED lines=26> */
.L_x_2597:
        /* <DEDUP_REMOVED lines=13> */
.L_x_2599:
[----:B------:R-:W-:Y:S05]  /*1ea00*/  BSYNC.RECONVERGENT B1 ;  /* 0x0000000000017941 */ /* 0x000fea0003800200 */
.L_x_2598:
        /* <DEDUP_REMOVED lines=43> */
.L_x_2596:
[----:B------:R-:W-:Y:S05]  /*1ecc0*/  BSYNC.RECONVERGENT B0 ;  /* 0x0000000000007941 */ /* 0x000fea0003800200 */
.L_x_2595:
        /* <DEDUP_REMOVED lines=26> */
.L_x_2602:
        /* <DEDUP_REMOVED lines=13> */
.L_x_2604:
[----:B------:R-:W-:Y:S05]  /*1ef40*/  BSYNC.RECONVERGENT B1 ;  /* 0x0000000000017941 */ /* 0x000fea0003800200 */
.L_x_2603:
        /* <DEDUP_REMOVED lines=42> */
[----:B------:R-:W-:-:S07]  /*1f1f0*/  IMAD.MOV.U32 R90, RZ, RZ, R82 ;  /* 0x000000ffff5a7224 */ /* 0x000fce00078e0052 */
.L_x_2601:
[----:B------:R-:W-:Y:S05]  /*1f200*/  BSYNC.RECONVERGENT B0 ;  /* 0x0000000000007941 */ /* 0x000fea0003800200 */
.L_x_2600:
        /* <DEDUP_REMOVED lines=26> */
.L_x_2607:
        /* <DEDUP_REMOVED lines=13> */
.L_x_2609:
[----:B------:R-:W-:Y:S05]  /*1f480*/  BSYNC.RECONVERGENT B1 ;  /* 0x0000000000017941 */ /* 0x000fea0003800200 */
.L_x_2608:
[----:B------:R-:W-:Y:S01]  /*1f490*/  IMAD.WIDE.U32 R94, R16, -0x326172a9, RZ ;  /* 0xcd9e8d57105e7825 */ /* 0x000fe200078e00ff */
[----:B------:R-:W-:-:S03]  /*1f4a0*/  LOP3.LUT R82, R12, UR7, R89, 0x96, !PT ;  /* 0x000000070c527c12 */ /* 0x000fc6000f8e9659 */
[----:B------:R-:W-:Y:S01]  /*1f4b0*/  HFMA2 R84, -RZ, RZ, 0, 0 ;  /* 0x00000000ff547431 */ /* 0x000fe200000001ff */
        /* <DEDUP_REMOVED lines=40> */
.L_x_2606:
[----:B------:R-:W-:Y:S05]  /*1f740*/  BSYNC.RECONVERGENT B0 ;  /* 0x0000000000007941 */ /* 0x000fea0003800200 */
.L_x_2605:
        /* <DEDUP_REMOVED lines=24> */
.L_x_2612:
        /* <DEDUP_REMOVED lines=13> */
.L_x_2614:
[----:B------:R-:W-:Y:S05]  /*1f9a0*/  BSYNC.RECONVERGENT B1 ;  /* 0x0000000000017941 */ /* 0x000fea0003800200 */
.L_x_2613:
[----:B------:R-:W-:Y:S01]  /*1f9b0*/  LOP3.LUT R94, R12, UR7, R93, 0x96, !PT ;  /* 0x000000070c5e7c12 */ /* 0x000fe2000f8e965d */
[----:B------:R-:W-:-:S04]  /*1f9c0*/  IMAD.WIDE.U32 R88, R16, -0x326172a9, RZ ;  /* 0xcd9e8d5710587825 */ /* 0x000fc800078e00ff */
[----:B------:R-:W-:Y:S01]  /*1f9d0*/  IMAD.WIDE.U32 R94, R94, -0x326172a9, RZ ;  /* 0xcd9e8d575e5e7825 */ /* 0x000fe200078e00ff */
[----:B------:R-:W-:-:S03]  /*1f9e0*/  LOP3.LUT R89, R15, UR6, R89, 0x96, !PT ;  /* 0x000000060f597c12 */ /* 0x000fc6000f8e9659 */
[----:B------:R-:W-:Y:S01]  /*1f9f0*/  IMAD.MOV.U32 R83, RZ, RZ, R90 ;  /* 0x000000ffff537224 */ /* 0x000fe200078e005a */
[----:B------:R-:W-:Y:S01]  /*1fa00*/  LOP3.LUT R93, R27, R88, R95, 0x96, !PT ;  /* 0x000000581b5d7212 */ /* 0x000fe200078e965f */
[----:B------:R-:W-:-:S04]  /*1fa10*/  IMAD.WIDE.U32 R88, R89, -0x2daee0ad, RZ ;  /* 0xd2511f5359587825 */ /* 0x000fc800078e00ff */
        /* <DEDUP_REMOVED lines=35> */
[----:B------:R-:W-:-:S07]  /*1fc50*/  MOV R90, R88 ;  /* 0x00000058005a7202 */ /* 0x000fce0000000f00 */
.L_x_2611:
[----:B------:R-:W-:Y:S05]  /*1fc60*/  BSYNC.RECONVERGENT B0 ;  /* 0x0000000000007941 */ /* 0x000fea0003800200 */
.L_x_2610:
        /* <DEDUP_REMOVED lines=24> */
.L_x_2617:
        /* <DEDUP_REMOVED lines=13> */
.L_x_2619:
[----:B------:R-:W-:Y:S05]  /*1fec0*/  BSYNC.RECONVERGENT B1 ;  /* 0x0000000000017941 */ /* 0x000fea0003800200 */
.L_x_2618:
[----:B------:R-:W-:Y:S01]  /*1fed0*/  LOP3.LUT R94, R12, UR7, R93, 0x96, !PT ;  /* 0x000000070c5e7c12 */ /* 0x000fe2000f8e965d */
[----:B------:R-:W-:Y:S01]  /*1fee0*/  IMAD.WIDE.U32 R88, R16, -0x326172a9, RZ ;  /* 0xcd9e8d5710587825 */ /* 0x000fe200078e00ff */
[----:B------:R-:W-:-:S03]  /*1fef0*/  MOV R84, R90 ;  /* 0x0000005a00547202 */ /* 0x000fc60000000f00 */
        /* <DEDUP_REMOVED lines=36> */
[----:B------:R-:W-:-:S04]  /*20140*/  IMAD.WIDE.U32 R88, R89, -0x2daee0ad, RZ ;  /* 0xd2511f5359587825 */ /* 0x000fc800078e00ff */
[----:B------:R-:W-:Y:S01]  /*20150*/  IMAD.MOV.U32 R90, RZ, RZ, R88 ;  /* 0x000000ffff5a7224 */ /* 0x000fe200078e0058 */
[----:B------:R-:W-:Y:S01]  /*20160*/  LOP3.LUT R91, R19, R92, R89, 0x96, !PT ;  /* 0x0000005c135b7212 */ /* 0x000fe200078e9659 */
[----:B------:R-:W-:-:S07]  /*20170*/  IMAD.MOV.U32 R88, RZ, RZ, RZ ;  /* 0x000000ffff587224 */ /* 0x000fce00078e00ff */
.L_x_2616:
[----:B------:R-:W-:Y:S05]  /*20180*/  BSYNC.RECONVERGENT B0 ;  /* 0x0000000000007941 */ /* 0x000fea0003800200 */
.L_x_2615:
[----:B------:R-:W-:Y:S01]  /*20190*/  I2FP.F32.U32 R84, R84 ;  /* 0x0000005400547245 */ /* 0x000fe20000201000 */
[----:B------:R-:W-:Y:S01]  /*201a0*/  BSSY.RECONVERGENT B0, `(.L_x_2620) ;  /* 0x0000050000007945 */ /* 0x000fe20003800200 */
[C---:B------:R-:W-:Y:S01]  /*201b0*/  SHF.L.U32 R89, R55.reuse, 0x10, RZ ;  /* 0x0000001037597819 */ /* 0x040fe200000006ff */
[----:B------:R-:W-:Y:S01]  /*201c0*/  IMAD.MOV.U32 R94, RZ, RZ, 0x2 ;  /* 0x00000002ff5e7424 */ /* 0x000fe200078e00ff */
[----:B------:R-:W-:Y:S01]  /*201d0*/  ISETP.NE.AND P5, PT, R88, 0x1, PT ;  /* 0x000000015800780c */ /* 0x000fe20003fa5270 */
[----:B------:R-:W-:Y:S01]  /*201e0*/  FFMA.FTZ R84, R84, R115, 1.1641532182693481445e-10 ;  /* 0x2f00000054547423 */ /* 0x000fe20000010073 */
[----:B------:R-:W-:Y:S01]  /*201f0*/  PRMT R86, R55, 0x7632, R86 ;  /* 0x0000763237567816 */ /* 0x000fe20000000056 */
[----:B------:R-:W-:-:S03]  /*20200*/  FMUL.FTZ R89, R89, R34 ;  /* 0x0000002259597220 */ /* 0x000fc60000410000 */
[----:B------:R-:W-:-:S04]  /*20210*/  FSETP.GTU.FTZ.AND P4, PT, R84, R35, PT ;  /* 0x000000235400720b */ /* 0x000fc80003f9c000 */
[----:B------:R-:W-:Y:S01]  /*20220*/  FSEL R84, R89, RZ, !P4 ;  /* 0x000000ff59547208 */ /* 0x000fe20006000000 */
[----:B------:R-:W-:Y:S01]  /*20230*/  @P1 IMAD.U32 R89, R43, 0x10000, RZ ;  /* 0x000100002b591824 */ /* 0x000fe200078e00ff */
        /* <DEDUP_REMOVED lines=13> */
.L_x_2622:
        /* <DEDUP_REMOVED lines=13> */
.L_x_2624:
[----:B------:R-:W-:Y:S05]  /*203e0*/  BSYNC.RECONVERGENT B1 ;  /* 0x0000000000017941 */ /* 0x000fea0003800200 */
.L_x_2623:
        /* <DEDUP_REMOVED lines=36> */
[----:B------:R-:W-:Y:S01]  /*20630*/  LOP3.LUT R95, R94, UR13, R89, 0x96, !PT ;  /* 0x0000000d5e5f7c12 */ /* 0x000fe2000f8e9659 */
[----:B------:R-:W-:Y:S01]  /*20640*/  HFMA2 R94, -RZ, RZ, 0, 0 ;  /* 0x00000000ff5e7431 */ /* 0x000fe200000001ff */
[----:B------:R-:W-:Y:S01]  /*20650*/  MOV R98, R88 ;  /* 0x0000005800627202 */ /* 0x000fe20000000f00 */
[----:B------:R-:W-:-:S05]  /*20660*/  IMAD.WIDE.U32 R88, R91, -0x2daee0ad, RZ ;  /* 0xd2511f535b587825 */ /* 0x000fca00078e00ff */
[----:B------:R-:W-:Y:S01]  /*20670*/  LOP3.LUT R91, R19, R92, R89, 0x96, !PT ;  /* 0x0000005c135b7212 */ /* 0x000fe200078e9659 */
[----:B------:R-:W-:Y:S02]  /*20680*/  IMAD.MOV.U32 R89, RZ, RZ, R90 ;  /* 0x000000ffff597224 */ /* 0x000fe400078e005a */
[----:B------:R-:W-:-:S07]  /*20690*/  IMAD.MOV.U32 R90, RZ, RZ, R88 ;  /* 0x000000ffff5a7224 */ /* 0x000fce00078e0058 */
.L_x_2621:
[----:B------:R-:W-:Y:S05]  /*206a0*/  BSYNC.RECONVERGENT B0 ;  /* 0x0000000000007941 */ /* 0x000fea0003800200 */
.L_x_2620:
        /* <DEDUP_REMOVED lines=15> */
.L_x_2584:
[----:B------:R-:W-:Y:S01]  /*207a0*/  SEL R87, RZ, 0x1000000, !P5 ;  /* 0x01000000ff577807 */ /* 0x000fe20006800000 */
[----:B------:R-:W-:Y:S01]  /*207b0*/  IMAD.WIDE.U32 R88, R103, 0x10, R164 ;  /* 0x0000001067587825 */ /* 0x000fe200078e00a4 */
[----:B------:R-:W-:Y:S02]  /*207c0*/  SEL R85, RZ, 0x10000, !P4 ;  /* 0x00010000ff557807 */ /* 0x000fe40006000000 */
[----:B------:R-:W-:Y:S02]  /*207d0*/  SEL R96, RZ, 0x100, !P3 ;  /* 0x00000100ff607807 */ /* 0x000fe40005800000 */
[C---:B------:R-:W-:Y:S01]  /*207e0*/  LOP3.LUT P5, RZ, R9.reuse, 0x8, RZ, 0xc0, !PT ;  /* 0x0000000809ff7812 */ /* 0x040fe200078ac0ff */
[----:B------:R0:W-:Y:S01]  /*207f0*/  STG.E.128 desc[UR8][R88.64], R52 ;  /* 0x0000003458007986 */ /* 0x0001e2000c101d08 */
[C---:B------:R-:W-:Y:S02]  /*20800*/  LOP3.LUT P4, RZ, R9.reuse, 0x4, RZ, 0xc0, !PT ;  /* 0x0000000409ff7812 */ /* 0x040fe4000788c0ff */
[----:B------:R-:W-:-:S02]  /*20810*/  LOP3.LUT P3, RZ, R9, 0x2, RZ, 0xc0, !PT ;  /* 0x0000000209ff7812 */ /* 0x000fc4000786c0ff */
[----:B------:R-:W-:Y:S02]  /*20820*/  LOP3.LUT R96, R96, R87, R85, 0xfe, !PT ;  /* 0x0000005760607212 */ /* 0x000fe400078efe55 */
[----:B------:R-:W-:Y:S02]  /*20830*/  SEL R87, RZ, 0x1000000, !P3 ;  /* 0x01000000ff577807 */ /* 0x000fe40005800000 */
[----:B------:R-:W-:Y:S02]  /*20840*/  SEL R92, RZ, 0x10000, !P4 ;  /* 0x00010000ff5c7807 */ /* 0x000fe40006000000 */
[----:B------:R-:W-:Y:S02]  /*20850*/  SEL R85, RZ, 0x100, !P5 ;  /* 0x00000100ff557807 */ /* 0x000fe40006800000 */
[----:B------:R-:W-:Y:S02]  /*20860*/  LOP3.LUT P6, RZ, R9, 0x10, RZ, 0xc0, !PT ;  /* 0x0000001009ff7812 */ /* 0x000fe400078cc0ff */
[----:B------:R-:W-:-:S02]  /*20870*/  LOP3.LUT R85, R85, R87, R92, 0xfe, !PT ;  /* 0x0000005755557212 */ /* 0x000fc400078efe5c */
[----:B------:R-:W-:Y:S01]  /*20880*/  SEL R93, RZ, 0x1, !P2 ;  /* 0x00000001ff5d7807 */ /* 0x000fe20005000000 */
[----:B0-----:R-:W0:Y:S01]  /*20890*/  @P0 LDC.64 R54, c[0x0][0x398] ;  /* 0x0000e600ff360b82 */ /* 0x001e220000000a00 */
[----:B------:R-:W-:Y:S02]  /*208a0*/  SEL R92, RZ, 0x1, !P6 ;  /* 0x00000001ff5c7807 */ /* 0x000fe40007000000 */
[----:B------:R-:W-:Y:S02]  /*208b0*/  LOP3.LUT R89, R96, R93, RZ, 0xfc, !PT ;  /* 0x0000005d60597212 */ /* 0x000fe400078efcff */
[----:B------:R-:W-:Y:S01]  /*208c0*/  LOP3.LUT R88, R85, R92, RZ, 0xfc, !PT ;  /* 0x0000005c55587212 */ /* 0x000fe200078efcff */
[----:B------:R-:W-:Y:S01]  /*208d0*/  IMAD.WIDE.U32 R92, R103, 0x8, R100 ;  /* 0x00000008675c7825 */ /* 0x000fe200078e0064 */
[----:B------:R-:W-:Y:S01]  /*208e0*/  IADD3 R87, PT, PT, R11, 0x80, RZ ;  /* 0x000000800b577810 */ /* 0x000fe20007ffe0ff */
[----:B------:R-:W1:Y:S03]  /*208f0*/  @P1 LDC.64 R52, c[0x0][0x3a0] ;  /* 0x0000e800ff341b82 */ /* 0x000e660000000a00 */
[----:B------:R2:W-:Y:S01]  /*20900*/  STG.E.64 desc[UR8][R92.64], R88 ;  /* 0x000000585c007986 */ /* 0x0005e2000c101b08 */
[----:B0-----:R-:W-:Y:S01]  /*20910*/  @P0 IMAD.WIDE.U32 R54, R87, 0x10, R54 ;  /* 0x0000001057360825 */ /* 0x001fe200078e0036 */
[----:B--2---:R-:W-:Y:S06]  /*20920*/  @!P0 BRA `(.L_x_2625) ;  /* 0x0000000000508947 */ /* 0x004fec0003800000 */
[----:B------:R-:W-:Y:S01]  /*20930*/  IMAD.U32 R85, R2, 0x10000, RZ ;  /* 0x0001000002557824 */ /* 0x000fe200078e00ff */
[----:B------:R-:W0:Y:S01]  /*20940*/  LDC.64 R100, c[0x0][0x3b8] ;  /* 0x0000ee00ff647b82 */ /* 0x000e220000000a00 */
[----:B------:R-:W-:Y:S02]  /*20950*/  LOP3.LUT R92, R6, 0xff, RZ, 0xc0, !PT ;  /* 0x000000ff065c7812 */ /* 0x000fe400078ec0ff */
[----:B------:R-:W-:Y:S02]  /*20960*/  LOP3.LUT R96, R7, 0xff, RZ, 0xc0, !PT ;  /* 0x000000ff07607812 */ /* 0x000fe400078ec0ff */
[----:B------:R-:W-:Y:S01]  /*20970*/  LOP3.LUT R88, R85, 0xff0000, RZ, 0xc0, !PT ;  /* 0x00ff000055587812 */ /* 0x000fe200078ec0ff */
[----:B------:R-:W-:Y:S01]  /*20980*/  IMAD.WIDE.U32 R92, R92, 0x10000, RZ ;  /* 0x000100005c5c7825 */ /* 0x000fe200078e00ff */
[----:B------:R-:W-:-:S03]  /*20990*/  LOP3.LUT R85, R0, 0xffff, RZ, 0xc0, !PT ;  /* 0x0000ffff00557812 */ /* 0x000fc600078ec0ff */
[----:B------:R-:W-:Y:S01]  /*209a0*/  IMAD.WIDE.U32 R96, R96, 0x100, RZ ;  /* 0x0000010060607825 */ /* 0x000fe200078e00ff */
[----:B------:R-:W-:Y:S02]  /*209b0*/  PRMT R85, R88, 0x4210, R85 ;  /* 0x0000421058557816 */ /* 0x000fe40000000055 */
[----:B------:R-:W-:-:S04]  /*209c0*/  PRMT R88, R3, 0x7104, RZ ;  /* 0x0000710403587816 */ /* 0x000fc800000000ff */
[----:B------:R-:W-:Y:S02]  /*209d0*/  LOP3.LUT R85, R85, 0xff00, R88, 0xf8, !PT ;  /* 0x0000ff0055557812 */ /* 0x000fe400078ef858 */
[----:B------:R-:W-:Y:S02]  /*209e0*/  LOP3.LUT R88, R5, 0xff, RZ, 0xc0, !PT ;  /* 0x000000ff05587812 */ /* 0x000fe400078ec0ff */
[----:B------:R-:W-:-:S03]  /*209f0*/  LOP3.LUT R85, R85, 0xff, R4, 0xf8, !PT ;  /* 0x000000ff55557812 */ /* 0x000fc600078ef804 */
[----:B------:R-:W-:-:S05]  /*20a00*/  IMAD.WIDE.U32 R88, R88, 0x1000000, RZ ;  /* 0x0100000058587825 */ /* 0x000fca00078e00ff */
[----:B------:R-:W-:Y:S02]  /*20a10*/  LOP3.LUT R85, R93, R85, R89, 0xfe, !PT ;  /* 0x000000555d557212 */ /* 0x000fe400078efe59 */
[----:B------:R-:W-:Y:S02]  /*20a20*/  LOP3.LUT R93, R96, R88, R92, 0xfe, !PT ;  /* 0x00000058605d7212 */ /* 0x000fe400078efe5c */
[----:B------:R-:W-:Y:S02]  /*20a30*/  LOP3.LUT R89, R85, R97, RZ, 0xfc, !PT ;  /* 0x0000006155597212 */ /* 0x000fe400078efcff */
[----:B------:R-:W-:Y:S01]  /*20a40*/  LOP3.LUT R88, R93, 0xff, R8, 0xf8, !PT ;  /* 0x000000ff5d587812 */ /* 0x000fe200078ef808 */
[----:B0-----:R-:W-:-:S05]  /*20a50*/  IMAD.WIDE.U32 R92, R103, 0x8, R100 ;  /* 0x00000008675c7825 */ /* 0x001fca00078e0064 */
[----:B------:R0:W-:Y:S02]  /*20a60*/  STG.E.64 desc[UR8][R92.64], R88 ;  /* 0x000000585c007986 */ /* 0x0001e4000c101b08 */
.L_x_2625:
[----:B------:R2:W5:Y:S01]  /*20a70*/  @P0 LDG.E.128 R36, desc[UR8][R54.64] ;  /* 0x0000000836240981 */ /* 0x000562000c1e1d00 */
[----:B-1----:R-:W-:-:S05]  /*20a80*/  @P1 IMAD.WIDE.U32 R52, R87, 0x10, R52 ;  /* 0x0000001057341825 */ /* 0x002fca00078e0034 */
[----:B------:R1:W5:Y:S01]  /*20a90*/  @P1 LDG.E.128 R40, desc[UR8][R52.64] ;  /* 0x0000000834281981 */ /* 0x000362000c1e1d00 */
[----:B--2---:R-:W-:-:S06]  /*20aa0*/  IMAD.WIDE.U32 R54, R87, 0x10, R148 ;  /* 0x0000001057367825 */ /* 0x004fcc00078e0094 */
[----:B------:R-:W5:Y:S01]  /*20ab0*/  LDG.E.128 R52, desc[UR8][R54.64] ;  /* 0x0000000836347981 */ /* 0x000f62000c1e1d00 */
[----:B-1----:R-:W-:Y:S05]  /*20ac0*/  @!P0 BRA `(.L_x_2626) ;  /* 0x0000005000a08947 */ /* 0x002fea0003800000 */
        /* <DEDUP_REMOVED lines=16> */
.L_x_2629:
        /* <DEDUP_REMOVED lines=13> */
.L_x_2631:
[----:B------:R-:W-:Y:S05]  /*20ca0*/  BSYNC.RECONVERGENT B1 ;  /* 0x0000000000017941 */ /* 0x000fea0003800200 */
.L_x_2630:
[----:B0-----:R-:W-:Y:S01]  /*20cb0*/  IMAD.WIDE.U32 R88, R16, -0x326172a9, RZ ;  /* 0xcd9e8d5710587825 */ /* 0x001fe200078e00ff */
        /* <DEDUP_REMOVED lines=42> */
.L_x_2628:
[----:B------:R-:W-:Y:S05]  /*20f60*/  BSYNC.RECONVERGENT B0 ;  /* 0x0000000000007941 */ /* 0x000fea0003800200 */
.L_x_2627:
        /* <DEDUP_REMOVED lines=23> */
.L_x_2634:
        /* <DEDUP_REMOVED lines=13> */
.L_x_2636:
[----:B------:R-:W-:Y:S05]  /*211b0*/  BSYNC.RECONVERGENT B1 ;  /* 0x0000000000017941 */ /* 0x000fea0003800200 */
.L_x_2635:
[----:B0-----:R-:W-:Y:S01]  /*211c0*/  IMAD.WIDE.U32 R88, R16, -0x326172a9, RZ ;  /* 0xcd9e8d5710587825 */ /* 0x001fe200078e00ff */
        /* <DEDUP_REMOVED lines=42> */
.L_x_2633:
[----:B------:R-:W-:Y:S05]  /*21470*/  BSYNC.RECONVERGENT B0 ;  /* 0x0000000000007941 */ /* 0x000fea0003800200 */
.L_x_2632:
        /* <DEDUP_REMOVED lines=12> */
[----:B0-----:R-:W-:Y:S01]  /*21540*/  @P1 FADD.FTZ R88, R5, R8 ;  /* 0x0000000805581221 */ /* 0x001fe20000010000 */
        /* <DEDUP_REMOVED lines=12> */
.L_x_2639:
        /* <DEDUP_REMOVED lines=13> */
.L_x_2641:
[----:B------:R-:W-:Y:S05]  /*216e0*/  BSYNC.RECONVERGENT B1 ;  /* 0x0000000000017941 */ /* 0x000fea0003800200 */
.L_x_2640:
        /* <DEDUP_REMOVED lines=43> */
.L_x_2638:
[----:B------:R-:W-:Y:S05]  /*219a0*/  BSYNC.RECONVERGENT B0 ;  /* 0x0000000000007941 */ /* 0x000fea0003800200 */
.L_x_2637:
        /* <DEDUP_REMOVED lines=22> */
.L_x_2644:
        /* <DEDUP_REMOVED lines=13> */
.L_x_2646:
[----:B------:R-:W-:Y:S05]  /*21be0*/  BSYNC.RECONVERGENT B1 ;  /* 0x0000000000017941 */ /* 0x000fea0003800200 */
.L_x_2645:
        /* <DEDUP_REMOVED lines=43> */
.L_x_2643:
[----:B------:R-:W-:Y:S05]  /*21ea0*/  BSYNC.RECONVERGENT B0 ;  /* 0x0000000000007941 */ /* 0x000fea0003800200 */
.L_x_2642:
        /* <DEDUP_REMOVED lines=27> */
.L_x_2649:
        /* <DEDUP_REMOVED lines=13> */
.L_x_2651:
[----:B------:R-:W-:Y:S05]  /*22130*/  BSYNC.RECONVERGENT B1 ;  /* 0x0000000000017941 */ /* 0x000fea0003800200 */
.L_x_2650:
        /* <DEDUP_REMOVED lines=43> */
.L_x_2648:
[----:B------:R-:W-:Y:S05]  /*223f0*/  BSYNC.RECONVERGENT B0 ;  /* 0x0000000000007941 */ /* 0x000fea0003800200 */
.L_x_2647:
        /* <DEDUP_REMOVED lines=23> */
.L_x_2654:
        /* <DEDUP_REMOVED lines=13> */
.L_x_2656:
[----:B------:R-:W-:Y:S05]  /*22640*/  BSYNC.RECONVERGENT B1 ;  /* 0x0000000000017941 */ /* 0x000fea0003800200 */
.L_x_2655:
        /* <DEDUP_REMOVED lines=43> */
.L_x_2653:
[----:B------:R-:W-:Y:S05]  /*22900*/  BSYNC.RECONVERGENT B0 ;  /* 0x0000000000007941 */ /* 0x000fea0003800200 */
.L_x_2652:
        /* <DEDUP_REMOVED lines=11> */
[----:B------:R-:W-:-:S03]  /*229c0*/  MOV R3, R98 ;  /* 0x0000006200037202 */ /* 0x000fc60000000f00 */
        /* <DEDUP_REMOVED lines=13> */
.L_x_2659:
        /* <DEDUP_REMOVED lines=13> */
.L_x_2661:
[----:B------:R-:W-:Y:S05]  /*22b70*/  BSYNC.RECONVERGENT B1 ;  /* 0x0000000000017941 */ /* 0x000fea0003800200 */
.L_x_2660:
[----:B------:R-:W-:Y:S01]  /*22b80*/  LOP3.LUT R90, R12, UR7, R5, 0x96, !PT ;  /* 0x000000070c5a7c12 */ /* 0x000fe2000f8e9605 */
[----:B------:R-:W-:-:S04]  /*22b90*/  IMAD.WIDE.U32 R2, R16, -0x326172a9, RZ ;  /* 0xcd9e8d5710027825 */ /* 0x000fc800078e00ff */
[----:B------:R-:W-:Y:S02]  /*22ba0*/  HFMA2 R53, -RZ, RZ, 0, 0 ;  /* 0x00000000ff357431 */ /* 0x000fe400000001ff */
        /* <DEDUP_REMOVED lines=35> */
[----:B------:R-:W-:Y:S01]  /*22de0*/  IMAD.WIDE.U32 R2, R3, -0x2daee0ad, RZ ;  /* 0xd2511f5303027825 */ /* 0x000fe200078e00ff */
[----:B------:R-:W-:-:S04]  /*22df0*/  MOV R98, R90 ;  /* 0x0000005a00627202 */ /* 0x000fc80000000f00 */
[----:B------:R-:W-:Y:S01]  /*22e00*/  LOP3.LUT R91, R19, R4, R3, 0x96, !PT ;  /* 0x00000004135b7212 */ /* 0x000fe200078e9603 */
[----:B------:R-:W-:Y:S02]  /*22e10*/  IMAD.MOV.U32 R3, RZ, RZ, R85 ;  /* 0x000000ffff037224 */ /* 0x000fe400078e0055 */
[----:B------:R-:W-:-:S07]  /*22e20*/  IMAD.MOV.U32 R85, RZ, RZ, R2 ;  /* 0x000000ffff557224 */ /* 0x000fce00078e0002 */
.L_x_2658:
[----:B------:R-:W-:Y:S05]  /*22e30*/  BSYNC.RECONVERGENT B0 ;  /* 0x0000000000007941 */ /* 0x000fea0003800200 */
.L_x_2657:
        /* <DEDUP_REMOVED lines=22> */
.L_x_2664:
        /* <DEDUP_REMOVED lines=13> */
.L_x_2666:
[----:B------:R-:W-:Y:S05]  /*23070*/  BSYNC.RECONVERGENT B1 ;  /* 0x0000000000017941 */ /* 0x000fea0003800200 */
.L_x_2665:
        /* <DEDUP_REMOVED lines=40> */
[----:B------:R-:W-:Y:S02]  /*23300*/  HFMA2 R4, -RZ, RZ, 0, 0 ;  /* 0x00000000ff047431 */ /* 0x000fe400000001ff */
[----:B------:R-:W-:Y:S02]  /*23310*/  IMAD.MOV.U32 R3, RZ, RZ, R85 ;  /* 0x000000ffff037224 */ /* 0x000fe400078e0055 */
[----:B------:R-:W-:-:S07]  /*23320*/  IMAD.MOV.U32 R85, RZ, RZ, R2 ;  /* 0x000000ffff557224 */ /* 0x000fce00078e0002 */
.L_x_2663:
[----:B------:R-:W-:Y:S05]  /*23330*/  BSYNC.RECONVERGENT B0 ;  /* 0x0000000000007941 */ /* 0x000fea0003800200 */
.L_x_2662:
        /* <DEDUP_REMOVED lines=12> */
[----:B------:R-:W-:Y:S02]  /*23400*/  IMAD.MOV.U32 R2, RZ, RZ, 0x2 ;  /* 0x00000002ff027424 */ /* 0x000fe400078e00ff */
        /* <DEDUP_REMOVED lines=14> */
.L_x_2669:
        /* <DEDUP_REMOVED lines=13> */
.L_x_2671:
[----:B------:R-:W-:Y:S05]  /*235c0*/  BSYNC.RECONVERGENT B1 ;  /* 0x0000000000017941 */ /* 0x000fea0003800200 */
.L_x_2670:
        /* <DEDUP_REMOVED lines=38> */
[----:B------:R-:W-:Y:S01]  /*23830*/  IMAD.WIDE.U32 R2, R0, -0x2daee0ad, RZ ;  /* 0xd2511f5300027825 */ /* 0x000fe200078e00ff */
[----:B------:R-:W-:-:S03]  /*23840*/  MOV R0, R85 ;  /* 0x0000005500007202 */ /* 0x000fc60000000f00 */
[----:B------:R-:W-:Y:S01]  /*23850*/  IMAD.MOV.U32 R85, RZ, RZ, R2 ;  /* 0x000000ffff557224 */ /* 0x000fe200078e0002 */
[----:B------:R-:W-:Y:S01]  /*23860*/  LOP3.LUT R91, R19, R90, R3, 0x96, !PT ;  /* 0x0000005a135b7212 */ /* 0x000fe200078e9603 */
[----:B------:R-:W-:-:S07]  /*23870*/  IMAD.MOV.U32 R2, RZ, RZ, RZ ;  /* 0x000000ffff027224 */ /* 0x000fce00078e00ff */
.L_x_2668:
[----:B------:R-:W-:Y:S05]  /*23880*/  BSYNC.RECONVERGENT B0 ;  /* 0x0000000000007941 */ /* 0x000fea0003800200 */
.L_x_2667:
[----:B------:R-:W-:Y:S01]  /*23890*/  I2FP.F32.U32 R0, R0 ;  /* 0x0000000000007245 */ /* 0x000fe20000201000 */
[----:B------:R-:W-:Y:S01]  /*238a0*/  BSSY.RECONVERGENT B0, `(.L_x_2672) ;  /* 0x000004d000007945 */ /* 0x000fe20003800200 */
[----:B------:R-:W-:Y:S02]  /*238b0*/  ISETP.NE.AND P3, PT, R2, 0x1, PT ;  /* 0x000000010200780c */ /* 0x000fe40003f65270 */
[----:B------:R-:W-:Y:S01]  /*238c0*/  SHF.L.U32 R3, R54, 0x10, RZ ;  /* 0x0000001036037819 */ /* 0x000fe200000006ff */
[----:B------:R-:W-:-:S04]  /*238d0*/  FFMA.FTZ R0, R0, R115, 1.1641532182693481445e-10 ;  /* 0x2f00000000007423 */ /* 0x000fc80000010073 */
[----:B------:R-:W-:Y:S01]  /*238e0*/  FMUL.FTZ R3, R3, R34 ;  /* 0x0000002203037220 */ /* 0x000fe20000410000 */
[----:B------:R-:W-:Y:S02]  /*238f0*/  FSETP.GTU.FTZ.AND P2, PT, R0, R35, PT ;  /* 0x000000230000720b */ /* 0x000fe40003f5c000 */
[----:B------:R-:W-:Y:S01]  /*23900*/  PRMT R0, R54, 0x7632, R0 ;  /* 0x0000763236007816 */ /* 0x000fe20000000000 */
[----:B------:R-:W-:Y:S01]  /*23910*/  IMAD.MOV.U32 R54, RZ, RZ, 0x2 ;  /* 0x00000002ff367424 */ /* 0x000fe200078e00ff */
        /* <DEDUP_REMOVED lines=12> */
.L_x_2674:
        /* <DEDUP_REMOVED lines=13> */
.L_x_2676:
[----:B------:R-:W-:Y:S05]  /*23ab0*/  BSYNC.RECONVERGENT B1 ;  /* 0x0000000000017941 */ /* 0x000fea0003800200 */
.L_x_2675:
        /* <DEDUP_REMOVED lines=39> */
[----:B------:R-:W-:Y:S01]  /*23d30*/  IMAD.MOV.U32 R54, RZ, RZ, RZ ;  /* 0x000000ffff367224 */ /* 0x000fe200078e00ff */
[----:B------:R-:W-:Y:S02]  /*23d40*/  LOP3.LUT R91, R19, R90, R3, 0x96, !PT ;  /* 0x0000005a135b7212 */ /* 0x000fe400078e9603 */
[----:B------:R-:W-:Y:S01]  /*23d50*/  MOV R3, R85 ;  /* 0x0000005500037202 */ /* 0x000fe20000000f00 */
[----:B------:R-:W-:-:S07]  /*23d60*/  IMAD.MOV.U32 R85, RZ, RZ, R2 ;  /* 0x000000ffff557224 */ /* 0x000fce00078e0002 */
.L_x_2673:
[----:B------:R-:W-:Y:S05]  /*23d70*/  BSYNC.RECONVERGENT B0 ;  /* 0x0000000000007941 */ /* 0x000fea0003800200 */
.L_x_2672:
[----:B------:R-:W-:Y:S01]  /*23d80*/  I2FP.F32.U32 R2, R3 ;  /* 0x0000000300027245 */ /* 0x000fe20000201000 */
[----:B------:R-:W-:Y:S01]  /*23d90*/  BSSY.RECONVERGENT B0, `(.L_x_2677) ;  /* 0x0000052000007945 */ /* 0x000fe20003800200 */
[----:B------:R-:W-:Y:S01]  /*23da0*/  SHF.L.U32 R3, R38, 0x10, RZ ;  /* 0x0000001026037819 */ /* 0x000fe200000006ff */
[----:B------:R-:W-:Y:S02]  /*23db0*/  HFMA2 R90, -RZ, RZ, 0, 1.1920928955078125e-07 ;  /* 0x00000002ff5a7431 */ /* 0x000fe400000001ff */
[----:B------:R-:W-:Y:S02]  /*23dc0*/  FFMA.FTZ R2, R2, R115, 1.1641532182693481445e-10 ;  /* 0x2f00000002027423 */ /* 0x000fe40000010073 */
[----:B------:R-:W-:-:S03]  /*23dd0*/  FMUL.FTZ R3, R3, R34 ;  /* 0x0000002203037220 */ /* 0x000fc60000410000 */
[----:B------:R-:W-:-:S04]  /*23de0*/  FSETP.GTU.FTZ.AND P3, PT, R2, R35, PT ;  /* 0x000000230200720b */ /* 0x000fc80003f7c000 */
[----:B------:R-:W-:Y:S02]  /*23df0*/  FSEL R3, R3, RZ, !P3 ;  /* 0x000000ff03037208 */ /* 0x000fe40005800000 */
[----:B------:R-:W-:Y:S02]  /*23e00*/  SEL R2, RZ, 0x1, P3 ;  /* 0x00000001ff027807 */ /* 0x000fe40001800000 */
[----:B------:R-:W-:Y:S01]  /*23e10*/  ISETP.NE.AND P3, PT, R54, 0x1, PT ;  /* 0x000000013600780c */ /* 0x000fe20003f65270 */
[----:B------:R-:W-:Y:S01]  /*23e20*/  FADD.FTZ R4, R4, R3 ;  /* 0x0000000304047221 */ /* 0x000fe20000010000 */
[----:B------:R-:W-:-:S04]  /*23e30*/  @P1 IMAD.U32 R3, R42, 0x10000, RZ ;  /* 0x000100002a031824 */ /* 0x000fc800078e00ff */
[--C-:B------:R-:W-:Y:S01]  /*23e40*/  @P1 FADD.FTZ R96, R3, R4.reuse ;  /* 0x0000000403601221 */ /* 0x100fe20000010000 */
[--C-:B------:R-:W-:Y:S01]  /*23e50*/  @!P1 IMAD.MOV.U32 R96, RZ, RZ, R4.reuse ;  /* 0x000000ffff609224 */ /* 0x100fe200078e0004 */
[----:B------:R-:W-:Y:S01]  /*23e60*/  PRMT R4, R2, 0x7610, R4 ;  /* 0x0000761002047816 */ /* 0x000fe20000000004 */
[----:B------:R-:W-:-:S03]  /*23e70*/  IMAD.MOV.U32 R3, RZ, RZ, R98 ;  /* 0x000000ffff037224 */ /* 0x000fc600078e0062 */
        /* <DEDUP_REMOVED lines=10> */
.L_x_2679:
        /* <DEDUP_REMOVED lines=13> */
.L_x_2681:
[----:B------:R-:W-:Y:S05]  /*23ff0*/  BSYNC.RECONVERGENT B1 ;  /* 0x0000000000017941 */ /* 0x000fea0003800200 */
.L_x_2680:
        /* <DEDUP_REMOVED lines=40> */
[----:B------:R-:W-:Y:S01]  /*24280*/  IMAD.MOV.U32 R3, RZ, RZ, R85 ;  /* 0x000000ffff037224 */ /* 0x000fe200078e0055 */
[----:B------:R-:W-:Y:S01]  /*24290*/  MOV R85, R2 ;  /* 0x0000000200557202 */ /* 0x000fe20000000f00 */
[----:B------:R-:W-:-:S07]  /*242a0*/  IMAD.MOV.U32 R90, RZ, RZ, RZ ;  /* 0x000000ffff5a7224 */ /* 0x000fce00078e00ff */
.L_x_2678:
[----:B------:R-:W-:Y:S05]  /*242b0*/  BSYNC.RECONVERGENT B0 ;  /* 0x0000000000007941 */ /* 0x000fea0003800200 */
.L_x_2677:
        /* <DEDUP_REMOVED lines=20> */
.L_x_2684:
        /* <DEDUP_REMOVED lines=13> */
.L_x_2686:
[----:B------:R-:W-:Y:S05]  /*244d0*/  BSYNC.RECONVERGENT B1 ;  /* 0x0000000000017941 */ /* 0x000fea0003800200 */
.L_x_2685:
        /* <DEDUP_REMOVED lines=40> */
[----:B------:R-:W-:Y:S01]  /*24760*/  LOP3.LUT R91, R19, R90, R3, 0x96, !PT ;  /* 0x0000005a135b7212 */ /* 0x000fe200078e9603 */
[----:B------:R-:W-:Y:S01]  /*24770*/  IMAD.MOV.U32 R3, RZ, RZ, R85 ;  /* 0x000000ffff037224 */ /* 0x000fe200078e0055 */
[----:B------:R-:W-:-:S07]  /*24780*/  MOV R85, R2 ;  /* 0x0000000200557202 */ /* 0x000fce0000000f00 */
.L_x_2683:
[----:B------:R-:W-:Y:S05]  /*24790*/  BSYNC.RECONVERGENT B0 ;  /* 0x0000000000007941 */ /* 0x000fea0003800200 */
.L_x_2682:
        /* <DEDUP_REMOVED lines=27> */
.L_x_2689:
        /* <DEDUP_REMOVED lines=13> */
.L_x_2691:
[----:B------:R-:W-:Y:S05]  /*24a20*/  BSYNC.RECONVERGENT B1 ;  /* 0x0000000000017941 */ /* 0x000fea0003800200 */
.L_x_2690:
[----:B------:R-:W-:Y:S01]  /*24a30*/  LOP3.LUT R90, R12, UR7, R93, 0x96, !PT ;  /* 0x000000070c5a7c12 */ /* 0x000fe2000f8e965d */
[----:B------:R-:W-:-:S04]  /*24a40*/  IMAD.WIDE.U32 R94, R16, -0x326172a9, RZ ;  /* 0xcd9e8d57105e7825 */ /* 0x000fc800078e00ff */
[----:B------:R-:W-:Y:S01]  /*24a50*/  IMAD.WIDE.U32 R90, R90, -0x326172a9, RZ ;  /* 0xcd9e8d575a5a7825 */ /* 0x000fe200078e00ff */
[----:B------:R-:W-:-:S03]  /*24a60*/  LOP3.LUT R95, R15, UR6, R95, 0x96, !PT ;  /* 0x000000060f5f7c12 */ /* 0x000fc6000f8e965f */
[----:B------:R-:W-:Y:S01]  /*24a70*/  IMAD.MOV.U32 R0, RZ, RZ, R85 ;  /* 0x000000ffff007224 */ /* 0x000fe200078e0055 */
[----:B------:R-:W-:Y:S01]  /*24a80*/  LOP3.LUT R98, R27, R94, R91, 0x96, !PT ;  /* 0x0000005e1b627212 */ /* 0x000fe200078e965b */
[----:B------:R-:W-:-:S04]  /*24a90*/  IMAD.WIDE.U32 R94, R95, -0x2daee0ad, RZ ;  /* 0xd2511f535f5e7825 */ /* 0x000fc800078e00ff */
[----:B------:R-:W-:Y:S01]  /*24aa0*/  IMAD.WIDE.U32 R98, R98, -0x2daee0ad, RZ ;  /* 0xd2511f5362627825 */ /* 0x000fe200078e00ff */
[----:B------:R-:W-:-:S04]  /*24ab0*/  LOP3.LUT R92, R28, R92, R95, 0x96, !PT ;  /* 0x0000005c1c5c7212 */ /* 0x000fc800078e965f */
[----:B------:R-:W-:Y:S01]  /*24ac0*/  LOP3.LUT R91, R14, R94, R99, 0x96, !PT ;  /* 0x0000005e0e5b7212 */ /* 0x000fe200078e9663 */
[----:B------:R-:W-:-:S05]  /*24ad0*/  IMAD.WIDE.U32 R92, R92, -0x326172a9, RZ ;  /* 0xcd9e8d575c5c7825 */ /* 0x000fca00078e00ff */
[----:B------:R-:W-:Y:S01]  /*24ae0*/  LOP3.LUT R93, R29, R90, R93, 0x96, !PT ;  /* 0x0000005a1d5d7212 */ /* 0x000fe200078e965d */
[----:B------:R-:W-:-:S05]  /*24af0*/  IMAD.WIDE.U32 R90, R91, -0x326172a9, RZ ;  /* 0xcd9e8d575b5a7825 */ /* 0x000fca00078e00ff */
        /* <DEDUP_REMOVED lines=24> */
[----:B------:R-:W-:Y:S01]  /*24c80*/  LOP3.LUT R95, R92, UR13, R95, 0x96, !PT ;  /* 0x0000000d5c5f7c12 */ /* 0x000fe2000f8e965f */
[----:B------:R-:W-:Y:S01]  /*24c90*/  IMAD.WIDE.U32 R92, R93, -0x2daee0ad, RZ ;  /* 0xd2511f535d5c7825 */ /* 0x000fe200078e00ff */
[----:B------:R-:W-:-:S03]  /*24ca0*/  MOV R98, R94 ;  /* 0x0000005e00627202 */ /* 0x000fc60000000f00 */
[----:B------:R-:W-:Y:S01]  /*24cb0*/  IMAD.MOV.U32 R85, RZ, RZ, R92 ;  /* 0x000000ffff557224 */ /* 0x000fe200078e005c */
[----:B------:R-:W-:Y:S01]  /*24cc0*/  LOP3.LUT R91, R19, R90, R93, 0x96, !PT ;  /* 0x0000005a135b7212 */ /* 0x000fe200078e965d */
[----:B------:R-:W-:-:S07]  /*24cd0*/  HFMA2 R90, -RZ, RZ, 0, 0 ;  /* 0x00000000ff5a7431 */ /* 0x000fce00000001ff */
.L_x_2688:
[----:B------:R-:W-:Y:S05]  /*24ce0*/  BSYNC.RECONVERGENT B0 ;  /* 0x0000000000007941 */ /* 0x000fea0003800200 */
.L_x_2687:
[----:B------:R-:W-:Y:S01]  /*24cf0*/  I2FP.F32.U32 R0, R0 ;  /* 0x0000000000007245 */ /* 0x000fe20000201000 */
[----:B------:R-:W-:Y:S01]  /*24d00*/  IMAD.U32 R93, R55, 0x10000, RZ ;  /* 0x00010000375d7824 */ /* 0x000fe200078e00ff */
[----:B------:R-:W-:Y:S01]  /*24d10*/  ISETP.NE.AND P5, PT, R90, 0x1, PT ;  /* 0x000000015a00780c */ /* 0x000fe20003fa5270 */
[----:B------:R-:W-:Y:S01]  /*24d20*/  BSSY.RECONVERGENT B0, `(.L_x_2692) ;  /* 0x000004b000007945 */ /* 0x000fe20003800200 */
[----:B------:R-:W-:Y:S01]  /*24d30*/  MOV R54, R98 ;  /* 0x0000006200367202 */ /* 0x000fe20000000f00 */
[----:B------:R-:W-:Y:S01]  /*24d40*/  FFMA.FTZ R2, R0, R115, 1.1641532182693481445e-10 ;  /* 0x2f00000000027423 */ /* 0x000fe20000010073 */
[----:B------:R-:W-:Y:S01]  /*24d50*/  FMUL.FTZ R93, R93, R34 ;  /* 0x000000225d5d7220 */ /* 0x000fe20000410000 */
[----:B------:R-:W-:Y:S01]  /*24d60*/  PRMT R0, R55, 0x7632, R0 ;  /* 0x0000763237007816 */ /* 0x000fe20000000000 */
[----:B------:R-:W-:Y:S02]  /*24d70*/  IMAD.MOV.U32 R55, RZ, RZ, 0x2 ;  /* 0x00000002ff377424 */ /* 0x000fe400078e00ff */
        /* <DEDUP_REMOVED lines=12> */
.L_x_2694:
        /* <DEDUP_REMOVED lines=13> */
.L_x_2696:
[----:B------:R-:W-:Y:S05]  /*24f10*/  BSYNC.RECONVERGENT B1 ;  /* 0x0000000000017941 */ /* 0x000fea0003800200 */
.L_x_2695:
        /* <DEDUP_REMOVED lines=36> */
[----:B------:R-:W-:Y:S02]  /*25160*/  LOP3.LUT R95, R92, UR13, R91, 0x96, !PT ;  /* 0x0000000d5c5f7c12 */ /* 0x000fe4000f8e965b */
[----:B------:R-:W-:Y:S01]  /*25170*/  MOV R98, R90 ;  /* 0x0000005a00627202 */ /* 0x000fe20000000f00 */
[----:B------:R-:W-:-:S04]  /*25180*/  IMAD.WIDE.U32 R90, R55, -0x2daee0ad, RZ ;  /* 0xd2511f53375a7825 */ /* 0x000fc800078e00ff */
[----:B------:R-:W-:Y:S01]  /*25190*/  HFMA2 R55, -RZ, RZ, 0, 0 ;  /* 0x00000000ff377431 */ /* 0x000fe200000001ff */
[----:B------:R-:W-:Y:S01]  /*251a0*/  LOP3.LUT R91, R19, R54, R91, 0x96, !PT ;  /* 0x00000036135b7212 */ /* 0x000fe200078e965b */
[----:B------:R-:W-:Y:S02]  /*251b0*/  IMAD.MOV.U32 R54, RZ, RZ, R85 ;  /* 0x000000ffff367224 */ /* 0x000fe400078e0055 */
[----:B------:R-:W-:-:S07]  /*251c0*/  IMAD.MOV.U32 R85, RZ, RZ, R90 ;  /* 0x000000ffff557224 */ /* 0x000fce00078e005a */
.L_x_2693:
[----:B------:R-:W-:Y:S05]  /*251d0*/  BSYNC.RECONVERGENT B0 ;  /* 0x0000000000007941 */ /* 0x000fea0003800200 */
.L_x_2692:
        /* <DEDUP_REMOVED lines=12> */
[--C-:B------:R-:W-:Y:S01]  /*252a0*/  @P1 FADD.FTZ R99, R99, R2.reuse ;  /* 0x0000000263631221 */ /* 0x100fe20000010000 */
[----:B------:R-:W-:Y:S02]  /*252b0*/  @!P1 MOV R99, R2 ;  /* 0x0000000200639202 */ /* 0x000fe40000000f00 */
[----:B------:R-:W-:Y:S01]  /*252c0*/  PRMT R2, R54, 0x7610, R2 ;  /* 0x0000761036027816 */ /* 0x000fe20000000002 */
        /* <DEDUP_REMOVED lines=11> */
.L_x_2699:
        /* <DEDUP_REMOVED lines=13> */
.L_x_2701:
[----:B------:R-:W-:Y:S05]  /*25450*/  BSYNC.RECONVERGENT B1 ;  /* 0x0000000000017941 */ /* 0x000fea0003800200 */
.L_x_2700:
        /* <DEDUP_REMOVED lines=43> */
.L_x_2698:
[----:B------:R-:W-:Y:S05]  /*25710*/  BSYNC.RECONVERGENT B0 ;  /* 0x0000000000007941 */ /* 0x000fea0003800200 */
.L_x_2697:
[----:B------:R-:W-:Y:S01]  /*25720*/  I2FP.F32.U32 R54, R54 ;  /* 0x0000003600367245 */ /* 0x000fe20000201000 */
[----:B------:R-:W-:Y:S01]  /*25730*/  BSSY.RECONVERGENT B0, `(.L_x_2702) ;  /* 0x000004e000007945 */ /* 0x000fe20003800200 */
[----:B------:R-:W-:Y:S01]  /*25740*/  ISETP.NE.AND P6, PT, R92, 0x1, PT ;  /* 0x000000015c00780c */ /* 0x000fe20003fc5270 */
[----:B------:R-:W-:Y:S01]  /*25750*/  IMAD.MOV.U32 R90, RZ, RZ, 0x2 ;  /* 0x00000002ff5a7424 */ /* 0x000fe200078e00ff */
[----:B------:R-:W-:Y:S01]  /*25760*/  SHF.L.U32 R55, R0, 0x10, RZ ;  /* 0x0000001000377819 */ /* 0x000fe200000006ff */
[----:B------:R-:W-:-:S04]  /*25770*/  FFMA.FTZ R54, R54, R115, 1.1641532182693481445e-10 ;  /* 0x2f00000036367423 */ /* 0x000fc80000010073 */
        /* <DEDUP_REMOVED lines=14> */
.L_x_2704:
        /* <DEDUP_REMOVED lines=12> */
[----:B------:R-:W-:Y:S01]  /*25920*/  @P0 IMAD.MOV R91, RZ, RZ, R12 ;  /* 0x000000ffff5b0224 */ /* 0x000fe200078e020c */
[----:B------:R-:W-:-:S04]  /*25930*/  ISETP.NE.AND P0, PT, R90, RZ, PT ;  /* 0x000000ff5a00720c */ /* 0x000fc80003f05270 */
[----:B------:R-:W-:-:S09]  /*25940*/  @!P6 MOV R12, R91 ;  /* 0x0000005b000ce202 */ /* 0x000fd20000000f00 */
.L_x_2706:
[----:B------:R-:W-:Y:S05]  /*25950*/  BSYNC.RECONVERGENT B1 ;  /* 0x0000000000017941 */ /* 0x000fea0003800200 */
.L_x_2705:
        /* <DEDUP_REMOVED lines=16> */
[----:B------:R-:W-:Y:S01]  /*25a60*/  IMAD.WIDE.U32 R54, R54, -0x326172a9, RZ ;  /* 0xcd9e8d5736367825 */ /* 0x000fe200078e00ff */
[----:B------:R-:W-:-:S03]  /*25a70*/  LOP3.LUT R29, R32, R90, R25, 0x96, !PT ;  /* 0x0000005a201d7212 */ /* 0x000fc600078e9619 */
[----:B------:R-:W-:Y:S01]  /*25a80*/  IMAD.MOV.U32 R90, RZ, RZ, RZ ;  /* 0x000000ffff5a7224 */ /* 0x000fe200078e00ff */
        /* <DEDUP_REMOVED lines=15> */
[----:B------:R-:W-:Y:S02]  /*25b80*/  LOP3.LUT R26, R26, R54, R21, 0x96, !PT ;  /* 0x000000361a1a7212 */ /* 0x000fe400078e9615 */
[----:B------:R-:W-:Y:S02]  /*25b90*/  MOV R54, R85 ;  /* 0x0000005500367202 */ /* 0x000fe40000000f00 */
[----:B------:R-:W-:Y:S01]  /*25ba0*/  LOP3.LUT R22, R22, R28, R25, 0x96, !PT ;  /* 0x0000001c16167212 */ /* 0x000fe200078e9619 */
[----:B------:R-:W-:-:S04]  /*25bb0*/  IMAD.WIDE.U32 R26, R26, -0x326172a9, RZ ;  /* 0xcd9e8d571a1a7825 */ /* 0x000fc800078e00ff */
[----:B------:R-:W-:Y:S01]  /*25bc0*/  IMAD.WIDE.U32 R22, R22, -0x2daee0ad, RZ ;  /* 0xd2511f5316167825 */ /* 0x000fe200078e00ff */
[----:B------:R-:W-:-:S03]  /*25bd0*/  LOP3.LUT R95, R24, UR13, R27, 0x96, !PT ;  /* 0x0000000d185f7c12 */ /* 0x000fc6000f8e961b */
[----:B------:R-:W-:Y:S01]  /*25be0*/  IMAD.MOV.U32 R98, RZ, RZ, R26 ;  /* 0x000000ffff627224 */ /* 0x000fe200078e001a */
[----:B------:R-:W-:Y:S01]  /*25bf0*/  LOP3.LUT R91, R19, R20, R23, 0x96, !PT ;  /* 0x00000014135b7212 */ /* 0x000fe200078e9617 */
[----:B------:R-:W-:-:S07]  /*25c00*/  IMAD.MOV.U32 R85, RZ, RZ, R22 ;  /* 0x000000ffff557224 */ /* 0x000fce00078e0016 */
.L_x_2703:
[----:B------:R-:W-:Y:S05]  /*25c10*/  BSYNC.RECONVERGENT B0 ;  /* 0x0000000000007941 */ /* 0x000fea0003800200 */
.L_x_2702:
[----:B------:R-:W-:Y:S02]  /*25c20*/  I2FP.F32.U32 R20, R54 ;  /* 0x0000003600147245 */ /* 0x000fe40000201000 */
[----:B------:R-:W-:Y:S02]  /*25c30*/  PRMT R19, R39, 0x7632, R19 ;  /* 0x0000763227137816 */ /* 0x000fe40000000013 */
[----:B------:R-:W-:Y:S01]  /*25c40*/  @P1 PRMT R21, R43, 0x7632, R21 ;  /* 0x000076322b151816 */ /* 0x000fe20000000015 */
[----:B------:R-:W-:Y:S01]  /*25c50*/  FFMA.FTZ R20, R20, R115, 1.1641532182693481445e-10 ;  /* 0x2f00000014147423 */ /* 0x000fe20000010073 */
[----:B------:R-:W-:Y:S02]  /*25c60*/  SHF.L.U32 R19, R19, 0x10, RZ ;  /* 0x0000001013137819 */ /* 0x000fe400000006ff */
[----:B------:R-:W-:Y:S01]  /*25c70*/  PRMT R22, R102, 0x5410, R100 ;  /* 0x0000541066167816 */ /* 0x000fe20000000064 */
[----:B------:R-:W-:Y:S01]  /*25c80*/  @P1 IMAD.U32 R21, R21, 0x10000, RZ ;  /* 0x0001000015151824 */ /* 0x000fe200078e00ff */
[----:B------:R-:W-:Y:S01]  /*25c90*/  FSETP.GTU.FTZ.AND P6, PT, R20, R35, PT ;  /* 0x000000231400720b */ /* 0x000fe20003fdc000 */
[----:B------:R-:W-:Y:S01]  /*25ca0*/  FMUL.FTZ R19, R19, R34 ;  /* 0x0000002213137220 */ /* 0x000fe20000410000 */
[----:B------:R-:W-:-:S04]  /*25cb0*/  PRMT R20, R114, 0x5410, R112 ;  /* 0x0000541072147816 */ /* 0x000fc80000000070 */
[----:B------:R-:W-:-:S05]  /*25cc0*/  FSEL R19, R19, RZ, !P6 ;  /* 0x000000ff13137208 */ /* 0x000fca0007000000 */
[----:B------:R-:W-:-:S04]  /*25cd0*/  FADD.FTZ R0, R0, R19 ;  /* 0x0000001300007221 */ /* 0x000fc80000010000 */
[----:B------:R-:W-:Y:S01]  /*25ce0*/  @P1 FADD.FTZ R19, R0, R21 ;  /* 0x0000001500131221 */ /* 0x000fe20000010000 */
[----:B------:R-:W-:Y:S01]  /*25cf0*/  @!P1 IMAD.MOV.U32 R19, RZ, RZ, R0 ;  /* 0x000000ffff139224 */ /* 0x000fe200078e0000 */
[----:B------:R-:W-:Y:S02]  /*25d00*/  SEL R0, RZ, 0x1, P6 ;  /* 0x00000001ff007807 */ /* 0x000fe40003000000 */
[----:B------:R-:W-:Y:S02]  /*25d10*/  PRMT R21, R111, 0x5410, R108 ;  /* 0x000054106f157816 */ /* 0x000fe4000000006c */
[----:B------:R-:W-:-:S04]  /*25d20*/  F2FP.BF16.F32.PACK_AB R23, RZ, R19 ;  /* 0x00000013ff17723e */ /* 0x000fc800000010ff */
[----:B------:R-:W-:Y:S01]  /*25d30*/  PRMT R23, R101, 0x5410, R23 ;  /* 0x0000541065177816 */ /* 0x000fe20000000017 */
[----:B------:R-:W-:Y:S06]  /*25d40*/  BRA `(.L_x_2707) ;  /* 0x00000028007c7947 */ /* 0x000fec0003800000 */
.L_x_2626:
        /* <DEDUP_REMOVED lines=16> */
.L_x_2710:
        /* <DEDUP_REMOVED lines=13> */
.L_x_2712:
[----:B------:R-:W-:Y:S05]  /*25f20*/  BSYNC.RECONVERGENT B1 ;  /* 0x0000000000017941 */ /* 0x000fea0003800200 */
.L_x_2711:
        /* <DEDUP_REMOVED lines=41> */
[----:B------:R-:W-:Y:S01]  /*261c0*/  IMAD.MOV.U32 R92, RZ, RZ, RZ ;  /* 0x000000ffff5c7224 */ /* 0x000fe200078e00ff */
[----:B------:R-:W-:-:S07]  /*261d0*/  MOV R88, R90 ;  /* 0x0000005a00587202 */ /* 0x000fce0000000f00 */
.L_x_2709:
[----:B------:R-:W-:Y:S05]  /*261e0*/  BSYNC.RECONVERGENT B0 ;  /* 0x0000000000007941 */ /* 0x000fea0003800200 */
.L_x_2708:
        /* <DEDUP_REMOVED lines=9> */
[----:B------:R-:W-:-:S04]  /*26280*/  FSETP.GTU.FTZ.AND P2, PT, R88, R35, PT ;  /* 0x000000235800720b */ /* 0x000fc80003f5c000 */
[----:B------:R-:W-:Y:S02]  /*26290*/  FSEL R88, R89, RZ, !P2 ;  /* 0x000000ff59587208 */ /* 0x000fe40005000000 */
[----:B------:R-:W-:Y:S02]  /*262a0*/  PLOP3.LUT P2, PT, P2, PT, PT, 0x8, 0x80 ;  /* 0x000000000080781c */ /* 0x000fe4000174e170 */
[----:B------:R-:W-:-:S05]  /*262b0*/  @P1 SHF.L.U32 R89, R40, 0x10, RZ ;  /* 0x0000001028591819 */ /* 0x000fca00000006ff */
[----:B------:R-:W-:Y:S01]  /*262c0*/  @P1 FADD.FTZ R88, R89, R88 ;  /* 0x0000005859581221 */ /* 0x000fe20000010000 */
[----:B------:R-:W-:-:S04]  /*262d0*/  IMAD.MOV.U32 R89, RZ, RZ, R98 ;  /* 0x000000ffff597224 */ /* 0x000fc800078e0062 */
[----:B------:R-:W-:Y:S02]  /*262e0*/  F2FP.BF16.F32.PACK_AB R112, RZ, R88 ;  /* 0x00000058ff70723e */ /* 0x000fe400000010ff */
        /* <DEDUP_REMOVED lines=10> */
.L_x_2715:
        /* <DEDUP_REMOVED lines=13> */
.L_x_2717:
[----:B------:R-:W-:Y:S05]  /*26460*/  BSYNC.RECONVERGENT B1 ;  /* 0x0000000000017941 */ /* 0x000fea0003800200 */
.L_x_2716:
        /* <DEDUP_REMOVED lines=43> */
.L_x_2714:
[----:B------:R-:W-:Y:S05]  /*26720*/  BSYNC.RECONVERGENT B0 ;  /* 0x0000000000007941 */ /* 0x000fea0003800200 */
.L_x_2713:
        /* <DEDUP_REMOVED lines=8> */
[----:B------:R-:W-:Y:S01]  /*267b0*/  LOP3.LUT R9, R9, 0xfffffff7, RZ, 0xc0, !PT ;  /* 0xfffffff709097812 */ /* 0x000fe200078ec0ff */
[----:B------:R-:W-:Y:S01]  /*267c0*/  @P1 IMAD.U32 R93, R52, 0x10000, RZ ;  /* 0x00010000345d1824 */ /* 0x000fe200078e00ff */
        /* <DEDUP_REMOVED lines=16> */
.L_x_2720:
        /* <DEDUP_REMOVED lines=13> */
.L_x_2722:
[----:B------:R-:W-:Y:S05]  /*269a0*/  BSYNC.RECONVERGENT B1 ;  /* 0x0000000000017941 */ /* 0x000fea0003800200 */
.L_x_2721:
        /* <DEDUP_REMOVED lines=39> */
[----:B------:R-:W-:Y:S01]  /*26c20*/  IMAD.MOV.U32 R89, RZ, RZ, R85 ;  /* 0x000000ffff597224 */ /* 0x000fe200078e0055 */
[----:B------:R-:W-:Y:S01]  /*26c30*/  LOP3.LUT R91, R19, R90, R93, 0x96, !PT ;  /* 0x0000005a135b7212 */ /* 0x000fe200078e965d */
[----:B------:R-:W-:Y:S02]  /*26c40*/  IMAD.MOV.U32 R85, RZ, RZ, R92 ;  /* 0x000000ffff557224 */ /* 0x000fe400078e005c */
[----:B------:R-:W-:-:S07]  /*26c50*/  HFMA2 R92, -RZ, RZ, 0, 0 ;  /* 0x00000000ff5c7431 */ /* 0x000fce00000001ff */
.L_x_2719:
[----:B------:R-:W-:Y:S05]  /*26c60*/  BSYNC.RECONVERGENT B0 ;  /* 0x0000000000007941 */ /* 0x000fea0003800200 */
.L_x_2718:
        /* <DEDUP_REMOVED lines=26> */
.L_x_2725:
        /* <DEDUP_REMOVED lines=13> */
.L_x_2727:
[----:B------:R-:W-:Y:S05]  /*26ee0*/  BSYNC.RECONVERGENT B1 ;  /* 0x0000000000017941 */ /* 0x000fea0003800200 */
.L_x_2726:
        /* <DEDUP_REMOVED lines=43> */
.L_x_2724:
[----:B------:R-:W-:Y:S05]  /*271a0*/  BSYNC.RECONVERGENT B0 ;  /* 0x0000000000007941 */ /* 0x000fea0003800200 */
.L_x_2723:
[----:B------:R-:W-:Y:S01]  /*271b0*/  I2FP.F32.U32 R90, R90 ;  /* 0x0000005a005a7245 */ /* 0x000fe20000201000 */
[----:B------:R-:W-:Y:S01]  /*271c0*/  IMAD.U32 R53, R53, 0x10000, RZ ;  /* 0x0001000035357824 */ /* 0x000fe200078e00ff */
[----:B------:R-:W-:Y:S01]  /*271d0*/  ISETP.NE.AND P2, PT, R93, 0x1, PT ;  /* 0x000000015d00780c */ /* 0x000fe20003f45270 */
[----:B------:R-:W-:Y:S01]  /*271e0*/  BSSY.RECONVERGENT B0, `(.L_x_2728) ;  /* 0x0000050000007945 */ /* 0x000fe20003800200 */
[----:B------:R-:W-:Y:S01]  /*271f0*/  LOP3.LUT R9, R9, 0xfffffffd, RZ, 0xc0, !PT ;  /* 0xfffffffd09097812 */ /* 0x000fe200078ec0ff */
[----:B------:R-:W-:Y:S01]  /*27200*/  FFMA.FTZ R90, R90, R115, 1.1641532182693481445e-10 ;  /* 0x2f0000005a5a7423 */ /* 0x000fe20000010073 */
[----:B------:R-:W-:Y:S01]  /*27210*/  FMUL.FTZ R53, R53, R34 ;  /* 0x0000002235357220 */ /* 0x000fe20000410000 */
[----:B------:R-:W-:Y:S02]  /*27220*/  IMAD.MOV.U32 R97, RZ, RZ, 0x2 ;  /* 0x00000002ff617424 */ /* 0x000fe400078e00ff */
[----:B------:R-:W-:Y:S01]  /*27230*/  IMAD.MOV.U32 R92, RZ, RZ, R98 ;  /* 0x000000ffff5c7224 */ /* 0x000fe200078e0062 */
[----:B------:R-:W-:-:S02]  /*27240*/  FSETP.GTU.FTZ.AND P3, PT, R90, R35, PT ;  /* 0x000000235a00720b */ /* 0x000fc40003f7c000 */
[----:B------:R-:W-:Y:S02]  /*27250*/  @P1 PRMT R90, R41, 0x7632, R90 ;  /* 0x00007632295a1816 */ /* 0x000fe4000000005a */
[----:B------:R-:W-:Y:S02]  /*27260*/  FSEL R53, R53, RZ, !P3 ;  /* 0x000000ff35357208 */ /* 0x000fe40005800000 */
[----:B------:R-:W-:Y:S02]  /*27270*/  PLOP3.LUT P3, PT, P3, PT, PT, 0x8, 0x80 ;  /* 0x000000000080781c */ /* 0x000fe40001f6e170 */
[----:B------:R-:W-:-:S05]  /*27280*/  @P1 SHF.L.U32 R90, R90, 0x10, RZ ;  /* 0x000000105a5a1819 */ /* 0x000fca00000006ff */
[----:B------:R-:W-:-:S05]  /*27290*/  @P1 FADD.FTZ R53, R53, R90 ;  /* 0x0000005a35351221 */ /* 0x000fca0000010000 */
        /* <DEDUP_REMOVED lines=11> */
.L_x_2730:
        /* <DEDUP_REMOVED lines=13> */
.L_x_2732:
[----:B------:R-:W-:Y:S05]  /*27420*/  BSYNC.RECONVERGENT B1 ;  /* 0x0000000000017941 */ /* 0x000fea0003800200 */
.L_x_2731:
        /* <DEDUP_REMOVED lines=26> */
[----:B------:R-:W-:Y:S01]  /*275d0*/  IMAD.MOV.U32 R97, RZ, RZ, RZ ;  /* 0x000000ffff617224 */ /* 0x000fe200078e00ff */
        /* <DEDUP_REMOVED lines=16> */
.L_x_2729:
[----:B------:R-:W-:Y:S05]  /*276e0*/  BSYNC.RECONVERGENT B0 ;  /* 0x0000000000007941 */ /* 0x000fea0003800200 */
.L_x_2728:
[----:B------:R-:W-:Y:S01]  /*276f0*/  I2FP.F32.U32 R90, R92 ;  /* 0x0000005c005a7245 */ /* 0x000fe20000201000 */
[----:B------:R-:W-:Y:S01]  /*27700*/  BSSY.RECONVERGENT B0, `(.L_x_2733) ;  /* 0x0000050000007945 */ /* 0x000fe20003800200 */
[----:B------:R-:W-:Y:S01]  /*27710*/  SHF.L.U32 R93, R54, 0x10, RZ ;  /* 0x00000010365d7819 */ /* 0x000fe200000006ff */
[----:B------:R-:W-:Y:S01]  /*27720*/  IMAD.MOV.U32 R94, RZ, RZ, 0x2 ;  /* 0x00000002ff5e7424 */ /* 0x000fe200078e00ff */
[----:B------:R-:W-:Y:S01]  /*27730*/  ISETP.NE.AND P3, PT, R97, 0x1, PT ;  /* 0x000000016100780c */ /* 0x000fe20003f65270 */
[----:B------:R-:W-:Y:S01]  /*27740*/  FFMA.FTZ R90, R90, R115, 1.1641532182693481445e-10 ;  /* 0x2f0000005a5a7423 */ /* 0x000fe20000010073 */
[----:B------:R-:W-:Y:S01]  /*27750*/  PRMT R54, R54, 0x7632, R54 ;  /* 0x0000763236367816 */ /* 0x000fe20000000036 */
[----:B------:R-:W-:Y:S01]  /*27760*/  FMUL.FTZ R93, R93, R34 ;  /* 0x000000225d5d7220 */ /* 0x000fe20000410000 */
[----:B------:R-:W-:Y:S02]  /*27770*/  MOV R92, R98 ;  /* 0x00000062005c7202 */ /* 0x000fe40000000f00 */
[----:B------:R-:W-:-:S04]  /*27780*/  FSETP.GTU.FTZ.AND P2, PT, R90, R35, PT ;  /* 0x000000235a00720b */ /* 0x000fc80003f5c000 */
[----:B------:R-:W-:Y:S01]  /*27790*/  FSEL R96, R93, RZ, !P2 ;  /* 0x000000ff5d607208 */ /* 0x000fe20005000000 */
[----:B------:R-:W-:Y:S01]  /*277a0*/  @P1 IMAD.U32 R93, R42, 0x10000, RZ ;  /* 0x000100002a5d1824 */ /* 0x000fe200078e00ff */
        /* <DEDUP_REMOVED lines=12> */
.L_x_2735:
        /* <DEDUP_REMOVED lines=13> */
.L_x_2737:
[----:B------:R-:W-:Y:S05]  /*27940*/  BSYNC.RECONVERGENT B1 ;  /* 0x0000000000017941 */ /* 0x000fea0003800200 */
.L_x_2736:
        /* <DEDUP_REMOVED lines=37> */
[----:B------:R-:W-:Y:S01]  /*27ba0*/  IMAD.MOV.U32 R92, RZ, RZ, R85 ;  /* 0x000000ffff5c7224 */ /* 0x000fe200078e0055 */
[----:B------:R-:W-:Y:S01]  /*27bb0*/  MOV R98, R90 ;  /* 0x0000005a00627202 */ /* 0x000fe20000000f00 */
[----:B------:R-:W-:-:S04]  /*27bc0*/  IMAD.WIDE.U32 R90, R93, -0x2daee0ad, RZ ;  /* 0xd2511f535d5a7825 */ /* 0x000fc800078e00ff */
[----:B------:R-:W-:Y:S01]  /*27bd0*/  IMAD.MOV.U32 R85, RZ, RZ, R90 ;  /* 0x000000ffff557224 */ /* 0x000fe200078e005a */
[----:B------:R-:W-:Y:S01]  /*27be0*/  LOP3.LUT R91, R19, R94, R91, 0x96, !PT ;  /* 0x0000005e135b7212 */ /* 0x000fe200078e965b */
[----:B------:R-:W-:-:S07]  /*27bf0*/  HFMA2 R94, -RZ, RZ, 0, 0 ;  /* 0x00000000ff5e7431 */ /* 0x000fce00000001ff */
.L_x_2734:
[----:B------:R-:W-:Y:S05]  /*27c00*/  BSYNC.RECONVERGENT B0 ;  /* 0x0000000000007941 */ /* 0x000fea0003800200 */
.L_x_2733:
        /* <DEDUP_REMOVED lines=24> */
.L_x_2740:
        /* <DEDUP_REMOVED lines=13> */
.L_x_2742:
[----:B------:R-:W-:Y:S05]  /*27e60*/  BSYNC.RECONVERGENT B1 ;  /* 0x0000000000017941 */ /* 0x000fea0003800200 */
.L_x_2741:
        /* <DEDUP_REMOVED lines=42> */
[----:B------:R-:W-:-:S07]  /*28110*/  MOV R85, R90 ;  /* 0x0000005a00557202 */ /* 0x000fce0000000f00 */
.L_x_2739:
[----:B------:R-:W-:Y:S05]  /*28120*/  BSYNC.RECONVERGENT B0 ;  /* 0x0000000000007941 */ /* 0x000fea0003800200 */
.L_x_2738:
        /* <DEDUP_REMOVED lines=24> */
.L_x_2745:
        /* <DEDUP_REMOVED lines=13> */
.L_x_2747:
[----:B------:R-:W-:Y:S05]  /*28380*/  BSYNC.RECONVERGENT B1 ;  /* 0x0000000000017941 */ /* 0x000fea0003800200 */
.L_x_2746:
        /* <DEDUP_REMOVED lines=26> */
[----:B------:R-:W-:Y:S02]  /*28530*/  LOP3.LUT R29, R23, R54, R25, 0x96, !PT ;  /* 0x00000036171d7212 */ /* 0x000fe400078e9619 */
[----:B------:R-:W-:Y:S02]  /*28540*/  MOV R54, R85 ;  /* 0x0000005500367202 */ /* 0x000fe40000000f00 */
        /* <DEDUP_REMOVED lines=15> */
.L_x_2744:
[----:B------:R-:W-:Y:S05]  /*28640*/  BSYNC.RECONVERGENT B0 ;  /* 0x0000000000007941 */ /* 0x000fea0003800200 */
.L_x_2743:
[----:B------:R-:W-:Y:S02]  /*28650*/  I2FP.F32.U32 R20, R54 ;  /* 0x0000003600147245 */ /* 0x000fe40000201000 */
[----:B------:R-:W-:Y:S02]  /*28660*/  SHF.L.U32 R19, R114, 0x10, RZ ;  /* 0x0000001072137819 */ /* 0x000fe400000006ff */
[----:B------:R-:W-:Y:S01]  /*28670*/  @P1 PRMT R21, R43, 0x7632, R21 ;  /* 0x000076322b151816 */ /* 0x000fe20000000015 */
[----:B------:R-:W-:Y:S02]  /*28680*/  FFMA.FTZ R20, R20, R115, 1.1641532182693481445e-10 ;  /* 0x2f00000014147423 */ /* 0x000fe40000010073 */
[----:B------:R-:W-:Y:S02]  /*28690*/  FMUL.FTZ R19, R19, R34 ;  /* 0x0000002213137220 */ /* 0x000fe40000410000 */
[----:B------:R-:W-:Y:S01]  /*286a0*/  @P1 IMAD.U32 R22, R21, 0x10000, RZ ;  /* 0x0001000015161824 */ /* 0x000fe200078e00ff */
[----:B------:R-:W-:-:S02]  /*286b0*/  FSETP.GTU.FTZ.AND P5, PT, R20, R35, PT ;  /* 0x000000231400720b */ /* 0x000fc40003fbc000 */
        /* <DEDUP_REMOVED lines=8> */
.L_x_2707:
[----:B------:R-:W-:Y:S01]  /*28740*/  FADD.FTZ R27, RZ, R10 ;  /* 0x0000000aff1b7221 */ /* 0x000fe20000010000 */
[----:B------:R-:W0:Y:S01]  /*28750*/  S2R R32, SR_TID.X ;  /* 0x0000000000207919 */ /* 0x000e220000002100 */
[----:B------:R-:W-:Y:S01]  /*28760*/  SEL R24, RZ, 0x1000000, !P5 ;  /* 0x01000000ff187807 */ /* 0x000fe20006800000 */
[----:B------:R-:W1:Y:S01]  /*28770*/  LDC.64 R114, c[0x0][0x3b0] ;  /* 0x0000ec00ff727b82 */ /* 0x000e620000000a00 */
[----:B------:R-:W-:Y:S01]  /*28780*/  FADD.FTZ R27, R27, R18 ;  /* 0x000000121b1b7221 */ /* 0x000fe20000010000 */
[----:B------:R-:W-:Y:S02]  /*28790*/  SEL R25, RZ, 0x10000, !P4 ;  /* 0x00010000ff197807 */ /* 0x000fe40006000000 */
[----:B------:R-:W-:Y:S01]  /*287a0*/  LOP3.LUT P6, RZ, R9, 0x8, RZ, 0xc0, !PT ;  /* 0x0000000809ff7812 */ /* 0x000fe200078cc0ff */
[----:B------:R-:W-:Y:S01]  /*287b0*/  FADD.FTZ R26, R27, R56 ;  /* 0x000000381b1a7221 */ /* 0x000fe20000010000 */
[C---:B------:R-:W-:Y:S02]  /*287c0*/  LOP3.LUT P5, RZ, R9.reuse, 0x4, RZ, 0xc0, !PT ;  /* 0x0000000409ff7812 */ /* 0x040fe400078ac0ff */
[----:B------:R-:W-:Y:S01]  /*287d0*/  LOP3.LUT P4, RZ, R9, 0x2, RZ, 0xc0, !PT ;  /* 0x0000000209ff7812 */ /* 0x000fe2000788c0ff */
[----:B------:R-:W-:Y:S01]  /*287e0*/  FADD.FTZ R27, R26, R57 ;  /* 0x000000391a1b7221 */ /* 0x000fe20000010000 */
[----:B------:R-:W-:-:S02]  /*287f0*/  SEL R29, RZ, 0x10000, !P5 ;  /* 0x00010000ff1d7807 */ /* 0x000fc40006800000 */
[----:B------:R-:W-:Y:S01]  /*28800*/  SEL R30, RZ, 0x1000000, !P4 ;  /* 0x01000000ff1e7807 */ /* 0x000fe20006000000 */
[----:B------:R-:W-:Y:S01]  /*28810*/  FADD.FTZ R26, R27, R58 ;  /* 0x0000003a1b1a7221 */ /* 0x000fe20000010000 */
[----:B------:R-:W-:Y:S02]  /*28820*/  SEL R28, RZ, 0x100, !P6 ;  /* 0x00000100ff1c7807 */ /* 0x000fe40007000000 */
[----:B------:R-:W-:Y:S01]  /*28830*/  LOP3.LUT P1, RZ, R9, 0x10, RZ, 0xc0, !PT ;  /* 0x0000001009ff7812 */ /* 0x000fe2000782c0ff */
[----:B------:R-:W-:Y:S01]  /*28840*/  FADD.FTZ R27, R26, R59 ;  /* 0x0000003b1a1b7221 */ /* 0x000fe20000010000 */
[----:B------:R-:W-:Y:S02]  /*28850*/  SEL R33, RZ, 0x100, !P3 ;  /* 0x00000100ff217807 */ /* 0x000fe40005800000 */
[----:B------:R-:W-:Y:S01]  /*28860*/  LOP3.LUT R28, R28, R30, R29, 0xfe, !PT ;  /* 0x0000001e1c1c7212 */ /* 0x000fe200078efe1d */
[----:B------:R-:W-:Y:S01]  /*28870*/  FADD.FTZ R26, R27, R60 ;  /* 0x0000003c1b1a7221 */ /* 0x000fe20000010000 */
[----:B------:R-:W-:-:S02]  /*28880*/  SEL R29, RZ, 0x1, !P1 ;  /* 0x00000001ff1d7807 */ /* 0x000fc40004800000 */
[----:B------:R-:W-:Y:S01]  /*28890*/  LOP3.LUT R33, R33, R24, R25, 0xfe, !PT ;  /* 0x0000001821217212 */ /* 0x000fe200078efe19 */
[----:B------:R-:W-:Y:S01]  /*288a0*/  FADD.FTZ R27, R26, R61 ;  /* 0x0000003d1a1b7221 */ /* 0x000fe20000010000 */
[----:B------:R-:W-:Y:S01]  /*288b0*/  IMAD.WIDE.U32 R24, R87, 0x10, R164 ;  /* 0x0000001057187825 */ /* 0x000fe200078e00a4 */
[----:B------:R-:W-:-:S03]  /*288c0*/  PRMT R30, R107, 0x7632, R30 ;  /* 0x000076326b1e7816 */ /* 0x000fc6000000001e */
[----:B------:R-:W-:Y:S01]  /*288d0*/  FADD.FTZ R26, R27, R62 ;  /* 0x0000003e1b1a7221 */ /* 0x000fe20000010000 */
[----:B0-----:R-:W-:Y:S01]  /*288e0*/  LOP3.LUT P1, RZ, R32, 0x1f, RZ, 0xc0, !PT ;  /* 0x0000001f20ff7812 */ /* 0x001fe2000782c0ff */
[----:B------:R0:W-:Y:S01]  /*288f0*/  STG.E.128 desc[UR8][R24.64], R20 ;  /* 0x0000001418007986 */ /* 0x0001e2000c101d08 */
[----:B------:R-:W-:Y:S01]  /*28900*/  PRMT R34, R104, 0x7632, R34 ;  /* 0x0000763268227816 */ /* 0x000fe20000000022 */
[----:B------:R-:W-:Y:S01]  /*28910*/  FADD.FTZ R27, R26, R63 ;  /* 0x0000003f1a1b7221 */ /* 0x000fe20000010000 */
[----:B------:R-:W-:Y:S02]  /*28920*/  PRMT R35, R127, 0x7632, R35 ;  /* 0x000076327f237816 */ /* 0x000fe40000000023 */
[----:B------:R-:W-:Y:S01]  /*28930*/  PRMT R92, R47, 0x7632, R92 ;  /* 0x000076322f5c7816 */ /* 0x000fe2000000005c */
[----:B------:R-:W-:Y:S01]  /*28940*/  FADD.FTZ R26, R27, R64 ;  /* 0x000000401b1a7221 */ /* 0x000fe20000010000 */
[----:B------:R-:W-:Y:S02]  /*28950*/  PRMT R55, R128, 0x7632, R55 ;  /* 0x0000763280377816 */ /* 0x000fe40000000037 */
[----:B------:R-:W-:Y:S01]  /*28960*/  PRMT R93, R46, 0x7632, R93 ;  /* 0x000076322e5d7816 */ /* 0x000fe2000000005d */
[----:B------:R-:W-:Y:S01]  /*28970*/  FADD.FTZ R27, R26, R65 ;  /* 0x000000411a1b7221 */ /* 0x000fe20000010000 */
[----:B------:R-:W-:-:S02]  /*28980*/  PRMT R101, R45, 0x7632, R101 ;  /* 0x000076322d657816 */ /* 0x000fc40000000065 */
[----:B------:R-:W-:Y:S01]  /*28990*/  PRMT R100, R130, 0x7632, R100 ;  /* 0x0000763282647816 */ /* 0x000fe20000000064 */
[----:B------:R-:W-:Y:S01]  /*289a0*/  FADD.FTZ R26, R27, R66 ;  /* 0x000000421b1a7221 */ /* 0x000fe20000010000 */
[----:B------:R-:W-:Y:S02]  /*289b0*/  PRMT R102, R44, 0x7632, R102 ;  /* 0x000076322c667816 */ /* 0x000fe40000000066 */
[----:B------:R-:W-:Y:S01]  /*289c0*/  PRMT R108, R131, 0x7632, R108 ;  /* 0x00007632836c7816 */ /* 0x000fe2000000006c */
[----:B------:R-:W-:Y:S01]  /*289d0*/  FADD.FTZ R27, R26, R67 ;  /* 0x000000431a1b7221 */ /* 0x000fe20000010000 */
[----:B------:R-:W-:-:S03]  /*289e0*/  PRMT R112, R51, 0x7632, R112 ;  /* 0x0000763233707816 */ /* 0x000fc60000000070 */
        /* <DEDUP_REMOVED lines=18> */
[----:B------:R-:W-:Y:S02]  /*28b10*/  LOP3.LUT R27, R33, R26, RZ, 0xfc, !PT ;  /* 0x0000001a211b7212 */ /* 0x000fe400078efcff */
[----:B------:R-:W-:Y:S01]  /*28b20*/  LOP3.LUT R26, R28, R29, RZ, 0xfc, !PT ;  /* 0x0000001d1c1a7212 */ /* 0x000fe200078efcff */
[----:B------:R-:W-:Y:S01]  /*28b30*/  FADD.FTZ R31, R31, R86 ;  /* 0x000000561f1f7221 */ /* 0x000fe20000010000 */
[----:B-1----:R-:W-:Y:S01]  /*28b40*/  IMAD.WIDE.U32 R28, R87, 0x8, R114 ;  /* 0x00000008571c7825 */ /* 0x002fe200078e0072 */
[----:B------:R-:W-:-:S03]  /*28b50*/  PRMT R33, R105, 0x7632, R33 ;  /* 0x0000763269217816 */ /* 0x000fc60000000021 */
[----:B------:R-:W-:Y:S01]  /*28b60*/  FADD.FTZ R31, R31, R88 ;  /* 0x000000581f1f7221 */ /* 0x000fe20000010000 */
[----:B------:R1:W-:Y:S03]  /*28b70*/  STG.E.64 desc[UR8][R28.64], R26 ;  /* 0x0000001a1c007986 */ /* 0x0003e6000c101b08 */
[----:B------:R-:W-:Y:S01]  /*28b80*/  FADD.FTZ R32, R31, R52 ;  /* 0x000000341f207221 */ /* 0x000fe20000010000 */
[----:B------:R-:W-:-:S03]  /*28b90*/  PRMT R31, R106, 0x7632, R31 ;  /* 0x000076326a1f7816 */ /* 0x000fc6000000001f */
[----:B------:R-:W-:Y:S01]  /*28ba0*/  FADD.FTZ R54, R32, R89 ;  /* 0x0000005920367221 */ /* 0x000fe20000010000 */
[----:B------:R-:W-:-:S03]  /*28bb0*/  PRMT R32, R126, 0x7632, R32 ;  /* 0x000076327e207816 */ /* 0x000fc60000000020 */
[----:B0-----:R-:W-:Y:S01]  /*28bc0*/  FADD.FTZ R21, R54, R53 ;  /* 0x0000003536157221 */ /* 0x001fe20000010000 */
[----:B------:R-:W-:-:S03]  /*28bd0*/  PRMT R54, R129, 0x7632, R54 ;  /* 0x0000763281367816 */ /* 0x000fc60000000036 */
[----:B------:R-:W-:Y:S01]  /*28be0*/  FADD.FTZ R20, R21, R96 ;  /* 0x0000006015147221 */ /* 0x000fe20000010000 */
[----:B-1----:R-:W-:Y:S02]  /*28bf0*/  PRMT R29, R124, 0x7632, R29 ;  /* 0x000076327c1d7816 */ /* 0x002fe4000000001d */
[----:B------:R-:W-:Y:S01]  /*28c00*/  PRMT R28, R125, 0x7632, R28 ;  /* 0x000076327d1c7816 */ /* 0x000fe2000000001c */
[----:B------:R-:W-:-:S04]  /*28c10*/  FADD.FTZ R20, R20, R97 ;  /* 0x0000006114147221 */ /* 0x000fc80000010000 */
[----:B------:R-:W-:Y:S01]  /*28c20*/  FADD.FTZ R94, R20, R99 ;  /* 0x00000063145e7221 */ /* 0x000fe20000010000 */
[----:B------:R-:W-:Y:S06]  /*28c30*/  @!P0 BRA `(.L_x_2748) ;  /* 0x0000000000508947 */ /* 0x000fec0003800000 */
        /* <DEDUP_REMOVED lines=20> */
.L_x_2748:
[----:B------:R-:W-:Y:S01]  /*28d80*/  UMOV UR16, 0xffffffff ;  /* 0xffffffff00107882 */ /* 0x000fe20000000000 */
[----:B------:R-:W-:Y:S01]  /*28d90*/  FADD.FTZ R111, R94, R19 ;  /* 0x000000135e6f7221 */ /* 0x000fe20000010000 */
[----:B0-----:R-:W-:Y:S02]  /*28da0*/  PRMT R21, R132, 0x7632, R21 ;  /* 0x0000763284157816 */ /* 0x001fe40000000015 */
[----:B------:R-:W-:Y:S02]  /*28db0*/  PRMT R24, R50, 0x7632, R24 ;  /* 0x0000763232187816 */ /* 0x000fe40000000018 */
[----:B------:R-:W-:Y:S02]  /*28dc0*/  PRMT R22, R133, 0x7632, R22 ;  /* 0x0000763285167816 */ /* 0x000fe40000000016 */
[----:B------:R-:W-:Y:S02]  /*28dd0*/  PRMT R26, R49, 0x7632, R26 ;  /* 0x00007632311a7816 */ /* 0x000fe4000000001a */
[----:B------:R-:W-:-:S02]  /*28de0*/  PRMT R25, R134, 0x7632, R25 ;  /* 0x0000763286197816 */ /* 0x000fc40000000019 */
[----:B------:R-:W-:Y:S01]  /*28df0*/  PRMT R27, R48, 0x7632, R27 ;  /* 0x00007632301b7816 */ /* 0x000fe2000000001b */
        /* <DEDUP_REMOVED lines=102> */
.L_x_2762:
[----:B-1----:R-:W-:Y:S01]  /*29460*/  FADD.FTZ R20, R165, R20 ;  /* 0x00000014a5147221 */ /* 0x002fe20000010000 */
[----:B------:R-:W-:Y:S01]  /*29470*/  ISETP.NE.AND P2, PT, RZ, UR5, PT ;  /* 0x00000005ff007c0c */ /* 0x000fe2000bf45270 */
[----:B------:R-:W-:Y:S01]  /*29480*/  IMAD.U32 R25, R25, 0x10000, RZ ;  /* 0x0001000019197824 */ /* 0x000fe200078e00ff */
[----:B------:R-:W-:Y:S01]  /*29490*/  SHF.L.U32 R21, R21, 0x10, RZ ;  /* 0x0000001015157819 */ /* 0x000fe200000006ff */
[----:B------:R-:W-:Y:S01]  /*294a0*/  FFMA.FTZ R23, R20, R23, UR12 ;  /* 0x0000000c14177e23 */ /* 0x000fe20008010017 */
[C---:B------:R-:W-:Y:S01]  /*294b0*/  FMUL.FTZ R20, R111.reuse, R111 ;  /* 0x0000006f6f147220 */ /* 0x040fe20000410000 */
[----:B------:R-:W-:Y:S01]  /*294c0*/  FSEL R148, R111, RZ, !P2 ;  /* 0x000000ff6f947208 */ /* 0x000fe20005000000 */
[----:B------:R-:W-:Y:S01]  /*294d0*/  IMAD.U32 R115, R136, 0x10000, RZ ;  /* 0x0001000088737824 */ /* 0x000fe200078e00ff */
[----:B------:R-:W-:Y:S01]  /*294e0*/  SHF.L.U32 R32, R32, 0x10, RZ ;  /* 0x0000001020207819 */ /* 0x000fe200000006ff */
[----:B------:R-:W-:Y:S01]  /*294f0*/  IMAD.U32 R149, R160, 0x10000, RZ ;  /* 0x00010000a0957824 */ /* 0x000fe200078e00ff */
[----:B------:R-:W-:Y:S01]  /*29500*/  FSEL R20, R20, RZ, P2 ;  /* 0x000000ff14147208 */ /* 0x000fe20001000000 */
[C---:B------:R-:W-:Y:S01]  /*29510*/  FADD.FTZ R10, -R148.reuse, R10 ;  /* 0x0000000a940a7221 */ /* 0x040fe20000010100 */
[C---:B------:R-:W-:Y:S01]  /*29520*/  FADD.FTZ R18, -R148.reuse, R18 ;  /* 0x0000001294127221 */ /* 0x040fe20000010100 */
[C---:B------:R-:W-:Y:S01]  /*29530*/  FADD.FTZ R56, -R148.reuse, R56 ;  /* 0x0000003894387221 */ /* 0x040fe20000010100 */
[C---:B------:R-:W-:Y:S01]  /*29540*/  FADD.FTZ R58, -R148.reuse, R58 ;  /* 0x0000003a943a7221 */ /* 0x040fe20000010100 */
[----:B------:R-:W-:Y:S01]  /*29550*/  FADD.FTZ R23, R23, R20 ;  /* 0x0000001417177221 */ /* 0x000fe20000010000 */
[----:B------:R-:W-:Y:S01]  /*29560*/  FADD.FTZ R20, -R148, R71 ;  /* 0x0000004794147221 */ /* 0x000fe20000010100 */
[----:B------:R-:W-:Y:S01]  /*29570*/  SHF.L.U32 R71, R27, 0x10, RZ ;  /* 0x000000101b477819 */ /* 0x000fe200000006ff */
[----:B------:R-:W-:-:S02]  /*29580*/  IMAD.U32 R27, R162, 0x10000, RZ ;  /* 0x00010000a21b7824 */ /* 0x000fc400078e00ff */
[C---:B------:R-:W-:Y:S01]  /*29590*/  FADD.FTZ R60, -R148.reuse, R60 ;  /* 0x0000003c943c7221 */ /* 0x040fe20000010100 */
[C---:B------:R-:W-:Y:S01]  /*295a0*/  FADD.FTZ R62, -R148.reuse, R62 ;  /* 0x0000003e943e7221 */ /* 0x040fe20000010100 */
[----:B------:R-:W1:Y:S01]  /*295b0*/  MUFU.RSQ R23, R23 ;  /* 0x0000001700177308 */ /* 0x000e620000001400 */
[C---:B------:R-:W-:Y:S01]  /*295c0*/  FADD.FTZ R66, -R148.reuse, R66 ;  /* 0x0000004294427221 */ /* 0x040fe20000010100 */
[C---:B------:R-:W-:Y:S01]  /*295d0*/  FADD.FTZ R68, -R148.reuse, R68 ;  /* 0x0000004494447221 */ /* 0x040fe20000010100 */
[C---:B------:R-:W-:Y:S01]  /*295e0*/  FADD.FTZ R72, -R148.reuse, R72 ;  /* 0x0000004894487221 */ /* 0x040fe20000010100 */
[C---:B------:R-:W-:Y:S01]  /*295f0*/  FADD.FTZ R70, -R148.reuse, R70 ;  /* 0x0000004694467221 */ /* 0x040fe20000010100 */
[C---:B------:R-:W-:Y:S01]  /*29600*/  FADD.FTZ R74, -R148.reuse, R74 ;  /* 0x0000004a944a7221 */ /* 0x040fe20000010100 */
[C---:B------:R-:W-:Y:S01]  /*29610*/  FADD.FTZ R76, -R148.reuse, R76 ;  /* 0x0000004c944c7221 */ /* 0x040fe20000010100 */
[----:B------:R-:W-:Y:S01]  /*29620*/  FADD.FTZ R78, -R148, R78 ;  /* 0x0000004e944e7221 */ /* 0x000fe20000010100 */
[----:B------:R-:W-:-:S02]  /*29630*/  IMAD.U32 R101, R101, 0x10000, RZ ;  /* 0x0001000065657824 */ /* 0x000fc400078e00ff */
[C---:B------:R-:W-:Y:S01]  /*29640*/  FADD.FTZ R80, -R148.reuse, R80 ;  /* 0x0000005094507221 */ /* 0x040fe20000010100 */
[C---:B------:R-:W-:Y:S01]  /*29650*/  FADD.FTZ R82, -R148.reuse, R82 ;  /* 0x0000005294527221 */ /* 0x040fe20000010100 */
[C---:B------:R-:W-:Y:S01]  /*29660*/  FADD.FTZ R84, -R148.reuse, R84 ;  /* 0x0000005494547221 */ /* 0x040fe20000010100 */
[C---:B------:R-:W-:Y:S01]  /*29670*/  FADD.FTZ R86, -R148.reuse, R86 ;  /* 0x0000005694567221 */ /* 0x040fe20000010100 */
[C---:B------:R-:W-:Y:S01]  /*29680*/  FADD.FTZ R88, -R148.reuse, R88 ;  /* 0x0000005894587221 */ /* 0x040fe20000010100 */
[----:B------:R-:W-:Y:S01]  /*29690*/  FADD.FTZ R96, -R148, R96 ;  /* 0x0000006094607221 */ /* 0x000fe20000010100 */
[----:B------:R-:W-:Y:S02]  /*296a0*/  IMAD.U32 R93, R93, 0x10000, RZ ;  /* 0x000100005d5d7824 */ /* 0x000fe400078e00ff */
[C---:B-1----:R-:W-:Y:S01]  /*296b0*/  FMUL.FTZ R20, R23.reuse, R20 ;  /* 0x0000001417147220 */ /* 0x042fe20000410000 */
[C---:B------:R-:W-:Y:S01]  /*296c0*/  FMUL.FTZ R10, R23.reuse, R10 ;  /* 0x0000000a170a7220 */ /* 0x040fe20000410000 */
[C---:B------:R-:W-:Y:S01]  /*296d0*/  FMUL.FTZ R18, R23.reuse, R18 ;  /* 0x0000001217127220 */ /* 0x040fe20000410000 */
[----:B------:R-:W-:Y:S01]  /*296e0*/  FMUL.FTZ R62, R23, R62 ;  /* 0x0000003e173e7220 */ /* 0x000fe20000410000 */
[----:B------:R-:W-:Y:S01]  /*296f0*/  FFMA.FTZ R94, R20, R27, R71 ;  /* 0x0000001b145e7223 */ /* 0x000fe20000010047 */
[----:B------:R-:W-:Y:S01]  /*29700*/  FADD.FTZ R20, -R148, R73 ;  /* 0x0000004994147221 */ /* 0x000fe20000010100 */
[----:B------:R-:W-:Y:S01]  /*29710*/  SHF.L.U32 R73, R26, 0x10, RZ ;  /* 0x000000101a497819 */ /* 0x000fe200000006ff */
[----:B------:R-:W-:-:S02]  /*29720*/  IMAD.U32 R71, R108, 0x10000, RZ ;  /* 0x000100006c477824 */ /* 0x000fc400078e00ff */
[C---:B------:R-:W-:Y:S01]  /*29730*/  FMUL.FTZ R66, R23.reuse, R66 ;  /* 0x0000004217427220 */ /* 0x040fe20000410000 */
[C---:B------:R-:W-:Y:S01]  /*29740*/  FMUL.FTZ R20, R23.reuse, R20 ;  /* 0x0000001417147220 */ /* 0x040fe20000410000 */
[----:B------:R-:W-:Y:S02]  /*29750*/  IMAD.U32 R27, R118, 0x10000, RZ ;  /* 0x00010000761b7824 */ /* 0x000fe400078e00ff */
[C---:B------:R-:W-:Y:S01]  /*29760*/  FMUL.FTZ R68, R23.reuse, R68 ;  /* 0x0000004417447220 */ /* 0x040fe20000410000 */
[C---:B------:R-:W-:Y:S01]  /*29770*/  FMUL.FTZ R82, R23.reuse, R82 ;  /* 0x0000005217527220 */ /* 0x040fe20000410000 */
[----:B------:R-:W-:Y:S01]  /*29780*/  FFMA.FTZ R73, R20, R25, R73 ;  /* 0x0000001914497223 */ /* 0x000fe20000010049 */
[----:B------:R-:W-:Y:S01]  /*29790*/  FADD.FTZ R20, -R148, R75 ;  /* 0x0000004b94147221 */ /* 0x000fe20000010100 */
[----:B------:R-:W-:Y:S02]  /*297a0*/  IMAD.U32 R75, R22, 0x10000, RZ ;  /* 0x00010000164b7824 */ /* 0x000fe400078e00ff */
[----:B------:R-:W-:Y:S01]  /*297b0*/  FMUL.FTZ R22, R23, R58 ;  /* 0x0000003a17167220 */ /* 0x000fe20000410000 */
[----:B------:R-:W-:-:S02]  /*297c0*/  IMAD.U32 R25, R24, 0x10000, RZ ;  /* 0x0001000018197824 */ /* 0x000fc400078e00ff */
[C---:B------:R-:W-:Y:S01]  /*297d0*/  FMUL.FTZ R20, R23.reuse, R20 ;  /* 0x0000001417147220 */ /* 0x040fe20000410000 */
[----:B------:R-:W-:Y:S01]  /*297e0*/  FMUL.FTZ R24, R23, R56 ;  /* 0x0000003817187220 */ /* 0x000fe20000410000 */
[----:B------:R-:W-:Y:S01]  /*297f0*/  FADD.FTZ R58, -R148, R61 ;  /* 0x0000003d943a7221 */ /* 0x000fe20000010100 */
[----:B------:R-:W-:Y:S02]  /*29800*/  IMAD.U32 R56, R119, 0x10000, RZ ;  /* 0x0001000077387824 */ /* 0x000fe400078e00ff */
[----:B------:R-:W-:Y:S01]  /*29810*/  FFMA.FTZ R75, R20, R75, R25 ;  /* 0x0000004b144b7223 */ /* 0x000fe20000010019 */
[----:B------:R-:W-:Y:S01]  /*29820*/  FADD.FTZ R20, -R148, R77 ;  /* 0x0000004d94147221 */ /* 0x000fe20000010100 */
[----:B------:R-:W-:Y:S02]  /*29830*/  IMAD.U32 R77, R112, 0x10000, RZ ;  /* 0x00010000704d7824 */ /* 0x000fe400078e00ff */
[----:B------:R-:W-:Y:S01]  /*29840*/  FMUL.FTZ R58, R23, R58 ;  /* 0x0000003a173a7220 */ /* 0x000fe20000410000 */
[----:B------:R-:W-:-:S02]  /*29850*/  IMAD.U32 R25, R116, 0x10000, RZ ;  /* 0x0001000074197824 */ /* 0x000fc400078e00ff */
[----:B------:R-:W-:Y:S01]  /*29860*/  FMUL.FTZ R20, R23, R20 ;  /* 0x0000001417147220 */ /* 0x000fe20000410000 */
[----:B------:R-:W-:Y:S02]  /*29870*/  IMAD.U32 R61, R45, 0x10000, RZ ;  /* 0x000100002d3d7824 */ /* 0x000fe400078e00ff */
[C---:B------:R-:W-:Y:S01]  /*29880*/  FMUL.FTZ R88, R23.reuse, R88 ;  /* 0x0000005817587220 */ /* 0x040fe20000410000 */
[----:B------:R-:W-:Y:S01]  /*29890*/  FMUL.FTZ R86, R23, R86 ;  /* 0x0000005617567220 */ /* 0x000fe20000410000 */
[----:B------:R-:W-:Y:S01]  /*298a0*/  FFMA.FTZ R77, R20, R21, R77 ;  /* 0x00000015144d7223 */ /* 0x000fe2000001004d */
[----:B------:R-:W-:Y:S01]  /*298b0*/  FADD.FTZ R20, -R148, R79 ;  /* 0x0000004f94147221 */ /* 0x000fe20000010100 */
[----:B------:R-:W-:Y:S01]  /*298c0*/  SHF.L.U32 R21, R102, 0x10, RZ ;  /* 0x0000001066157819 */ /* 0x000fe200000006ff */
[----:B------:R-:W-:Y:S02]  /*298d0*/  IMAD.U32 R79, R139, 0x10000, RZ ;  /* 0x000100008b4f7824 */ /* 0x000fe400078e00ff */
[----:B------:R-:W-:-:S04]  /*298e0*/  FMUL.FTZ R20, R23, R20 ;  /* 0x0000001417147220 */ /* 0x000fc80000410000 */
[----:B------:R-:W-:Y:S01]  /*298f0*/  FFMA.FTZ R71, R20, R71, R21 ;  /* 0x0000004714477223 */ /* 0x000fe20000010015 */
[----:B------:R-:W-:Y:S02]  /*29900*/  IMAD.U32 R21, R143, 0x10000, RZ ;  /* 0x000100008f157824 */ /* 0x000fe400078e00ff */
[----:B------:R-:W-:Y:S01]  /*29910*/  FADD.FTZ R20, -R148, R57 ;  /* 0x0000003994147221 */ /* 0x000fe20000010100 */
[----:B------:R-:W-:Y:S02]  /*29920*/  IMAD.U32 R57, R153, 0x10000, RZ ;  /* 0x0001000099397824 */ /* 0x000fe400078e00ff */
[----:B------:R-:W-:Y:S01]  /*29930*/  FFMA.FTZ R10, R10, R21, R25 ;  /* 0x000000150a0a7223 */ /* 0x000fe20000010019 */
[----:B------:R-:W-:Y:S01]  /*29940*/  SHF.L.U32 R21, R144, 0x10, RZ ;  /* 0x0000001090157819 */ /* 0x000fe200000006ff */
[----:B------:R-:W-:Y:S02]  /*29950*/  IMAD.U32 R25, R145, 0x10000, RZ ;  /* 0x0001000091197824 */ /* 0x000fe400078e00ff */
[----:B------:R-:W-:-:S02]  /*29960*/  FMUL.FTZ R20, R23, R20 ;  /* 0x0000001417147220 */ /* 0x000fc40000410000 */
[----:B------:R-:W-:Y:S01]  /*29970*/  FFMA.FTZ R18, R18, R21, R25 ;  /* 0x0000001512127223 */ /* 0x000fe20000010019 */
[----:B------:R-:W-:Y:S01]  /*29980*/  SHF.L.U32 R25, R117, 0x10, RZ ;  /* 0x0000001075197819 */ /* 0x000fe200000006ff */
[----:B------:R-:W-:-:S04]  /*29990*/  IMAD.U32 R21, R142, 0x10000, RZ ;  /* 0x000100008e157824 */ /* 0x000fc800078e00ff */
[----:B------:R-:W-:Y:S01]  /*299a0*/  FFMA.FTZ R24, R24, R21, R25 ;  /* 0x0000001518187223 */ /* 0x000fe20000010019 */
[----:B------:R-:W-:Y:S02]  /*299b0*/  IMAD.U32 R25, R146, 0x10000, RZ ;  /* 0x0001000092197824 */ /* 0x000fe400078e00ff */
[----:B------:R-:W-:-:S04]  /*299c0*/  IMAD.U32 R21, R147, 0x10000, RZ ;  /* 0x0001000093157824 */ /* 0x000fc800078e00ff */
[----:B------:R-:W-:Y:S01]  /*299d0*/  FFMA.FTZ R25, R20, R25, R21 ;  /* 0x0000001914197223 */ /* 0x000fe20000010015 */
[----:B------:R-:W-:Y:S01]  /*299e0*/  SHF.L.U32 R21, R141, 0x10, RZ ;  /* 0x000000108d157819 */ /* 0x000fe200000006ff */
[----:B------:R-:W-:Y:S01]  /*299f0*/  FADD.FTZ R20, -R148, R59 ;  /* 0x0000003b94147221 */ /* 0x000fe20000010100 */
[----:B------:R-:W-:-:S03]  /*29a00*/  SHF.L.U32 R59, R100, 0x10, RZ ;  /* 0x00000010643b7819 */ /* 0x000fc600000006ff */
[----:B------:R-:W-:Y:S01]  /*29a10*/  FFMA.FTZ R22, R22, R21, R27 ;  /* 0x0000001516167223 */ /* 0x000fe2000001001b */
[----:B------:R-:W-:Y:S01]  /*29a20*/  SHF.L.U32 R27, R151, 0x10, RZ ;  /* 0x00000010971b7819 */ /* 0x000fe200000006ff */
[----:B------:R-:W-:Y:S02]  /*29a30*/  IMAD.U32 R21, R150, 0x10000, RZ ;  /* 0x0001000096157824 */ /* 0x000fe400078e00ff */
[----:B------:R-:W-:-:S04]  /*29a40*/  FMUL.FTZ R20, R23, R20 ;  /* 0x0000001417147220 */ /* 0x000fc80000410000 */
[----:B------:R-:W-:Y:S01]  /*29a50*/  FFMA.FTZ R26, R20, R21, R27 ;  /* 0x00000015141a7223 */ /* 0x000fe2000001001b */
[----:B------:R-:W-:Y:S01]  /*29a60*/  SHF.L.U32 R21, R152, 0x10, RZ ;  /* 0x0000001098157819 */ /* 0x000fe200000006ff */
[----:B------:R-:W-:Y:S02]  /*29a70*/  IMAD.U32 R20, R140, 0x10000, RZ ;  /* 0x000100008c147824 */ /* 0x000fe400078e00ff */
[----:B------:R-:W-:Y:S01]  /*29a80*/  FMUL.FTZ R27, R23, R60 ;  /* 0x0000003c171b7220 */ /* 0x000fe20000410000 */
[----:B------:R-:W-:Y:S01]  /*29a90*/  FADD.FTZ R60, -R148, R99 ;  /* 0x00000063943c7221 */ /* 0x000fe20000010100 */
[----:B------:R-:W-:Y:S01]  /*29aa0*/  F2FP.BF16.F32.PACK_AB R22, R26, R22 ;  /* 0x000000161a16723e */ /* 0x000fe200000010ff */
[----:B------:R-:W-:Y:S01]  /*29ab0*/  FFMA.FTZ R108, R58, R21, R57 ;  /* 0x000000153a6c7223 */ /* 0x000fe20000010039 */
[----:B------:R-:W-:Y:S01]  /*29ac0*/  SHF.L.U32 R21, R120, 0x10, RZ ;  /* 0x0000001078157819 */ /* 0x000fe200000006ff */
[----:B------:R-:W-:Y:S01]  /*29ad0*/  FFMA.FTZ R27, R27, R20, R56 ;  /* 0x000000141b1b7223 */ /* 0x000fe20000010038 */
[----:B------:R-:W-:Y:S01]  /*29ae0*/  FADD.FTZ R20, -R148, R63 ;  /* 0x0000003f94147221 */ /* 0x000fe20000010100 */
[----:B------:R-:W-:-:S02]  /*29af0*/  IMAD.U32 R57, R155, 0x10000, RZ ;  /* 0x000100009b397824 */ /* 0x000fc400078e00ff */
[----:B------:R-:W-:Y:S01]  /*29b00*/  FADD.FTZ R56, -R148, R64 ;  /* 0x0000004094387221 */ /* 0x000fe20000010100 */
[----:B------:R-:W-:Y:S01]  /*29b10*/  FFMA.FTZ R79, R62, R79, R21 ;  /* 0x0000004f3e4f7223 */ /* 0x000fe20000010015 */
[----:B------:R-:W-:Y:S02]  /*29b20*/  IMAD.U32 R21, R154, 0x10000, RZ ;  /* 0x000100009a157824 */ /* 0x000fe400078e00ff */
[C---:B------:R-:W-:Y:S01]  /*29b30*/  FMUL.FTZ R20, R23.reuse, R20 ;  /* 0x0000001417147220 */ /* 0x040fe20000410000 */
[----:B------:R-:W-:Y:S01]  /*29b40*/  FMUL.FTZ R56, R23, R56 ;  /* 0x0000003817387220 */ /* 0x000fe20000410000 */
[C---:B------:R-:W-:Y:S01]  /*29b50*/  FADD.FTZ R62, -R148.reuse, R83 ;  /* 0x00000053943e7221 */ /* 0x040fe20000010100 */
[----:B------:R-:W-:Y:S01]  /*29b60*/  FADD.FTZ R58, -R148, R52 ;  /* 0x00000034943a7221 */ /* 0x000fe20000010100 */
[----:B------:R-:W-:Y:S01]  /*29b70*/  FFMA.FTZ R64, R20, R21, R57 ;  /* 0x0000001514407223 */ /* 0x000fe20000010039 */
[----:B------:R-:W-:Y:S01]  /*29b80*/  SHF.L.U32 R21, R138, 0x10, RZ ;  /* 0x000000108a157819 */ /* 0x000fe200000006ff */
[----:B------:R-:W-:-:S02]  /*29b90*/  IMAD.U32 R57, R121, 0x10000, RZ ;  /* 0x0001000079397824 */ /* 0x000fc400078e00ff */
[----:B------:R-:W-:Y:S01]  /*29ba0*/  FADD.FTZ R20, -R148, R65 ;  /* 0x0000004194147221 */ /* 0x000fe20000010100 */
[C---:B------:R-:W-:Y:S01]  /*29bb0*/  FMUL.FTZ R52, R23.reuse, R62 ;  /* 0x0000003e17347220 */ /* 0x040fe20000410000 */
[----:B------:R-:W-:Y:S01]  /*29bc0*/  FMUL.FTZ R58, R23, R58 ;  /* 0x0000003a173a7220 */ /* 0x000fe20000410000 */
[----:B------:R-:W-:Y:S01]  /*29bd0*/  FFMA.FTZ R65, R56, R21, R57 ;  /* 0x0000001538417223 */ /* 0x000fe20000010039 */
[----:B------:R-:W-:Y:S01]  /*29be0*/  SHF.L.U32 R57, R157, 0x10, RZ ;  /* 0x000000109d397819 */ /* 0x000fe200000006ff */
[----:B------:R-:W-:Y:S02]  /*29bf0*/  IMAD.U32 R21, R156, 0x10000, RZ ;  /* 0x000100009c157824 */ /* 0x000fe400078e00ff */
[----:B------:R-:W-:Y:S01]  /*29c00*/  FMUL.FTZ R20, R23, R20 ;  /* 0x0000001417147220 */ /* 0x000fe20000410000 */
[----:B------:R-:W-:Y:S01]  /*29c10*/  SHF.L.U32 R56, R49, 0x10, RZ ;  /* 0x0000001031387819 */ /* 0x000fe200000006ff */
[----:B------:R-:W1:Y:S01]  /*29c20*/  LDC.64 R62, c[0x0][0x428] ;  /* 0x00010a00ff3e7b82 */ /* 0x000e620000000a00 */
[----:B------:R-:W-:Y:S01]  /*29c30*/  SHF.L.U32 R83, R28, 0x10, RZ ;  /* 0x000000101c537819 */ /* 0x000fe200000006ff */
[----:B------:R-:W-:Y:S01]  /*29c40*/  FFMA.FTZ R102, R20, R21, R57 ;  /* 0x0000001514667223 */ /* 0x000fe20000010039 */
[----:B------:R-:W-:-:S02]  /*29c50*/  IMAD.U32 R21, R137, 0x10000, RZ ;  /* 0x0001000089157824 */ /* 0x000fc400078e00ff */
[----:B------:R-:W-:Y:S01]  /*29c60*/  FADD.FTZ R20, -R148, R67 ;  /* 0x0000004394147221 */ /* 0x000fe20000010100 */
[----:B------:R-:W-:Y:S02]  /*29c70*/  IMAD.U32 R57, R122, 0x10000, RZ ;  /* 0x000100007a397824 */ /* 0x000fe400078e00ff */
[C---:B------:R-:W-:Y:S01]  /*29c80*/  FMUL.FTZ R67, R23.reuse, R72 ;  /* 0x0000004817437220 */ /* 0x040fe20000410000 */
[C---:B------:R-:W-:Y:S01]  /*29c90*/  FMUL.FTZ R72, R23.reuse, R80 ;  /* 0x0000005017487220 */ /* 0x040fe20000410000 */
[----:B------:R-:W-:Y:S01]  /*29ca0*/  FMUL.FTZ R20, R23, R20 ;  /* 0x0000001417147220 */ /* 0x000fe20000410000 */
[----:B------:R-:W-:Y:S01]  /*29cb0*/  FFMA.FTZ R112, R66, R21, R57 ;  /* 0x0000001542707223 */ /* 0x000fe20000010039 */
[----:B------:R-:W-:Y:S01]  /*29cc0*/  SHF.L.U32 R21, R158, 0x10, RZ ;  /* 0x000000109e157819 */ /* 0x000fe200000006ff */
[----:B------:R-:W-:Y:S02]  /*29cd0*/  IMAD.U32 R57, R159, 0x10000, RZ ;  /* 0x000100009f397824 */ /* 0x000fe400078e00ff */
[C---:B------:R-:W-:Y:S01]  /*29ce0*/  FMUL.FTZ R66, R23.reuse, R70 ;  /* 0x0000004617427220 */ /* 0x040fe20000410000 */
[----:B------:R-:W-:Y:S01]  /*29cf0*/  FMUL.FTZ R70, R23, R78 ;  /* 0x0000004e17467220 */ /* 0x000fe20000410000 */
[----:B------:R-:W-:Y:S01]  /*29d00*/  FADD.FTZ R78, -R148, R53 ;  /* 0x00000035944e7221 */ /* 0x000fe20000010100 */
[----:B------:R-:W-:Y:S01]  /*29d10*/  FFMA.FTZ R114, R20, R21, R57 ;  /* 0x0000001514727223 */ /* 0x000fe20000010039 */
[----:B------:R-:W-:Y:S01]  /*29d20*/  SHF.L.U32 R21, R123, 0x10, RZ ;  /* 0x000000107b157819 */ /* 0x000fe200000006ff */
[----:B------:R-:W-:Y:S01]  /*29d30*/  FADD.FTZ R20, -R148, R69 ;  /* 0x0000004594147221 */ /* 0x000fe20000010100 */
[----:B------:R-:W-:-:S02]  /*29d40*/  IMAD.U32 R57, R48, 0x10000, RZ ;  /* 0x0001000030397824 */ /* 0x000fc400078e00ff */
[C---:B------:R-:W-:Y:S01]  /*29d50*/  FMUL.FTZ R69, R23.reuse, R74 ;  /* 0x0000004a17457220 */ /* 0x040fe20000410000 */
[----:B------:R-:W-:Y:S01]  /*29d60*/  FMUL.FTZ R74, R23, R76 ;  /* 0x0000004c174a7220 */ /* 0x000fe20000410000 */
[----:B------:R-:W-:Y:S01]  /*29d70*/  FFMA.FTZ R115, R68, R115, R21 ;  /* 0x0000007344737223 */ /* 0x000fe20000010015 */
[----:B------:R-:W-:Y:S02]  /*29d80*/  IMAD.U32 R21, R161, 0x10000, RZ ;  /* 0x00010000a1157824 */ /* 0x000fe400078e00ff */
[----:B------:R-:W-:Y:S01]  /*29d90*/  FMUL.FTZ R20, R23, R20 ;  /* 0x0000001417147220 */ /* 0x000fe20000410000 */
[----:B------:R-:W-:Y:S01]  /*29da0*/  SHF.L.U32 R53, R46, 0x10, RZ ;  /* 0x000000102e357819 */ /* 0x000fe200000006ff */
[----:B------:R-:W-:Y:S01]  /*29db0*/  FADD.FTZ R76, -R148, R89 ;  /* 0x00000059944c7221 */ /* 0x000fe20000010100 */
[----:B------:R-:W-:Y:S01]  /*29dc0*/  SHF.L.U32 R28, R124, 0x10, RZ ;  /* 0x000000107c1c7819 */ /* 0x000fe200000006ff */
[----:B------:R-:W-:Y:S01]  /*29dd0*/  FFMA.FTZ R149, R20, R149, R21 ;  /* 0x0000009514957223 */ /* 0x000fe20000010015 */
[----:B------:R-:W-:Y:S01]  /*29de0*/  IMAD.U32 R20, R134, 0x10000, RZ ;  /* 0x0001000086147824 */ /* 0x000fe200078e00ff */
[----:B------:R-:W-:Y:S01]  /*29df0*/  SHF.L.U32 R21, R135, 0x10, RZ ;  /* 0x0000001087157819 */ /* 0x000fe200000006ff */
[----:B------:R-:W-:Y:S01]  /*29e00*/  FMUL.FTZ R80, R23, R76 ;  /* 0x0000004c17507220 */ /* 0x000fe20000410000 */
[----:B------:R-:W-:Y:S01]  /*29e10*/  F2FP.BF16.F32.PACK_AB R26, R114, R112 ;  /* 0x00000070721a723e */ /* 0x000fe200000010ff */
[----:B------:R-:W-:Y:S01]  /*29e20*/  FFMA.FTZ R67, R67, R20, R56 ;  /* 0x0000001443437223 */ /* 0x000fe20000010038 */
[----:B------:R-:W-:-:S02]  /*29e30*/  IMAD.U32 R20, R133, 0x10000, RZ ;  /* 0x0001000085147824 */ /* 0x000fc400078e00ff */
[----:B------:R-:W-:Y:S01]  /*29e40*/  FFMA.FTZ R66, R66, R21, R57 ;  /* 0x0000001542427223 */ /* 0x000fe20000010039 */
[----:B------:R-:W-:Y:S01]  /*29e50*/  IMAD.U32 R56, R50, 0x10000, RZ ;  /* 0x0001000032387824 */ /* 0x000fe200078e00ff */
[----:B------:R-:W-:Y:S01]  /*29e60*/  SHF.L.U32 R57, R51, 0x10, RZ ;  /* 0x0000001033397819 */ /* 0x000fe200000006ff */
[----:B------:R-:W-:Y:S02]  /*29e70*/  IMAD.U32 R21, R132, 0x10000, RZ ;  /* 0x0001000084157824 */ /* 0x000fe400078e00ff */
[----:B------:R-:W-:Y:S01]  /*29e80*/  FFMA.FTZ R69, R69, R20, R56 ;  /* 0x0000001445457223 */ /* 0x000fe20000010038 */
[----:B------:R-:W-:Y:S01]  /*29e90*/  FADD.FTZ R20, -R148, R81 ;  /* 0x0000005194147221 */ /* 0x000fe20000010100 */
[----:B------:R-:W-:Y:S01]  /*29ea0*/  FFMA.FTZ R74, R74, R21, R57 ;  /* 0x000000154a4a7223 */ /* 0x000fe20000010039 */
[----:B------:R-:W-:Y:S02]  /*29eb0*/  IMAD.U32 R21, R131, 0x10000, RZ ;  /* 0x0001000083157824 */ /* 0x000fe400078e00ff */
[----:B------:R-:W-:Y:S01]  /*29ec0*/  FADD.FTZ R56, -R148, R97 ;  /* 0x0000006194387221 */ /* 0x000fe20000010100 */
[----:B------:R-:W-:Y:S01]  /*29ed0*/  FMUL.FTZ R20, R23, R20 ;  /* 0x0000001417147220 */ /* 0x000fe20000410000 */
[----:B------:R-:W-:-:S02]  /*29ee0*/  IMAD.U32 R57, R44, 0x10000, RZ ;  /* 0x000100002c397824 */ /* 0x000fc400078e00ff */
[----:B------:R-:W-:Y:S01]  /*29ef0*/  FADD.FTZ R148, -R148, R19 ;  /* 0x0000001394947221 */ /* 0x000fe20000010100 */
[----:B------:R-:W-:Y:S01]  /*29f00*/  FMUL.FTZ R81, R23, R78 ;  /* 0x0000004e17517220 */ /* 0x000fe20000410000 */
[----:B------:R-:W-:Y:S01]  /*29f10*/  FFMA.FTZ R68, R20, R59, R101 ;  /* 0x0000003b14447223 */ /* 0x000fe20000010065 */
[----:B------:R-:W-:Y:S01]  /*29f20*/  FFMA.FTZ R70, R70, R21, R57 ;  /* 0x0000001546467223 */ /* 0x000fe20000010039 */
[----:B------:R-:W-:Y:S01]  /*29f30*/  SHF.L.U32 R59, R130, 0x10, RZ ;  /* 0x00000010823b7819 */ /* 0x000fe200000006ff */
[----:B------:R-:W2:Y:S01]  /*29f40*/  @!P1 LDC.64 R20, c[0x0][0x3c0] ;  /* 0x0000f000ff149b82 */ /* 0x000ea20000000a00 */
[----:B------:R-:W-:Y:S02]  /*29f50*/  IMAD.U32 R57, R129, 0x10000, RZ ;  /* 0x0001000081397824 */ /* 0x000fe400078e00ff */
[C---:B------:R-:W-:Y:S01]  /*29f60*/  FMUL.FTZ R56, R23.reuse, R56 ;  /* 0x0000003817387220 */ /* 0x040fe20000410000 */
[----:B------:R-:W-:Y:S01]  /*29f70*/  FMUL.FTZ R148, R23, R148 ;  /* 0x0000009417947220 */ /* 0x000fe20000410000 */
[----:B------:R-:W-:Y:S01]  /*29f80*/  FFMA.FTZ R72, R72, R59, R61 ;  /* 0x0000003b48487223 */ /* 0x000fe2000001003d */
[----:B------:R-:W-:Y:S01]  /*29f90*/  FFMA.FTZ R19, R82, R57, R53 ;  /* 0x0000003952137223 */ /* 0x000fe20000010035 */
[----:B------:R-:W-:Y:S01]  /*29fa0*/  IMAD.U32 R53, R54, 0x10000, RZ ;  /* 0x0001000036357824 */ /* 0x000fe200078e00ff */
[----:B------:R-:W-:Y:S01]  /*29fb0*/  SHF.L.U32 R59, R55, 0x10, RZ ;  /* 0x00000010373b7819 */ /* 0x000fe200000006ff */
[----:B------:R-:W-:Y:S01]  /*29fc0*/  IMAD.U32 R55, R128, 0x10000, RZ ;  /* 0x0001000080377824 */ /* 0x000fe200078e00ff */
[----:B------:R-:W-:Y:S01]  /*29fd0*/  SHF.L.U32 R57, R47, 0x10, RZ ;  /* 0x000000102f397819 */ /* 0x000fe200000006ff */
[----:B------:R-:W-:Y:S01]  /*29fe0*/  FMUL.FTZ R54, R23, R84 ;  /* 0x0000005417367220 */ /* 0x000fe20000410000 */
[----:B------:R-:W-:-:S02]  /*29ff0*/  IMAD.U32 R61, R92, 0x10000, RZ ;  /* 0x000100005c3d7824 */ /* 0x000fc400078e00ff */
[----:B------:R-:W-:Y:S01]  /*2a000*/  FFMA.FTZ R52, R52, R53, R93 ;  /* 0x0000003534347223 */ /* 0x000fe2000001005d */
[----:B------:R-:W-:Y:S01]  /*2a010*/  FMUL.FTZ R82, R23, R96 ;  /* 0x0000006017527220 */ /* 0x000fe20000410000 */
[----:B------:R-:W-:Y:S01]  /*2a020*/  FFMA.FTZ R54, R54, R55, R57 ;  /* 0x0000003736367223 */ /* 0x000fe20000010039 */
[----:B------:R-:W-:Y:S01]  /*2a030*/  IMAD.U32 R55, R35, 0x10000, RZ ;  /* 0x0001000023377824 */ /* 0x000fe200078e00ff */
[----:B------:R-:W-:Y:S01]  /*2a040*/  SHF.L.U32 R35, R104, 0x10, RZ ;  /* 0x0000001068237819 */ /* 0x000fe200000006ff */
[----:B------:R-:W-:Y:S02]  /*2a050*/  IMAD.U32 R57, R34, 0x10000, RZ ;  /* 0x0001000022397824 */ /* 0x000fe400078e00ff */
[----:B------:R-:W-:Y:S01]  /*2a060*/  FFMA.FTZ R53, R86, R59, R61 ;  /* 0x0000003b56357223 */ /* 0x000fe2000001003d */
[----:B------:R-:W-:Y:S02]  /*2a070*/  IMAD.U32 R34, R33, 0x10000, RZ ;  /* 0x0001000021227824 */ /* 0x000fe400078e00ff */
[----:B------:R-:W-:-:S02]  /*2a080*/  IMAD.U32 R33, R127, 0x10000, RZ ;  /* 0x000100007f217824 */ /* 0x000fc400078e00ff */
[----:B------:R-:W-:Y:S01]  /*2a090*/  FFMA.FTZ R76, R58, R55, R57 ;  /* 0x000000373a4c7223 */ /* 0x000fe20000010039 */
[----:B------:R-:W-:Y:S01]  /*2a0a0*/  SHF.L.U32 R57, R30, 0x10, RZ ;  /* 0x000000101e397819 */ /* 0x000fe200000006ff */
[----:B--2---:R-:W-:-:S04]  /*2a0b0*/  @!P1 IMAD.WIDE R20, R113, 0x4, R20 ;  /* 0x0000000471149825 */ /* 0x004fc800078e0214 */
[----:B------:R-:W-:Y:S01]  /*2a0c0*/  FFMA.FTZ R78, R88, R33, R35 ;  /* 0x00000021584e7223 */ /* 0x000fe20000010023 */
[----:B------:R-:W-:Y:S01]  /*2a0d0*/  FMUL.FTZ R55, R23, R60 ;  /* 0x0000003c17377220 */ /* 0x000fe20000410000 */
[----:B------:R-:W-:Y:S01]  /*2a0e0*/  FFMA.FTZ R81, R81, R32, R34 ;  /* 0x0000002051517223 */ /* 0x000fe20000010022 */
[----:B------:R-:W-:Y:S01]  /*2a0f0*/  IMAD.U32 R33, R31, 0x10000, RZ ;  /* 0x000100001f217824 */ /* 0x000fe200078e00ff */
[----:B------:R2:W-:Y:S01]  /*2a100*/  @!P1 STG.E desc[UR8][R20.64], R111 ;  /* 0x0000006f14009986 */ /* 0x0005e2000c101908 */
[----:B------:R-:W-:Y:S01]  /*2a110*/  IMAD.U32 R35, R29, 0x10000, RZ ;  /* 0x000100001d237824 */ /* 0x000fe200078e00ff */
[----:B------:R-:W-:Y:S01]  /*2a120*/  F2FP.BF16.F32.PACK_AB R34, R52, R19 ;  /* 0x000000133422723e */ /* 0x000fe200000010ff */
[----:B------:R-:W-:Y:S01]  /*2a130*/  FFMA.FTZ R83, R56, R83, R33 ;  /* 0x0000005338537223 */ /* 0x000fe20000010021 */
[----:B------:R-:W-:Y:S02]  /*2a140*/  IMAD.U32 R59, R126, 0x10000, RZ ;  /* 0x000100007e3b7824 */ /* 0x000fe400078e00ff */
[----:B------:R-:W-:Y:S01]  /*2a150*/  FFMA.FTZ R148, R148, R35, R57 ;  /* 0x0000002394947223 */ /* 0x000fe20000010039 */
[----:B-1----:R-:W-:Y:S01]  /*2a160*/  IMAD.WIDE.U32 R56, R11, 0x10, R62 ;  /* 0x000000100b387825 */ /* 0x002fe200078e003e */
[----:B------:R-:W-:-:S02]  /*2a170*/  F2FP.BF16.F32.PACK_AB R35, R53, R54 ;  /* 0x000000363523723e */ /* 0x000fc400000010ff */
[----:B------:R-:W-:Y:S01]  /*2a180*/  F2FP.BF16.F32.PACK_AB R33, R68, R72 ;  /* 0x000000484421723e */ /* 0x000fe200000010ff */
[----:B------:R-:W-:Y:S01]  /*2a190*/  IMAD.U32 R61, R105, 0x10000, RZ ;  /* 0x00010000693d7824 */ /* 0x000fe200078e00ff */
[----:B------:R-:W-:Y:S01]  /*2a1a0*/  F2FP.BF16.F32.PACK_AB R32, R71, R70 ;  /* 0x000000464720723e */ /* 0x000fe200000010ff */
[----:B--2---:R-:W1:Y:S01]  /*2a1b0*/  @!P1 LDC.64 R20, c[0x0][0x3c8] ;  /* 0x0000f200ff149b82 */ /* 0x004e620000000a00 */
[----:B------:R-:W-:Y:S02]  /*2a1c0*/  IMAD.U32 R29, R125, 0x10000, RZ ;  /* 0x000100007d1d7824 */ /* 0x000fe400078e00ff */
[----:B------:R-:W-:Y:S01]  /*2a1d0*/  FFMA.FTZ R80, R80, R59, R61 ;  /* 0x0000003b50507223 */ /* 0x000fe2000001003d */
[----:B------:R-:W-:Y:S01]  /*2a1e0*/  IMAD.U32 R31, R106, 0x10000, RZ ;  /* 0x000100006a1f7824 */ /* 0x000fe200078e00ff */
[----:B------:R-:W-:Y:S01]  /*2a1f0*/  F2FP.BF16.F32.PACK_AB R52, R76, R78 ;  /* 0x0000004e4c34723e */ /* 0x000fe200000010ff */
[----:B------:R-:W-:Y:S02]  /*2a200*/  IMAD.U32 R30, R107, 0x10000, RZ ;  /* 0x000100006b1e7824 */ /* 0x000fe400078e00ff */
[----:B------:R-:W-:Y:S01]  /*2a210*/  FFMA.FTZ R82, R82, R29, R31 ;  /* 0x0000001d52527223 */ /* 0x000fe2000001001f */
[----:B------:R-:W-:-:S04]  /*2a220*/  IMAD.WIDE.U32 R110, R110, 0x10, R62 ;  /* 0x000000106e6e7825 */ /* 0x000fc800078e003e */
[----:B------:R-:W-:Y:S01]  /*2a230*/  FFMA.FTZ R55, R55, R28, R30 ;  /* 0x0000001c37377223 */ /* 0x000fe2000001001e */
[----:B------:R-:W-:Y:S01]  /*2a240*/  F2FP.BF16.F32.PACK_AB R31, R77, R74 ;  /* 0x0000004a4d1f723e */ /* 0x000fe200000010ff */
[--C-:B------:R-:W-:Y:S01]  /*2a250*/  IMAD.WIDE.U32 R58, R109, 0x10, R62.reuse ;  /* 0x000000106d3a7825 */ /* 0x100fe200078e003e */
[----:B------:R-:W-:Y:S02]  /*2a260*/  F2FP.BF16.F32.PACK_AB R30, R75, R69 ;  /* 0x000000454b1e723e */ /* 0x000fe400000010ff */
[----:B------:R-:W-:Y:S01]  /*2a270*/  F2FP.BF16.F32.PACK_AB R29, R73, R67 ;  /* 0x00000043491d723e */ /* 0x000fe200000010ff */
[--C-:B------:R-:W-:Y:S01]  /*2a280*/  IMAD.WIDE.U32 R60, R103, 0x10, R62.reuse ;  /* 0x00000010673c7825 */ /* 0x100fe200078e003e */
[----:B------:R-:W-:Y:S02]  /*2a290*/  F2FP.BF16.F32.PACK_AB R28, R94, R66 ;  /* 0x000000425e1c723e */ /* 0x000fe400000010ff */
[----:B------:R-:W-:Y:S01]  /*2a2a0*/  F2FP.BF16.F32.PACK_AB R55, R148, R55 ;  /* 0x000000379437723e */ /* 0x000fe200000010ff */
[----:B------:R-:W-:Y:S01]  /*2a2b0*/  IMAD.WIDE.U32 R62, R87, 0x10, R62 ;  /* 0x00000010573e7825 */ /* 0x000fe200078e003e */
[----:B------:R-:W-:-:S02]  /*2a2c0*/  F2FP.BF16.F32.PACK_AB R54, R83, R82 ;  /* 0x000000525336723e */ /* 0x000fc400000010ff */
[----:B------:R-:W-:Y:S01]  /*2a2d0*/  F2FP.BF16.F32.PACK_AB R53, R81, R80 ;  /* 0x000000505135723e */ /* 0x000fe200000010ff */
[----:B-1----:R-:W-:-:S05]  /*2a2e0*/  @!P1 IMAD.WIDE R20, R113, 0x4, R20 ;  /* 0x0000000471149825 */ /* 0x002fca00078e0214 */
[----:B------:R1:W-:Y:S02]  /*2a2f0*/  @!P1 STG.E desc[UR8][R20.64], R23 ;  /* 0x0000001714009986 */ /* 0x0003e4000c101908 */
[----:B-1----:R-:W-:Y:S02]  /*2a300*/  F2FP.BF16.F32.PACK_AB R20, R18, R10 ;  /* 0x0000000a1214723e */ /* 0x002fe400000010ff */
[----:B------:R-:W1:Y:S01]  /*2a310*/  LDC.64 R10, c[0x0][0x380] ;  /* 0x0000e000ff0a7b82 */ /* 0x000e620000000a00 */
[----:B------:R-:W-:Y:S02]  /*2a320*/  F2FP.BF16.F32.PACK_AB R23, R108, R27 ;  /* 0x0000001b6c17723e */ /* 0x000fe400000010ff */
[----:B------:R-:W-:Y:S02]  /*2a330*/  F2FP.BF16.F32.PACK_AB R21, R25, R24 ;  /* 0x000000181915723e */ /* 0x000fe400000010ff */
[----:B------:R-:W-:Y:S02]  /*2a340*/  F2FP.BF16.F32.PACK_AB R27, R149, R115 ;  /* 0x00000073951b723e */ /* 0x000fe400000010ff */
[----:B------:R-:W-:Y:S01]  /*2a350*/  F2FP.BF16.F32.PACK_AB R25, R102, R65 ;  /* 0x000000416619723e */ /* 0x000fe200000010ff */
[----:B------:R2:W-:Y:S01]  /*2a360*/  STG.E.128 desc[UR8][R56.64], R20 ;  /* 0x0000001438007986 */ /* 0x0005e2000c101d08 */
[----:B------:R-:W-:-:S05]  /*2a370*/  F2FP.BF16.F32.PACK_AB R24, R64, R79 ;  /* 0x0000004f4018723e */ /* 0x000fca00000010ff */
[----:B------:R2:W-:Y:S04]  /*2a380*/  STG.E.128 desc[UR8][R110.64], R24 ;  /* 0x000000186e007986 */ /* 0x0005e8000c101d08 */
[----:B------:R2:W-:Y:S04]  /*2a390*/  STG.E.128 desc[UR8][R58.64], R28 ;  /* 0x0000001c3a007986 */ /* 0x0005e8000c101d08 */
[----:B------:R2:W-:Y:S01]  /*2a3a0*/  STG.E.128 desc[UR8][R60.64], R32 ;  /* 0x000000203c007986 */ /* 0x0005e2000c101d08 */
[----:B-1----:R-:W-:-:S03]  /*2a3b0*/  IMAD R113, R10, 0x4, R113 ;  /* 0x000000040a717824 */ /* 0x002fc600078e0271 */
[----:B------:R2:W-:Y:S02]  /*2a3c0*/  STG.E.128 desc[UR8][R62.64], R52 ;  /* 0x000000343e007986 */ /* 0x0005e4000c101d08 */
[----:B------:R-:W-:-:S13]  /*2a3d0*/  ISETP.GE.AND P1, PT, R113, R11, PT ;  /* 0x0000000b7100720c */ /* 0x000fda0003f26270 */
[----:B------:R-:W-:Y:S05]  /*2a3e0*/  @!P1 BRA `(.L_x_2750) ;  /* 0xfffffd6800749947 */ /* 0x000fea000383ffff */
[----:B------:R-:W-:Y:S05]  /*2a3f0*/  EXIT ;  /* 0x000000000000794d */ /* 0x000fea0003800000 */
.L_x_2749:
        /* <DEDUP_REMOVED lines=8> */
.L_x_2752:
[----:B------:R-:W-:Y:S05]  /*2a480*/  BSYNC B0 ;  /* 0x0000000000007941 */ /* 0x000fea0003800000 */
.L_x_2751:
[----:B------:R-:W-:Y:S01]  /*2a490*/  FADD.FTZ R148, R111, R20 ;  /* 0x000000146f947221 */ /* 0x000fe20000010000 */
[----:B------:R-:W-:Y:S01]  /*2a4a0*/  IMAD.MOV.U32 R114, RZ, RZ, 0x2 ;  /* 0x00000002ff727424 */ /* 0x000fe200078e00ff */
[----:B------:R-:W-:Y:S01]  /*2a4b0*/  MOV R94, 0xffffffff ;  /* 0xffffffff005e7802 */ /* 0x000fe20000000f00 */
[----:B------:R-:W-:Y:S01]  /*2a4c0*/  IMAD.MOV.U32 R115, RZ, RZ, 0x1f ;  /* 0x0000001fff737424 */ /* 0x000fe200078e00ff */
[----:B------:R-:W0:Y:S06]  /*2a4d0*/  LDC R23, c[0x0][0x400] ;  /* 0x00010000ff177b82 */ /* 0x000e2c0000000800 */
[----:B0-----:R-:W-:Y:S05]  /*2a4e0*/  WARPSYNC.COLLECTIVE R94, `(.L_x_2753) ;  /* 0x000000005e087348 */ /* 0x001fea0003c00000 */
[----:B------:R1:W2:Y:S02]  /*2a4f0*/  SHFL.BFLY P2, R20, R148, R114, R115 ;  /* 0x0c00007294147389 */ /* 0x0002a40000040073 */
[----:B012---:R-:W-:Y:S05]  /*2a500*/  ENDCOLLECTIVE ;  /* 0x000000000000791b */ /* 0x007fea0003800000 */
.L_x_2753:
[----:B------:R-:W-:Y:S02]  /*2a510*/  IMAD.MOV.U32 R114, RZ, RZ, 0x4 ;  /* 0x00000004ff727424 */ /* 0x000fe400078e00ff */
[----:B------:R-:W-:-:S04]  /*2a520*/  FADD.FTZ R149, R148, R20 ;  /* 0x0000001494957221 */ /* 0x000fc80000010000 */
[----:B------:R-:W-:-:S07]  /*2a530*/  IMAD.MOV.U32 R148, RZ, RZ, R149 ;  /* 0x000000ffff947224 */ /* 0x000fce00078e0095 */
[----:B------:R-:W-:Y:S05]  /*2a540*/  WARPSYNC.COLLECTIVE R94, `(.L_x_2754) ;  /* 0x000000005e087348 */ /* 0x000fea0003c00000 */
[----:B------:R0:W1:Y:S02]  /*2a550*/  SHFL.BFLY P2, R20, R148, R114, R115 ;  /* 0x0c00007294147389 */ /* 0x0000640000040073 */
[----:B01----:R-:W-:Y:S05]  /*2a560*/  ENDCOLLECTIVE ;  /* 0x000000000000791b */ /* 0x003fea0003800000 */
.L_x_2754:
[----:B------:R-:W-:Y:S02]  /*2a570*/  IMAD.MOV.U32 R114, RZ, RZ, 0x8 ;  /* 0x00000008ff727424 */ /* 0x000fe400078e00ff */
[----:B------:R-:W-:-:S05]  /*2a580*/  FADD.FTZ R164, R149, R20 ;  /* 0x0000001495a47221 */ /* 0x000fca0000010000 */
[----:B------:R-:W-:-:S07]  /*2a590*/  MOV R148, R164 ;  /* 0x000000a400947202 */ /* 0x000fce0000000f00 */
[----:B------:R-:W-:Y:S05]  /*2a5a0*/  WARPSYNC.COLLECTIVE R94, `(.L_x_2755) ;  /* 0x000000005e087348 */ /* 0x000fea0003c00000 */
[----:B------:R0:W1:Y:S02]  /*2a5b0*/  SHFL.BFLY P2, R20, R148, R114, R115 ;  /* 0x0c00007294147389 */ /* 0x0000640000040073 */
[----:B01----:R-:W-:Y:S05]  /*2a5c0*/  ENDCOLLECTIVE ;  /* 0x000000000000791b */ /* 0x003fea0003800000 */
.L_x_2755:
[----:B------:R-:W-:Y:S02]  /*2a5d0*/  HFMA2 R114, -RZ, RZ, 0, 9.5367431640625e-07 ;  /* 0x00000010ff727431 */ /* 0x000fe400000001ff */
[----:B------:R-:W-:-:S04]  /*2a5e0*/  FADD.FTZ R165, R164, R20 ;  /* 0x00000014a4a57221 */ /* 0x000fc80000010000 */
[----:B------:R-:W-:-:S07]  /*2a5f0*/  IMAD.MOV.U32 R148, RZ, RZ, R165 ;  /* 0x000000ffff947224 */ /* 0x000fce00078e00a5 */
[----:B------:R-:W-:Y:S05]  /*2a600*/  WARPSYNC.COLLECTIVE R94, `(.L_x_2756) ;  /* 0x000000005e087348 */ /* 0x000fea0003c00000 */
[----:B------:R0:W1:Y:S02]  /*2a610*/  SHFL.BFLY P2, R20, R148, R114, R115 ;  /* 0x0c00007294147389 */ /* 0x0000640000040073 */
[----:B01----:R-:W-:Y:S05]  /*2a620*/  ENDCOLLECTIVE ;  /* 0x000000000000791b */ /* 0x003fea0003800000 */
.L_x_2756:
[----:B------:R-:W-:Y:S02]  /*2a630*/  IMAD.MOV.U32 R114, RZ, RZ, 0x1 ;  /* 0x00000001ff727424 */ /* 0x000fe400078e00ff */
[----:B------:R-:W-:-:S04]  /*2a640*/  FADD.FTZ R20, R165, R20 ;  /* 0x00000014a5147221 */ /* 0x000fc80000010000 */
[----:B------:R-:W-:-:S04]  /*2a650*/  FMUL.FTZ R111, R20, R23 ;  /* 0x00000017146f7220 */ /* 0x000fc80000410000 */
[C---:B------:R-:W-:Y:S01]  /*2a660*/  FADD.FTZ R20, -R111.reuse, R10 ;  /* 0x0000000a6f147221 */ /* 0x040fe20000010100 */
[C---:B------:R-:W-:Y:S01]  /*2a670*/  FADD.FTZ R149, -R111.reuse, R18 ;  /* 0x000000126f957221 */ /* 0x040fe20000010100 */
[----:B------:R-:W-:Y:S02]  /*2a680*/  FADD.FTZ R115, -R111, R57 ;  /* 0x000000396f737221 */ /* 0x000fe40000010100 */
[----:B------:R-:W-:-:S04]  /*2a690*/  FFMA.FTZ R20, R20, R20, RZ ;  /* 0x0000001414147223 */ /* 0x000fc800000100ff */
[----:B------:R-:W-:Y:S01]  /*2a6a0*/  FFMA.FTZ R20, R149, R149, R20 ;  /* 0x0000009595147223 */ /* 0x000fe20000010014 */
[----:B------:R-:W-:-:S04]  /*2a6b0*/  FADD.FTZ R149, -R111, R56 ;  /* 0x000000386f957221 */ /* 0x000fc80000010100 */
[----:B------:R-:W-:-:S04]  /*2a6c0*/  FFMA.FTZ R20, R149, R149, R20 ;  /* 0x0000009595147223 */ /* 0x000fc80000010014 */
        /* <DEDUP_REMOVED lines=73> */
[----:B------:R-:W-:-:S07]  /*2ab60*/  IMAD.MOV.U32 R115, RZ, RZ, 0x1f ;  /* 0x0000001fff737424 */ /* 0x000fce00078e00ff */
[----:B------:R-:W-:Y:S05]  /*2ab70*/  WARPSYNC.COLLECTIVE R94, `(.L_x_2757) ;  /* 0x000000005e087348 */ /* 0x000fea0003c00000 */
[----:B------:R0:W1:Y:S02]  /*2ab80*/  SHFL.BFLY P2, R20, R148, R114, R115 ;  /* 0x0c00007294147389 */ /* 0x0000640000040073 */
[----:B01----:R-:W-:Y:S05]  /*2ab90*/  ENDCOLLECTIVE ;  /* 0x000000000000791b */ /* 0x003fea0003800000 */
.L_x_2757:
[----:B------:R-:W-:Y:S02]  /*2aba0*/  IMAD.MOV.U32 R114, RZ, RZ, 0x2 ;  /* 0x00000002ff727424 */ /* 0x000fe400078e00ff */
[----:B------:R-:W-:-:S05]  /*2abb0*/  FADD.FTZ R149, R148, R20 ;  /* 0x0000001494957221 */ /* 0x000fca0000010000 */
[----:B------:R-:W-:-:S07]  /*2abc0*/  MOV R148, R149 ;  /* 0x0000009500947202 */ /* 0x000fce0000000f00 */
[----:B------:R-:W-:Y:S05]  /*2abd0*/  WARPSYNC.COLLECTIVE R94, `(.L_x_2758) ;  /* 0x000000005e087348 */ /* 0x000fea0003c00000 */
[----:B------:R0:W1:Y:S02]  /*2abe0*/  SHFL.BFLY P2, R20, R148, R114, R115 ;  /* 0x0c00007294147389 */ /* 0x0000640000040073 */
[----:B01----:R-:W-:Y:S05]  /*2abf0*/  ENDCOLLECTIVE ;  /* 0x000000000000791b */ /* 0x003fea0003800000 */
.L_x_2758:
[----:B------:R-:W-:Y:S02]  /*2ac00*/  HFMA2 R114, -RZ, RZ, 0, 2.384185791015625e-07 ;  /* 0x00000004ff727431 */ /* 0x000fe400000001ff */
[----:B------:R-:W-:-:S04]  /*2ac10*/  FADD.FTZ R164, R149, R20 ;  /* 0x0000001495a47221 */ /* 0x000fc80000010000 */
[----:B------:R-:W-:-:S07]  /*2ac20*/  IMAD.MOV.U32 R148, RZ, RZ, R164 ;  /* 0x000000ffff947224 */ /* 0x000fce00078e00a4 */
[----:B------:R-:W-:Y:S05]  /*2ac30*/  WARPSYNC.COLLECTIVE R94, `(.L_x_2759) ;  /* 0x000000005e087348 */ /* 0x000fea0003c00000 */
[----:B------:R0:W1:Y:S02]  /*2ac40*/  SHFL.BFLY P2, R20, R148, R114, R115 ;  /* 0x0c00007294147389 */ /* 0x0000640000040073 */
[----:B01----:R-:W-:Y:S05]  /*2ac50*/  ENDCOLLECTIVE ;  /* 0x000000000000791b */ /* 0x003fea0003800000 */
.L_x_2759:
[----:B------:R-:W-:Y:S02]  /*2ac60*/  IMAD.MOV.U32 R114, RZ, RZ, 0x8 ;  /* 0x00000008ff727424 */ /* 0x000fe400078e00ff */
[----:B------:R-:W-:-:S04]  /*2ac70*/  FADD.FTZ R165, R164, R20 ;  /* 0x00000014a4a57221 */ /* 0x000fc80000010000 */
[----:B------:R-:W-:-:S07]  /*2ac80*/  IMAD.MOV.U32 R148, RZ, RZ, R165 ;  /* 0x000000ffff947224 */ /* 0x000fce00078e00a5 */
[----:B------:R-:W-:Y:S05]  /*2ac90*/  WARPSYNC.COLLECTIVE R94, `(.L_x_2760) ;  /* 0x000000005e087348 */ /* 0x000fea0003c00000 */
[----:B------:R0:W1:Y:S02]  /*2aca0*/  SHFL.BFLY P2, R20, R148, R114, R115 ;  /* 0x0c00007294147389 */ /* 0x0000640000040073 */
[----:B01----:R-:W-:Y:S05]  /*2acb0*/  ENDCOLLECTIVE ;  /* 0x000000000000791b */ /* 0x003fea0003800000 */
.L_x_2760:
[----:B------:R-:W-:Y:S02]  /*2acc0*/  IMAD.MOV.U32 R114, RZ, RZ, 0x10 ;  /* 0x00000010ff727424 */ /* 0x000fe400078e00ff */
[----:B------:R-:W-:-:S05]  /*2acd0*/  FADD.FTZ R165, R165, R20 ;  /* 0x00000014a5a57221 */ /* 0x000fca0000010000 */
[----:B------:R-:W-:-:S07]  /*2ace0*/  MOV R148, R165 ;  /* 0x000000a500947202 */ /* 0x000fce0000000f00 */
[----:B------:R-:W-:Y:S05]  /*2acf0*/  WARPSYNC.COLLECTIVE R94, `(.L_x_2761) ;  /* 0x000000005e087348 */ /* 0x000fea0003c00000 */
[----:B------:R0:W1:Y:S02]  /*2ad00*/  SHFL.BFLY P2, R20, R148, R114, R115 ;  /* 0x0c00007294147389 */ /* 0x0000640000040073 */
[----:B01----:R-:W-:Y:S05]  /*2ad10*/  ENDCOLLECTIVE ;  /* 0x000000000000791b */ /* 0x003fea0003800000 */
.L_x_2761:
[----:B------:R-:W-:Y:S05]  /*2ad20*/  BRA `(.L_x_2762) ;  /* 0xffffffe400cc7947 */ /* 0x000fea000383ffff */
.L_x_2763:
        /* <DEDUP_REMOVED lines=13> */
.L_x_27959:


//--------------------- .text._ZN10layer_norm31ln_parallel_residual_fwd_kernelINS_13Kernel_traitsI6__halfS2_S2_S2_fjLj1280ELj1ELj4ELj1ELj16ENS_18Kernel_traits_baseILj1280ES2_S2_S2_S2_fjLj128EEEEELb0ELb0ELb0EEEvNS_9FwdParamsE --------------------------
	.section	.text._ZN10layer_norm31ln_parallel_residual_fwd_kernelINS_13Kernel_traitsI6__halfS2_S2_S2_fjLj1280ELj1ELj4ELj1ELj16ENS_18Kernel_traits_baseILj1280ES2_S2_S2_S2_fjLj128EEEEELb0ELb0ELb0EEEvNS_9FwdParamsE,"ax",@progbits
	.align	128
        .global         _ZN10layer_norm31ln_parallel_residual_fwd_kernelINS_13Kernel_traitsI6__halfS2_S2_S2_fjLj1280ELj1ELj4ELj1ELj16ENS_18Kernel_traits_baseILj1280ES2_S2_S2_S2_fjLj128EEEEELb0ELb0ELb0EEEvNS_9FwdParamsE
        .type           _ZN10layer_norm31ln_parallel_residual_fwd_kernelINS_13Kernel_traitsI6__halfS2_S2_S2_fjLj1280ELj1ELj4ELj1ELj16ENS_18Kernel_traits_baseILj1280ES2_S2_S2_S2_fjLj128EEEEELb0ELb0ELb0EEEvNS_9FwdParamsE,@function
        .size           _ZN10layer_norm31ln_parallel_residual_fwd_kernelINS_13Kernel_traitsI6__halfS2_S2_S2_fjLj1280ELj1ELj4ELj1ELj16ENS_18Kernel_traits_baseILj1280ES2_S2_S2_S2_fjLj128EEEEELb0ELb0ELb0EEEvNS_9FwdParamsE,(.L_x_27960 - _ZN10layer_norm31ln_parallel_residual_fwd_kernelINS_13Kernel_traitsI6__halfS2_S2_S2_fjLj1280ELj1ELj4ELj1ELj16ENS_18Kernel_traits_baseILj1280ES2_S2_S2_S2_fjLj128EEEEELb0ELb0ELb0EEEvNS_9FwdParamsE)
        .other          _ZN10layer_norm31ln_parallel_residual_fwd_kernelINS_13Kernel_traitsI6__halfS2_S2_S2_fjLj1280ELj1ELj4ELj1ELj16ENS_18Kernel_traits_baseILj1280ES2_S2_S2_S2_fjLj128EEEEELb0ELb0ELb0EEEvNS_9FwdParamsE,@"STO_CUDA_ENTRY STV_DEFAULT"
_ZN10layer_norm31ln_parallel_residual_fwd_kernelINS_13Kernel_traitsI6__halfS2_S2_S2_fjLj1280ELj1ELj4ELj1ELj16ENS_18Kernel_traits_baseILj1280ES2_S2_S2_S2_fjLj128EEEEELb0ELb0ELb0EEEvNS_9FwdParamsE:
.text._ZN10layer_norm31ln_parallel_residual_fwd_kernelINS_13Kernel_traitsI6__halfS2_S2_S2_fjLj1280ELj1ELj4ELj1ELj16ENS_18Kernel_traits_baseILj1280ES2_S2_S2_S2_fjLj128EEEEELb0ELb0ELb0EEEvNS_9FwdParamsE:
        /* <DEDUP_REMOVED lines=60> */
[----:B------:R-:W-:Y:S01]  /*03c0*/  HFMA2 R62, -RZ, RZ, 0, 0 ;  /* 0x00000000ff3e7431 */ /* 0x000fe200000001ff */
[----:B------:R-:W-:Y:S02]  /*03d0*/  CS2R R52, SRZ ;  /* 0x0000000000347805 */ /* 0x000fe4000001ff00 */
[----:B------:R-:W-:Y:S02]  /*03e0*/  MOV R58, RZ ;  /* 0x000000ff003a7202 */ /* 0x000fe40000000f00 */
[----:B------:R-:W-:Y:S02]  /*03f0*/  CS2R R56, SRZ ;  /* 0x0000000000387805 */ /* 0x000fe4000001ff00 */
[----:B------:R-:W-:-:S02]  /*0400*/  CS2R R60, SRZ ;  /* 0x00000000003c7805 */ /* 0x000fc4000001ff00 */
[----:B------:R-:W-:Y:S02]  /*0410*/  MOV R66, RZ ;  /* 0x000000ff00427202 */ /* 0x000fe40000000f00 */
        /* <DEDUP_REMOVED lines=9> */
[----:B------:R-:W-:Y:S02]  /*04b0*/  @P0 MOV R67, RZ ;  /* 0x000000ff00430202 */ /* 0x000fe40000000f00 */
[----:B------:R-:W-:-:S02]  /*04c0*/  @P1 MOV R63, RZ ;  /* 0x000000ff003f1202 */ /* 0x000fc40000000f00 */
[----:B------:R-:W-:Y:S02]  /*04d0*/  @P2 MOV R59, RZ ;  /* 0x000000ff003b2202 */ /* 0x000fe40000000f00 */
[----:B------:R-:W-:Y:S02]  /*04e0*/  @P3 MOV R55, RZ ;  /* 0x000000ff00373202 */ /* 0x000fe40000000f00 */
[----:B------:R-:W-:Y:S01]  /*04f0*/  @P3 IADD3 R87, PT, PT, R87, 0x20, RZ ;  /* 0x0000002057573810 */ /* 0x000fe20007ffe0ff */
[----:B0-----:R-:W-:Y:S06]  /*0500*/  @!P4 BRA `(.L_x_2767) ;  /* 0x0000000c00ecc947 */ /* 0x001fec0003800000 */
[----:B------:R-:W0:Y:S08]  /*0510*/  LDC.64 R84, c[0x0][0x3d0] ;  /* 0x0000f400ff547b82 */ /* 0x000e300000000a00 */
[----:B------:R-:W1:Y:S01]  /*0520*/  LDC.64 R88, c[0x0][0x3d8] ;  /* 0x0000f600ff587b82 */ /* 0x000e620000000a00 */
[----:B0-----:R-:W-:-:S04]  /*0530*/  IMAD.WIDE.U32 R84, R87, 0x10, R84 ;  /* 0x0000001057547825 */ /* 0x001fc800078e0054 */
[----:B-1----:R-:W-:Y:S02]  /*0540*/  IMAD.WIDE.U32 R88, R87, 0x10, R88 ;  /* 0x0000001057587825 */ /* 0x002fe400078e0058 */
[----:B------:R-:W5:Y:S04]  /*0550*/  LDG.E.128 R84, desc[UR6][R84.64] ;  /* 0x0000000654547981 */ /* 0x000f68000c1e1d00 */
[----:B------:R-:W5:Y:S01]  /*0560*/  LDG.E.128 R88, desc[UR6][R88.64] ;  /* 0x0000000658587981 */ /* 0x000f62000c1e1d00 */
[----:B------:R-:W-:Y:S02]  /*0570*/  CS2R R94, SRZ ;  /* 0x00000000005e7805 */ /* 0x000fe4000001ff00 */
[----:B------:R-:W-:Y:S02]  /*0580*/  CS2R R92, SRZ ;  /* 0x00000000005c7805 */ /* 0x000fe4000001ff00 */
[----:B------:R-:W-:-:S02]  /*0590*/  MOV R54, RZ ;  /* 0x000000ff00367202 */ /* 0x000fc40000000f00 */
[----:B------:R-:W-:Y:S02]  /*05a0*/  CS2R R52, SRZ ;  /* 0x0000000000347805 */ /* 0x000fe4000001ff00 */
[----:B------:R-:W-:Y:S02]  /*05b0*/  MOV R58, RZ ;  /* 0x000000ff003a7202 */ /* 0x000fe40000000f00 */
[----:B------:R-:W-:Y:S02]  /*05c0*/  CS2R R56, SRZ ;  /* 0x0000000000387805 */ /* 0x000fe4000001ff00 */
[----:B------:R-:W-:Y:S02]  /*05d0*/  MOV R62, RZ ;  /* 0x000000ff003e7202 */ /* 0x000fe40000000f00 */
        /* <DEDUP_REMOVED lines=12> */
[----:B------:R-:W-:Y:S01]  /*06a0*/  CS2R R80, SRZ ;  /* 0x0000000000507805 */ /* 0x000fe2000001ff00 */
[----:B------:R-:W-:Y:S06]  /*06b0*/  BRA `(.L_x_2767) ;  /* 0x0000000c00807947 */ /* 0x000fec0003800000 */
.L_x_2766:
        /* <DEDUP_REMOVED lines=11> */
[----:B0-----:R-:W5:Y:S02]  /*0770*/  @P0 LDG.E.128 R20, desc[UR6][R12.64] ;  /* 0x000000060c140981 */ /* 0x001f64000c1e1d00 */
[----:B------:R-:W0:Y:S01]  /*0780*/  @P1 LDC.64 R18, c[0x0][0x440] ;  /* 0x00011000ff121b82 */ /* 0x000e220000000a00 */
[----:B--2---:R-:W-:-:S05]  /*0790*/  @P0 IMAD.WIDE.U32 R14, R2, 0x10, R8 ;  /* 0x00000010020e0825 */ /* 0x004fca00078e0008 */
[----:B------:R-:W5:Y:S02]  /*07a0*/  @P0 LDG.E.128 R24, desc[UR6][R14.64] ;  /* 0x000000060e180981 */ /* 0x000f64000c1e1d00 */
[----:B------:R-:W1:Y:S01]  /*07b0*/  LDC.64 R52, c[0x0][0x3d0] ;  /* 0x0000f400ff347b82 */ /* 0x000e620000000a00 */
[----:B---3--:R-:W-:-:S05]  /*07c0*/  @P1 IMAD.WIDE.U32 R6, R91, 0x10, R10 ;  /* 0x000000105b061825 */ /* 0x008fca00078e000a */
[----:B------:R-:W5:Y:S02]  /*07d0*/  @P1 LDG.E.128 R28, desc[UR6][R6.64] ;  /* 0x00000006061c1981 */ /* 0x000f64000c1e1d00 */
[----:B------:R-:W2:Y:S01]  /*07e0*/  LDC.64 R56, c[0x0][0x3d8] ;  /* 0x0000f600ff387b82 */ /* 0x000ea20000000a00 */
[----:B----4-:R-:W-:-:S05]  /*07f0*/  @P1 IMAD.WIDE.U32 R8, R91, 0x10, R16 ;  /* 0x000000105b081825 */ /* 0x010fca00078e0010 */
[----:B------:R-:W5:Y:S02]  /*0800*/  @P1 LDG.E.128 R32, desc[UR6][R8.64] ;  /* 0x0000000608201981 */ /* 0x000f64000c1e1d00 */
[----:B------:R-:W3:Y:S01]  /*0810*/  @P2 LDC.64 R60, c[0x0][0x440] ;  /* 0x00011000ff3c2b82 */ /* 0x000ee20000000a00 */
[C---:B0-----:R-:W-:Y:S01]  /*0820*/  @P1 IMAD.WIDE.U32 R10, R91.reuse, 0x10, R18 ;  /* 0x000000105b0a1825 */ /* 0x041fe200078e0012 */
[----:B------:R-:W-:-:S04]  /*0830*/  @P1 IADD3 R91, PT, PT, R91, 0x20, RZ ;  /* 0x000000205b5b1810 */ /* 0x000fc80007ffe0ff */
[----:B------:R-:W5:Y:S02]  /*0840*/  @P1 LD.E.128 R76, desc[UR6][R10.64] ;  /* 0x000000060a4c1980 */ /* 0x000f64000c101d00 */
[----:B------:R-:W0:Y:S08]  /*0850*/  @P0 LDC.64 R4, c[0x0][0x440] ;  /* 0x00011000ff040b82 */ /* 0x000e300000000a00 */
[----:B------:R-:W4:Y:S08]  /*0860*/  LDC.64 R84, c[0x0][0x3d8] ;  /* 0x0000f600ff547b82 */ /* 0x000f300000000a00 */
[----:B------:R-:W4:Y:S01]  /*0870*/  @P3 LDC.64 R86, c[0x0][0x440] ;  /* 0x00011000ff563b82 */ /* 0x000f220000000a00 */
[----:B-1----:R-:W-:-:S04]  /*0880*/  @P2 IMAD.WIDE.U32 R52, R91, 0x10, R52 ;  /* 0x000000105b342825 */ /* 0x002fc800078e0034 */
[----:B--2---:R-:W-:-:S03]  /*0890*/  @P2 IMAD.WIDE.U32 R16, R91, 0x10, R56 ;  /* 0x000000105b102825 */ /* 0x004fc600078e0038 */
[----:B------:R-:W1:Y:S01]  /*08a0*/  LDC.64 R64, c[0x0][0x3d0] ;  /* 0x0000f400ff407b82 */ /* 0x000e620000000a00 */
[C---:B---3--:R-:W-:Y:S01]  /*08b0*/  @P2 IMAD.WIDE.U32 R60, R91.reuse, 0x10, R60 ;  /* 0x000000105b3c2825 */ /* 0x048fe200078e003c */
[----:B------:R-:W-:Y:S01]  /*08c0*/  @P2 IADD3 R91, PT, PT, R91, 0x20, RZ ;  /* 0x000000205b5b2810 */ /* 0x000fe20007ffe0ff */
[----:B------:R-:W5:Y:S02]  /*08d0*/  @P2 LDG.E.128 R40, desc[UR6][R16.64] ;  /* 0x0000000610282981 */ /* 0x000f64000c1e1d00 */
[----:B0-----:R-:W-:Y:S01]  /*08e0*/  @P0 IMAD.WIDE.U32 R4, R2, 0x10, R4 ;  /* 0x0000001002040825 */ /* 0x001fe200078e0004 */
[----:B------:R-:W-:-:S03]  /*08f0*/  ISETP.GE.U32.AND P4, PT, R3, 0xa0, PT ;  /* 0x000000a00300780c */ /* 0x000fc60003f86070 */
[----:B------:R-:W-:Y:S01]  /*0900*/  HFMA2 R54, -RZ, RZ, 0, 0 ;  /* 0x00000000ff367431 */ /* 0x000fe200000001ff */
[----:B------:R0:W5:Y:S01]  /*0910*/  @P2 LDG.E.128 R36, desc[UR6][R52.64] ;  /* 0x0000000634242981 */ /* 0x000162000c1e1d00 */
[----:B----4-:R-:W-:-:S03]  /*0920*/  @P3 IMAD.WIDE.U32 R84, R91, 0x10, R84 ;  /* 0x000000105b543825 */ /* 0x010fc600078e0054 */
[----:B------:R-:W5:Y:S01]  /*0930*/  @P0 LD.E.128 R80, desc[UR6][R4.64] ;  /* 0x0000000604500980 */ /* 0x000f62000c101d00 */
[----:B------:R-:W-:-:S03]  /*0940*/  @P3 IMAD.WIDE.U32 R86, R91, 0x10, R86 ;  /* 0x000000105b563825 */ /* 0x000fc600078e0056 */
[----:B------:R-:W5:Y:S04]  /*0950*/  @P3 LDG.E.128 R48, desc[UR6][R84.64] ;  /* 0x0000000654303981 */ /* 0x000f68000c1e1d00 */
[----:B------:R-:W5:Y:S01]  /*0960*/  @P3 LD.E.128 R68, desc[UR6][R86.64] ;  /* 0x0000000656443980 */ /* 0x000f62000c101d00 */
[----:B-1----:R-:W-:-:S04]  /*0970*/  @P3 IMAD.WIDE.U32 R64, R91, 0x10, R64 ;  /* 0x000000105b403825 */ /* 0x002fc800078e0040 */
[----:B------:R-:W-:Y:S01]  /*0980*/  HFMA2 R62, -RZ, RZ, 0, 0 ;  /* 0x00000000ff3e7431 */ /* 0x000fe200000001ff */
[----:B------:R1:W5:Y:S01]  /*0990*/  @P2 LD.E.128 R72, desc[UR6][R60.64] ;  /* 0x000000063c482980 */ /* 0x000362000c101d00 */
[----:B0-----:R-:W-:Y:S02]  /*09a0*/  CS2R R52, SRZ ;  /* 0x0000000000347805 */ /* 0x001fe4000001ff00 */
[----:B------:R-:W-:Y:S02]  /*09b0*/  MOV R58, RZ ;  /* 0x000000ff003a7202 */ /* 0x000fe40000000f00 */
[----:B------:R-:W-:Y:S01]  /*09c0*/  CS2R R56, SRZ ;  /* 0x0000000000387805 */ /* 0x000fe2000001ff00 */
[----:B------:R0:W5:Y:S01]  /*09d0*/  @P3 LDG.E.128 R44, desc[UR6][R64.64] ;  /* 0x00000006402c3981 */ /* 0x000162000c1e1d00 */
[----:B------:R-:W-:Y:S02]  /*09e0*/  MOV R66, RZ ;  /* 0x000000ff00427202 */ /* 0x000fe40000000f00 */
[----:B------:R-:W-:-:S02]  /*09f0*/  @P0 MOV R67, RZ ;  /* 0x000000ff00430202 */ /* 0x000fc40000000f00 */
[----:B------:R-:W-:Y:S02]  /*0a00*/  @P1 MOV R63, RZ ;  /* 0x000000ff003f1202 */ /* 0x000fe40000000f00 */
[----:B-1----:R-:W-:Y:S02]  /*0a10*/  CS2R R60, SRZ ;  /* 0x00000000003c7805 */ /* 0x002fe4000001ff00 */
[----:B------:R-:W-:Y:S02]  /*0a20*/  @P2 MOV R59, RZ ;  /* 0x000000ff003b2202 */ /* 0x000fe40000000f00 */
[----:B------:R-:W-:Y:S02]  /*0a30*/  @P3 MOV R55, RZ ;  /* 0x000000ff00373202 */ /* 0x000fe40000000f00 */
[----:B0-----:R-:W-:Y:S02]  /*0a40*/  CS2R R64, SRZ ;  /* 0x0000000000407805 */ /* 0x001fe4000001ff00 */
[----:B------:R-:W-:Y:S01]  /*0a50*/  @P3 IADD3 R91, PT, PT, R91, 0x20, RZ ;  /* 0x000000205b5b3810 */ /* 0x000fe20007ffe0ff */
[----:B------:R-:W-:Y:S06]  /*0a60*/  @!P4 BRA `(.L_x_2767) ;  /* 0x000000080094c947 */ /* 0x000fec0003800000 */
[----:B------:R-:W0:Y:S08]  /*0a70*/  LDC.64 R84, c[0x0][0x3d0] ;  /* 0x0000f400ff547b82 */ /* 0x000e300000000a00 */
[----:B------:R-:W1:Y:S08]  /*0a80*/  LDC.64 R88, c[0x0][0x3d8] ;  /* 0x0000f600ff587b82 */ /* 0x000e700000000a00 */
[----:B------:R-:W2:Y:S01]  /*0a90*/  LDC.64 R96, c[0x0][0x440] ;  /* 0x00011000ff607b82 */ /* 0x000ea20000000a00 */
[----:B0-----:R-:W-:-:S06]  /*0aa0*/  IMAD.WIDE.U32 R84, R91, 0x10, R84 ;  /* 0x000000105b547825 */ /* 0x001fcc00078e0054 */
[----:B------:R-:W5:Y:S01]  /*0ab0*/  LDG.E.128 R84, desc[UR6][R84.64] ;  /* 0x0000000654547981 */ /* 0x000f62000c1e1d00 */
[----:B-1----:R-:W-:-:S04]  /*0ac0*/  IMAD.WIDE.U32 R88, R91, 0x10, R88 ;  /* 0x000000105b587825 */ /* 0x002fc800078e0058 */
[----:B--2---:R-:W-:Y:S02]  /*0ad0*/  IMAD.WIDE.U32 R96, R91, 0x10, R96 ;  /* 0x000000105b607825 */ /* 0x004fe400078e0060 */
[----:B------:R-:W5:Y:S04]  /*0ae0*/  LDG.E.128 R88, desc[UR6][R88.64] ;  /* 0x0000000658587981 */ /* 0x000f68000c1e1d00 */
[----:B------:R-:W5:Y:S01]  /*0af0*/  LD.E.128 R96, desc[UR6][R96.64] ;  /* 0x0000000660607980 */ /* 0x000f62000c101d00 */
        /* <DEDUP_REMOVED lines=9> */
[----:B------:R-:W-:Y:S01]  /*0b90*/  CS2R R64, SRZ ;  /* 0x0000000000407805 */ /* 0x000fe2000001ff00 */
[----:B------:R-:W-:Y:S06]  /*0ba0*/  BRA `(.L_x_2767) ;  /* 0x0000000800447947 */ /* 0x000fec0003800000 */
.L_x_2765:
        /* <DEDUP_REMOVED lines=23> */
[----:B------:R-:W3:Y:S01]  /*0d20*/  @P2 LDC.64 R94, c[0x0][0x440] ;  /* 0x00011000ff5e2b82 */ /* 0x000ee20000000a00 */
[C---:B------:R-:W-:Y:S01]  /*0d30*/  @P0 LOP3.LUT R105, R2.reuse, 0x20, RZ, 0xfc, !PT ;  /* 0x0000002002690812 */ /* 0x040fe200078efcff */
[----:B------:R0:W5:Y:S06]  /*0d40*/  @P0 LD.E.128 R64, desc[UR6][R4.64] ;  /* 0x0000000604400980 */ /* 0x00016c000c101d00 */
[----:B------:R-:W3:Y:S08]  /*0d50*/  LDC.64 R96, c[0x0][0x3d0] ;  /* 0x0000f400ff607b82 */ /* 0x000ef00000000a00 */
[----:B------:R-:W3:Y:S08]  /*0d60*/  @P3 LDC.64 R98, c[0x0][0x438] ;  /* 0x00010e00ff623b82 */ /* 0x000ef00000000a00 */
[----:B------:R-:W3:Y:S08]  /*0d70*/  LDC.64 R100, c[0x0][0x3d8] ;  /* 0x0000f600ff647b82 */ /* 0x000ef00000000a00 */
[----:B------:R-:W3:Y:S01]  /*0d80*/  @P3 LDC.64 R102, c[0x0][0x440] ;  /* 0x00011000ff663b82 */ /* 0x000ee20000000a00 */
        /* <DEDUP_REMOVED lines=27> */
[----:B------:R-:W-:Y:S01]  /*0f40*/  @P3 IMAD.WIDE.U32 R102, R105, 0x10, R102 ;  /* 0x0000001069663825 */ /* 0x000fe200078e0066 */
[----:B------:R2:W5:Y:S04]  /*0f50*/  @P3 LDG.E.128 R48, desc[UR6][R100.64] ;  /* 0x0000000664303981 */ /* 0x000568000c1e1d00 */
[----:B------:R2:W5:Y:S01]  /*0f60*/  @P3 LD.E.128 R68, desc[UR6][R102.64] ;  /* 0x0000000666443980 */ /* 0x000562000c101d00 */
[----:B------:R-:W-:-:S02]  /*0f70*/  ISETP.GE.U32.AND P1, PT, R3, 0xa0, PT ;  /* 0x000000a00300780c */ /* 0x000fc40003f26070 */
[----:B------:R-:W-:-:S11]  /*0f80*/  @P3 IADD3 R105, PT, PT, R105, 0x20, RZ ;  /* 0x0000002069693810 */ /* 0x000fd60007ffe0ff */
        /* <DEDUP_REMOVED lines=14> */
.L_x_2768:
        /* <DEDUP_REMOVED lines=15> */
[----:B------:R-:W5:Y:S02]  /*1160*/  @P1 LDG.E.128 R32, desc[UR6][R8.64] ;  /* 0x0000000608201981 */ /* 0x000f64000c1e1d00 */
[----:B------:R-:W2:Y:S01]  /*1170*/  LDC.64 R14, c[0x0][0x3d8] ;  /* 0x0000f600ff0e7b82 */ /* 0x000ea20000000a00 */
[C---:B---3--:R-:W-:Y:S01]  /*1180*/  @P1 IMAD.WIDE.U32 R6, R113.reuse, 0x10, R6 ;  /* 0x0000001071061825 */ /* 0x048fe200078e0006 */
[----:B------:R-:W-:-:S04]  /*1190*/  @P1 IADD3 R113, PT, PT, R113, 0x20, RZ ;  /* 0x0000002071711810 */ /* 0x000fc80007ffe0ff */
[----:B------:R-:W5:Y:S02]  /*11a0*/  @P1 LD.E.128 R60, desc[UR6][R6.64] ;  /* 0x00000006063c1980 */ /* 0x000f64000c101d00 */
[----:B------:R-:W3:Y:S01]  /*11b0*/  LDC.64 R100, c[0x0][0x3d0] ;  /* 0x0000f400ff647b82 */ /* 0x000ee20000000a00 */
[----:B----4-:R-:W-:-:S07]  /*11c0*/  @P2 IMAD.WIDE.U32 R72, R113, 0x10, R10 ;  /* 0x0000001071482825 */ /* 0x010fce00078e000a */
[----:B------:R-:W4:Y:S01]  /*11d0*/  @P3 LDC.64 R102, c[0x0][0x438] ;  /* 0x00010e00ff663b82 */ /* 0x000f220000000a00 */
[----:B-1----:R-:W-:-:S07]  /*11e0*/  @P2 IMAD.WIDE.U32 R76, R113, 0x10, R12 ;  /* 0x00000010714c2825 */ /* 0x002fce00078e000c */
[----:B------:R-:W1:Y:S01]  /*11f0*/  LDC.64 R104, c[0x0][0x3d8] ;  /* 0x0000f600ff687b82 */ /* 0x000e620000000a00 */
[C---:B--2---:R-:W-:Y:S01]  /*1200*/  @P2 IMAD.WIDE.U32 R80, R113.reuse, 0x10, R14 ;  /* 0x0000001071502825 */ /* 0x044fe200078e000e */
[----:B------:R-:W-:-:S06]  /*1210*/  @P2 IADD3 R113, PT, PT, R113, 0x20, RZ ;  /* 0x0000002071712810 */ /* 0x000fcc0007ffe0ff */
[----:B------:R-:W2:Y:S01]  /*1220*/  LDC.64 R106, c[0x0][0x3d0] ;  /* 0x0000f400ff6a7b82 */ /* 0x000ea20000000a00 */
[----:B---3--:R-:W-:-:S07]  /*1230*/  @P3 IMAD.WIDE.U32 R100, R113, 0x10, R100 ;  /* 0x0000001071643825 */ /* 0x008fce00078e0064 */
[----:B------:R-:W3:Y:S01]  /*1240*/  LDC.64 R110, c[0x0][0x3d8] ;  /* 0x0000f600ff6e7b82 */ /* 0x000ee20000000a00 */
[C---:B----4-:R-:W-:Y:S01]  /*1250*/  @P3 IMAD.WIDE.U32 R102, R113.reuse, 0x10, R102 ;  /* 0x0000001071663825 */ /* 0x050fe200078e0066 */
[----:B------:R-:W5:Y:S04]  /*1260*/  @P3 LDG.E.128 R44, desc[UR6][R100.64] ;  /* 0x00000006642c3981 */ /* 0x000f68000c1e1d00 */
[----:B------:R-:W5:Y:S02]  /*1270*/  @P3 LD.E.128 R52, desc[UR6][R102.64] ;  /* 0x0000000666343980 */ /* 0x000f64000c101d00 */
[----:B------:R-:W4:Y:S01]  /*1280*/  @P4 LDC.64 R108, c[0x0][0x438] ;  /* 0x00010e00ff6c4b82 */ /* 0x000f220000000a00 */
[C---:B-1----:R-:W-:Y:S01]  /*1290*/  @P3 IMAD.WIDE.U32 R104, R113.reuse, 0x10, R104 ;  /* 0x0000001071683825 */ /* 0x042fe200078e0068 */
[----:B------:R-:W-:-:S06]  /*12a0*/  @P3 IADD3 R113, PT, PT, R113, 0x20, RZ ;  /* 0x0000002071713810 */ /* 0x000fcc0007ffe0ff */
[----:B------:R-:W1:Y:S01]  /*12b0*/  LDC.64 R16, c[0x0][0x3d0] ;  /* 0x0000f400ff107b82 */ /* 0x000e620000000a00 */
[C---:B--2---:R-:W-:Y:S01]  /*12c0*/  @P4 IMAD.WIDE.U32 R10, R113.reuse, 0x10, R106 ;  /* 0x00000010710a4825 */ /* 0x044fe200078e006a */
[----:B------:R-:W5:Y:S04]  /*12d0*/  @P3 LDG.E.128 R48, desc[UR6][R104.64] ;  /* 0x0000000668303981 */ /* 0x000f68000c1e1d00 */
[----:B------:R-:W5:Y:S02]  /*12e0*/  @P4 LDG.E.128 R84, desc[UR6][R10.64] ;  /* 0x000000060a544981 */ /* 0x000f64000c1e1d00 */
[----:B------:R-:W2:Y:S01]  /*12f0*/  @P0 LDC.64 R18, c[0x0][0x438] ;  /* 0x00010e00ff120b82 */ /* 0x000ea20000000a00 */
[----:B---3--:R-:W-:-:S07]  /*1300*/  @P4 IMAD.WIDE.U32 R14, R113, 0x10, R110 ;  /* 0x00000010710e4825 */ /* 0x008fce00078e006e */
[----:B------:R-:W0:Y:S01]  /*1310*/  LDC.64 R68, c[0x0][0x3d8] ;  /* 0x0000f600ff447b82 */ /* 0x000e220000000a00 */
[----:B----4-:R-:W-:Y:S01]  /*1320*/  @P4 IMAD.WIDE.U32 R12, R113, 0x10, R108 ;  /* 0x00000010710c4825 */ /* 0x010fe200078e006c */
[----:B------:R-:W5:Y:S04]  /*1330*/  @P4 LDG.E.128 R88, desc[UR6][R14.64] ;  /* 0x000000060e584981 */ /* 0x000f68000c1e1d00 */
[----:B------:R-:W5:Y:S01]  /*1340*/  @P4 LD.E.128 R92, desc[UR6][R12.64] ;  /* 0x000000060c5c4980 */ /* 0x000f62000c101d00 */
[----:B-1----:R-:W-:-:S04]  /*1350*/  @P0 IMAD.WIDE.U32 R16, R2, 0x10, R16 ;  /* 0x0000001002100825 */ /* 0x002fc800078e0010 */
[----:B------:R-:W-:Y:S01]  /*1360*/  HFMA2 R70, -RZ, RZ, 0, 0 ;  /* 0x00000000ff467431 */ /* 0x000fe200000001ff */
[----:B------:R1:W5:Y:S04]  /*1370*/  @P2 LDG.E.128 R36, desc[UR6][R72.64] ;  /* 0x0000000648242981 */ /* 0x000368000c1e1d00 */
[----:B------:R-:W5:Y:S01]  /*1380*/  @P0 LDG.E.128 R20, desc[UR6][R16.64] ;  /* 0x0000000610140981 */ /* 0x000f62000c1e1d00 */
[----:B--2---:R-:W-:-:S04]  /*1390*/  @P0 IMAD.WIDE.U32 R18, R2, 0x10, R18 ;  /* 0x0000001002120825 */ /* 0x004fc800078e0012 */
[----:B------:R-:W-:Y:S01]  /*13a0*/  HFMA2 R78, -RZ, RZ, 0, 0 ;  /* 0x00000000ff4e7431 */ /* 0x000fe200000001ff */
[----:B------:R2:W5:Y:S04]  /*13b0*/  @P2 LD.E.128 R56, desc[UR6][R76.64] ;  /* 0x000000064c382980 */ /* 0x000568000c101d00 */
[----:B------:R-:W5:Y:S01]  /*13c0*/  @P0 LD.E.128 R64, desc[UR6][R18.64] ;  /* 0x0000000612400980 */ /* 0x000f62000c101d00 */
[----:B0-----:R-:W-:Y:S01]  /*13d0*/  @P0 IMAD.WIDE.U32 R4, R2, 0x10, R68 ;  /* 0x0000001002040825 */ /* 0x001fe200078e0044 */
[----:B------:R-:W-:Y:S02]  /*13e0*/  MOV R74, RZ ;  /* 0x000000ff004a7202 */ /* 0x000fe40000000f00 */
[----:B------:R0:W5:Y:S04]  /*13f0*/  @P2 LDG.E.128 R40, desc[UR6][R80.64] ;  /* 0x0000000650282981 */ /* 0x000168000c1e1d00 */
[----:B------:R3:W5:Y:S01]  /*1400*/  @P0 LDG.E.128 R24, desc[UR6][R4.64] ;  /* 0x0000000604180981 */ /* 0x000762000c1e1d00 */
[----:B------:R-:W-:-:S02]  /*1410*/  CS2R R68, SRZ ;  /* 0x0000000000447805 */ /* 0x000fc4000001ff00 */
[----:B-1----:R-:W-:Y:S02]  /*1420*/  CS2R R72, SRZ ;  /* 0x0000000000487805 */ /* 0x002fe4000001ff00 */
[----:B--2---:R-:W-:Y:S02]  /*1430*/  CS2R R76, SRZ ;  /* 0x00000000004c7805 */ /* 0x004fe4000001ff00 */
[----:B------:R-:W-:Y:S02]  /*1440*/  MOV R82, RZ ;  /* 0x000000ff00527202 */ /* 0x000fe40000000f00 */
[----:B------:R-:W-:Y:S02]  /*1450*/  @P4 CS2R R98, SRZ ;  /* 0x0000000000624805 */ /* 0x000fe4000001ff00 */
[----:B0-----:R-:W-:Y:S02]  /*1460*/  CS2R R80, SRZ ;  /* 0x0000000000507805 */ /* 0x001fe4000001ff00 */
[----:B------:R-:W-:-:S02]  /*1470*/  @P0 MOV R83, RZ ;  /* 0x000000ff00530202 */ /* 0x000fc40000000f00 */
[----:B------:R-:W-:Y:S02]  /*1480*/  @P4 CS2R R96, SRZ ;  /* 0x0000000000604805 */ /* 0x000fe4000001ff00 */
[----:B------:R-:W-:Y:S02]  /*1490*/  @P1 MOV R79, RZ ;  /* 0x000000ff004f1202 */ /* 0x000fe40000000f00 */
[----:B------:R-:W-:Y:S02]  /*14a0*/  @P2 MOV R75, RZ ;  /* 0x000000ff004b2202 */ /* 0x000fe40000000f00 */
[----:B---3--:R-:W-:-:S07]  /*14b0*/  @P3 MOV R71, RZ ;  /* 0x000000ff00473202 */ /* 0x008fce0000000f00 */
.L_x_2767:
[----:B------:R-:W-:Y:S05]  /*14c0*/  BSYNC.RECONVERGENT B0 ;  /* 0x0000000000007941 */ /* 0x000fea0003800200 */
.L_x_2764:
[----:B------:R-:W0:Y:S02]  /*14d0*/  LDCU UR4, c[0x0][0x384] ;  /* 0x00007080ff0477ac */ /* 0x000e240008000800 */
[----:B0-----:R-:W-:-:S13]  /*14e0*/  ISETP.GE.AND P1, PT, R0, UR4, PT ;  /* 0x0000000400007c0c */ /* 0x001fda000bf26270 */
[----:B------:R-:W-:Y:S05]  /*14f0*/  @P1 EXIT ;  /* 0x000000000000194d */ /* 0x000fea0003800000 */
[----:B------:R-:W0:Y:S01]  /*1500*/  LDCU.U8 UR4, c[0x0][0x410] ;  /* 0x00008200ff0477ac */ /* 0x000e220008000000 */
[----:B------:R-:W1:Y:S01]  /*1510*/  LDCU UR9, c[0x0][0x388] ;  /* 0x00007100ff0977ac */ /* 0x000e620008000800 */
[----:B------:R-:W2:Y:S01]  /*1520*/  LDCU UR8, c[0x0][0x448] ;  /* 0x00008900ff0877ac */ /* 0x000ea20008000800 */
[----:B------:R-:W3:Y:S01]  /*1530*/  LDCU.64 UR10, c[0x0][0x398] ;  /* 0x00007300ff0a77ac */ /* 0x000ee20008000a00 */
[----:B------:R-:W4:Y:S01]  /*1540*/  LDCU.64 UR12, c[0x0][0x3a0] ;  /* 0x00007400ff0c77ac */ /* 0x000f220008000a00 */
[----:B0-----:R-:W-:-:S11]  /*1550*/  UISETP.NE.AND UP2, UPT, UR4, URZ, UPT ;  /* 0x000000ff0400728c */ /* 0x001fd6000bf45270 */
.L_x_2810:
[----:B-1----:R-:W-:Y:S01]  /*1560*/  IMAD R19, R0, UR9, RZ ;  /* 0x0000000900137c24 */ /* 0x002fe2000f8e02ff */
[----:B------:R-:W-:Y:S04]  /*1570*/  BSSY.RECONVERGENT B0, `(.L_x_2769) ;  /* 0x000008c000007945 */ /* 0x000fe80003800200 */
[----:B------:R-:W-:-:S04]  /*1580*/  SHF.R.S32.HI R112, RZ, 0x1f, R19 ;  /* 0x0000001fff707819 */ /* 0x000fc80000011413 */
[----:B------:R-:W-:-:S04]  /*1590*/  LEA.HI R19, R112, R19, RZ, 0x3 ;  /* 0x0000001370137211 */ /* 0x000fc800078f18ff */
[----:B------:R-:W-:-:S04]  /*15a0*/  LEA.HI.SX32 R144, R19, R2, 0x1d ;  /* 0x0000000213907211 */ /* 0x000fc800078feaff */
[----:B------:R-:W-:Y:S01]  /*15b0*/  MOV R118, R144 ;  /* 0x0000009000767202 */ /* 0x000fe20000000f00 */
[----:B------:R-:W-:Y:S06]  /*15c0*/  @!P0 BRA `(.L_x_2770) ;  /* 0x0000000800188947 */ /* 0x000fec0003800000 */
[----:B---3--:R-:W-:Y:S01]  /*15d0*/  ISETP.NE.U32.AND P0, PT, RZ, UR10, PT ;  /* 0x0000000aff007c0c */ /* 0x008fe2000bf05070 */
[----:B------:R-:W0:Y:S01]  /*15e0*/  LDC.64 R112, c[0x0][0x390] ;  /* 0x0000e400ff707b82 */ /* 0x000e220000000a00 */
[----:B----4-:R-:W-:Y:S02]  /*15f0*/  ISETP.NE.U32.AND P1, PT, RZ, UR12, PT ;  /* 0x0000000cff007c0c */ /* 0x010fe4000bf25070 */
[----:B------:R-:W-:Y:S02]  /*1600*/  ISETP.NE.AND.EX P0, PT, RZ, UR11, PT, P0 ;  /* 0x0000000bff007c0c */ /* 0x000fe4000bf05300 */
[----:B------:R-:W-:-:S11]  /*1610*/  ISETP.NE.AND.EX P1, PT, RZ, UR13, PT, P1 ;  /* 0x0000000dff007c0c */ /* 0x000fd6000bf25310 */
[----:B------:R-:W1:Y:S08]  /*1620*/  @P0 LDC.64 R116, c[0x0][0x398] ;  /* 0x0000e600ff740b82 */ /* 0x000e700000000a00 */
[----:B------:R-:W3:Y:S01]  /*1630*/  @P1 LDC.64 R4, c[0x0][0x3a0] ;  /* 0x0000e800ff041b82 */ /* 0x000ee20000000a00 */
[----:B0-----:R-:W-:-:S06]  /*1640*/  IMAD.WIDE.U32 R112, R144, 0x10, R112 ;  /* 0x0000001090707825 */ /* 0x001fcc00078e0070 */
[----:B------:R-:W5:Y:S01]  /*1650*/  LDG.E.128 R112, desc[UR6][R112.64] ;  /* 0x0000000670707981 */ /* 0x000f62000c1e1d00 */
[----:B-1----:R-:W-:-:S05]  /*1660*/  @P0 IMAD.WIDE.U32 R116, R144, 0x10, R116 ;  /* 0x0000001090740825 */ /* 0x002fca00078e0074 */
[----:B------:R0:W5:Y:S01]  /*1670*/  @P0 LDG.E.128 R100, desc[UR6][R116.64] ;  /* 0x0000000674640981 */ /* 0x000162000c1e1d00 */
[----:B---3--:R-:W-:-:S05]  /*1680*/  @P1 IMAD.WIDE.U32 R4, R144, 0x10, R4 ;  /* 0x0000001090041825 */ /* 0x008fca00078e0004 */
[----:B------:R0:W5:Y:S01]  /*1690*/  @P1 LDG.E.128 R104, desc[UR6][R4.64] ;  /* 0x0000000604681981 */ /* 0x000162000c1e1d00 */
[----:B------:R-:W-:Y:S05]  /*16a0*/  @!P0 BRA `(.L_x_2771) ;  /* 0x00000004002c8947 */ /* 0x000fea0003800000 */
[----:B------:R-:W-:Y:S05]  /*16b0*/  @!P1 BRA `(.L_x_2772) ;  /* 0x0000000000b49947 */ /* 0x000fea0003800000 */
[----:B0----5:R-:W-:Y:S02]  /*16c0*/  HADD2.F32 R4, -RZ, R112.H0_H0 ;  /* 0x20000070ff047230 */ /* 0x021fe40000004100 */
[----:B------:R-:W-:Y:S02]  /*16d0*/  HADD2.F32 R5, -RZ, R100.H0_H0 ;  /* 0x20000064ff057230 */ /* 0x000fe40000004100 */
[----:B------:R-:W-:Y:S02]  /*16e0*/  HADD2.F32 R112, -RZ, R112.H1_H1 ;  /* 0x30000070ff707230 */ /* 0x000fe40000004100 */
[--C-:B------:R-:W-:Y:S02]  /*16f0*/  HADD2.F32 R19, -RZ, R114.reuse.H0_H0 ;  /* 0x20000072ff137230 */ /* 0x100fe40000004100 */
[----:B------:R-:W-:Y:S01]  /*1700*/  FADD.FTZ R4, R4, R5 ;  /* 0x0000000504047221 */ /* 0x000fe20000010000 */
[----:B------:R-:W-:Y:S02]  /*1710*/  HADD2.F32 R109, -RZ, R114.H1_H1 ;  /* 0x30000072ff6d7230 */ /* 0x000fe40000004100 */
[----:B------:R-:W-:-:S02]  /*1720*/  HADD2.F32 R5, -RZ, R100.H1_H1 ;  /* 0x30000064ff057230 */ /* 0x000fc40000004100 */
[----:B------:R-:W-:Y:S02]  /*1730*/  HADD2.F32 R7, -RZ, R113.H0_H0 ;  /* 0x20000071ff077230 */ /* 0x000fe40000004100 */
[----:B------:R-:W-:Y:S02]  /*1740*/  HADD2.F32 R108, -RZ, R101.H0_H0 ;  /* 0x20000065ff6c7230 */ /* 0x000fe40000004100 */
[----:B------:R-:W-:Y:S01]  /*1750*/  FADD.FTZ R112, R112, R5 ;  /* 0x0000000570707221 */ /* 0x000fe20000010000 */
[--C-:B------:R-:W-:Y:S02]  /*1760*/  HADD2.F32 R114, -RZ, R102.reuse.H0_H0 ;  /* 0x20000066ff727230 */ /* 0x100fe40000004100 */
[----:B------:R-:W-:Y:S02]  /*1770*/  HADD2.F32 R116, -RZ, R102.H1_H1 ;  /* 0x30000066ff747230 */ /* 0x000fe40000004100 */
[----:B------:R-:W-:Y:S01]  /*1780*/  FADD.FTZ R7, R7, R108 ;  /* 0x0000006c07077221 */ /* 0x000fe20000010000 */
[----:B------:R-:W-:-:S02]  /*1790*/  HADD2.F32 R5, -RZ, R104.H0_H0 ;  /* 0x20000068ff057230 */ /* 0x000fc40000004100 */
[----:B------:R-:W-:Y:S01]  /*17a0*/  FADD.FTZ R19, R19, R114 ;  /* 0x0000007213137221 */ /* 0x000fe20000010000 */
[----:B------:R-:W-:Y:S02]  /*17b0*/  HADD2.F32 R108, -RZ, R105.H0_H0 ;  /* 0x20000069ff6c7230 */ /* 0x000fe40000004100 */
[----:B------:R-:W-:Y:S01]  /*17c0*/  FADD.FTZ R109, R109, R116 ;  /* 0x000000746d6d7221 */ /* 0x000fe20000010000 */
[----:B------:R-:W-:Y:S02]  /*17d0*/  HADD2.F32 R114, -RZ, R106.H0_H0 ;  /* 0x2000006aff727230 */ /* 0x000fe40000004100 */
[----:B------:R-:W-:Y:S01]  /*17e0*/  FADD.FTZ R4, R4, R5 ;  /* 0x0000000504047221 */ /* 0x000fe20000010000 */
[----:B------:R-:W-:Y:S02]  /*17f0*/  HADD2.F32 R111, -RZ, R115.H0_H0 ;  /* 0x20000073ff6f7230 */ /* 0x000fe40000004100 */
[----:B------:R-:W-:Y:S01]  /*1800*/  FADD.FTZ R5, R7, R108 ;  /* 0x0000006c07057221 */ /* 0x000fe20000010000 */
[----:B------:R-:W-:-:S02]  /*1810*/  HADD2.F32 R113, -RZ, R113.H1_H1 ;  /* 0x30000071ff717230 */ /* 0x000fc40000004100 */
[----:B------:R-:W-:Y:S01]  /*1820*/  FADD.FTZ R123, R19, R114 ;  /* 0x00000072137b7221 */ /* 0x000fe20000010000 */
[----:B------:R-:W-:Y:S02]  /*1830*/  HADD2.F32 R115, -RZ, R115.H1_H1 ;  /* 0x30000073ff737230 */ /* 0x000fe40000004100 */
[----:B------:R-:W-:Y:S02]  /*1840*/  HADD2.F32 R110, -RZ, R101.H1_H1 ;  /* 0x30000065ff6e7230 */ /* 0x000fe40000004100 */
[--C-:B------:R-:W-:Y:S02]  /*1850*/  HADD2.F32 R116, -RZ, R103.reuse.H0_H0 ;  /* 0x20000067ff747230 */ /* 0x100fe40000004100 */
[----:B------:R-:W-:Y:S02]  /*1860*/  HADD2.F32 R118, -RZ, R103.H1_H1 ;  /* 0x30000067ff767230 */ /* 0x000fe40000004100 */
[----:B------:R-:W-:Y:S01]  /*1870*/  FADD.FTZ R110, R113, R110 ;  /* 0x0000006e716e7221 */ /* 0x000fe20000010000 */
[----:B------:R-:W-:-:S02]  /*1880*/  HADD2.F32 R108, -RZ, R107.H0_H0 ;  /* 0x2000006bff6c7230 */ /* 0x000fc40000004100 */
[----:B------:R-:W-:Y:S01]  /*1890*/  FADD.FTZ R111, R111, R116 ;  /* 0x000000746f6f7221 */ /* 0x000fe20000010000 */
[----:B------:R-:W-:Y:S02]  /*18a0*/  HADD2.F32 R140, -RZ, R107.H1_H1 ;  /* 0x3000006bff8c7230 */ /* 0x000fe40000004100 */
[----:B------:R-:W-:Y:S01]  /*18b0*/  FADD.FTZ R115, R115, R118 ;  /* 0x0000007673737221 */ /* 0x000fe20000010000 */
[----:B------:R-:W-:Y:S02]  /*18c0*/  HADD2.F32 R132, -RZ, R106.H1_H1 ;  /* 0x3000006aff847230 */ /* 0x000fe40000004100 */
[----:B------:R-:W-:Y:S01]  /*18d0*/  FADD.FTZ R131, R111, R108 ;  /* 0x0000006c6f837221 */ /* 0x000fe20000010000 */
[----:B------:R-:W-:Y:S02]  /*18e0*/  HADD2.F32 R19, -RZ, R105.H1_H1 ;  /* 0x30000069ff137230 */ /* 0x000fe40000004100 */
[----:B------:R-:W-:Y:S01]  /*18f0*/  FADD.FTZ R140, R115, R140 ;  /* 0x0000008c738c7221 */ /* 0x000fe20000010000 */
[----:B------:R-:W-:-:S02]  /*1900*/  HADD2.F32 R7, -RZ, R104.H1_H1 ;  /* 0x30000068ff077230 */ /* 0x000fc40000004100 */
[----:B------:R-:W-:Y:S01]  /*1910*/  FADD.FTZ R132, R109, R132 ;  /* 0x000000846d847221 */ /* 0x000fe20000010000 */
[----:B------:R-:W-:Y:S01]  /*1920*/  FADD.FTZ R122, R110, R19 ;  /* 0x000000136e7a7221 */ /* 0x000fe20000010000 */
[----:B------:R-:W-:Y:S01]  /*1930*/  F2FP.F16.F32.PACK_AB R111, R140, R131 ;  /* 0x000000838c6f723e */ /* 0x000fe200000000ff */
[----:B------:R-:W-:Y:S02]  /*1940*/  FADD.FTZ R7, R112, R7 ;  /* 0x0000000770077221 */ /* 0x000fe40000010000 */
[----:B------:R-:W-:Y:S02]  /*1950*/  F2FP.F16.F32.PACK_AB R110, R132, R123 ;  /* 0x0000007b846e723e */ /* 0x000fe400000000ff */
[----:B------:R-:W-:Y:S02]  /*1960*/  F2FP.F16.F32.PACK_AB R109, R122, R5 ;  /* 0x000000057a6d723e */ /* 0x000fe400000000ff */
[----:B------:R-:W-:Y:S01]  /*1970*/  F2FP.F16.F32.PACK_AB R108, R7, R4 ;  /* 0x00000004076c723e */ /* 0x000fe200000000ff */
[----:B------:R-:W-:Y:S06]  /*1980*/  BRA `(.L_x_2773) ;  /* 0x00000004000c7947 */ /* 0x000fec0003800000 */
.L_x_2772:
[----:B0----5:R-:W-:Y:S02]  /*1990*/  HADD2.F32 R4, -RZ, R112.H0_H0 ;  /* 0x20000070ff047230 */ /* 0x021fe40000004100 */
[----:B------:R-:W-:Y:S02]  /*19a0*/  HADD2.F32 R5, -RZ, R100.H0_H0 ;  /* 0x20000064ff057230 */ /* 0x000fe40000004100 */
[----:B------:R-:W-:Y:S02]  /*19b0*/  HADD2.F32 R19, -RZ, R113.H0_H0 ;  /* 0x20000071ff137230 */ /* 0x000fe40000004100 */
[----:B------:R-:W-:Y:S02]  /*19c0*/  HADD2.F32 R123, -RZ, R114.H0_H0 ;  /* 0x20000072ff7b7230 */ /* 0x000fe40000004100 */
[----:B------:R-:W-:Y:S01]  /*19d0*/  FADD.FTZ R4, R4, R5 ;  /* 0x0000000504047221 */ /* 0x000fe20000010000 */
[----:B------:R-:W-:Y:S02]  /*19e0*/  HADD2.F32 R108, -RZ, R101.H0_H0 ;  /* 0x20000065ff6c7230 */ /* 0x000fe40000004100 */
[----:B------:R-:W-:-:S02]  /*19f0*/  HADD2.F32 R110, -RZ, R102.H0_H0 ;  /* 0x20000066ff6e7230 */ /* 0x000fc40000004100 */
[----:B------:R-:W-:Y:S02]  /*1a00*/  HADD2.F32 R131, -RZ, R115.H0_H0 ;  /* 0x20000073ff837230 */ /* 0x000fe40000004100 */
[----:B------:R-:W-:Y:S01]  /*1a10*/  FADD.FTZ R5, R19, R108 ;  /* 0x0000006c13057221 */ /* 0x000fe20000010000 */
[----:B------:R-:W-:Y:S02]  /*1a20*/  HADD2.F32 R7, -RZ, R112.H1_H1 ;  /* 0x30000070ff077230 */ /* 0x000fe40000004100 */
[----:B------:R-:W-:Y:S01]  /*1a30*/  FADD.FTZ R123, R123, R110 ;  /* 0x0000006e7b7b7221 */ /* 0x000fe20000010000 */
[----:B------:R-:W-:Y:S02]  /*1a40*/  HADD2.F32 R113, -RZ, R113.H1_H1 ;  /* 0x30000071ff717230 */ /* 0x000fe40000004100 */
[----:B------:R-:W-:Y:S02]  /*1a50*/  HADD2.F32 R114, -RZ, R114.H1_H1 ;  /* 0x30000072ff727230 */ /* 0x000fe40000004100 */
[----:B------:R-:W-:-:S02]  /*1a60*/  HADD2.F32 R115, -RZ, R115.H1_H1 ;  /* 0x30000073ff737230 */ /* 0x000fc40000004100 */
[--C-:B------:R-:W-:Y:S02]  /*1a70*/  HADD2.F32 R110, -RZ, R103.reuse.H0_H0 ;  /* 0x20000067ff6e7230 */ /* 0x100fe40000004100 */
[----:B------:R-:W-:Y:S02]  /*1a80*/  HADD2.F32 R140, -RZ, R103.H1_H1 ;  /* 0x30000067ff8c7230 */ /* 0x000fe40000004100 */
        /* <DEDUP_REMOVED lines=13> */
.L_x_2771:
[----:B------:R-:W-:Y:S05]  /*1b60*/  @!P1 BRA `(.L_x_2774) ;  /* 0x0000000000749947 */ /* 0x000fea0003800000 */
        /* <DEDUP_REMOVED lines=29> */
.L_x_2774:
[--C-:B0----5:R-:W-:Y:S02]  /*1d40*/  HADD2.F32 R4, -RZ, R112.reuse.H0_H0 ;  /* 0x20000070ff047230 */ /* 0x121fe40000004100 */
[----:B------:R-:W-:Y:S02]  /*1d50*/  HADD2.F32 R7, -RZ, R112.H1_H1 ;  /* 0x30000070ff077230 */ /* 0x000fe40000004100 */
[--C-:B------:R-:W-:Y:S02]  /*1d60*/  HADD2.F32 R5, -RZ, R113.reuse.H0_H0 ;  /* 0x20000071ff057230 */ /* 0x100fe40000004100 */
[----:B------:R-:W-:Y:S02]  /*1d70*/  HADD2.F32 R122, -RZ, R113.H1_H1 ;  /* 0x30000071ff7a7230 */ /* 0x000fe40000004100 */
[--C-:B------:R-:W-:Y:S02]  /*1d80*/  HADD2.F32 R123, -RZ, R114.reuse.H0_H0 ;  /* 0x20000072ff7b7230 */ /* 0x100fe40000004100 */
[----:B------:R-:W-:-:S02]  /*1d90*/  HADD2.F32 R132, -RZ, R114.H1_H1 ;  /* 0x30000072ff847230 */ /* 0x000fc40000004100 */
[--C-:B------:R-:W-:Y:S02]  /*1da0*/  HADD2.F32 R131, -RZ, R115.reuse.H0_H0 ;  /* 0x20000073ff837230 */ /* 0x100fe40000004100 */
[----:B------:R-:W-:-:S07]  /*1db0*/  HADD2.F32 R140, -RZ, R115.H1_H1 ;  /* 0x30000073ff8c7230 */ /* 0x000fce0000004100 */
.L_x_2773:
[----:B------:R-:W0:Y:S01]  /*1dc0*/  @UP0 LDCU.64 UR4, c[0x0][0x3a8] ;  /* 0x00007500ff0407ac */ /* 0x000e220008000a00 */
[----:B------:R-:W-:Y:S01]  /*1dd0*/  PLOP3.LUT P0, PT, PT, PT, UP0, 0x80, 0x8 ;  /* 0x000000000008781c */ /* 0x000fe20003f0f008 */
[----:B------:R-:W-:Y:S01]  /*1de0*/  HFMA2 R113, -RZ, RZ, 0, 9.5367431640625e-07 ;  /* 0x00000010ff717431 */ /* 0x000fe200000001ff */
[----:B------:R-:W-:Y:S02]  /*1df0*/  PLOP3.LUT P1, PT, PT, PT, UP0, 0x80, 0x8 ;  /* 0x000000000008781c */ /* 0x000fe40003f2f008 */
[----:B------:R-:W-:-:S09]  /*1e00*/  IADD3 R118, PT, PT, R144, 0x20, RZ ;  /* 0x0000002090767810 */ /* 0x000fd20007ffe0ff */
[----:B0-----:R-:W-:-:S05]  /*1e10*/  @P0 IMAD.WIDE.U32 R112, R144, R113, UR4 ;  /* 0x0000000490700e25 */ /* 0x001fca000f8e0071 */
[----:B------:R0:W-:Y:S02]  /*1e20*/  @P1 STG.E.128 desc[UR6][R112.64], R108 ;  /* 0x0000006c70001986 */ /* 0x0001e4000c101d06 */
.L_x_2770:
[----:B--234-:R-:W-:Y:S05]  /*1e30*/  BSYNC.RECONVERGENT B0 ;  /* 0x0000000000007941 */ /* 0x01cfea0003800200 */
.L_x_2769:
[----:B------:R-:W-:Y:S01]  /*1e40*/  ISETP.GE.U32.AND P0, PT, R3, 0x40, PT ;  /* 0x000000400300780c */ /* 0x000fe20003f06070 */
[----:B------:R-:W-:Y:S03]  /*1e50*/  BSSY.RECONVERGENT B0, `(.L_x_2775) ;  /* 0x000008f000007945 */ /* 0x000fe60003800200 */
[----:B------:R-:W-:-:S09]  /*1e60*/  P2R R19, PR, RZ, 0x1 ;  /* 0x00000001ff137803 */ /* 0x000fd20000000000 */
[----:B------:R-:W-:Y:S05]  /*1e70*/  @!P0 BRA `(.L_x_2776) ;  /* 0x0000000800308947 */ /* 0x000fea0003800000 */
[----:B------:R-:W-:Y:S01]  /*1e80*/  ISETP.NE.U32.AND P0, PT, RZ, UR10, PT ;  /* 0x0000000aff007c0c */ /* 0x000fe2000bf05070 */
[----:B0-----:R-:W0:Y:S01]  /*1e90*/  LDC.64 R112, c[0x0][0x390] ;  /* 0x0000e400ff707b82 */ /* 0x001e220000000a00 */
        /* <DEDUP_REMOVED lines=14> */
[----:B------:R-:W-:-:S04]  /*1f80*/  UISETP.NE.U32.AND UP1, UPT, UR12, URZ, UPT ;  /* 0x000000ff0c00728c */ /* 0x000fc8000bf25070 */
[----:B------:R-:W-:-:S09]  /*1f90*/  UISETP.NE.AND.EX UP1, UPT, UR13, URZ, UPT, UP1 ;  /* 0x000000ff0d00728c */ /* 0x000fd2000bf25310 */
[----:B------:R-:W-:Y:S05]  /*1fa0*/  BRA.U UP1, `(.L_x_2778) ;  /* 0x0000000101247547 */ /* 0x000fea000b800000 */
[--C-:B-----5:R-:W-:Y:S02]  /*1fb0*/  HADD2.F32 R6, -RZ, R112.reuse.H0_H0 ;  /* 0x20000070ff067230 */ /* 0x120fe40000004100 */
[----:B------:R-:W-:Y:S02]  /*1fc0*/  HADD2.F32 R11, -RZ, R112.H1_H1 ;  /* 0x30000070ff0b7230 */ /* 0x000fe40000004100 */
[--C-:B------:R-:W-:Y:S02]  /*1fd0*/  HADD2.F32 R12, -RZ, R113.reuse.H0_H0 ;  /* 0x20000071ff0c7230 */ /* 0x100fe40000004100 */
[----:B------:R-:W-:Y:S02]  /*1fe0*/  HADD2.F32 R125, -RZ, R113.H1_H1 ;  /* 0x30000071ff7d7230 */ /* 0x000fe40000004100 */
[--C-:B------:R-:W-:Y:S02]  /*1ff0*/  HADD2.F32 R124, -RZ, R114.reuse.H0_H0 ;  /* 0x20000072ff7c7230 */ /* 0x100fe40000004100 */
[----:B------:R-:W-:-:S02]  /*2000*/  HADD2.F32 R133, -RZ, R114.H1_H1 ;  /* 0x30000072ff857230 */ /* 0x000fc40000004100 */
[--C-:B------:R-:W-:Y:S02]  /*2010*/  HADD2.F32 R134, -RZ, R115.reuse.H0_H0 ;  /* 0x20000073ff867230 */ /* 0x100fe40000004100 */
[----:B------:R-:W-:Y:S01]  /*2020*/  HADD2.F32 R141, -RZ, R115.H1_H1 ;  /* 0x30000073ff8d7230 */ /* 0x000fe20000004100 */
[----:B------:R-:W-:Y:S06]  /*2030*/  BRA `(.L_x_2779) ;  /* 0x0000000400a47947 */ /* 0x000fec0003800000 */
.L_x_2778:
[----:B-----5:R-:W-:Y:S02]  /*2040*/  HADD2.F32 R6, -RZ, R112.H0_H0 ;  /* 0x20000070ff067230 */ /* 0x020fe40000004100 */
[----:B------:R-:W-:Y:S02]  /*2050*/  HADD2.F32 R12, -RZ, R113.H0_H0 ;  /* 0x20000071ff0c7230 */ /* 0x000fe40000004100 */
[----:B------:R-:W-:Y:S02]  /*2060*/  HADD2.F32 R11, -RZ, R104.H0_H0 ;  /* 0x20000068ff0b7230 */ /* 0x000fe40000004100 */
[----:B------:R-:W-:Y:S02]  /*2070*/  HADD2.F32 R19, -RZ, R105.H0_H0 ;  /* 0x20000069ff137230 */ /* 0x000fe40000004100 */
[----:B------:R-:W-:Y:S02]  /*2080*/  HADD2.F32 R124, -RZ, R114.H0_H0 ;  /* 0x20000072ff7c7230 */ /* 0x000fe40000004100 */
[----:B------:R-:W-:Y:S01]  /*2090*/  FADD.FTZ R6, R11, R6 ;  /* 0x000000060b067221 */ /* 0x000fe20000010000 */
[----:B------:R-:W-:-:S02]  /*20a0*/  HADD2.F32 R134, -RZ, R115.H0_H0 ;  /* 0x20000073ff867230 */ /* 0x000fc40000004100 */
[----:B------:R-:W-:Y:S01]  /*20b0*/  FADD.FTZ R12, R19, R12 ;  /* 0x0000000c130c7221 */ /* 0x000fe20000010000 */
[----:B------:R-:W-:Y:S02]  /*20c0*/  HADD2.F32 R112, -RZ, R112.H1_H1 ;  /* 0x30000070ff707230 */ /* 0x000fe40000004100 */
[----:B------:R-:W-:Y:S02]  /*20d0*/  HADD2.F32 R113, -RZ, R113.H1_H1 ;  /* 0x30000071ff717230 */ /* 0x000fe40000004100 */
[----:B------:R-:W-:Y:S02]  /*20e0*/  HADD2.F32 R114, -RZ, R114.H1_H1 ;  /* 0x30000072ff727230 */ /* 0x000fe40000004100 */
[----:B------:R-:W-:Y:S02]  /*20f0*/  HADD2.F32 R109, -RZ, R106.H0_H0 ;  /* 0x2000006aff6d7230 */ /* 0x000fe40000004100 */
[----:B------:R-:W-:Y:S02]  /*2100*/  HADD2.F32 R115, -RZ, R115.H1_H1 ;  /* 0x30000073ff737230 */ /* 0x000fe40000004100 */
[----:B------:R-:W-:-:S02]  /*2110*/  HADD2.F32 R19, -RZ, R107.H0_H0 ;  /* 0x2000006bff137230 */ /* 0x000fc40000004100 */
[----:B------:R-:W-:Y:S01]  /*2120*/  FADD.FTZ R124, R109, R124 ;  /* 0x0000007c6d7c7221 */ /* 0x000fe20000010000 */
[----:B------:R-:W-:Y:S02]  /*2130*/  HADD2.F32 R110, -RZ, R107.H1_H1 ;  /* 0x3000006bff6e7230 */ /* 0x000fe40000004100 */
[----:B------:R-:W-:Y:S02]  /*2140*/  HADD2.F32 R133, -RZ, R106.H1_H1 ;  /* 0x3000006aff857230 */ /* 0x000fe40000004100 */
[----:B------:R-:W-:Y:S01]  /*2150*/  FADD.FTZ R134, R19, R134 ;  /* 0x0000008613867221 */ /* 0x000fe20000010000 */
[----:B------:R-:W-:Y:S02]  /*2160*/  HADD2.F32 R108, -RZ, R105.H1_H1 ;  /* 0x30000069ff6c7230 */ /* 0x000fe40000004100 */
[----:B------:R-:W-:Y:S01]  /*2170*/  FADD.FTZ R141, R110, R115 ;  /* 0x000000736e8d7221 */ /* 0x000fe20000010000 */
[----:B------:R-:W-:Y:S02]  /*2180*/  HADD2.F32 R11, -RZ, R104.H1_H1 ;  /* 0x30000068ff0b7230 */ /* 0x000fe40000004100 */
[----:B------:R-:W-:Y:S01]  /*2190*/  FADD.FTZ R133, R133, R114 ;  /* 0x0000007285857221 */ /* 0x000fe20000010000 */
[----:B------:R-:W-:Y:S01]  /*21a0*/  FADD.FTZ R125, R108, R113 ;  /* 0x000000716c7d7221 */ /* 0x000fe20000010000 */
[----:B------:R-:W-:Y:S01]  /*21b0*/  F2FP.F16.F32.PACK_AB R111, R141, R134 ;  /* 0x000000868d6f723e */ /* 0x000fe200000000ff */
[----:B------:R-:W-:-:S02]  /*21c0*/  FADD.FTZ R11, R11, R112 ;  /* 0x000000700b0b7221 */ /* 0x000fc40000010000 */
[----:B------:R-:W-:Y:S02]  /*21d0*/  F2FP.F16.F32.PACK_AB R110, R133, R124 ;  /* 0x0000007c856e723e */ /* 0x000fe400000000ff */
[----:B------:R-:W-:Y:S02]  /*21e0*/  F2FP.F16.F32.PACK_AB R109, R125, R12 ;  /* 0x0000000c7d6d723e */ /* 0x000fe400000000ff */
[----:B------:R-:W-:Y:S01]  /*21f0*/  F2FP.F16.F32.PACK_AB R108, R11, R6 ;  /* 0x000000060b6c723e */ /* 0x000fe200000000ff */
[----:B------:R-:W-:Y:S06]  /*2200*/  BRA `(.L_x_2779) ;  /* 0x0000000400307947 */ /* 0x000fec0003800000 */
.L_x_2777:
[----:B------:R-:W-:-:S04]  /*2210*/  UISETP.NE.U32.AND UP1, UPT, UR12, URZ, UPT ;  /* 0x000000ff0c00728c */ /* 0x000fc8000bf25070 */
[----:B------:R-:W-:-:S09]  /*2220*/  UISETP.NE.AND.EX UP1, UPT, UR13, URZ, UPT, UP1 ;  /* 0x000000ff0d00728c */ /* 0x000fd2000bf25310 */
[----:B------:R-:W-:Y:S05]  /*2230*/  BRA.U UP1, `(.L_x_2780) ;  /* 0x0000000101747547 */ /* 0x000fea000b800000 */
        /* <DEDUP_REMOVED lines=29> */
.L_x_2780:
[----:B-----5:R-:W-:Y:S02]  /*2410*/  HADD2.F32 R6, -RZ, R112.H0_H0 ;  /* 0x20000070ff067230 */ /* 0x020fe40000004100 */
[----:B------:R-:W-:Y:S02]  /*2420*/  HADD2.F32 R11, -RZ, R100.H0_H0 ;  /* 0x20000064ff0b7230 */ /* 0x000fe40000004100 */
[----:B------:R-:W-:Y:S02]  /*2430*/  HADD2.F32 R112, -RZ, R112.H1_H1 ;  /* 0x30000070ff707230 */ /* 0x000fe40000004100 */
[----:B------:R-:W-:Y:S02]  /*2440*/  HADD2.F32 R109, -RZ, R114.H0_H0 ;  /* 0x20000072ff6d7230 */ /* 0x000fe40000004100 */
[----:B------:R-:W-:Y:S01]  /*2450*/  FADD.FTZ R6, R11, R6 ;  /* 0x000000060b067221 */ /* 0x000fe20000010000 */
[----:B------:R-:W-:Y:S02]  /*2460*/  HADD2.F32 R11, -RZ, R100.H1_H1 ;  /* 0x30000064ff0b7230 */ /* 0x000fe40000004100 */
[----:B------:R-:W-:-:S02]  /*2470*/  HADD2.F32 R110, -RZ, R102.H0_H0 ;  /* 0x20000066ff6e7230 */ /* 0x000fc40000004100 */
[--C-:B------:R-:W-:Y:S02]  /*2480*/  HADD2.F32 R12, -RZ, R113.reuse.H0_H0 ;  /* 0x20000071ff0c7230 */ /* 0x100fe40000004100 */
[----:B------:R-:W-:Y:S01]  /*2490*/  FADD.FTZ R112, R11, R112 ;  /* 0x000000700b707221 */ /* 0x000fe20000010000 */
[----:B------:R-:W-:Y:S02]  /*24a0*/  HADD2.F32 R113, -RZ, R113.H1_H1 ;  /* 0x30000071ff717230 */ /* 0x000fe40000004100 */
[----:B------:R-:W-:Y:S01]  /*24b0*/  FADD.FTZ R109, R110, R109 ;  /* 0x0000006d6e6d7221 */ /* 0x000fe20000010000 */
[----:B------:R-:W-:Y:S02]  /*24c0*/  HADD2.F32 R108, -RZ, R101.H1_H1 ;  /* 0x30000065ff6c7230 */ /* 0x000fe40000004100 */
[----:B------:R-:W-:Y:S02]  /*24d0*/  HADD2.F32 R116, -RZ, R115.H0_H0 ;  /* 0x20000073ff747230 */ /* 0x000fe40000004100 */
[----:B------:R-:W-:-:S02]  /*24e0*/  HADD2.F32 R114, -RZ, R114.H1_H1 ;  /* 0x30000072ff727230 */ /* 0x000fc40000004100 */
[----:B------:R-:W-:Y:S01]  /*24f0*/  FADD.FTZ R108, R108, R113 ;  /* 0x000000716c6c7221 */ /* 0x000fe20000010000 */
[----:B------:R-:W-:Y:S02]  /*2500*/  HADD2.F32 R115, -RZ, R115.H1_H1 ;  /* 0x30000073ff737230 */ /* 0x000fe40000004100 */
[----:B------:R-:W-:Y:S02]  /*2510*/  HADD2.F32 R19, -RZ, R101.H0_H0 ;  /* 0x20000065ff137230 */ /* 0x000fe40000004100 */
[----:B------:R-:W-:Y:S02]  /*2520*/  HADD2.F32 R111, -RZ, R102.H1_H1 ;  /* 0x30000066ff6f7230 */ /* 0x000fe40000004100 */
        /* <DEDUP_REMOVED lines=25> */
[----:B------:R-:W-:-:S07]  /*26c0*/  F2FP.F16.F32.PACK_AB R108, R11, R6 ;  /* 0x000000060b6c723e */ /* 0x000fce00000000ff */
.L_x_2779:
[----:B------:R-:W0:Y:S01]  /*26d0*/  @UP0 LDCU.64 UR4, c[0x0][0x3a8] ;  /* 0x00007500ff0407ac */ /* 0x000e220008000a00 */
[----:B------:R-:W-:Y:S02]  /*26e0*/  PLOP3.LUT P0, PT, PT, PT, UP0, 0x80, 0x8 ;  /* 0x000000000008781c */ /* 0x000fe40003f0f008 */
[----:B------:R-:W-:Y:S02]  /*26f0*/  PLOP3.LUT P1, PT, PT, PT, UP0, 0x80, 0x8 ;  /* 0x000000000008781c */ /* 0x000fe40003f2f008 */
[----:B------:R-:W-:-:S09]  /*2700*/  MOV R113, 0x10 ;  /* 0x0000001000717802 */ /* 0x000fd20000000f00 */
[C---:B0-----:R-:W-:Y:S01]  /*2710*/  @P0 IMAD.WIDE.U32 R112, R118.reuse, R113, UR4 ;  /* 0x0000000476700e25 */ /* 0x041fe2000f8e0071 */
[----:B------:R-:W-:-:S04]  /*2720*/  IADD3 R118, PT, PT, R118, 0x20, RZ ;  /* 0x0000002076767810 */ /* 0x000fc80007ffe0ff */
[----:B------:R1:W-:Y:S03]  /*2730*/  @P1 STG.E.128 desc[UR6][R112.64], R108 ;  /* 0x0000006c70001986 */ /* 0x0003e6000c101d06 */
.L_x_2776:
[----:B------:R-:W-:Y:S05]  /*2740*/  BSYNC.RECONVERGENT B0 ;  /* 0x0000000000007941 */ /* 0x000fea0003800200 */
.L_x_2775:
[----:B------:R-:W-:Y:S01]  /*2750*/  ISETP.GE.U32.AND P0, PT, R3, 0x60, PT ;  /* 0x000000600300780c */ /* 0x000fe20003f06070 */
[----:B------:R-:W-:Y:S03]  /*2760*/  BSSY.RECONVERGENT B0, `(.L_x_2781) ;  /* 0x000008f000007945 */ /* 0x000fe60003800200 */
[----:B------:R-:W-:-:S09]  /*2770*/  P2R R19, PR, RZ, 0x1 ;  /* 0x00000001ff137803 */ /* 0x000fd20000000000 */
[----:B------:R-:W-:Y:S05]  /*2780*/  @!P0 BRA `(.L_x_2782) ;  /* 0x0000000800308947 */ /* 0x000fea0003800000 */
        /* <DEDUP_REMOVED lines=28> */
.L_x_2784:
        /* <DEDUP_REMOVED lines=29> */
.L_x_2783:
        /* <DEDUP_REMOVED lines=32> */
.L_x_2786:
        /* <DEDUP_REMOVED lines=44> */
.L_x_2785:
[----:B------:R-:W0:Y:S01]  /*2fe0*/  @UP0 LDCU.64 UR4, c[0x0][0x3a8] ;  /* 0x00007500ff0407ac */ /* 0x000e220008000a00 */
[----:B------:R-:W-:Y:S01]  /*2ff0*/  PLOP3.LUT P0, PT, PT, PT, UP0, 0x80, 0x8 ;  /* 0x000000000008781c */ /* 0x000fe20003f0f008 */
[----:B------:R-:W-:Y:S01]  /*3000*/  HFMA2 R113, -RZ, RZ, 0, 9.5367431640625e-07 ;  /* 0x00000010ff717431 */ /* 0x000fe200000001ff */
[----:B------:R-:W-:-:S11]  /*3010*/  PLOP3.LUT P1, PT, PT, PT, UP0, 0x80, 0x8 ;  /* 0x000000000008781c */ /* 0x000fd60003f2f008 */
[C---:B0-----:R-:W-:Y:S01]  /*3020*/  @P0 IMAD.WIDE.U32 R112, R118.reuse, R113, UR4 ;  /* 0x0000000476700e25 */ /* 0x041fe2000f8e0071 */
[----:B------:R-:W-:-:S04]  /*3030*/  IADD3 R118, PT, PT, R118, 0x20, RZ ;  /* 0x0000002076767810 */ /* 0x000fc80007ffe0ff */
[----:B------:R2:W-:Y:S03]  /*3040*/  @P1 STG.E.128 desc[UR6][R112.64], R108 ;  /* 0x0000006c70001986 */ /* 0x0005e6000c101d06 */
.L_x_2782:
[----:B------:R-:W-:Y:S05]  /*3050*/  BSYNC.RECONVERGENT B0 ;  /* 0x0000000000007941 */ /* 0x000fea0003800200 */
.L_x_2781:
[----:B------:R-:W-:Y:S01]  /*3060*/  ISETP.GE.U32.AND P0, PT, R3, 0x80, PT ;  /* 0x000000800300780c */ /* 0x000fe20003f06070 */
[----:B------:R-:W-:Y:S03]  /*3070*/  BSSY.RECONVERGENT B0, `(.L_x_2787) ;  /* 0x000008f000007945 */ /* 0x000fe60003800200 */
[----:B------:R-:W-:-:S09]  /*3080*/  P2R R19, PR, RZ, 0x1 ;  /* 0x00000001ff137803 */ /* 0x000fd20000000000 */
[----:B------:R-:W-:Y:S05]  /*3090*/  @!P0 BRA `(.L_x_2788) ;  /* 0x0000000800308947 */ /* 0x000fea0003800000 */
[----:B------:R-:W-:Y:S01]  /*30a0*/  ISETP.NE.U32.AND P0, PT, RZ, UR10, PT ;  /* 0x0000000aff007c0c */ /* 0x000fe2000bf05070 */
[----:B------:R-:W3:Y:S01]  /*30b0*/  LDC.64 R16, c[0x0][0x390] ;  /* 0x0000e400ff107b82 */ /* 0x000ee20000000a00 */
[----:B------:R-:W-:Y:S02]  /*30c0*/  ISETP.NE.U32.AND P1, PT, RZ, UR12, PT ;  /* 0x0000000cff007c0c */ /* 0x000fe4000bf25070 */
[----:B------:R-:W-:Y:S02]  /*30d0*/  ISETP.NE.AND.EX P0, PT, RZ, UR11, PT, P0 ;  /* 0x0000000bff007c0c */ /* 0x000fe4000bf05300 */
[----:B------:R-:W-:-:S11]  /*30e0*/  ISETP.NE.AND.EX P1, PT, RZ, UR13, PT, P1 ;  /* 0x0000000dff007c0c */ /* 0x000fd6000bf25310 */
[----:B------:R-:W4:Y:S08]  /*30f0*/  @P0 LDC.64 R114, c[0x0][0x398] ;  /* 0x0000e600ff720b82 */ /* 0x000f300000000a00 */
[----:B012---:R-:W0:Y:S01]  /*3100*/  @P1 LDC.64 R112, c[0x0][0x3a0] ;  /* 0x0000e800ff701b82 */ /* 0x007e220000000a00 */
[----:B---3--:R-:W-:-:S06]  /*3110*/  IMAD.WIDE.U32 R16, R118, 0x10, R16 ;  /* 0x0000001076107825 */ /* 0x008fcc00078e0010 */
[----:B------:R-:W5:Y:S01]  /*3120*/  LDG.E.128 R16, desc[UR6][R16.64] ;  /* 0x0000000610107981 */ /* 0x000f62000c1e1d00 */
[----:B----4-:R-:W-:-:S05]  /*3130*/  @P0 IMAD.WIDE.U32 R114, R118, 0x10, R114 ;  /* 0x0000001076720825 */ /* 0x010fca00078e0072 */
[----:B------:R1:W5:Y:S01]  /*3140*/  @P0 LDG.E.128 R100, desc[UR6][R114.64] ;  /* 0x0000000672640981 */ /* 0x000362000c1e1d00 */
[----:B0-----:R-:W-:-:S05]  /*3150*/  @P1 IMAD.WIDE.U32 R112, R118, 0x10, R112 ;  /* 0x0000001076701825 */ /* 0x001fca00078e0070 */
[----:B------:R1:W5:Y:S01]  /*3160*/  @P1 LDG.E.128 R104, desc[UR6][R112.64] ;  /* 0x0000000670681981 */ /* 0x000362000c1e1d00 */
[----:B------:R-:W-:-:S04]  /*3170*/  UISETP.NE.U32.AND UP1, UPT, UR10, URZ, UPT ;  /* 0x000000ff0a00728c */ /* 0x000fc8000bf25070 */
[----:B------:R-:W-:-:S09]  /*3180*/  UISETP.NE.AND.EX UP1, UPT, UR11, URZ, UPT, UP1 ;  /* 0x000000ff0b00728c */ /* 0x000fd2000bf25310 */
[----:B-1----:R-:W-:Y:S05]  /*3190*/  BRA.U UP1, `(.L_x_2789) ;  /* 0x0000000101a47547 */ /* 0x002fea000b800000 */
[----:B------:R-:W-:-:S04]  /*31a0*/  UISETP.NE.U32.AND UP1, UPT, UR12, URZ, UPT ;  /* 0x000000ff0c00728c */ /* 0x000fc8000bf25070 */
[----:B------:R-:W-:-:S09]  /*31b0*/  UISETP.NE.AND.EX UP1, UPT, UR13, URZ, UPT, UP1 ;  /* 0x000000ff0d00728c */ /* 0x000fd2000bf25310 */
[----:B------:R-:W-:Y:S05]  /*31c0*/  BRA.U UP1, `(.L_x_2790) ;  /* 0x0000000101247547 */ /* 0x000fea000b800000 */
[--C-:B-----5:R-:W-:Y:S02]  /*31d0*/  HADD2.F32 R15, -RZ, R17.reuse.H0_H0 ;  /* 0x20000011ff0f7230 */ /* 0x120fe40000004100 */
[----:B------:R-:W-:Y:S02]  /*31e0*/  HADD2.F32 R128, -RZ, R17.H1_H1 ;  /* 0x30000011ff807230 */ /* 0x000fe40000004100 */
[----:B------:R-:W-:Y:S02]  /*31f0*/  HADD2.F32 R9, -RZ, R16.H0_H0 ;  /* 0x20000010ff097230 */ /* 0x000fe40000004100 */
[----:B------:R-:W-:Y:S02]  /*3200*/  HADD2.F32 R17, -RZ, R18.H0_H0 ;  /* 0x20000012ff117230 */ /* 0x000fe40000004100 */
[----:B------:R-:W-:Y:S02]  /*3210*/  HADD2.F32 R16, -RZ, R16.H1_H1 ;  /* 0x30000010ff107230 */ /* 0x000fe40000004100 */
[----:B------:R-:W-:-:S02]  /*3220*/  HADD2.F32 R18, -RZ, R18.H1_H1 ;  /* 0x30000012ff127230 */ /* 0x000fc40000004100 */
[--C-:B------:R-:W-:Y:S02]  /*3230*/  HADD2.F32 R137, -RZ, R19.reuse.H0_H0 ;  /* 0x20000013ff897230 */ /* 0x100fe40000004100 */
[----:B------:R-:W-:Y:S01]  /*3240*/  HADD2.F32 R142, -RZ, R19.H1_H1 ;  /* 0x30000013ff8e7230 */ /* 0x000fe20000004100 */
[----:B------:R-:W-:Y:S06]  /*3250*/  BRA `(.L_x_2791) ;  /* 0x0000000400a47947 */ /* 0x000fec0003800000 */
.L_x_2790:
[--C-:B-----5:R-:W-:Y:S02]  /*3260*/  HADD2.F32 R9, -RZ, R16.reuse.H0_H0 ;  /* 0x20000010ff097230 */ /* 0x120fe40000004100 */
[----:B------:R-:W-:Y:S02]  /*3270*/  HADD2.F32 R108, -RZ, R16.H1_H1 ;  /* 0x30000010ff6c7230 */ /* 0x000fe40000004100 */
[--C-:B------:R-:W-:Y:S02]  /*3280*/  HADD2.F32 R15, -RZ, R17.reuse.H0_H0 ;  /* 0x20000011ff0f7230 */ /* 0x100fe40000004100 */
[----:B------:R-:W-:Y:S02]  /*3290*/  HADD2.F32 R128, -RZ, R17.H1_H1 ;  /* 0x30000011ff807230 */ /* 0x000fe40000004100 */
[--C-:B------:R-:W-:Y:S02]  /*32a0*/  HADD2.F32 R17, -RZ, R18.reuse.H0_H0 ;  /* 0x20000012ff117230 */ /* 0x100fe40000004100 */
[----:B------:R-:W-:-:S02]  /*32b0*/  HADD2.F32 R111, -RZ, R18.H1_H1 ;  /* 0x30000012ff6f7230 */ /* 0x000fc40000004100 */
[----:B------:R-:W-:Y:S02]  /*32c0*/  HADD2.F32 R16, -RZ, R104.H0_H0 ;  /* 0x20000068ff107230 */ /* 0x000fe40000004100 */
[----:B------:R-:W-:Y:S02]  /*32d0*/  HADD2.F32 R18, -RZ, R105.H0_H0 ;  /* 0x20000069ff127230 */ /* 0x000fe40000004100 */
[--C-:B------:R-:W-:Y:S02]  /*32e0*/  HADD2.F32 R137, -RZ, R19.reuse.H0_H0 ;  /* 0x20000013ff897230 */ /* 0x100fe40000004100 */
[----:B------:R-:W-:Y:S01]  /*32f0*/  FADD.FTZ R9, R16, R9 ;  /* 0x0000000910097221 */ /* 0x000fe20000010000 */
[----:B------:R-:W-:Y:S02]  /*3300*/  HADD2.F32 R142, -RZ, R19.H1_H1 ;  /* 0x30000013ff8e7230 */ /* 0x000fe40000004100 */
[----:B------:R-:W-:Y:S01]  /*3310*/  FADD.FTZ R15, R18, R15 ;  /* 0x0000000f120f7221 */ /* 0x000fe20000010000 */
[----:B------:R-:W-:-:S02]  /*3320*/  HADD2.F32 R16, -RZ, R107.H0_H0 ;  /* 0x2000006bff107230 */ /* 0x000fc40000004100 */
[--C-:B------:R-:W-:Y:S02]  /*3330*/  HADD2.F32 R110, -RZ, R106.reuse.H0_H0 ;  /* 0x2000006aff6e7230 */ /* 0x100fe40000004100 */
        /* <DEDUP_REMOVED lines=15> */
.L_x_2789:
        /* <DEDUP_REMOVED lines=32> */
.L_x_2792:
[--C-:B-----5:R-:W-:Y:S02]  /*3630*/  HADD2.F32 R9, -RZ, R16.reuse.H0_H0 ;  /* 0x20000010ff097230 */ /* 0x120fe40000004100 */
[----:B------:R-:W-:Y:S02]  /*3640*/  HADD2.F32 R15, -RZ, R16.H1_H1 ;  /* 0x30000010ff0f7230 */ /* 0x000fe40000004100 */
[----:B------:R-:W-:Y:S02]  /*3650*/  HADD2.F32 R16, -RZ, R100.H0_H0 ;  /* 0x20000064ff107230 */ /* 0x000fe40000004100 */
[--C-:B------:R-:W-:Y:S02]  /*3660*/  HADD2.F32 R110, -RZ, R18.reuse.H0_H0 ;  /* 0x20000012ff6e7230 */ /* 0x100fe40000004100 */
[----:B------:R-:W-:Y:S02]  /*3670*/  HADD2.F32 R112, -RZ, R18.H1_H1 ;  /* 0x30000012ff707230 */ /* 0x000fe40000004100 */
[----:B------:R-:W-:Y:S01]  /*3680*/  FADD.FTZ R9, R16, R9 ;  /* 0x0000000910097221 */ /* 0x000fe20000010000 */
[----:B------:R-:W-:-:S02]  /*3690*/  HADD2.F32 R16, -RZ, R100.H1_H1 ;  /* 0x30000064ff107230 */ /* 0x000fc40000004100 */
[----:B------:R-:W-:Y:S02]  /*36a0*/  HADD2.F32 R109, -RZ, R17.H1_H1 ;  /* 0x30000011ff6d7230 */ /* 0x000fe40000004100 */
[----:B------:R-:W-:Y:S02]  /*36b0*/  HADD2.F32 R18, -RZ, R101.H1_H1 ;  /* 0x30000065ff127230 */ /* 0x000fe40000004100 */
[----:B------:R-:W-:Y:S02]  /*36c0*/  HADD2.F32 R108, -RZ, R17.H0_H0 ;  /* 0x20000011ff6c7230 */ /* 0x000fe40000004100 */
[----:B------:R-:W-:Y:S02]  /*36d0*/  HADD2.F32 R111, -RZ, R102.H0_H0 ;  /* 0x20000066ff6f7230 */ /* 0x000fe40000004100 */
[----:B------:R-:W-:Y:S01]  /*36e0*/  FADD.FTZ R109, R18, R109 ;  /* 0x0000006d126d7221 */ /* 0x000fe20000010000 */
[----:B------:R-:W-:Y:S02]  /*36f0*/  HADD2.F32 R17, -RZ, R101.H0_H0 ;  /* 0x20000065ff117230 */ /* 0x000fe40000004100 */
[----:B------:R-:W-:-:S02]  /*3700*/  HADD2.F32 R114, -RZ, R19.H0_H0 ;  /* 0x20000013ff727230 */ /* 0x000fc40000004100 */
[----:B------:R-:W-:Y:S01]  /*3710*/  FADD.FTZ R110, R111, R110 ;  /* 0x0000006e6f6e7221 */ /* 0x000fe20000010000 */
[----:B------:R-:W-:Y:S02]  /*3720*/  HADD2.F32 R115, -RZ, R19.H1_H1 ;  /* 0x30000013ff737230 */ /* 0x000fe40000004100 */
[----:B------:R-:W-:Y:S01]  /*3730*/  FADD.FTZ R19, R16, R15 ;  /* 0x0000000f10137221 */ /* 0x000fe20000010000 */
[----:B------:R-:W-:Y:S02]  /*3740*/  HADD2.F32 R15, -RZ, R103.H0_H0 ;  /* 0x20000067ff0f7230 */ /* 0x000fe40000004100 */
[----:B------:R-:W-:Y:S01]  /*3750*/  FADD.FTZ R17, R17, R108 ;  /* 0x0000006c11117221 */ /* 0x000fe20000010000 */
[----:B------:R-:W-:Y:S02]  /*3760*/  HADD2.F32 R18, -RZ, R105.H0_H0 ;  /* 0x20000069ff127230 */ /* 0x000fe40000004100 */
[----:B------:R-:W-:Y:S02]  /*3770*/  HADD2.F32 R113, -RZ, R102.H1_H1 ;  /* 0x30000066ff717230 */ /* 0x000fe40000004100 */
[----:B------:R-:W-:Y:S01]  /*3780*/  FADD.FTZ R114, R15, R114 ;  /* 0x000000720f727221 */ /* 0x000fe20000010000 */
[----:B------:R-:W-:-:S02]  /*3790*/  HADD2.F32 R16, -RZ, R104.H0_H0 ;  /* 0x20000068ff107230 */ /* 0x000fc40000004100 */
[----:B------:R-:W-:Y:S01]  /*37a0*/  FADD.FTZ R15, R18, R17 ;  /* 0x00000011120f7221 */ /* 0x000fe20000010000 */
[----:B------:R-:W-:Y:S02]  /*37b0*/  HADD2.F32 R111, -RZ, R106.H0_H0 ;  /* 0x2000006aff6f7230 */ /* 0x000fe40000004100 */
[----:B------:R-:W-:Y:S01]  /*37c0*/  FADD.FTZ R112, R113, R112 ;  /* 0x0000007071707221 */ /* 0x000fe20000010000 */
[----:B------:R-:W-:Y:S02]  /*37d0*/  HADD2.F32 R108, -RZ, R103.H1_H1 ;  /* 0x30000067ff6c7230 */ /* 0x000fe40000004100 */
[----:B------:R-:W-:Y:S01]  /*37e0*/  FADD.FTZ R9, R16, R9 ;  /* 0x0000000910097221 */ /* 0x000fe20000010000 */
[--C-:B------:R-:W-:Y:S02]  /*37f0*/  HADD2.F32 R137, -RZ, R107.reuse.H0_H0 ;  /* 0x2000006bff897230 */ /* 0x100fe40000004100 */
[----:B------:R-:W-:Y:S01]  /*3800*/  FADD.FTZ R17, R111, R110 ;  /* 0x0000006e6f117221 */ /* 0x000fe20000010000 */
[----:B------:R-:W-:-:S02]  /*3810*/  HADD2.F32 R113, -RZ, R107.H1_H1 ;  /* 0x3000006bff717230 */ /* 0x000fc40000004100 */
[----:B------:R-:W-:Y:S01]  /*3820*/  FADD.FTZ R108, R108, R115 ;  /* 0x000000736c6c7221 */ /* 0x000fe20000010000 */
        /* <DEDUP_REMOVED lines=11> */
[----:B------:R-:W-:-:S07]  /*38e0*/  F2FP.F16.F32.PACK_AB R108, R16, R9 ;  /* 0x00000009106c723e */ /* 0x000fce00000000ff */
.L_x_2791:
[----:B------:R-:W0:Y:S01]  /*38f0*/  @UP0 LDCU.64 UR4, c[0x0][0x3a8] ;  /* 0x00007500ff0407ac */ /* 0x000e220008000a00 */
[----:B------:R-:W-:Y:S02]  /*3900*/  PLOP3.LUT P0, PT, PT, PT, UP0, 0x80, 0x8 ;  /* 0x000000000008781c */ /* 0x000fe40003f0f008 */
[----:B------:R-:W-:Y:S02]  /*3910*/  PLOP3.LUT P1, PT, PT, PT, UP0, 0x80, 0x8 ;  /* 0x000000000008781c */ /* 0x000fe40003f2f008 */
[----:B------:R-:W-:-:S09]  /*3920*/  MOV R113, 0x10 ;  /* 0x0000001000717802 */ /* 0x000fd20000000f00 */
[C---:B0-----:R-:W-:Y:S01]  /*3930*/  @P0 IMAD.WIDE.U32 R112, R118.reuse, R113, UR4 ;  /* 0x0000000476700e25 */ /* 0x041fe2000f8e0071 */
[----:B------:R-:W-:-:S04]  /*3940*/  IADD3 R118, PT, PT, R118, 0x20, RZ ;  /* 0x0000002076767810 */ /* 0x000fc80007ffe0ff */
[----:B------:R3:W-:Y:S03]  /*3950*/  @P1 STG.E.128 desc[UR6][R112.64], R108 ;  /* 0x0000006c70001986 */ /* 0x0007e6000c101d06 */
.L_x_2788:
[----:B------:R-:W-:Y:S05]  /*3960*/  BSYNC.RECONVERGENT B0 ;  /* 0x0000000000007941 */ /* 0x000fea0003800200 */
.L_x_2787:
[----:B------:R-:W-:Y:S01]  /*3970*/  ISETP.GE.U32.AND P0, PT, R3, 0xa0, PT ;  /* 0x000000a00300780c */ /* 0x000fe20003f06070 */
[----:B------:R-:W-:Y:S03]  /*3980*/  BSSY.RECONVERGENT B0, `(.L_x_2793) ;  /* 0x000008e000007945 */ /* 0x000fe60003800200 */
[----:B------:R-:W-:-:S09]  /*3990*/  P2R R19, PR, RZ, 0x1 ;  /* 0x00000001ff137803 */ /* 0x000fd20000000000 */
[----:B------:R-:W-:Y:S05]  /*39a0*/  @!P0 BRA `(.L_x_2794) ;  /* 0x00000008002c8947 */ /* 0x000fea0003800000 */
[----:B------:R-:W-:Y:S01]  /*39b0*/  ISETP.NE.U32.AND P0, PT, RZ, UR10, PT ;  /* 0x0000000aff007c0c */ /* 0x000fe2000bf05070 */
[----:B0123--:R-:W0:Y:S01]  /*39c0*/  LDC.64 R112, c[0x0][0x390] ;  /* 0x0000e400ff707b82 */ /* 0x00fe220000000a00 */
        /* <DEDUP_REMOVED lines=26> */
.L_x_2796:
[----:B-----5:R-:W-:Y:S02]  /*3b70*/  HADD2.F32 R10, -RZ, R112.H0_H0 ;  /* 0x20000070ff0a7230 */ /* 0x020fe40000004100 */
[----:B------:R-:W-:Y:S02]  /*3b80*/  HADD2.F32 R19, -RZ, R104.H0_H0 ;  /* 0x20000068ff137230 */ /* 0x000fe40000004100 */
[----:B------:R-:W-:Y:S02]  /*3b90*/  HADD2.F32 R120, -RZ, R113.H0_H0 ;  /* 0x20000071ff787230 */ /* 0x000fe40000004100 */
[----:B------:R-:W-:Y:S02]  /*3ba0*/  HADD2.F32 R130, -RZ, R114.H0_H0 ;  /* 0x20000072ff827230 */ /* 0x000fe40000004100 */
[----:B------:R-:W-:Y:S01]  /*3bb0*/  FADD.FTZ R10, R19, R10 ;  /* 0x0000000a130a7221 */ /* 0x000fe20000010000 */
[----:B------:R-:W-:Y:S02]  /*3bc0*/  HADD2.F32 R138, -RZ, R115.H0_H0 ;  /* 0x20000073ff8a7230 */ /* 0x000fe40000004100 */
[----:B------:R-:W-:-:S02]  /*3bd0*/  HADD2.F32 R112, -RZ, R112.H1_H1 ;  /* 0x30000070ff707230 */ /* 0x000fc40000004100 */
[----:B------:R-:W-:Y:S02]  /*3be0*/  HADD2.F32 R113, -RZ, R113.H1_H1 ;  /* 0x30000071ff717230 */ /* 0x000fe40000004100 */
[----:B------:R-:W-:Y:S02]  /*3bf0*/  HADD2.F32 R114, -RZ, R114.H1_H1 ;  /* 0x30000072ff727230 */ /* 0x000fe40000004100 */
[----:B------:R-:W-:Y:S02]  /*3c00*/  HADD2.F32 R109, -RZ, R105.H0_H0 ;  /* 0x20000069ff6d7230 */ /* 0x000fe40000004100 */
[----:B------:R-:W-:Y:S02]  /*3c10*/  HADD2.F32 R111, -RZ, R106.H0_H0 ;  /* 0x2000006aff6f7230 */ /* 0x000fe40000004100 */
[----:B------:R-:W-:Y:S02]  /*3c20*/  HADD2.F32 R115, -RZ, R115.H1_H1 ;  /* 0x30000073ff737230 */ /* 0x000fe40000004100 */
[----:B------:R-:W-:Y:S01]  /*3c30*/  FADD.FTZ R120, R109, R120 ;  /* 0x000000786d787221 */ /* 0x000fe20000010000 */
        /* <DEDUP_REMOVED lines=16> */
.L_x_2795:
[----:B------:R-:W-:-:S04]  /*3d40*/  UISETP.NE.U32.AND UP1, UPT, UR12, URZ, UPT ;  /* 0x000000ff0c00728c */ /* 0x000fc8000bf25070 */
[----:B------:R-:W-:-:S09]  /*3d50*/  UISETP.NE.AND.EX UP1, UPT, UR13, URZ, UPT, UP1 ;  /* 0x000000ff0d00728c */ /* 0x000fd2000bf25310 */
[----:B------:R-:W-:Y:S05]  /*3d60*/  BRA.U UP1, `(.L_x_2798) ;  /* 0x0000000101747547 */ /* 0x000fea000b800000 */
        /* <DEDUP_REMOVED lines=29> */
.L_x_2798:
        /* <DEDUP_REMOVED lines=11> */
[--C-:B------:R-:W-:Y:S02]  /*3ff0*/  HADD2.F32 R117, -RZ, R115.reuse.H0_H0 ;  /* 0x20000073ff757230 */ /* 0x100fe40000004100 */
[----:B------:R-:W-:Y:S02]  /*4000*/  HADD2.F32 R119, -RZ, R115.H1_H1 ;  /* 0x30000073ff777230 */ /* 0x000fe40000004100 */
[----:B------:R-:W-:-:S02]  /*4010*/  HADD2.F32 R114, -RZ, R102.H0_H0 ;  /* 0x20000066ff727230 */ /* 0x000fc40000004100 */
[----:B------:R-:W-:Y:S02]  /*4020*/  HADD2.F32 R115, -RZ, R102.H1_H1 ;  /* 0x30000066ff737230 */ /* 0x000fe40000004100 */
[----:B------:R-:W-:Y:S02]  /*4030*/  HADD2.F32 R19, -RZ, R104.H0_H0 ;  /* 0x20000068ff137230 */ /* 0x000fe40000004100 */
[----:B------:R-:W-:Y:S01]  /*4040*/  FADD.FTZ R111, R114, R111 ;  /* 0x0000006f726f7221 */ /* 0x000fe20000010000 */
[----:B------:R-:W-:Y:S02]  /*4050*/  HADD2.F32 R109, -RZ, R105.H0_H0 ;  /* 0x20000069ff6d7230 */ /* 0x000fe40000004100 */
[----:B------:R-:W-:Y:S01]  /*4060*/  FADD.FTZ R115, R115, R116 ;  /* 0x0000007473737221 */ /* 0x000fe20000010000 */
[----:B------:R-:W-:Y:S02]  /*4070*/  HADD2.F32 R113, -RZ, R113.H1_H1 ;  /* 0x30000071ff717230 */ /* 0x000fe40000004100 */
[----:B------:R-:W-:Y:S01]  /*4080*/  FADD.FTZ R10, R19, R10 ;  /* 0x0000000a130a7221 */ /* 0x000fe20000010000 */
[----:B------:R-:W-:-:S02]  /*4090*/  HADD2.F32 R110, -RZ, R101.H1_H1 ;  /* 0x30000065ff6e7230 */ /* 0x000fc40000004100 */
[----:B------:R-:W-:Y:S01]  /*40a0*/  FADD.FTZ R120, R109, R108 ;  /* 0x0000006c6d787221 */ /* 0x000fe20000010000 */
[--C-:B------:R-:W-:Y:S02]  /*40b0*/  HADD2.F32 R114, -RZ, R103.reuse.H0_H0 ;  /* 0x20000067ff727230 */ /* 0x100fe40000004100 */
[----:B------:R-:W-:Y:S02]  /*40c0*/  HADD2.F32 R116, -RZ, R103.H1_H1 ;  /* 0x30000067ff747230 */ /* 0x000fe40000004100 */
[----:B------:R-:W-:Y:S01]  /*40d0*/  FADD.FTZ R110, R110, R113 ;  /* 0x000000716e6e7221 */ /* 0x000fe20000010000 */
[----:B------:R-:W-:Y:S02]  /*40e0*/  HADD2.F32 R130, -RZ, R106.H0_H0 ;  /* 0x2000006aff827230 */ /* 0x000fe40000004100 */
        /* <DEDUP_REMOVED lines=17> */
.L_x_2797:
[----:B------:R-:W0:Y:S01]  /*4200*/  @UP0 LDCU.64 UR4, c[0x0][0x3a8] ;  /* 0x00007500ff0407ac */ /* 0x000e220008000a00 */
[----:B------:R-:W-:Y:S01]  /*4210*/  PLOP3.LUT P0, PT, PT, PT, UP0, 0x80, 0x8 ;  /* 0x000000000008781c */ /* 0x000fe20003f0f008 */
[----:B------:R-:W-:Y:S01]  /*4220*/  HFMA2 R113, -RZ, RZ, 0, 9.5367431640625e-07 ;  /* 0x00000010ff717431 */ /* 0x000fe200000001ff */
[----:B------:R-:W-:-:S11]  /*4230*/  PLOP3.LUT P1, PT, PT, PT, UP0, 0x80, 0x8 ;  /* 0x000000000008781c */ /* 0x000fd60003f2f008 */
[----:B0-----:R-:W-:-:S05]  /*4240*/  @P0 IMAD.WIDE.U32 R112, R118, R113, UR4 ;  /* 0x0000000476700e25 */ /* 0x001fca000f8e0071 */
[----:B------:R4:W-:Y:S02]  /*4250*/  @P1 STG.E.128 desc[UR6][R112.64], R108 ;  /* 0x0000006c70001986 */ /* 0x0009e4000c101d06 */
.L_x_2794:
[----:B------:R-:W-:Y:S05]  /*4260*/  BSYNC.RECONVERGENT B0 ;  /* 0x0000000000007941 */ /* 0x000fea0003800200 */
.L_x_2793:
        /* <DEDUP_REMOVED lines=151> */
.L_x_2822:
[----:B-1----:R-:W-:Y:S01]  /*4be0*/  FADD.FTZ R119, R115, R118 ;  /* 0x0000007673777221 */ /* 0x002fe20000010000 */
[----:B------:R-:W-:Y:S01]  /*4bf0*/  FMUL.FTZ R19, R117, R117 ;  /* 0x0000007575137220 */ /* 0x000fe20000410000 */
[----:B0-----:R-:W0:Y:S01]  /*4c00*/  @!P5 LDC.64 R114, c[0x0][0x3c0] ;  /* 0x0000f000ff72db82 */ /* 0x001e220000000a00 */
        /* <DEDUP_REMOVED lines=15> */
[----:B-----5:R-:W-:Y:S02]  /*4d00*/  HADD2.F32 R156, -RZ, R23.H0_H0 ;  /* 0x20000017ff9c7230 */ /* 0x020fe40000004100 */
[----:B------:R-:W-:Y:S01]  /*4d10*/  FADD.FTZ R117, R140, -R19 ;  /* 0x800000138c757221 */ /* 0x000fe20000010000 */
[----:B------:R-:W-:Y:S02]  /*4d20*/  HADD2.F32 R112, -RZ, R67.H0_H0 ;  /* 0x20000043ff707230 */ /* 0x000fe40000004100 */
[C---:B------:R-:W-:Y:S01]  /*4d30*/  FMUL.FTZ R113, R146.reuse, R113 ;  /* 0x0000007192717220 */ /* 0x040fe20000410000 */
[----:B------:R-:W-:Y:S02]  /*4d40*/  HADD2.F32 R152, -RZ, R27.H0_H0 ;  /* 0x2000001bff987230 */ /* 0x000fe40000004100 */
[----:B------:R-:W-:Y:S01]  /*4d50*/  FMUL.FTZ R117, R146, R117 ;  /* 0x0000007592757220 */ /* 0x000fe20000410000 */
[----:B------:R-:W-:-:S02]  /*4d60*/  HADD2.F32 R115, -RZ, R83.H0_H0 ;  /* 0x20000053ff737230 */ /* 0x000fc40000004100 */
[C---:B------:R-:W-:Y:S01]  /*4d70*/  FFMA.FTZ R156, R113.reuse, R156, R112 ;  /* 0x0000009c719c7223 */ /* 0x040fe20000010070 */
[----:B------:R-:W-:Y:S02]  /*4d80*/  HADD2.F32 R114, -RZ, R23.H1_H1 ;  /* 0x30000017ff727230 */ /* 0x000fe40000004100 */
[----:B------:R-:W-:Y:S02]  /*4d90*/  HADD2.F32 R116, -RZ, R67.H1_H1 ;  /* 0x30000043ff747230 */ /* 0x000fe40000004100 */
[----:B------:R-:W-:Y:S01]  /*4da0*/  FFMA.FTZ R152, R113, R152, R115 ;  /* 0x0000009871987223 */ /* 0x000fe20000010073 */
[----:B------:R-:W-:Y:S02]  /*4db0*/  HADD2.F32 R118, -RZ, R27.H1_H1 ;  /* 0x3000001bff767230 */ /* 0x000fe40000004100 */
[----:B------:R-:W-:Y:S01]  /*4dc0*/  FADD.FTZ R113, R123, -R19 ;  /* 0x800000137b717221 */ /* 0x000fe20000010000 */
[----:B------:R-:W-:Y:S02]  /*4dd0*/  HADD2.F32 R119, -RZ, R83.H1_H1 ;  /* 0x30000053ff777230 */ /* 0x000fe40000004100 */
[----:B------:R-:W-:Y:S01]  /*4de0*/  FFMA.FTZ R115, R117, R114, R116 ;  /* 0x0000007275737223 */ /* 0x000fe20000010074 */
[----:B------:R-:W-:-:S02]  /*4df0*/  HADD2.F32 R112, -RZ, R22.H0_H0 ;  /* 0x20000016ff707230 */ /* 0x000fc40000004100 */
[----:B------:R-:W-:Y:S01]  /*4e00*/  FMUL.FTZ R113, R146, R113 ;  /* 0x0000007192717220 */ /* 0x000fe20000410000 */
[----:B------:R-:W-:Y:S02]  /*4e10*/  HADD2.F32 R114, -RZ, R66.H0_H0 ;  /* 0x20000042ff727230 */ /* 0x000fe40000004100 */
[----:B------:R-:W-:Y:S01]  /*4e20*/  FFMA.FTZ R119, R117, R118, R119 ;  /* 0x0000007675777223 */ /* 0x000fe20000010077 */
[----:B------:R-:W-:Y:S02]  /*4e30*/  HADD2.F32 R116, -RZ, R26.H0_H0 ;  /* 0x2000001aff747230 */ /* 0x000fe40000004100 */
[----:B------:R-:W-:Y:S01]  /*4e40*/  FADD.FTZ R117, R132, -R19 ;  /* 0x8000001384757221 */ /* 0x000fe20000010000 */
[----:B------:R-:W-:Y:S02]  /*4e50*/  HADD2.F32 R147, -RZ, R82.H0_H0 ;  /* 0x20000052ff937230 */ /* 0x000fe40000004100 */
[----:B------:R-:W-:Y:S01]  /*4e60*/  FFMA.FTZ R155, R113, R112, R114 ;  /* 0x00000070719b7223 */ /* 0x000fe20000010072 */
[----:B------:R-:W-:-:S02]  /*4e70*/  HADD2.F32 R118, -RZ, R22.H1_H1 ;  /* 0x30000016ff767230 */ /* 0x000fc40000004100 */
[C---:B------:R-:W-:Y:S01]  /*4e80*/  FMUL.FTZ R117, R146.reuse, R117 ;  /* 0x0000007592757220 */ /* 0x040fe20000410000 */
[----:B------:R-:W-:Y:S02]  /*4e90*/  HADD2.F32 R148, -RZ, R66.H1_H1 ;  /* 0x30000042ff947230 */ /* 0x000fe40000004100 */
[----:B------:R-:W-:Y:S01]  /*4ea0*/  FFMA.FTZ R147, R113, R116, R147 ;  /* 0x0000007471937223 */ /* 0x000fe20000010093 */
[----:B------:R-:W-:Y:S01]  /*4eb0*/  FADD.FTZ R113, R5, -R19 ;  /* 0x8000001305717221 */ /* 0x000fe20000010000 */
[----:B------:R-:W-:Y:S01]  /*4ec0*/  HADD2.F32 R112, -RZ, R21.H0_H0 ;  /* 0x20000015ff707230 */ /* 0x000fe20000004100 */
[----:B------:R-:W-:Y:S01]  /*4ed0*/  F2FP.F16.F32.PACK_AB R115, R115, R156 ;  /* 0x0000009c7373723e */ /* 0x000fe200000000ff */
[----:B------:R-:W-:Y:S01]  /*4ee0*/  FFMA.FTZ R114, R117, R118, R148 ;  /* 0x0000007675727223 */ /* 0x000fe20000010094 */
[----:B------:R-:W-:Y:S02]  /*4ef0*/  HADD2.F32 R118, -RZ, R26.H1_H1 ;  /* 0x3000001aff767230 */ /* 0x000fe40000004100 */
[----:B------:R-:W-:Y:S01]  /*4f00*/  FMUL.FTZ R113, R146, R113 ;  /* 0x0000007192717220 */ /* 0x000fe20000410000 */
[----:B------:R-:W-:Y:S01]  /*4f10*/  HADD2.F32 R148, -RZ, R82.H1_H1 ;  /* 0x30000052ff947230 */ /* 0x000fe20000004100 */
[----:B------:R-:W-:Y:S01]  /*4f20*/  F2FP.F16.F32.PACK_AB R119, R119, R152 ;  /* 0x000000987777723e */ /* 0x000fe200000000ff */
[--C-:B------:R-:W-:Y:S01]  /*4f30*/  HADD2.F32 R116, -RZ, R65.reuse.H0_H0 ;  /* 0x20000041ff747230 */ /* 0x100fe20000004100 */
[----:B------:R-:W-:Y:S01]  /*4f40*/  F2FP.F16.F32.PACK_AB R114, R114, R155 ;  /* 0x0000009b7272723e */ /* 0x000fe200000000ff */
[----:B------:R-:W-:-:S02]  /*4f50*/  HADD2.F32 R150, -RZ, R65.H1_H1 ;  /* 0x30000041ff967230 */ /* 0x000fc40000004100 */
[----:B------:R-:W-:Y:S01]  /*4f60*/  FFMA.FTZ R118, R117, R118, R148 ;  /* 0x0000007675767223 */ /* 0x000fe20000010094 */
[----:B------:R-:W-:Y:S02]  /*4f70*/  HADD2.F32 R148, -RZ, R81.H0_H0 ;  /* 0x20000051ff947230 */ /* 0x000fe40000004100 */
[C---:B------:R-:W-:Y:S01]  /*4f80*/  FFMA.FTZ R112, R113.reuse, R112, R116 ;  /* 0x0000007071707223 */ /* 0x040fe20000010074 */
[--C-:B------:R-:W-:Y:S02]  /*4f90*/  HADD2.F32 R116, -RZ, R25.reuse.H0_H0 ;  /* 0x20000019ff747230 */ /* 0x100fe40000004100 */
[----:B------:R-:W-:Y:S01]  /*4fa0*/  FADD.FTZ R117, R122, -R19 ;  /* 0x800000137a757221 */ /* 0x000fe20000010000 */
[----:B------:R-:W-:Y:S01]  /*4fb0*/  HADD2.F32 R154, -RZ, R25.H1_H1 ;  /* 0x30000019ff9a7230 */ /* 0x000fe20000004100 */
[----:B------:R-:W-:Y:S01]  /*4fc0*/  F2FP.F16.F32.PACK_AB R118, R118, R147 ;  /* 0x000000937676723e */ /* 0x000fe200000000ff */
[----:B------:R-:W-:Y:S02]  /*4fd0*/  HADD2.F32 R149, -RZ, R81.H1_H1 ;  /* 0x30000051ff957230 */ /* 0x000fe40000004100 */
[----:B------:R-:W-:Y:S01]  /*4fe0*/  FFMA.FTZ R116, R113, R116, R148 ;  /* 0x0000007471747223 */ /* 0x000fe20000010094 */
[----:B------:R-:W-:-:S02]  /*4ff0*/  HADD2.F32 R148, -RZ, R21.H1_H1 ;  /* 0x30000015ff947230 */ /* 0x000fc40000004100 */
[----:B------:R-:W-:Y:S01]  /*5000*/  FMUL.FTZ R117, R146, R117 ;  /* 0x0000007592757220 */ /* 0x000fe20000410000 */
[----:B------:R-:W-:Y:S02]  /*5010*/  HADD2.F32 R153, -RZ, R80.H0_H0 ;  /* 0x20000050ff997230 */ /* 0x000fe40000004100 */
[--C-:B------:R-:W-:Y:S02]  /*5020*/  HADD2.F32 R158, -RZ, R20.reuse.H1_H1 ;  /* 0x30000014ff9e7230 */ /* 0x100fe40000004100 */
[C---:B------:R-:W-:Y:S01]  /*5030*/  FFMA.FTZ R113, R117.reuse, R148, R150 ;  /* 0x0000009475717223 */ /* 0x040fe20000010096 */
[----:B------:R-:W-:Y:S01]  /*5040*/  FFMA.FTZ R117, R117, R154, R149 ;  /* 0x0000009a75757223 */ /* 0x000fe20000010095 */
[----:B------:R-:W-:Y:S01]  /*5050*/  FADD.FTZ R149, R4, -R19 ;  /* 0x8000001304957221 */ /* 0x000fe20000010000 */
[----:B------:R-:W-:Y:S02]  /*5060*/  HADD2.F32 R154, -RZ, R20.H0_H0 ;  /* 0x20000014ff9a7230 */ /* 0x000fe40000004100 */
[----:B------:R-:W-:-:S02]  /*5070*/  HADD2.F32 R148, -RZ, R64.H0_H0 ;  /* 0x20000040ff947230 */ /* 0x000fc40000004100 */
[----:B------:R-:W-:Y:S01]  /*5080*/  FMUL.FTZ R149, R146, R149 ;  /* 0x0000009592957220 */ /* 0x000fe20000410000 */
[----:B------:R-:W-:Y:S01]  /*5090*/  HADD2.F32 R150, -RZ, R24.H0_H0 ;  /* 0x20000018ff967230 */ /* 0x000fe20000004100 */
[----:B------:R-:W-:Y:S01]  /*50a0*/  F2FP.F16.F32.PACK_AB R113, R113, R112 ;  /* 0x000000707171723e */ /* 0x000fe200000000ff */
[----:B------:R-:W-:Y:S02]  /*50b0*/  HADD2.F32 R160, -RZ, R64.H1_H1 ;  /* 0x30000040ffa07230 */ /* 0x000fe40000004100 */
[C---:B------:R-:W-:Y:S01]  /*50c0*/  FFMA.FTZ R154, R149.reuse, R154, R148 ;  /* 0x0000009a959a7223 */ /* 0x040fe20000010094 */
[----:B------:R-:W-:Y:S02]  /*50d0*/  HADD2.F32 R161, -RZ, R80.H1_H1 ;  /* 0x30000050ffa17230 */ /* 0x000fe40000004100 */
[----:B------:R-:W-:Y:S01]  /*50e0*/  FFMA.FTZ R153, R149, R150, R153 ;  /* 0x0000009695997223 */ /* 0x000fe20000010099 */
[----:B------:R-:W-:Y:S01]  /*50f0*/  FADD.FTZ R149, R7, -R19 ;  /* 0x8000001307957221 */ /* 0x000fe20000010000 */
[----:B------:R-:W0:Y:S01]  /*5100*/  LDC.64 R150, c[0x0][0x428] ;  /* 0x00010a00ff967b82 */ /* 0x000e220000000a00 */
[----:B------:R-:W-:-:S02]  /*5110*/  F2FP.F16.F32.PACK_AB R117, R117, R116 ;  /* 0x000000747575723e */ /* 0x000fc400000000ff */
[----:B------:R-:W-:-:S04]  /*5120*/  FMUL.FTZ R157, R146, R149 ;  /* 0x00000095929d7220 */ /* 0x000fc80000410000 */
[----:B------:R-:W-:Y:S01]  /*5130*/  FFMA.FTZ R159, R157, R158, R160 ;  /* 0x0000009e9d9f7223 */ /* 0x000fe200000100a0 */
[----:B------:R-:W1:Y:S01]  /*5140*/  LDC.64 R148, c[0x0][0x430] ;  /* 0x00010c00ff947b82 */ /* 0x000e620000000a00 */
[----:B------:R-:W-:-:S03]  /*5150*/  HADD2.F32 R158, -RZ, R24.H1_H1 ;  /* 0x30000018ff9e7230 */ /* 0x000fc60000004100 */
[----:B------:R-:W-:Y:S02]  /*5160*/  F2FP.F16.F32.PACK_AB R112, R159, R154 ;  /* 0x0000009a9f70723e */ /* 0x000fe400000000ff */
[----:B------:R-:W-:-:S05]  /*5170*/  FFMA.FTZ R158, R157, R158, R161 ;  /* 0x0000009e9d9e7223 */ /* 0x000fca00000100a1 */
[----:B------:R-:W-:Y:S01]  /*5180*/  F2FP.F16.F32.PACK_AB R116, R158, R153 ;  /* 0x000000999e74723e */ /* 0x000fe200000000ff */
[----:B0-----:R-:W-:-:S05]  /*5190*/  IMAD.WIDE.U32 R150, R144, 0x10, R150 ;  /* 0x0000001090967825 */ /* 0x001fca00078e0096 */
[----:B------:R2:W-:Y:S01]  /*51a0*/  STG.E.128 desc[UR6][R150.64], R112 ;  /* 0x0000007096007986 */ /* 0x0005e2000c101d06 */
[C---:B-1----:R-:W-:Y:S01]  /*51b0*/  IMAD.WIDE.U32 R148, R144.reuse, 0x10, R148 ;  /* 0x0000001090947825 */ /* 0x042fe200078e0094 */
[----:B------:R-:W-:-:S04]  /*51c0*/  IADD3 R144, PT, PT, R144, 0x20, RZ ;  /* 0x0000002090907810 */ /* 0x000fc80007ffe0ff */
[----:B------:R2:W-:Y:S03]  /*51d0*/  STG.E.128 desc[UR6][R148.64], R116 ;  /* 0x0000007494007986 */ /* 0x0005e6000c101d06 */
.L_x_2801:
[----:B------:R-:W-:Y:S05]  /*51e0*/  BSYNC.RECONVERGENT B0 ;  /* 0x0000000000007941 */ /* 0x000fea0003800200 */
.L_x_2800:
[----:B------:R-:W-:Y:S01]  /*51f0*/  ISETP.GE.U32.AND P1, PT, R3, 0x40, PT ;  /* 0x000000400300780c */ /* 0x000fe20003f26070 */
[----:B------:R-:W-:-:S12]  /*5200*/  BSSY.RECONVERGENT B0, `(.L_x_2802) ;  /* 0x0000051000007945 */ /* 0x000fd80003800200 */
[----:B------:R-:W-:Y:S05]  /*5210*/  @!P1 BRA `(.L_x_2803) ;  /* 0x00000004003c9947 */ /* 0x000fea0003800000 */
[--C-:B0-2---:R-:W-:Y:S01]  /*5220*/  FADD.FTZ R113, R134, -R19.reuse ;  /* 0x8000001386717221 */ /* 0x105fe20000010000 */
        /* <DEDUP_REMOVED lines=24> */
[----:B------:R-:W-:Y:S01]  /*53b0*/  FMUL.FTZ R117, R146, R117 ;  /* 0x0000007592757220 */ /* 0x000fe20000410000 */
        /* <DEDUP_REMOVED lines=15> */
[----:B------:R-:W-:Y:S01]  /*54b0*/  FFMA.FTZ R112, R113, R112, R116 ;  /* 0x0000007071707223 */ /* 0x000fe20000010074 */
        /* <DEDUP_REMOVED lines=37> */
.L_x_2803:
[----:B------:R-:W-:Y:S05]  /*5710*/  BSYNC.RECONVERGENT B0 ;  /* 0x0000000000007941 */ /* 0x000fea0003800200 */
.L_x_2802:
[----:B------:R-:W-:Y:S01]  /*5720*/  ISETP.GE.U32.AND P1, PT, R3, 0x60, PT ;  /* 0x000000600300780c */ /* 0x000fe20003f26070 */
[----:B------:R-:W-:-:S12]  /*5730*/  BSSY.RECONVERGENT B0, `(.L_x_2804) ;  /* 0x0000051000007945 */ /* 0x000fd80003800200 */
[----:B------:R-:W-:Y:S05]  /*5740*/  @!P1 BRA `(.L_x_2805) ;  /* 0x00000004003c9947 */ /* 0x000fea0003800000 */
[--C-:B0-23--:R-:W-:Y:S01]  /*5750*/  FADD.FTZ R113, R136, -R19.reuse ;  /* 0x8000001388717221 */ /* 0x10dfe20000010000 */
        /* <DEDUP_REMOVED lines=78> */
.L_x_2805:
[----:B------:R-:W-:Y:S05]  /*5c40*/  BSYNC.RECONVERGENT B0 ;  /* 0x0000000000007941 */ /* 0x000fea0003800200 */
.L_x_2804:
[----:B------:R-:W-:Y:S01]  /*5c50*/  ISETP.GE.U32.AND P1, PT, R3, 0x80, PT ;  /* 0x000000800300780c */ /* 0x000fe20003f26070 */
[----:B------:R-:W-:-:S12]  /*5c60*/  BSSY.RECONVERGENT B0, `(.L_x_2806) ;  /* 0x0000051000007945 */ /* 0x000fd80003800200 */
[----:B------:R-:W-:Y:S05]  /*5c70*/  @!P1 BRA `(.L_x_2807) ;  /* 0x00000004003c9947 */ /* 0x000fea0003800000 */
[--C-:B0-234-:R-:W-:Y:S01]  /*5c80*/  FADD.FTZ R113, R137, -R19.reuse ;  /* 0x8000001389717221 */ /* 0x11dfe20000010000 */
        /* <DEDUP_REMOVED lines=78> */
.L_x_2807:
[----:B------:R-:W-:Y:S05]  /*6170*/  BSYNC.RECONVERGENT B0 ;  /* 0x0000000000007941 */ /* 0x000fea0003800200 */
.L_x_2806:
        /* <DEDUP_REMOVED lines=20> */
[----:B------:R-:W-:Y:S01]  /*62c0*/  FADD.FTZ R119, R129, -R19 ;  /* 0x8000001381777221 */ /* 0x000fe20000010000 */
[----:B------:R-:W-:Y:S02]  /*62d0*/  HADD2.F32 R116, -RZ, R93.H0_H0 ;  /* 0x2000005dff747230 */ /* 0x000fe40000004100 */
[----:B------:R-:W-:Y:S01]  /*62e0*/  FFMA.FTZ R150, R150, R147, R118 ;  /* 0x0000009396967223 */ /* 0x000fe20000010076 */
[----:B------:R-:W-:Y:S02]  /*62f0*/  HADD2.F32 R118, -RZ, R89.H0_H0 ;  /* 0x20000059ff767230 */ /* 0x000fe40000004100 */
[C---:B------:R-:W-:Y:S01]  /*6300*/  FMUL.FTZ R153, R146.reuse, R113 ;  /* 0x0000007192997220 */ /* 0x040fe20000410000 */
[----:B------:R-:W-:Y:S02]  /*6310*/  HADD2.F32 R117, -RZ, R97.H0_H0 ;  /* 0x20000061ff757230 */ /* 0x000fe40000004100 */
[----:B------:R-:W-:Y:S01]  /*6320*/  FMUL.FTZ R119, R146, R119 ;  /* 0x0000007792777220 */ /* 0x000fe20000410000 */
[----:B------:R-:W-:-:S02]  /*6330*/  HADD2.F32 R148, -RZ, R85.H1_H1 ;  /* 0x30000055ff947230 */ /* 0x000fc40000004100 */
[C---:B------:R-:W-:Y:S01]  /*6340*/  FFMA.FTZ R113, R153.reuse, R114, R116 ;  /* 0x0000007299717223 */ /* 0x040fe20000010074 */
[----:B------:R-:W-:Y:S02]  /*6350*/  HADD2.F32 R152, -RZ, R93.H1_H1 ;  /* 0x3000005dff987230 */ /* 0x000fe40000004100 */
[----:B------:R-:W-:Y:S01]  /*6360*/  FFMA.FTZ R153, R153, R118, R117 ;  /* 0x0000007699997223 */ /* 0x000fe20000010075 */
[----:B------:R-:W-:Y:S01]  /*6370*/  FADD.FTZ R117, R130, -R19 ;  /* 0x8000001382757221 */ /* 0x000fe20000010000 */
[----:B------:R-:W-:Y:S01]  /*6380*/  HADD2.F32 R114, -RZ, R97.H1_H1 ;  /* 0x30000061ff727230 */ /* 0x000fe20000004100 */
[----:B------:R-:W-:Y:S01]  /*6390*/  F2FP.F16.F32.PACK_AB R112, R115, R112 ;  /* 0x000000707370723e */ /* 0x000fe200000000ff */
[----:B------:R-:W-:Y:S01]  /*63a0*/  FFMA.FTZ R118, R119, R148, R152 ;  /* 0x0000009477767223 */ /* 0x000fe20000010098 */
[----:B------:R-:W-:Y:S02]  /*63b0*/  HADD2.F32 R152, -RZ, R89.H1_H1 ;  /* 0x30000059ff987230 */ /* 0x000fe40000004100 */
[----:B------:R-:W-:Y:S01]  /*63c0*/  FMUL.FTZ R117, R146, R117 ;  /* 0x0000007592757220 */ /* 0x000fe20000410000 */
[----:B------:R-:W-:-:S02]  /*63d0*/  HADD2.F32 R116, -RZ, R86.H0_H0 ;  /* 0x20000056ff747230 */ /* 0x000fc40000004100 */
[----:B------:R-:W-:Y:S02]  /*63e0*/  HADD2.F32 R148, -RZ, R94.H0_H0 ;  /* 0x2000005eff947230 */ /* 0x000fe40000004100 */
[----:B------:R-:W-:Y:S01]  /*63f0*/  FFMA.FTZ R152, R119, R152, R114 ;  /* 0x0000009877987223 */ /* 0x000fe20000010072 */
[----:B------:R-:W-:Y:S01]  /*6400*/  FADD.FTZ R119, R139, -R19 ;  /* 0x800000138b777221 */ /* 0x000fe20000010000 */
[--C-:B------:R-:W-:Y:S01]  /*6410*/  HADD2.F32 R149, -RZ, R90.reuse.H1_H1 ;  /* 0x3000005aff957230 */ /* 0x100fe20000004100 */
[----:B------:R-:W-:Y:S01]  /*6420*/  F2FP.F16.F32.PACK_AB R113, R118, R113 ;  /* 0x000000717671723e */ /* 0x000fe200000000ff */
[----:B------:R-:W-:Y:S01]  /*6430*/  FFMA.FTZ R114, R117, R116, R148 ;  /* 0x0000007475727223 */ /* 0x000fe20000010094 */
[----:B------:R-:W-:Y:S02]  /*6440*/  HADD2.F32 R116, -RZ, R90.H0_H0 ;  /* 0x2000005aff747230 */ /* 0x000fe40000004100 */
[----:B------:R-:W-:Y:S01]  /*6450*/  FMUL.FTZ R154, R146, R119 ;  /* 0x00000077929a7220 */ /* 0x000fe20000410000 */
[----:B------:R-:W-:-:S02]  /*6460*/  HADD2.F32 R148, -RZ, R98.H0_H0 ;  /* 0x20000062ff947230 */ /* 0x000fc40000004100 */
[----:B------:R-:W-:Y:S02]  /*6470*/  HADD2.F32 R119, -RZ, R86.H1_H1 ;  /* 0x30000056ff777230 */ /* 0x000fe40000004100 */
[----:B------:R-:W-:Y:S02]  /*6480*/  HADD2.F32 R156, -RZ, R91.H0_H0 ;  /* 0x2000005bff9c7230 */ /* 0x000fe40000004100 */
[----:B------:R-:W-:Y:S01]  /*6490*/  FFMA.FTZ R147, R117, R116, R148 ;  /* 0x0000007475937223 */ /* 0x000fe20000010094 */
[----:B------:R-:W-:Y:S02]  /*64a0*/  HADD2.F32 R117, -RZ, R94.H1_H1 ;  /* 0x3000005eff757230 */ /* 0x000fe40000004100 */
[----:B------:R-:W-:Y:S02]  /*64b0*/  HADD2.F32 R116, -RZ, R98.H1_H1 ;  /* 0x30000062ff747230 */ /* 0x000fe40000004100 */
[----:B------:R-:W-:Y:S02]  /*64c0*/  HADD2.F32 R148, -RZ, R95.H0_H0 ;  /* 0x2000005fff947230 */ /* 0x000fe40000004100 */
[----:B------:R-:W-:Y:S01]  /*64d0*/  FFMA.FTZ R119, R154, R119, R117 ;  /* 0x000000779a777223 */ /* 0x000fe20000010075 */
[----:B------:R-:W-:Y:S01]  /*64e0*/  FADD.FTZ R117, R138, -R19 ;  /* 0x800000138a757221 */ /* 0x000fe20000010000 */
[----:B------:R-:W-:Y:S01]  /*64f0*/  FFMA.FTZ R154, R154, R149, R116 ;  /* 0x000000959a9a7223 */ /* 0x000fe20000010074 */
[----:B------:R-:W-:-:S02]  /*6500*/  HADD2.F32 R116, -RZ, R87.H0_H0 ;  /* 0x20000057ff747230 */ /* 0x000fc40000004100 */
[----:B------:R-:W-:Y:S01]  /*6510*/  FADD.FTZ R19, R145, -R19 ;  /* 0x8000001391137221 */ /* 0x000fe20000010000 */
[----:B------:R-:W-:Y:S01]  /*6520*/  FMUL.FTZ R117, R146, R117 ;  /* 0x0000007592757220 */ /* 0x000fe20000410000 */
[----:B------:R-:W-:Y:S01]  /*6530*/  HADD2.F32 R149, -RZ, R99.H0_H0 ;  /* 0x20000063ff957230 */ /* 0x000fe20000004100 */
[----:B------:R-:W-:Y:S01]  /*6540*/  F2FP.F16.F32.PACK_AB R118, R154, R147 ;  /* 0x000000939a76723e */ /* 0x000fe200000000ff */
[----:B------:R-:W-:Y:S01]  /*6550*/  FMUL.FTZ R19, R146, R19 ;  /* 0x0000001392137220 */ /* 0x000fe20000410000 */
[C---:B------:R-:W-:Y:S01]  /*6560*/  FFMA.FTZ R155, R117.reuse, R116, R148 ;  /* 0x00000074759b7223 */ /* 0x040fe20000010094 */
[----:B------:R-:W-:Y:S02]  /*6570*/  HADD2.F32 R146, -RZ, R87.H1_H1 ;  /* 0x30000057ff927230 */ /* 0x000fe40000004100 */
[----:B------:R-:W-:Y:S01]  /*6580*/  FFMA.FTZ R156, R117, R156, R149 ;  /* 0x0000009c759c7223 */ /* 0x000fe20000010095 */
[----:B------:R-:W-:Y:S01]  /*6590*/  HADD2.F32 R158, -RZ, R95.H1_H1 ;  /* 0x3000005fff9e7230 */ /* 0x000fe20000004100 */
[----:B------:R-:W0:Y:S01]  /*65a0*/  LDC.64 R148, c[0x0][0x428] ;  /* 0x00010a00ff947b82 */ /* 0x000e220000000a00 */
[----:B------:R-:W-:Y:S01]  /*65b0*/  HADD2.F32 R160, -RZ, R91.H1_H1 ;  /* 0x3000005bffa07230 */ /* 0x000fe20000004100 */
[----:B------:R-:W-:Y:S01]  /*65c0*/  F2FP.F16.F32.PACK_AB R114, R119, R114 ;  /* 0x000000727772723e */ /* 0x000fe200000000ff */
[----:B------:R-:W-:-:S02]  /*65d0*/  HADD2.F32 R157, -RZ, R99.H1_H1 ;  /* 0x30000063ff9d7230 */ /* 0x000fc40000004100 */
[----:B------:R-:W-:-:S03]  /*65e0*/  FFMA.FTZ R146, R19, R146, R158 ;  /* 0x0000009213927223 */ /* 0x000fc6000001009e */
[----:B------:R-:W1:Y:S01]  /*65f0*/  LDC.64 R116, c[0x0][0x430] ;  /* 0x00010c00ff747b82 */ /* 0x000e620000000a00 */
[----:B------:R-:W-:Y:S01]  /*6600*/  FFMA.FTZ R157, R19, R160, R157 ;  /* 0x000000a0139d7223 */ /* 0x000fe2000001009d */
[----:B------:R-:W-:-:S04]  /*6610*/  F2FP.F16.F32.PACK_AB R115, R146, R155 ;  /* 0x0000009b9273723e */ /* 0x000fc800000000ff */
[----:B------:R-:W-:Y:S01]  /*6620*/  F2FP.F16.F32.PACK_AB R119, R157, R156 ;  /* 0x0000009c9d77723e */ /* 0x000fe200000000ff */
[----:B0-----:R-:W-:-:S05]  /*6630*/  IMAD.WIDE.U32 R148, R144, 0x10, R148 ;  /* 0x0000001090947825 */ /* 0x001fca00078e0094 */
[----:B------:R0:W-:Y:S01]  /*6640*/  STG.E.128 desc[UR6][R148.64], R112 ;  /* 0x0000007094007986 */ /* 0x0001e2000c101d06 */
[----:B-1----:R-:W-:Y:S01]  /*6650*/  IMAD.WIDE.U32 R146, R144, 0x10, R116 ;  /* 0x0000001090927825 */ /* 0x002fe200078e0074 */
[----:B------:R-:W-:Y:S02]  /*6660*/  F2FP.F16.F32.PACK_AB R117, R152, R153 ;  /* 0x000000999875723e */ /* 0x000fe400000000ff */
[----:B------:R-:W-:-:S05]  /*6670*/  F2FP.F16.F32.PACK_AB R116, R150, R151 ;  /* 0x000000979674723e */ /* 0x000fca00000000ff */
[----:B------:R0:W-:Y:S02]  /*6680*/  STG.E.128 desc[UR6][R146.64], R116 ;  /* 0x0000007492007986 */ /* 0x0001e4000c101d06 */
.L_x_2809:
[----:B------:R-:W-:Y:S05]  /*6690*/  BSYNC.RECONVERGENT B0 ;  /* 0x0000000000007941 */ /* 0x000fea0003800200 */
.L_x_2808:
[----:B0-234-:R-:W0:Y:S02]  /*66a0*/  LDC.64 R112, c[0x0][0x380] ;  /* 0x0000e000ff707b82 */ /* 0x01de240000000a00 */
[----:B0-----:R-:W-:-:S04]  /*66b0*/  LEA R0, R112, R0, 0x2 ;  /* 0x0000000070007211 */ /* 0x001fc800078e10ff */
[----:B------:R-:W-:-:S13]  /*66c0*/  ISETP.GE.AND P1, PT, R0, R113, PT ;  /* 0x000000710000720c */ /* 0x000fda0003f26270 */
[----:B------:R-:W-:Y:S05]  /*66d0*/  @!P1 BRA `(.L_x_2810) ;  /* 0xffffffac00a09947 */ /* 0x000fea000383ffff */
[----:B------:R-:W-:Y:S05]  /*66e0*/  EXIT ;  /* 0x000000000000794d */ /* 0x000fea0003800000 */
.L_x_2799:
[----:B------:R-:W-:Y:S01]  /*66f0*/  HFMA2 R147, -RZ, RZ, 0, 5.9604644775390625e-08 ;  /* 0x00000001ff937431 */ /* 0x000fe200000001ff */
[----:B------:R-:W-:Y:S01]  /*6700*/  BSSY B0, `(.L_x_2811) ;  /* 0x0000007000007945 */ /* 0x000fe20003800000 */
[----:B------:R-:W-:Y:S02]  /*6710*/  MOV R146, R19 ;  /* 0x0000001300927202 */ /* 0x000fe40000000f00 */
[----:B------:R-:W-:Y:S02]  /*6720*/  MOV R148, 0x1f ;  /* 0x0000001f00947802 */ /* 0x000fe40000000f00 */
[----:B------:R-:W-:-:S07]  /*6730*/  MOV R119, 0xffffffff ;  /* 0xffffffff00777802 */ /* 0x000fce0000000f00 */
[----:B-----5:R-:W-:Y:S05]  /*6740*/  WARPSYNC.COLLECTIVE R119, `(.L_x_2812) ;  /* 0x0000000077087348 */ /* 0x020fea0003c00000 */
[----:B------:R0:W1:Y:S02]  /*6750*/  SHFL.BFLY P6, R118, R146, R147, R148 ;  /* 0x0c00009392767389 */ /* 0x00006400000c0094 */
[----:B01---5:R-:W-:Y:S05]  /*6760*/  ENDCOLLECTIVE ;  /* 0x000000000000791b */ /* 0x023fea0003800000 */
.L_x_2812:
[----:B------:R-:W-:Y:S05]  /*6770*/  BSYNC B0 ;  /* 0x0000000000007941 */ /* 0x000fea0003800000 */
.L_x_2811:
[----:B------:R-:W-:Y:S01]  /*6780*/  MOV R112, R118 ;  /* 0x0000007600707202 */ /* 0x000fe20000000f00 */
[----:B------:R-:W-:Y:S01]  /*6790*/  HFMA2 R147, -RZ, RZ, 0, 1.1920928955078125e-07 ;  /* 0x00000002ff937431 */ /* 0x000fe200000001ff */
[----:B------:R-:W-:Y:S01]  /*67a0*/  MOV R148, 0x1f ;  /* 0x0000001f00947802 */ /* 0x000fe20000000f00 */
[----:B------:R-:W0:Y:S01]  /*67b0*/  LDC R116, c[0x0][0x400] ;  /* 0x00010000ff747b82 */ /* 0x000e220000000800 */
[----:B------:R-:W-:Y:S01]  /*67c0*/  MOV R119, 0xffffffff ;  /* 0xffffffff00777802 */ /* 0x000fe20000000f00 */
[----:B------:R-:W-:-:S05]  /*67d0*/  FADD.FTZ R112, R19, R112 ;  /* 0x0000007013707221 */ /* 0x000fca0000010000 */
[----:B------:R-:W-:-:S07]  /*67e0*/  MOV R146, R112 ;  /* 0x0000007000927202 */ /* 0x000fce0000000f00 */
[----:B0-----:R-:W-:Y:S05]  /*67f0*/  WARPSYNC.COLLECTIVE R119, `(.L_x_2813) ;  /* 0x0000000077087348 */ /* 0x001fea0003c00000 */
[----:B------:R1:W2:Y:S02]  /*6800*/  SHFL.BFLY P6, R118, R146, R147, R148 ;  /* 0x0c00009392767389 */ /* 0x0002a400000c0094 */
[----:B012---:R-:W-:Y:S05]  /*6810*/  ENDCOLLECTIVE ;  /* 0x000000000000791b */ /* 0x007fea0003800000 */
.L_x_2813:
[----:B------:R-:W-:Y:S01]  /*6820*/  HFMA2 R147, -RZ, RZ, 0, 2.384185791015625e-07 ;  /* 0x00000004ff937431 */ /* 0x000fe200000001ff */
[----:B------:R-:W-:-:S05]  /*6830*/  MOV R113, R118 ;  /* 0x0000007600717202 */ /* 0x000fca0000000f00 */
[----:B------:R-:W-:-:S05]  /*6840*/  FADD.FTZ R113, R112, R113 ;  /* 0x0000007170717221 */ /* 0x000fca0000010000 */
[----:B------:R-:W-:-:S07]  /*6850*/  MOV R146, R113 ;  /* 0x0000007100927202 */ /* 0x000fce0000000f00 */
[----:B------:R-:W-:Y:S05]  /*6860*/  WARPSYNC.COLLECTIVE R119, `(.L_x_2814) ;  /* 0x0000000077087348 */ /* 0x000fea0003c00000 */
[----:B------:R0:W1:Y:S02]  /*6870*/  SHFL.BFLY P6, R118, R146, R147, R148 ;  /* 0x0c00009392767389 */ /* 0x00006400000c0094 */
[----:B01----:R-:W-:Y:S05]  /*6880*/  ENDCOLLECTIVE ;  /* 0x000000000000791b */ /* 0x003fea0003800000 */
.L_x_2814:
[----:B------:R-:W-:Y:S01]  /*6890*/  HFMA2 R147, -RZ, RZ, 0, 4.76837158203125e-07 ;  /* 0x00000008ff937431 */ /* 0x000fe200000001ff */
[----:B------:R-:W-:-:S05]  /*68a0*/  MOV R114, R118 ;  /* 0x0000007600727202 */ /* 0x000fca0000000f00 */
[----:B------:R-:W-:-:S05]  /*68b0*/  FADD.FTZ R114, R113, R114 ;  /* 0x0000007271727221 */ /* 0x000fca0000010000 */
[----:B------:R-:W-:-:S07]  /*68c0*/  MOV R146, R114 ;  /* 0x0000007200927202 */ /* 0x000fce0000000f00 */
[----:B------:R-:W-:Y:S05]  /*68d0*/  WARPSYNC.COLLECTIVE R119, `(.L_x_2815) ;  /* 0x0000000077087348 */ /* 0x000fea0003c00000 */
[----:B------:R0:W1:Y:S02]  /*68e0*/  SHFL.BFLY P6, R118, R146, R147, R148 ;  /* 0x0c00009392767389 */ /* 0x00006400000c0094 */
[----:B01----:R-:W-:Y:S05]  /*68f0*/  ENDCOLLECTIVE ;  /* 0x000000000000791b */ /* 0x003fea0003800000 */
.L_x_2815:
[----:B------:R-:W-:Y:S01]  /*6900*/  HFMA2 R147, -RZ, RZ, 0, 9.5367431640625e-07 ;  /* 0x00000010ff937431 */ /* 0x000fe200000001ff */
[----:B------:R-:W-:-:S05]  /*6910*/  MOV R115, R118 ;  /* 0x0000007600737202 */ /* 0x000fca0000000f00 */
[----:B------:R-:W-:-:S05]  /*6920*/  FADD.FTZ R115, R114, R115 ;  /* 0x0000007372737221 */ /* 0x000fca0000010000 */
[----:B------:R-:W-:-:S07]  /*6930*/  MOV R146, R115 ;  /* 0x0000007300927202 */ /* 0x000fce0000000f00 */
[----:B------:R-:W-:Y:S05]  /*6940*/  WARPSYNC.COLLECTIVE R119, `(.L_x_2816) ;  /* 0x0000000077087348 */ /* 0x000fea0003c00000 */
[----:B------:R0:W1:Y:S02]  /*6950*/  SHFL.BFLY P6, R118, R146, R147, R148 ;  /* 0x0c00009392767389 */ /* 0x00006400000c0094 */
[----:B01----:R-:W-:Y:S05]  /*6960*/  ENDCOLLECTIVE ;  /* 0x000000000000791b */ /* 0x003fea0003800000 */
.L_x_2816:
[----:B------:R-:W-:Y:S02]  /*6970*/  HFMA2 R147, -RZ, RZ, 0, 5.9604644775390625e-08 ;  /* 0x00000001ff937431 */ /* 0x000fe400000001ff */
        /* <DEDUP_REMOVED lines=87> */
.L_x_2817:
[----:B------:R-:W-:Y:S01]  /*6ef0*/  HFMA2 R147, -RZ, RZ, 0, 1.1920928955078125e-07 ;  /* 0x00000002ff937431 */ /* 0x000fe200000001ff */
[----:B------:R-:W-:-:S05]  /*6f00*/  MOV R112, R118 ;  /* 0x0000007600707202 */ /* 0x000fca0000000f00 */
[----:B------:R-:W-:-:S05]  /*6f10*/  FADD.FTZ R112, R19, R112 ;  /* 0x0000007013707221 */ /* 0x000fca0000010000 */
[----:B------:R-:W-:-:S07]  /*6f20*/  MOV R146, R112 ;  /* 0x0000007000927202 */ /* 0x000fce0000000f00 */
[----:B------:R-:W-:Y:S05]  /*6f30*/  WARPSYNC.COLLECTIVE R119, `(.L_x_2818) ;  /* 0x0000000077087348 */ /* 0x000fea0003c00000 */
[----:B------:R0:W1:Y:S02]  /*6f40*/  SHFL.BFLY P6, R118, R146, R147, R148 ;  /* 0x0c00009392767389 */ /* 0x00006400000c0094 */
[----:B01----:R-:W-:Y:S05]  /*6f50*/  ENDCOLLECTIVE ;  /* 0x000000000000791b */ /* 0x003fea0003800000 */
.L_x_2818:
[----:B------:R-:W-:Y:S01]  /*6f60*/  HFMA2 R147, -RZ, RZ, 0, 2.384185791015625e-07 ;  /* 0x00000004ff937431 */ /* 0x000fe200000001ff */
[----:B------:R-:W-:-:S05]  /*6f70*/  MOV R113, R118 ;  /* 0x0000007600717202 */ /* 0x000fca0000000f00 */
[----:B------:R-:W-:-:S05]  /*6f80*/  FADD.FTZ R113, R112, R113 ;  /* 0x0000007170717221 */ /* 0x000fca0000010000 */
[----:B------:R-:W-:-:S07]  /*6f90*/  MOV R146, R113 ;  /* 0x0000007100927202 */ /* 0x000fce0000000f00 */
[----:B------:R-:W-:Y:S05]  /*6fa0*/  WARPSYNC.COLLECTIVE R119, `(.L_x_2819) ;  /* 0x0000000077087348 */ /* 0x000fea0003c00000 */
[----:B------:R0:W1:Y:S02]  /*6fb0*/  SHFL.BFLY P6, R118, R146, R147, R148 ;  /* 0x0c00009392767389 */ /* 0x00006400000c0094 */
[----:B01----:R-:W-:Y:S05]  /*6fc0*/  ENDCOLLECTIVE ;  /* 0x000000000000791b */ /* 0x003fea0003800000 */
.L_x_2819:
[----:B------:R-:W-:Y:S01]  /*6fd0*/  HFMA2 R147, -RZ, RZ, 0, 4.76837158203125e-07 ;  /* 0x00000008ff937431 */ /* 0x000fe200000001ff */
[----:B------:R-:W-:-:S05]  /*6fe0*/  MOV R114, R118 ;  /* 0x0000007600727202 */ /* 0x000fca0000000f00 */
[----:B------:R-:W-:-:S05]  /*6ff0*/  FADD.FTZ R114, R113, R114 ;  /* 0x0000007271727221 */ /* 0x000fca0000010000 */
[----:B------:R-:W-:-:S07]  /*7000*/  MOV R146, R114 ;  /* 0x0000007200927202 */ /* 0x000fce0000000f00 */
[----:B------:R-:W-:Y:S05]  /*7010*/  WARPSYNC.COLLECTIVE R119, `(.L_x_2820) ;  /* 0x0000000077087348 */ /* 0x000fea0003c00000 */
[----:B------:R0:W1:Y:S02]  /*7020*/  SHFL.BFLY P6, R118, R146, R147, R148 ;  /* 0x0c00009392767389 */ /* 0x00006400000c0094 */
[----:B01----:R-:W-:Y:S05]  /*7030*/  ENDCOLLECTIVE ;  /* 0x000000000000791b */ /* 0x003fea0003800000 */
.L_x_2820:
[----:B------:R-:W-:Y:S01]  /*7040*/  HFMA2 R147, -RZ, RZ, 0, 9.5367431640625e-07 ;  /* 0x00000010ff937431 */ /* 0x000fe200000001ff */
[----:B------:R-:W-:-:S05]  /*7050*/  MOV R115, R118 ;  /* 0x0000007600737202 */ /* 0x000fca0000000f00 */
[----:B------:R-:W-:-:S05]  /*7060*/  FADD.FTZ R115, R114, R115 ;  /* 0x0000007372737221 */ /* 0x000fca0000010000 */
[----:B------:R-:W-:-:S07]  /*7070*/  MOV R146, R115 ;  /* 0x0000007300927202 */ /* 0x000fce0000000f00 */
[----:B------:R-:W-:Y:S05]  /*7080*/  WARPSYNC.COLLECTIVE R119, `(.L_x_2821) ;  /* 0x0000000077087348 */ /* 0x000fea0003c00000 */
[----:B------:R0:W1:Y:S02]  /*7090*/  SHFL.BFLY P6, R118, R146, R147, R148 ;  /* 0x0c00009392767389 */ /* 0x00006400000c0094 */
[----:B01----:R-:W-:Y:S05]  /*70a0*/  ENDCOLLECTIVE ;  /* 0x000000000000791b */ /* 0x003fea0003800000 */
.L_x_2821:
[----:B------:R-:W-:Y:S05]  /*70b0*/  BRA `(.L_x_2822) ;  /* 0xffffffd800c87947 */ /* 0x000fea000383ffff */
.L_x_2823:
        /* <DEDUP_REMOVED lines=12> */
.L_x_27960:


//--------------------- .text._ZN10layer_norm31ln_parallel_residual_fwd_kernelINS_13Kernel_traitsI6__halfS2_S2_S2_fjLj1280ELj1ELj4ELj1ELj16ENS_18Kernel_traits_baseILj1280ES2_S2_S2_S2_fjLj128EEEEELb0ELb0ELb1EEEvNS_9FwdParamsE --------------------------
	.section	.text._ZN10layer_norm31ln_parallel_residual_fwd_kernelINS_13Kernel_traitsI6__halfS2_S2_S2_fjLj1280ELj1ELj4ELj1ELj16ENS_18Kernel_traits_baseILj1280ES2_S2_S2_S2_fjLj128EEEEELb0ELb0ELb1EEEvNS_9FwdParamsE,"ax",@progbits
	.align	128
        .global         _ZN10layer_norm31ln_parallel_residual_fwd_kernelINS_13Kernel_traitsI6__halfS2_S2_S2_fjLj1280ELj1ELj4ELj1ELj16ENS_18Kernel_traits_baseILj1280ES2_S2_S2_S2_fjLj128EEEEELb0ELb0ELb1EEEvNS_9FwdParamsE
        .type           _ZN10layer_norm31ln_parallel_residual_fwd_kernelINS_13Kernel_traitsI6__halfS2_S2_S2_fjLj1280ELj1ELj4ELj1ELj16ENS_18Kernel_traits_baseILj1280ES2_S2_S2_S2_fjLj128EEEEELb0ELb0ELb1EEEvNS_9FwdParamsE,@function
        .size           _ZN10layer_norm31ln_parallel_residual_fwd_kernelINS_13Kernel_traitsI6__halfS2_S2_S2_fjLj1280ELj1ELj4ELj1ELj16ENS_18Kernel_traits_baseILj1280ES2_S2_S2_S2_fjLj128EEEEELb0ELb0ELb1EEEvNS_9FwdParamsE,(.L_x_27961 - _ZN10layer_norm31ln_parallel_residual_fwd_kernelINS_13Kernel_traitsI6__halfS2_S2_S2_fjLj1280ELj1ELj4ELj1ELj16ENS_18Kernel_traits_baseILj1280ES2_S2_S2_S2_fjLj128EEEEELb0ELb0ELb1EEEvNS_9FwdParamsE)
        .other          _ZN10layer_norm31ln_parallel_residual_fwd_kernelINS_13Kernel_traitsI6__halfS2_S2_S2_fjLj1280ELj1ELj4ELj1ELj16ENS_18Kernel_traits_baseILj1280ES2_S2_S2_S2_fjLj128EEEEELb0ELb0ELb1EEEvNS_9FwdParamsE,@"STO_CUDA_ENTRY STV_DEFAULT"
_ZN10layer_norm31ln_parallel_residual_fwd_kernelINS_13Kernel_traitsI6__halfS2_S2_S2_fjLj1280ELj1ELj4ELj1ELj16ENS_18Kernel_traits_baseILj1280ES2_S2_S2_S2_fjLj128EEEEELb0ELb0ELb1EEEvNS_9FwdParamsE:
.text._ZN10layer_norm31ln_parallel_residual_fwd_kernelINS_13Kernel_traitsI6__halfS2_S2_S2_fjLj1280ELj1ELj4ELj1ELj16ENS_18Kernel_traits_baseILj1280ES2_S2_S2_S2_fjLj128EEEEELb0ELb0ELb1EEEvNS_9FwdParamsE:
        /* <DEDUP_REMOVED lines=55> */
.L_x_2825:
        /* <DEDUP_REMOVED lines=32> */
.L_x_2824:
        /* <DEDUP_REMOVED lines=33> */
.L_x_2827:
        /* <DEDUP_REMOVED lines=31> */
.L_x_2826:
[----:B------:R-:W1:Y:S02]  /*0970*/  LDCU UR4, c[0x0][0x384] ;  /* 0x00007080ff0477ac */ /* 0x000e640008000800 */
[----:B-1----:R-:W-:-:S13]  /*0980*/  ISETP.GE.AND P1, PT, R2, UR4, PT ;  /* 0x0000000402007c0c */ /* 0x002fda000bf26270 */
[----:B------:R-:W-:Y:S05]  /*0990*/  @P1 EXIT ;  /* 0x000000000000194d */ /* 0x000fea0003800000 */
[----:B------:R-:W1:Y:S01]  /*09a0*/  LDCU.U8 UR4, c[0x0][0x410] ;  /* 0x00008200ff0477ac */ /* 0x000e620008000000 */
[----:B------:R-:W-:Y:S01]  /*09b0*/  ISETP.NE.U32.AND P1, PT, R12, RZ, PT ;  /* 0x000000ff0c00720c */ /* 0x000fe20003f25070 */
[----:B------:R-:W2:Y:S03]  /*09c0*/  LDCU UR5, c[0x0][0x388] ;  /* 0x00007100ff0577ac */ /* 0x000ea60008000800 */
[----:B------:R-:W-:Y:S01]  /*09d0*/  ISETP.NE.AND.EX P1, PT, R13, RZ, PT, P1 ;  /* 0x000000ff0d00720c */ /* 0x000fe20003f25310 */
[----:B------:R-:W3:Y:S01]  /*09e0*/  LDCU UR8, c[0x0][0x448] ;  /* 0x00008900ff0877ac */ /* 0x000ee20008000800 */
[----:B------:R-:W4:Y:S01]  /*09f0*/  LDCU.64 UR10, c[0x0][0x3a0] ;  /* 0x00007400ff0a77ac */ /* 0x000f220008000a00 */
[----:B------:R-:W0:Y:S01]  /*0a00*/  LDCU.64 UR12, c[0x0][0x398] ;  /* 0x00007300ff0c77ac */ /* 0x000e220008000a00 */
[----:B-1----:R-:W-:-:S13]  /*0a10*/  ISETP.NE.AND P3, PT, RZ, UR4, PT ;  /* 0x00000004ff007c0c */ /* 0x002fda000bf65270 */
.L_x_2849:
[----:B----4-:R-:W-:Y:S01]  /*0a20*/  ISETP.NE.U32.AND P2, PT, RZ, UR10, PT ;  /* 0x0000000aff007c0c */ /* 0x010fe2000bf45070 */
[----:B-1----:R-:W1:Y:S01]  /*0a30*/  LDC.64 R12, c[0x0][0x390] ;  /* 0x0000e400ff0c7b82 */ /* 0x002e620000000a00 */
[----:B--2---:R-:W-:Y:S02]  /*0a40*/  IMAD R3, R2, UR5, RZ ;  /* 0x0000000502037c24 */ /* 0x004fe4000f8e02ff */
[----:B------:R-:W-:-:S03]  /*0a50*/  ISETP.NE.AND.EX P2, PT, RZ, UR11, PT, P2 ;  /* 0x0000000bff007c0c */ /* 0x000fc6000bf45320 */
[----:B0-----:R-:W-:Y:S02]  /*0a60*/  SHF.R.S32.HI R4, RZ, 0x1f, R3 ;  /* 0x0000001fff047819 */ /* 0x001fe40000011403 */
[----:B------:R-:W0:Y:S02]  /*0a70*/  @P1 LDC.64 R8, c[0x0][0x398] ;  /* 0x0000e600ff081b82 */ /* 0x000e240000000a00 */
[----:B------:R-:W-:-:S04]  /*0a80*/  LEA.HI R143, R4, R3, RZ, 0x3 ;  /* 0x00000003048f7211 */ /* 0x000fc800078f18ff */
[----:B------:R-:W-:Y:S02]  /*0a90*/  LEA.HI.SX32 R143, R143, R0, 0x1d ;  /* 0x000000008f8f7211 */ /* 0x000fe400078feaff */
[----:B------:R-:W2:Y:S03]  /*0aa0*/  @P2 LDC.64 R10, c[0x0][0x3a0] ;  /* 0x0000e800ff0a2b82 */ /* 0x000ea60000000a00 */
[----:B-1----:R-:W-:-:S06]  /*0ab0*/  IMAD.WIDE.U32 R4, R143, 0x10, R12 ;  /* 0x000000108f047825 */ /* 0x002fcc00078e000c */
[----:B-----5:R-:W5:Y:S01]  /*0ac0*/  LDG.E.128 R4, desc[UR6][R4.64] ;  /* 0x0000000604047981 */ /* 0x020f62000c1e1d00 */
[----:B0-----:R-:W-:-:S05]  /*0ad0*/  @P1 IMAD.WIDE.U32 R8, R143, 0x10, R8 ;  /* 0x000000108f081825 */ /* 0x001fca00078e0008 */
[----:B------:R0:W5:Y:S01]  /*0ae0*/  @P1 LDG.E.128 R96, desc[UR6][R8.64] ;  /* 0x0000000608601981 */ /* 0x000162000c1e1d00 */
[----:B--2---:R-:W-:-:S05]  /*0af0*/  @P2 IMAD.WIDE.U32 R10, R143, 0x10, R10 ;  /* 0x000000108f0a2825 */ /* 0x004fca00078e000a */
[----:B------:R0:W5:Y:S01]  /*0b00*/  @P2 LDG.E.128 R100, desc[UR6][R10.64] ;  /* 0x000000060a642981 */ /* 0x000162000c1e1d00 */
[----:B------:R-:W-:Y:S05]  /*0b10*/  @!P1 BRA `(.L_x_2828) ;  /* 0x00000004002c9947 */ /* 0x000fea0003800000 */
[----:B------:R-:W-:Y:S05]  /*0b20*/  @!P2 BRA `(.L_x_2829) ;  /* 0x0000000000b4a947 */ /* 0x000fea0003800000 */
[--C-:B-----5:R-:W-:Y:S02]  /*0b30*/  HADD2.F32 R3, -RZ, R4.reuse.H0_H0 ;  /* 0x20000004ff037230 */ /* 0x120fe40000004100 */
[----:B0-----:R-:W-:Y:S02]  /*0b40*/  HADD2.F32 R8, -RZ, R4.H1_H1 ;  /* 0x30000004ff087230 */ /* 0x001fe40000004100 */
[----:B------:R-:W-:Y:S02]  /*0b50*/  HADD2.F32 R4, -RZ, R96.H0_H0 ;  /* 0x20000060ff047230 */ /* 0x000fe40000004100 */
[--C-:B------:R-:W-:Y:S02]  /*0b60*/  HADD2.F32 R104, -RZ, R7.reuse.H0_H0 ;  /* 0x20000007ff687230 */ /* 0x100fe40000004100 */
[----:B------:R-:W-:Y:S02]  /*0b70*/  HADD2.F32 R105, -RZ, R7.H1_H1 ;  /* 0x30000007ff697230 */ /* 0x000fe40000004100 */
[----:B------:R-:W-:Y:S01]  /*0b80*/  FADD.FTZ R3, R3, R4 ;  /* 0x0000000403037221 */ /* 0x000fe20000010000 */
[----:B------:R-:W-:-:S02]  /*0b90*/  HADD2.F32 R9, -RZ, R5.H0_H0 ;  /* 0x20000005ff097230 */ /* 0x000fc40000004100 */
[----:B------:R-:W-:Y:S02]  /*0ba0*/  HADD2.F32 R10, -RZ, R5.H1_H1 ;  /* 0x30000005ff0a7230 */ /* 0x000fe40000004100 */
[--C-:B------:R-:W-:Y:S02]  /*0bb0*/  HADD2.F32 R4, -RZ, R97.reuse.H0_H0 ;  /* 0x20000061ff047230 */ /* 0x100fe40000004100 */
[----:B------:R-:W-:Y:S02]  /*0bc0*/  HADD2.F32 R7, -RZ, R97.H1_H1 ;  /* 0x30000061ff077230 */ /* 0x000fe40000004100 */
[--C-:B------:R-:W-:Y:S02]  /*0bd0*/  HADD2.F32 R11, -RZ, R6.reuse.H0_H0 ;  /* 0x20000006ff0b7230 */ /* 0x100fe40000004100 */
[----:B------:R-:W-:Y:S01]  /*0be0*/  FADD.FTZ R4, R9, R4 ;  /* 0x0000000409047221 */ /* 0x000fe20000010000 */
[----:B------:R-:W-:Y:S02]  /*0bf0*/  HADD2.F32 R14, -RZ, R6.H1_H1 ;  /* 0x30000006ff0e7230 */ /* 0x000fe40000004100 */
[----:B------:R-:W-:Y:S01]  /*0c00*/  FADD.FTZ R10, R10, R7 ;  /* 0x000000070a0a7221 */ /* 0x000fe20000010000 */
[----:B------:R-:W-:-:S02]  /*0c10*/  HADD2.F32 R5, -RZ, R96.H1_H1 ;  /* 0x30000060ff057230 */ /* 0x000fc40000004100 */
[----:B------:R-:W-:Y:S02]  /*0c20*/  HADD2.F32 R6, -RZ, R98.H0_H0 ;  /* 0x20000062ff067230 */ /* 0x000fe40000004100 */
        /* <DEDUP_REMOVED lines=8> */
[--C-:B------:R-:W-:Y:S02]  /*0cb0*/  HADD2.F32 R11, -RZ, R99.reuse.H0_H0 ;  /* 0x20000063ff0b7230 */ /* 0x100fe40000004100 */
        /* <DEDUP_REMOVED lines=20> */
.L_x_2829:
[----:B-----5:R-:W-:Y:S02]  /*0e00*/  HADD2.F32 R140, -RZ, R4.H0_H0 ;  /* 0x20000004ff8c7230 */ /* 0x020fe40000004100 */
[--C-:B------:R-:W-:Y:S02]  /*0e10*/  HADD2.F32 R138, -RZ, R5.reuse.H0_H0 ;  /* 0x20000005ff8a7230 */ /* 0x100fe40000004100 */
[----:B------:R-:W-:Y:S02]  /*0e20*/  HADD2.F32 R141, -RZ, R5.H1_H1 ;  /* 0x30000005ff8d7230 */ /* 0x000fe40000004100 */
[--C-:B------:R-:W-:Y:S02]  /*0e30*/  HADD2.F32 R128, -RZ, R6.reuse.H0_H0 ;  /* 0x20000006ff807230 */ /* 0x100fe40000004100 */
[----:B------:R-:W-:Y:S02]  /*0e40*/  HADD2.F32 R129, -RZ, R6.H1_H1 ;  /* 0x30000006ff817230 */ /* 0x000fe40000004100 */
[----:B------:R-:W-:-:S02]  /*0e50*/  HADD2.F32 R109, -RZ, R7.H0_H0 ;  /* 0x20000007ff6d7230 */ /* 0x000fc40000004100 */
[----:B------:R-:W-:Y:S02]  /*0e60*/  HADD2.F32 R4, -RZ, R4.H1_H1 ;  /* 0x30000004ff047230 */ /* 0x000fe40000004100 */
[----:B------:R-:W-:Y:S02]  /*0e70*/  HADD2.F32 R3, -RZ, R96.H0_H0 ;  /* 0x20000060ff037230 */ /* 0x000fe40000004100 */
[----:B------:R-:W-:Y:S02]  /*0e80*/  HADD2.F32 R5, -RZ, R97.H0_H0 ;  /* 0x20000061ff057230 */ /* 0x000fe40000004100 */
[----:B0-----:R-:W-:Y:S02]  /*0e90*/  HADD2.F32 R9, -RZ, R98.H0_H0 ;  /* 0x20000062ff097230 */ /* 0x001fe40000004100 */
[----:B------:R-:W-:Y:S01]  /*0ea0*/  FADD.FTZ R140, R140, R3 ;  /* 0x000000038c8c7221 */ /* 0x000fe20000010000 */
        /* <DEDUP_REMOVED lines=18> */
.L_x_2828:
[----:B------:R-:W-:Y:S05]  /*0fd0*/  @!P2 BRA `(.L_x_2831) ;  /* 0x000000000074a947 */ /* 0x000fea0003800000 */
        /* <DEDUP_REMOVED lines=29> */
.L_x_2831:
[--C-:B-----5:R-:W-:Y:S02]  /*11b0*/  HADD2.F32 R140, -RZ, R4.reuse.H0_H0 ;  /* 0x20000004ff8c7230 */ /* 0x120fe40000004100 */
[----:B------:R-:W-:Y:S02]  /*11c0*/  HADD2.F32 R147, -RZ, R4.H1_H1 ;  /* 0x30000004ff937230 */ /* 0x000fe40000004100 */
[--C-:B------:R-:W-:Y:S02]  /*11d0*/  HADD2.F32 R138, -RZ, R5.reuse.H0_H0 ;  /* 0x20000005ff8a7230 */ /* 0x100fe40000004100 */
[----:B------:R-:W-:Y:S02]  /*11e0*/  HADD2.F32 R141, -RZ, R5.H1_H1 ;  /* 0x30000005ff8d7230 */ /* 0x000fe40000004100 */
[--C-:B------:R-:W-:Y:S02]  /*11f0*/  HADD2.F32 R128, -RZ, R6.reuse.H0_H0 ;  /* 0x20000006ff807230 */ /* 0x100fe40000004100 */
[----:B------:R-:W-:-:S02]  /*1200*/  HADD2.F32 R129, -RZ, R6.H1_H1 ;  /* 0x30000006ff817230 */ /* 0x000fc40000004100 */
[--C-:B------:R-:W-:Y:S02]  /*1210*/  HADD2.F32 R109, -RZ, R7.reuse.H0_H0 ;  /* 0x20000007ff6d7230 */ /* 0x100fe40000004100 */
[----:B------:R-:W-:-:S07]  /*1220*/  HADD2.F32 R108, -RZ, R7.H1_H1 ;  /* 0x30000007ff6c7230 */ /* 0x000fce0000004100 */
.L_x_2830:
[----:B0-----:R-:W0:Y:S01]  /*1230*/  @P0 LDC.64 R10, c[0x0][0x3a8] ;  /* 0x0000ea00ff0a0b82 */ /* 0x001e220000000a00 */
[----:B------:R-:W-:-:S05]  /*1240*/  IADD3 R9, PT, PT, R143, 0x20, RZ ;  /* 0x000000208f097810 */ /* 0x000fca0007ffe0ff */
[----:B------:R-:W-:Y:S02]  /*1250*/  IMAD.WIDE.U32 R4, R9, 0x10, R12 ;  /* 0x0000001009047825 */ /* 0x000fe400078e000c */
[----:B------:R-:W1:Y:S08]  /*1260*/  @P1 LDC.64 R14, c[0x0][0x398] ;  /* 0x0000e600ff0e1b82 */ /* 0x000e700000000a00 */
[----:B------:R-:W2:Y:S01]  /*1270*/  @P2 LDC.64 R110, c[0x0][0x3a0] ;  /* 0x0000e800ff6e2b82 */ /* 0x000ea20000000a00 */
[----:B0-----:R-:W-:-:S05]  /*1280*/  @P0 IMAD.WIDE.U32 R10, R143, 0x10, R10 ;  /* 0x000000108f0a0825 */ /* 0x001fca00078e000a */
[----:B------:R0:W-:Y:S01]  /*1290*/  @P0 STG.E.128 desc[UR6][R10.64], R104 ;  /* 0x000000680a000986 */ /* 0x0001e2000c101d06 */
[----:B-1----:R-:W-:-:S03]  /*12a0*/  @P1 IMAD.WIDE.U32 R14, R9, 0x10, R14 ;  /* 0x00000010090e1825 */ /* 0x002fc600078e000e */
[----:B------:R-:W5:Y:S04]  /*12b0*/  LDG.E.128 R4, desc[UR6][R4.64] ;  /* 0x0000000604047981 */ /* 0x000f68000c1e1d00 */
        /* <DEDUP_REMOVED lines=18> */
.L_x_2833:
[--C-:B-----5:R-:W-:Y:S02]  /*13e0*/  HADD2.F32 R118, -RZ, R6.reuse.H0_H0 ;  /* 0x20000006ff767230 */ /* 0x120fe40000004100 */
[----:B------:R-:W-:Y:S02]  /*13f0*/  HADD2.F32 R145, -RZ, R6.H1_H1 ;  /* 0x30000006ff917230 */ /* 0x000fe40000004100 */
[----:B------:R-:W-:Y:S02]  /*1400*/  HADD2.F32 R135, -RZ, R5.H0_H0 ;  /* 0x20000005ff877230 */ /* 0x000fe40000004100 */
[----:B------:R-:W-:Y:S02]  /*1410*/  HADD2.F32 R6, -RZ, R101.H0_H0 ;  /* 0x20000065ff067230 */ /* 0x000fe40000004100 */
[----:B------:R-:W-:Y:S02]  /*1420*/  HADD2.F32 R132, -RZ, R4.H0_H0 ;  /* 0x20000004ff847230 */ /* 0x000fe40000004100 */
[----:B------:R-:W-:-:S02]  /*1430*/  HADD2.F32 R139, -RZ, R7.H0_H0 ;  /* 0x20000007ff8b7230 */ /* 0x000fc40000004100 */
[----:B------:R-:W-:Y:S01]  /*1440*/  FADD.FTZ R135, R6, R135 ;  /* 0x0000008706877221 */ /* 0x000fe20000010000 */
        /* <DEDUP_REMOVED lines=22> */
.L_x_2832:
[----:B------:R-:W-:-:S04]  /*15b0*/  UISETP.NE.U32.AND UP1, UPT, UR10, URZ, UPT ;  /* 0x000000ff0a00728c */ /* 0x000fc8000bf25070 */
[----:B------:R-:W-:-:S09]  /*15c0*/  UISETP.NE.AND.EX UP1, UPT, UR11, URZ, UPT, UP1 ;  /* 0x000000ff0b00728c */ /* 0x000fd2000bf25310 */
[----:B------:R-:W-:Y:S05]  /*15d0*/  BRA.U UP1, `(.L_x_2835) ;  /* 0x0000000101747547 */ /* 0x000fea000b800000 */
        /* <DEDUP_REMOVED lines=29> */
.L_x_2835:
[--C-:B-----5:R-:W-:Y:S02]  /*17b0*/  HADD2.F32 R3, -RZ, R4.reuse.H0_H0 ;  /* 0x20000004ff037230 */ /* 0x120fe40000004100 */
[----:B------:R-:W-:Y:S02]  /*17c0*/  HADD2.F32 R8, -RZ, R4.H1_H1 ;  /* 0x30000004ff087230 */ /* 0x000fe40000004100 */
[----:B------:R-:W-:Y:S02]  /*17d0*/  HADD2.F32 R4, -RZ, R96.H0_H0 ;  /* 0x20000060ff047230 */ /* 0x000fe40000004100 */
[----:B------:R-:W-:Y:S02]  /*17e0*/  HADD2.F32 R11, -RZ, R5.H1_H1 ;  /* 0x30000005ff0b7230 */ /* 0x000fe40000004100 */
[----:B------:R-:W-:Y:S02]  /*17f0*/  HADD2.F32 R14, -RZ, R6.H0_H0 ;  /* 0x20000006ff0e7230 */ /* 0x000fe40000004100 */
[----:B------:R-:W-:Y:S01]  /*1800*/  FADD.FTZ R3, R4, R3 ;  /* 0x0000000304037221 */ /* 0x000fe20000010000 */
[----:B------:R-:W-:-:S02]  /*1810*/  HADD2.F32 R4, -RZ, R97.H1_H1 ;  /* 0x30000061ff047230 */ /* 0x000fc40000004100 */
[--C-:B------:R-:W-:Y:S02]  /*1820*/  HADD2.F32 R104, -RZ, R7.reuse.H0_H0 ;  /* 0x20000007ff687230 */ /* 0x100fe40000004100 */
[----:B------:R-:W-:Y:S02]  /*1830*/  HADD2.F32 R106, -RZ, R7.H1_H1 ;  /* 0x30000007ff6a7230 */ /* 0x000fe40000004100 */
[----:B------:R-:W-:Y:S01]  /*1840*/  FADD.FTZ R11, R4, R11 ;  /* 0x0000000b040b7221 */ /* 0x000fe20000010000 */
[----:B------:R-:W-:Y:S02]  /*1850*/  HADD2.F32 R10, -RZ, R5.H0_H0 ;  /* 0x20000005ff0a7230 */ /* 0x000fe40000004100 */
[----:B------:R-:W-:Y:S02]  /*1860*/  HADD2.F32 R6, -RZ, R6.H1_H1 ;  /* 0x30000006ff067230 */ /* 0x000fe40000004100 */
[----:B------:R-:W-:Y:S02]  /*1870*/  HADD2.F32 R7, -RZ, R97.H0_H0 ;  /* 0x20000061ff077230 */ /* 0x000fe40000004100 */
[----:B------:R-:W-:-:S02]  /*1880*/  HADD2.F32 R105, -RZ, R98.H1_H1 ;  /* 0x30000062ff697230 */ /* 0x000fc40000004100 */
[----:B------:R-:W-:Y:S02]  /*1890*/  HADD2.F32 R15, -RZ, R98.H0_H0 ;  /* 0x20000062ff0f7230 */ /* 0x000fe40000004100 */
[----:B------:R-:W-:Y:S01]  /*18a0*/  FADD.FTZ R7, R7, R10 ;  /* 0x0000000a07077221 */ /* 0x000fe20000010000 */
[----:B------:R-:W-:Y:S02]  /*18b0*/  HADD2.F32 R132, -RZ, R100.H0_H0 ;  /* 0x20000064ff847230 */ /* 0x000fe40000004100 */
[----:B------:R-:W-:Y:S01]  /*18c0*/  FADD.FTZ R6, R105, R6 ;  /* 0x0000000669067221 */ /* 0x000fe20000010000 */
[----:B------:R-:W-:Y:S02]  /*18d0*/  HADD2.F32 R4, -RZ, R101.H0_H0 ;  /* 0x20000065ff047230 */ /* 0x000fe40000004100 */
[----:B------:R-:W-:Y:S01]  /*18e0*/  FADD.FTZ R14, R15, R14 ;  /* 0x0000000e0f0e7221 */ /* 0x000fe20000010000 */
[----:B------:R-:W-:Y:S02]  /*18f0*/  HADD2.F32 R5, -RZ, R96.H1_H1 ;  /* 0x30000060ff057230 */ /* 0x000fe40000004100 */
[----:B------:R-:W-:Y:S01]  /*1900*/  FADD.FTZ R132, R132, R3 ;  /* 0x0000000384847221 */ /* 0x000fe20000010000 */
[----:B------:R-:W-:-:S02]  /*1910*/  HADD2.F32 R105, -RZ, R99.H0_H0 ;  /* 0x20000063ff697230 */ /* 0x000fc40000004100 */
[----:B------:R-:W-:Y:S01]  /*1920*/  FADD.FTZ R135, R4, R7 ;  /* 0x0000000704877221 */ /* 0x000fe20000010000 */
        /* <DEDUP_REMOVED lines=20> */
.L_x_2834:
[----:B------:R-:W0:Y:S01]  /*1a70*/  @P0 LDC.64 R10, c[0x0][0x3a8] ;  /* 0x0000ea00ff0a0b82 */ /* 0x000e220000000a00 */
        /* <DEDUP_REMOVED lines=11> */
[----:B------:R-:W-:Y:S05]  /*1b30*/  BRA.U UP0, `(.L_x_2836) ;  /* 0x00000001009c7547 */ /* 0x000fea000b800000 */
[----:B------:R-:W-:Y:S05]  /*1b40*/  BRA.U UP1, `(.L_x_2837) ;  /* 0x0000000101247547 */ /* 0x000fea000b800000 */
[--C-:B-----5:R-:W-:Y:S02]  /*1b50*/  HADD2.F32 R112, -RZ, R4.reuse.H0_H0 ;  /* 0x20000004ff707230 */ /* 0x120fe40000004100 */
[----:B------:R-:W-:Y:S02]  /*1b60*/  HADD2.F32 R137, -RZ, R4.H1_H1 ;  /* 0x30000004ff897230 */ /* 0x000fe40000004100 */
[--C-:B0-----:R-:W-:Y:S02]  /*1b70*/  HADD2.F32 R10, -RZ, R5.reuse.H0_H0 ;  /* 0x20000005ff0a7230 */ /* 0x101fe40000004100 */
[----:B------:R-:W-:Y:S02]  /*1b80*/  HADD2.F32 R117, -RZ, R5.H1_H1 ;  /* 0x30000005ff757230 */ /* 0x000fe40000004100 */
[--C-:B------:R-:W-:Y:S02]  /*1b90*/  HADD2.F32 R110, -RZ, R6.reuse.H0_H0 ;  /* 0x20000006ff6e7230 */ /* 0x100fe40000004100 */
[----:B------:R-:W-:-:S02]  /*1ba0*/  HADD2.F32 R113, -RZ, R6.H1_H1 ;  /* 0x30000006ff717230 */ /* 0x000fc40000004100 */
[--C-:B------:R-:W-:Y:S02]  /*1bb0*/  HADD2.F32 R130, -RZ, R7.reuse.H0_H0 ;  /* 0x20000007ff827230 */ /* 0x100fe40000004100 */
[----:B------:R-:W-:Y:S01]  /*1bc0*/  HADD2.F32 R111, -RZ, R7.H1_H1 ;  /* 0x30000007ff6f7230 */ /* 0x000fe20000004100 */
[----:B------:R-:W-:Y:S06]  /*1bd0*/  BRA `(.L_x_2838) ;  /* 0x00000004009c7947 */ /* 0x000fec0003800000 */
.L_x_2837:
[----:B-----5:R-:W-:Y:S02]  /*1be0*/  HADD2.F32 R112, -RZ, R4.H0_H0 ;  /* 0x20000004ff707230 */ /* 0x020fe40000004100 */
[----:B------:R-:W-:Y:S02]  /*1bf0*/  HADD2.F32 R3, -RZ, R100.H0_H0 ;  /* 0x20000064ff037230 */ /* 0x000fe40000004100 */
[--C-:B0-----:R-:W-:Y:S02]  /*1c00*/  HADD2.F32 R10, -RZ, R5.reuse.H0_H0 ;  /* 0x20000005ff0a7230 */ /* 0x101fe40000004100 */
[----:B------:R-:W-:Y:S02]  /*1c10*/  HADD2.F32 R117, -RZ, R5.H1_H1 ;  /* 0x30000005ff757230 */ /* 0x000fe40000004100 */
[----:B------:R-:W-:Y:S01]  /*1c20*/  FADD.FTZ R112, R3, R112 ;  /* 0x0000007003707221 */ /* 0x000fe20000010000 */
[--C-:B------:R-:W-:Y:S02]  /*1c30*/  HADD2.F32 R110, -RZ, R6.reuse.H0_H0 ;  /* 0x20000006ff6e7230 */ /* 0x100fe40000004100 */
[----:B------:R-:W-:-:S02]  /*1c40*/  HADD2.F32 R113, -RZ, R6.H1_H1 ;  /* 0x30000006ff717230 */ /* 0x000fc40000004100 */
[----:B------:R-:W-:Y:S02]  /*1c50*/  HADD2.F32 R130, -RZ, R7.H0_H0 ;  /* 0x20000007ff827230 */ /* 0x000fe40000004100 */
        /* <DEDUP_REMOVED lines=21> */
.L_x_2836:
[----:B------:R-:W-:Y:S05]  /*1db0*/  BRA.U UP1, `(.L_x_2839) ;  /* 0x0000000101747547 */ /* 0x000fea000b800000 */
        /* <DEDUP_REMOVED lines=29> */
.L_x_2839:
[--C-:B-----5:R-:W-:Y:S02]  /*1f90*/  HADD2.F32 R3, -RZ, R4.reuse.H0_H0 ;  /* 0x20000004ff037230 */ /* 0x120fe40000004100 */
[----:B------:R-:W-:Y:S02]  /*1fa0*/  HADD2.F32 R8, -RZ, R4.H1_H1 ;  /* 0x30000004ff087230 */ /* 0x000fe40000004100 */
[----:B------:R-:W-:Y:S02]  /*1fb0*/  HADD2.F32 R4, -RZ, R96.H0_H0 ;  /* 0x20000060ff047230 */ /* 0x000fe40000004100 */
[----:B0-----:R-:W-:Y:S02]  /*1fc0*/  HADD2.F32 R14, -RZ, R6.H0_H0 ;  /* 0x20000006ff0e7230 */ /* 0x001fe40000004100 */
[----:B------:R-:W-:Y:S02]  /*1fd0*/  HADD2.F32 R15, -RZ, R98.H0_H0 ;  /* 0x20000062ff0f7230 */ /* 0x000fe40000004100 */
[----:B------:R-:W-:Y:S01]  /*1fe0*/  FADD.FTZ R3, R4, R3 ;  /* 0x0000000304037221 */ /* 0x000fe20000010000 */
[----:B------:R-:W-:-:S02]  /*1ff0*/  HADD2.F32 R10, -RZ, R5.H0_H0 ;  /* 0x20000005ff0a7230 */ /* 0x000fc40000004100 */
[----:B------:R-:W-:Y:S02]  /*2000*/  HADD2.F32 R11, -RZ, R5.H1_H1 ;  /* 0x30000005ff0b7230 */ /* 0x000fe40000004100 */
[----:B------:R-:W-:Y:S01]  /*2010*/  FADD.FTZ R14, R15, R14 ;  /* 0x0000000e0f0e7221 */ /* 0x000fe20000010000 */
[--C-:B------:R-:W-:Y:S02]  /*2020*/  HADD2.F32 R104, -RZ, R7.reuse.H0_H0 ;  /* 0x20000007ff687230 */ /* 0x100fe40000004100 */
[----:B------:R-:W-:Y:S02]  /*2030*/  HADD2.F32 R106, -RZ, R7.H1_H1 ;  /* 0x30000007ff6a7230 */ /* 0x000fe40000004100 */
[----:B------:R-:W-:Y:S02]  /*2040*/  HADD2.F32 R6, -RZ, R6.H1_H1 ;  /* 0x30000006ff067230 */ /* 0x000fe40000004100 */
[----:B------:R-:W-:Y:S02]  /*2050*/  HADD2.F32 R5, -RZ, R96.H1_H1 ;  /* 0x30000060ff057230 */ /* 0x000fe40000004100 */
[----:B------:R-:W-:-:S02]  /*2060*/  HADD2.F32 R7, -RZ, R97.H0_H0 ;  /* 0x20000061ff077230 */ /* 0x000fc40000004100 */
[----:B------:R-:W-:Y:S02]  /*2070*/  HADD2.F32 R4, -RZ, R97.H1_H1 ;  /* 0x30000061ff047230 */ /* 0x000fe40000004100 */
[----:B------:R-:W-:Y:S01]  /*2080*/  FADD.FTZ R5, R5, R8 ;  /* 0x0000000805057221 */ /* 0x000fe20000010000 */
[----:B------:R-:W-:Y:S02]  /*2090*/  HADD2.F32 R105, -RZ, R98.H1_H1 ;  /* 0x30000062ff697230 */ /* 0x000fe40000004100 */
        /* <DEDUP_REMOVED lines=27> */
.L_x_2838:
        /* <DEDUP_REMOVED lines=23> */
.L_x_2841:
[--C-:B-----5:R-:W-:Y:S02]  /*23c0*/  HADD2.F32 R123, -RZ, R124.reuse.H0_H0 ;  /* 0x2000007cff7b7230 */ /* 0x120fe40000004100 */
[----:B------:R-:W-:Y:S02]  /*23d0*/  HADD2.F32 R136, -RZ, R124.H1_H1 ;  /* 0x3000007cff887230 */ /* 0x000fe40000004100 */
[----:B------:R-:W-:Y:S02]  /*23e0*/  HADD2.F32 R124, -RZ, R125.H0_H0 ;  /* 0x2000007dff7c7230 */ /* 0x000fe40000004100 */
[----:B------:R-:W-:Y:S02]  /*23f0*/  HADD2.F32 R3, -RZ, R101.H0_H0 ;  /* 0x20000065ff037230 */ /* 0x000fe40000004100 */
[----:B------:R-:W-:Y:S02]  /*2400*/  HADD2.F32 R114, -RZ, R126.H0_H0 ;  /* 0x2000007eff727230 */ /* 0x000fe40000004100 */
[----:B0-----:R-:W-:-:S02]  /*2410*/  HADD2.F32 R4, -RZ, R100.H0_H0 ;  /* 0x20000064ff047230 */ /* 0x001fc40000004100 */
[----:B------:R-:W-:Y:S01]  /*2420*/  FADD.FTZ R124, R3, R124 ;  /* 0x0000007c037c7221 */ /* 0x000fe20000010000 */
[----:B------:R-:W-:Y:S02]  /*2430*/  HADD2.F32 R5, -RZ, R102.H0_H0 ;  /* 0x20000066ff057230 */ /* 0x000fe40000004100 */
[----:B------:R-:W-:Y:S02]  /*2440*/  HADD2.F32 R8, -RZ, R127.H0_H0 ;  /* 0x2000007fff087230 */ /* 0x000fe40000004100 */
[----:B------:R-:W-:Y:S01]  /*2450*/  FADD.FTZ R123, R4, R123 ;  /* 0x0000007b047b7221 */ /* 0x000fe20000010000 */
[----:B------:R-:W-:Y:S02]  /*2460*/  HADD2.F32 R3, -RZ, R103.H0_H0 ;  /* 0x20000067ff037230 */ /* 0x000fe40000004100 */
[----:B------:R-:W-:Y:S01]  /*2470*/  FADD.FTZ R114, R5, R114 ;  /* 0x0000007205727221 */ /* 0x000fe20000010000 */
[----:B------:R-:W-:Y:S02]  /*2480*/  HADD2.F32 R125, -RZ, R125.H1_H1 ;  /* 0x3000007dff7d7230 */ /* 0x000fe40000004100 */
[----:B------:R-:W-:-:S02]  /*2490*/  HADD2.F32 R11, -RZ, R126.H1_H1 ;  /* 0x3000007eff0b7230 */ /* 0x000fc40000004100 */
[----:B------:R-:W-:Y:S01]  /*24a0*/  FADD.FTZ R8, R3, R8 ;  /* 0x0000000803087221 */ /* 0x000fe20000010000 */
[----:B------:R-:W-:Y:S02]  /*24b0*/  HADD2.F32 R127, -RZ, R127.H1_H1 ;  /* 0x3000007fff7f7230 */ /* 0x000fe40000004100 */
[----:B------:R-:W-:Y:S02]  /*24c0*/  HADD2.F32 R14, -RZ, R103.H1_H1 ;  /* 0x30000067ff0e7230 */ /* 0x000fe40000004100 */
[----:B------:R-:W-:Y:S02]  /*24d0*/  HADD2.F32 R6, -RZ, R102.H1_H1 ;  /* 0x30000066ff067230 */ /* 0x000fe40000004100 */
        /* <DEDUP_REMOVED lines=11> */
.L_x_2840:
[----:B------:R-:W-:Y:S05]  /*2590*/  BRA.U UP1, `(.L_x_2843) ;  /* 0x0000000101747547 */ /* 0x000fea000b800000 */
        /* <DEDUP_REMOVED lines=29> */
.L_x_2843:
[----:B-----5:R-:W-:Y:S02]  /*2770*/  HADD2.F32 R3, -RZ, R124.H0_H0 ;  /* 0x2000007cff037230 */ /* 0x020fe40000004100 */
[----:B0-----:R-:W-:Y:S02]  /*2780*/  HADD2.F32 R4, -RZ, R96.H0_H0 ;  /* 0x20000060ff047230 */ /* 0x001fe40000004100 */
[--C-:B------:R-:W-:Y:S02]  /*2790*/  HADD2.F32 R6, -RZ, R125.reuse.H0_H0 ;  /* 0x2000007dff067230 */ /* 0x100fe40000004100 */
[----:B------:R-:W-:Y:S02]  /*27a0*/  HADD2.F32 R125, -RZ, R125.H1_H1 ;  /* 0x3000007dff7d7230 */ /* 0x000fe40000004100 */
[----:B------:R-:W-:Y:S01]  /*27b0*/  FADD.FTZ R3, R4, R3 ;  /* 0x0000000304037221 */ /* 0x000fe20000010000 */
[--C-:B------:R-:W-:Y:S02]  /*27c0*/  HADD2.F32 R4, -RZ, R97.reuse.H1_H1 ;  /* 0x30000061ff047230 */ /* 0x100fe40000004100 */
[----:B------:R-:W-:-:S02]  /*27d0*/  HADD2.F32 R7, -RZ, R97.H0_H0 ;  /* 0x20000061ff077230 */ /* 0x000fc40000004100 */
[----:B------:R-:W-:Y:S02]  /*27e0*/  HADD2.F32 R8, -RZ, R126.H0_H0 ;  /* 0x2000007eff087230 */ /* 0x000fe40000004100 */
[----:B------:R-:W-:Y:S01]  /*27f0*/  FADD.FTZ R125, R4, R125 ;  /* 0x0000007d047d7221 */ /* 0x000fe20000010000 */
[----:B------:R-:W-:Y:S02]  /*2800*/  HADD2.F32 R11, -RZ, R98.H0_H0 ;  /* 0x20000062ff0b7230 */ /* 0x000fe40000004100 */
[----:B------:R-:W-:Y:S01]  /*2810*/  FADD.FTZ R6, R7, R6 ;  /* 0x0000000607067221 */ /* 0x000fe20000010000 */
[----:B------:R-:W-:Y:S02]  /*2820*/  HADD2.F32 R124, -RZ, R124.H1_H1 ;  /* 0x3000007cff7c7230 */ /* 0x000fe40000004100 */
[----:B------:R-:W-:Y:S02]  /*2830*/  HADD2.F32 R5, -RZ, R96.H1_H1 ;  /* 0x30000060ff057230 */ /* 0x000fe40000004100 */
[----:B------:R-:W-:Y:S01]  /*2840*/  FADD.FTZ R8, R11, R8 ;  /* 0x000000080b087221 */ /* 0x000fe20000010000 */
[----:B------:R-:W-:-:S02]  /*2850*/  HADD2.F32 R4, -RZ, R100.H0_H0 ;  /* 0x20000064ff047230 */ /* 0x000fc40000004100 */
[----:B------:R-:W-:Y:S02]  /*2860*/  HADD2.F32 R7, -RZ, R101.H0_H0 ;  /* 0x20000065ff077230 */ /* 0x000fe40000004100 */
[----:B------:R-:W-:Y:S01]  /*2870*/  FADD.FTZ R5, R5, R124 ;  /* 0x0000007c05057221 */ /* 0x000fe20000010000 */
        /* <DEDUP_REMOVED lines=27> */
.L_x_2842:
[----:B0-----:R-:W0:Y:S01]  /*2a30*/  @P2 LDC.64 R4, c[0x0][0x3a0] ;  /* 0x0000e800ff042b82 */ /* 0x001e220000000a00 */
        /* <DEDUP_REMOVED lines=12> */
[----:B------:R-:W-:Y:S05]  /*2b00*/  BRA.U UP1, `(.L_x_2845) ;  /* 0x0000000101247547 */ /* 0x000fea000b800000 */
[--C-:B0----5:R-:W-:Y:S02]  /*2b10*/  HADD2.F32 R120, -RZ, R4.reuse.H0_H0 ;  /* 0x20000004ff787230 */ /* 0x121fe40000004100 */
        /* <DEDUP_REMOVED lines=8> */
.L_x_2845:
[----:B-----5:R-:W-:Y:S02]  /*2ba0*/  HADD2.F32 R12, -RZ, R5.H0_H0 ;  /* 0x20000005ff0c7230 */ /* 0x020fe40000004100 */
[----:B------:R-:W-:Y:S02]  /*2bb0*/  HADD2.F32 R13, -RZ, R101.H0_H0 ;  /* 0x20000065ff0d7230 */ /* 0x000fe40000004100 */
[----:B0-----:R-:W-:Y:S02]  /*2bc0*/  HADD2.F32 R120, -RZ, R4.H0_H0 ;  /* 0x20000004ff787230 */ /* 0x001fe40000004100 */
[----:B------:R-:W-:Y:S02]  /*2bd0*/  HADD2.F32 R155, -RZ, R5.H1_H1 ;  /* 0x30000005ff9b7230 */ /* 0x000fe40000004100 */
[----:B------:R-:W-:Y:S01]  /*2be0*/  FADD.FTZ R12, R13, R12 ;  /* 0x0000000c0d0c7221 */ /* 0x000fe20000010000 */
[--C-:B------:R-:W-:Y:S02]  /*2bf0*/  HADD2.F32 R14, -RZ, R6.reuse.H0_H0 ;  /* 0x20000006ff0e7230 */ /* 0x100fe40000004100 */
[----:B------:R-:W-:-:S02]  /*2c00*/  HADD2.F32 R121, -RZ, R6.H1_H1 ;  /* 0x30000006ff797230 */ /* 0x000fc40000004100 */
[----:B------:R-:W-:Y:S02]  /*2c10*/  HADD2.F32 R15, -RZ, R102.H0_H0 ;  /* 0x20000066ff0f7230 */ /* 0x000fe40000004100 */
[--C-:B------:R-:W-:Y:S02]  /*2c20*/  HADD2.F32 R105, -RZ, R7.reuse.H0_H0 ;  /* 0x20000007ff697230 */ /* 0x100fe40000004100 */
[----:B------:R-:W-:Y:S02]  /*2c30*/  HADD2.F32 R4, -RZ, R4.H1_H1 ;  /* 0x30000004ff047230 */ /* 0x000fe40000004100 */
[----:B------:R-:W-:Y:S01]  /*2c40*/  FADD.FTZ R14, R15, R14 ;  /* 0x0000000e0f0e7221 */ /* 0x000fe20000010000 */
        /* <DEDUP_REMOVED lines=18> */
.L_x_2844:
[----:B------:R-:W-:Y:S05]  /*2d70*/  BRA.U UP1, `(.L_x_2847) ;  /* 0x0000000101747547 */ /* 0x000fea000b800000 */
        /* <DEDUP_REMOVED lines=29> */
.L_x_2847:
[--C-:B-----5:R-:W-:Y:S02]  /*2f50*/  HADD2.F32 R13, -RZ, R5.reuse.H0_H0 ;  /* 0x20000005ff0d7230 */ /* 0x120fe40000004100 */
[----:B0-----:R-:W-:Y:S02]  /*2f60*/  HADD2.F32 R14, -RZ, R5.H1_H1 ;  /* 0x30000005ff0e7230 */ /* 0x001fe40000004100 */
[----:B------:R-:W-:Y:S02]  /*2f70*/  HADD2.F32 R12, -RZ, R4.H0_H0 ;  /* 0x20000004ff0c7230 */ /* 0x000fe40000004100 */
[----:B------:R-:W-:Y:S02]  /*2f80*/  HADD2.F32 R5, -RZ, R96.H0_H0 ;  /* 0x20000060ff057230 */ /* 0x000fe40000004100 */
[--C-:B------:R-:W-:Y:S02]  /*2f90*/  HADD2.F32 R104, -RZ, R6.reuse.H0_H0 ;  /* 0x20000006ff687230 */ /* 0x100fe40000004100 */
[----:B------:R-:W-:-:S02]  /*2fa0*/  HADD2.F32 R106, -RZ, R6.H1_H1 ;  /* 0x30000006ff6a7230 */ /* 0x000fc40000004100 */
[----:B------:R-:W-:Y:S01]  /*2fb0*/  FADD.FTZ R5, R5, R12 ;  /* 0x0000000c05057221 */ /* 0x000fe20000010000 */
[--C-:B------:R-:W-:Y:S02]  /*2fc0*/  HADD2.F32 R119, -RZ, R7.reuse.H0_H0 ;  /* 0x20000007ff777230 */ /* 0x100fe40000004100 */
[----:B------:R-:W-:Y:S02]  /*2fd0*/  HADD2.F32 R121, -RZ, R7.H1_H1 ;  /* 0x30000007ff797230 */ /* 0x000fe40000004100 */
[--C-:B------:R-:W-:Y:S02]  /*2fe0*/  HADD2.F32 R15, -RZ, R97.reuse.H1_H1 ;  /* 0x30000061ff0f7230 */ /* 0x100fe40000004100 */
[----:B------:R-:W-:Y:S02]  /*2ff0*/  HADD2.F32 R4, -RZ, R4.H1_H1 ;  /* 0x30000004ff047230 */ /* 0x000fe40000004100 */
[----:B------:R-:W-:Y:S02]  /*3000*/  HADD2.F32 R7, -RZ, R96.H1_H1 ;  /* 0x30000060ff077230 */ /* 0x000fe40000004100 */
[----:B------:R-:W-:Y:S01]  /*3010*/  FADD.FTZ R155, R15, R14 ;  /* 0x0000000e0f9b7221 */ /* 0x000fe20000010000 */
[----:B------:R-:W-:-:S02]  /*3020*/  HADD2.F32 R6, -RZ, R97.H0_H0 ;  /* 0x20000061ff067230 */ /* 0x000fc40000004100 */
[----:B------:R-:W-:Y:S02]  /*3030*/  HADD2.F32 R105, -RZ, R98.H0_H0 ;  /* 0x20000062ff697230 */ /* 0x000fe40000004100 */
[----:B------:R-:W-:Y:S01]  /*3040*/  FADD.FTZ R4, R7, R4 ;  /* 0x0000000407047221 */ /* 0x000fe20000010000 */
[--C-:B------:R-:W-:Y:S02]  /*3050*/  HADD2.F32 R12, -RZ, R99.reuse.H0_H0 ;  /* 0x20000063ff0c7230 */ /* 0x100fe40000004100 */
[----:B------:R-:W-:Y:S01]  /*3060*/  FADD.FTZ R6, R6, R13 ;  /* 0x0000000d06067221 */ /* 0x000fe20000010000 */
[----:B------:R-:W-:Y:S02]  /*3070*/  HADD2.F32 R14, -RZ, R99.H1_H1 ;  /* 0x30000063ff0e7230 */ /* 0x000fe40000004100 */
[----:B------:R-:W-:Y:S01]  /*3080*/  FADD.FTZ R104, R105, R104 ;  /* 0x0000006869687221 */ /* 0x000fe20000010000 */
[----:B------:R-:W-:Y:S02]  /*3090*/  HADD2.F32 R120, -RZ, R100.H0_H0 ;  /* 0x20000064ff787230 */ /* 0x000fe40000004100 */
[----:B------:R-:W-:Y:S01]  /*30a0*/  FADD.FTZ R119, R12, R119 ;  /* 0x000000770c777221 */ /* 0x000fe20000010000 */
[----:B------:R-:W-:-:S02]  /*30b0*/  HADD2.F32 R7, -RZ, R101.H0_H0 ;  /* 0x20000065ff077230 */ /* 0x000fc40000004100 */
[----:B------:R-:W-:Y:S01]  /*30c0*/  FADD.FTZ R126, R14, R121 ;  /* 0x000000790e7e7221 */ /* 0x000fe20000010000 */
[----:B------:R-:W-:Y:S02]  /*30d0*/  HADD2.F32 R13, -RZ, R102.H0_H0 ;  /* 0x20000066ff0d7230 */ /* 0x000fe40000004100 */
[----:B------:R-:W-:Y:S01]  /*30e0*/  FADD.FTZ R120, R120, R5 ;  /* 0x0000000578787221 */ /* 0x000fe20000010000 */
[----:B------:R-:W-:Y:S02]  /*30f0*/  HADD2.F32 R107, -RZ, R98.H1_H1 ;  /* 0x30000062ff6b7230 */ /* 0x000fe40000004100 */
[----:B------:R-:W-:Y:S01]  /*3100*/  FADD.FTZ R12, R7, R6 ;  /* 0x00000006070c7221 */ /* 0x000fe20000010000 */
[--C-:B------:R-:W-:Y:S02]  /*3110*/  HADD2.F32 R5, -RZ, R103.reuse.H1_H1 ;  /* 0x30000067ff057230 */ /* 0x100fe40000004100 */
        /* <DEDUP_REMOVED lines=15> */
.L_x_2846:
        /* <DEDUP_REMOVED lines=147> */
.L_x_2861:
[C---:B------:R-:W-:Y:S01]  /*3b40*/  FMUL.FTZ R4, R153.reuse, R153 ;  /* 0x0000009999047220 */ /* 0x040fe20000410000 */
[----:B01----:R-:W-:Y:S01]  /*3b50*/  FADD.FTZ R122, R122, R127 ;  /* 0x0000007f7a7a7221 */ /* 0x003fe20000010000 */
[----:B------:R-:W-:Y:S02]  /*3b60*/  HADD2.F32 R7, -RZ, R16.H0_H0 ;  /* 0x20000010ff077230 */ /* 0x000fe40000004100 */
[----:B------:R-:W-:Y:S01]  /*3b70*/  HADD2.F32 R127, -RZ, R72.H0_H0 ;  /* 0x20000048ff7f7230 */ /* 0x000fe20000004100 */
[----:B------:R-:W-:Y:S01]  /*3b80*/  FSEL R4, R4, RZ, P3 ;  /* 0x000000ff04047208 */ /* 0x000fe20001800000 */
[----:B---3--:R-:W-:Y:S01]  /*3b90*/  FFMA.FTZ R5, R122, R5, UR8 ;  /* 0x000000087a057e23 */ /* 0x008fe20008010005 */
[----:B------:R-:W-:Y:S01]  /*3ba0*/  FSEL R122, R153, RZ, !P3 ;  /* 0x000000ff997a7208 */ /* 0x000fe20005800000 */
[--C-:B------:R-:W-:Y:S02]  /*3bb0*/  HADD2.F32 R149, -RZ, R36.reuse.H0_H0 ;  /* 0x20000024ff957230 */ /* 0x100fe40000004100 */
[----:B------:R-:W-:Y:S01]  /*3bc0*/  FADD.FTZ R119, R5, R4 ;  /* 0x0000000405777221 */ /* 0x000fe20000010000 */
[----:B------:R-:W-:Y:S01]  /*3bd0*/  HADD2.F32 R157, -RZ, R36.H1_H1 ;  /* 0x30000024ff9d7230 */ /* 0x000fe20000004100 */
[----:B------:R-:W0:Y:S01]  /*3be0*/  @!P2 LDC.64 R4, c[0x0][0x3c0] ;  /* 0x0000f000ff04ab82 */ /* 0x000e220000000a00 */
[C---:B------:R-:W-:Y:S01]  /*3bf0*/  FADD.FTZ R140, -R122.reuse, R140 ;  /* 0x0000008c7a8c7221 */ /* 0x040fe20000010100 */
[----:B------:R-:W-:Y:S01]  /*3c00*/  FADD.FTZ R6, -R122, R147 ;  /* 0x000000937a067221 */ /* 0x000fe20000010100 */
[----:B------:R-:W-:Y:S01]  /*3c10*/  HADD2.F32 R147, -RZ, R72.H1_H1 ;  /* 0x30000048ff937230 */ /* 0x000fe20000004100 */
[----:B------:R-:W1:Y:S01]  /*3c20*/  MUFU.RSQ R119, R119 ;  /* 0x0000007700777308 */ /* 0x000e620000001400 */
[----:B------:R-:W-:-:S02]  /*3c30*/  HADD2.F32 R142, -RZ, R92.H1_H1 ;  /* 0x3000005cff8e7230 */ /* 0x000fc40000004100 */
[C---:B------:R-:W-:Y:S01]  /*3c40*/  FADD.FTZ R138, -R122.reuse, R138 ;  /* 0x0000008a7a8a7221 */ /* 0x040fe20000010100 */
[----:B------:R-:W-:Y:S02]  /*3c50*/  HADD2.F32 R148, -RZ, R93.H1_H1 ;  /* 0x3000005dff947230 */ /* 0x000fe40000004100 */
[C---:B------:R-:W-:Y:S01]  /*3c60*/  FADD.FTZ R150, -R122.reuse, R128 ;  /* 0x000000807a967221 */ /* 0x040fe20000010100 */
[C---:B------:R-:W-:Y:S01]  /*3c70*/  FADD.FTZ R152, -R122.reuse, R109 ;  /* 0x0000006d7a987221 */ /* 0x040fe20000010100 */
[--C-:B------:R-:W-:Y:S02]  /*3c80*/  HADD2.F32 R109, -RZ, R75.reuse.H0_H0 ;  /* 0x2000004bff6d7230 */ /* 0x100fe40000004100 */
[C---:B------:R-:W-:Y:S01]  /*3c90*/  FADD.FTZ R132, -R122.reuse, R132 ;  /* 0x000000847a847221 */ /* 0x040fe20000010100 */
[----:B------:R-:W-:Y:S02]  /*3ca0*/  HADD2.F32 R159, -RZ, R75.H1_H1 ;  /* 0x3000004bff9f7230 */ /* 0x000fe40000004100 */
[----:B------:R-:W-:Y:S01]  /*3cb0*/  FADD.FTZ R134, -R122, R134 ;  /* 0x000000867a867221 */ /* 0x000fe20000010100 */
[----:B------:R-:W-:-:S02]  /*3cc0*/  HADD2.F32 R163, -RZ, R68.H0_H0 ;  /* 0x20000044ffa37230 */ /* 0x000fc40000004100 */
[C---:B------:R-:W-:Y:S01]  /*3cd0*/  FADD.FTZ R118, -R122.reuse, R118 ;  /* 0x000000767a767221 */ /* 0x040fe20000010100 */
[----:B------:R-:W-:Y:S02]  /*3ce0*/  HADD2.F32 R161, -RZ, R39.H1_H1 ;  /* 0x30000027ffa17230 */ /* 0x000fe40000004100 */
[C---:B------:R-:W-:Y:S01]  /*3cf0*/  FADD.FTZ R116, -R122.reuse, R116 ;  /* 0x000000747a747221 */ /* 0x040fe20000010100 */
[C---:B------:R-:W-:Y:S01]  /*3d00*/  FADD.FTZ R112, -R122.reuse, R112 ;  /* 0x000000707a707221 */ /* 0x040fe20000010100 */
[C---:B------:R-:W-:Y:S01]  /*3d10*/  FADD.FTZ R10, -R122.reuse, R10 ;  /* 0x0000000a7a0a7221 */ /* 0x040fe20000010100 */
[----:B------:R-:W-:Y:S01]  /*3d20*/  FADD.FTZ R110, -R122, R110 ;  /* 0x0000006e7a6e7221 */ /* 0x000fe20000010100 */
[C---:B-1----:R-:W-:Y:S01]  /*3d30*/  FMUL.FTZ R144, R119.reuse, R140 ;  /* 0x0000008c77907220 */ /* 0x042fe20000410000 */
[C---:B------:R-:W-:Y:S01]  /*3d40*/  FMUL.FTZ R6, R119.reuse, R6 ;  /* 0x0000000677067220 */ /* 0x040fe20000410000 */
[----:B------:R-:W-:Y:S01]  /*3d50*/  FMUL.FTZ R146, R119, R138 ;  /* 0x0000008a77927220 */ /* 0x000fe20000410000 */
[----:B0-----:R-:W-:-:S04]  /*3d60*/  @!P2 IMAD.WIDE R4, R2, 0x4, R4 ;  /* 0x000000040204a825 */ /* 0x001fc800078e0204 */
[C---:B------:R-:W-:Y:S01]  /*3d70*/  FFMA.FTZ R140, R144.reuse, R7, R127 ;  /* 0x00000007908c7223 */ /* 0x040fe2000001007f */
[C---:B------:R-:W-:Y:S01]  /*3d80*/  FMUL.FTZ R150, R119.reuse, R150 ;  /* 0x0000009677967220 */ /* 0x040fe20000410000 */
[C---:B------:R-:W-:Y:S01]  /*3d90*/  FMUL.FTZ R152, R119.reuse, R152 ;  /* 0x0000009877987220 */ /* 0x040fe20000410000 */
[----:B------:R-:W-:Y:S01]  /*3da0*/  HADD2.F32 R7, -RZ, R92.H0_H0 ;  /* 0x2000005cff077230 */ /* 0x000fe20000004100 */
[----:B------:R0:W-:Y:S01]  /*3db0*/  @!P2 STG.E desc[UR6][R4.64], R153 ;  /* 0x000000990400a986 */ /* 0x0001e2000c101906 */
[----:B------:R-:W-:Y:S02]  /*3dc0*/  HADD2.F32 R127, -RZ, R16.H1_H1 ;  /* 0x30000010ff7f7230 */ /* 0x000fe40000004100 */
[C---:B------:R-:W-:Y:S01]  /*3dd0*/  FMUL.FTZ R132, R119.reuse, R132 ;  /* 0x0000008477847220 */ /* 0x040fe20000410000 */
[----:B------:R-:W-:Y:S01]  /*3de0*/  FMUL.FTZ R118, R119, R118 ;  /* 0x0000007677767220 */ /* 0x000fe20000410000 */
[----:B------:R-:W-:Y:S01]  /*3df0*/  FFMA.FTZ R144, R144, R149, R7 ;  /* 0x0000009590907223 */ /* 0x000fe20000010007 */
[----:B------:R-:W-:-:S02]  /*3e00*/  HADD2.F32 R7, -RZ, R17.H0_H0 ;  /* 0x20000011ff077230 */ /* 0x000fc40000004100 */
[C---:B------:R-:W-:Y:S01]  /*3e10*/  FFMA.FTZ R149, R6.reuse, R127, R147 ;  /* 0x0000007f06957223 */ /* 0x040fe20000010093 */
[----:B------:R-:W-:Y:S01]  /*3e20*/  FFMA.FTZ R127, R6, R157, R142 ;  /* 0x0000009d067f7223 */ /* 0x000fe2000001008e */
[----:B------:R-:W-:Y:S02]  /*3e30*/  HADD2.F32 R147, -RZ, R73.H0_H0 ;  /* 0x20000049ff937230 */ /* 0x000fe40000004100 */
[----:B------:R-:W-:Y:S01]  /*3e40*/  FADD.FTZ R142, -R122, R141 ;  /* 0x0000008d7a8e7221 */ /* 0x000fe20000010100 */
[----:B------:R-:W-:Y:S02]  /*3e50*/  HADD2.F32 R157, -RZ, R37.H0_H0 ;  /* 0x20000025ff9d7230 */ /* 0x000fe40000004100 */
[----:B------:R-:W-:Y:S01]  /*3e60*/  FMUL.FTZ R116, R119, R116 ;  /* 0x0000007477747220 */ /* 0x000fe20000410000 */
[----:B------:R-:W-:Y:S02]  /*3e70*/  HADD2.F32 R6, -RZ, R93.H0_H0 ;  /* 0x2000005dff067230 */ /* 0x000fe40000004100 */
[----:B------:R-:W-:Y:S01]  /*3e80*/  FFMA.FTZ R138, R146, R7, R147 ;  /* 0x00000007928a7223 */ /* 0x000fe20000010093 */
[----:B------:R-:W-:-:S02]  /*3e90*/  HADD2.F32 R141, -RZ, R17.H1_H1 ;  /* 0x30000011ff8d7230 */ /* 0x000fc40000004100 */
[C---:B------:R-:W-:Y:S01]  /*3ea0*/  FMUL.FTZ R142, R119.reuse, R142 ;  /* 0x0000008e778e7220 */ /* 0x040fe20000410000 */
[----:B------:R-:W-:Y:S02]  /*3eb0*/  HADD2.F32 R147, -RZ, R73.H1_H1 ;  /* 0x30000049ff937230 */ /* 0x000fe40000004100 */
[----:B------:R-:W-:Y:S01]  /*3ec0*/  FFMA.FTZ R146, R146, R157, R6 ;  /* 0x0000009d92927223 */ /* 0x000fe20000010006 */
[----:B------:R-:W-:Y:S01]  /*3ed0*/  HADD2.F32 R157, -RZ, R37.H1_H1 ;  /* 0x30000025ff9d7230 */ /* 0x000fe20000004100 */
[----:B------:R-:W1:Y:S01]  /*3ee0*/  @!P2 LDC.64 R6, c[0x0][0x3c8] ;  /* 0x0000f200ff06ab82 */ /* 0x000e620000000a00 */
[----:B0-----:R-:W-:Y:S02]  /*3ef0*/  HADD2.F32 R5, -RZ, R74.H0_H0 ;  /* 0x2000004aff057230 */ /* 0x001fe40000004100 */
[C---:B------:R-:W-:Y:S01]  /*3f00*/  FFMA.FTZ R141, R142.reuse, R141, R147 ;  /* 0x0000008d8e8d7223 */ /* 0x040fe20000010093 */
[----:B------:R-:W-:Y:S01]  /*3f10*/  FMUL.FTZ R112, R119, R112 ;  /* 0x0000007077707220 */ /* 0x000fe20000410000 */
[----:B------:R-:W-:Y:S01]  /*3f20*/  FFMA.FTZ R147, R142, R157, R148 ;  /* 0x0000009d8e937223 */ /* 0x000fe20000010094 */
[----:B------:R-:W-:-:S02]  /*3f30*/  HADD2.F32 R157, -RZ, R18.H0_H0 ;  /* 0x20000012ff9d7230 */ /* 0x000fc40000004100 */
[C---:B------:R-:W-:Y:S01]  /*3f40*/  FADD.FTZ R142, -R122.reuse, R129 ;  /* 0x000000817a8e7221 */ /* 0x040fe20000010100 */
[----:B------:R-:W-:Y:S02]  /*3f50*/  HADD2.F32 R129, -RZ, R74.H1_H1 ;  /* 0x3000004aff817230 */ /* 0x000fe40000004100 */
[----:B------:R-:W-:Y:S01]  /*3f60*/  FADD.FTZ R148, -R122, R108 ;  /* 0x0000006c7a947221 */ /* 0x000fe20000010100 */
[C---:B------:R-:W-:Y:S01]  /*3f70*/  FMUL.FTZ R10, R119.reuse, R10 ;  /* 0x0000000a770a7220 */ /* 0x040fe20000410000 */
[----:B------:R-:W-:Y:S01]  /*3f80*/  FFMA.FTZ R4, R150, R157, R5 ;  /* 0x0000009d96047223 */ /* 0x000fe20000010005 */
[----:B------:R-:W-:Y:S02]  /*3f90*/  HADD2.F32 R5, -RZ, R18.H1_H1 ;  /* 0x30000012ff057230 */ /* 0x000fe40000004100 */
[C---:B------:R-:W-:Y:S01]  /*3fa0*/  FMUL.FTZ R142, R119.reuse, R142 ;  /* 0x0000008e778e7220 */ /* 0x040fe20000410000 */
[--C-:B------:R-:W-:Y:S02]  /*3fb0*/  HADD2.F32 R157, -RZ, R19.reuse.H1_H1 ;  /* 0x30000013ff9d7230 */ /* 0x100fe40000004100 */
[C---:B------:R-:W-:Y:S01]  /*3fc0*/  FMUL.FTZ R148, R119.reuse, R148 ;  /* 0x0000009477947220 */ /* 0x040fe20000410000 */
[----:B------:R-:W-:Y:S01]  /*3fd0*/  FMUL.FTZ R110, R119, R110 ;  /* 0x0000006e776e7220 */ /* 0x000fe20000410000 */
[----:B------:R-:W-:Y:S01]  /*3fe0*/  FFMA.FTZ R153, R142, R5, R129 ;  /* 0x000000058e997223 */ /* 0x000fe20000010081 */
[----:B------:R-:W-:Y:S01]  /*3ff0*/  HADD2.F32 R5, -RZ, R19.H0_H0 ;  /* 0x20000013ff057230 */ /* 0x000fe20000004100 */
[----:B------:R-:W0:Y:S01]  /*4000*/  LDC.64 R128, c[0x0][0x428] ;  /* 0x00010a00ff807b82 */ /* 0x000e220000000a00 */
[----:B------:R-:W-:Y:S01]  /*4010*/  FFMA.FTZ R108, R148, R157, R159 ;  /* 0x0000009d946c7223 */ /* 0x000fe2000001009f */
[----:B------:R-:W-:-:S02]  /*4020*/  HADD2.F32 R159, -RZ, R38.H1_H1 ;  /* 0x30000026ff9f7230 */ /* 0x000fc40000004100 */
[----:B------:R-:W-:Y:S01]  /*4030*/  FADD.FTZ R130, -R122, R130 ;  /* 0x000000827a827221 */ /* 0x000fe20000010100 */
[----:B------:R-:W-:Y:S01]  /*4040*/  FFMA.FTZ R109, R152, R5, R109 ;  /* 0x00000005986d7223 */ /* 0x000fe2000001006d */
[----:B------:R-:W-:Y:S02]  /*4050*/  HADD2.F32 R5, -RZ, R38.H0_H0 ;  /* 0x20000026ff057230 */ /* 0x000fe40000004100 */
[----:B------:R-:W-:Y:S01]  /*4060*/  FADD.FTZ R136, -R122, R136 ;  /* 0x000000887a887221 */ /* 0x000fe20000010100 */
[----:B-1----:R-:W-:-:S04]  /*4070*/  @!P2 IMAD.WIDE R6, R2, 0x4, R6 ;  /* 0x000000040206a825 */ /* 0x002fc800078e0206 */
[C---:B------:R-:W-:Y:S01]  /*4080*/  FADD.FTZ R124, -R122.reuse, R124 ;  /* 0x0000007c7a7c7221 */ /* 0x040fe20000010100 */
[C---:B------:R-:W-:Y:S01]  /*4090*/  FADD.FTZ R114, -R122.reuse, R114 ;  /* 0x000000727a727221 */ /* 0x040fe20000010100 */
[C---:B------:R-:W-:Y:S01]  /*40a0*/  FMUL.FTZ R136, R119.reuse, R136 ;  /* 0x0000008877887220 */ /* 0x040fe20000410000 */
[----:B------:R-:W-:Y:S01]  /*40b0*/  HADD2.F32 R157, -RZ, R20.H0_H0 ;  /* 0x20000014ff9d7230 */ /* 0x000fe20000004100 */
[----:B------:R1:W-:Y:S01]  /*40c0*/  @!P2 STG.E desc[UR6][R6.64], R119 ;  /* 0x000000770600a986 */ /* 0x0003e2000c101906 */
[C---:B------:R-:W-:Y:S01]  /*40d0*/  FADD.FTZ R8, -R122.reuse, R8 ;  /* 0x000000087a087221 */ /* 0x040fe20000010100 */
[C---:B------:R-:W-:Y:S01]  /*40e0*/  FADD.FTZ R120, -R122.reuse, R120 ;  /* 0x000000787a787221 */ /* 0x040fe20000010100 */
[C---:B------:R-:W-:Y:S01]  /*40f0*/  FADD.FTZ R12, -R122.reuse, R12 ;  /* 0x0000000c7a0c7221 */ /* 0x040fe20000010100 */
[C---:B------:R-:W-:Y:S01]  /*4100*/  FADD.FTZ R14, -R122.reuse, R14 ;  /* 0x0000000e7a0e7221 */ /* 0x040fe20000010100 */
[----:B------:R-:W-:Y:S01]  /*4110*/  FADD.FTZ R126, -R122, R126 ;  /* 0x0000007e7a7e7221 */ /* 0x000fe20000010100 */
[----:B------:R-:W-:-:S03]  /*4120*/  FMUL.FTZ R120, R119, R120 ;  /* 0x0000007877787220 */ /* 0x000fc60000410000 */
[----:B------:R-:W-:Y:S01]  /*4130*/  FMUL.FTZ R126, R119, R126 ;  /* 0x0000007e777e7220 */ /* 0x000fe20000410000 */
[--C-:B-1----:R-:W-:Y:S01]  /*4140*/  HADD2.F32 R7, -RZ, R94.reuse.H0_H0 ;  /* 0x2000005eff077230 */ /* 0x102fe20000004100 */
[----:B------:R-:W-:Y:S01]  /*4150*/  F2FP.F16.F32.PACK_AB R6, R153, R4 ;  /* 0x000000049906723e */ /* 0x000fe200000000ff */
[--C-:B------:R-:W-:Y:S01]  /*4160*/  HADD2.F32 R153, -RZ, R95.reuse.H1_H1 ;  /* 0x3000005fff997230 */ /* 0x100fe20000004100 */
[----:B------:R-:W-:Y:S01]  /*4170*/  F2FP.F16.F32.PACK_AB R4, R149, R140 ;  /* 0x0000008c9504723e */ /* 0x000fe200000000ff */
[----:B------:R-:W-:Y:S02]  /*4180*/  HADD2.F32 R149, -RZ, R95.H0_H0 ;  /* 0x2000005fff957230 */ /* 0x000fe40000004100 */
[----:B------:R-:W-:Y:S01]  /*4190*/  FFMA.FTZ R150, R150, R5, R7 ;  /* 0x0000000596967223 */ /* 0x000fe20000010007 */
[----:B------:R-:W-:Y:S01]  /*41a0*/  F2FP.F16.F32.PACK_AB R5, R141, R138 ;  /* 0x0000008a8d05723e */ /* 0x000fe200000000ff */
[----:B------:R-:W-:Y:S01]  /*41b0*/  HADD2.F32 R141, -RZ, R94.H1_H1 ;  /* 0x3000005eff8d7230 */ /* 0x000fe20000004100 */
[----:B------:R-:W-:Y:S01]  /*41c0*/  F2FP.F16.F32.PACK_AB R7, R108, R109 ;  /* 0x0000006d6c07723e */ /* 0x000fe200000000ff */
[----:B0-----:R-:W-:-:S04]  /*41d0*/  IMAD.WIDE.U32 R108, R143, 0x10, R128 ;  /* 0x000000108f6c7825 */ /* 0x001fc800078e0080 */
[----:B------:R-:W-:Y:S01]  /*41e0*/  FFMA.FTZ R138, R132, R157, R163 ;  /* 0x0000009d848a7223 */ /* 0x000fe200000100a3 */
[----:B------:R-:W-:Y:S01]  /*41f0*/  FFMA.FTZ R161, R148, R161, R153 ;  /* 0x000000a194a17223 */ /* 0x000fe20000010099 */
[----:B------:R-:W-:Y:S01]  /*4200*/  FFMA.FTZ R159, R142, R159, R141 ;  /* 0x0000009f8e9f7223 */ /* 0x000fe2000001008d */
[----:B------:R-:W-:Y:S01]  /*4210*/  HADD2.F32 R141, -RZ, R39.H0_H0 ;  /* 0x20000027ff8d7230 */ /* 0x000fe20000004100 */
[----:B------:R0:W-:Y:S01]  /*4220*/  STG.E.128 desc[UR6][R108.64], R4 ;  /* 0x000000046c007986 */ /* 0x0001e2000c101d06 */
[----:B------:R-:W-:Y:S01]  /*4230*/  FMUL.FTZ R142, R119, R134 ;  /* 0x00000086778e7220 */ /* 0x000fe20000410000 */
[----:B------:R-:W-:Y:S02]  /*4240*/  HADD2.F32 R153, -RZ, R21.H1_H1 ;  /* 0x30000015ff997230 */ /* 0x000fe40000004100 */
[----:B------:R-:W-:Y:S01]  /*4250*/  FFMA.FTZ R152, R152, R141, R149 ;  /* 0x0000008d98987223 */ /* 0x000fe20000010095 */
[----:B------:R-:W-:Y:S02]  /*4260*/  HADD2.F32 R149, -RZ, R20.H1_H1 ;  /* 0x30000014ff957230 */ /* 0x000fe40000004100 */
[----:B------:R-:W-:-:S02]  /*4270*/  HADD2.F32 R141, -RZ, R40.H1_H1 ;  /* 0x30000028ff8d7230 */ /* 0x000fc40000004100 */
[----:B------:R-:W-:Y:S02]  /*4280*/  HADD2.F32 R157, -RZ, R42.H0_H0 ;  /* 0x2000002aff9d7230 */ /* 0x000fe40000004100 */
[----:B------:R-:W-:Y:S02]  /*4290*/  HADD2.F32 R163, -RZ, R52.H0_H0 ;  /* 0x20000034ffa37230 */ /* 0x000fe40000004100 */
[C---:B0-----:R-:W-:Y:S01]  /*42a0*/  FADD.FTZ R4, -R122.reuse, R115 ;  /* 0x000000737a047221 */ /* 0x041fe20000010100 */
[----:B------:R-:W-:Y:S02]  /*42b0*/  HADD2.F32 R5, -RZ, R40.H0_H0 ;  /* 0x20000028ff057230 */ /* 0x000fe40000004100 */
[----:B------:R-:W-:Y:S01]  /*42c0*/  FADD.FTZ R108, -R122, R145 ;  /* 0x000000917a6c7221 */ /* 0x000fe20000010100 */
[----:B------:R-:W-:Y:S02]  /*42d0*/  HADD2.F32 R7, -RZ, R88.H0_H0 ;  /* 0x20000058ff077230 */ /* 0x000fe40000004100 */
[----:B------:R-:W-:Y:S01]  /*42e0*/  FMUL.FTZ R4, R119, R4 ;  /* 0x0000000477047220 */ /* 0x000fe20000410000 */
[----:B------:R-:W-:-:S02]  /*42f0*/  HADD2.F32 R109, -RZ, R68.H1_H1 ;  /* 0x30000044ff6d7230 */ /* 0x000fc40000004100 */
[----:B------:R-:W-:Y:S02]  /*4300*/  HADD2.F32 R6, -RZ, R88.H1_H1 ;  /* 0x30000058ff067230 */ /* 0x000fe40000004100 */
[----:B------:R-:W-:Y:S01]  /*4310*/  FFMA.FTZ R115, R132, R5, R7 ;  /* 0x0000000584737223 */ /* 0x000fe20000010007 */
[----:B------:R-:W-:Y:S02]  /*4320*/  HADD2.F32 R5, -RZ, R21.H0_H0 ;  /* 0x20000015ff057230 */ /* 0x000fe40000004100 */
[C---:B------:R-:W-:Y:S01]  /*4330*/  FFMA.FTZ R149, R4.reuse, R149, R109 ;  /* 0x0000009504957223 */ /* 0x040fe2000001006d */
[----:B------:R-:W-:Y:S02]  /*4340*/  HADD2.F32 R7, -RZ, R69.H0_H0 ;  /* 0x20000045ff077230 */ /* 0x000fe40000004100 */
[----:B------:R-:W-:Y:S01]  /*4350*/  FFMA.FTZ R132, R4, R141, R6 ;  /* 0x0000008d04847223 */ /* 0x000fe20000010006 */
[----:B------:R-:W-:Y:S01]  /*4360*/  FADD.FTZ R4, -R122, R135 ;  /* 0x000000877a047221 */ /* 0x000fe20000010100 */
[----:B------:R-:W-:Y:S01]  /*4370*/  HADD2.F32 R141, -RZ, R41.H0_H0 ;  /* 0x20000029ff8d7230 */ /* 0x000fe20000004100 */
[----:B------:R-:W0:Y:S01]  /*4380*/  LDC.64 R134, c[0x0][0x430] ;  /* 0x00010c00ff867b82 */ /* 0x000e220000000a00 */
[----:B------:R-:W-:-:S02]  /*4390*/  HADD2.F32 R6, -RZ, R89.H0_H0 ;  /* 0x20000059ff067230 */ /* 0x000fc40000004100 */
[----:B------:R-:W-:Y:S01]  /*43a0*/  FMUL.FTZ R4, R119, R4 ;  /* 0x0000000477047220 */ /* 0x000fe20000410000 */
[----:B------:R-:W-:Y:S02]  /*43b0*/  HADD2.F32 R109, -RZ, R69.H1_H1 ;  /* 0x30000045ff6d7230 */ /* 0x000fe40000004100 */
[----:B------:R-:W-:Y:S02]  /*43c0*/  HADD2.F32 R145, -RZ, R70.H1_H1 ;  /* 0x30000046ff917230 */ /* 0x000fe40000004100 */
[C---:B------:R-:W-:Y:S01]  /*43d0*/  FFMA.FTZ R140, R4.reuse, R5, R7 ;  /* 0x00000005048c7223 */ /* 0x040fe20000010007 */
[----:B------:R-:W-:Y:S02]  /*43e0*/  HADD2.F32 R5, -RZ, R41.H1_H1 ;  /* 0x30000029ff057230 */ /* 0x000fe40000004100 */
[----:B------:R-:W-:Y:S01]  /*43f0*/  FFMA.FTZ R141, R4, R141, R6 ;  /* 0x0000008d048d7223 */ /* 0x000fe20000010006 */
[----:B------:R-:W-:Y:S02]  /*4400*/  HADD2.F32 R7, -RZ, R89.H1_H1 ;  /* 0x30000059ff077230 */ /* 0x000fe40000004100 */
[----:B------:R-:W-:Y:S01]  /*4410*/  FFMA.FTZ R153, R142, R153, R109 ;  /* 0x000000998e997223 */ /* 0x000fe2000001006d */
[----:B------:R-:W-:Y:S01]  /*4420*/  HADD2.F32 R4, -RZ, R90.H0_H0 ;  /* 0x2000005aff047230 */ /* 0x000fe20000004100 */
[----:B------:R-:W-:Y:S01]  /*4430*/  F2FP.F16.F32.PACK_AB R6, R159, R150 ;  /* 0x000000969f06723e */ /* 0x000fe200000000ff */
[----:B------:R-:W-:-:S02]  /*4440*/  HADD2.F32 R159, -RZ, R23.H1_H1 ;  /* 0x30000017ff9f7230 */ /* 0x000fc40000004100 */
[----:B------:R-:W-:Y:S01]  /*4450*/  FFMA.FTZ R142, R142, R5, R7 ;  /* 0x000000058e8e7223 */ /* 0x000fe20000010007 */
[----:B------:R-:W-:Y:S02]  /*4460*/  HADD2.F32 R5, -RZ, R22.H0_H0 ;  /* 0x20000016ff057230 */ /* 0x000fe40000004100 */
[C---:B------:R-:W-:Y:S01]  /*4470*/  FFMA.FTZ R157, R118.reuse, R157, R4 ;  /* 0x0000009d769d7223 */ /* 0x040fe20000010004 */
[----:B------:R-:W-:Y:S01]  /*4480*/  HADD2.F32 R7, -RZ, R70.H0_H0 ;  /* 0x20000046ff077230 */ /* 0x000fe20000004100 */
[----:B------:R-:W-:Y:S01]  /*4490*/  F2FP.F16.F32.PACK_AB R4, R127, R144 ;  /* 0x000000907f04723e */ /* 0x000fe200000000ff */
[----:B------:R-:W-:Y:S02]  /*44a0*/  HADD2.F32 R127, -RZ, R22.H1_H1 ;  /* 0x30000016ff7f7230 */ /* 0x000fe40000004100 */
[----:B------:R-:W-:Y:S01]  /*44b0*/  FMUL.FTZ R144, R119, R108 ;  /* 0x0000006c77907220 */ /* 0x000fe20000410000 */
[----:B------:R-:W-:Y:S02]  /*44c0*/  HADD2.F32 R150, -RZ, R91.H0_H0 ;  /* 0x2000005bff967230 */ /* 0x000fe40000004100 */
[----:B------:R-:W-:Y:S01]  /*44d0*/  FFMA.FTZ R148, R118, R5, R7 ;  /* 0x0000000576947223 */ /* 0x000fe20000010007 */
[----:B------:R-:W-:Y:S01]  /*44e0*/  F2FP.F16.F32.PACK_AB R5, R147, R146 ;  /* 0x000000929305723e */ /* 0x000fe200000000ff */
[----:B------:R-:W-:Y:S01]  /*44f0*/  HADD2.F32 R147, -RZ, R42.H1_H1 ;  /* 0x3000002aff937230 */ /* 0x000fe20000004100 */
[----:B------:R-:W-:Y:S01]  /*4500*/  F2FP.F16.F32.PACK_AB R7, R161, R152 ;  /* 0x00000098a107723e */ /* 0x000fe200000000ff */
[----:B------:R-:W-:-:S02]  /*4510*/  HADD2.F32 R118, -RZ, R90.H1_H1 ;  /* 0x3000005aff767230 */ /* 0x000fc40000004100 */
[----:B0-----:R-:W-:-:S04]  /*4520*/  IMAD.WIDE.U32 R108, R143, 0x10, R134 ;  /* 0x000000108f6c7825 */ /* 0x001fc800078e0086 */
[C---:B------:R-:W-:Y:S01]  /*4530*/  FFMA.FTZ R143, R144.reuse, R127, R145 ;  /* 0x0000007f908f7223 */ /* 0x040fe20000010091 */
[----:B------:R-:W-:Y:S01]  /*4540*/  FFMA.FTZ R144, R144, R147, R118 ;  /* 0x0000009390907223 */ /* 0x000fe20000010076 */
[----:B------:R-:W-:Y:S01]  /*4550*/  FADD.FTZ R118, -R122, R139 ;  /* 0x0000008b7a767221 */ /* 0x000fe20000010100 */
[----:B------:R0:W-:Y:S01]  /*4560*/  STG.E.128 desc[UR6][R108.64], R4 ;  /* 0x000000046c007986 */ /* 0x0001e2000c101d06 */
[----:B------:R-:W-:Y:S02]  /*4570*/  HADD2.F32 R139, -RZ, R71.H1_H1 ;  /* 0x30000047ff8b7230 */ /* 0x000fe40000004100 */
[----:B------:R-:W-:Y:S02]  /*4580*/  HADD2.F32 R161, -RZ, R43.H1_H1 ;  /* 0x3000002bffa17230 */ /* 0x000fe40000004100 */
[----:B------:R-:W-:Y:S01]  /*4590*/  FMUL.FTZ R118, R119, R118 ;  /* 0x0000007677767220 */ /* 0x000fe20000410000 */
[----:B------:R-:W-:Y:S02]  /*45a0*/  HADD2.F32 R127, -RZ, R23.H0_H0 ;  /* 0x20000017ff7f7230 */ /* 0x000fe40000004100 */
[----:B------:R-:W-:-:S02]  /*45b0*/  HADD2.F32 R145, -RZ, R71.H0_H0 ;  /* 0x20000047ff917230 */ /* 0x000fc40000004100 */
[----:B------:R-:W-:-:S05]  /*45c0*/  HADD2.F32 R147, -RZ, R43.H0_H0 ;  /* 0x2000002bff937230 */ /* 0x000fca0000004100 */
[----:B------:R-:W-:Y:S01]  /*45d0*/  FFMA.FTZ R150, R118, R147, R150 ;  /* 0x0000009376967223 */ /* 0x000fe20000010096 */
[----:B------:R-:W-:Y:S02]  /*45e0*/  HADD2.F32 R147, -RZ, R44.H1_H1 ;  /* 0x3000002cff937230 */ /* 0x000fe40000004100 */
[----:B0-----:R-:W-:Y:S02]  /*45f0*/  HADD2.F32 R6, -RZ, R91.H1_H1 ;  /* 0x3000005bff067230 */ /* 0x001fe40000004100 */
[----:B------:R-:W-:Y:S01]  /*4600*/  FFMA.FTZ R4, R116, R159, R139 ;  /* 0x0000009f74047223 */ /* 0x000fe2000001008b */
[----:B------:R-:W-:Y:S01]  /*4610*/  FFMA.FTZ R7, R118, R127, R145 ;  /* 0x0000007f76077223 */ /* 0x000fe20000010091 */
[----:B------:R-:W-:Y:S02]  /*4620*/  HADD2.F32 R5, -RZ, R24.H0_H0 ;  /* 0x20000018ff057230 */ /* 0x000fe40000004100 */
[----:B------:R-:W-:Y:S01]  /*4630*/  FFMA.FTZ R159, R116, R161, R6 ;  /* 0x000000a1749f7223 */ /* 0x000fe20000010006 */
[----:B------:R-:W-:Y:S01]  /*4640*/  FADD.FTZ R6, -R122, R137 ;  /* 0x000000897a067221 */ /* 0x000fe20000010100 */
[----:B------:R-:W-:Y:S01]  /*4650*/  HADD2.F32 R109, -RZ, R64.H0_H0 ;  /* 0x20000040ff6d7230 */ /* 0x000fe20000004100 */
[----:B------:R-:W-:Y:S01]  /*4660*/  F2FP.F16.F32.PACK_AB R7, R4, R7 ;  /* 0x000000070407723e */ /* 0x000fe200000000ff */
[----:B------:R-:W-:-:S02]  /*4670*/  HADD2.F32 R127, -RZ, R44.H0_H0 ;  /* 0x2000002cff7f7230 */ /* 0x000fc40000004100 */
[----:B------:R-:W-:Y:S01]  /*4680*/  FMUL.FTZ R6, R119, R6 ;  /* 0x0000000677067220 */ /* 0x000fe20000410000 */
[----:B------:R-:W-:Y:S02]  /*4690*/  HADD2.F32 R108, -RZ, R84.H0_H0 ;  /* 0x20000054ff6c7230 */ /* 0x000fe40000004100 */
[C---:B------:R-:W-:Y:S01]  /*46a0*/  FFMA.FTZ R116, R112.reuse, R5, R109 ;  /* 0x0000000570747223 */ /* 0x040fe2000001006d */
[----:B------:R-:W-:Y:S01]  /*46b0*/  HADD2.F32 R137, -RZ, R24.H1_H1 ;  /* 0x30000018ff897230 */ /* 0x000fe20000004100 */
[----:B------:R-:W-:Y:S01]  /*46c0*/  F2FP.F16.F32.PACK_AB R4, R149, R138 ;  /* 0x0000008a9504723e */ /* 0x000fe200000000ff */
[----:B------:R-:W-:Y:S02]  /*46d0*/  HADD2.F32 R139, -RZ, R64.H1_H1 ;  /* 0x30000040ff8b7230 */ /* 0x000fe40000004100 */
[----:B------:R-:W-:Y:S01]  /*46e0*/  FFMA.FTZ R108, R112, R127, R108 ;  /* 0x0000007f706c7223 */ /* 0x000fe2000001006c */
[----:B------:R-:W-:Y:S02]  /*46f0*/  HADD2.F32 R5, -RZ, R84.H1_H1 ;  /* 0x30000054ff057230 */ /* 0x000fe40000004100 */
[----:B------:R-:W-:Y:S01]  /*4700*/  FADD.FTZ R112, -R122, R113 ;  /* 0x000000717a707221 */ /* 0x000fe20000010100 */
[----:B------:R-:W-:-:S02]  /*4710*/  HADD2.F32 R109, -RZ, R25.H0_H0 ;  /* 0x20000019ff6d7230 */ /* 0x000fc40000004100 */
[C---:B------:R-:W-:Y:S01]  /*4720*/  FFMA.FTZ R127, R6.reuse, R137, R139 ;  /* 0x00000089067f7223 */ /* 0x040fe2000001008b */
[----:B------:R-:W-:Y:S02]  /*4730*/  HADD2.F32 R137, -RZ, R65.H0_H0 ;  /* 0x20000041ff897230 */ /* 0x000fe40000004100 */
[----:B------:R-:W-:Y:S01]  /*4740*/  FFMA.FTZ R147, R6, R147, R5 ;  /* 0x0000009306937223 */ /* 0x000fe20000010005 */
[----:B------:R-:W-:Y:S01]  /*4750*/  FADD.FTZ R6, -R122, R117 ;  /* 0x000000757a067221 */ /* 0x000fe20000010100 */
[----:B------:R-:W-:Y:S02]  /*4760*/  HADD2.F32 R5, -RZ, R85.H0_H0 ;  /* 0x20000055ff057230 */ /* 0x000fe40000004100 */
[C---:B------:R-:W-:Y:S01]  /*4770*/  FMUL.FTZ R149, R119.reuse, R112 ;  /* 0x0000007077957220 */ /* 0x040fe20000410000 */
[----:B------:R-:W-:Y:S01]  /*4780*/  FFMA.FTZ R117, R10, R109, R137 ;  /* 0x0000006d0a757223 */ /* 0x000fe20000010089 */
[----:B------:R-:W-:Y:S02]  /*4790*/  HADD2.F32 R109, -RZ, R45.H0_H0 ;  /* 0x2000002dff6d7230 */ /* 0x000fe40000004100 */
[----:B------:R-:W-:Y:S01]  /*47a0*/  FMUL.FTZ R6, R119, R6 ;  /* 0x0000000677067220 */ /* 0x000fe20000410000 */
[----:B------:R-:W-:Y:S01]  /*47b0*/  HADD2.F32 R137, -RZ, R25.H1_H1 ;  /* 0x30000019ff897230 */ /* 0x000fe20000004100 */
[----:B------:R-:W-:Y:S01]  /*47c0*/  F2FP.F16.F32.PACK_AB R116, R127, R116 ;  /* 0x000000747f74723e */ /* 0x000fe200000000ff */
[----:B------:R-:W-:-:S02]  /*47d0*/  HADD2.F32 R139, -RZ, R65.H1_H1 ;  /* 0x30000041ff8b7230 */ /* 0x000fc40000004100 */
[----:B------:R-:W-:Y:S01]  /*47e0*/  FFMA.FTZ R109, R10, R109, R5 ;  /* 0x0000006d0a6d7223 */ /* 0x000fe20000010005 */
[----:B------:R-:W-:Y:S01]  /*47f0*/  HADD2.F32 R5, -RZ, R45.H1_H1 ;  /* 0x3000002dff057230 */ /* 0x000fe20000004100 */
[----:B------:R-:W-:Y:S01]  /*4800*/  F2FP.F16.F32.PACK_AB R108, R147, R108 ;  /* 0x0000006c936c723e */ /* 0x000fe200000000ff */
[----:B------:R-:W-:Y:S02]  /*4810*/  HADD2.F32 R138, -RZ, R26.H1_H1 ;  /* 0x3000001aff8a7230 */ /* 0x000fe40000004100 */
[----:B------:R-:W-:Y:S01]  /*4820*/  FFMA.FTZ R10, R6, R137, R139 ;  /* 0x00000089060a7223 */ /* 0x000fe2000001008b */
[----:B------:R-:W-:Y:S02]  /*4830*/  HADD2.F32 R137, -RZ, R85.H1_H1 ;  /* 0x30000055ff897230 */ /* 0x000fe40000004100 */
[----:B------:R-:W-:Y:S02]  /*4840*/  HADD2.F32 R139, -RZ, R46.H0_H0 ;  /* 0x2000002eff8b7230 */ /* 0x000fe40000004100 */
[----:B------:R-:W-:-:S04]  /*4850*/  IMAD.WIDE.U32 R112, R9, 0x10, R128 ;  /* 0x0000001009707825 */ /* 0x000fc800078e0080 */
[----:B------:R-:W-:Y:S01]  /*4860*/  FFMA.FTZ R146, R6, R5, R137 ;  /* 0x0000000506927223 */ /* 0x000fe20000010089 */
[----:B------:R-:W-:Y:S01]  /*4870*/  F2FP.F16.F32.PACK_AB R117, R10, R117 ;  /* 0x000000750a75723e */ /* 0x000fe200000000ff */
[----:B------:R-:W-:Y:S02]  /*4880*/  HADD2.F32 R5, -RZ, R26.H0_H0 ;  /* 0x2000001aff057230 */ /* 0x000fe40000004100 */
[----:B------:R-:W-:Y:S01]  /*4890*/  HADD2.F32 R137, -RZ, R66.H0_H0 ;  /* 0x20000042ff897230 */ /* 0x000fe20000004100 */
[----:B------:R-:W-:Y:S01]  /*48a0*/  F2FP.F16.F32.PACK_AB R109, R146, R109 ;  /* 0x0000006d926d723e */ /* 0x000fe200000000ff */
[----:B------:R-:W-:Y:S02]  /*48b0*/  HADD2.F32 R6, -RZ, R86.H0_H0 ;  /* 0x20000056ff067230 */ /* 0x000fe40000004100 */
[----:B------:R-:W-:Y:S02]  /*48c0*/  HADD2.F32 R161, -RZ, R47.H1_H1 ;  /* 0x3000002fffa17230 */ /* 0x000fe40000004100 */
[----:B------:R-:W-:Y:S01]  /*48d0*/  FFMA.FTZ R118, R110, R5, R137 ;  /* 0x000000056e767223 */ /* 0x000fe20000010089 */
[----:B------:R-:W-:Y:S01]  /*48e0*/  F2FP.F16.F32.PACK_AB R5, R153, R140 ;  /* 0x0000008c9905723e */ /* 0x000fe200000000ff */
[----:B------:R-:W-:-:S02]  /*48f0*/  HADD2.F32 R140, -RZ, R66.H1_H1 ;  /* 0x30000042ff8c7230 */ /* 0x000fc40000004100 */
[----:B------:R-:W-:Y:S01]  /*4900*/  FFMA.FTZ R110, R110, R139, R6 ;  /* 0x0000008b6e6e7223 */ /* 0x000fe20000010006 */
[----:B------:R-:W-:Y:S01]  /*4910*/  F2FP.F16.F32.PACK_AB R6, R143, R148 ;  /* 0x000000948f06723e */ /* 0x000fe200000000ff */
[----:B------:R-:W-:Y:S02]  /*4920*/  HADD2.F32 R148, -RZ, R46.H1_H1 ;  /* 0x3000002eff947230 */ /* 0x000fe40000004100 */
[----:B------:R-:W-:Y:S01]  /*4930*/  FFMA.FTZ R145, R149, R138, R140 ;  /* 0x0000008a95917223 */ /* 0x000fe2000001008c */
[----:B------:R-:W-:Y:S01]  /*4940*/  FADD.FTZ R140, -R122, R111 ;  /* 0x0000006f7a8c7221 */ /* 0x000fe20000010100 */
[----:B------:R-:W-:Y:S01]  /*4950*/  HADD2.F32 R137, -RZ, R86.H1_H1 ;  /* 0x30000056ff897230 */ /* 0x000fe20000004100 */
[----:B------:R0:W-:Y:S01]  /*4960*/  STG.E.128 desc[UR6][R112.64], R4 ;  /* 0x0000000470007986 */ /* 0x0001e2000c101d06 */
[----:B------:R-:W-:Y:S02]  /*4970*/  HADD2.F32 R153, -RZ, R27.H1_H1 ;  /* 0x3000001bff997230 */ /* 0x000fe40000004100 */
[----:B------:R-:W-:Y:S01]  /*4980*/  FMUL.FTZ R140, R119, R140 ;  /* 0x0000008c778c7220 */ /* 0x000fe20000410000 */
[----:B------:R-:W-:-:S02]  /*4990*/  HADD2.F32 R111, -RZ, R67.H1_H1 ;  /* 0x30000043ff6f7230 */ /* 0x000fc40000004100 */
[----:B------:R-:W-:Y:S01]  /*49a0*/  FFMA.FTZ R149, R149, R148, R137 ;  /* 0x0000009495957223 */ /* 0x000fe20000010089 */
[----:B------:R-:W-:Y:S02]  /*49b0*/  HADD2.F32 R137, -RZ, R27.H0_H0 ;  /* 0x2000001bff897230 */ /* 0x000fe40000004100 */
[----:B------:R-:W-:Y:S01]  /*49c0*/  FMUL.FTZ R148, R119, R130 ;  /* 0x0000008277947220 */ /* 0x000fe20000410000 */
[----:B------:R-:W-:Y:S02]  /*49d0*/  HADD2.F32 R139, -RZ, R67.H0_H0 ;  /* 0x20000043ff8b7230 */ /* 0x000fe40000004100 */
[----:B------:R-:W-:Y:S01]  /*49e0*/  FFMA.FTZ R153, R140, R153, R111 ;  /* 0x000000998c997223 */ /* 0x000fe2000001006f */
[----:B------:R-:W-:Y:S01]  /*49f0*/  HADD2.F32 R143, -RZ, R47.H0_H0 ;  /* 0x2000002fff8f7230 */ /* 0x000fe20000004100 */
[----:B------:R-:W-:Y:S01]  /*4a00*/  F2FP.F16.F32.PACK_AB R118, R145, R118 ;  /* 0x000000769176723e */ /* 0x000fe200000000ff */
[----:B------:R-:W-:Y:S02]  /*4a10*/  HADD2.F32 R138, -RZ, R87.H0_H0 ;  /* 0x20000057ff8a7230 */ /* 0x000fe40000004100 */
[----:B------:R-:W-:Y:S01]  /*4a20*/  FFMA.FTZ R130, R148, R137, R139 ;  /* 0x0000008994827223 */ /* 0x000fe2000001008b */
[----:B------:R-:W-:Y:S01]  /*4a30*/  HADD2.F32 R137, -RZ, R28.H1_H1 ;  /* 0x3000001cff897230 */ /* 0x000fe20000004100 */
[----:B------:R-:W-:Y:S01]  /*4a40*/  F2FP.F16.F32.PACK_AB R110, R149, R110 ;  /* 0x0000006e956e723e */ /* 0x000fe200000000ff */
[----:B------:R-:W-:-:S02]  /*4a50*/  HADD2.F32 R139, -RZ, R60.H1_H1 ;  /* 0x3000003cff8b7230 */ /* 0x000fc40000004100 */
[----:B------:R-:W-:Y:S01]  /*4a60*/  FFMA.FTZ R148, R148, R143, R138 ;  /* 0x0000008f94947223 */ /* 0x000fe2000001008a */
[----:B------:R-:W-:Y:S02]  /*4a70*/  HADD2.F32 R143, -RZ, R30.H1_H1 ;  /* 0x3000001eff8f7230 */ /* 0x000fe40000004100 */
[----:B0-----:R-:W-:Y:S02]  /*4a80*/  HADD2.F32 R4, -RZ, R87.H1_H1 ;  /* 0x30000057ff047230 */ /* 0x001fe40000004100 */
[----:B------:R-:W-:Y:S01]  /*4a90*/  FFMA.FTZ R137, R136, R137, R139 ;  /* 0x0000008988897223 */ /* 0x000fe2000001008b */
[----:B------:R-:W-:Y:S02]  /*4aa0*/  HADD2.F32 R5, -RZ, R28.H0_H0 ;  /* 0x2000001cff057230 */ /* 0x000fe40000004100 */
[----:B------:R-:W-:Y:S02]  /*4ab0*/  HADD2.F32 R7, -RZ, R60.H0_H0 ;  /* 0x2000003cff077230 */ /* 0x000fe40000004100 */
[----:B------:R-:W-:Y:S01]  /*4ac0*/  FFMA.FTZ R111, R140, R161, R4 ;  /* 0x000000a18c6f7223 */ /* 0x000fe20000010004 */
[----:B------:R-:W-:Y:S01]  /*4ad0*/  FADD.FTZ R4, -R122, R123 ;  /* 0x0000007b7a047221 */ /* 0x000fe20000010100 */
[----:B------:R-:W-:-:S02]  /*4ae0*/  HADD2.F32 R113, -RZ, R48.H0_H0 ;  /* 0x20000030ff717230 */ /* 0x000fc40000004100 */
[----:B------:R-:W-:Y:S01]  /*4af0*/  FADD.FTZ R140, -R122, R11 ;  /* 0x0000000b7a8c7221 */ /* 0x000fe20000010100 */
[----:B------:R-:W-:Y:S02]  /*4b00*/  HADD2.F32 R6, -RZ, R80.H0_H0 ;  /* 0x20000050ff067230 */ /* 0x000fe40000004100 */
[C---:B------:R-:W-:Y:S01]  /*4b10*/  FMUL.FTZ R4, R119.reuse, R4 ;  /* 0x0000000477047220 */ /* 0x040fe20000410000 */
[----:B------:R-:W-:Y:S02]  /*4b20*/  HADD2.F32 R139, -RZ, R61.H0_H0 ;  /* 0x2000003dff8b7230 */ /* 0x000fe40000004100 */
[----:B------:R-:W-:Y:S01]  /*4b30*/  FMUL.FTZ R140, R119, R140 ;  /* 0x0000008c778c7220 */ /* 0x000fe20000410000 */
[----:B------:R-:W-:Y:S02]  /*4b40*/  HADD2.F32 R11, -RZ, R83.H0_H0 ;  /* 0x20000053ff0b7230 */ /* 0x000fe40000004100 */
[C---:B------:R-:W-:Y:S01]  /*4b50*/  FFMA.FTZ R112, R4.reuse, R5, R7 ;  /* 0x0000000504707223 */ /* 0x040fe20000010007 */
[----:B------:R-:W-:Y:S01]  /*4b60*/  FFMA.FTZ R123, R4, R113, R6 ;  /* 0x00000071047b7223 */ /* 0x000fe20000010006 */
[----:B------:R-:W-:-:S02]  /*4b70*/  HADD2.F32 R5, -RZ, R48.H1_H1 ;  /* 0x30000030ff057230 */ /* 0x000fc40000004100 */
[----:B------:R-:W-:Y:S01]  /*4b80*/  FMUL.FTZ R4, R119, R124 ;  /* 0x0000007c77047220 */ /* 0x000fe20000410000 */
[----:B------:R-:W-:Y:S02]  /*4b90*/  HADD2.F32 R7, -RZ, R80.H1_H1 ;  /* 0x30000050ff077230 */ /* 0x000fe40000004100 */
[----:B------:R-:W-:Y:S01]  /*4ba0*/  FADD.FTZ R6, -R122, R125 ;  /* 0x0000007d7a067221 */ /* 0x000fe20000010100 */
[----:B------:R-:W-:Y:S01]  /*4bb0*/  HADD2.F32 R113, -RZ, R29.H0_H0 ;  /* 0x2000001dff717230 */ /* 0x000fe20000004100 */
[----:B------:R-:W-:Y:S01]  /*4bc0*/  F2FP.F16.F32.PACK_AB R112, R137, R112 ;  /* 0x000000708970723e */ /* 0x000fe200000000ff */
[----:B------:R-:W-:Y:S02]  /*4bd0*/  HADD2.F32 R125, -RZ, R49.H0_H0 ;  /* 0x20000031ff7d7230 */ /* 0x000fe40000004100 */
[----:B------:R-:W-:Y:S01]  /*4be0*/  FFMA.FTZ R124, R136, R5, R7 ;  /* 0x00000005887c7223 */ /* 0x000fe20000010007 */
[----:B------:R-:W-:Y:S02]  /*4bf0*/  HADD2.F32 R5, -RZ, R81.H0_H0 ;  /* 0x20000051ff057230 */ /* 0x000fe40000004100 */
[----:B------:R-:W-:Y:S01]  /*4c00*/  FFMA.FTZ R113, R4, R113, R139 ;  /* 0x0000007104717223 */ /* 0x000fe2000001008b */
[----:B------:R-:W-:-:S02]  /*4c10*/  HADD2.F32 R7, -RZ, R29.H1_H1 ;  /* 0x3000001dff077230 */ /* 0x000fc40000004100 */
[----:B------:R-:W-:Y:S01]  /*4c20*/  FMUL.FTZ R6, R119, R6 ;  /* 0x0000000677067220 */ /* 0x000fe20000410000 */
[----:B------:R-:W-:Y:S02]  /*4c30*/  HADD2.F32 R139, -RZ, R61.H1_H1 ;  /* 0x3000003dff8b7230 */ /* 0x000fe40000004100 */
[----:B------:R-:W-:Y:S01]  /*4c40*/  FFMA.FTZ R125, R4, R125, R5 ;  /* 0x0000007d047d7223 */ /* 0x000fe20000010005 */
[----:B------:R-:W-:Y:S01]  /*4c50*/  HADD2.F32 R5, -RZ, R49.H1_H1 ;  /* 0x30000031ff057230 */ /* 0x000fe20000004100 */
[----:B------:R-:W-:Y:S01]  /*4c60*/  F2FP.F16.F32.PACK_AB R111, R111, R148 ;  /* 0x000000946f6f723e */ /* 0x000fe200000000ff */
[----:B------:R-:W-:Y:S02]  /*4c70*/  HADD2.F32 R4, -RZ, R30.H0_H0 ;  /* 0x2000001eff047230 */ /* 0x000fe40000004100 */
[----:B------:R-:W-:Y:S01]  /*4c80*/  FFMA.FTZ R136, R6, R7, R139 ;  /* 0x0000000706887223 */ /* 0x000fe2000001008b */
[----:B------:R-:W-:Y:S02]  /*4c90*/  HADD2.F32 R7, -RZ, R81.H1_H1 ;  /* 0x30000051ff077230 */ /* 0x000fe40000004100 */
[----:B------:R-:W-:Y:S01]  /*4ca0*/  FMUL.FTZ R139, R119, R114 ;  /* 0x00000072778b7220 */ /* 0x000fe20000410000 */
[----:B------:R-:W-:-:S02]  /*4cb0*/  HADD2.F32 R114, -RZ, R62.H0_H0 ;  /* 0x2000003eff727230 */ /* 0x000fc40000004100 */
[----:B------:R-:W-:Y:S02]  /*4cc0*/  HADD2.F32 R161, -RZ, R32.H0_H0 ;  /* 0x20000020ffa17230 */ /* 0x000fe40000004100 */
[----:B------:R-:W-:Y:S01]  /*4cd0*/  FFMA.FTZ R138, R6, R5, R7 ;  /* 0x00000005068a7223 */ /* 0x000fe20000010007 */
[----:B------:R-:W-:Y:S02]  /*4ce0*/  HADD2.F32 R6, -RZ, R50.H0_H0 ;  /* 0x20000032ff067230 */ /* 0x000fe40000004100 */
[----:B------:R-:W-:Y:S01]  /*4cf0*/  FFMA.FTZ R114, R139, R4, R114 ;  /* 0x000000048b727223 */ /* 0x000fe20000010072 */
[----:B------:R-:W-:Y:S01]  /*4d00*/  HADD2.F32 R5, -RZ, R82.H0_H0 ;  /* 0x20000052ff057230 */ /* 0x000fe20000004100 */
[----:B------:R-:W-:Y:S01]  /*4d10*/  F2FP.F16.F32.PACK_AB R113, R136, R113 ;  /* 0x000000718871723e */ /* 0x000fe200000000ff */
[----:B------:R-:W-:Y:S01]  /*4d20*/  HADD2.F32 R7, -RZ, R50.H1_H1 ;  /* 0x30000032ff077230 */ /* 0x000fe20000004100 */
[----:B------:R-:W0:Y:S01]  /*4d30*/  LDC.64 R136, c[0x0][0x380] ;  /* 0x0000e000ff887b82 */ /* 0x000e220000000a00 */
[----:B------:R-:W-:-:S02]  /*4d40*/  HADD2.F32 R4, -RZ, R82.H1_H1 ;  /* 0x30000052ff047230 */ /* 0x000fc40000004100 */
[----:B------:R-:W-:Y:S01]  /*4d50*/  FFMA.FTZ R139, R139, R6, R5 ;  /* 0x000000068b8b7223 */ /* 0x000fe20000010005 */
[----:B------:R-:W-:Y:S01]  /*4d60*/  HADD2.F32 R5, -RZ, R62.H1_H1 ;  /* 0x3000003eff057230 */ /* 0x000fe20000004100 */
[----:B------:R-:W-:Y:S01]  /*4d70*/  F2FP.F16.F32.PACK_AB R6, R144, R157 ;  /* 0x0000009d9006723e */ /* 0x000fe200000000ff */
[----:B------:R-:W-:Y:S02]  /*4d80*/  HADD2.F32 R144, -RZ, R51.H0_H0 ;  /* 0x20000033ff907230 */ /* 0x000fe40000004100 */
[--C-:B------:R-:W-:Y:S02]  /*4d90*/  HADD2.F32 R157, -RZ, R63.reuse.H1_H1 ;  /* 0x3000003fff9d7230 */ /* 0x100fe40000004100 */
[C---:B------:R-:W-:Y:S01]  /*4da0*/  FFMA.FTZ R143, R140.reuse, R143, R5 ;  /* 0x0000008f8c8f7223 */ /* 0x040fe20000010005 */
[----:B------:R-:W-:Y:S01]  /*4db0*/  FFMA.FTZ R140, R140, R7, R4 ;  /* 0x000000078c8c7223 */ /* 0x000fe20000010004 */
[----:B------:R-:W-:Y:S01]  /*4dc0*/  F2FP.F16.F32.PACK_AB R5, R142, R141 ;  /* 0x0000008d8e05723e */ /* 0x000fe200000000ff */
[----:B------:R-:W-:Y:S01]  /*4dd0*/  HADD2.F32 R142, -RZ, R63.H0_H0 ;  /* 0x2000003fff8e7230 */ /* 0x000fe20000004100 */
[----:B------:R-:W-:Y:S01]  /*4de0*/  F2FP.F16.F32.PACK_AB R4, R132, R115 ;  /* 0x000000738404723e */ /* 0x000fe200000000ff */
[----:B------:R-:W-:-:S02]  /*4df0*/  HADD2.F32 R132, -RZ, R31.H0_H0 ;  /* 0x2000001fff847230 */ /* 0x000fc40000004100 */
[----:B------:R-:W-:Y:S01]  /*4e00*/  FMUL.FTZ R141, R119, R8 ;  /* 0x00000008778d7220 */ /* 0x000fe20000410000 */
[----:B------:R-:W-:Y:S01]  /*4e10*/  F2FP.F16.F32.PACK_AB R7, R159, R150 ;  /* 0x000000969f07723e */ /* 0x000fe200000000ff */
[----:B------:R-:W-:Y:S01]  /*4e20*/  IMAD.WIDE.U32 R8, R9, 0x10, R134 ;  /* 0x0000001009087825 */ /* 0x000fe200078e0086 */
[----:B------:R-:W-:-:S03]  /*4e30*/  F2FP.F16.F32.PACK_AB R114, R143, R114 ;  /* 0x000000728f72723e */ /* 0x000fc600000000ff */
[C---:B------:R-:W-:Y:S01]  /*4e40*/  FFMA.FTZ R115, R141.reuse, R132, R142 ;  /* 0x000000848d737223 */ /* 0x040fe2000001008e */
[----:B------:R-:W-:Y:S01]  /*4e50*/  FADD.FTZ R132, -R122, R3 ;  /* 0x000000037a847221 */ /* 0x000fe20000010100 */
[----:B------:R-:W-:Y:S01]  /*4e60*/  FFMA.FTZ R141, R141, R144, R11 ;  /* 0x000000908d8d7223 */ /* 0x000fe2000001000b */
[----:B------:R-:W-:Y:S01]  /*4e70*/  HADD2.F32 R11, -RZ, R31.H1_H1 ;  /* 0x3000001fff0b7230 */ /* 0x000fe20000004100 */
[----:B------:R1:W-:Y:S01]  /*4e80*/  STG.E.128 desc[UR6][R8.64], R4 ;  /* 0x0000000408007986 */ /* 0x0003e2000c101d06 */
[----:B------:R-:W-:Y:S02]  /*4e90*/  HADD2.F32 R3, -RZ, R56.H0_H0 ;  /* 0x20000038ff037230 */ /* 0x000fe40000004100 */
[----:B------:R-:W-:Y:S01]  /*4ea0*/  FMUL.FTZ R132, R119, R132 ;  /* 0x0000008477847220 */ /* 0x000fe20000410000 */
[----:B------:R-:W-:Y:S01]  /*4eb0*/  HADD2.F32 R159, -RZ, R51.H1_H1 ;  /* 0x30000033ff9f7230 */ /* 0x000fe20000004100 */
[----:B0-----:R-:W-:Y:S01]  /*4ec0*/  LEA R2, R136, R2, 0x2 ;  /* 0x0000000288027211 */ /* 0x001fe200078e10ff */
[----:B------:R-:W-:-:S02]  /*4ed0*/  HADD2.F32 R142, -RZ, R83.H1_H1 ;  /* 0x30000053ff8e7230 */ /* 0x000fc40000004100 */
[----:B------:R-:W-:Y:S01]  /*4ee0*/  FFMA.FTZ R150, R132, R11, R157 ;  /* 0x0000000b84967223 */ /* 0x000fe2000001009d */
[----:B------:R-:W-:Y:S01]  /*4ef0*/  FFMA.FTZ R11, R120, R161, R3 ;  /* 0x000000a1780b7223 */ /* 0x000fe20000010003 */
[----:B------:R-:W-:Y:S01]  /*4f00*/  HADD2.F32 R157, -RZ, R57.H0_H0 ;  /* 0x20000039ff9d7230 */ /* 0x000fe20000004100 */
[----:B------:R-:W-:Y:S01]  /*4f10*/  ISETP.GE.AND P2, PT, R2, R137, PT ;  /* 0x000000890200720c */ /* 0x000fe20003f46270 */
[----:B------:R-:W-:Y:S01]  /*4f20*/  FFMA.FTZ R142, R132, R159, R142 ;  /* 0x0000009f848e7223 */ /* 0x000fe2000001008e */
[----:B------:R-:W-:Y:S01]  /*4f30*/  FADD.FTZ R132, -R122, R121 ;  /* 0x000000797a847221 */ /* 0x000fe20000010100 */
[----:B------:R-:W-:Y:S01]  /*4f40*/  HADD2.F32 R121, -RZ, R34.H1_H1 ;  /* 0x30000022ff797230 */ /* 0x000fe20000004100 */
[----:B------:R-:W-:Y:S01]  /*4f50*/  F2FP.F16.F32.PACK_AB R115, R150, R115 ;  /* 0x000000739673723e */ /* 0x000fe200000000ff */
[----:B------:R-:W-:Y:S02]  /*4f60*/  HADD2.F32 R10, -RZ, R79.H1_H1 ;  /* 0x3000004fff0a7230 */ /* 0x000fe40000004100 */
[----:B------:R-:W-:Y:S01]  /*4f70*/  FMUL.FTZ R132, R119, R132 ;  /* 0x0000008477847220 */ /* 0x000fe20000410000 */
[----:B------:R-:W-:-:S02]  /*4f80*/  HADD2.F32 R127, -RZ, R35.H1_H1 ;  /* 0x30000023ff7f7230 */ /* 0x000fc40000004100 */
[----:B-1----:R-:W-:Y:S02]  /*4f90*/  HADD2.F32 R4, -RZ, R76.H0_H0 ;  /* 0x2000004cff047230 */ /* 0x002fe40000004100 */
[----:B------:R-:W-:Y:S01]  /*4fa0*/  FMUL.FTZ R8, R119, R12 ;  /* 0x0000000c77087220 */ /* 0x000fe20000410000 */
[----:B------:R-:W-:Y:S02]  /*4fb0*/  HADD2.F32 R5, -RZ, R32.H1_H1 ;  /* 0x30000020ff057230 */ /* 0x000fe40000004100 */
[----:B------:R-:W-:Y:S02]  /*4fc0*/  HADD2.F32 R7, -RZ, R56.H1_H1 ;  /* 0x30000038ff077230 */ /* 0x000fe40000004100 */
[----:B------:R-:W-:Y:S01]  /*4fd0*/  FFMA.FTZ R3, R120, R163, R4 ;  /* 0x000000a378037223 */ /* 0x000fe20000010004 */
[----:B------:R-:W-:Y:S01]  /*4fe0*/  FADD.FTZ R4, -R122, R13 ;  /* 0x0000000d7a047221 */ /* 0x000fe20000010100 */
[----:B------:R-:W-:Y:S02]  /*4ff0*/  HADD2.F32 R9, -RZ, R52.H1_H1 ;  /* 0x30000034ff097230 */ /* 0x000fe40000004100 */
[----:B------:R-:W-:-:S02]  /*5000*/  HADD2.F32 R6, -RZ, R76.H1_H1 ;  /* 0x3000004cff067230 */ /* 0x000fc40000004100 */
[----:B------:R-:W-:Y:S01]  /*5010*/  FMUL.FTZ R4, R119, R4 ;  /* 0x0000000477047220 */ /* 0x000fe20000410000 */
[----:B------:R-:W-:Y:S02]  /*5020*/  HADD2.F32 R13, -RZ, R33.H0_H0 ;  /* 0x20000021ff0d7230 */ /* 0x000fe40000004100 */
[----:B------:R-:W-:-:S04]  /*5030*/  IMAD.WIDE.U32 R144, R131, 0x10, R128 ;  /* 0x0000001083907825 */ /* 0x000fc800078e0080 */
[C---:B------:R-:W-:Y:S01]  /*5040*/  FFMA.FTZ R12, R4.reuse, R5, R7 ;  /* 0x00000005040c7223 */ /* 0x040fe20000010007 */
[----:B------:R-:W-:Y:S01]  /*5050*/  FFMA.FTZ R4, R4, R9, R6 ;  /* 0x0000000904047223 */ /* 0x000fe20000010006 */
[----:B------:R-:W-:Y:S01]  /*5060*/  FADD.FTZ R6, -R122, R155 ;  /* 0x0000009b7a067221 */ /* 0x000fe20000010100 */
[----:B------:R-:W-:Y:S02]  /*5070*/  HADD2.F32 R5, -RZ, R53.H0_H0 ;  /* 0x20000035ff057230 */ /* 0x000fe40000004100 */
[----:B------:R-:W-:Y:S01]  /*5080*/  FFMA.FTZ R13, R8, R13, R157 ;  /* 0x0000000d080d7223 */ /* 0x000fe2000001009d */
[----:B------:R-:W-:Y:S02]  /*5090*/  HADD2.F32 R7, -RZ, R77.H0_H0 ;  /* 0x2000004dff077230 */ /* 0x000fe40000004100 */
[----:B------:R-:W-:Y:S01]  /*50a0*/  FMUL.FTZ R6, R119, R6 ;  /* 0x0000000677067220 */ /* 0x000fe20000410000 */
[----:B------:R-:W-:Y:S01]  /*50b0*/  HADD2.F32 R9, -RZ, R33.H1_H1 ;  /* 0x30000021ff097230 */ /* 0x000fe20000004100 */
[----:B------:R-:W-:Y:S01]  /*50c0*/  F2FP.F16.F32.PACK_AB R12, R12, R11 ;  /* 0x0000000b0c0c723e */ /* 0x000fe200000000ff */
[----:B------:R-:W-:-:S02]  /*50d0*/  HADD2.F32 R155, -RZ, R57.H1_H1 ;  /* 0x30000039ff9b7230 */ /* 0x000fc40000004100 */
[----:B------:R-:W-:Y:S01]  /*50e0*/  FFMA.FTZ R5, R8, R5, R7 ;  /* 0x0000000508057223 */ /* 0x000fe20000010007 */
[----:B------:R-:W-:Y:S02]  /*50f0*/  HADD2.F32 R7, -RZ, R53.H1_H1 ;  /* 0x30000035ff077230 */ /* 0x000fe40000004100 */
[----:B------:R-:W-:Y:S01]  /*5100*/  FMUL.FTZ R8, R119, R14 ;  /* 0x0000000e77087220 */ /* 0x000fe20000410000 */
[----:B------:R-:W-:Y:S02]  /*5110*/  HADD2.F32 R157, -RZ, R58.H0_H0 ;  /* 0x2000003aff9d7230 */ /* 0x000fe40000004100 */
[----:B------:R-:W-:Y:S01]  /*5120*/  FFMA.FTZ R120, R6, R9, R155 ;  /* 0x0000000906787223 */ /* 0x000fe2000001009b */
[----:B------:R-:W-:Y:S02]  /*5130*/  HADD2.F32 R9, -RZ, R77.H1_H1 ;  /* 0x3000004dff097230 */ /* 0x000fe40000004100 */
[----:B------:R-:W-:Y:S02]  /*5140*/  HADD2.F32 R155, -RZ, R34.H0_H0 ;  /* 0x20000022ff9b7230 */ /* 0x000fe40000004100 */
[----:B------:R-:W-:Y:S01]  /*5150*/  F2FP.F16.F32.PACK_AB R13, R120, R13 ;  /* 0x0000000d780d723e */ /* 0x000fe200000000ff */
[----:B------:R-:W-:Y:S01]  /*5160*/  FFMA.FTZ R6, R6, R7, R9 ;  /* 0x0000000706067223 */ /* 0x000fe20000010009 */
[----:B------:R-:W-:-:S02]  /*5170*/  HADD2.F32 R7, -RZ, R54.H0_H0 ;  /* 0x20000036ff077230 */ /* 0x000fc40000004100 */
[----:B------:R-:W-:Y:S01]  /*5180*/  FFMA.FTZ R14, R8, R155, R157 ;  /* 0x0000009b080e7223 */ /* 0x000fe2000001009d */
[----:B------:R-:W-:Y:S02]  /*5190*/  HADD2.F32 R9, -RZ, R78.H0_H0 ;  /* 0x2000004eff097230 */ /* 0x000fe40000004100 */
[----:B------:R-:W-:-:S03]  /*51a0*/  HADD2.F32 R155, -RZ, R54.H1_H1 ;  /* 0x30000036ff9b7230 */ /* 0x000fc60000004100 */
[----:B------:R-:W-:Y:S01]  /*51b0*/  FFMA.FTZ R7, R8, R7, R9 ;  /* 0x0000000708077223 */ /* 0x000fe20000010009 */
[----:B------:R-:W-:Y:S02]  /*51c0*/  HADD2.F32 R9, -RZ, R58.H1_H1 ;  /* 0x3000003aff097230 */ /* 0x000fe40000004100 */
[----:B------:R-:W-:-:S03]  /*51d0*/  HADD2.F32 R8, -RZ, R78.H1_H1 ;  /* 0x3000004eff087230 */ /* 0x000fc60000004100 */
[C---:B------:R-:W-:Y:S01]  /*51e0*/  FFMA.FTZ R121, R132.reuse, R121, R9 ;  /* 0x0000007984797223 */ /* 0x040fe20000010009 */
[----:B------:R-:W-:Y:S02]  /*51f0*/  HADD2.F32 R9, -RZ, R59.H0_H0 ;  /* 0x2000003bff097230 */ /* 0x000fe40000004100 */
[----:B------:R-:W-:Y:S01]  /*5200*/  FFMA.FTZ R8, R132, R155, R8 ;  /* 0x0000009b84087223 */ /* 0x000fe20000010008 */
[----:B------:R-:W-:Y:S01]  /*5210*/  FADD.FTZ R132, -R122, R15 ;  /* 0x0000000f7a847221 */ /* 0x000fe20000010100 */
[----:B------:R-:W-:Y:S01]  /*5220*/  HADD2.F32 R15, -RZ, R35.H0_H0 ;  /* 0x20000023ff0f7230 */ /* 0x000fe20000004100 */
[----:B------:R-:W-:Y:S01]  /*5230*/  F2FP.F16.F32.PACK_AB R14, R121, R14 ;  /* 0x0000000e790e723e */ /* 0x000fe200000000ff */
[----:B------:R-:W-:Y:S02]  /*5240*/  HADD2.F32 R155, -RZ, R55.H0_H0 ;  /* 0x20000037ff9b7230 */ /* 0x000fe40000004100 */
[----:B------:R-:W-:Y:S01]  /*5250*/  FMUL.FTZ R132, R119, R132 ;  /* 0x0000008477847220 */ /* 0x000fe20000410000 */
[----:B------:R-:W-:Y:S01]  /*5260*/  HADD2.F32 R122, -RZ, R79.H0_H0 ;  /* 0x2000004fff7a7230 */ /* 0x000fe20000004100 */
[----:B------:R-:W-:Y:S01]  /*5270*/  F2FP.F16.F32.PACK_AB R119, R153, R130 ;  /* 0x000000829977723e */ /* 0x000fe200000000ff */
[----:B------:R-:W-:-:S02]  /*5280*/  HADD2.F32 R153, -RZ, R59.H1_H1 ;  /* 0x3000003bff997230 */ /* 0x000fc40000004100 */
[----:B------:R-:W-:Y:S01]  /*5290*/  FFMA.FTZ R15, R132, R15, R9 ;  /* 0x0000000f840f7223 */ /* 0x000fe20000010009 */
[----:B------:R-:W-:-:S04]  /*52a0*/  IMAD.WIDE.U32 R130, R131, 0x10, R134 ;  /* 0x0000001083827825 */ /* 0x000fc800078e0086 */
[----:B------:R-:W-:Y:S01]  /*52b0*/  FFMA.FTZ R9, R132, R155, R122 ;  /* 0x0000009b84097223 */ /* 0x000fe2000001007a */
[----:B------:R0:W-:Y:S01]  /*52c0*/  STG.E.128 desc[UR6][R144.64], R116 ;  /* 0x0000007490007986 */ /* 0x0001e2000c101d06 */
[----:B------:R-:W-:Y:S01]  /*52d0*/  FFMA.FTZ R122, R126, R127, R153 ;  /* 0x0000007f7e7a7223 */ /* 0x000fe20000010099 */
[----:B------:R-:W-:Y:S02]  /*52e0*/  HADD2.F32 R155, -RZ, R55.H1_H1 ;  /* 0x30000037ff9b7230 */ /* 0x000fe40000004100 */
[----:B------:R1:W-:Y:S02]  /*52f0*/  STG.E.128 desc[UR6][R130.64], R108 ;  /* 0x0000006c82007986 */ /* 0x0003e4000c101d06 */
[----:B------:R-:W-:Y:S01]  /*5300*/  F2FP.F16.F32.PACK_AB R15, R122, R15 ;  /* 0x0000000f7a0f723e */ /* 0x000fe200000000ff */
[----:B------:R-:W-:Y:S01]  /*5310*/  FFMA.FTZ R10, R126, R155, R10 ;  /* 0x0000009b7e0a7223 */ /* 0x000fe2000001000a */
[----:B------:R-:W-:-:S04]  /*5320*/  IMAD.WIDE.U32 R126, R133, 0x10, R128 ;  /* 0x00000010857e7825 */ /* 0x000fc800078e0080 */
[----:B------:R-:W-:Y:S01]  /*5330*/  IMAD.WIDE.U32 R132, R133, 0x10, R134 ;  /* 0x0000001085847825 */ /* 0x000fe200078e0086 */
[----:B------:R-:W-:Y:S01]  /*5340*/  F2FP.F16.F32.PACK_AB R11, R10, R9 ;  /* 0x000000090a0b723e */ /* 0x000fe200000000ff */
[----:B------:R1:W-:Y:S01]  /*5350*/  STG.E.128 desc[UR6][R126.64], R112 ;  /* 0x000000707e007986 */ /* 0x0003e2000c101d06 */
[----:B------:R-:W-:Y:S01]  /*5360*/  F2FP.F16.F32.PACK_AB R10, R8, R7 ;  /* 0x00000007080a723e */ /* 0x000fe200000000ff */
[C---:B------:R-:W-:Y:S01]  /*5370*/  IMAD.WIDE.U32 R128, R151.reuse, 0x10, R128 ;  /* 0x0000001097807825 */ /* 0x040fe200078e0080 */
[----:B------:R-:W-:Y:S02]  /*5380*/  F2FP.F16.F32.PACK_AB R9, R6, R5 ;  /* 0x000000050609723e */ /* 0x000fe400000000ff */
[----:B0-----:R-:W-:Y:S01]  /*5390*/  F2FP.F16.F32.PACK_AB R119, R142, R141 ;  /* 0x0000008d8e77723e */ /* 0x001fe200000000ff */
[----:B------:R-:W-:Y:S01]  /*53a0*/  IMAD.WIDE.U32 R134, R151, 0x10, R134 ;  /* 0x0000001097867825 */ /* 0x000fe200078e0086 */
[----:B------:R-:W-:Y:S02]  /*53b0*/  F2FP.F16.F32.PACK_AB R118, R140, R139 ;  /* 0x0000008b8c76723e */ /* 0x000fe400000000ff */
[----:B------:R-:W-:-:S02]  /*53c0*/  F2FP.F16.F32.PACK_AB R117, R138, R125 ;  /* 0x0000007d8a75723e */ /* 0x000fc400000000ff */
[----:B------:R-:W-:Y:S02]  /*53d0*/  F2FP.F16.F32.PACK_AB R116, R124, R123 ;  /* 0x0000007b7c74723e */ /* 0x000fe400000000ff */
[----:B------:R-:W-:-:S03]  /*53e0*/  F2FP.F16.F32.PACK_AB R8, R4, R3 ;  /* 0x000000030408723e */ /* 0x000fc600000000ff */
[----:B------:R1:W-:Y:S04]  /*53f0*/  STG.E.128 desc[UR6][R132.64], R116 ;  /* 0x0000007484007986 */ /* 0x0003e8000c101d06 */
[----:B------:R1:W-:Y:S04]  /*5400*/  STG.E.128 desc[UR6][R128.64], R12 ;  /* 0x0000000c80007986 */ /* 0x0003e8000c101d06 */
[----:B------:R1:W-:Y:S01]  /*5410*/  STG.E.128 desc[UR6][R134.64], R8 ;  /* 0x0000000886007986 */ /* 0x0003e2000c101d06 */
[----:B------:R-:W-:Y:S05]  /*5420*/  @!P2 BRA `(.L_x_2849) ;  /* 0xffffffb4007ca947 */ /* 0x000fea000383ffff */
[----:B------:R-:W-:Y:S05]  /*5430*/  EXIT ;  /* 0x000000000000794d */ /* 0x000fea0003800000 */
.L_x_2848:
[----:B------:R-:W-:Y:S01]  /*5440*/  HFMA2 R146, -RZ, RZ, 0, 5.9604644775390625e-08 ;  /* 0x00000001ff927431 */ /* 0x000fe200000001ff */
[----:B------:R-:W-:Y:S01]  /*5450*/  BSSY B0, `(.L_x_2850) ;  /* 0x0000007000007945 */ /* 0x000fe20003800000 */
[----:B------:R-:W-:Y:S02]  /*5460*/  MOV R149, R7 ;  /* 0x0000000700957202 */ /* 0x000fe40000000f00 */
[----:B------:R-:W-:Y:S02]  /*5470*/  MOV R157, 0x1f ;  /* 0x0000001f009d7802 */ /* 0x000fe40000000f00 */
[----:B------:R-:W-:-:S07]  /*5480*/  MOV R142, 0xffffffff ;  /* 0xffffffff008e7802 */ /* 0x000fce0000000f00 */
[----:B---3--:R-:W-:Y:S05]  /*5490*/  WARPSYNC.COLLECTIVE R142, `(.L_x_2851) ;  /* 0x000000008e087348 */ /* 0x008fea0003c00000 */
[----:B------:R0:W1:Y:S02]  /*54a0*/  SHFL.BFLY P4, R144, R149, R146, R157 ;  /* 0x0c00009295907389 */ /* 0x000064000008009d */
[----:B01-3--:R-:W-:Y:S05]  /*54b0*/  ENDCOLLECTIVE ;  /* 0x000000000000791b */ /* 0x00bfea0003800000 */
.L_x_2851:
[----:B------:R-:W-:Y:S05]  /*54c0*/  BSYNC B0 ;  /* 0x0000000000007941 */ /* 0x000fea0003800000 */
.L_x_2850:
[----:B------:R-:W-:Y:S01]  /*54d0*/  MOV R4, R144 ;  /* 0x0000009000047202 */ /* 0x000fe20000000f00 */
[----:B------:R-:W-:Y:S01]  /*54e0*/  HFMA2 R146, -RZ, RZ, 0, 1.1920928955078125e-07 ;  /* 0x00000002ff927431 */ /* 0x000fe200000001ff */
[----:B------:R-:W-:Y:S02]  /*54f0*/  MOV R157, 0x1f ;  /* 0x0000001f009d7802 */ /* 0x000fe40000000f00 */
[----:B------:R-:W-:Y:S01]  /*5500*/  MOV R142, 0xffffffff ;  /* 0xffffffff008e7802 */ /* 0x000fe20000000f00 */
[----:B------:R-:W-:-:S05]  /*5510*/  FADD.FTZ R6, R7, R4 ;  /* 0x0000000407067221 */ /* 0x000fca0000010000 */
[----:B------:R-:W-:-:S07]  /*5520*/  MOV R149, R6 ;  /* 0x0000000600957202 */ /* 0x000fce0000000f00 */
[----:B------:R-:W-:Y:S05]  /*5530*/  WARPSYNC.COLLECTIVE R142, `(.L_x_2852) ;  /* 0x000000008e087348 */ /* 0x000fea0003c00000 */
[----:B------:R0:W1:Y:S02]  /*5540*/  SHFL.BFLY P4, R144, R149, R146, R157 ;  /* 0x0c00009295907389 */ /* 0x000064000008009d */
[----:B01----:R-:W-:Y:S05]  /*5550*/  ENDCOLLECTIVE ;  /* 0x000000000000791b */ /* 0x003fea0003800000 */
.L_x_2852:
[----:B------:R-:W-:Y:S01]  /*5560*/  HFMA2 R146, -RZ, RZ, 0, 2.384185791015625e-07 ;  /* 0x00000004ff927431 */ /* 0x000fe200000001ff */
[----:B------:R-:W-:-:S05]  /*5570*/  MOV R5, R144 ;  /* 0x0000009000057202 */ /* 0x000fca0000000f00 */
[----:B------:R-:W-:-:S05]  /*5580*/  FADD.FTZ R119, R6, R5 ;  /* 0x0000000506777221 */ /* 0x000fca0000010000 */
[----:B------:R-:W-:-:S07]  /*5590*/  MOV R149, R119 ;  /* 0x0000007700957202 */ /* 0x000fce0000000f00 */
[----:B------:R-:W-:Y:S05]  /*55a0*/  WARPSYNC.COLLECTIVE R142, `(.L_x_2853) ;  /* 0x000000008e087348 */ /* 0x000fea0003c00000 */
[----:B------:R0:W1:Y:S02]  /*55b0*/  SHFL.BFLY P4, R144, R149, R146, R157 ;  /* 0x0c00009295907389 */ /* 0x000064000008009d */
[----:B01----:R-:W-:Y:S05]  /*55c0*/  ENDCOLLECTIVE ;  /* 0x000000000000791b */ /* 0x003fea0003800000 */
.L_x_2853:
[----:B------:R-:W-:Y:S01]  /*55d0*/  HFMA2 R146, -RZ, RZ, 0, 4.76837158203125e-07 ;  /* 0x00000008ff927431 */ /* 0x000fe200000001ff */
[----:B------:R-:W-:-:S05]  /*55e0*/  MOV R4, R144 ;  /* 0x0000009000047202 */ /* 0x000fca0000000f00 */
[----:B------:R-:W-:-:S05]  /*55f0*/  FADD.FTZ R122, R119, R4 ;  /* 0x00000004777a7221 */ /* 0x000fca0000010000 */
[----:B------:R-:W-:-:S07]  /*5600*/  MOV R149, R122 ;  /* 0x0000007a00957202 */ /* 0x000fce0000000f00 */
[----:B------:R-:W-:Y:S05]  /*5610*/  WARPSYNC.COLLECTIVE R142, `(.L_x_2854) ;  /* 0x000000008e087348 */ /* 0x000fea0003c00000 */
[----:B------:R0:W1:Y:S02]  /*5620*/  SHFL.BFLY P4, R144, R149, R146, R157 ;  /* 0x0c00009295907389 */ /* 0x000064000008009d */
[----:B01----:R-:W-:Y:S05]  /*5630*/  ENDCOLLECTIVE ;  /* 0x000000000000791b */ /* 0x003fea0003800000 */
.L_x_2854:
[----:B------:R-:W-:Y:S01]  /*5640*/  HFMA2 R146, -RZ, RZ, 0, 9.5367431640625e-07 ;  /* 0x00000010ff927431 */ /* 0x000fe200000001ff */
[----:B------:R-:W-:-:S05]  /*5650*/  MOV R5, R144 ;  /* 0x0000009000057202 */ /* 0x000fca0000000f00 */
[----:B------:R-:W-:Y:S02]  /*5660*/  FADD.FTZ R127, R122, R5 ;  /* 0x000000057a7f7221 */ /* 0x000fe40000010000 */
[----:B------:R-:W0:Y:S03]  /*5670*/  LDC R5, c[0x0][0x400] ;  /* 0x00010000ff057b82 */ /* 0x000e260000000800 */
[----:B------:R-:W-:-:S07]  /*5680*/  MOV R149, R127 ;  /* 0x0000007f00957202 */ /* 0x000fce0000000f00 */
[----:B0-----:R-:W-:Y:S05]  /*5690*/  WARPSYNC.COLLECTIVE R142, `(.L_x_2855) ;  /* 0x000000008e087348 */ /* 0x001fea0003c00000 */
[----:B------:R1:W2:Y:S02]  /*56a0*/  SHFL.BFLY P4, R144, R149, R146, R157 ;  /* 0x0c00009295907389 */ /* 0x0002a4000008009d */
[----:B012---:R-:W-:Y:S05]  /*56b0*/  ENDCOLLECTIVE ;  /* 0x000000000000791b */ /* 0x007fea0003800000 */
.L_x_2855:
        /* <DEDUP_REMOVED lines=88> */
.L_x_2856:
[----:B------:R-:W-:Y:S01]  /*5c40*/  HFMA2 R146, -RZ, RZ, 0, 1.1920928955078125e-07 ;  /* 0x00000002ff927431 */ /* 0x000fe200000001ff */
[----:B------:R-:W-:-:S05]  /*5c50*/  MOV R7, R144 ;  /* 0x0000009000077202 */ /* 0x000fca0000000f00 */
[----:B------:R-:W-:-:S05]  /*5c60*/  FADD.FTZ R7, R4, R7 ;  /* 0x0000000704077221 */ /* 0x000fca0000010000 */
[----:B------:R-:W-:-:S07]  /*5c70*/  MOV R149, R7 ;  /* 0x0000000700957202 */ /* 0x000fce0000000f00 */
[----:B------:R-:W-:Y:S05]  /*5c80*/  WARPSYNC.COLLECTIVE R142, `(.L_x_2857) ;  /* 0x000000008e087348 */ /* 0x000fea0003c00000 */
[----:B------:R0:W1:Y:S02]  /*5c90*/  SHFL.BFLY P4, R144, R149, R146, R157 ;  /* 0x0c00009295907389 */ /* 0x000064000008009d */
[----:B01----:R-:W-:Y:S05]  /*5ca0*/  ENDCOLLECTIVE ;  /* 0x000000000000791b */ /* 0x003fea0003800000 */
.L_x_2857:
[----:B------:R-:W-:Y:S01]  /*5cb0*/  HFMA2 R146, -RZ, RZ, 0, 2.384185791015625e-07 ;  /* 0x00000004ff927431 */ /* 0x000fe200000001ff */
[----:B------:R-:W-:-:S05]  /*5cc0*/  MOV R6, R144 ;  /* 0x0000009000067202 */ /* 0x000fca0000000f00 */
[----:B------:R-:W-:-:S05]  /*5cd0*/  FADD.FTZ R6, R7, R6 ;  /* 0x0000000607067221 */ /* 0x000fca0000010000 */
[----:B------:R-:W-:-:S07]  /*5ce0*/  MOV R149, R6 ;  /* 0x0000000600957202 */ /* 0x000fce0000000f00 */
[----:B------:R-:W-:Y:S05]  /*5cf0*/  WARPSYNC.COLLECTIVE R142, `(.L_x_2858) ;  /* 0x000000008e087348 */ /* 0x000fea0003c00000 */
[----:B------:R0:W1:Y:S02]  /*5d00*/  SHFL.BFLY P4, R144, R149, R146, R157 ;  /* 0x0c00009295907389 */ /* 0x000064000008009d */
[----:B01----:R-:W-:Y:S05]  /*5d10*/  ENDCOLLECTIVE ;  /* 0x000000000000791b */ /* 0x003fea0003800000 */
.L_x_2858:
[----:B------:R-:W-:Y:S01]  /*5d20*/  HFMA2 R146, -RZ, RZ, 0, 4.76837158203125e-07 ;  /* 0x00000008ff927431 */ /* 0x000fe200000001ff */
[----:B------:R-:W-:-:S05]  /*5d30*/  MOV R119, R144 ;  /* 0x0000009000777202 */ /* 0x000fca0000000f00 */
[----:B------:R-:W-:-:S05]  /*5d40*/  FADD.FTZ R119, R6, R119 ;  /* 0x0000007706777221 */ /* 0x000fca0000010000 */
[----:B------:R-:W-:-:S07]  /*5d50*/  MOV R149, R119 ;  /* 0x0000007700957202 */ /* 0x000fce0000000f00 */
[----:B------:R-:W-:Y:S05]  /*5d60*/  WARPSYNC.COLLECTIVE R142, `(.L_x_2859) ;  /* 0x000000008e087348 */ /* 0x000fea0003c00000 */
[----:B------:R0:W1:Y:S02]  /*5d70*/  SHFL.BFLY P4, R144, R149, R146, R157 ;  /* 0x0c00009295907389 */ /* 0x000064000008009d */
[----:B01----:R-:W-:Y:S05]  /*5d80*/  ENDCOLLECTIVE ;  /* 0x000000000000791b */ /* 0x003fea0003800000 */
.L_x_2859:
[----:B------:R-:W-:Y:S01]  /*5d90*/  HFMA2 R146, -RZ, RZ, 0, 9.5367431640625e-07 ;  /* 0x00000010ff927431 */ /* 0x000fe200000001ff */
[----:B------:R-:W-:-:S05]  /*5da0*/  MOV R122, R144 ;  /* 0x00000090007a7202 */ /* 0x000fca0000000f00 */
[----:B------:R-:W-:-:S05]  /*5db0*/  FADD.FTZ R122, R119, R122 ;  /* 0x0000007a777a7221 */ /* 0x000fca0000010000 */
[----:B------:R-:W-:-:S07]  /*5dc0*/  MOV R149, R122 ;  /* 0x0000007a00957202 */ /* 0x000fce0000000f00 */
[----:B------:R-:W-:Y:S05]  /*5dd0*/  WARPSYNC.COLLECTIVE R142, `(.L_x_2860) ;  /* 0x000000008e087348 */ /* 0x000fea0003c00000 */
[----:B------:R0:W1:Y:S02]  /*5de0*/  SHFL.BFLY P4, R144, R149, R146, R157 ;  /* 0x0c00009295907389 */ /* 0x000064000008009d */
[----:B01----:R-:W-:Y:S05]  /*5df0*/  ENDCOLLECTIVE ;  /* 0x000000000000791b */ /* 0x003fea0003800000 */
.L_x_2860:
[----:B------:R-:W-:Y:S01]  /*5e00*/  MOV R127, R144 ;  /* 0x00000090007f7202 */ /* 0x000fe20000000f00 */
[----:B------:R-:W-:Y:S06]  /*5e10*/  BRA `(.L_x_2861) ;  /* 0xffffffdc00487947 */ /* 0x000fec000383ffff */
.L_x_2862:
        /* <DEDUP_REMOVED lines=14> */
.L_x_27961:


//--------------------- .text._ZN10layer_norm31ln_parallel_residual_fwd_kernelINS_13Kernel_traitsI6__halfS2_S2_S2_fjLj1280ELj1ELj4ELj1ELj16ENS_18Kernel_traits_baseILj1280ES2_S2_S2_S2_fjLj128EEEEELb0ELb1ELb0EEEvNS_9FwdParamsE --------------------------
	.section	.text._ZN10layer_norm31ln_parallel_residual_fwd_kernelINS_13Kernel_traitsI6__halfS2_S2_S2_fjLj1280ELj1ELj4ELj1ELj16ENS_18Kernel_traits_baseILj1280ES2_S2_S2_S2_fjLj128EEEEELb0ELb1ELb0EEEvNS_9FwdParamsE,"ax",@progbits
	.align	128
        .global         _ZN10layer_norm31ln_parallel_residual_fwd_kernelINS_13Kernel_traitsI6__halfS2_S2_S2_fjLj1280ELj1ELj4ELj1ELj16ENS_18Kernel_traits_baseILj1280ES2_S2_S2_S2_fjLj128EEEEELb0ELb1ELb0EEEvNS_9FwdParamsE
        .type           _ZN10layer_norm31ln_parallel_residual_fwd_kernelINS_13Kernel_traitsI6__halfS2_S2_S2_fjLj1280ELj1ELj4ELj1ELj16ENS_18Kernel_traits_baseILj1280ES2_S2_S2_S2_fjLj128EEEEELb0ELb1ELb0EEEvNS_9FwdParamsE,@function
        .size           _ZN10layer_norm31ln_parallel_residual_fwd_kernelINS_13Kernel_traitsI6__halfS2_S2_S2_fjLj1280ELj1ELj4ELj1ELj16ENS_18Kernel_traits_baseILj1280ES2_S2_S2_S2_fjLj128EEEEELb0ELb1ELb0EEEvNS_9FwdParamsE,(.L_x_27962 - _ZN10layer_norm31ln_parallel_residual_fwd_kernelINS_13Kernel_traitsI6__halfS2_S2_S2_fjLj1280ELj1ELj4ELj1ELj16ENS_18Kernel_traits_baseILj1280ES2_S2_S2_S2_fjLj128EEEEELb0ELb1ELb0EEEvNS_9FwdParamsE)
        .other          _ZN10layer_norm31ln_parallel_residual_fwd_kernelINS_13Kernel_traitsI6__halfS2_S2_S2_fjLj1280ELj1ELj4ELj1ELj16ENS_18Kernel_traits_baseILj1280ES2_S2_S2_S2_fjLj128EEEEELb0ELb1ELb0EEEvNS_9FwdParamsE,@"STO_CUDA_ENTRY STV_DEFAULT"
_ZN10layer_norm31ln_parallel_residual_fwd_kernelINS_13Kernel_traitsI6__halfS2_S2_S2_fjLj1280ELj1ELj4ELj1ELj16ENS_18Kernel_traits_baseILj1280ES2_S2_S2_S2_fjLj128EEEEELb0ELb1ELb0EEEvNS_9FwdParamsE:
.text._ZN10layer_norm31ln_parallel_residual_fwd_kernelINS_13Kernel_traitsI6__halfS2_S2_S2_fjLj1280ELj1ELj4ELj1ELj16ENS_18Kernel_traits_baseILj1280ES2_S2_S2_S2_fjLj128EEEEELb0ELb1ELb0EEEvNS_9FwdParamsE:
[----:B------:R-:W-:Y:S01]  /*0000*/  LDC R1, c[0x0][0x37c] ;  /* 0x0000df00ff017b82 */ /* 0x000fe20000000800 */
[----:B------:R-:W0:Y:S07]  /*0010*/  S2R R5, SR_TID.X ;  /* 0x0000000000057919 */ /* 0x000e2e0000002100 */
[----:B------:R-:W1:Y:S01]  /*0020*/  LDC R3, c[0x0][0x388] ;  /* 0x0000e200ff037b82 */ /* 0x000e620000000800 */
[----:B------:R-:W2:Y:S01]  /*0030*/  LDCU.64 UR10, c[0x0][0x438] ;  /* 0x00008700ff0a77ac */ /* 0x000ea20008000a00 */
[----:B------:R-:W-:Y:S01]  /*0040*/  BSSY.RECONVERGENT B0, `(.L_x_2863) ;  /* 0x0000063000007945 */ /* 0x000fe20003800200 */
[----:B------:R-:W3:Y:S05]  /*0050*/  LDCU.64 UR8, c[0x0][0x3a0] ;  /* 0x00007400ff0877ac */ /* 0x000eea0008000a00 */
[----:B------:R-:W4:Y:S01]  /*0060*/  S2UR UR4, SR_CTAID.X ;  /* 0x00000000000479c3 */ /* 0x000f220000002500 */
[----:B------:R-:W0:Y:S07]  /*0070*/  LDCU.64 UR6, c[0x0][0x358] ;  /* 0x00006b00ff0677ac */ /* 0x000e2e0008000a00 */
[----:B------:R-:W3:Y:S01]  /*0080*/  LDC.64 R6, c[0x0][0x398] ;  /* 0x0000e600ff067b82 */ /* 0x000ee20000000a00 */
[----:B--2---:R-:W-:-:S04]  /*0090*/  UISETP.NE.U32.AND UP0, UPT, UR10, URZ, UPT ;  /* 0x000000ff0a00728c */ /* 0x004fc8000bf05070 */
[----:B------:R-:W-:Y:S01]  /*00a0*/  UISETP.NE.AND.EX UP0, UPT, UR11, URZ, UPT, UP0 ;  /* 0x000000ff0b00728c */ /* 0x000fe2000bf05300 */
[----:B-1----:R-:W-:-:S04]  /*00b0*/  SHF.R.S32.HI R0, RZ, 0x1f, R3 ;  /* 0x0000001fff007819 */ /* 0x002fc80000011403 */
[----:B------:R-:W-:Y:S02]  /*00c0*/  LEA.HI R0, R0, R3, RZ, 0x3 ;  /* 0x0000000300007211 */ /* 0x000fe400078f18ff */
[C---:B0-----:R-:W-:Y:S01]  /*00d0*/  LOP3.LUT R3, R5.reuse, 0x1f, RZ, 0xc, !PT ;  /* 0x0000001f05037812 */ /* 0x041fe200078e0cff */
[----:B----4-:R-:W-:Y:S01]  /*00e0*/  USHF.L.U32 UR4, UR4, 0x2, URZ ;  /* 0x0000000204047899 */ /* 0x010fe200080006ff */
[----:B------:R-:W-:Y:S02]  /*00f0*/  SHF.R.U32.HI R4, RZ, 0x5, R5 ;  /* 0x00000005ff047819 */ /* 0x000fe40000011605 */
[----:B------:R-:W-:-:S03]  /*0100*/  LOP3.LUT R5, R5, 0x1f, RZ, 0xc0, !PT ;  /* 0x0000001f05057812 */ /* 0x000fc600078ec0ff */
[----:B------:R-:W-:Y:S02]  /*0110*/  LOP3.LUT R4, R4, UR4, RZ, 0xfc, !PT ;  /* 0x0000000404047c12 */ /* 0x000fe4000f8efcff */
[----:B---3--:R-:W-:Y:S02]  /*0120*/  LOP3.LUT P4, RZ, R6, UR8, RZ, 0xfc, !PT ;  /* 0x0000000806ff7c12 */ /* 0x008fe4000f88fcff */
[----:B------:R-:W-:Y:S02]  /*0130*/  LEA.HI.SX32 R6, R0, R3, 0x1d ;  /* 0x0000000300067211 */ /* 0x000fe400078feaff */
[----:B------:R-:W-:Y:S01]  /*0140*/  LOP3.LUT P4, RZ, R7, UR9, RZ, 0xfc, P4 ;  /* 0x0000000907ff7c12 */ /* 0x000fe2000a08fcff */
[----:B------:R-:W-:-:S12]  /*0150*/  BRA.U !UP0, `(.L_x_2864) ;  /* 0x0000000108a87547 */ /* 0x000fd8000b800000 */
        /* <DEDUP_REMOVED lines=42> */
.L_x_2864:
        /* <DEDUP_REMOVED lines=11> */
[C---:B0-----:R-:W-:Y:S01]  /*04b0*/  @P0 IMAD.WIDE.U32 R2, R7.reuse, 0x10, R2 ;  /* 0x0000001007020825 */ /* 0x041fe200078e0002 */
[----:B------:R-:W-:-:S04]  /*04c0*/  @P0 IADD3 R7, PT, PT, R7, 0x20, RZ ;  /* 0x0000002007070810 */ /* 0x000fc80007ffe0ff */
        /* <DEDUP_REMOVED lines=20> */
[----:B------:R-:W-:Y:S02]  /*0610*/  @P3 MOV R67, RZ ;  /* 0x000000ff00433202 */ /* 0x000fe40000000f00 */
[----:B------:R-:W-:Y:S02]  /*0620*/  @P5 CS2R R34, SRZ ;  /* 0x0000000000225805 */ /* 0x000fe4000001ff00 */
[----:B------:R-:W-:Y:S02]  /*0630*/  @P5 CS2R R32, SRZ ;  /* 0x0000000000205805 */ /* 0x000fe4000001ff00 */
[----:B------:R-:W-:-:S02]  /*0640*/  @P0 MOV R59, RZ ;  /* 0x000000ff003b0202 */ /* 0x000fc40000000f00 */
[----:B------:R-:W-:Y:S02]  /*0650*/  @P1 MOV R51, RZ ;  /* 0x000000ff00331202 */ /* 0x000fe40000000f00 */
[----:B0-----:R-:W-:-:S07]  /*0660*/  @P2 MOV R43, RZ ;  /* 0x000000ff002b2202 */ /* 0x001fce0000000f00 */
.L_x_2865:
[----:B------:R-:W-:Y:S05]  /*0670*/  BSYNC.RECONVERGENT B0 ;  /* 0x0000000000007941 */ /* 0x000fea0003800200 */
.L_x_2863:
        /* <DEDUP_REMOVED lines=8> */
[----:B0-----:R-:W-:-:S04]  /*0700*/  ISETP.NE.AND P0, PT, RZ, UR4, PT ;  /* 0x00000004ff007c0c */ /* 0x001fc8000bf05270 */
[----:B-1234-:R-:W-:-:S09]  /*0710*/  P2R R9, PR, RZ, 0x1 ;  /* 0x00000001ff097803 */ /* 0x01efd20000000000 */
.L_x_2907:
        /* <DEDUP_REMOVED lines=21> */
[----:B------:R-:W-:Y:S05]  /*0870*/  @!P1 BRA `(.L_x_2869) ;  /* 0x0000000000b49947 */ /* 0x000fea0003800000 */
[----:B-----5:R-:W-:Y:S02]  /*0880*/  HADD2.F32 R3, -RZ, R72.H0_H0 ;  /* 0x20000048ff037230 */ /* 0x020fe40000004100 */
[----:B0-----:R-:W-:Y:S02]  /*0890*/  HADD2.F32 R14, -RZ, R28.H0_H0 ;  /* 0x2000001cff0e7230 */ /* 0x001fe40000004100 */
[----:B------:R-:W-:Y:S02]  /*08a0*/  HADD2.F32 R18, -RZ, R73.H0_H0 ;  /* 0x20000049ff127230 */ /* 0x000fe40000004100 */
[----:B------:R-:W-:Y:S02]  /*08b0*/  HADD2.F32 R19, -RZ, R29.H0_H0 ;  /* 0x2000001dff137230 */ /* 0x000fe40000004100 */
[----:B------:R-:W-:Y:S01]  /*08c0*/  FADD.FTZ R3, R3, R14 ;  /* 0x0000000e03037221 */ /* 0x000fe20000010000 */
[--C-:B------:R-:W-:Y:S02]  /*08d0*/  HADD2.F32 R20, -RZ, R74.reuse.H0_H0 ;  /* 0x2000004aff147230 */ /* 0x100fe40000004100 */
[----:B------:R-:W-:-:S02]  /*08e0*/  HADD2.F32 R74, -RZ, R74.H1_H1 ;  /* 0x3000004aff4a7230 */ /* 0x000fc40000004100 */
[----:B------:R-:W-:Y:S01]  /*08f0*/  FADD.FTZ R18, R18, R19 ;  /* 0x0000001312127221 */ /* 0x000fe20000010000 */
[----:B------:R-:W-:Y:S02]  /*0900*/  HADD2.F32 R23, -RZ, R30.H1_H1 ;  /* 0x3000001eff177230 */ /* 0x000fe40000004100 */
[----:B------:R-:W-:Y:S02]  /*0910*/  HADD2.F32 R73, -RZ, R73.H1_H1 ;  /* 0x30000049ff497230 */ /* 0x000fe40000004100 */
[----:B------:R-:W-:Y:S02]  /*0920*/  HADD2.F32 R14, -RZ, R29.H1_H1 ;  /* 0x3000001dff0e7230 */ /* 0x000fe40000004100 */
[----:B------:R-:W-:Y:S01]  /*0930*/  FADD.FTZ R23, R74, R23 ;  /* 0x000000174a177221 */ /* 0x000fe20000010000 */
[----:B------:R-:W-:Y:S02]  /*0940*/  HADD2.F32 R72, -RZ, R72.H1_H1 ;  /* 0x30000048ff487230 */ /* 0x000fe40000004100 */
[----:B------:R-:W-:-:S02]  /*0950*/  HADD2.F32 R22, -RZ, R75.H0_H0 ;  /* 0x2000004bff167230 */ /* 0x000fc40000004100 */
[----:B------:R-:W-:Y:S01]  /*0960*/  FADD.FTZ R73, R73, R14 ;  /* 0x0000000e49497221 */ /* 0x000fe20000010000 */
[----:B------:R-:W-:Y:S02]  /*0970*/  HADD2.F32 R15, -RZ, R28.H1_H1 ;  /* 0x3000001cff0f7230 */ /* 0x000fe40000004100 */
[----:B------:R-:W-:Y:S02]  /*0980*/  HADD2.F32 R21, -RZ, R30.H0_H0 ;  /* 0x2000001eff157230 */ /* 0x000fe40000004100 */
[----:B------:R-:W-:Y:S02]  /*0990*/  HADD2.F32 R19, -RZ, R31.H0_H0 ;  /* 0x2000001fff137230 */ /* 0x000fe40000004100 */
[----:B------:R-:W-:Y:S01]  /*09a0*/  FADD.FTZ R72, R72, R15 ;  /* 0x0000000f48487221 */ /* 0x000fe20000010000 */
[----:B------:R-:W-:Y:S02]  /*09b0*/  HADD2.F32 R75, -RZ, R75.H1_H1 ;  /* 0x3000004bff4b7230 */ /* 0x000fe40000004100 */
[----:B------:R-:W-:Y:S01]  /*09c0*/  FADD.FTZ R20, R20, R21 ;  /* 0x0000001514147221 */ /* 0x000fe20000010000 */
[----:B------:R-:W-:-:S02]  /*09d0*/  HADD2.F32 R74, -RZ, R31.H1_H1 ;  /* 0x3000001fff4a7230 */ /* 0x000fc40000004100 */
[----:B------:R-:W-:Y:S01]  /*09e0*/  FADD.FTZ R22, R22, R19 ;  /* 0x0000001316167221 */ /* 0x000fe20000010000 */
[----:B------:R-:W-:Y:S02]  /*09f0*/  HADD2.F32 R14, -RZ, R24.H0_H0 ;  /* 0x20000018ff0e7230 */ /* 0x000fe40000004100 */
[----:B------:R-:W-:Y:S02]  /*0a00*/  HADD2.F32 R15, -RZ, R25.H0_H0 ;  /* 0x20000019ff0f7230 */ /* 0x000fe40000004100 */
        /* <DEDUP_REMOVED lines=20> */
.L_x_2869:
[----:B-----5:R-:W-:Y:S02]  /*0b50*/  HADD2.F32 R3, -RZ, R72.H0_H0 ;  /* 0x20000048ff037230 */ /* 0x020fe40000004100 */
[----:B0-----:R-:W-:Y:S02]  /*0b60*/  HADD2.F32 R14, -RZ, R28.H0_H0 ;  /* 0x2000001cff0e7230 */ /* 0x001fe40000004100 */
[----:B------:R-:W-:Y:S02]  /*0b70*/  HADD2.F32 R88, -RZ, R75.H0_H0 ;  /* 0x2000004bff587230 */ /* 0x000fe40000004100 */
[----:B------:R-:W-:Y:S02]  /*0b80*/  HADD2.F32 R15, -RZ, R73.H0_H0 ;  /* 0x20000049ff0f7230 */ /* 0x000fe40000004100 */
[----:B------:R-:W-:Y:S01]  /*0b90*/  FADD.FTZ R3, R3, R14 ;  /* 0x0000000e03037221 */ /* 0x000fe20000010000 */
[----:B------:R-:W-:Y:S02]  /*0ba0*/  HADD2.F32 R79, -RZ, R74.H0_H0 ;  /* 0x2000004aff4f7230 */ /* 0x000fe40000004100 */
[----:B------:R-:W-:-:S02]  /*0bb0*/  HADD2.F32 R75, -RZ, R75.H1_H1 ;  /* 0x3000004bff4b7230 */ /* 0x000fc40000004100 */
[----:B------:R-:W-:Y:S02]  /*0bc0*/  HADD2.F32 R14, -RZ, R31.H1_H1 ;  /* 0x3000001fff0e7230 */ /* 0x000fe40000004100 */
[----:B------:R-:W-:Y:S02]  /*0bd0*/  HADD2.F32 R72, -RZ, R72.H1_H1 ;  /* 0x30000048ff487230 */ /* 0x000fe40000004100 */
[----:B------:R-:W-:Y:S02]  /*0be0*/  HADD2.F32 R73, -RZ, R73.H1_H1 ;  /* 0x30000049ff497230 */ /* 0x000fe40000004100 */
[----:B------:R-:W-:Y:S01]  /*0bf0*/  FADD.FTZ R99, R75, R14 ;  /* 0x0000000e4b637221 */ /* 0x000fe20000010000 */
[----:B------:R-:W-:Y:S02]  /*0c00*/  HADD2.F32 R74, -RZ, R74.H1_H1 ;  /* 0x3000004aff4a7230 */ /* 0x000fe40000004100 */
[----:B------:R-:W-:Y:S02]  /*0c10*/  HADD2.F32 R18, -RZ, R29.H0_H0 ;  /* 0x2000001dff127230 */ /* 0x000fe40000004100 */
[----:B------:R-:W-:-:S02]  /*0c20*/  HADD2.F32 R20, -RZ, R30.H0_H0 ;  /* 0x2000001eff147230 */ /* 0x000fc40000004100 */
[----:B------:R-:W-:Y:S02]  /*0c30*/  HADD2.F32 R23, -RZ, R31.H0_H0 ;  /* 0x2000001fff177230 */ /* 0x000fe40000004100 */
        /* <DEDUP_REMOVED lines=14> */
.L_x_2868:
[----:B------:R-:W-:Y:S05]  /*0d20*/  @!P1 BRA `(.L_x_2871) ;  /* 0x0000000000749947 */ /* 0x000fea0003800000 */
        /* <DEDUP_REMOVED lines=29> */
.L_x_2871:
[--C-:B-----5:R-:W-:Y:S02]  /*0f00*/  HADD2.F32 R3, -RZ, R72.reuse.H0_H0 ;  /* 0x20000048ff037230 */ /* 0x120fe40000004100 */
[----:B0-----:R-:W-:Y:S02]  /*0f10*/  HADD2.F32 R14, -RZ, R72.H1_H1 ;  /* 0x30000048ff0e7230 */ /* 0x001fe40000004100 */
[--C-:B------:R-:W-:Y:S02]  /*0f20*/  HADD2.F32 R15, -RZ, R73.reuse.H0_H0 ;  /* 0x20000049ff0f7230 */ /* 0x100fe40000004100 */
[----:B------:R-:W-:Y:S02]  /*0f30*/  HADD2.F32 R80, -RZ, R73.H1_H1 ;  /* 0x30000049ff507230 */ /* 0x000fe40000004100 */
[--C-:B------:R-:W-:Y:S02]  /*0f40*/  HADD2.F32 R79, -RZ, R74.reuse.H0_H0 ;  /* 0x2000004aff4f7230 */ /* 0x100fe40000004100 */
[----:B------:R-:W-:-:S02]  /*0f50*/  HADD2.F32 R90, -RZ, R74.H1_H1 ;  /* 0x3000004aff5a7230 */ /* 0x000fc40000004100 */
[--C-:B------:R-:W-:Y:S02]  /*0f60*/  HADD2.F32 R88, -RZ, R75.reuse.H0_H0 ;  /* 0x2000004bff587230 */ /* 0x100fe40000004100 */
[----:B------:R-:W-:-:S07]  /*0f70*/  HADD2.F32 R99, -RZ, R75.H1_H1 ;  /* 0x3000004bff637230 */ /* 0x000fce0000004100 */
.L_x_2870:
[----:B------:R-:W0:Y:S01]  /*0f80*/  @P4 LDC.64 R18, c[0x0][0x3a8] ;  /* 0x0000ea00ff124b82 */ /* 0x000e220000000a00 */
[C---:B------:R-:W-:Y:S01]  /*0f90*/  IADD3 R105, PT, PT, R102.reuse, 0x20, RZ ;  /* 0x0000002066697810 */ /* 0x040fe20007ffe0ff */
[----:B0-----:R-:W-:-:S05]  /*0fa0*/  @P4 IMAD.WIDE.U32 R18, R102, 0x10, R18 ;  /* 0x0000001066124825 */ /* 0x001fca00078e0012 */
[----:B------:R0:W-:Y:S02]  /*0fb0*/  @P4 STG.E.128 desc[UR6][R18.64], R20 ;  /* 0x0000001412004986 */ /* 0x0001e4000c101d06 */
.L_x_2867:
[----:B------:R-:W-:Y:S05]  /*0fc0*/  BSYNC.RECONVERGENT B0 ;  /* 0x0000000000007941 */ /* 0x000fea0003800200 */
.L_x_2866:
        /* <DEDUP_REMOVED lines=32> */
.L_x_2875:
        /* <DEDUP_REMOVED lines=29> */
.L_x_2874:
        /* <DEDUP_REMOVED lines=32> */
.L_x_2877:
[----:B-----5:R-:W-:Y:S02]  /*15a0*/  HADD2.F32 R2, -RZ, R72.H0_H0 ;  /* 0x20000048ff027230 */ /* 0x020fe40000004100 */
[----:B------:R-:W-:Y:S02]  /*15b0*/  HADD2.F32 R13, -RZ, R28.H0_H0 ;  /* 0x2000001cff0d7230 */ /* 0x000fe40000004100 */
[----:B------:R-:W-:Y:S02]  /*15c0*/  HADD2.F32 R72, -RZ, R72.H1_H1 ;  /* 0x30000048ff487230 */ /* 0x000fe40000004100 */
[----:B------:R-:W-:Y:S02]  /*15d0*/  HADD2.F32 R12, -RZ, R73.H0_H0 ;  /* 0x20000049ff0c7230 */ /* 0x000fe40000004100 */
[----:B------:R-:W-:Y:S01]  /*15e0*/  FADD.FTZ R2, R13, R2 ;  /* 0x000000020d027221 */ /* 0x000fe20000010000 */
[----:B------:R-:W-:Y:S02]  /*15f0*/  HADD2.F32 R20, -RZ, R74.H0_H0 ;  /* 0x2000004aff147230 */ /* 0x000fe40000004100 */
[----:B------:R-:W-:-:S02]  /*1600*/  HADD2.F32 R13, -RZ, R28.H1_H1 ;  /* 0x3000001cff0d7230 */ /* 0x000fc40000004100 */
[----:B------:R-:W-:Y:S02]  /*1610*/  HADD2.F32 R19, -RZ, R29.H0_H0 ;  /* 0x2000001dff137230 */ /* 0x000fe40000004100 */
[----:B------:R-:W-:Y:S02]  /*1620*/  HADD2.F32 R21, -RZ, R30.H0_H0 ;  /* 0x2000001eff157230 */ /* 0x000fe40000004100 */
[----:B------:R-:W-:Y:S01]  /*1630*/  FADD.FTZ R72, R13, R72 ;  /* 0x000000480d487221 */ /* 0x000fe20000010000 */
[----:B------:R-:W-:Y:S02]  /*1640*/  HADD2.F32 R73, -RZ, R73.H1_H1 ;  /* 0x30000049ff497230 */ /* 0x000fe40000004100 */
[----:B------:R-:W-:Y:S01]  /*1650*/  FADD.FTZ R12, R19, R12 ;  /* 0x0000000c130c7221 */ /* 0x000fe20000010000 */
[----:B------:R-:W-:Y:S02]  /*1660*/  HADD2.F32 R74, -RZ, R74.H1_H1 ;  /* 0x3000004aff4a7230 */ /* 0x000fe40000004100 */
[----:B------:R-:W-:Y:S01]  /*1670*/  FADD.FTZ R20, R21, R20 ;  /* 0x0000001415147221 */ /* 0x000fe20000010000 */
[----:B------:R-:W-:-:S02]  /*1680*/  HADD2.F32 R18, -RZ, R29.H1_H1 ;  /* 0x3000001dff127230 */ /* 0x000fc40000004100 */
[----:B------:R-:W-:Y:S02]  /*1690*/  HADD2.F32 R23, -RZ, R30.H1_H1 ;  /* 0x3000001eff177230 */ /* 0x000fe40000004100 */
        /* <DEDUP_REMOVED lines=10> */
[--C-:B------:R-:W-:Y:S02]  /*1740*/  HADD2.F32 R73, -RZ, R31.reuse.H0_H0 ;  /* 0x2000001fff497230 */ /* 0x100fe40000004100 */
[----:B------:R-:W-:Y:S02]  /*1750*/  HADD2.F32 R74, -RZ, R31.H1_H1 ;  /* 0x3000001fff4a7230 */ /* 0x000fe40000004100 */
        /* <DEDUP_REMOVED lines=16> */
.L_x_2876:
[----:B------:R-:W0:Y:S02]  /*1860*/  @P4 LDC.64 R18, c[0x0][0x3a8] ;  /* 0x0000ea00ff124b82 */ /* 0x000e240000000a00 */
[C---:B0-----:R-:W-:Y:S01]  /*1870*/  @P4 IMAD.WIDE.U32 R18, R105.reuse, 0x10, R18 ;  /* 0x0000001069124825 */ /* 0x041fe200078e0012 */
[----:B------:R-:W-:-:S04]  /*1880*/  IADD3 R105, PT, PT, R105, 0x20, RZ ;  /* 0x0000002069697810 */ /* 0x000fc80007ffe0ff */
[----:B------:R0:W-:Y:S03]  /*1890*/  @P4 STG.E.128 desc[UR6][R18.64], R20 ;  /* 0x0000001412004986 */ /* 0x0001e6000c101d06 */
.L_x_2873:
[----:B------:R-:W-:Y:S05]  /*18a0*/  BSYNC.RECONVERGENT B0 ;  /* 0x0000000000007941 */ /* 0x000fea0003800200 */
.L_x_2872:
        /* <DEDUP_REMOVED lines=32> */
.L_x_2881:
        /* <DEDUP_REMOVED lines=29> */
.L_x_2880:
        /* <DEDUP_REMOVED lines=32> */
.L_x_2883:
        /* <DEDUP_REMOVED lines=44> */
.L_x_2882:
[----:B------:R-:W0:Y:S02]  /*2140*/  @P4 LDC.64 R18, c[0x0][0x3a8] ;  /* 0x0000ea00ff124b82 */ /* 0x000e240000000a00 */
[C---:B0-----:R-:W-:Y:S01]  /*2150*/  @P4 IMAD.WIDE.U32 R18, R105.reuse, 0x10, R18 ;  /* 0x0000001069124825 */ /* 0x041fe200078e0012 */
[----:B------:R-:W-:-:S04]  /*2160*/  IADD3 R105, PT, PT, R105, 0x20, RZ ;  /* 0x0000002069697810 */ /* 0x000fc80007ffe0ff */
[----:B------:R0:W-:Y:S03]  /*2170*/  @P4 STG.E.128 desc[UR6][R18.64], R20 ;  /* 0x0000001412004986 */ /* 0x0001e6000c101d06 */
.L_x_2879:
[----:B------:R-:W-:Y:S05]  /*2180*/  BSYNC.RECONVERGENT B0 ;  /* 0x0000000000007941 */ /* 0x000fea0003800200 */
.L_x_2878:
        /* <DEDUP_REMOVED lines=24> */
[--C-:B------:R-:W-:Y:S02]  /*2310*/  HADD2.F32 R76, -RZ, R17.reuse.H0_H0 ;  /* 0x20000011ff4c7230 */ /* 0x100fe40000004100 */
[----:B------:R-:W-:Y:S02]  /*2320*/  HADD2.F32 R16, -RZ, R16.H1_H1 ;  /* 0x30000010ff107230 */ /* 0x000fe40000004100 */
[----:B------:R-:W-:Y:S02]  /*2330*/  HADD2.F32 R17, -RZ, R17.H1_H1 ;  /* 0x30000011ff117230 */ /* 0x000fe40000004100 */
[--C-:B------:R-:W-:Y:S02]  /*2340*/  HADD2.F32 R85, -RZ, R18.reuse.H0_H0 ;  /* 0x20000012ff557230 */ /* 0x100fe40000004100 */
[----:B------:R-:W-:-:S02]  /*2350*/  HADD2.F32 R94, -RZ, R18.H1_H1 ;  /* 0x30000012ff5e7230 */ /* 0x000fc40000004100 */
[--C-:B------:R-:W-:Y:S02]  /*2360*/  HADD2.F32 R95, -RZ, R19.reuse.H0_H0 ;  /* 0x20000013ff5f7230 */ /* 0x100fe40000004100 */
[----:B------:R-:W-:Y:S01]  /*2370*/  HADD2.F32 R100, -RZ, R19.H1_H1 ;  /* 0x30000013ff647230 */ /* 0x000fe20000004100 */
[----:B------:R-:W-:Y:S06]  /*2380*/  BRA `(.L_x_2888) ;  /* 0x0000000400a47947 */ /* 0x000fec0003800000 */
.L_x_2887:
[--C-:B-----5:R-:W-:Y:S02]  /*2390*/  HADD2.F32 R76, -RZ, R17.reuse.H0_H0 ;  /* 0x20000011ff4c7230 */ /* 0x120fe40000004100 */
[----:B------:R-:W-:Y:S02]  /*23a0*/  HADD2.F32 R21, -RZ, R17.H1_H1 ;  /* 0x30000011ff157230 */ /* 0x000fe40000004100 */
[--C-:B------:R-:W-:Y:S02]  /*23b0*/  HADD2.F32 R7, -RZ, R16.reuse.H0_H0 ;  /* 0x20000010ff077230 */ /* 0x100fe40000004100 */
[----:B------:R-:W-:Y:S02]  /*23c0*/  HADD2.F32 R20, -RZ, R16.H1_H1 ;  /* 0x30000010ff147230 */ /* 0x000fe40000004100 */
[----:B------:R-:W-:Y:S02]  /*23d0*/  HADD2.F32 R17, -RZ, R25.H0_H0 ;  /* 0x20000019ff117230 */ /* 0x000fe40000004100 */
[----:B------:R-:W-:-:S02]  /*23e0*/  HADD2.F32 R85, -RZ, R18.H0_H0 ;  /* 0x20000012ff557230 */ /* 0x000fc40000004100 */
[----:B------:R-:W-:Y:S02]  /*23f0*/  HADD2.F32 R94, -RZ, R18.H1_H1 ;  /* 0x30000012ff5e7230 */ /* 0x000fe40000004100 */
[----:B------:R-:W-:Y:S01]  /*2400*/  FADD.FTZ R76, R17, R76 ;  /* 0x0000004c114c7221 */ /* 0x000fe20000010000 */
[----:B------:R-:W-:Y:S02]  /*2410*/  HADD2.F32 R16, -RZ, R24.H0_H0 ;  /* 0x20000018ff107230 */ /* 0x000fe40000004100 */
        /* <DEDUP_REMOVED lines=8> */
[--C-:B------:R-:W-:Y:S02]  /*24a0*/  HADD2.F32 R18, -RZ, R27.reuse.H0_H0 ;  /* 0x2000001bff127230 */ /* 0x100fe40000004100 */
[----:B------:R-:W-:Y:S02]  /*24b0*/  HADD2.F32 R23, -RZ, R27.H1_H1 ;  /* 0x3000001bff177230 */ /* 0x000fe40000004100 */
[----:B------:R-:W-:Y:S01]  /*24c0*/  FADD.FTZ R17, R16, R21 ;  /* 0x0000001510117221 */ /* 0x000fe20000010000 */
[----:B------:R-:W-:-:S02]  /*24d0*/  HADD2.F32 R19, -RZ, R24.H1_H1 ;  /* 0x30000018ff137230 */ /* 0x000fc40000004100 */
[----:B------:R-:W-:Y:S01]  /*24e0*/  FADD.FTZ R95, R18, R95 ;  /* 0x0000005f125f7221 */ /* 0x000fe20000010000 */
[----:B------:R-:W-:Y:S01]  /*24f0*/  F2FP.F16.F32.PACK_AB R22, R94, R85 ;  /* 0x000000555e16723e */ /* 0x000fe200000000ff */
[----:B------:R-:W-:Y:S01]  /*2500*/  FADD.FTZ R100, R23, R100 ;  /* 0x0000006417647221 */ /* 0x000fe20000010000 */
[----:B------:R-:W-:Y:S01]  /*2510*/  F2FP.F16.F32.PACK_AB R21, R17, R76 ;  /* 0x0000004c1115723e */ /* 0x000fe200000000ff */
[----:B------:R-:W-:-:S03]  /*2520*/  FADD.FTZ R16, R19, R20 ;  /* 0x0000001413107221 */ /* 0x000fc60000010000 */
[----:B------:R-:W-:Y:S02]  /*2530*/  F2FP.F16.F32.PACK_AB R23, R100, R95 ;  /* 0x0000005f6417723e */ /* 0x000fe400000000ff */
[----:B------:R-:W-:Y:S01]  /*2540*/  F2FP.F16.F32.PACK_AB R20, R16, R7 ;  /* 0x000000071014723e */ /* 0x000fe200000000ff */
[----:B------:R-:W-:Y:S06]  /*2550*/  BRA `(.L_x_2888) ;  /* 0x0000000400307947 */ /* 0x000fec0003800000 */
.L_x_2886:
[----:B------:R-:W-:-:S04]  /*2560*/  UISETP.NE.U32.AND UP0, UPT, UR12, URZ, UPT ;  /* 0x000000ff0c00728c */ /* 0x000fc8000bf05070 */
[----:B------:R-:W-:-:S09]  /*2570*/  UISETP.NE.AND.EX UP0, UPT, UR13, URZ, UPT, UP0 ;  /* 0x000000ff0d00728c */ /* 0x000fd2000bf05300 */
[----:B------:R-:W-:Y:S05]  /*2580*/  BRA.U UP0, `(.L_x_2889) ;  /* 0x0000000100747547 */ /* 0x000fea000b800000 */
        /* <DEDUP_REMOVED lines=29> */
.L_x_2889:
[--C-:B-----5:R-:W-:Y:S02]  /*2760*/  HADD2.F32 R7, -RZ, R16.reuse.H0_H0 ;  /* 0x20000010ff077230 */ /* 0x120fe40000004100 */
[----:B------:R-:W-:Y:S02]  /*2770*/  HADD2.F32 R20, -RZ, R16.H1_H1 ;  /* 0x30000010ff147230 */ /* 0x000fe40000004100 */
[--C-:B------:R-:W-:Y:S02]  /*2780*/  HADD2.F32 R16, -RZ, R28.reuse.H0_H0 ;  /* 0x2000001cff107230 */ /* 0x100fe40000004100 */
[--C-:B------:R-:W-:Y:S02]  /*2790*/  HADD2.F32 R21, -RZ, R17.reuse.H0_H0 ;  /* 0x20000011ff157230 */ /* 0x100fe40000004100 */
[----:B------:R-:W-:Y:S02]  /*27a0*/  HADD2.F32 R22, -RZ, R17.H1_H1 ;  /* 0x30000011ff167230 */ /* 0x000fe40000004100 */
[----:B------:R-:W-:Y:S01]  /*27b0*/  FADD.FTZ R7, R16, R7 ;  /* 0x0000000710077221 */ /* 0x000fe20000010000 */
[----:B------:R-:W-:-:S02]  /*27c0*/  HADD2.F32 R17, -RZ, R28.H1_H1 ;  /* 0x3000001cff117230 */ /* 0x000fc40000004100 */
[----:B------:R-:W-:Y:S02]  /*27d0*/  HADD2.F32 R16, -RZ, R29.H0_H0 ;  /* 0x2000001dff107230 */ /* 0x000fe40000004100 */
[--C-:B------:R-:W-:Y:S02]  /*27e0*/  HADD2.F32 R74, -RZ, R19.reuse.H0_H0 ;  /* 0x20000013ff4a7230 */ /* 0x100fe40000004100 */
[----:B------:R-:W-:Y:S01]  /*27f0*/  FADD.FTZ R20, R17, R20 ;  /* 0x0000001411147221 */ /* 0x000fe20000010000 */
[----:B------:R-:W-:Y:S02]  /*2800*/  HADD2.F32 R75, -RZ, R19.H1_H1 ;  /* 0x30000013ff4b7230 */ /* 0x000fe40000004100 */
[----:B------:R-:W-:Y:S01]  /*2810*/  FADD.FTZ R21, R16, R21 ;  /* 0x0000001510157221 */ /* 0x000fe20000010000 */
[----:B------:R-:W-:Y:S02]  /*2820*/  HADD2.F32 R19, -RZ, R29.H1_H1 ;  /* 0x3000001dff137230 */ /* 0x000fe40000004100 */
[----:B------:R-:W-:-:S02]  /*2830*/  HADD2.F32 R17, -RZ, R31.H0_H0 ;  /* 0x2000001fff117230 */ /* 0x000fc40000004100 */
[----:B------:R-:W-:Y:S02]  /*2840*/  HADD2.F32 R76, -RZ, R25.H0_H0 ;  /* 0x20000019ff4c7230 */ /* 0x000fe40000004100 */
[----:B------:R-:W-:Y:S01]  /*2850*/  FADD.FTZ R22, R19, R22 ;  /* 0x0000001613167221 */ /* 0x000fe20000010000 */
[--C-:B------:R-:W-:Y:S02]  /*2860*/  HADD2.F32 R23, -RZ, R18.reuse.H0_H0 ;  /* 0x20000012ff177230 */ /* 0x100fe40000004100 */
[----:B------:R-:W-:Y:S01]  /*2870*/  FADD.FTZ R74, R17, R74 ;  /* 0x0000004a114a7221 */ /* 0x000fe20000010000 */
[----:B------:R-:W-:Y:S02]  /*2880*/  HADD2.F32 R72, -RZ, R18.H1_H1 ;  /* 0x30000012ff487230 */ /* 0x000fe40000004100 */
[----:B------:R-:W-:Y:S01]  /*2890*/  FADD.FTZ R76, R76, R21 ;  /* 0x000000154c4c7221 */ /* 0x000fe20000010000 */
[--C-:B------:R-:W-:Y:S02]  /*28a0*/  HADD2.F32 R18, -RZ, R30.reuse.H0_H0 ;  /* 0x2000001eff127230 */ /* 0x100fe40000004100 */
[----:B------:R-:W-:-:S02]  /*28b0*/  HADD2.F32 R73, -RZ, R30.H1_H1 ;  /* 0x3000001eff497230 */ /* 0x000fc40000004100 */
[----:B------:R-:W-:Y:S02]  /*28c0*/  HADD2.F32 R94, -RZ, R31.H1_H1 ;  /* 0x3000001fff5e7230 */ /* 0x000fe40000004100 */
[----:B------:R-:W-:Y:S01]  /*28d0*/  FADD.FTZ R18, R18, R23 ;  /* 0x0000001712127221 */ /* 0x000fe20000010000 */
        /* <DEDUP_REMOVED lines=20> */
.L_x_2888:
[----:B------:R-:W0:Y:S02]  /*2a20*/  @P4 LDC.64 R18, c[0x0][0x3a8] ;  /* 0x0000ea00ff124b82 */ /* 0x000e240000000a00 */
[C---:B0-----:R-:W-:Y:S01]  /*2a30*/  @P4 IMAD.WIDE.U32 R18, R105.reuse, 0x10, R18 ;  /* 0x0000001069124825 */ /* 0x041fe200078e0012 */
[----:B------:R-:W-:-:S04]  /*2a40*/  IADD3 R105, PT, PT, R105, 0x20, RZ ;  /* 0x0000002069697810 */ /* 0x000fc80007ffe0ff */
[----:B------:R0:W-:Y:S03]  /*2a50*/  @P4 STG.E.128 desc[UR6][R18.64], R20 ;  /* 0x0000001412004986 */ /* 0x0001e6000c101d06 */
.L_x_2885:
[----:B------:R-:W-:Y:S05]  /*2a60*/  BSYNC.RECONVERGENT B0 ;  /* 0x0000000000007941 */ /* 0x000fea0003800200 */
.L_x_2884:
[----:B------:R-:W-:Y:S01]  /*2a70*/  ISETP.GE.U32.AND P0, PT, R6, 0xa0, PT ;  /* 0x000000a00600780c */ /* 0x000fe20003f06070 */
[----:B------:R-:W-:Y:S03]  /*2a80*/  BSSY.RECONVERGENT B0, `(.L_x_2890) ;  /* 0x000008b000007945 */ /* 0x000fe60003800200 */
[----:B0-----:R-:W-:-:S09]  /*2a90*/  P2R R18, PR, RZ, 0x1 ;  /* 0x00000001ff127803 */ /* 0x001fd20000000000 */
[----:B------:R-:W-:Y:S05]  /*2aa0*/  @!P0 BRA `(.L_x_2891) ;  /* 0x0000000800208947 */ /* 0x000fea0003800000 */
[----:B------:R-:W-:Y:S01]  /*2ab0*/  ISETP.NE.U32.AND P0, PT, RZ, UR10, PT ;  /* 0x0000000aff007c0c */ /* 0x000fe2000bf05070 */
[----:B------:R-:W0:Y:S03]  /*2ac0*/  LDC.64 R72, c[0x0][0x390] ;  /* 0x0000e400ff487b82 */ /* 0x000e260000000a00 */
[----:B------:R-:W-:-:S13]  /*2ad0*/  ISETP.NE.AND.EX P0, PT, RZ, UR11, PT, P0 ;  /* 0x0000000bff007c0c */ /* 0x000fda000bf05300 */
[----:B------:R-:W1:Y:S02]  /*2ae0*/  @P0 LDC.64 R18, c[0x0][0x398] ;  /* 0x0000e600ff120b82 */ /* 0x000e640000000a00 */
[----:B-1----:R-:W-:-:S05]  /*2af0*/  @P0 IMAD.WIDE.U32 R86, R105, 0x10, R18 ;  /* 0x0000001069560825 */ /* 0x002fca00078e0012 */
[----:B------:R1:W5:Y:S01]  /*2b00*/  @P0 LDG.E.128 R28, desc[UR6][R86.64] ;  /* 0x00000006561c0981 */ /* 0x000362000c1e1d00 */
[----:B------:R-:W-:Y:S01]  /*2b10*/  ISETP.NE.U32.AND P0, PT, RZ, UR12, PT ;  /* 0x0000000cff007c0c */ /* 0x000fe2000bf05070 */
[----:B0-----:R-:W-:-:S03]  /*2b20*/  IMAD.WIDE.U32 R72, R105, 0x10, R72 ;  /* 0x0000001069487825 */ /* 0x001fc600078e0048 */
[----:B------:R-:W-:-:S03]  /*2b30*/  ISETP.NE.AND.EX P0, PT, RZ, UR13, PT, P0 ;  /* 0x0000000dff007c0c */ /* 0x000fc6000bf05300 */
[----:B------:R-:W5:Y:S10]  /*2b40*/  LDG.E.128 R72, desc[UR6][R72.64] ;  /* 0x0000000648487981 */ /* 0x000f74000c1e1d00 */
[----:B------:R-:W0:Y:S02]  /*2b50*/  @P0 LDC.64 R18, c[0x0][0x3a0] ;  /* 0x0000e800ff120b82 */ /* 0x000e240000000a00 */
        /* <DEDUP_REMOVED lines=17> */
.L_x_2893:
        /* <DEDUP_REMOVED lines=29> */
.L_x_2892:
        /* <DEDUP_REMOVED lines=32> */
.L_x_2895:
[----:B-----5:R-:W-:Y:S02]  /*3040*/  HADD2.F32 R8, -RZ, R72.H0_H0 ;  /* 0x20000048ff087230 */ /* 0x020fe40000004100 */
[----:B------:R-:W-:Y:S02]  /*3050*/  HADD2.F32 R19, -RZ, R28.H0_H0 ;  /* 0x2000001cff137230 */ /* 0x000fe40000004100 */
[----:B------:R-:W-:Y:S02]  /*3060*/  HADD2.F32 R72, -RZ, R72.H1_H1 ;  /* 0x30000048ff487230 */ /* 0x000fe40000004100 */
[----:B------:R-:W-:Y:S02]  /*3070*/  HADD2.F32 R18, -RZ, R73.H0_H0 ;  /* 0x20000049ff127230 */ /* 0x000fe40000004100 */
[----:B------:R-:W-:Y:S01]  /*3080*/  FADD.FTZ R8, R19, R8 ;  /* 0x0000000813087221 */ /* 0x000fe20000010000 */
[----:B------:R-:W-:Y:S02]  /*3090*/  HADD2.F32 R19, -RZ, R28.H1_H1 ;  /* 0x3000001cff137230 */ /* 0x000fe40000004100 */
[----:B------:R-:W-:-:S02]  /*30a0*/  HADD2.F32 R21, -RZ, R29.H0_H0 ;  /* 0x2000001dff157230 */ /* 0x000fc40000004100 */
[----:B------:R-:W-:Y:S02]  /*30b0*/  HADD2.F32 R73, -RZ, R73.H1_H1 ;  /* 0x30000049ff497230 */ /* 0x000fe40000004100 */
[----:B------:R-:W-:Y:S01]  /*30c0*/  FADD.FTZ R72, R19, R72 ;  /* 0x0000004813487221 */ /* 0x000fe20000010000 */
[----:B------:R-:W-:Y:S02]  /*30d0*/  HADD2.F32 R20, -RZ, R29.H1_H1 ;  /* 0x3000001dff147230 */ /* 0x000fe40000004100 */
[----:B------:R-:W-:Y:S01]  /*30e0*/  FADD.FTZ R18, R21, R18 ;  /* 0x0000001215127221 */ /* 0x000fe20000010000 */
[----:B------:R-:W-:Y:S02]  /*30f0*/  HADD2.F32 R77, -RZ, R75.H0_H0 ;  /* 0x2000004bff4d7230 */ /* 0x000fe40000004100 */
[----:B------:R-:W-:Y:S02]  /*3100*/  HADD2.F32 R78, -RZ, R31.H0_H0 ;  /* 0x2000001fff4e7230 */ /* 0x000fe40000004100 */
[----:B------:R-:W-:Y:S01]  /*3110*/  FADD.FTZ R20, R20, R73 ;  /* 0x0000004914147221 */ /* 0x000fe20000010000 */
[----:B------:R-:W-:-:S02]  /*3120*/  HADD2.F32 R22, -RZ, R74.H0_H0 ;  /* 0x2000004aff167230 */ /* 0x000fc40000004100 */
[----:B------:R-:W-:Y:S02]  /*3130*/  HADD2.F32 R23, -RZ, R30.H0_H0 ;  /* 0x2000001eff177230 */ /* 0x000fe40000004100 */
[----:B------:R-:W-:Y:S01]  /*3140*/  FADD.FTZ R96, R78, R77 ;  /* 0x0000004d4e607221 */ /* 0x000fe20000010000 */
[----:B------:R-:W-:Y:S02]  /*3150*/  HADD2.F32 R19, -RZ, R24.H0_H0 ;  /* 0x20000018ff137230 */ /* 0x000fe40000004100 */
[----:B------:R-:W-:Y:S02]  /*3160*/  HADD2.F32 R21, -RZ, R25.H0_H0 ;  /* 0x20000019ff157230 */ /* 0x000fe40000004100 */
[----:B------:R-:W-:Y:S01]  /*3170*/  FADD.FTZ R22, R23, R22 ;  /* 0x0000001617167221 */ /* 0x000fe20000010000 */
[----:B------:R-:W-:Y:S02]  /*3180*/  HADD2.F32 R86, -RZ, R75.H1_H1 ;  /* 0x3000004bff567230 */ /* 0x000fe40000004100 */
[----:B------:R-:W-:Y:S01]  /*3190*/  FADD.FTZ R8, R19, R8 ;  /* 0x0000000813087221 */ /* 0x000fe20000010000 */
        /* <DEDUP_REMOVED lines=22> */
.L_x_2894:
[----:B------:R-:W0:Y:S02]  /*3300*/  @P4 LDC.64 R18, c[0x0][0x3a8] ;  /* 0x0000ea00ff124b82 */ /* 0x000e240000000a00 */
[----:B0-----:R-:W-:-:S05]  /*3310*/  @P4 IMAD.WIDE.U32 R18, R105, 0x10, R18 ;  /* 0x0000001069124825 */ /* 0x001fca00078e0012 */
[----:B------:R0:W-:Y:S02]  /*3320*/  @P4 STG.E.128 desc[UR6][R18.64], R20 ;  /* 0x0000001412004986 */ /* 0x0001e4000c101d06 */
.L_x_2891:
[----:B------:R-:W-:Y:S05]  /*3330*/  BSYNC.RECONVERGENT B0 ;  /* 0x0000000000007941 */ /* 0x000fea0003800200 */
.L_x_2890:
[----:B0-----:R-:W-:Y:S01]  /*3340*/  FADD.FTZ R19, RZ, R3 ;  /* 0x00000003ff137221 */ /* 0x001fe20000010000 */
[C---:B------:R-:W-:Y:S01]  /*3350*/  ISETP.GE.U32.AND P3, PT, R6.reuse, 0x20, PT ;  /* 0x000000200600780c */ /* 0x040fe20003f66070 */
[----:B------:R-:W-:Y:S01]  /*3360*/  UMOV UR4, 0xffffffff ;  /* 0xffffffff00047882 */ /* 0x000fe20000000000 */
[----:B------:R-:W-:Y:S01]  /*3370*/  ISETP.GT.U32.AND P2, PT, R6, 0x3f, PT ;  /* 0x0000003f0600780c */ /* 0x000fe20003f44070 */
[----:B------:R-:W-:Y:S01]  /*3380*/  FADD.FTZ R18, R14, R19 ;  /* 0x000000130e127221 */ /* 0x000fe20000010000 */
[C---:B------:R-:W-:Y:S02]  /*3390*/  ISETP.GT.U32.AND P1, PT, R6.reuse, 0x5f, PT ;  /* 0x0000005f0600780c */ /* 0x040fe40003f24070 */
[C---:B------:R-:W-:Y:S01]  /*33a0*/  ISETP.GT.U32.AND P0, PT, R6.reuse, 0x7f, PT ;  /* 0x0000007f0600780c */ /* 0x040fe20003f04070 */
[----:B------:R-:W-:Y:S01]  /*33b0*/  FADD.FTZ R19, R15, R18 ;  /* 0x000000120f137221 */ /* 0x000fe20000010000 */
[----:B------:R-:W-:-:S03]  /*33c0*/  ISETP.GT.U32.AND P5, PT, R6, 0x9f, PT ;  /* 0x0000009f0600780c */ /* 0x000fc60003fa4070 */
[----:B------:R-:W-:Y:S01]  /*33d0*/  FADD.FTZ R18, R80, R19 ;  /* 0x0000001350127221 */ /* 0x000fe20000010000 */
[----:B------:R-:W-:-:S03]  /*33e0*/  P2R R72, PR, RZ, 0x20 ;  /* 0x00000020ff487803 */ /* 0x000fc60000000000 */
        /* <DEDUP_REMOVED lines=37> */
[----:B------:R-:W-:Y:S01]  /*3640*/  ISETP.NE.AND P5, PT, R5, RZ, PT ;  /* 0x000000ff0500720c */ /* 0x000fe20003fa5270 */
[----:B------:R-:W-:-:S12]  /*3650*/  BRA.DIV UR4, `(.L_x_2896) ;  /* 0x0000001604f07947 */ /* 0x000fd8000b800000 */
[----:B------:R-:W0:Y:S01]  /*3660*/  SHFL.BFLY PT, R18, R19, 0x1, 0x1f ;  /* 0x0c201f0013127f89 */ /* 0x000e2200000e0000 */
[----:B------:R-:W1:Y:S01]  /*3670*/  LDC R74, c[0x0][0x400] ;  /* 0x00010000ff4a7b82 */ /* 0x000e620000000800 */
[----:B------:R-:W-:Y:S01]  /*3680*/  ISETP.GT.U32.AND P6, PT, R6, 0x9f, PT ;  /* 0x0000009f0600780c */ /* 0x000fe20003fc4070 */
        /* <DEDUP_REMOVED lines=100> */
.L_x_2919:
        /* <DEDUP_REMOVED lines=24> */
[----:B------:R-:W-:Y:S01]  /*3e50*/  FFMA.FTZ R72, R18, R19, R73 ;  /* 0x0000001312487223 */ /* 0x000fe20000010049 */
[--C-:B------:R-:W-:Y:S01]  /*3e60*/  FADD.FTZ R18, R79, -R104.reuse ;  /* 0x800000684f127221 */ /* 0x100fe20000010000 */
[----:B------:R-:W-:Y:S02]  /*3e70*/  HADD2.F32 R19, -RZ, R70.H0_H0 ;  /* 0x20000046ff137230 */ /* 0x000fe40000004100 */
[--C-:B------:R-:W-:Y:S01]  /*3e80*/  FADD.FTZ R108, R99, -R104.reuse ;  /* 0x80000068636c7221 */ /* 0x100fe20000010000 */
[----:B------:R-:W-:Y:S01]  /*3e90*/  FFMA.FTZ R73, R74, R75, R107 ;  /* 0x0000004b4a497223 */ /* 0x000fe2000001006b */
[----:B------:R-:W-:Y:S02]  /*3ea0*/  HADD2.F32 R75, -RZ, R66.H0_H0 ;  /* 0x20000042ff4b7230 */ /* 0x000fe40000004100 */
[----:B------:R-:W-:Y:S01]  /*3eb0*/  FADD.FTZ R74, R88, -R104 ;  /* 0x80000068584a7221 */ /* 0x000fe20000010000 */
[----:B------:R-:W-:Y:S01]  /*3ec0*/  FMUL.FTZ R18, R105, R18 ;  /* 0x0000001269127220 */ /* 0x000fe20000410000 */
[----:B------:R-:W-:-:S02]  /*3ed0*/  HADD2.F32 R107, -RZ, R71.H0_H0 ;  /* 0x20000047ff6b7230 */ /* 0x000fc40000004100 */
[C---:B------:R-:W-:Y:S01]  /*3ee0*/  FMUL.FTZ R108, R105.reuse, R108 ;  /* 0x0000006c696c7220 */ /* 0x040fe20000410000 */
[----:B------:R-:W-:Y:S01]  /*3ef0*/  FMUL.FTZ R106, R105, R74 ;  /* 0x0000004a696a7220 */ /* 0x000fe20000410000 */
[----:B------:R-:W-:Y:S01]  /*3f00*/  FFMA.FTZ R74, R18, R19, R75 ;  /* 0x00000013124a7223 */ /* 0x000fe2000001004b */
[----:B------:R-:W-:Y:S01]  /*3f10*/  HADD2.F32 R109, -RZ, R67.H0_H0 ;  /* 0x20000043ff6d7230 */ /* 0x000fe20000004100 */
[----:B------:R-:W0:Y:S01]  /*3f20*/  LDC.64 R18, c[0x0][0x428] ;  /* 0x00010a00ff127b82 */ /* 0x000e220000000a00 */
[----:B------:R-:W-:Y:S02]  /*3f30*/  HADD2.F32 R111, -RZ, R71.H1_H1 ;  /* 0x30000047ff6f7230 */ /* 0x000fe40000004100 */
[--C-:B------:R-:W-:Y:S01]  /*3f40*/  FADD.FTZ R110, R90, -R104.reuse ;  /* 0x800000685a6e7221 */ /* 0x100fe20000010000 */
[----:B------:R-:W-:Y:S02]  /*3f50*/  HADD2.F32 R113, -RZ, R67.H1_H1 ;  /* 0x30000043ff717230 */ /* 0x000fe40000004100 */
[----:B------:R-:W-:Y:S01]  /*3f60*/  FFMA.FTZ R112, R106, R107, R109 ;  /* 0x0000006b6a707223 */ /* 0x000fe2000001006d */
[----:B------:R-:W-:Y:S01]  /*3f70*/  FADD.FTZ R106, R14, -R104 ;  /* 0x800000680e6a7221 */ /* 0x000fe20000010000 */
[----:B------:R-:W-:-:S02]  /*3f80*/  HADD2.F32 R75, -RZ, R68.H1_H1 ;  /* 0x30000044ff4b7230 */ /* 0x000fc40000004100 */
[C---:B------:R-:W-:Y:S01]  /*3f90*/  FMUL.FTZ R110, R105.reuse, R110 ;  /* 0x0000006e696e7220 */ /* 0x040fe20000410000 */
[----:B------:R-:W-:Y:S01]  /*3fa0*/  FFMA.FTZ R117, R108, R111, R113 ;  /* 0x0000006f6c757223 */ /* 0x000fe20000010071 */
[----:B------:R-:W-:Y:S01]  /*3fb0*/  FADD.FTZ R108, R80, -R104 ;  /* 0x80000068506c7221 */ /* 0x000fe20000010000 */
[----:B------:R-:W-:Y:S02]  /*3fc0*/  HADD2.F32 R109, -RZ, R69.H1_H1 ;  /* 0x30000045ff6d7230 */ /* 0x000fe40000004100 */
[C---:B------:R-:W-:Y:S01]  /*3fd0*/  FMUL.FTZ R106, R105.reuse, R106 ;  /* 0x0000006a696a7220 */ /* 0x040fe20000410000 */
[----:B------:R-:W-:Y:S02]  /*3fe0*/  HADD2.F32 R111, -RZ, R65.H1_H1 ;  /* 0x30000041ff6f7230 */ /* 0x000fe40000004100 */
[----:B------:R-:W-:Y:S01]  /*3ff0*/  FMUL.FTZ R108, R105, R108 ;  /* 0x0000006c696c7220 */ /* 0x000fe20000410000 */
[----:B------:R-:W-:Y:S02]  /*4000*/  HADD2.F32 R113, -RZ, R70.H1_H1 ;  /* 0x30000046ff717230 */ /* 0x000fe40000004100 */
[----:B------:R-:W-:-:S02]  /*4010*/  HADD2.F32 R115, -RZ, R66.H1_H1 ;  /* 0x30000042ff737230 */ /* 0x000fc40000004100 */
[----:B------:R-:W-:Y:S01]  /*4020*/  FFMA.FTZ R108, R108, R109, R111 ;  /* 0x0000006d6c6c7223 */ /* 0x000fe2000001006f */
[----:B------:R-:W-:Y:S02]  /*4030*/  HADD2.F32 R107, -RZ, R64.H1_H1 ;  /* 0x30000040ff6b7230 */ /* 0x000fe40000004100 */
[----:B------:R-:W-:Y:S02]  /*4040*/  FFMA.FTZ R113, R110, R113, R115 ;  /* 0x000000716e717223 */ /* 0x000fe40000010073 */
[----:B------:R-:W-:Y:S01]  /*4050*/  F2FP.F16.F32.PACK_AB R73, R108, R73 ;  /* 0x000000496c49723e */ /* 0x000fe200000000ff */
[----:B------:R-:W-:Y:S01]  /*4060*/  FFMA.FTZ R107, R106, R75, R107 ;  /* 0x0000004b6a6b7223 */ /* 0x000fe2000001006b */
[----:B------:R-:W-:Y:S01]  /*4070*/  F2FP.F16.F32.PACK_AB R75, R117, R112 ;  /* 0x00000070754b723e */ /* 0x000fe200000000ff */
[----:B0-----:R-:W-:Y:S01]  /*4080*/  IMAD.WIDE.U32 R18, R102, 0x10, R18 ;  /* 0x0000001066127825 */ /* 0x001fe200078e0012 */
[----:B------:R-:W-:Y:S02]  /*4090*/  F2FP.F16.F32.PACK_AB R74, R113, R74 ;  /* 0x0000004a714a723e */ /* 0x000fe400000000ff */
[----:B------:R-:W-:-:S02]  /*40a0*/  F2FP.F16.F32.PACK_AB R72, R107, R72 ;  /* 0x000000486b48723e */ /* 0x000fc400000000ff */
[----:B------:R-:W-:-:S03]  /*40b0*/  IADD3 R102, PT, PT, R102, 0x20, RZ ;  /* 0x0000002066667810 */ /* 0x000fc60007ffe0ff */
[----:B------:R1:W-:Y:S04]  /*40c0*/  STG.E.128 desc[UR6][R18.64], R72 ;  /* 0x0000004812007986 */ /* 0x0003e8000c101d06 */
.L_x_2898:
[----:B------:R-:W-:Y:S05]  /*40d0*/  BSYNC.RECONVERGENT B0 ;  /* 0x0000000000007941 */ /* 0x000fea0003800200 */
.L_x_2897:
[----:B------:R-:W-:Y:S01]  /*40e0*/  ISETP.GE.U32.AND P0, PT, R6, 0x40, PT ;  /* 0x000000400600780c */ /* 0x000fe20003f06070 */
[----:B------:R-:W-:-:S12]  /*40f0*/  BSSY.RECONVERGENT B0, `(.L_x_2899) ;  /* 0x0000032000007945 */ /* 0x000fd80003800200 */
[----:B------:R-:W-:Y:S05]  /*4100*/  @!P0 BRA `(.L_x_2900) ;  /* 0x0000000000c08947 */ /* 0x000fea0003800000 */
[--C-:B01----:R-:W-:Y:S01]  /*4110*/  FADD.FTZ R18, R2, -R104.reuse ;  /* 0x8000006802127221 */ /* 0x103fe20000010000 */
        /* <DEDUP_REMOVED lines=27> */
[----:B------:R-:W-:Y:S01]  /*42d0*/  FMUL.FTZ R110, R105, R110 ;  /* 0x0000006e696e7220 */ /* 0x000fe20000410000 */
        /* <DEDUP_REMOVED lines=19> */
.L_x_2900:
[----:B------:R-:W-:Y:S05]  /*4410*/  BSYNC.RECONVERGENT B0 ;  /* 0x0000000000007941 */ /* 0x000fea0003800200 */
.L_x_2899:
[----:B------:R-:W-:Y:S01]  /*4420*/  ISETP.GE.U32.AND P0, PT, R6, 0x60, PT ;  /* 0x000000600600780c */ /* 0x000fe20003f06070 */
[----:B------:R-:W-:-:S12]  /*4430*/  BSSY.RECONVERGENT B0, `(.L_x_2901) ;  /* 0x0000032000007945 */ /* 0x000fd80003800200 */
[----:B------:R-:W-:Y:S05]  /*4440*/  @!P0 BRA `(.L_x_2902) ;  /* 0x0000000000c08947 */ /* 0x000fea0003800000 */
[--C-:B012---:R-:W-:Y:S01]  /*4450*/  FADD.FTZ R18, R0, -R104.reuse ;  /* 0x8000006800127221 */ /* 0x107fe20000010000 */
        /* <DEDUP_REMOVED lines=47> */
.L_x_2902:
[----:B------:R-:W-:Y:S05]  /*4750*/  BSYNC.RECONVERGENT B0 ;  /* 0x0000000000007941 */ /* 0x000fea0003800200 */
.L_x_2901:
[----:B------:R-:W-:Y:S01]  /*4760*/  ISETP.GE.U32.AND P0, PT, R6, 0x80, PT ;  /* 0x000000800600780c */ /* 0x000fe20003f06070 */
[----:B------:R-:W-:-:S12]  /*4770*/  BSSY.RECONVERGENT B0, `(.L_x_2903) ;  /* 0x0000032000007945 */ /* 0x000fd80003800200 */
[----:B------:R-:W-:Y:S05]  /*4780*/  @!P0 BRA `(.L_x_2904) ;  /* 0x0000000000c08947 */ /* 0x000fea0003800000 */
[--C-:B0123--:R-:W-:Y:S01]  /*4790*/  FADD.FTZ R18, R7, -R104.reuse ;  /* 0x8000006807127221 */ /* 0x10ffe20000010000 */
        /* <DEDUP_REMOVED lines=47> */
.L_x_2904:
[----:B------:R-:W-:Y:S05]  /*4a90*/  BSYNC.RECONVERGENT B0 ;  /* 0x0000000000007941 */ /* 0x000fea0003800200 */
.L_x_2903:
[----:B------:R-:W-:Y:S01]  /*4aa0*/  ISETP.GE.U32.AND P0, PT, R6, 0xa0, PT ;  /* 0x000000a00600780c */ /* 0x000fe20003f06070 */
[----:B------:R-:W-:-:S12]  /*4ab0*/  BSSY.RECONVERGENT B0, `(.L_x_2905) ;  /* 0x0000031000007945 */ /* 0x000fd80003800200 */
[----:B------:R-:W-:Y:S05]  /*4ac0*/  @!P0 BRA `(.L_x_2906) ;  /* 0x0000000000bc8947 */ /* 0x000fea0003800000 */
[--C-:B01234-:R-:W-:Y:S01]  /*4ad0*/  FADD.FTZ R18, R8, -R104.reuse ;  /* 0x8000006808127221 */ /* 0x11ffe20000010000 */
[----:B-----5:R-:W-:Y:S02]  /*4ae0*/  HADD2.F32 R19, -RZ, R36.H0_H0 ;  /* 0x20000024ff137230 */ /* 0x020fe40000004100 */
[--C-:B------:R-:W-:Y:S01]  /*4af0*/  FADD.FTZ R106, R78, -R104.reuse ;  /* 0x800000684e6a7221 */ /* 0x100fe20000010000 */
[----:B------:R-:W-:Y:S02]  /*4b00*/  HADD2.F32 R73, -RZ, R32.H0_H0 ;  /* 0x20000020ff497230 */ /* 0x000fe40000004100 */
[----:B------:R-:W-:Y:S01]  /*4b10*/  FMUL.FTZ R18, R105, R18 ;  /* 0x0000001269127220 */ /* 0x000fe20000410000 */
[--C-:B------:R-:W-:Y:S01]  /*4b20*/  FADD.FTZ R110, R86, -R104.reuse ;  /* 0x80000068566e7221 */ /* 0x100fe20000010000 */
[--C-:B------:R-:W-:Y:S01]  /*4b30*/  FADD.FTZ R114, R96, -R104.reuse ;  /* 0x8000006860727221 */ /* 0x100fe20000010000 */
[--C-:B------:R-:W-:Y:S01]  /*4b40*/  FADD.FTZ R74, R77, -R104.reuse ;  /* 0x800000684d4a7221 */ /* 0x100fe20000010000 */
[----:B------:R-:W-:Y:S01]  /*4b50*/  FFMA.FTZ R72, R18, R19, R73 ;  /* 0x0000001312487223 */ /* 0x000fe20000010049 */
[--C-:B------:R-:W-:Y:S01]  /*4b60*/  FADD.FTZ R108, R87, -R104.reuse ;  /* 0x80000068576c7221 */ /* 0x100fe20000010000 */
[----:B------:R-:W0:Y:S01]  /*4b70*/  LDC.64 R18, c[0x0][0x428] ;  /* 0x00010a00ff127b82 */ /* 0x000e220000000a00 */
[--C-:B------:R-:W-:Y:S01]  /*4b80*/  FADD.FTZ R112, R97, -R104.reuse ;  /* 0x8000006861707221 */ /* 0x100fe20000010000 */
[----:B------:R-:W-:Y:S01]  /*4b90*/  FADD.FTZ R116, R103, -R104 ;  /* 0x8000006867747221 */ /* 0x000fe20000010000 */
[----:B------:R-:W-:-:S02]  /*4ba0*/  HADD2.F32 R107, -RZ, R37.H0_H0 ;  /* 0x20000025ff6b7230 */ /* 0x000fc40000004100 */
[C---:B------:R-:W-:Y:S01]  /*4bb0*/  FMUL.FTZ R104, R105.reuse, R106 ;  /* 0x0000006a69687220 */ /* 0x040fe20000410000 */
[----:B------:R-:W-:Y:S02]  /*4bc0*/  HADD2.F32 R109, -RZ, R33.H0_H0 ;  /* 0x20000021ff6d7230 */ /* 0x000fe40000004100 */
[C---:B------:R-:W-:Y:S01]  /*4bd0*/  FMUL.FTZ R110, R105.reuse, R110 ;  /* 0x0000006e696e7220 */ /* 0x040fe20000410000 */
[----:B------:R-:W-:Y:S02]  /*4be0*/  HADD2.F32 R111, -RZ, R38.H0_H0 ;  /* 0x20000026ff6f7230 */ /* 0x000fe40000004100 */
[C---:B------:R-:W-:Y:S01]  /*4bf0*/  FMUL.FTZ R114, R105.reuse, R114 ;  /* 0x0000007269727220 */ /* 0x040fe20000410000 */
[----:B------:R-:W-:Y:S02]  /*4c00*/  HADD2.F32 R113, -RZ, R34.H0_H0 ;  /* 0x20000022ff717230 */ /* 0x000fe40000004100 */
[----:B------:R-:W-:Y:S01]  /*4c10*/  FMUL.FTZ R73, R105, R74 ;  /* 0x0000004a69497220 */ /* 0x000fe20000410000 */
[----:B------:R-:W-:-:S02]  /*4c20*/  HADD2.F32 R115, -RZ, R39.H0_H0 ;  /* 0x20000027ff737230 */ /* 0x000fc40000004100 */
[C---:B------:R-:W-:Y:S01]  /*4c30*/  FMUL.FTZ R74, R105.reuse, R108 ;  /* 0x0000006c694a7220 */ /* 0x040fe20000410000 */
[----:B------:R-:W-:Y:S02]  /*4c40*/  HADD2.F32 R117, -RZ, R35.H0_H0 ;  /* 0x20000023ff757230 */ /* 0x000fe40000004100 */
[C---:B------:R-:W-:Y:S01]  /*4c50*/  FMUL.FTZ R75, R105.reuse, R112 ;  /* 0x00000070694b7220 */ /* 0x040fe20000410000 */
[----:B------:R-:W-:Y:S01]  /*4c60*/  FMUL.FTZ R116, R105, R116 ;  /* 0x0000007469747220 */ /* 0x000fe20000410000 */
[----:B------:R-:W-:Y:S01]  /*4c70*/  FFMA.FTZ R104, R104, R107, R109 ;  /* 0x0000006b68687223 */ /* 0x000fe2000001006d */
[----:B------:R-:W-:Y:S01]  /*4c80*/  FFMA.FTZ R110, R110, R111, R113 ;  /* 0x0000006f6e6e7223 */ /* 0x000fe20000010071 */
[----:B------:R-:W-:Y:S01]  /*4c90*/  FFMA.FTZ R115, R114, R115, R117 ;  /* 0x0000007372737223 */ /* 0x000fe20000010075 */
[----:B------:R-:W-:Y:S02]  /*4ca0*/  HADD2.F32 R105, -RZ, R37.H1_H1 ;  /* 0x30000025ff697230 */ /* 0x000fe40000004100 */
[----:B------:R-:W-:-:S02]  /*4cb0*/  HADD2.F32 R109, -RZ, R39.H1_H1 ;  /* 0x30000027ff6d7230 */ /* 0x000fc40000004100 */
[----:B------:R-:W-:Y:S02]  /*4cc0*/  HADD2.F32 R111, -RZ, R35.H1_H1 ;  /* 0x30000023ff6f7230 */ /* 0x000fe40000004100 */
[----:B------:R-:W-:Y:S02]  /*4cd0*/  HADD2.F32 R107, -RZ, R33.H1_H1 ;  /* 0x30000021ff6b7230 */ /* 0x000fe40000004100 */
[----:B------:R-:W-:Y:S02]  /*4ce0*/  HADD2.F32 R106, -RZ, R36.H1_H1 ;  /* 0x30000024ff6a7230 */ /* 0x000fe40000004100 */
[----:B------:R-:W-:Y:S01]  /*4cf0*/  FFMA.FTZ R116, R116, R109, R111 ;  /* 0x0000006d74747223 */ /* 0x000fe2000001006f */
[----:B------:R-:W-:Y:S02]  /*4d00*/  HADD2.F32 R112, -RZ, R38.H1_H1 ;  /* 0x30000026ff707230 */ /* 0x000fe40000004100 */
[----:B------:R-:W-:Y:S01]  /*4d10*/  FFMA.FTZ R107, R74, R105, R107 ;  /* 0x000000694a6b7223 */ /* 0x000fe2000001006b */
[----:B------:R-:W-:-:S02]  /*4d20*/  HADD2.F32 R114, -RZ, R34.H1_H1 ;  /* 0x30000022ff727230 */ /* 0x000fc40000004100 */
[----:B------:R-:W-:Y:S02]  /*4d30*/  HADD2.F32 R108, -RZ, R32.H1_H1 ;  /* 0x30000020ff6c7230 */ /* 0x000fe40000004100 */
[----:B0-----:R-:W-:-:S04]  /*4d40*/  IMAD.WIDE.U32 R18, R102, 0x10, R18 ;  /* 0x0000001066127825 */ /* 0x001fc800078e0012 */
[----:B------:R-:W-:Y:S01]  /*4d50*/  FFMA.FTZ R109, R75, R112, R114 ;  /* 0x000000704b6d7223 */ /* 0x000fe20000010072 */
[----:B------:R-:W-:Y:S01]  /*4d60*/  F2FP.F16.F32.PACK_AB R75, R116, R115 ;  /* 0x00000073744b723e */ /* 0x000fe200000000ff */
[----:B------:R-:W-:Y:S01]  /*4d70*/  FFMA.FTZ R105, R73, R106, R108 ;  /* 0x0000006a49697223 */ /* 0x000fe2000001006c */
[----:B------:R-:W-:Y:S02]  /*4d80*/  F2FP.F16.F32.PACK_AB R73, R107, R104 ;  /* 0x000000686b49723e */ /* 0x000fe400000000ff */
[----:B------:R-:W-:Y:S02]  /*4d90*/  F2FP.F16.F32.PACK_AB R74, R109, R110 ;  /* 0x0000006e6d4a723e */ /* 0x000fe400000000ff */
[----:B------:R-:W-:-:S05]  /*4da0*/  F2FP.F16.F32.PACK_AB R72, R105, R72 ;  /* 0x000000486948723e */ /* 0x000fca00000000ff */
[----:B------:R0:W-:Y:S02]  /*4db0*/  STG.E.128 desc[UR6][R18.64], R72 ;  /* 0x0000004812007986 */ /* 0x0001e4000c101d06 */
.L_x_2906:
[----:B------:R-:W-:Y:S05]  /*4dc0*/  BSYNC.RECONVERGENT B0 ;  /* 0x0000000000007941 */ /* 0x000fea0003800200 */
.L_x_2905:
[----:B01234-:R-:W0:Y:S02]  /*4dd0*/  LDC.64 R18, c[0x0][0x380] ;  /* 0x0000e000ff127b82 */ /* 0x01fe240000000a00 */
[----:B0-----:R-:W-:-:S04]  /*4de0*/  LEA R4, R18, R4, 0x2 ;  /* 0x0000000412047211 */ /* 0x001fc800078e10ff */
[----:B------:R-:W-:-:S13]  /*4df0*/  ISETP.GE.AND P0, PT, R4, R19, PT ;  /* 0x000000130400720c */ /* 0x000fda0003f06270 */
[----:B------:R-:W-:Y:S05]  /*4e00*/  @!P0 BRA `(.L_x_2907) ;  /* 0xffffffb800448947 */ /* 0x000fea000383ffff */
[----:B------:R-:W-:Y:S05]  /*4e10*/  EXIT ;  /* 0x000000000000794d */ /* 0x000fea0003800000 */
.L_x_2896:
        /* <DEDUP_REMOVED lines=8> */
.L_x_2909:
[----:B------:R-:W-:Y:S05]  /*4ea0*/  BSYNC B0 ;  /* 0x0000000000007941 */ /* 0x000fea0003800000 */
.L_x_2908:
        /* <DEDUP_REMOVED lines=10> */
.L_x_2910:
[----:B------:R-:W-:Y:S01]  /*4f50*/  HFMA2 R108, -RZ, RZ, 0, 2.384185791015625e-07 ;  /* 0x00000004ff6c7431 */ /* 0x000fe200000001ff */
[----:B------:R-:W-:-:S05]  /*4f60*/  MOV R73, R107 ;  /* 0x0000006b00497202 */ /* 0x000fca0000000f00 */
[----:B------:R-:W-:-:S05]  /*4f70*/  FADD.FTZ R73, R72, R73 ;  /* 0x0000004948497221 */ /* 0x000fca0000010000 */
[----:B------:R-:W-:-:S07]  /*4f80*/  MOV R109, R73 ;  /* 0x00000049006d7202 */ /* 0x000fce0000000f00 */
[----:B------:R-:W-:Y:S05]  /*4f90*/  WARPSYNC.COLLECTIVE R106, `(.L_x_2911) ;  /* 0x000000006a087348 */ /* 0x000fea0003c00000 */
[----:B------:R0:W1:Y:S02]  /*4fa0*/  SHFL.BFLY P6, R107, R109, R108, R111 ;  /* 0x0c00006c6d6b7389 */ /* 0x00006400000c006f */
[----:B01----:R-:W-:Y:S05]  /*4fb0*/  ENDCOLLECTIVE ;  /* 0x000000000000791b */ /* 0x003fea0003800000 */
.L_x_2911:
[----:B------:R-:W-:Y:S01]  /*4fc0*/  HFMA2 R108, -RZ, RZ, 0, 4.76837158203125e-07 ;  /* 0x00000008ff6c7431 */ /* 0x000fe200000001ff */
[----:B------:R-:W-:-:S05]  /*4fd0*/  MOV R18, R107 ;  /* 0x0000006b00127202 */ /* 0x000fca0000000f00 */
[----:B------:R-:W-:-:S05]  /*4fe0*/  FADD.FTZ R104, R73, R18 ;  /* 0x0000001249687221 */ /* 0x000fca0000010000 */
[----:B------:R-:W-:-:S07]  /*4ff0*/  MOV R109, R104 ;  /* 0x00000068006d7202 */ /* 0x000fce0000000f00 */
[----:B------:R-:W-:Y:S05]  /*5000*/  WARPSYNC.COLLECTIVE R106, `(.L_x_2912) ;  /* 0x000000006a087348 */ /* 0x000fea0003c00000 */
[----:B------:R0:W1:Y:S02]  /*5010*/  SHFL.BFLY P6, R107, R109, R108, R111 ;  /* 0x0c00006c6d6b7389 */ /* 0x00006400000c006f */
[----:B01----:R-:W-:Y:S05]  /*5020*/  ENDCOLLECTIVE ;  /* 0x000000000000791b */ /* 0x003fea0003800000 */
.L_x_2912:
[----:B------:R-:W-:Y:S01]  /*5030*/  HFMA2 R108, -RZ, RZ, 0, 9.5367431640625e-07 ;  /* 0x00000010ff6c7431 */ /* 0x000fe200000001ff */
[----:B------:R-:W-:-:S05]  /*5040*/  MOV R75, R107 ;  /* 0x0000006b004b7202 */ /* 0x000fca0000000f00 */
[----:B------:R-:W-:-:S05]  /*5050*/  FADD.FTZ R105, R104, R75 ;  /* 0x0000004b68697221 */ /* 0x000fca0000010000 */
[----:B------:R-:W-:-:S07]  /*5060*/  MOV R109, R105 ;  /* 0x00000069006d7202 */ /* 0x000fce0000000f00 */
[----:B------:R-:W-:Y:S05]  /*5070*/  WARPSYNC.COLLECTIVE R106, `(.L_x_2913) ;  /* 0x000000006a087348 */ /* 0x000fea0003c00000 */
[----:B------:R0:W1:Y:S02]  /*5080*/  SHFL.BFLY P6, R107, R109, R108, R111 ;  /* 0x0c00006c6d6b7389 */ /* 0x00006400000c006f */
[----:B01----:R-:W-:Y:S05]  /*5090*/  ENDCOLLECTIVE ;  /* 0x000000000000791b */ /* 0x003fea0003800000 */
.L_x_2913:
        /* <DEDUP_REMOVED lines=90> */
.L_x_2914:
[----:B------:R-:W-:Y:S01]  /*5640*/  HFMA2 R108, -RZ, RZ, 0, 1.1920928955078125e-07 ;  /* 0x00000002ff6c7431 */ /* 0x000fe200000001ff */
[----:B------:R-:W-:-:S05]  /*5650*/  MOV R19, R107 ;  /* 0x0000006b00137202 */ /* 0x000fca0000000f00 */
[----:B------:R-:W-:-:S05]  /*5660*/  FADD.FTZ R19, R18, R19 ;  /* 0x0000001312137221 */ /* 0x000fca0000010000 */
[----:B------:R-:W-:-:S07]  /*5670*/  MOV R109, R19 ;  /* 0x00000013006d7202 */ /* 0x000fce0000000f00 */
[----:B------:R-:W-:Y:S05]  /*5680*/  WARPSYNC.COLLECTIVE R106, `(.L_x_2915) ;  /* 0x000000006a087348 */ /* 0x000fea0003c00000 */
[----:B------:R0:W1:Y:S02]  /*5690*/  SHFL.BFLY P6, R107, R109, R108, R111 ;  /* 0x0c00006c6d6b7389 */ /* 0x00006400000c006f */
[----:B01----:R-:W-:Y:S05]  /*56a0*/  ENDCOLLECTIVE ;  /* 0x000000000000791b */ /* 0x003fea0003800000 */
.L_x_2915:
[----:B------:R-:W-:Y:S01]  /*56b0*/  HFMA2 R108, -RZ, RZ, 0, 2.384185791015625e-07 ;  /* 0x00000004ff6c7431 */ /* 0x000fe200000001ff */
[----:B------:R-:W-:-:S05]  /*56c0*/  MOV R72, R107 ;  /* 0x0000006b00487202 */ /* 0x000fca0000000f00 */
[----:B------:R-:W-:-:S05]  /*56d0*/  FADD.FTZ R72, R19, R72 ;  /* 0x0000004813487221 */ /* 0x000fca0000010000 */
[----:B------:R-:W-:-:S07]  /*56e0*/  MOV R109, R72 ;  /* 0x00000048006d7202 */ /* 0x000fce0000000f00 */
[----:B------:R-:W-:Y:S05]  /*56f0*/  WARPSYNC.COLLECTIVE R106, `(.L_x_2916) ;  /* 0x000000006a087348 */ /* 0x000fea0003c00000 */
[----:B------:R0:W1:Y:S02]  /*5700*/  SHFL.BFLY P6, R107, R109, R108, R111 ;  /* 0x0c00006c6d6b7389 */ /* 0x00006400000c006f */
[----:B01----:R-:W-:Y:S05]  /*5710*/  ENDCOLLECTIVE ;  /* 0x000000000000791b */ /* 0x003fea0003800000 */
.L_x_2916:
[----:B------:R-:W-:Y:S01]  /*5720*/  HFMA2 R108, -RZ, RZ, 0, 4.76837158203125e-07 ;  /* 0x00000008ff6c7431 */ /* 0x000fe200000001ff */
[----:B------:R-:W-:-:S05]  /*5730*/  MOV R73, R107 ;  /* 0x0000006b00497202 */ /* 0x000fca0000000f00 */
[----:B------:R-:W-:-:S05]  /*5740*/  FADD.FTZ R73, R72, R73 ;  /* 0x0000004948497221 */ /* 0x000fca0000010000 */
[----:B------:R-:W-:-:S07]  /*5750*/  MOV R109, R73 ;  /* 0x00000049006d7202 */ /* 0x000fce0000000f00 */
[----:B------:R-:W-:Y:S05]  /*5760*/  WARPSYNC.COLLECTIVE R106, `(.L_x_2917) ;  /* 0x000000006a087348 */ /* 0x000fea0003c00000 */
[----:B------:R0:W1:Y:S02]  /*5770*/  SHFL.BFLY P6, R107, R109, R108, R111 ;  /* 0x0c00006c6d6b7389 */ /* 0x00006400000c006f */
[----:B01----:R-:W-:Y:S05]  /*5780*/  ENDCOLLECTIVE ;  /* 0x000000000000791b */ /* 0x003fea0003800000 */
.L_x_2917:
[----:B------:R-:W-:Y:S01]  /*5790*/  HFMA2 R108, -RZ, RZ, 0, 9.5367431640625e-07 ;  /* 0x00000010ff6c7431 */ /* 0x000fe200000001ff */
[----:B------:R-:W-:-:S05]  /*57a0*/  MOV R104, R107 ;  /* 0x0000006b00687202 */ /* 0x000fca0000000f00 */
[----:B------:R-:W-:-:S05]  /*57b0*/  FADD.FTZ R104, R73, R104 ;  /* 0x0000006849687221 */ /* 0x000fca0000010000 */
[----:B------:R-:W-:-:S07]  /*57c0*/  MOV R109, R104 ;  /* 0x00000068006d7202 */ /* 0x000fce0000000f00 */
[----:B------:R-:W-:Y:S05]  /*57d0*/  WARPSYNC.COLLECTIVE R106, `(.L_x_2918) ;  /* 0x000000006a087348 */ /* 0x000fea0003c00000 */
[----:B------:R0:W1:Y:S02]  /*57e0*/  SHFL.BFLY P6, R107, R109, R108, R111 ;  /* 0x0c00006c6d6b7389 */ /* 0x00006400000c006f */
[----:B01----:R-:W-:Y:S05]  /*57f0*/  ENDCOLLECTIVE ;  /* 0x000000000000791b */ /* 0x003fea0003800000 */
.L_x_2918:
[----:B------:R-:W-:Y:S01]  /*5800*/  MOV R105, R107 ;  /* 0x0000006b00697202 */ /* 0x000fe20000000f00 */
[----:B------:R-:W-:Y:S06]  /*5810*/  BRA `(.L_x_2919) ;  /* 0xffffffe4002c7947 */ /* 0x000fec000383ffff */
.L_x_2920:
        /* <DEDUP_REMOVED lines=14> */
.L_x_27962:


//--------------------- .text._ZN10layer_norm31ln_parallel_residual_fwd_kernelINS_13Kernel_traitsI6__halfS2_S2_S2_fjLj1280ELj1ELj4ELj1ELj16ENS_18Kernel_traits_baseILj1280ES2_S2_S2_S2_fjLj128EEEEELb0ELb1ELb1EEEvNS_9FwdParamsE --------------------------
	.section	.text._ZN10layer_norm31ln_parallel_residual_fwd_kernelINS_13Kernel_traitsI6__halfS2_S2_S2_fjLj1280ELj1ELj4ELj1ELj16ENS_18Kernel_traits_baseILj1280ES2_S2_S2_S2_fjLj128EEEEELb0ELb1ELb1EEEvNS_9FwdParamsE,"ax",@progbits
	.align	128
        .global         _ZN10layer_norm31ln_parallel_residual_fwd_kernelINS_13Kernel_traitsI6__halfS2_S2_S2_fjLj1280ELj1ELj4ELj1ELj16ENS_18Kernel_traits_baseILj1280ES2_S2_S2_S2_fjLj128EEEEELb0ELb1ELb1EEEvNS_9FwdParamsE
        .type           _ZN10layer_norm31ln_parallel_residual_fwd_kernelINS_13Kernel_traitsI6__halfS2_S2_S2_fjLj1280ELj1ELj4ELj1ELj16ENS_18Kernel_traits_baseILj1280ES2_S2_S2_S2_fjLj128EEEEELb0ELb1ELb1EEEvNS_9FwdParamsE,@function
        .size           _ZN10layer_norm31ln_parallel_residual_fwd_kernelINS_13Kernel_traitsI6__halfS2_S2_S2_fjLj1280ELj1ELj4ELj1ELj16ENS_18Kernel_traits_baseILj1280ES2_S2_S2_S2_fjLj128EEEEELb0ELb1ELb1EEEvNS_9FwdParamsE,(.L_x_27963 - _ZN10layer_norm31ln_parallel_residual_fwd_kernelINS_13Kernel_traitsI6__halfS2_S2_S2_fjLj1280ELj1ELj4ELj1ELj16ENS_18Kernel_traits_baseILj1280ES2_S2_S2_S2_fjLj128EEEEELb0ELb1ELb1EEEvNS_9FwdParamsE)
        .other          _ZN10layer_norm31ln_parallel_residual_fwd_kernelINS_13Kernel_traitsI6__halfS2_S2_S2_fjLj1280ELj1ELj4ELj1ELj16ENS_18Kernel_traits_baseILj1280ES2_S2_S2_S2_fjLj128EEEEELb0ELb1ELb1EEEvNS_9FwdParamsE,@"STO_CUDA_ENTRY STV_DEFAULT"
_ZN10layer_norm31ln_parallel_residual_fwd_kernelINS_13Kernel_traitsI6__halfS2_S2_S2_fjLj1280ELj1ELj4ELj1ELj16ENS_18Kernel_traits_baseILj1280ES2_S2_S2_S2_fjLj128EEEEELb0ELb1ELb1EEEvNS_9FwdParamsE:
.text._ZN10layer_norm31ln_parallel_residual_fwd_kernelINS_13Kernel_traitsI6__halfS2_S2_S2_fjLj1280ELj1ELj4ELj1ELj16ENS_18Kernel_traits_baseILj1280ES2_S2_S2_S2_fjLj128EEEEELb0ELb1ELb1EEEvNS_9FwdParamsE:
[----:B------:R-:W-:Y:S01]  /*0000*/  LDC R1, c[0x0][0x37c] ;  /* 0x0000df00ff017b82 */ /* 0x000fe20000000800 */
[----:B------:R-:W0:Y:S07]  /*0010*/  S2R R6, SR_TID.X ;  /* 0x0000000000067919 */ /* 0x000e2e0000002100 */
[----:B------:R-:W1:Y:S01]  /*0020*/  LDC.64 R2, c[0x0][0x3d0] ;  /* 0x0000f400ff027b82 */ /* 0x000e620000000a00 */
[----:B------:R-:W2:Y:S01]  /*0030*/  LDCU.64 UR6, c[0x0][0x358] ;  /* 0x00006b00ff0677ac */ /* 0x000ea20008000a00 */
[----:B------:R-:W3:Y:S01]  /*0040*/  LDCU.64 UR4, c[0x0][0x438] ;  /* 0x00008700ff0477ac */ /* 0x000ee20008000a00 */
[----:B------:R-:W4:Y:S01]  /*0050*/  LDCU.64 UR8, c[0x0][0x3a0] ;  /* 0x00007400ff0877ac */ /* 0x000f220008000a00 */
[----:B0-----:R-:W-:-:S05]  /*0060*/  LOP3.LUT R74, R6, 0x1f, RZ, 0xc0, !PT ;  /* 0x0000001f064a7812 */ /* 0x001fca00078ec0ff */
[----:B-1----:R-:W-:-:S05]  /*0070*/  IMAD.WIDE.U32 R2, R74, 0x10, R2 ;  /* 0x000000104a027825 */ /* 0x002fca00078e0002 */
[----:B--2---:R-:W2:Y:S04]  /*0080*/  LDG.E.128 R48, desc[UR6][R2.64+0x200] ;  /* 0x0002000602307981 */ /* 0x004ea8000c1e1d00 */
[----:B------:R-:W4:Y:S04]  /*0090*/  LDG.E.128 R8, desc[UR6][R2.64] ;  /* 0x0000000602087981 */ /* 0x000f28000c1e1d00 */
[----:B------:R-:W4:Y:S04]  /*00a0*/  LDG.E.128 R52, desc[UR6][R2.64+0x400] ;  /* 0x0004000602347981 */ /* 0x000f28000c1e1d00 */
[----:B------:R-:W4:Y:S04]  /*00b0*/  LDG.E.128 R44, desc[UR6][R2.64+0x600] ;  /* 0x00060006022c7981 */ /* 0x000f28000c1e1d00 */
[----:B------:R-:W4:Y:S01]  /*00c0*/  LDG.E.128 R40, desc[UR6][R2.64+0x800] ;  /* 0x0008000602287981 */ /* 0x000f22000c1e1d00 */
[----:B---3--:R-:W-:Y:S01]  /*00d0*/  ISETP.NE.U32.AND P1, PT, RZ, UR4, PT ;  /* 0x00000004ff007c0c */ /* 0x008fe2000bf25070 */
[----:B------:R-:W0:Y:S03]  /*00e0*/  S2UR UR4, SR_CTAID.X ;  /* 0x00000000000479c3 */ /* 0x000e260000002500 */
[----:B------:R-:W-:Y:S01]  /*00f0*/  ISETP.NE.AND.EX P1, PT, RZ, UR5, PT, P1 ;  /* 0x00000005ff007c0c */ /* 0x000fe2000bf25310 */
[----:B------:R-:W1:Y:S01]  /*0100*/  LDCU UR5, c[0x0][0x384] ;  /* 0x00007080ff0577ac */ /* 0x000e620008000800 */
[----:B------:R-:W-:-:S11]  /*0110*/  SHF.R.U32.HI R6, RZ, 0x5, R6 ;  /* 0x00000005ff067819 */ /* 0x000fd60000011606 */
[----:B------:R-:W3:Y:S01]  /*0120*/  @P1 LDC.64 R4, c[0x0][0x438] ;  /* 0x00010e00ff041b82 */ /* 0x000ee20000000a00 */
[----:B0-----:R-:W-:-:S06]  /*0130*/  USHF.L.U32 UR4, UR4, 0x2, URZ ;  /* 0x0000000204047899 */ /* 0x001fcc00080006ff */
[----:B------:R-:W-:-:S04]  /*0140*/  LOP3.LUT R6, R6, UR4, RZ, 0xfc, !PT ;  /* 0x0000000406067c12 */ /* 0x000fc8000f8efcff */
[----:B-1----:R-:W-:Y:S01]  /*0150*/  ISETP.GE.AND P2, PT, R6, UR5, PT ;  /* 0x0000000506007c0c */ /* 0x002fe2000bf46270 */
[----:B---3--:R-:W-:-:S05]  /*0160*/  @P1 IMAD.WIDE.U32 R4, R74, 0x10, R4 ;  /* 0x000000104a041825 */ /* 0x008fca00078e0004 */
[----:B------:R-:W5:Y:S04]  /*0170*/  @P1 LDG.E.128 R36, desc[UR6][R4.64] ;  /* 0x0000000604241981 */ /* 0x000f68000c1e1d00 */
[----:B------:R-:W5:Y:S04]  /*0180*/  @P1 LDG.E.128 R32, desc[UR6][R4.64+0x200] ;  /* 0x0002000604201981 */ /* 0x000f68000c1e1d00 */
[----:B------:R-:W5:Y:S04]  /*0190*/  @P1 LDG.E.128 R28, desc[UR6][R4.64+0x400] ;  /* 0x00040006041c1981 */ /* 0x000f68000c1e1d00 */
[----:B------:R-:W5:Y:S04]  /*01a0*/  @P1 LDG.E.128 R24, desc[UR6][R4.64+0x600] ;  /* 0x0006000604181981 */ /* 0x000f68000c1e1d00 */
[----:B------:R0:W5:Y:S01]  /*01b0*/  @P1 LDG.E.128 R20, desc[UR6][R4.64+0x800] ;  /* 0x0008000604141981 */ /* 0x000162000c1e1d00 */
[----:B--2---:R-:W-:-:S02]  /*01c0*/  @P1 MOV R17, R48 ;  /* 0x0000003000111202 */ /* 0x004fc40000000f00 */
[-C--:B------:R-:W-:Y:S02]  /*01d0*/  @P1 MOV R16, R49.reuse ;  /* 0x0000003100101202 */ /* 0x080fe40000000f00 */
[----:B------:R-:W-:Y:S02]  /*01e0*/  @!P1 MOV R17, R48 ;  /* 0x0000003000119202 */ /* 0x000fe40000000f00 */
[----:B------:R-:W-:Y:S02]  /*01f0*/  @!P1 MOV R16, R49 ;  /* 0x0000003100109202 */ /* 0x000fe40000000f00 */
[----:B------:R-:W1:Y:S01]  /*0200*/  LDC.64 R48, c[0x0][0x398] ;  /* 0x0000e600ff307b82 */ /* 0x000e620000000a00 */
[----:B----4-:R-:W-:Y:S02]  /*0210*/  @P1 MOV R73, R8 ;  /* 0x0000000800491202 */ /* 0x010fe40000000f00 */
[----:B------:R-:W-:Y:S02]  /*0220*/  @P1 MOV R72, R9 ;  /* 0x0000000900481202 */ /* 0x000fe40000000f00 */
[----:B------:R-:W-:-:S02]  /*0230*/  @P1 MOV R19, R10 ;  /* 0x0000000a00131202 */ /* 0x000fc40000000f00 */
[----:B------:R-:W-:Y:S02]  /*0240*/  @P1 MOV R18, R11 ;  /* 0x0000000b00121202 */ /* 0x000fe40000000f00 */
[----:B------:R-:W-:Y:S02]  /*0250*/  @!P1 MOV R73, R8 ;  /* 0x0000000800499202 */ /* 0x000fe40000000f00 */
[----:B------:R-:W-:Y:S02]  /*0260*/  @!P1 MOV R72, R9 ;  /* 0x0000000900489202 */ /* 0x000fe40000000f00 */
[----:B------:R-:W-:Y:S02]  /*0270*/  @!P1 MOV R19, R10 ;  /* 0x0000000a00139202 */ /* 0x000fe40000000f00 */
[----:B------:R-:W-:Y:S02]  /*0280*/  @!P1 MOV R18, R11 ;  /* 0x0000000b00129202 */ /* 0x000fe40000000f00 */
[----:B------:R-:W-:-:S02]  /*0290*/  @P1 MOV R15, R50 ;  /* 0x00000032000f1202 */ /* 0x000fc40000000f00 */
[----:B-1----:R-:W-:Y:S02]  /*02a0*/  LOP3.LUT P0, RZ, R48, UR8, RZ, 0xfc, !PT ;  /* 0x0000000830ff7c12 */ /* 0x002fe4000f80fcff */
[----:B------:R-:W-:Y:S02]  /*02b0*/  @P1 MOV R14, R51 ;  /* 0x00000033000e1202 */ /* 0x000fe40000000f00 */
[----:B------:R-:W-:Y:S02]  /*02c0*/  LOP3.LUT P0, RZ, R49, UR9, RZ, 0xfc, P0 ;  /* 0x0000000931ff7c12 */ /* 0x000fe4000800fcff */
[----:B------:R-:W-:Y:S02]  /*02d0*/  @P1 MOV R13, R52 ;  /* 0x00000034000d1202 */ /* 0x000fe40000000f00 */
[----:B------:R-:W-:Y:S02]  /*02e0*/  @P1 MOV R12, R53 ;  /* 0x00000035000c1202 */ /* 0x000fe40000000f00 */
[----:B------:R-:W-:-:S02]  /*02f0*/  @P1 MOV R11, R54 ;  /* 0x00000036000b1202 */ /* 0x000fc40000000f00 */
[----:B------:R-:W-:Y:S02]  /*0300*/  @P1 MOV R10, R55 ;  /* 0x00000037000a1202 */ /* 0x000fe40000000f00 */
[----:B------:R-:W-:Y:S02]  /*0310*/  @P1 MOV R9, R44 ;  /* 0x0000002c00091202 */ /* 0x000fe40000000f00 */
[----:B------:R-:W-:Y:S02]  /*0320*/  @P1 MOV R8, R45 ;  /* 0x0000002d00081202 */ /* 0x000fe40000000f00 */
[----:B------:R-:W-:Y:S02]  /*0330*/  @P1 MOV R7, R46 ;  /* 0x0000002e00071202 */ /* 0x000fe40000000f00 */
[----:B0-----:R-:W-:Y:S02]  /*0340*/  @P1 MOV R5, R47 ;  /* 0x0000002f00051202 */ /* 0x001fe40000000f00 */
[----:B------:R-:W-:-:S02]  /*0350*/  @P1 MOV R4, R40 ;  /* 0x0000002800041202 */ /* 0x000fc40000000f00 */
[----:B------:R-:W-:Y:S02]  /*0360*/  @P1 MOV R3, R41 ;  /* 0x0000002900031202 */ /* 0x000fe40000000f00 */
[----:B------:R-:W-:Y:S02]  /*0370*/  @!P1 MOV R15, R50 ;  /* 0x00000032000f9202 */ /* 0x000fe40000000f00 */
[----:B------:R-:W-:Y:S02]  /*0380*/  @!P1 MOV R14, R51 ;  /* 0x00000033000e9202 */ /* 0x000fe40000000f00 */
[----:B------:R-:W-:Y:S02]  /*0390*/  @!P1 MOV R13, R52 ;  /* 0x00000034000d9202 */ /* 0x000fe40000000f00 */
[----:B------:R-:W-:Y:S02]  /*03a0*/  @!P1 MOV R12, R53 ;  /* 0x00000035000c9202 */ /* 0x000fe40000000f00 */
[----:B------:R-:W-:-:S02]  /*03b0*/  @!P1 MOV R11, R54 ;  /* 0x00000036000b9202 */ /* 0x000fc40000000f00 */
[----:B------:R-:W-:Y:S02]  /*03c0*/  @!P1 MOV R10, R55 ;  /* 0x00000037000a9202 */ /* 0x000fe40000000f00 */
[----:B------:R-:W-:Y:S02]  /*03d0*/  @!P1 MOV R9, R44 ;  /* 0x0000002c00099202 */ /* 0x000fe40000000f00 */
[----:B------:R-:W-:Y:S02]  /*03e0*/  @!P1 MOV R8, R45 ;  /* 0x0000002d00089202 */ /* 0x000fe40000000f00 */
[----:B------:R-:W-:Y:S02]  /*03f0*/  @!P1 MOV R7, R46 ;  /* 0x0000002e00079202 */ /* 0x000fe40000000f00 */
[----:B------:R-:W-:Y:S02]  /*0400*/  @!P1 MOV R5, R47 ;  /* 0x0000002f00059202 */ /* 0x000fe40000000f00 */
[----:B------:R-:W-:-:S02]  /*0410*/  @!P1 MOV R4, R40 ;  /* 0x0000002800049202 */ /* 0x000fc40000000f00 */
[----:B------:R-:W-:Y:S02]  /*0420*/  @!P1 MOV R3, R41 ;  /* 0x0000002900039202 */ /* 0x000fe40000000f00 */
[----:B------:R-:W-:Y:S02]  /*0430*/  @P1 MOV R2, R42 ;  /* 0x0000002a00021202 */ /* 0x000fe40000000f00 */
[----:B------:R-:W-:Y:S01]  /*0440*/  @P1 MOV R0, R43 ;  /* 0x0000002b00001202 */ /* 0x000fe20000000f00 */
[----:B------:R-:W-:Y:S06]  /*0450*/  @P2 EXIT ;  /* 0x000000000000294d */ /* 0x000fec0003800000 */
[----:B------:R-:W0:Y:S01]  /*0460*/  LDCU.U8 UR4, c[0x0][0x410] ;  /* 0x00008200ff0477ac */ /* 0x000e220008000000 */
[----:B------:R-:W-:Y:S02]  /*0470*/  ISETP.NE.U32.AND P2, PT, R48, RZ, PT ;  /* 0x000000ff3000720c */ /* 0x000fe40003f45070 */
[----:B-----5:R-:W-:Y:S02]  /*0480*/  @!P1 CS2R R38, SRZ ;  /* 0x0000000000269805 */ /* 0x020fe4000001ff00 */
[----:B------:R-:W-:Y:S02]  /*0490*/  @!P1 MOV R2, R42 ;  /* 0x0000002a00029202 */ /* 0x000fe40000000f00 */
[----:B------:R-:W-:Y:S02]  /*04a0*/  @!P1 CS2R R36, SRZ ;  /* 0x0000000000249805 */ /* 0x000fe4000001ff00 */
[----:B------:R-:W-:Y:S02]  /*04b0*/  @!P1 MOV R0, R43 ;  /* 0x0000002b00009202 */ /* 0x000fe40000000f00 */
[----:B------:R-:W-:-:S02]  /*04c0*/  @!P1 CS2R R34, SRZ ;  /* 0x0000000000229805 */ /* 0x000fc4000001ff00 */
[----:B------:R-:W-:Y:S02]  /*04d0*/  ISETP.NE.AND.EX P2, PT, R49, RZ, PT, P2 ;  /* 0x000000ff3100720c */ /* 0x000fe40003f45320 */
[----:B------:R-:W-:Y:S02]  /*04e0*/  @!P1 CS2R R32, SRZ ;  /* 0x0000000000209805 */ /* 0x000fe4000001ff00 */
[----:B------:R-:W-:Y:S02]  /*04f0*/  @!P1 CS2R R30, SRZ ;  /* 0x00000000001e9805 */ /* 0x000fe4000001ff00 */
[----:B------:R-:W-:Y:S02]  /*0500*/  @!P1 CS2R R28, SRZ ;  /* 0x00000000001c9805 */ /* 0x000fe4000001ff00 */
[----:B------:R-:W-:Y:S02]  /*0510*/  @!P1 CS2R R26, SRZ ;  /* 0x00000000001a9805 */ /* 0x000fe4000001ff00 */
[----:B------:R-:W-:-:S02]  /*0520*/  @!P1 CS2R R24, SRZ ;  /* 0x0000000000189805 */ /* 0x000fc4000001ff00 */
[----:B------:R-:W-:Y:S02]  /*0530*/  @!P1 CS2R R22, SRZ ;  /* 0x0000000000169805 */ /* 0x000fe4000001ff00 */
[----:B------:R-:W-:Y:S01]  /*0540*/  @!P1 CS2R R20, SRZ ;  /* 0x0000000000149805 */ /* 0x000fe2000001ff00 */
[----:B------:R-:W1:Y:S01]  /*0550*/  LDCU UR5, c[0x0][0x388] ;  /* 0x00007100ff0577ac */ /* 0x000e620008000800 */
[----:B0-----:R-:W-:Y:S01]  /*0560*/  ISETP.NE.AND P3, PT, RZ, UR4, PT ;  /* 0x00000004ff007c0c */ /* 0x001fe2000bf65270 */
[----:B------:R-:W0:Y:S01]  /*0570*/  LDCU UR8, c[0x0][0x448] ;  /* 0x00008900ff0877ac */ /* 0x000e220008000800 */
[----:B------:R-:W2:Y:S01]  /*0580*/  LDCU.64 UR10, c[0x0][0x3a0] ;  /* 0x00007400ff0a77ac */ /* 0x000ea20008000a00 */
[----:B------:R-:W3:Y:S10]  /*0590*/  LDCU.64 UR12, c[0x0][0x398] ;  /* 0x00007300ff0c77ac */ /* 0x000ef40008000a00 */
.L_x_2942:
[----:B--2---:R-:W-:Y:S01]  /*05a0*/  ISETP.NE.U32.AND P1, PT, RZ, UR10, PT ;  /* 0x0000000aff007c0c */ /* 0x004fe2000bf25070 */
[----:B----4-:R-:W2:Y:S01]  /*05b0*/  LDC.64 R98, c[0x0][0x390] ;  /* 0x0000e400ff627b82 */ /* 0x010ea20000000a00 */
[----:B-1----:R-:W-:Y:S02]  /*05c0*/  IMAD R52, R6, UR5, RZ ;  /* 0x0000000506347c24 */ /* 0x002fe4000f8e02ff */
[----:B------:R-:W-:-:S03]  /*05d0*/  ISETP.NE.AND.EX P1, PT, RZ, UR11, PT, P1 ;  /* 0x0000000bff007c0c */ /* 0x000fc6000bf25310 */
[----:B------:R-:W-:Y:S02]  /*05e0*/  SHF.R.S32.HI R53, RZ, 0x1f, R52 ;  /* 0x0000001fff357819 */ /* 0x000fe40000011434 */
[----:B------:R-:W1:Y:S02]  /*05f0*/  @P2 LDC.64 R58, c[0x0][0x398] ;  /* 0x0000e600ff3a2b82 */ /* 0x000e640000000a00 */
[----:B------:R-:W-:-:S04]  /*0600*/  LEA.HI R53, R53, R52, RZ, 0x3 ;  /* 0x0000003435357211 */ /* 0x000fc800078f18ff */
[----:B------:R-:W-:Y:S02]  /*0610*/  LEA.HI.SX32 R57, R53, R74, 0x1d ;  /* 0x0000004a35397211 */ /* 0x000fe400078feaff */
[----:B------:R-:W4:Y:S03]  /*0620*/  @P1 LDC.64 R60, c[0x0][0x3a0] ;  /* 0x0000e800ff3c1b82 */ /* 0x000f260000000a00 */
[----:B--2---:R-:W-:-:S06]  /*0630*/  IMAD.WIDE.U32 R52, R57, 0x10, R98 ;  /* 0x0000001039347825 */ /* 0x004fcc00078e0062 */
[----:B------:R-:W5:Y:S01]  /*0640*/  LDG.E.128 R52, desc[UR6][R52.64] ;  /* 0x0000000634347981 */ /* 0x000f62000c1e1d00 */
[----:B-1----:R-:W-:-:S05]  /*0650*/  @P2 IMAD.WIDE.U32 R58, R57, 0x10, R58 ;  /* 0x00000010393a2825 */ /* 0x002fca00078e003a */
[----:B------:R1:W5:Y:S01]  /*0660*/  @P2 LDG.E.128 R40, desc[UR6][R58.64] ;  /* 0x000000063a282981 */ /* 0x000362000c1e1d00 */
[----:B----4-:R-:W-:-:S05]  /*0670*/  @P1 IMAD.WIDE.U32 R60, R57, 0x10, R60 ;  /* 0x00000010393c1825 */ /* 0x010fca00078e003c */
[----:B------:R1:W5:Y:S01]  /*0680*/  @P1 LDG.E.128 R44, desc[UR6][R60.64] ;  /* 0x000000063c2c1981 */ /* 0x000362000c1e1d00 */
[----:B------:R-:W-:Y:S05]  /*0690*/  @!P2 BRA `(.L_x_2921) ;  /* 0x00000004002ca947 */ /* 0x000fea0003800000 */
[----:B------:R-:W-:Y:S05]  /*06a0*/  @!P1 BRA `(.L_x_2922) ;  /* 0x0000000000b49947 */ /* 0x000fea0003800000 */
[----:B-----5:R-:W-:Y:S02]  /*06b0*/  HADD2.F32 R48, -RZ, R52.H0_H0 ;  /* 0x20000034ff307230 */ /* 0x020fe40000004100 */
[----:B------:R-:W-:Y:S02]  /*06c0*/  HADD2.F32 R49, -RZ, R40.H0_H0 ;  /* 0x20000028ff317230 */ /* 0x000fe40000004100 */
[----:B------:R-:W-:Y:S02]  /*06d0*/  HADD2.F32 R52, -RZ, R52.H1_H1 ;  /* 0x30000034ff347230 */ /* 0x000fe40000004100 */
[----:B------:R-:W-:Y:S02]  /*06e0*/  HADD2.F32 R50, -RZ, R53.H0_H0 ;  /* 0x20000035ff327230 */ /* 0x000fe40000004100 */
[----:B------:R-:W-:Y:S01]  /*06f0*/  FADD.FTZ R48, R48, R49 ;  /* 0x0000003130307221 */ /* 0x000fe20000010000 */
[----:B-1----:R-:W-:Y:S02]  /*0700*/  HADD2.F32 R58, -RZ, R54.H1_H1 ;  /* 0x30000036ff3a7230 */ /* 0x002fe40000004100 */
[----:B------:R-:W-:-:S02]  /*0710*/  HADD2.F32 R49, -RZ, R40.H1_H1 ;  /* 0x30000028ff317230 */ /* 0x000fc40000004100 */
[----:B------:R-:W-:Y:S02]  /*0720*/  HADD2.F32 R51, -RZ, R41.H0_H0 ;  /* 0x20000029ff337230 */ /* 0x000fe40000004100 */
[----:B------:R-:W-:Y:S02]  /*0730*/  HADD2.F32 R59, -RZ, R42.H1_H1 ;  /* 0x3000002aff3b7230 */ /* 0x000fe40000004100 */
[----:B------:R-:W-:Y:S01]  /*0740*/  FADD.FTZ R52, R52, R49 ;  /* 0x0000003134347221 */ /* 0x000fe20000010000 */
[----:B------:R-:W-:Y:S02]  /*0750*/  HADD2.F32 R56, -RZ, R54.H0_H0 ;  /* 0x20000036ff387230 */ /* 0x000fe40000004100 */
[----:B------:R-:W-:Y:S01]  /*0760*/  FADD.FTZ R50, R50, R51 ;  /* 0x0000003332327221 */ /* 0x000fe20000010000 */
[----:B------:R-:W-:Y:S02]  /*0770*/  HADD2.F32 R53, -RZ, R53.H1_H1 ;  /* 0x30000035ff357230 */ /* 0x000fe40000004100 */
        /* <DEDUP_REMOVED lines=8> */
[----:B------:R-:W-:Y:S01]  /*0800*/  FADD.FTZ R55, R56, R55 ;  /* 0x0000003738377221 */ /* 0x000fe20000010000 */
[----:B------:R-:W-:-:S02]  /*0810*/  HADD2.F32 R51, -RZ, R45.H0_H0 ;  /* 0x2000002dff337230 */ /* 0x000fc40000004100 */
        /* <DEDUP_REMOVED lines=22> */
.L_x_2922:
[----:B-----5:R-:W-:Y:S02]  /*0980*/  HADD2.F32 R56, -RZ, R52.H0_H0 ;  /* 0x20000034ff387230 */ /* 0x020fe40000004100 */
[----:B-1----:R-:W-:Y:S02]  /*0990*/  HADD2.F32 R60, -RZ, R54.H0_H0 ;  /* 0x20000036ff3c7230 */ /* 0x002fe40000004100 */
        /* <DEDUP_REMOVED lines=27> */
.L_x_2921:
[----:B------:R-:W-:Y:S05]  /*0b50*/  @!P1 BRA `(.L_x_2924) ;  /* 0x0000000000749947 */ /* 0x000fea0003800000 */
        /* <DEDUP_REMOVED lines=29> */
.L_x_2924:
[--C-:B-----5:R-:W-:Y:S02]  /*0d30*/  HADD2.F32 R56, -RZ, R52.reuse.H0_H0 ;  /* 0x20000034ff387230 */ /* 0x120fe40000004100 */
[----:B-1----:R-:W-:Y:S02]  /*0d40*/  HADD2.F32 R59, -RZ, R52.H1_H1 ;  /* 0x30000034ff3b7230 */ /* 0x002fe40000004100 */
[--C-:B------:R-:W-:Y:S02]  /*0d50*/  HADD2.F32 R58, -RZ, R53.reuse.H0_H0 ;  /* 0x20000035ff3a7230 */ /* 0x100fe40000004100 */
[----:B------:R-:W-:Y:S02]  /*0d60*/  HADD2.F32 R61, -RZ, R53.H1_H1 ;  /* 0x30000035ff3d7230 */ /* 0x000fe40000004100 */
[--C-:B------:R-:W-:Y:S02]  /*0d70*/  HADD2.F32 R60, -RZ, R54.reuse.H0_H0 ;  /* 0x20000036ff3c7230 */ /* 0x100fe40000004100 */
[----:B------:R-:W-:-:S02]  /*0d80*/  HADD2.F32 R63, -RZ, R54.H1_H1 ;  /* 0x30000036ff3f7230 */ /* 0x000fc40000004100 */
[--C-:B------:R-:W-:Y:S02]  /*0d90*/  HADD2.F32 R62, -RZ, R55.reuse.H0_H0 ;  /* 0x20000037ff3e7230 */ /* 0x100fe40000004100 */
[----:B------:R-:W-:-:S07]  /*0da0*/  HADD2.F32 R67, -RZ, R55.H1_H1 ;  /* 0x30000037ff437230 */ /* 0x000fce0000004100 */
.L_x_2923:
[----:B------:R-:W1:Y:S01]  /*0db0*/  @P0 LDC.64 R68, c[0x0][0x3a8] ;  /* 0x0000ea00ff440b82 */ /* 0x000e620000000a00 */
[----:B------:R-:W-:-:S05]  /*0dc0*/  IADD3 R64, PT, PT, R57, 0x20, RZ ;  /* 0x0000002039407810 */ /* 0x000fca0007ffe0ff */
[----:B------:R-:W-:Y:S02]  /*0dd0*/  IMAD.WIDE.U32 R52, R64, 0x10, R98 ;  /* 0x0000001040347825 */ /* 0x000fe400078e0062 */
[----:B------:R-:W2:Y:S08]  /*0de0*/  @P2 LDC.64 R70, c[0x0][0x398] ;  /* 0x0000e600ff462b82 */ /* 0x000eb00000000a00 */
[----:B------:R-:W4:Y:S01]  /*0df0*/  @P1 LDC.64 R76, c[0x0][0x3a0] ;  /* 0x0000e800ff4c1b82 */ /* 0x000f220000000a00 */
[----:B-1----:R-:W-:-:S05]  /*0e00*/  @P0 IMAD.WIDE.U32 R68, R57, 0x10, R68 ;  /* 0x0000001039440825 */ /* 0x002fca00078e0044 */
[----:B------:R1:W-:Y:S01]  /*0e10*/  @P0 STG.E.128 desc[UR6][R68.64], R48 ;  /* 0x0000003044000986 */ /* 0x0003e2000c101d06 */
[----:B--2---:R-:W-:-:S03]  /*0e20*/  @P2 IMAD.WIDE.U32 R70, R64, 0x10, R70 ;  /* 0x0000001040462825 */ /* 0x004fc600078e0046 */
[----:B------:R-:W5:Y:S04]  /*0e30*/  LDG.E.128 R52, desc[UR6][R52.64] ;  /* 0x0000000634347981 */ /* 0x000f68000c1e1d00 */
[----:B------:R1:W5:Y:S01]  /*0e40*/  @P2 LDG.E.128 R40, desc[UR6][R70.64] ;  /* 0x0000000646282981 */ /* 0x000362000c1e1d00 */
[----:B----4-:R-:W-:-:S05]  /*0e50*/  @P1 IMAD.WIDE.U32 R76, R64, 0x10, R76 ;  /* 0x00000010404c1825 */ /* 0x010fca00078e004c */
[----:B------:R1:W5:Y:S01]  /*0e60*/  @P1 LDG.E.128 R44, desc[UR6][R76.64] ;  /* 0x000000064c2c1981 */ /* 0x000362000c1e1d00 */
[----:B---3--:R-:W-:-:S04]  /*0e70*/  UISETP.NE.U32.AND UP0, UPT, UR12, URZ, UPT ;  /* 0x000000ff0c00728c */ /* 0x008fc8000bf05070 */
        /* <DEDUP_REMOVED lines=14> */
.L_x_2926:
[----:B-----5:R-:W-:Y:S02]  /*0f60*/  HADD2.F32 R65, -RZ, R52.H0_H0 ;  /* 0x20000034ff417230 */ /* 0x020fe40000004100 */
[----:B------:R-:W-:Y:S02]  /*0f70*/  HADD2.F32 R66, -RZ, R53.H0_H0 ;  /* 0x20000035ff427230 */ /* 0x000fe40000004100 */
[----:B------:R-:W-:Y:S02]  /*0f80*/  HADD2.F32 R69, -RZ, R54.H0_H0 ;  /* 0x20000036ff457230 */ /* 0x000fe40000004100 */
[----:B------:R-:W-:Y:S02]  /*0f90*/  HADD2.F32 R48, -RZ, R44.H0_H0 ;  /* 0x2000002cff307230 */ /* 0x000fe40000004100 */
[----:B------:R-:W-:Y:S02]  /*0fa0*/  HADD2.F32 R49, -RZ, R45.H0_H0 ;  /* 0x2000002dff317230 */ /* 0x000fe40000004100 */
[----:B------:R-:W-:-:S02]  /*0fb0*/  HADD2.F32 R50, -RZ, R46.H0_H0 ;  /* 0x2000002eff327230 */ /* 0x000fc40000004100 */
[----:B------:R-:W-:Y:S01]  /*0fc0*/  FADD.FTZ R65, R48, R65 ;  /* 0x0000004130417221 */ /* 0x000fe20000010000 */
[--C-:B------:R-:W-:Y:S02]  /*0fd0*/  HADD2.F32 R70, -RZ, R55.reuse.H0_H0 ;  /* 0x20000037ff467230 */ /* 0x100fe40000004100 */
        /* <DEDUP_REMOVED lines=21> */
.L_x_2925:
        /* <DEDUP_REMOVED lines=32> */
.L_x_2928:
[----:B-----5:R-:W-:Y:S02]  /*1330*/  HADD2.F32 R48, -RZ, R52.H0_H0 ;  /* 0x20000034ff307230 */ /* 0x020fe40000004100 */
[----:B------:R-:W-:Y:S02]  /*1340*/  HADD2.F32 R50, -RZ, R53.H0_H0 ;  /* 0x20000035ff327230 */ /* 0x000fe40000004100 */
[----:B------:R-:W-:Y:S02]  /*1350*/  HADD2.F32 R49, -RZ, R40.H0_H0 ;  /* 0x20000028ff317230 */ /* 0x000fe40000004100 */
[----:B------:R-:W-:Y:S02]  /*1360*/  HADD2.F32 R65, -RZ, R54.H0_H0 ;  /* 0x20000036ff417230 */ /* 0x000fe40000004100 */
[----:B------:R-:W-:Y:S02]  /*1370*/  HADD2.F32 R51, -RZ, R41.H0_H0 ;  /* 0x20000029ff337230 */ /* 0x000fe40000004100 */
[----:B------:R-:W-:Y:S01]  /*1380*/  FADD.FTZ R48, R49, R48 ;  /* 0x0000003031307221 */ /* 0x000fe20000010000 */
[----:B------:R-:W-:-:S02]  /*1390*/  HADD2.F32 R66, -RZ, R42.H0_H0 ;  /* 0x2000002aff427230 */ /* 0x000fc40000004100 */
[----:B------:R-:W-:Y:S02]  /*13a0*/  HADD2.F32 R68, -RZ, R54.H1_H1 ;  /* 0x30000036ff447230 */ /* 0x000fe40000004100 */
[----:B------:R-:W-:Y:S01]  /*13b0*/  FADD.FTZ R50, R51, R50 ;  /* 0x0000003233327221 */ /* 0x000fe20000010000 */
[----:B------:R-:W-:Y:S02]  /*13c0*/  HADD2.F32 R53, -RZ, R53.H1_H1 ;  /* 0x30000035ff357230 */ /* 0x000fe40000004100 */
[----:B------:R-:W-:Y:S01]  /*13d0*/  FADD.FTZ R69, R66, R65 ;  /* 0x0000004142457221 */ /* 0x000fe20000010000 */
[----:B------:R-:W-:Y:S02]  /*13e0*/  HADD2.F32 R54, -RZ, R41.H1_H1 ;  /* 0x30000029ff367230 */ /* 0x000fe40000004100 */
[--C-:B------:R-:W-:Y:S02]  /*13f0*/  HADD2.F32 R70, -RZ, R55.reuse.H0_H0 ;  /* 0x20000037ff467230 */ /* 0x100fe40000004100 */
[----:B------:R-:W-:-:S02]  /*1400*/  HADD2.F32 R75, -RZ, R55.H1_H1 ;  /* 0x30000037ff4b7230 */ /* 0x000fc40000004100 */
[----:B------:R-:W-:Y:S01]  /*1410*/  FADD.FTZ R53, R54, R53 ;  /* 0x0000003536357221 */ /* 0x000fe20000010000 */
[----:B------:R-:W-:Y:S02]  /*1420*/  HADD2.F32 R52, -RZ, R52.H1_H1 ;  /* 0x30000034ff347230 */ /* 0x000fe40000004100 */
[----:B------:R-:W-:Y:S02]  /*1430*/  HADD2.F32 R49, -RZ, R40.H1_H1 ;  /* 0x30000028ff317230 */ /* 0x000fe40000004100 */
[----:B------:R-:W-:Y:S02]  /*1440*/  HADD2.F32 R55, -RZ, R42.H1_H1 ;  /* 0x3000002aff377230 */ /* 0x000fe40000004100 */
[----:B------:R-:W-:Y:S02]  /*1450*/  HADD2.F32 R65, -RZ, R44.H0_H0 ;  /* 0x2000002cff417230 */ /* 0x000fe40000004100 */
[----:B------:R-:W-:Y:S01]  /*1460*/  FADD.FTZ R49, R49, R52 ;  /* 0x0000003431317221 */ /* 0x000fe20000010000 */
[----:B------:R-:W-:-:S02]  /*1470*/  HADD2.F32 R51, -RZ, R45.H0_H0 ;  /* 0x2000002dff337230 */ /* 0x000fc40000004100 */
        /* <DEDUP_REMOVED lines=23> */
.L_x_2927:
[----:B------:R-:W1:Y:S01]  /*15f0*/  @P1 LDC.64 R52, c[0x0][0x3a0] ;  /* 0x0000e800ff341b82 */ /* 0x000e620000000a00 */
[----:B------:R-:W-:-:S07]  /*1600*/  IADD3 R77, PT, PT, R57, 0x40, RZ ;  /* 0x00000040394d7810 */ /* 0x000fce0007ffe0ff */
[----:B------:R-:W2:Y:S08]  /*1610*/  @P0 LDC.64 R80, c[0x0][0x3a8] ;  /* 0x0000ea00ff500b82 */ /* 0x000eb00000000a00 */
[----:B------:R-:W3:Y:S01]  /*1620*/  @P2 LDC.64 R82, c[0x0][0x398] ;  /* 0x0000e600ff522b82 */ /* 0x000ee20000000a00 */
[----:B-1----:R-:W-:-:S04]  /*1630*/  @P1 IMAD.WIDE.U32 R84, R77, 0x10, R52 ;  /* 0x000000104d541825 */ /* 0x002fc800078e0034 */
[----:B------:R-:W-:-:S04]  /*1640*/  IMAD.WIDE.U32 R52, R77, 0x10, R98 ;  /* 0x000000104d347825 */ /* 0x000fc800078e0062 */
[----:B--2---:R-:W-:-:S05]  /*1650*/  @P0 IMAD.WIDE.U32 R80, R64, 0x10, R80 ;  /* 0x0000001040500825 */ /* 0x004fca00078e0050 */
[----:B------:R1:W-:Y:S01]  /*1660*/  @P0 STG.E.128 desc[UR6][R80.64], R48 ;  /* 0x0000003050000986 */ /* 0x0003e2000c101d06 */
[----:B---3--:R-:W-:-:S03]  /*1670*/  @P2 IMAD.WIDE.U32 R82, R77, 0x10, R82 ;  /* 0x000000104d522825 */ /* 0x008fc600078e0052 */
[----:B------:R1:W5:Y:S04]  /*1680*/  @P1 LDG.E.128 R44, desc[UR6][R84.64] ;  /* 0x00000006542c1981 */ /* 0x000368000c1e1d00 */
[----:B------:R1:W5:Y:S04]  /*1690*/  @P2 LDG.E.128 R40, desc[UR6][R82.64] ;  /* 0x0000000652282981 */ /* 0x000368000c1e1d00 */
[----:B------:R-:W5:Y:S01]  /*16a0*/  LDG.E.128 R52, desc[UR6][R52.64] ;  /* 0x0000000634347981 */ /* 0x000f62000c1e1d00 */
[----:B------:R-:W-:Y:S05]  /*16b0*/  BRA.U UP0, `(.L_x_2929) ;  /* 0x00000001009c7547 */ /* 0x000fea000b800000 */
[----:B------:R-:W-:Y:S05]  /*16c0*/  BRA.U UP1, `(.L_x_2930) ;  /* 0x0000000101247547 */ /* 0x000fea000b800000 */
[--C-:B-----5:R-:W-:Y:S02]  /*16d0*/  HADD2.F32 R75, -RZ, R52.reuse.H0_H0 ;  /* 0x20000034ff4b7230 */ /* 0x120fe40000004100 */
[----:B-1----:R-:W-:Y:S02]  /*16e0*/  HADD2.F32 R80, -RZ, R52.H1_H1 ;  /* 0x30000034ff507230 */ /* 0x002fe40000004100 */
[--C-:B------:R-:W-:Y:S02]  /*16f0*/  HADD2.F32 R78, -RZ, R53.reuse.H0_H0 ;  /* 0x20000035ff4e7230 */ /* 0x100fe40000004100 */
[----:B------:R-:W-:Y:S02]  /*1700*/  HADD2.F32 R83, -RZ, R53.H1_H1 ;  /* 0x30000035ff537230 */ /* 0x000fe40000004100 */
[--C-:B------:R-:W-:Y:S02]  /*1710*/  HADD2.F32 R81, -RZ, R54.reuse.H0_H0 ;  /* 0x20000036ff517230 */ /* 0x100fe40000004100 */
[----:B------:R-:W-:-:S02]  /*1720*/  HADD2.F32 R84, -RZ, R54.H1_H1 ;  /* 0x30000036ff547230 */ /* 0x000fc40000004100 */
[--C-:B------:R-:W-:Y:S02]  /*1730*/  HADD2.F32 R82, -RZ, R55.reuse.H0_H0 ;  /* 0x20000037ff527230 */ /* 0x100fe40000004100 */
[----:B------:R-:W-:Y:S01]  /*1740*/  HADD2.F32 R87, -RZ, R55.H1_H1 ;  /* 0x30000037ff577230 */ /* 0x000fe20000004100 */
[----:B------:R-:W-:Y:S06]  /*1750*/  BRA `(.L_x_2931) ;  /* 0x00000004009c7947 */ /* 0x000fec0003800000 */
.L_x_2930:
[----:B-----5:R-:W-:Y:S02]  /*1760*/  HADD2.F32 R75, -RZ, R52.H0_H0 ;  /* 0x20000034ff4b7230 */ /* 0x020fe40000004100 */
[----:B------:R-:W-:Y:S02]  /*1770*/  HADD2.F32 R78, -RZ, R53.H0_H0 ;  /* 0x20000035ff4e7230 */ /* 0x000fe40000004100 */
[----:B-1----:R-:W-:Y:S02]  /*1780*/  HADD2.F32 R81, -RZ, R54.H0_H0 ;  /* 0x20000036ff517230 */ /* 0x002fe40000004100 */
        /* <DEDUP_REMOVED lines=26> */
.L_x_2929:
[----:B------:R-:W-:Y:S05]  /*1930*/  BRA.U UP1, `(.L_x_2932) ;  /* 0x0000000101747547 */ /* 0x000fea000b800000 */
        /* <DEDUP_REMOVED lines=29> */
.L_x_2932:
[----:B-1---5:R-:W-:Y:S02]  /*1b10*/  HADD2.F32 R48, -RZ, R52.H0_H0 ;  /* 0x20000034ff307230 */ /* 0x022fe40000004100 */
[----:B------:R-:W-:Y:S02]  /*1b20*/  HADD2.F32 R50, -RZ, R53.H0_H0 ;  /* 0x20000035ff327230 */ /* 0x000fe40000004100 */
[----:B------:R-:W-:Y:S02]  /*1b30*/  HADD2.F32 R49, -RZ, R40.H0_H0 ;  /* 0x20000028ff317230 */ /* 0x000fe40000004100 */
[----:B------:R-:W-:Y:S02]  /*1b40*/  HADD2.F32 R75, -RZ, R54.H0_H0 ;  /* 0x20000036ff4b7230 */ /* 0x000fe40000004100 */
[----:B------:R-:W-:Y:S02]  /*1b50*/  HADD2.F32 R51, -RZ, R41.H0_H0 ;  /* 0x20000029ff337230 */ /* 0x000fe40000004100 */
[----:B------:R-:W-:Y:S01]  /*1b60*/  FADD.FTZ R48, R49, R48 ;  /* 0x0000003031307221 */ /* 0x000fe20000010000 */
[----:B------:R-:W-:-:S02]  /*1b70*/  HADD2.F32 R78, -RZ, R42.H0_H0 ;  /* 0x2000002aff4e7230 */ /* 0x000fc40000004100 */
[--C-:B------:R-:W-:Y:S02]  /*1b80*/  HADD2.F32 R82, -RZ, R55.reuse.H0_H0 ;  /* 0x20000037ff527230 */ /* 0x100fe40000004100 */
[----:B------:R-:W-:Y:S01]  /*1b90*/  FADD.FTZ R50, R51, R50 ;  /* 0x0000003233327221 */ /* 0x000fe20000010000 */
[----:B------:R-:W-:Y:S02]  /*1ba0*/  HADD2.F32 R84, -RZ, R55.H1_H1 ;  /* 0x30000037ff547230 */ /* 0x000fe40000004100 */
[----:B------:R-:W-:Y:S01]  /*1bb0*/  FADD.FTZ R81, R78, R75 ;  /* 0x0000004b4e517221 */ /* 0x000fe20000010000 */
[----:B------:R-:W-:Y:S02]  /*1bc0*/  HADD2.F32 R52, -RZ, R52.H1_H1 ;  /* 0x30000034ff347230 */ /* 0x000fe40000004100 */
[----:B------:R-:W-:Y:S02]  /*1bd0*/  HADD2.F32 R80, -RZ, R54.H1_H1 ;  /* 0x30000036ff507230 */ /* 0x000fe40000004100 */
[----:B------:R-:W-:-:S02]  /*1be0*/  HADD2.F32 R49, -RZ, R40.H1_H1 ;  /* 0x30000028ff317230 */ /* 0x000fc40000004100 */
[----:B------:R-:W-:Y:S02]  /*1bf0*/  HADD2.F32 R55, -RZ, R42.H1_H1 ;  /* 0x3000002aff377230 */ /* 0x000fe40000004100 */
[----:B------:R-:W-:Y:S02]  /*1c00*/  HADD2.F32 R85, -RZ, R43.H1_H1 ;  /* 0x3000002bff557230 */ /* 0x000fe40000004100 */
        /* <DEDUP_REMOVED lines=8> */
[----:B------:R-:W-:Y:S01]  /*1c90*/  FADD.FTZ R78, R51, R50 ;  /* 0x00000032334e7221 */ /* 0x000fe20000010000 */
[----:B------:R-:W-:Y:S02]  /*1ca0*/  HADD2.F32 R83, -RZ, R43.H0_H0 ;  /* 0x2000002bff537230 */ /* 0x000fe40000004100 */
        /* <DEDUP_REMOVED lines=18> */
.L_x_2931:
[----:B------:R-:W1:Y:S01]  /*1dd0*/  @P0 LDC.64 R92, c[0x0][0x3a8] ;  /* 0x0000ea00ff5c0b82 */ /* 0x000e620000000a00 */
[----:B------:R-:W-:-:S05]  /*1de0*/  IADD3 R86, PT, PT, R57, 0x60, RZ ;  /* 0x0000006039567810 */ /* 0x000fca0007ffe0ff */
[----:B------:R-:W-:Y:S02]  /*1df0*/  IMAD.WIDE.U32 R52, R86, 0x10, R98 ;  /* 0x0000001056347825 */ /* 0x000fe400078e0062 */
[----:B------:R-:W2:Y:S08]  /*1e00*/  @P2 LDC.64 R90, c[0x0][0x398] ;  /* 0x0000e600ff5a2b82 */ /* 0x000eb00000000a00 */
[----:B------:R-:W3:Y:S01]  /*1e10*/  @P1 LDC.64 R88, c[0x0][0x3a0] ;  /* 0x0000e800ff581b82 */ /* 0x000ee20000000a00 */
[----:B-1----:R-:W-:-:S05]  /*1e20*/  @P0 IMAD.WIDE.U32 R92, R77, 0x10, R92 ;  /* 0x000000104d5c0825 */ /* 0x002fca00078e005c */
[----:B------:R1:W-:Y:S01]  /*1e30*/  @P0 STG.E.128 desc[UR6][R92.64], R48 ;  /* 0x000000305c000986 */ /* 0x0003e2000c101d06 */
[----:B--2---:R-:W-:-:S03]  /*1e40*/  @P2 IMAD.WIDE.U32 R90, R86, 0x10, R90 ;  /* 0x00000010565a2825 */ /* 0x004fc600078e005a */
[----:B------:R-:W5:Y:S04]  /*1e50*/  LDG.E.128 R52, desc[UR6][R52.64] ;  /* 0x0000000634347981 */ /* 0x000f68000c1e1d00 */
[----:B------:R1:W5:Y:S01]  /*1e60*/  @P2 LDG.E.128 R40, desc[UR6][R90.64] ;  /* 0x000000065a282981 */ /* 0x000362000c1e1d00 */
[----:B---3--:R-:W-:-:S05]  /*1e70*/  @P1 IMAD.WIDE.U32 R88, R86, 0x10, R88 ;  /* 0x0000001056581825 */ /* 0x008fca00078e0058 */
[----:B------:R1:W5:Y:S01]  /*1e80*/  @P1 LDG.E.128 R44, desc[UR6][R88.64] ;  /* 0x00000006582c1981 */ /* 0x000362000c1e1d00 */
        /* <DEDUP_REMOVED lines=11> */
.L_x_2934:
[----:B-----5:R-:W-:Y:S02]  /*1f40*/  HADD2.F32 R85, -RZ, R52.H0_H0 ;  /* 0x20000034ff557230 */ /* 0x020fe40000004100 */
[----:B-1----:R-:W-:Y:S02]  /*1f50*/  HADD2.F32 R88, -RZ, R53.H0_H0 ;  /* 0x20000035ff587230 */ /* 0x002fe40000004100 */
        /* <DEDUP_REMOVED lines=27> */
.L_x_2933:
[----:B------:R-:W-:Y:S05]  /*2110*/  BRA.U UP1, `(.L_x_2936) ;  /* 0x0000000101747547 */ /* 0x000fea000b800000 */
        /* <DEDUP_REMOVED lines=29> */
.L_x_2936:
[----:B-1---5:R-:W-:Y:S02]  /*22f0*/  HADD2.F32 R48, -RZ, R52.H0_H0 ;  /* 0x20000034ff307230 */ /* 0x022fe40000004100 */
        /* <DEDUP_REMOVED lines=11> */
[----:B------:R-:W-:Y:S02]  /*23b0*/  HADD2.F32 R52, -RZ, R52.H1_H1 ;  /* 0x30000034ff347230 */ /* 0x000fe40000004100 */
[----:B------:R-:W-:-:S02]  /*23c0*/  HADD2.F32 R49, -RZ, R40.H1_H1 ;  /* 0x30000028ff317230 */ /* 0x000fc40000004100 */
[----:B------:R-:W-:Y:S01]  /*23d0*/  FADD.FTZ R53, R54, R53 ;  /* 0x0000003536357221 */ /* 0x000fe20000010000 */
[----:B------:R-:W-:Y:S02]  /*23e0*/  HADD2.F32 R90, -RZ, R42.H1_H1 ;  /* 0x3000002aff5a7230 */ /* 0x000fe40000004100 */
        /* <DEDUP_REMOVED lines=8> */
[--C-:B------:R-:W-:Y:S02]  /*2470*/  HADD2.F32 R55, -RZ, R43.reuse.H0_H0 ;  /* 0x2000002bff377230 */ /* 0x100fe40000004100 */
[----:B------:R-:W-:Y:S02]  /*2480*/  HADD2.F32 R54, -RZ, R43.H1_H1 ;  /* 0x3000002bff367230 */ /* 0x000fe40000004100 */
[--C-:B------:R-:W-:Y:S02]  /*2490*/  HADD2.F32 R94, -RZ, R46.reuse.H1_H1 ;  /* 0x3000002eff5e7230 */ /* 0x100fe40000004100 */
        /* <DEDUP_REMOVED lines=11> */
[----:B------:R-:W-:Y:S01]  /*2550*/  F2FP.F16.F32.PACK_AB R50, R94, R91 ;  /* 0x0000005b5e32723e */ /* 0x000fe200000000ff */
[----:B------:R-:W-:Y:S01]  /*2560*/  FADD.FTZ R89, R48, R53 ;  /* 0x0000003530597221 */ /* 0x000fe20000010000 */
[----:B------:R-:W-:-:S02]  /*2570*/  FADD.FTZ R90, R90, R49 ;  /* 0x000000315a5a7221 */ /* 0x000fc40000010000 */
[----:B------:R-:W-:Y:S02]  /*2580*/  F2FP.F16.F32.PACK_AB R51, R95, R92 ;  /* 0x0000005c5f33723e */ /* 0x000fe400000000ff */
[----:B------:R-:W-:Y:S02]  /*2590*/  F2FP.F16.F32.PACK_AB R49, R89, R88 ;  /* 0x000000585931723e */ /* 0x000fe400000000ff */
[----:B------:R-:W-:-:S07]  /*25a0*/  F2FP.F16.F32.PACK_AB R48, R90, R85 ;  /* 0x000000555a30723e */ /* 0x000fce00000000ff */
.L_x_2935:
        /* <DEDUP_REMOVED lines=15> */
[----:B------:R-:W-:Y:S02]  /*26a0*/  HADD2.F32 R98, -RZ, R52.H1_H1 ;  /* 0x30000034ff627230 */ /* 0x000fe40000004100 */
[--C-:B------:R-:W-:Y:S02]  /*26b0*/  HADD2.F32 R52, -RZ, R53.reuse.H0_H0 ;  /* 0x20000035ff347230 */ /* 0x100fe40000004100 */
[--C-:B------:R-:W-:Y:S02]  /*26c0*/  HADD2.F32 R97, -RZ, R54.reuse.H0_H0 ;  /* 0x20000036ff617230 */ /* 0x100fe40000004100 */
[----:B-1----:R-:W-:Y:S02]  /*26d0*/  HADD2.F32 R100, -RZ, R54.H1_H1 ;  /* 0x30000036ff647230 */ /* 0x002fe40000004100 */
[----:B------:R-:W-:-:S02]  /*26e0*/  HADD2.F32 R53, -RZ, R53.H1_H1 ;  /* 0x30000035ff357230 */ /* 0x000fc40000004100 */
[--C-:B------:R-:W-:Y:S02]  /*26f0*/  HADD2.F32 R54, -RZ, R55.reuse.H0_H0 ;  /* 0x20000037ff367230 */ /* 0x100fe40000004100 */
[----:B------:R-:W-:Y:S01]  /*2700*/  HADD2.F32 R105, -RZ, R55.H1_H1 ;  /* 0x30000037ff697230 */ /* 0x000fe20000004100 */
[----:B------:R-:W-:Y:S06]  /*2710*/  BRA `(.L_x_2939) ;  /* 0x00000004009c7947 */ /* 0x000fec0003800000 */
.L_x_2938:
[--C-:B-----5:R-:W-:Y:S02]  /*2720*/  HADD2.F32 R93, -RZ, R52.reuse.H0_H0 ;  /* 0x20000034ff5d7230 */ /* 0x120fe40000004100 */
[----:B------:R-:W-:Y:S02]  /*2730*/  HADD2.F32 R98, -RZ, R52.H1_H1 ;  /* 0x30000034ff627230 */ /* 0x000fe40000004100 */
[----:B------:R-:W-:Y:S02]  /*2740*/  HADD2.F32 R52, -RZ, R53.H0_H0 ;  /* 0x20000035ff347230 */ /* 0x000fe40000004100 */
[----:B------:R-:W-:Y:S02]  /*2750*/  HADD2.F32 R97, -RZ, R54.H0_H0 ;  /* 0x20000036ff617230 */ /* 0x000fe40000004100 */
[----:B-1----:R-:W-:Y:S02]  /*2760*/  HADD2.F32 R48, -RZ, R44.H0_H0 ;  /* 0x2000002cff307230 */ /* 0x002fe40000004100 */
[----:B------:R-:W-:-:S02]  /*2770*/  HADD2.F32 R49, -RZ, R45.H0_H0 ;  /* 0x2000002dff317230 */ /* 0x000fc40000004100 */
[----:B------:R-:W-:Y:S02]  /*2780*/  HADD2.F32 R50, -RZ, R46.H0_H0 ;  /* 0x2000002eff327230 */ /* 0x000fe40000004100 */
[----:B------:R-:W-:Y:S01]  /*2790*/  FADD.FTZ R93, R48, R93 ;  /* 0x0000005d305d7221 */ /* 0x000fe20000010000 */
[----:B------:R-:W-:Y:S02]  /*27a0*/  HADD2.F32 R100, -RZ, R54.H1_H1 ;  /* 0x30000036ff647230 */ /* 0x000fe40000004100 */
[----:B------:R-:W-:Y:S01]  /*27b0*/  FADD.FTZ R52, R49, R52 ;  /* 0x0000003431347221 */ /* 0x000fe20000010000 */
[--C-:B------:R-:W-:Y:S02]  /*27c0*/  HADD2.F32 R54, -RZ, R55.reuse.H0_H0 ;  /* 0x20000037ff367230 */ /* 0x100fe40000004100 */
[----:B------:R-:W-:Y:S01]  /*27d0*/  FADD.FTZ R97, R50, R97 ;  /* 0x0000006132617221 */ /* 0x000fe20000010000 */
        /* <DEDUP_REMOVED lines=17> */
.L_x_2937:
[----:B------:R-:W-:Y:S05]  /*28f0*/  BRA.U UP1, `(.L_x_2940) ;  /* 0x0000000101747547 */ /* 0x000fea000b800000 */
        /* <DEDUP_REMOVED lines=29> */
.L_x_2940:
[----:B-1---5:R-:W-:Y:S02]  /*2ad0*/  HADD2.F32 R48, -RZ, R52.H0_H0 ;  /* 0x20000034ff307230 */ /* 0x022fe40000004100 */
[----:B------:R-:W-:Y:S02]  /*2ae0*/  HADD2.F32 R49, -RZ, R40.H0_H0 ;  /* 0x20000028ff317230 */ /* 0x000fe40000004100 */
[----:B------:R-:W-:Y:S02]  /*2af0*/  HADD2.F32 R52, -RZ, R52.H1_H1 ;  /* 0x30000034ff347230 */ /* 0x000fe40000004100 */
[----:B------:R-:W-:Y:S02]  /*2b00*/  HADD2.F32 R50, -RZ, R53.H0_H0 ;  /* 0x20000035ff327230 */ /* 0x000fe40000004100 */
[----:B------:R-:W-:Y:S01]  /*2b10*/  FADD.FTZ R48, R49, R48 ;  /* 0x0000003031307221 */ /* 0x000fe20000010000 */
[--C-:B------:R-:W-:Y:S02]  /*2b20*/  HADD2.F32 R93, -RZ, R54.reuse.H0_H0 ;  /* 0x20000036ff5d7230 */ /* 0x100fe40000004100 */
[----:B------:R-:W-:-:S02]  /*2b30*/  HADD2.F32 R97, -RZ, R54.H1_H1 ;  /* 0x30000036ff617230 */ /* 0x000fc40000004100 */
[----:B------:R-:W-:Y:S02]  /*2b40*/  HADD2.F32 R49, -RZ, R40.H1_H1 ;  /* 0x30000028ff317230 */ /* 0x000fe40000004100 */
[----:B------:R-:W-:Y:S02]  /*2b50*/  HADD2.F32 R53, -RZ, R53.H1_H1 ;  /* 0x30000035ff357230 */ /* 0x000fe40000004100 */
[--C-:B------:R-:W-:Y:S02]  /*2b60*/  HADD2.F32 R51, -RZ, R41.reuse.H0_H0 ;  /* 0x20000029ff337230 */ /* 0x100fe40000004100 */
[----:B------:R-:W-:Y:S01]  /*2b70*/  FADD.FTZ R49, R49, R52 ;  /* 0x0000003431317221 */ /* 0x000fe20000010000 */
[----:B------:R-:W-:Y:S02]  /*2b80*/  HADD2.F32 R54, -RZ, R41.H1_H1 ;  /* 0x30000029ff367230 */ /* 0x000fe40000004100 */
[--C-:B------:R-:W-:Y:S02]  /*2b90*/  HADD2.F32 R98, -RZ, R42.reuse.H0_H0 ;  /* 0x2000002aff627230 */ /* 0x100fe40000004100 */
[----:B------:R-:W-:Y:S01]  /*2ba0*/  FADD.FTZ R50, R51, R50 ;  /* 0x0000003233327221 */ /* 0x000fe20000010000 */
[----:B------:R-:W-:-:S02]  /*2bb0*/  HADD2.F32 R100, -RZ, R42.H1_H1 ;  /* 0x3000002aff647230 */ /* 0x000fc40000004100 */
[----:B------:R-:W-:Y:S01]  /*2bc0*/  FADD.FTZ R53, R54, R53 ;  /* 0x0000003536357221 */ /* 0x000fe20000010000 */
        /* <DEDUP_REMOVED lines=12> */
[--C-:B------:R-:W-:Y:S02]  /*2c90*/  HADD2.F32 R54, -RZ, R47.reuse.H0_H0 ;  /* 0x2000002fff367230 */ /* 0x100fe40000004100 */
[----:B------:R-:W-:Y:S01]  /*2ca0*/  FADD.FTZ R52, R51, R50 ;  /* 0x0000003233347221 */ /* 0x000fe20000010000 */
[----:B------:R-:W-:Y:S02]  /*2cb0*/  HADD2.F32 R50, -RZ, R47.H1_H1 ;  /* 0x3000002fff327230 */ /* 0x000fe40000004100 */
[----:B------:R-:W-:Y:S01]  /*2cc0*/  FADD.FTZ R97, R97, R98 ;  /* 0x0000006261617221 */ /* 0x000fe20000010000 */
[----:B------:R-:W-:-:S02]  /*2cd0*/  HADD2.F32 R51, -RZ, R46.H1_H1 ;  /* 0x3000002eff337230 */ /* 0x000fc40000004100 */
[----:B------:R-:W-:Y:S01]  /*2ce0*/  FADD.FTZ R54, R54, R99 ;  /* 0x0000006336367221 */ /* 0x000fe20000010000 */
[----:B------:R-:W-:Y:S02]  /*2cf0*/  HADD2.F32 R48, -RZ, R45.H1_H1 ;  /* 0x3000002dff307230 */ /* 0x000fe40000004100 */
[----:B------:R-:W-:Y:S01]  /*2d00*/  FADD.FTZ R105, R50, R55 ;  /* 0x0000003732697221 */ /* 0x000fe20000010000 */
[----:B------:R-:W-:Y:S02]  /*2d10*/  HADD2.F32 R98, -RZ, R44.H1_H1 ;  /* 0x3000002cff627230 */ /* 0x000fe40000004100 */
[----:B------:R-:W-:Y:S01]  /*2d20*/  FADD.FTZ R100, R51, R100 ;  /* 0x0000006433647221 */ /* 0x000fe20000010000 */
[----:B------:R-:W-:Y:S01]  /*2d30*/  FADD.FTZ R53, R48, R53 ;  /* 0x0000003530357221 */ /* 0x000fe20000010000 */
[----:B------:R-:W-:Y:S01]  /*2d40*/  F2FP.F16.F32.PACK_AB R51, R105, R54 ;  /* 0x000000366933723e */ /* 0x000fe200000000ff */
[----:B------:R-:W-:Y:S02]  /*2d50*/  FADD.FTZ R98, R98, R49 ;  /* 0x0000003162627221 */ /* 0x000fe40000010000 */
[----:B------:R-:W-:-:S02]  /*2d60*/  F2FP.F16.F32.PACK_AB R50, R100, R97 ;  /* 0x000000616432723e */ /* 0x000fc400000000ff */
[----:B------:R-:W-:Y:S02]  /*2d70*/  F2FP.F16.F32.PACK_AB R49, R53, R52 ;  /* 0x000000343531723e */ /* 0x000fe400000000ff */
[----:B------:R-:W-:-:S07]  /*2d80*/  F2FP.F16.F32.PACK_AB R48, R98, R93 ;  /* 0x0000005d6230723e */ /* 0x000fce00000000ff */
.L_x_2939:
        /* <DEDUP_REMOVED lines=30> */
[----:B------:R-:W1:Y:S02]  /*2f70*/  @P0 LDC.64 R102, c[0x0][0x3a8] ;  /* 0x0000ea00ff660b82 */ /* 0x000e640000000a00 */
[----:B------:R-:W-:-:S04]  /*2f80*/  FADD.FTZ R55, R104, R91 ;  /* 0x0000005b68377221 */ /* 0x000fc80000010000 */
[----:B------:R-:W-:-:S04]  /*2f90*/  FADD.FTZ R55, R55, R94 ;  /* 0x0000005e37377221 */ /* 0x000fc80000010000 */
[----:B------:R-:W-:-:S04]  /*2fa0*/  FADD.FTZ R104, R55, R92 ;  /* 0x0000005c37687221 */ /* 0x000fc80000010000 */
[----:B------:R-:W-:-:S04]  /*2fb0*/  FADD.FTZ R104, R104, R95 ;  /* 0x0000005f68687221 */ /* 0x000fc80000010000 */
[----:B------:R-:W-:-:S04]  /*2fc0*/  FADD.FTZ R55, R104, R93 ;  /* 0x0000005d68377221 */ /* 0x000fc80000010000 */
[----:B------:R-:W-:Y:S01]  /*2fd0*/  FADD.FTZ R55, R55, R98 ;  /* 0x0000006237377221 */ /* 0x000fe20000010000 */
[----:B-1----:R-:W-:-:S04]  /*2fe0*/  @P0 IMAD.WIDE.U32 R102, R96, 0x10, R102 ;  /* 0x0000001060660825 */ /* 0x002fc800078e0066 */
[----:B------:R-:W-:Y:S01]  /*2ff0*/  FADD.FTZ R104, R55, R52 ;  /* 0x0000003437687221 */ /* 0x000fe20000010000 */
[----:B------:R1:W-:Y:S03]  /*3000*/  @P0 STG.E.128 desc[UR6][R102.64], R48 ;  /* 0x0000003066000986 */ /* 0x0003e6000c101d06 */
[----:B------:R-:W-:-:S04]  /*3010*/  FADD.FTZ R104, R104, R53 ;  /* 0x0000003568687221 */ /* 0x000fc80000010000 */
[----:B------:R-:W-:-:S04]  /*3020*/  FADD.FTZ R55, R104, R97 ;  /* 0x0000006168377221 */ /* 0x000fc80000010000 */
[----:B------:R-:W-:-:S04]  /*3030*/  FADD.FTZ R55, R55, R100 ;  /* 0x0000006437377221 */ /* 0x000fc80000010000 */
[----:B------:R-:W-:-:S04]  /*3040*/  FADD.FTZ R104, R55, R54 ;  /* 0x0000003637687221 */ /* 0x000fc80000010000 */
[----:B------:R-:W-:Y:S01]  /*3050*/  FADD.FTZ R104, R104, R105 ;  /* 0x0000006968687221 */ /* 0x000fe20000010000 */
[----:B-1----:R-:W-:Y:S06]  /*3060*/  BRA.DIV UR4, `(.L_x_2941) ;  /* 0x0000001604787947 */ /* 0x002fec000b800000 */
[----:B------:R-:W1:Y:S01]  /*3070*/  SHFL.BFLY PT, R55, R104, 0x1, 0x1f ;  /* 0x0c201f0068377f89 */ /* 0x000e6200000e0000 */
[----:B------:R-:W2:Y:S01]  /*3080*/  LDC R101, c[0x0][0x400] ;  /* 0x00010000ff657b82 */ /* 0x000ea20000000800 */
[----:B-1----:R-:W-:-:S05]  /*3090*/  FADD.FTZ R102, R104, R55 ;  /* 0x0000003768667221 */ /* 0x002fca0000010000 */
[----:B------:R-:W1:Y:S02]  /*30a0*/  SHFL.BFLY PT, R55, R102, 0x2, 0x1f ;  /* 0x0c401f0066377f89 */ /* 0x000e6400000e0000 */
[----:B-1----:R-:W-:-:S05]  /*30b0*/  FADD.FTZ R103, R102, R55 ;  /* 0x0000003766677221 */ /* 0x002fca0000010000 */
[----:B------:R-:W1:Y:S02]  /*30c0*/  SHFL.BFLY PT, R106, R103, 0x4, 0x1f ;  /* 0x0c801f00676a7f89 */ /* 0x000e6400000e0000 */
[----:B-1----:R-:W-:-:S05]  /*30d0*/  FADD.FTZ R106, R103, R106 ;  /* 0x0000006a676a7221 */ /* 0x002fca0000010000 */
[----:B------:R-:W1:Y:S02]  /*30e0*/  SHFL.BFLY PT, R55, R106, 0x8, 0x1f ;  /* 0x0d001f006a377f89 */ /* 0x000e6400000e0000 */
[----:B-1----:R-:W-:-:S05]  /*30f0*/  FADD.FTZ R107, R106, R55 ;  /* 0x000000376a6b7221 */ /* 0x002fca0000010000 */
[----:B------:R-:W1:Y:S02]  /*3100*/  SHFL.BFLY PT, R108, R107, 0x10, 0x1f ;  /* 0x0e001f006b6c7f89 */ /* 0x000e6400000e0000 */
[----:B-1----:R-:W-:-:S04]  /*3110*/  FADD.FTZ R108, R107, R108 ;  /* 0x0000006c6b6c7221 */ /* 0x002fc80000010000 */
[----:B--2---:R-:W-:-:S04]  /*3120*/  FMUL.FTZ R99, R108, R101 ;  /* 0x000000656c637220 */ /* 0x004fc80000410000 */
        /* <DEDUP_REMOVED lines=80> */
[----:B------:R-:W1:Y:S02]  /*3630*/  SHFL.BFLY PT, R102, R55, 0x1, 0x1f ;  /* 0x0c201f0037667f89 */ /* 0x000e6400000e0000 */
[----:B-1----:R-:W-:-:S05]  /*3640*/  FADD.FTZ R102, R55, R102 ;  /* 0x0000006637667221 */ /* 0x002fca0000010000 */
[----:B------:R-:W1:Y:S02]  /*3650*/  SHFL.BFLY PT, R103, R102, 0x2, 0x1f ;  /* 0x0c401f0066677f89 */ /* 0x000e6400000e0000 */
[----:B-1----:R-:W-:-:S05]  /*3660*/  FADD.FTZ R103, R102, R103 ;  /* 0x0000006766677221 */ /* 0x002fca0000010000 */
[----:B------:R-:W1:Y:S02]  /*3670*/  SHFL.BFLY PT, R104, R103, 0x4, 0x1f ;  /* 0x0c801f0067687f89 */ /* 0x000e6400000e0000 */
[----:B-1----:R-:W-:-:S05]  /*3680*/  FADD.FTZ R104, R103, R104 ;  /* 0x0000006867687221 */ /* 0x002fca0000010000 */
[----:B------:R-:W1:Y:S02]  /*3690*/  SHFL.BFLY PT, R107, R104, 0x8, 0x1f ;  /* 0x0d001f00686b7f89 */ /* 0x000e6400000e0000 */
[----:B-1----:R-:W-:-:S05]  /*36a0*/  FADD.FTZ R107, R104, R107 ;  /* 0x0000006b686b7221 */ /* 0x002fca0000010000 */
[----:B------:R1:W2:Y:S02]  /*36b0*/  SHFL.BFLY PT, R106, R107, 0x10, 0x1f ;  /* 0x0e001f006b6a7f89 */ /* 0x0002a400000e0000 */
.L_x_2954:
[----:B------:R-:W-:Y:S01]  /*36c0*/  FMUL.FTZ R55, R99, R99 ;  /* 0x0000006363377220 */ /* 0x000fe20000410000 */
[----:B--2---:R-:W-:Y:S01]  /*36d0*/  FADD.FTZ R102, R107, R106 ;  /* 0x0000006a6b667221 */ /* 0x004fe20000010000 */
[----:B-1----:R-:W-:Y:S01]  /*36e0*/  FSEL R107, R99, RZ, !P3 ;  /* 0x000000ff636b7208 */ /* 0x002fe20005800000 */
[----:B------:R-:W-:Y:S02]  /*36f0*/  HADD2.F32 R108, -RZ, R73.H0_H0 ;  /* 0x20000049ff6c7230 */ /* 0x000fe40000004100 */
[----:B------:R-:W-:Y:S01]  /*3700*/  FSEL R55, R55, RZ, P3 ;  /* 0x000000ff37377208 */ /* 0x000fe20001800000 */
[----:B0-----:R-:W-:Y:S01]  /*3710*/  FFMA.FTZ R102, R102, R101, UR8 ;  /* 0x0000000866667e23 */ /* 0x001fe20008010065 */
[C---:B------:R-:W-:Y:S01]  /*3720*/  FADD.FTZ R56, -R107.reuse, R56 ;  /* 0x000000386b387221 */ /* 0x040fe20000010100 */
[C---:B------:R-:W-:Y:S01]  /*3730*/  FADD.FTZ R59, -R107.reuse, R59 ;  /* 0x0000003b6b3b7221 */ /* 0x040fe20000010100 */
[----:B------:R-:W-:Y:S01]  /*3740*/  FADD.FTZ R58, -R107, R58 ;  /* 0x0000003a6b3a7221 */ /* 0x000fe20000010100 */
[----:B------:R-:W-:Y:S01]  /*3750*/  FADD.FTZ R102, R102, R55 ;  /* 0x0000003766667221 */ /* 0x000fe20000010000 */
[----:B------:R-:W-:-:S02]  /*3760*/  HADD2.F32 R55, -RZ, R36.H0_H0 ;  /* 0x20000024ff377230 */ /* 0x000fc40000004100 */
[C---:B------:R-:W-:Y:S01]  /*3770*/  FADD.FTZ R61, -R107.reuse, R61 ;  /* 0x0000003d6b3d7221 */ /* 0x040fe20000010100 */
[----:B------:R-:W-:Y:S01]  /*3780*/  HADD2.F32 R106, -RZ, R73.H1_H1 ;  /* 0x30000049ff6a7230 */ /* 0x000fe20000004100 */
[----:B------:R0:W1:Y:S01]  /*3790*/  MUFU.RSQ R109, R102 ;  /* 0x00000066006d7308 */ /* 0x0000620000001400 */
[----:B------:R-:W-:Y:S02]  /*37a0*/  HADD2.F32 R103, -RZ, R36.H1_H1 ;  /* 0x30000024ff677230 */ /* 0x000fe40000004100 */
[C---:B------:R-:W-:Y:S01]  /*37b0*/  FADD.FTZ R60, -R107.reuse, R60 ;  /* 0x0000003c6b3c7221 */ /* 0x040fe20000010100 */
[----:B------:R-:W-:Y:S02]  /*37c0*/  HADD2.F32 R104, -RZ, R72.H0_H0 ;  /* 0x20000048ff687230 */ /* 0x000fe40000004100 */
[C---:B------:R-:W-:Y:S01]  /*37d0*/  FADD.FTZ R63, -R107.reuse, R63 ;  /* 0x0000003f6b3f7221 */ /* 0x040fe20000010100 */
[----:B------:R-:W-:Y:S02]  /*37e0*/  HADD2.F32 R101, -RZ, R37.H0_H0 ;  /* 0x20000025ff657230 */ /* 0x000fe40000004100 */
[C---:B------:R-:W-:Y:S01]  /*37f0*/  FADD.FTZ R62, -R107.reuse, R62 ;  /* 0x0000003e6b3e7221 */ /* 0x040fe20000010100 */
[C---:B------:R-:W-:Y:S01]  /*3800*/  FADD.FTZ R110, -R107.reuse, R87 ;  /* 0x000000576b6e7221 */ /* 0x040fe20000010100 */
[C---:B------:R-:W-:Y:S01]  /*3810*/  FADD.FTZ R112, -R107.reuse, R85 ;  /* 0x000000556b707221 */ /* 0x040fe20000010100 */
[C---:B0-----:R-:W-:Y:S01]  /*3820*/  FADD.FTZ R102, -R107.reuse, R53 ;  /* 0x000000356b667221 */ /* 0x041fe20000010100 */
[C---:B------:R-:W-:Y:S01]  /*3830*/  FADD.FTZ R114, -R107.reuse, R89 ;  /* 0x000000596b727221 */ /* 0x040fe20000010100 */
[----:B------:R-:W-:Y:S01]  /*3840*/  FADD.FTZ R116, -R107, R91 ;  /* 0x0000005b6b747221 */ /* 0x000fe20000010100 */
[----:B------:R-:W-:-:S02]  /*3850*/  HADD2.F32 R85, -RZ, R19.H0_H0 ;  /* 0x20000013ff557230 */ /* 0x000fc40000004100 */
[C---:B------:R-:W-:Y:S01]  /*3860*/  FADD.FTZ R67, -R107.reuse, R67 ;  /* 0x000000436b437221 */ /* 0x040fe20000010100 */
[----:B------:R-:W-:Y:S02]  /*3870*/  HADD2.F32 R87, -RZ, R38.H0_H0 ;  /* 0x20000026ff577230 */ /* 0x000fe40000004100 */
[----:B------:R-:W-:Y:S01]  /*3880*/  FADD.FTZ R65, -R107, R65 ;  /* 0x000000416b417221 */ /* 0x000fe20000010100 */
[----:B------:R-:W-:Y:S02]  /*3890*/  HADD2.F32 R89, -RZ, R18.H0_H0 ;  /* 0x20000012ff597230 */ /* 0x000fe40000004100 */
[C---:B-1----:R-:W-:Y:S01]  /*38a0*/  FMUL.FTZ R124, R109.reuse, R56 ;  /* 0x000000386d7c7220 */ /* 0x042fe20000410000 */
[C---:B------:R-:W-:Y:S01]  /*38b0*/  FMUL.FTZ R59, R109.reuse, R59 ;  /* 0x0000003b6d3b7220 */ /* 0x040fe20000410000 */
[----:B------:R-:W-:Y:S01]  /*38c0*/  FMUL.FTZ R58, R109, R58 ;  /* 0x0000003a6d3a7220 */ /* 0x000fe20000410000 */
[----:B------:R-:W-:Y:S02]  /*38d0*/  HADD2.F32 R91, -RZ, R39.H0_H0 ;  /* 0x20000027ff5b7230 */ /* 0x000fe40000004100 */
[----:B------:R-:W-:Y:S01]  /*38e0*/  FFMA.FTZ R108, R124, R108, R55 ;  /* 0x0000006c7c6c7223 */ /* 0x000fe20000010037 */
[----:B------:R-:W-:Y:S01]  /*38f0*/  FFMA.FTZ R103, R59, R106, R103 ;  /* 0x0000006a3b677223 */ /* 0x000fe20000010067 */
[----:B------:R-:W-:Y:S01]  /*3900*/  FFMA.FTZ R53, R58, R104, R101 ;  /* 0x000000683a357223 */ /* 0x000fe20000010065 */
[----:B------:R-:W-:-:S02]  /*3910*/  HADD2.F32 R55, -RZ, R72.H1_H1 ;  /* 0x30000048ff377230 */ /* 0x000fc40000004100 */
[C---:B------:R-:W-:Y:S01]  /*3920*/  FMUL.FTZ R58, R109.reuse, R61 ;  /* 0x0000003d6d3a7220 */ /* 0x040fe20000410000 */
[----:B------:R-:W-:Y:S02]  /*3930*/  HADD2.F32 R59, -RZ, R37.H1_H1 ;  /* 0x30000025ff3b7230 */ /* 0x000fe40000004100 */
[C---:B------:R-:W-:Y:S01]  /*3940*/  FMUL.FTZ R60, R109.reuse, R60 ;  /* 0x0000003c6d3c7220 */ /* 0x040fe20000410000 */
[----:B------:R-:W-:Y:S02]  /*3950*/  HADD2.F32 R106, -RZ, R19.H1_H1 ;  /* 0x30000013ff6a7230 */ /* 0x000fe40000004100 */
[C---:B------:R-:W-:Y:S01]  /*3960*/  FMUL.FTZ R63, R109.reuse, R63 ;  /* 0x0000003f6d3f7220 */ /* 0x040fe20000410000 */
[----:B------:R-:W-:Y:S02]  /*3970*/  HADD2.F32 R124, -RZ, R38.H1_H1 ;  /* 0x30000026ff7c7230 */ /* 0x000fe40000004100 */
[----:B------:R-:W-:Y:S01]  /*3980*/  FMUL.FTZ R62, R109, R62 ;  /* 0x0000003e6d3e7220 */ /* 0x000fe20000410000 */
[C---:B------:R-:W-:Y:S01]  /*3990*/  FADD.FTZ R68, -R107.reuse, R68 ;  /* 0x000000446b447221 */ /* 0x040fe20000010100 */
[----:B------:R-:W-:Y:S01]  /*39a0*/  FADD.FTZ R66, -R107, R66 ;  /* 0x000000426b427221 */ /* 0x000fe20000010100 */
[----:B------:R-:W-:Y:S01]  /*39b0*/  FFMA.FTZ R58, R58, R55, R59 ;  /* 0x000000373a3a7223 */ /* 0x000fe2000001003b */
[----:B------:R-:W-:Y:S01]  /*39c0*/  FFMA.FTZ R104, R60, R85, R87 ;  /* 0x000000553c687223 */ /* 0x000fe20000010057 */
[----:B------:R-:W-:Y:S01]  /*39d0*/  FFMA.FTZ R59, R63, R106, R124 ;  /* 0x0000006a3f3b7223 */ /* 0x000fe2000001007c */
[----:B------:R-:W-:Y:S01]  /*39e0*/  FFMA.FTZ R55, R62, R89, R91 ;  /* 0x000000593e377223 */ /* 0x000fe2000001005b */
[----:B------:R-:W-:-:S02]  /*39f0*/  HADD2.F32 R106, -RZ, R18.H1_H1 ;  /* 0x30000012ff6a7230 */ /* 0x000fc40000004100 */
[C---:B------:R-:W-:Y:S01]  /*3a00*/  FMUL.FTZ R67, R109.reuse, R67 ;  /* 0x000000436d437220 */ /* 0x040fe20000410000 */
[----:B------:R-:W-:Y:S02]  /*3a10*/  HADD2.F32 R60, -RZ, R39.H1_H1 ;  /* 0x30000027ff3c7230 */ /* 0x000fe40000004100 */
[C---:B------:R-:W-:Y:S01]  /*3a20*/  FMUL.FTZ R61, R109.reuse, R65 ;  /* 0x000000416d3d7220 */ /* 0x040fe20000410000 */
[--C-:B------:R-:W-:Y:S02]  /*3a30*/  HADD2.F32 R62, -RZ, R17.reuse.H0_H0 ;  /* 0x20000011ff3e7230 */ /* 0x100fe40000004100 */
[C---:B------:R-:W-:Y:S01]  /*3a40*/  FMUL.FTZ R68, R109.reuse, R68 ;  /* 0x000000446d447220 */ /* 0x040fe20000410000 */
[----:B------:R-:W-:Y:S02]  /*3a50*/  HADD2.F32 R124, -RZ, R32.H0_H0 ;  /* 0x20000020ff7c7230 */ /* 0x000fe40000004100 */
[----:B------:R-:W-:Y:S01]  /*3a60*/  FMUL.FTZ R66, R109, R66 ;  /* 0x000000426d427220 */ /* 0x000fe20000410000 */
[----:B------:R-:W-:-:S02]  /*3a70*/  HADD2.F32 R63, -RZ, R17.H1_H1 ;  /* 0x30000011ff3f7230 */ /* 0x000fc40000004100 */
[C---:B------:R-:W-:Y:S01]  /*3a80*/  FADD.FTZ R71, -R107.reuse, R71 ;  /* 0x000000476b477221 */ /* 0x040fe20000010100 */
[----:B------:R-:W-:Y:S02]  /*3a90*/  HADD2.F32 R85, -RZ, R32.H1_H1 ;  /* 0x30000020ff557230 */ /* 0x000fe40000004100 */
[----:B------:R-:W-:Y:S01]  /*3aa0*/  FADD.FTZ R69, -R107, R69 ;  /* 0x000000456b457221 */ /* 0x000fe20000010100 */
[--C-:B------:R-:W-:Y:S02]  /*3ab0*/  HADD2.F32 R87, -RZ, R16.reuse.H0_H0 ;  /* 0x20000010ff577230 */ /* 0x100fe40000004100 */
[----:B------:R-:W-:Y:S01]  /*3ac0*/  FFMA.FTZ R106, R67, R106, R60 ;  /* 0x0000006a436a7223 */ /* 0x000fe2000001003c */
[----:B------:R-:W-:Y:S02]  /*3ad0*/  HADD2.F32 R89, -RZ, R33.H0_H0 ;  /* 0x20000021ff597230 */ /* 0x000fe40000004100 */
[----:B------:R-:W-:Y:S01]  /*3ae0*/  FFMA.FTZ R61, R61, R62, R124 ;  /* 0x0000003e3d3d7223 */ /* 0x000fe2000001007c */
[C---:B------:R-:W-:Y:S01]  /*3af0*/  FADD.FTZ R76, -R107.reuse, R76 ;  /* 0x0000004c6b4c7221 */ /* 0x040fe20000010100 */
[----:B------:R-:W-:Y:S01]  /*3b00*/  FFMA.FTZ R60, R68, R63, R85 ;  /* 0x0000003f443c7223 */ /* 0x000fe20000010055 */
[----:B------:R-:W-:Y:S01]  /*3b10*/  FADD.FTZ R70, -R107, R70 ;  /* 0x000000466b467221 */ /* 0x000fe20000010100 */
[----:B------:R-:W-:Y:S01]  /*3b20*/  FFMA.FTZ R62, R66, R87, R89 ;  /* 0x00000057423e7223 */ /* 0x000fe20000010059 */
[----:B------:R-:W-:-:S02]  /*3b30*/  HADD2.F32 R66, -RZ, R16.H1_H1 ;  /* 0x30000010ff427230 */ /* 0x000fc40000004100 */
[C---:B------:R-:W-:Y:S01]  /*3b40*/  FMUL.FTZ R63, R109.reuse, R71 ;  /* 0x000000476d3f7220 */ /* 0x040fe20000410000 */
[----:B------:R-:W-:Y:S02]  /*3b50*/  HADD2.F32 R68, -RZ, R33.H1_H1 ;  /* 0x30000021ff447230 */ /* 0x000fe40000004100 */
[----:B------:R-:W-:Y:S01]  /*3b60*/  FMUL.FTZ R69, R109, R69 ;  /* 0x000000456d457220 */ /* 0x000fe20000410000 */
[--C-:B------:R-:W-:Y:S02]  /*3b70*/  HADD2.F32 R124, -RZ, R15.reuse.H0_H0 ;  /* 0x2000000fff7c7230 */ /* 0x100fe40000004100 */
[----:B------:R-:W-:Y:S01]  /*3b80*/  FADD.FTZ R79, -R107, R79 ;  /* 0x0000004f6b4f7221 */ /* 0x000fe20000010100 */
[----:B------:R-:W-:Y:S02]  /*3b90*/  HADD2.F32 R65, -RZ, R34.H0_H0 ;  /* 0x20000022ff417230 */ /* 0x000fe40000004100 */
[----:B------:R-:W-:Y:S01]  /*3ba0*/  FMUL.FTZ R76, R109, R76 ;  /* 0x0000004c6d4c7220 */ /* 0x000fe20000410000 */
[----:B------:R-:W-:-:S02]  /*3bb0*/  HADD2.F32 R67, -RZ, R15.H1_H1 ;  /* 0x3000000fff437230 */ /* 0x000fc40000004100 */
[----:B------:R-:W-:Y:S01]  /*3bc0*/  FADD.FTZ R75, -R107, R75 ;  /* 0x0000004b6b4b7221 */ /* 0x000fe20000010100 */
[----:B------:R-:W-:Y:S02]  /*3bd0*/  HADD2.F32 R85, -RZ, R34.H1_H1 ;  /* 0x30000022ff557230 */ /* 0x000fe40000004100 */
[----:B------:R-:W-:Y:S01]  /*3be0*/  FMUL.FTZ R87, R109, R70 ;  /* 0x000000466d577220 */ /* 0x000fe20000410000 */
[--C-:B------:R-:W-:Y:S02]  /*3bf0*/  HADD2.F32 R89, -RZ, R14.reuse.H0_H0 ;  /* 0x2000000eff597230 */ /* 0x100fe40000004100 */
[----:B------:R-:W-:Y:S01]  /*3c00*/  FADD.FTZ R80, -R107, R80 ;  /* 0x000000506b507221 */ /* 0x000fe20000010100 */
[----:B------:R-:W-:Y:S02]  /*3c10*/  HADD2.F32 R91, -RZ, R35.H0_H0 ;  /* 0x20000023ff5b7230 */ /* 0x000fe40000004100 */
[----:B------:R-:W-:Y:S01]  /*3c20*/  FFMA.FTZ R63, R63, R66, R68 ;  /* 0x000000423f3f7223 */ /* 0x000fe20000010044 */
[----:B------:R-:W-:Y:S01]  /*3c30*/  FADD.FTZ R78, -R107, R78 ;  /* 0x0000004e6b4e7221 */ /* 0x000fe20000010100 */
[----:B------:R-:W-:Y:S01]  /*3c40*/  FFMA.FTZ R71, R69, R124, R65 ;  /* 0x0000007c45477223 */ /* 0x000fe20000010041 */
[----:B------:R-:W-:-:S02]  /*3c50*/  HADD2.F32 R66, -RZ, R14.H1_H1 ;  /* 0x3000000eff427230 */ /* 0x000fc40000004100 */
[----:B------:R-:W-:Y:S01]  /*3c60*/  FFMA.FTZ R70, R76, R67, R85 ;  /* 0x000000434c467223 */ /* 0x000fe20000010055 */
[----:B------:R-:W-:Y:S02]  /*3c70*/  HADD2.F32 R68, -RZ, R35.H1_H1 ;  /* 0x30000023ff447230 */ /* 0x000fe40000004100 */
[----:B------:R-:W-:Y:S01]  /*3c80*/  FMUL.FTZ R79, R109, R79 ;  /* 0x0000004f6d4f7220 */ /* 0x000fe20000410000 */
[--C-:B------:R-:W-:Y:S02]  /*3c90*/  HADD2.F32 R124, -RZ, R13.reuse.H0_H0 ;  /* 0x2000000dff7c7230 */ /* 0x100fe40000004100 */
[----:B------:R-:W-:Y:S01]  /*3ca0*/  FFMA.FTZ R76, R87, R89, R91 ;  /* 0x00000059574c7223 */ /* 0x000fe2000001005b */
[----:B------:R-:W-:Y:S02]  /*3cb0*/  HADD2.F32 R65, -RZ, R28.H0_H0 ;  /* 0x2000001cff417230 */ /* 0x000fe40000004100 */
[----:B------:R-:W-:Y:S01]  /*3cc0*/  FMUL.FTZ R75, R109, R75 ;  /* 0x0000004b6d4b7220 */ /* 0x000fe20000410000 */
[----:B------:R-:W-:-:S02]  /*3cd0*/  HADD2.F32 R67, -RZ, R13.H1_H1 ;  /* 0x3000000dff437230 */ /* 0x000fc40000004100 */
[C---:B------:R-:W-:Y:S01]  /*3ce0*/  FMUL.FTZ R80, R109.reuse, R80 ;  /* 0x000000506d507220 */ /* 0x040fe20000410000 */
[----:B------:R-:W-:Y:S02]  /*3cf0*/  HADD2.F32 R69, -RZ, R28.H1_H1 ;  /* 0x3000001cff457230 */ /* 0x000fe40000004100 */
[----:B------:R-:W-:Y:S01]  /*3d00*/  FMUL.FTZ R78, R109, R78 ;  /* 0x0000004e6d4e7220 */ /* 0x000fe20000410000 */
[----:B------:R-:W-:Y:S02]  /*3d10*/  HADD2.F32 R85, -RZ, R12.H0_H0 ;  /* 0x2000000cff557230 */ /* 0x000fe40000004100 */
[----:B------:R-:W-:Y:S01]  /*3d20*/  FADD.FTZ R84, -R107, R84 ;  /* 0x000000546b547221 */ /* 0x000fe20000010100 */
[----:B------:R-:W-:Y:S02]  /*3d30*/  HADD2.F32 R87, -RZ, R29.H0_H0 ;  /* 0x2000001dff577230 */ /* 0x000fe40000004100 */
[----:B------:R-:W-:Y:S01]  /*3d40*/  FFMA.FTZ R91, R79, R66, R68 ;  /* 0x000000424f5b7223 */ /* 0x000fe20000010044 */
[C---:B------:R-:W-:Y:S01]  /*3d50*/  FADD.FTZ R81, -R107.reuse, R81 ;  /* 0x000000516b517221 */ /* 0x040fe20000010100 */
[----:B------:R-:W-:Y:S01]  /*3d60*/  FADD.FTZ R82, -R107, R82 ;  /* 0x000000526b527221 */ /* 0x000fe20000010100 */
[----:B------:R-:W-:Y:S01]  /*3d70*/  FFMA.FTZ R68, R75, R124, R65 ;  /* 0x0000007c4b447223 */ /* 0x000fe20000010041 */
[----:B------:R-:W-:Y:S01]  /*3d80*/  FFMA.FTZ R65, R80, R67, R69 ;  /* 0x0000004350417223 */ /* 0x000fe20000010045 */
[----:B------:R-:W-:Y:S01]  /*3d90*/  FFMA.FTZ R69, R78, R85, R87 ;  /* 0x000000554e457223 */ /* 0x000fe20000010057 */
[----:B------:R-:W-:-:S02]  /*3da0*/  HADD2.F32 R67, -RZ, R11.H1_H1 ;  /* 0x3000000bff437230 */ /* 0x000fc40000004100 */
[C---:B------:R-:W-:Y:S01]  /*3db0*/  FMUL.FTZ R85, R109.reuse, R84 ;  /* 0x000000546d557220 */ /* 0x040fe20000410000 */
[--C-:B------:R-:W-:Y:S02]  /*3dc0*/  HADD2.F32 R75, -RZ, R30.reuse.H1_H1 ;  /* 0x3000001eff4b7230 */ /* 0x100fe40000004100 */
[C---:B------:R-:W-:Y:S01]  /*3dd0*/  FMUL.FTZ R81, R109.reuse, R81 ;  /* 0x000000516d517220 */ /* 0x040fe20000410000 */
[----:B------:R-:W-:Y:S02]  /*3de0*/  HADD2.F32 R124, -RZ, R11.H0_H0 ;  /* 0x2000000bff7c7230 */ /* 0x000fe40000004100 */
[----:B------:R-:W-:Y:S01]  /*3df0*/  FMUL.FTZ R82, R109, R82 ;  /* 0x000000526d527220 */ /* 0x000fe20000410000 */
[----:B------:R-:W-:Y:S02]  /*3e00*/  HADD2.F32 R80, -RZ, R30.H0_H0 ;  /* 0x2000001eff507230 */ /* 0x000fe40000004100 */
[----:B------:R-:W-:Y:S01]  /*3e10*/  FADD.FTZ R83, -R107, R83 ;  /* 0x000000536b537221 */ /* 0x000fe20000010100 */
[----:B------:R-:W-:-:S02]  /*3e20*/  HADD2.F32 R87, -RZ, R10.H0_H0 ;  /* 0x2000000aff577230 */ /* 0x000fc40000004100 */
[----:B------:R-:W-:Y:S01]  /*3e30*/  FFMA.FTZ R85, R85, R67, R75 ;  /* 0x0000004355557223 */ /* 0x000fe2000001004b */
[--C-:B------:R-:W-:Y:S02]  /*3e40*/  HADD2.F32 R79, -RZ, R31.reuse.H0_H0 ;  /* 0x2000001fff4f7230 */ /* 0x100fe40000004100 */
[----:B------:R-:W-:Y:S01]  /*3e50*/  FFMA.FTZ R124, R81, R124, R80 ;  /* 0x0000007c517c7223 */ /* 0x000fe20000010050 */
[----:B------:R-:W-:Y:S02]  /*3e60*/  HADD2.F32 R67, -RZ, R10.H1_H1 ;  /* 0x3000000aff437230 */ /* 0x000fe40000004100 */
[----:B------:R-:W-:Y:S01]  /*3e70*/  FMUL.FTZ R110, R109, R110 ;  /* 0x0000006e6d6e7220 */ /* 0x000fe20000410000 */
[----:B------:R-:W-:Y:S02]  /*3e80*/  HADD2.F32 R75, -RZ, R31.H1_H1 ;  /* 0x3000001fff4b7230 */ /* 0x000fe40000004100 */
[----:B------:R-:W-:Y:S01]  /*3e90*/  FFMA.FTZ R87, R82, R87, R79 ;  /* 0x0000005752577223 */ /* 0x000fe2000001004f */
[----:B------:R-:W-:-:S02]  /*3ea0*/  HADD2.F32 R66, -RZ, R12.H1_H1 ;  /* 0x3000000cff427230 */ /* 0x000fc40000004100 */
[C---:B------:R-:W-:Y:S01]  /*3eb0*/  FMUL.FTZ R83, R109.reuse, R83 ;  /* 0x000000536d537220 */ /* 0x040fe20000410000 */
[----:B------:R-:W-:Y:S02]  /*3ec0*/  HADD2.F32 R78, -RZ, R29.H1_H1 ;  /* 0x3000001dff4e7230 */ /* 0x000fe40000004100 */
[----:B------:R-:W-:Y:S01]  /*3ed0*/  FMUL.FTZ R112, R109, R112 ;  /* 0x000000706d707220 */ /* 0x000fe20000410000 */
[--C-:B------:R-:W-:Y:S02]  /*3ee0*/  HADD2.F32 R79, -RZ, R9.reuse.H0_H0 ;  /* 0x20000009ff4f7230 */ /* 0x100fe40000004100 */
[C---:B------:R-:W-:Y:S01]  /*3ef0*/  FADD.FTZ R90, -R107.reuse, R90 ;  /* 0x0000005a6b5a7221 */ /* 0x040fe20000010100 */
[----:B------:R-:W-:Y:S02]  /*3f00*/  HADD2.F32 R81, -RZ, R24.H0_H0 ;  /* 0x20000018ff517230 */ /* 0x000fe40000004100 */
[----:B------:R-:W-:Y:S01]  /*3f10*/  FADD.FTZ R88, -R107, R88 ;  /* 0x000000586b587221 */ /* 0x000fe20000010100 */
[----:B------:R-:W-:Y:S01]  /*3f20*/  FFMA.FTZ R110, R110, R67, R75 ;  /* 0x000000436e6e7223 */ /* 0x000fe2000001004b */
[----:B------:R-:W-:Y:S01]  /*3f30*/  FFMA.FTZ R84, R83, R66, R78 ;  /* 0x0000004253547223 */ /* 0x000fe2000001004e */
[C---:B------:R-:W-:Y:S01]  /*3f40*/  FADD.FTZ R118, -R107.reuse, R95 ;  /* 0x0000005f6b767221 */ /* 0x040fe20000010100 */
[----:B------:R-:W-:Y:S01]  /*3f50*/  FFMA.FTZ R75, R112, R79, R81 ;  /* 0x0000004f704b7223 */ /* 0x000fe20000010051 */
[----:B------:R-:W-:Y:S01]  /*3f60*/  FADD.FTZ R120, -R107, R93 ;  /* 0x0000005d6b787221 */ /* 0x000fe20000010100 */
[----:B------:R-:W-:-:S02]  /*3f70*/  HADD2.F32 R83, -RZ, R9.H1_H1 ;  /* 0x30000009ff537230 */ /* 0x000fc40000004100 */
[C---:B------:R-:W-:Y:S01]  /*3f80*/  FMUL.FTZ R82, R109.reuse, R90 ;  /* 0x0000005a6d527220 */ /* 0x040fe20000410000 */
[----:B------:R-:W-:Y:S02]  /*3f90*/  HADD2.F32 R89, -RZ, R24.H1_H1 ;  /* 0x30000018ff597230 */ /* 0x000fe40000004100 */
[C---:B------:R-:W-:Y:S01]  /*3fa0*/  FMUL.FTZ R90, R109.reuse, R114 ;  /* 0x000000726d5a7220 */ /* 0x040fe20000410000 */
[--C-:B------:R-:W-:Y:S02]  /*3fb0*/  HADD2.F32 R67, -RZ, R8.reuse.H1_H1 ;  /* 0x30000008ff437230 */ /* 0x100fe40000004100 */
[----:B------:R-:W-:Y:S01]  /*3fc0*/  FMUL.FTZ R88, R109, R88 ;  /* 0x000000586d587220 */ /* 0x000fe20000410000 */
[----:B------:R-:W-:Y:S02]  /*3fd0*/  HADD2.F32 R79, -RZ, R25.H1_H1 ;  /* 0x30000019ff4f7230 */ /* 0x000fe40000004100 */
[----:B------:R-:W-:Y:S01]  /*3fe0*/  FFMA.FTZ R82, R82, R83, R89 ;  /* 0x0000005352527223 */ /* 0x000fe20000010059 */
[----:B------:R-:W-:-:S02]  /*3ff0*/  HADD2.F32 R93, -RZ, R8.H0_H0 ;  /* 0x20000008ff5d7230 */ /* 0x000fc40000004100 */
[C---:B------:R-:W-:Y:S01]  /*4000*/  FADD.FTZ R94, -R107.reuse, R94 ;  /* 0x0000005e6b5e7221 */ /* 0x040fe20000010100 */
[----:B------:R-:W-:Y:S02]  /*4010*/  HADD2.F32 R95, -RZ, R25.H0_H0 ;  /* 0x20000019ff5f7230 */ /* 0x000fe40000004100 */
[----:B------:R-:W-:Y:S01]  /*4020*/  FFMA.FTZ R90, R90, R67, R79 ;  /* 0x000000435a5a7223 */ /* 0x000fe2000001004f */
[----:B------:R-:W-:Y:S02]  /*4030*/  HADD2.F32 R66, -RZ, R7.H0_H0 ;  /* 0x20000007ff427230 */ /* 0x000fe40000004100 */
[----:B------:R-:W-:Y:S01]  /*4040*/  FADD.FTZ R92, -R107, R92 ;  /* 0x0000005c6b5c7221 */ /* 0x000fe20000010100 */
[----:B------:R-:W-:Y:S02]  /*4050*/  HADD2.F32 R78, -RZ, R26.H0_H0 ;  /* 0x2000001aff4e7230 */ /* 0x000fe40000004100 */
[----:B------:R-:W-:Y:S01]  /*4060*/  FFMA.FTZ R83, R88, R93, R95 ;  /* 0x0000005d58537223 */ /* 0x000fe2000001005f */
[----:B------:R-:W-:-:S02]  /*4070*/  HADD2.F32 R67, -RZ, R5.H1_H1 ;  /* 0x30000005ff437230 */ /* 0x000fc40000004100 */
[C---:B------:R-:W-:Y:S01]  /*4080*/  FMUL.FTZ R93, R109.reuse, R116 ;  /* 0x000000746d5d7220 */ /* 0x040fe20000410000 */
[----:B------:R-:W-:Y:S02]  /*4090*/  HADD2.F32 R79, -RZ, R27.H1_H1 ;  /* 0x3000001bff4f7230 */ /* 0x000fe40000004100 */
[----:B------:R-:W-:Y:S01]  /*40a0*/  FMUL.FTZ R112, R109, R118 ;  /* 0x000000766d707220 */ /* 0x000fe20000410000 */
[----:B------:R-:W-:Y:S02]  /*40b0*/  HADD2.F32 R81, -RZ, R7.H1_H1 ;  /* 0x30000007ff517230 */ /* 0x000fe40000004100 */
[----:B------:R-:W-:Y:S01]  /*40c0*/  FADD.FTZ R122, -R107, R97 ;  /* 0x000000616b7a7221 */ /* 0x000fe20000010100 */
[----:B------:R-:W-:Y:S02]  /*40d0*/  HADD2.F32 R89, -RZ, R26.H1_H1 ;  /* 0x3000001aff597230 */ /* 0x000fe40000004100 */
[----:B------:R-:W-:Y:S01]  /*40e0*/  FMUL.FTZ R94, R109, R94 ;  /* 0x0000005e6d5e7220 */ /* 0x000fe20000410000 */
[----:B------:R-:W-:-:S02]  /*40f0*/  HADD2.F32 R80, -RZ, R5.H0_H0 ;  /* 0x20000005ff507230 */ /* 0x000fc40000004100 */
[----:B------:R-:W-:Y:S01]  /*4100*/  FMUL.FTZ R97, R109, R92 ;  /* 0x0000005c6d617220 */ /* 0x000fe20000410000 */
[----:B------:R-:W-:Y:S02]  /*4110*/  HADD2.F32 R88, -RZ, R27.H0_H0 ;  /* 0x2000001bff587230 */ /* 0x000fe40000004100 */
[----:B------:R-:W-:Y:S01]  /*4120*/  FFMA.FTZ R93, R93, R66, R78 ;  /* 0x000000425d5d7223 */ /* 0x000fe2000001004e */
[----:B------:R-:W-:Y:S01]  /*4130*/  FFMA.FTZ R112, R112, R67, R79 ;  /* 0x0000004370707223 */ /* 0x000fe2000001004f */
[C---:B------:R-:W-:Y:S01]  /*4140*/  FADD.FTZ R98, -R107.reuse, R98 ;  /* 0x000000626b627221 */ /* 0x040fe20000010100 */
[----:B------:R-:W0:Y:S01]  /*4150*/  LDC.64 R66, c[0x0][0x428] ;  /* 0x00010a00ff427b82 */ /* 0x000e220000000a00 */
[----:B------:R-:W-:Y:S01]  /*4160*/  FFMA.FTZ R92, R94, R81, R89 ;  /* 0x000000515e5c7223 */ /* 0x000fe20000010059 */
[----:B------:R-:W-:Y:S01]  /*4170*/  FADD.FTZ R56, -R107, R105 ;  /* 0x000000696b387221 */ /* 0x000fe20000010100 */
[----:B------:R-:W-:Y:S01]  /*4180*/  FFMA.FTZ R97, R97, R80, R88 ;  /* 0x0000005061617223 */ /* 0x000fe20000010058 */
[----:B------:R-:W-:-:S02]  /*4190*/  HADD2.F32 R89, -RZ, R4.H0_H0 ;  /* 0x20000004ff597230 */ /* 0x000fc40000004100 */
[C---:B------:R-:W-:Y:S01]  /*41a0*/  FMUL.FTZ R88, R109.reuse, R120 ;  /* 0x000000786d587220 */ /* 0x040fe20000410000 */
[----:B------:R-:W-:Y:S02]  /*41b0*/  HADD2.F32 R95, -RZ, R20.H0_H0 ;  /* 0x20000014ff5f7230 */ /* 0x000fe40000004100 */
[----:B------:R-:W-:Y:S01]  /*41c0*/  FMUL.FTZ R98, R109, R98 ;  /* 0x000000626d627220 */ /* 0x000fe20000410000 */
[----:B------:R-:W-:Y:S02]  /*41d0*/  HADD2.F32 R101, -RZ, R4.H1_H1 ;  /* 0x30000004ff657230 */ /* 0x000fe40000004100 */
[C---:B------:R-:W-:Y:S01]  /*41e0*/  FADD.FTZ R52, -R107.reuse, R52 ;  /* 0x000000346b347221 */ /* 0x040fe20000010100 */
[----:B------:R-:W-:Y:S02]  /*41f0*/  HADD2.F32 R105, -RZ, R20.H1_H1 ;  /* 0x30000014ff697230 */ /* 0x000fe40000004100 */
[----:B------:R-:W-:Y:S01]  /*4200*/  FFMA.FTZ R88, R88, R89, R95 ;  /* 0x0000005958587223 */ /* 0x000fe2000001005f */
[C---:B------:R-:W-:Y:S01]  /*4210*/  FADD.FTZ R100, -R107.reuse, R100 ;  /* 0x000000646b647221 */ /* 0x040fe20000010100 */
[----:B------:R-:W-:Y:S01]  /*4220*/  FADD.FTZ R54, -R107, R54 ;  /* 0x000000366b367221 */ /* 0x000fe20000010100 */
[----:B------:R-:W-:-:S02]  /*4230*/  HADD2.F32 R95, -RZ, R3.H0_H0 ;  /* 0x20000003ff5f7230 */ /* 0x000fc40000004100 */
[----:B------:R-:W-:Y:S01]  /*4240*/  FFMA.FTZ R89, R98, R101, R105 ;  /* 0x0000006562597223 */ /* 0x000fe20000010069 */
[----:B------:R-:W-:Y:S02]  /*4250*/  HADD2.F32 R101, -RZ, R21.H0_H0 ;  /* 0x20000015ff657230 */ /* 0x000fe40000004100 */
[C---:B------:R-:W-:Y:S01]  /*4260*/  FMUL.FTZ R52, R109.reuse, R52 ;  /* 0x000000346d347220 */ /* 0x040fe20000410000 */
[----:B------:R-:W-:Y:S02]  /*4270*/  HADD2.F32 R105, -RZ, R3.H1_H1 ;  /* 0x30000003ff697230 */ /* 0x000fe40000004100 */
[C---:B------:R-:W-:Y:S01]  /*4280*/  FMUL.FTZ R94, R109.reuse, R102 ;  /* 0x000000666d5e7220 */ /* 0x040fe20000410000 */
[----:B------:R-:W-:Y:S02]  /*4290*/  HADD2.F32 R107, -RZ, R21.H1_H1 ;  /* 0x30000015ff6b7230 */ /* 0x000fe40000004100 */
[----:B------:R-:W-:Y:S01]  /*42a0*/  FMUL.FTZ R98, R109, R122 ;  /* 0x0000007a6d627220 */ /* 0x000fe20000410000 */
[----:B------:R-:W-:Y:S01]  /*42b0*/  HADD2.F32 R111, -RZ, R2.H0_H0 ;  /* 0x20000002ff6f7230 */ /* 0x000fe20000004100 */
[----:B------:R-:W1:Y:S01]  /*42c0*/  @!P1 LDC.64 R80, c[0x0][0x3c0] ;  /* 0x0000f000ff509b82 */ /* 0x000e620000000a00 */
[----:B------:R-:W-:-:S02]  /*42d0*/  HADD2.F32 R113, -RZ, R22.H0_H0 ;  /* 0x20000016ff717230 */ /* 0x000fc40000004100 */
[----:B------:R-:W-:Y:S01]  /*42e0*/  FFMA.FTZ R95, R52, R95, R101 ;  /* 0x0000005f345f7223 */ /* 0x000fe20000010065 */
[----:B------:R-:W-:Y:S01]  /*42f0*/  FFMA.FTZ R94, R94, R105, R107 ;  /* 0x000000695e5e7223 */ /* 0x000fe2000001006b */
[----:B------:R-:W-:Y:S02]  /*4300*/  HADD2.F32 R101, -RZ, R2.H1_H1 ;  /* 0x30000002ff657230 */ /* 0x000fe40000004100 */
[C---:B------:R-:W-:Y:S01]  /*4310*/  FMUL.FTZ R100, R109.reuse, R100 ;  /* 0x000000646d647220 */ /* 0x040fe20000410000 */
[----:B------:R-:W-:Y:S01]  /*4320*/  FFMA.FTZ R98, R98, R111, R113 ;  /* 0x0000006f62627223 */ /* 0x000fe20000010071 */
[----:B------:R-:W-:Y:S01]  /*4330*/  HADD2.F32 R105, -RZ, R22.H1_H1 ;  /* 0x30000016ff697230 */ /* 0x000fe20000004100 */
[----:B------:R-:W2:Y:S01]  /*4340*/  @!P1 LDC.64 R78, c[0x0][0x3c8] ;  /* 0x0000f200ff4e9b82 */ /* 0x000ea20000000a00 */
[----:B------:R-:W-:Y:S02]  /*4350*/  HADD2.F32 R107, -RZ, R0.H0_H0 ;  /* 0x20000000ff6b7230 */ /* 0x000fe40000004100 */
[----:B------:R-:W-:Y:S01]  /*4360*/  FMUL.FTZ R54, R109, R54 ;  /* 0x000000366d367220 */ /* 0x000fe20000410000 */
[----:B------:R-:W-:-:S02]  /*4370*/  HADD2.F32 R111, -RZ, R23.H0_H0 ;  /* 0x20000017ff6f7230 */ /* 0x000fc40000004100 */
[----:B------:R-:W-:Y:S01]  /*4380*/  FMUL.FTZ R56, R109, R56 ;  /* 0x000000386d387220 */ /* 0x000fe20000410000 */
[----:B------:R-:W-:Y:S02]  /*4390*/  HADD2.F32 R113, -RZ, R0.H1_H1 ;  /* 0x30000000ff717230 */ /* 0x000fe40000004100 */
[----:B------:R-:W-:Y:S01]  /*43a0*/  FFMA.FTZ R101, R100, R101, R105 ;  /* 0x0000006564657223 */ /* 0x000fe20000010069 */
[----:B------:R-:W-:Y:S02]  /*43b0*/  HADD2.F32 R115, -RZ, R23.H1_H1 ;  /* 0x30000017ff737230 */ /* 0x000fe40000004100 */
[----:B------:R-:W-:Y:S01]  /*43c0*/  FFMA.FTZ R105, R54, R107, R111 ;  /* 0x0000006b36697223 */ /* 0x000fe2000001006f */
[----:B------:R-:W-:Y:S01]  /*43d0*/  F2FP.F16.F32.PACK_AB R54, R59, R104 ;  /* 0x000000683b36723e */ /* 0x000fe200000000ff */
[----:B0-----:R-:W-:Y:S01]  /*43e0*/  IMAD.WIDE.U32 R116, R86, 0x10, R66 ;  /* 0x0000001056747825 */ /* 0x001fe200078e0042 */
[----:B------:R-:W-:-:S03]  /*43f0*/  F2FP.F16.F32.PACK_AB R59, R91, R76 ;  /* 0x0000004c5b3b723e */ /* 0x000fc600000000ff */
[----:B------:R-:W-:Y:S01]  /*4400*/  FFMA.FTZ R100, R56, R113, R115 ;  /* 0x0000007138647223 */ /* 0x000fe20000010073 */
[----:B------:R-:W-:Y:S01]  /*4410*/  F2FP.F16.F32.PACK_AB R55, R106, R55 ;  /* 0x000000376a37723e */ /* 0x000fe200000000ff */
[----:B------:R-:W-:Y:S01]  /*4420*/  IMAD.WIDE.U32 R114, R77, 0x10, R66 ;  /* 0x000000104d727825 */ /* 0x000fe200078e0042 */
[----:B------:R-:W-:Y:S01]  /*4430*/  F2FP.F16.F32.PACK_AB R53, R58, R53 ;  /* 0x000000353a35723e */ /* 0x000fe200000000ff */
[----:B------:R-:W0:Y:S01]  /*4440*/  LDC.64 R76, c[0x0][0x380] ;  /* 0x0000e000ff4c7b82 */ /* 0x000e220000000a00 */
[----:B------:R-:W-:Y:S01]  /*4450*/  F2FP.F16.F32.PACK_AB R52, R103, R108 ;  /* 0x0000006c6734723e */ /* 0x000fe200000000ff */
[----:B-1----:R-:W-:Y:S01]  /*4460*/  @!P1 IMAD.WIDE R120, R6, 0x4, R80 ;  /* 0x0000000406789825 */ /* 0x002fe200078e0250 */
[----:B------:R-:W-:Y:S02]  /*4470*/  F2FP.F16.F32.PACK_AB R58, R70, R71 ;  /* 0x00000047463a723e */ /* 0x000fe400000000ff */
[----:B------:R-:W-:Y:S01]  /*4480*/  F2FP.F16.F32.PACK_AB R56, R60, R61 ;  /* 0x0000003d3c38723e */ /* 0x000fe200000000ff */
[----:B------:R-:W-:Y:S01]  /*4490*/  IMAD.WIDE.U32 R80, R64, 0x10, R66 ;  /* 0x0000001040507825 */ /* 0x000fe200078e0042 */
[----:B------:R-:W-:Y:S01]  /*44a0*/  F2FP.F16.F32.PACK_AB R61, R84, R69 ;  /* 0x00000045543d723e */ /* 0x000fe200000000ff */
[----:B------:R4:W-:Y:S01]  /*44b0*/  @!P1 STG.E desc[UR6][R120.64], R99 ;  /* 0x0000006378009986 */ /* 0x0009e2000c101906 */
[----:B------:R-:W-:Y:S01]  /*44c0*/  F2FP.F16.F32.PACK_AB R60, R65, R68 ;  /* 0x00000044413c723e */ /* 0x000fe200000000ff */
[----:B--2---:R-:W-:Y:S01]  /*44d0*/  @!P1 IMAD.WIDE R122, R6, 0x4, R78 ;  /* 0x00000004067a9825 */ /* 0x004fe200078e024e */
[----:B------:R-:W-:-:S02]  /*44e0*/  F2FP.F16.F32.PACK_AB R65, R90, R83 ;  /* 0x000000535a41723e */ /* 0x000fc400000000ff */
[----:B------:R-:W-:Y:S01]  /*44f0*/  F2FP.F16.F32.PACK_AB R64, R82, R75 ;  /* 0x0000004b5240723e */ /* 0x000fe200000000ff */
[--C-:B------:R-:W-:Y:S01]  /*4500*/  IMAD.WIDE.U32 R78, R57, 0x10, R66.reuse ;  /* 0x00000010394e7825 */ /* 0x100fe200078e0042 */
[----:B------:R-:W-:Y:S01]  /*4510*/  F2FP.F16.F32.PACK_AB R57, R63, R62 ;  /* 0x0000003e3f39723e */ /* 0x000fe200000000ff */
[----:B------:R4:W-:Y:S01]  /*4520*/  @!P1 STG.E desc[UR6][R122.64], R109 ;  /* 0x0000006d7a009986 */ /* 0x0009e2000c101906 */
[----:B------:R-:W-:Y:S01]  /*4530*/  F2FP.F16.F32.PACK_AB R63, R110, R87 ;  /* 0x000000576e3f723e */ /* 0x000fe200000000ff */
[----:B------:R-:W-:Y:S01]  /*4540*/  IMAD.WIDE.U32 R118, R96, 0x10, R66 ;  /* 0x0000001060767825 */ /* 0x000fe200078e0042 */
[----:B------:R-:W-:Y:S01]  /*4550*/  F2FP.F16.F32.PACK_AB R62, R85, R124 ;  /* 0x0000007c553e723e */ /* 0x000fe200000000ff */
[----:B------:R4:W-:Y:S01]  /*4560*/  STG.E.128 desc[UR6][R78.64], R52 ;  /* 0x000000344e007986 */ /* 0x0009e2000c101d06 */
[----:B------:R-:W-:Y:S02]  /*4570*/  F2FP.F16.F32.PACK_AB R67, R112, R97 ;  /* 0x000000617043723e */ /* 0x000fe400000000ff */
[----:B------:R-:W-:Y:S01]  /*4580*/  F2FP.F16.F32.PACK_AB R66, R92, R93 ;  /* 0x0000005d5c42723e */ /* 0x000fe200000000ff */
[----:B------:R4:W-:Y:S01]  /*4590*/  STG.E.128 desc[UR6][R80.64], R56 ;  /* 0x0000003850007986 */ /* 0x0009e2000c101d06 */
[----:B------:R-:W-:-:S02]  /*45a0*/  F2FP.F16.F32.PACK_AB R71, R100, R105 ;  /* 0x000000696447723e */ /* 0x000fc400000000ff */
[----:B------:R-:W-:Y:S01]  /*45b0*/  F2FP.F16.F32.PACK_AB R70, R101, R98 ;  /* 0x000000626546723e */ /* 0x000fe200000000ff */
[----:B------:R4:W-:Y:S01]  /*45c0*/  STG.E.128 desc[UR6][R114.64], R60 ;  /* 0x0000003c72007986 */ /* 0x0009e2000c101d06 */
[----:B------:R-:W-:Y:S02]  /*45d0*/  F2FP.F16.F32.PACK_AB R69, R94, R95 ;  /* 0x0000005f5e45723e */ /* 0x000fe400000000ff */
[----:B------:R-:W-:Y:S01]  /*45e0*/  F2FP.F16.F32.PACK_AB R68, R89, R88 ;  /* 0x000000585944723e */ /* 0x000fe200000000ff */
[----:B------:R4:W-:Y:S01]  /*45f0*/  STG.E.128 desc[UR6][R116.64], R64 ;  /* 0x0000004074007986 */ /* 0x0009e2000c101d06 */
[----:B0-----:R-:W-:-:S03]  /*4600*/  LEA R6, R76, R6, 0x2 ;  /* 0x000000064c067211 */ /* 0x001fc600078e10ff */
[----:B------:R4:W-:Y:S01]  /*4610*/  STG.E.128 desc[UR6][R118.64], R68 ;  /* 0x0000004476007986 */ /* 0x0009e2000c101d06 */
[----:B------:R-:W-:-:S13]  /*4620*/  ISETP.GE.AND P1, PT, R6, R77, PT ;  /* 0x0000004d0600720c */ /* 0x000fda0003f26270 */
[----:B------:R-:W-:Y:S05]  /*4630*/  @!P1 BRA `(.L_x_2942) ;  /* 0xffffffbc00d89947 */ /* 0x000fea000383ffff */
[----:B------:R-:W-:Y:S05]  /*4640*/  EXIT ;  /* 0x000000000000794d */ /* 0x000fea0003800000 */
.L_x_2941:
[----:B------:R-:W-:Y:S01]  /*4650*/  HFMA2 R111, -RZ, RZ, 0, 5.9604644775390625e-08 ;  /* 0x00000001ff6f7431 */ /* 0x000fe200000001ff */
[----:B------:R-:W-:Y:S01]  /*4660*/  BSSY B0, `(.L_x_2943) ;  /* 0x0000007000007945 */ /* 0x000fe20003800000 */
[----:B------:R-:W-:Y:S02]  /*4670*/  MOV R110, R104 ;  /* 0x00000068006e7202 */ /* 0x000fe40000000f00 */
[----:B------:R-:W-:Y:S02]  /*4680*/  MOV R112, 0x1f ;  /* 0x0000001f00707802 */ /* 0x000fe40000000f00 */
[----:B------:R-:W-:-:S07]  /*4690*/  MOV R109, 0xffffffff ;  /* 0xffffffff006d7802 */ /* 0x000fce0000000f00 */
[----:B0-----:R-:W-:Y:S05]  /*46a0*/  WARPSYNC.COLLECTIVE R109, `(.L_x_2944) ;  /* 0x000000006d087348 */ /* 0x001fea0003c00000 */
[----:B------:R1:W2:Y:S02]  /*46b0*/  SHFL.BFLY P4, R108, R110, R111, R112 ;  /* 0x0c00006f6e6c7389 */ /* 0x0002a40000080070 */
[----:B012---:R-:W-:Y:S05]  /*46c0*/  ENDCOLLECTIVE ;  /* 0x000000000000791b */ /* 0x007fea0003800000 */
.L_x_2944:
[----:B------:R-:W-:Y:S05]  /*46d0*/  BSYNC B0 ;  /* 0x0000000000007941 */ /* 0x000fea0003800000 */
.L_x_2943:
        /* <DEDUP_REMOVED lines=10> */
.L_x_2945:
[----:B------:R-:W-:Y:S01]  /*4780*/  HFMA2 R111, -RZ, RZ, 0, 2.384185791015625e-07 ;  /* 0x00000004ff6f7431 */ /* 0x000fe200000001ff */
[----:B------:R-:W-:-:S05]  /*4790*/  MOV R55, R108 ;  /* 0x0000006c00377202 */ /* 0x000fca0000000f00 */
[----:B------:R-:W-:-:S05]  /*47a0*/  FADD.FTZ R103, R102, R55 ;  /* 0x0000003766677221 */ /* 0x000fca0000010000 */
[----:B------:R-:W-:-:S07]  /*47b0*/  MOV R110, R103 ;  /* 0x00000067006e7202 */ /* 0x000fce0000000f00 */
[----:B------:R-:W-:Y:S05]  /*47c0*/  WARPSYNC.COLLECTIVE R109, `(.L_x_2946) ;  /* 0x000000006d087348 */ /* 0x000fea0003c00000 */
[----:B------:R0:W1:Y:S02]  /*47d0*/  SHFL.BFLY P4, R108, R110, R111, R112 ;  /* 0x0c00006f6e6c7389 */ /* 0x0000640000080070 */
[----:B01----:R-:W-:Y:S05]  /*47e0*/  ENDCOLLECTIVE ;  /* 0x000000000000791b */ /* 0x003fea0003800000 */
.L_x_2946:
[----:B------:R-:W-:Y:S01]  /*47f0*/  HFMA2 R111, -RZ, RZ, 0, 4.76837158203125e-07 ;  /* 0x00000008ff6f7431 */ /* 0x000fe200000001ff */
[----:B------:R-:W-:-:S05]  /*4800*/  MOV R106, R108 ;  /* 0x0000006c006a7202 */ /* 0x000fca0000000f00 */
[----:B------:R-:W-:-:S05]  /*4810*/  FADD.FTZ R106, R103, R106 ;  /* 0x0000006a676a7221 */ /* 0x000fca0000010000 */
[----:B------:R-:W-:-:S07]  /*4820*/  MOV R110, R106 ;  /* 0x0000006a006e7202 */ /* 0x000fce0000000f00 */
[----:B------:R-:W-:Y:S05]  /*4830*/  WARPSYNC.COLLECTIVE R109, `(.L_x_2947) ;  /* 0x000000006d087348 */ /* 0x000fea0003c00000 */
[----:B------:R0:W1:Y:S02]  /*4840*/  SHFL.BFLY P4, R108, R110, R111, R112 ;  /* 0x0c00006f6e6c7389 */ /* 0x0000640000080070 */
[----:B01----:R-:W-:Y:S05]  /*4850*/  ENDCOLLECTIVE ;  /* 0x000000000000791b */ /* 0x003fea0003800000 */
.L_x_2947:
[----:B------:R-:W-:Y:S01]  /*4860*/  HFMA2 R111, -RZ, RZ, 0, 9.5367431640625e-07 ;  /* 0x00000010ff6f7431 */ /* 0x000fe200000001ff */
[----:B------:R-:W-:-:S05]  /*4870*/  MOV R55, R108 ;  /* 0x0000006c00377202 */ /* 0x000fca0000000f00 */
[----:B------:R-:W-:-:S05]  /*4880*/  FADD.FTZ R107, R106, R55 ;  /* 0x000000376a6b7221 */ /* 0x000fca0000010000 */
[----:B------:R-:W-:-:S07]  /*4890*/  MOV R110, R107 ;  /* 0x0000006b006e7202 */ /* 0x000fce0000000f00 */
[----:B------:R-:W-:Y:S05]  /*48a0*/  WARPSYNC.COLLECTIVE R109, `(.L_x_2948) ;  /* 0x000000006d087348 */ /* 0x000fea0003c00000 */
[----:B------:R0:W1:Y:S02]  /*48b0*/  SHFL.BFLY P4, R108, R110, R111, R112 ;  /* 0x0c00006f6e6c7389 */ /* 0x0000640000080070 */
[----:B01----:R-:W-:Y:S05]  /*48c0*/  ENDCOLLECTIVE ;  /* 0x000000000000791b */ /* 0x003fea0003800000 */
.L_x_2948:
[----:B------:R-:W-:Y:S02]  /*48d0*/  HFMA2 R111, -RZ, RZ, 0, 5.9604644775390625e-08 ;  /* 0x00000001ff6f7431 */ /* 0x000fe400000001ff */
        /* <DEDUP_REMOVED lines=86> */
.L_x_2949:
[----:B------:R-:W-:Y:S01]  /*4e40*/  HFMA2 R111, -RZ, RZ, 0, 1.1920928955078125e-07 ;  /* 0x00000002ff6f7431 */ /* 0x000fe200000001ff */
[----:B------:R-:W-:-:S05]  /*4e50*/  MOV R102, R108 ;  /* 0x0000006c00667202 */ /* 0x000fca0000000f00 */
[----:B------:R-:W-:-:S05]  /*4e60*/  FADD.FTZ R102, R55, R102 ;  /* 0x0000006637667221 */ /* 0x000fca0000010000 */
[----:B------:R-:W-:-:S07]  /*4e70*/  MOV R110, R102 ;  /* 0x00000066006e7202 */ /* 0x000fce0000000f00 */
[----:B------:R-:W-:Y:S05]  /*4e80*/  WARPSYNC.COLLECTIVE R109, `(.L_x_2950) ;  /* 0x000000006d087348 */ /* 0x000fea0003c00000 */
[----:B------:R0:W1:Y:S02]  /*4e90*/  SHFL.BFLY P4, R108, R110, R111, R112 ;  /* 0x0c00006f6e6c7389 */ /* 0x0000640000080070 */
[----:B01----:R-:W-:Y:S05]  /*4ea0*/  ENDCOLLECTIVE ;  /* 0x000000000000791b */ /* 0x003fea0003800000 */
.L_x_2950:
[----:B------:R-:W-:Y:S01]  /*4eb0*/  HFMA2 R111, -RZ, RZ, 0, 2.384185791015625e-07 ;  /* 0x00000004ff6f7431 */ /* 0x000fe200000001ff */
[----:B------:R-:W-:-:S05]  /*4ec0*/  MOV R103, R108 ;  /* 0x0000006c00677202 */ /* 0x000fca0000000f00 */
[----:B------:R-:W-:-:S05]  /*4ed0*/  FADD.FTZ R103, R102, R103 ;  /* 0x0000006766677221 */ /* 0x000fca0000010000 */
[----:B------:R-:W-:-:S07]  /*4ee0*/  MOV R110, R103 ;  /* 0x00000067006e7202 */ /* 0x000fce0000000f00 */
[----:B------:R-:W-:Y:S05]  /*4ef0*/  WARPSYNC.COLLECTIVE R109, `(.L_x_2951) ;  /* 0x000000006d087348 */ /* 0x000fea0003c00000 */
[----:B------:R0:W1:Y:S02]  /*4f00*/  SHFL.BFLY P4, R108, R110, R111, R112 ;  /* 0x0c00006f6e6c7389 */ /* 0x0000640000080070 */
[----:B01----:R-:W-:Y:S05]  /*4f10*/  ENDCOLLECTIVE ;  /* 0x000000000000791b */ /* 0x003fea0003800000 */
.L_x_2951:
[----:B------:R-:W-:Y:S01]  /*4f20*/  HFMA2 R111, -RZ, RZ, 0, 4.76837158203125e-07 ;  /* 0x00000008ff6f7431 */ /* 0x000fe200000001ff */
[----:B------:R-:W-:-:S05]  /*4f30*/  MOV R104, R108 ;  /* 0x0000006c00687202 */ /* 0x000fca0000000f00 */
[----:B------:R-:W-:-:S05]  /*4f40*/  FADD.FTZ R104, R103, R104 ;  /* 0x0000006867687221 */ /* 0x000fca0000010000 */
[----:B------:R-:W-:-:S07]  /*4f50*/  MOV R110, R104 ;  /* 0x00000068006e7202 */ /* 0x000fce0000000f00 */
[----:B------:R-:W-:Y:S05]  /*4f60*/  WARPSYNC.COLLECTIVE R109, `(.L_x_2952) ;  /* 0x000000006d087348 */ /* 0x000fea0003c00000 */
[----:B------:R0:W1:Y:S02]  /*4f70*/  SHFL.BFLY P4, R108, R110, R111, R112 ;  /* 0x0c00006f6e6c7389 */ /* 0x0000640000080070 */
[----:B01----:R-:W-:Y:S05]  /*4f80*/  ENDCOLLECTIVE ;  /* 0x000000000000791b */ /* 0x003fea0003800000 */
.L_x_2952:
[----:B------:R-:W-:Y:S01]  /*4f90*/  HFMA2 R111, -RZ, RZ, 0, 9.5367431640625e-07 ;  /* 0x00000010ff6f7431 */ /* 0x000fe200000001ff */
[----:B------:R-:W-:-:S05]  /*4fa0*/  MOV R107, R108 ;  /* 0x0000006c006b7202 */ /* 0x000fca0000000f00 */
[----:B------:R-:W-:-:S05]  /*4fb0*/  FADD.FTZ R107, R104, R107 ;  /* 0x0000006b686b7221 */ /* 0x000fca0000010000 */
[----:B------:R-:W-:-:S07]  /*4fc0*/  MOV R110, R107 ;  /* 0x0000006b006e7202 */ /* 0x000fce0000000f00 */
[----:B------:R-:W-:Y:S05]  /*4fd0*/  WARPSYNC.COLLECTIVE R109, `(.L_x_2953) ;  /* 0x000000006d087348 */ /* 0x000fea0003c00000 */
[----:B------:R0:W1:Y:S02]  /*4fe0*/  SHFL.BFLY P4, R108, R110, R111, R112 ;  /* 0x0c00006f6e6c7389 */ /* 0x0000640000080070 */
[----:B01----:R-:W-:Y:S05]  /*4ff0*/  ENDCOLLECTIVE ;  /* 0x000000000000791b */ /* 0x003fea0003800000 */
.L_x_2953:
[----:B------:R-:W-:Y:S01]  /*5000*/  MOV R106, R108 ;  /* 0x0000006c006a7202 */ /* 0x000fe20000000f00 */
[----:B------:R-:W-:Y:S06]  /*5010*/  BRA `(.L_x_2954) ;  /* 0xffffffe400a87947 */ /* 0x000fec000383ffff */
.L_x_2955:
        /* <DEDUP_REMOVED lines=14> */
.L_x_27963:


//--------------------- .text._ZN10layer_norm31ln_parallel_residual_fwd_kernelINS_13Kernel_traitsI6__halfS2_S2_S2_fjLj1280ELj1ELj4ELj1ELj16ENS_18Kernel_traits_baseILj1280ES2_S2_S2_S2_fjLj128EEEEELb1ELb0ELb0EEEvNS_9FwdParamsE --------------------------
	.section	.text._ZN10layer_norm31ln_parallel_residual_fwd_kernelINS_13Kernel_traitsI6__halfS2_S2_S2_fjLj1280ELj1ELj4ELj1ELj16ENS_18Kernel_traits_baseILj1280ES2_S2_S2_S2_fjLj128EEEEELb1ELb0ELb0EEEvNS_9FwdParamsE,"ax",@progbits
	.align	128
        .global         _ZN10layer_norm31ln_parallel_residual_fwd_kernelINS_13Kernel_traitsI6__halfS2_S2_S2_fjLj1280ELj1ELj4ELj1ELj16ENS_18Kernel_traits_baseILj1280ES2_S2_S2_S2_fjLj128EEEEELb1ELb0ELb0EEEvNS_9FwdParamsE
        .type           _ZN10layer_norm31ln_parallel_residual_fwd_kernelINS_13Kernel_traitsI6__halfS2_S2_S2_fjLj1280ELj1ELj4ELj1ELj16ENS_18Kernel_traits_baseILj1280ES2_S2_S2_S2_fjLj128EEEEELb1ELb0ELb0EEEvNS_9FwdParamsE,@function
        .size           _ZN10layer_norm31ln_parallel_residual_fwd_kernelINS_13Kernel_traitsI6__halfS2_S2_S2_fjLj1280ELj1ELj4ELj1ELj16ENS_18Kernel_traits_baseILj1280ES2_S2_S2_S2_fjLj128EEEEELb1ELb0ELb0EEEvNS_9FwdParamsE,(.L_x_27964 - _ZN10layer_norm31ln_parallel_residual_fwd_kernelINS_13Kernel_traitsI6__halfS2_S2_S2_fjLj1280ELj1ELj4ELj1ELj16ENS_18Kernel_traits_baseILj1280ES2_S2_S2_S2_fjLj128EEEEELb1ELb0ELb0EEEvNS_9FwdParamsE)
        .other          _ZN10layer_norm31ln_parallel_residual_fwd_kernelINS_13Kernel_traitsI6__halfS2_S2_S2_fjLj1280ELj1ELj4ELj1ELj16ENS_18Kernel_traits_baseILj1280ES2_S2_S2_S2_fjLj128EEEEELb1ELb0ELb0EEEvNS_9FwdParamsE,@"STO_CUDA_ENTRY STV_DEFAULT"
_ZN10layer_norm31ln_parallel_residual_fwd_kernelINS_13Kernel_traitsI6__halfS2_S2_S2_fjLj1280ELj1ELj4ELj1ELj16ENS_18Kernel_traits_baseILj1280ES2_S2_S2_S2_fjLj128EEEEELb1ELb0ELb0EEEvNS_9FwdParamsE:
.text._ZN10layer_norm31ln_parallel_residual_fwd_kernelINS_13Kernel_traitsI6__halfS2_S2_S2_fjLj1280ELj1ELj4ELj1ELj16ENS_18Kernel_traits_baseILj1280ES2_S2_S2_S2_fjLj128EEEEELb1ELb0ELb0EEEvNS_9FwdParamsE:
[----:B------:R-:W-:Y:S01]  /*0000*/  LDC R1, c[0x0][0x37c] ;  /* 0x0000df00ff017b82 */ /* 0x000fe20000000800 */
[----:B------:R-:W0:Y:S07]  /*0010*/  LDCU.U8 UR8, c[0x0][0x464] ;  /* 0x00008c80ff0877ac */ /* 0x000e2e0008000000 */
[----:B------:R-:W1:Y:S01]  /*0020*/  LDC R0, c[0x0][0x458] ;  /* 0x00011600ff007b82 */ /* 0x000e620000000800 */
[----:B------:R-:W2:Y:S01]  /*0030*/  LDCU.64 UR4, c[0x0][0x450] ;  /* 0x00008a00ff0477ac */ /* 0x000ea20008000a00 */
[----:B------:R-:W3:Y:S06]  /*0040*/  LDCU.64 UR6, c[0x0][0x358] ;  /* 0x00006b00ff0677ac */ /* 0x000eec0008000a00 */
[----:B------:R-:W4:Y:S01]  /*0050*/  LDC R9, c[0x0][0x45c] ;  /* 0x00011700ff097b82 */ /* 0x000f220000000800 */
[----:B------:R-:W5:Y:S01]  /*0060*/  S2R R6, SR_TID.X ;  /* 0x0000000000067919 */ /* 0x000f620000002100 */
[----:B------:R-:W4:Y:S06]  /*0070*/  LDCU.64 UR10, c[0x0][0x438] ;  /* 0x00008700ff0a77ac */ /* 0x000f2c0008000a00 */
[----:B------:R-:W5:Y:S01]  /*0080*/  LDC R11, c[0x0][0x388] ;  /* 0x0000e200ff0b7b82 */ /* 0x000f620000000800 */
[----:B0-----:R-:W-:Y:S01]  /*0090*/  ISETP.NE.AND P0, PT, RZ, UR8, PT ;  /* 0x00000008ff007c0c */ /* 0x001fe2000bf05270 */
[----:B--2---:R-:W-:-:S02]  /*00a0*/  IMAD.U32 R2, RZ, RZ, UR4 ;  /* 0x00000004ff027e24 */ /* 0x004fc4000f8e00ff */
[----:B------:R-:W-:-:S10]  /*00b0*/  IMAD.U32 R3, RZ, RZ, UR5 ;  /* 0x00000005ff037e24 */ /* 0x000fd4000f8e00ff */
[----:B-1----:R-:W-:Y:S01]  /*00c0*/  @P0 MOV R4, R0 ;  /* 0x0000000000040202 */ /* 0x002fe20000000f00 */
[----:B---3--:R-:W2:Y:S01]  /*00d0*/  @P0 LDG.E.64 R2, desc[UR6][R2.64] ;  /* 0x0000000602020981 */ /* 0x008ea2000c1e1b00 */
[----:B----4-:R-:W-:Y:S01]  /*00e0*/  @P0 IMAD.MOV.U32 R5, RZ, RZ, R9 ;  /* 0x000000ffff050224 */ /* 0x010fe200078e0009 */
[----:B------:R-:W0:Y:S05]  /*00f0*/  @P0 LDC R7, c[0x0][0x460] ;  /* 0x00011800ff070b82 */ /* 0x000e2a0000000800 */
[----:B------:R-:W0:Y:S01]  /*0100*/  @P0 LDG.E.64 R4, desc[UR6][R4.64] ;  /* 0x0000000604040981 */ /* 0x000e22000c1e1b00 */
[----:B------:R-:W-:Y:S01]  /*0110*/  UISETP.NE.U32.AND UP0, UPT, UR10, URZ, UPT ;  /* 0x000000ff0a00728c */ /* 0x000fe2000bf05070 */
[----:B------:R-:W-:Y:S01]  /*0120*/  BSSY.RECONVERGENT B0, `(.L_x_2956) ;  /* 0x0000161000007945 */ /* 0x000fe20003800200 */
[----:B------:R-:W1:Y:S01]  /*0130*/  S2UR UR9, SR_CTAID.X ;  /* 0x00000000000979c3 */ /* 0x000e620000002500 */
[----:B-----5:R-:W-:Y:S01]  /*0140*/  LOP3.LUT R98, R6, 0x1f, RZ, 0xc0, !PT ;  /* 0x0000001f06627812 */ /* 0x020fe200078ec0ff */
[----:B------:R-:W-:-:S06]  /*0150*/  UISETP.NE.AND.EX UP0, UPT, UR11, URZ, UPT, UP0 ;  /* 0x000000ff0b00728c */ /* 0x000fcc000bf05300 */
[----:B------:R-:W3:Y:S01]  /*0160*/  LDC R97, c[0x0][0x360] ;  /* 0x0000d800ff617b82 */ /* 0x000ee20000000800 */
[----:B-1----:R-:W-:Y:S02]  /*0170*/  USHF.L.U32 UR8, UR9, 0x2, URZ ;  /* 0x0000000209087899 */ /* 0x002fe400080006ff */
[--C-:B---3--:R-:W-:Y:S01]  /*0180*/  IMAD R97, R97, UR9, R6.reuse ;  /* 0x0000000961617c24 */ /* 0x108fe2000f8e0206 */
[----:B--2---:R-:W-:Y:S02]  /*0190*/  @P0 R2UR UR4, R2 ;  /* 0x00000000020402ca */ /* 0x004fe400000e0000 */
[----:B------:R-:W-:Y:S02]  /*01a0*/  @P0 R2UR UR5, R3 ;  /* 0x00000000030502ca */ /* 0x000fe400000e0000 */
[----:B------:R-:W-:Y:S02]  /*01b0*/  SHF.R.S32.HI R2, RZ, 0x1f, R11 ;  /* 0x0000001fff027819 */ /* 0x000fe4000001140b */
[----:B------:R-:W-:-:S02]  /*01c0*/  SHF.R.U32.HI R3, RZ, 0x5, R6 ;  /* 0x00000005ff037819 */ /* 0x000fc40000011606 */
[----:B0-----:R-:W-:Y:S01]  /*01d0*/  @P0 IADD3 R0, P1, PT, R4, R7, RZ ;  /* 0x0000000704000210 */ /* 0x001fe20007f3e0ff */
[----:B------:R-:W-:Y:S01]  /*01e0*/  IMAD.MOV.U32 R4, RZ, RZ, R98 ;  /* 0x000000ffff047224 */ /* 0x000fe200078e0062 */
[----:B------:R-:W-:Y:S02]  /*01f0*/  LEA.HI R2, R2, R11, RZ, 0x3 ;  /* 0x0000000b02027211 */ /* 0x000fe400078f18ff */
[----:B------:R-:W-:Y:S01]  /*0200*/  @P0 IADD3.X R9, PT, PT, RZ, R5, RZ, P1, !PT ;  /* 0x00000005ff090210 */ /* 0x000fe20000ffe4ff */
[----:B------:R-:W-:Y:S01]  /*0210*/  UIADD3 UR12, UPT, UPT, UR4, -0x61c88647, URZ ;  /* 0x9e3779b9040c7890 */ /* 0x000fe2000fffe0ff */
[----:B------:R-:W-:Y:S01]  /*0220*/  LOP3.LUT R7, R4, 0x1f, RZ, 0x3c, !PT ;  /* 0x0000001f04077812 */ /* 0x000fe200078e3cff */
[----:B------:R-:W-:Y:S01]  /*0230*/  UIADD3 UR10, UPT, UPT, UR5, -0x4498517b, URZ ;  /* 0xbb67ae85050a7890 */ /* 0x000fe2000fffe0ff */
[----:B------:R-:W-:Y:S01]  /*0240*/  LOP3.LUT R3, R3, UR8, RZ, 0xfc, !PT ;  /* 0x0000000803037c12 */ /* 0x000fe2000f8efcff */
[----:B------:R-:W-:Y:S01]  /*0250*/  UIADD3 UR13, UPT, UPT, UR4, 0x3c6ef372, URZ ;  /* 0x3c6ef372040d7890 */ /* 0x000fe2000fffe0ff */
[----:B------:R-:W-:Y:S01]  /*0260*/  LEA.HI.SX32 R96, R2, R7, 0x1d ;  /* 0x0000000702607211 */ /* 0x000fe200078feaff */
[----:B------:R-:W-:Y:S01]  /*0270*/  UIADD3 UR20, UPT, UPT, UR5, 0x76cf5d0a, URZ ;  /* 0x76cf5d0a05147890 */ /* 0x000fe2000fffe0ff */
[--C-:B------:R-:W-:Y:S01]  /*0280*/  SHF.R.U64 R160, R0, 0x2, R9.reuse ;  /* 0x0000000200a07819 */ /* 0x100fe20000001209 */
[----:B------:R-:W-:Y:S01]  /*0290*/  UIADD3 UR14, UPT, UPT, UR4, -0x255992d5, URZ ;  /* 0xdaa66d2b040e7890 */ /* 0x000fe2000fffe0ff */
[----:B------:R-:W-:Y:S01]  /*02a0*/  SHF.R.U32.HI R2, RZ, 0x2, R9 ;  /* 0x00000002ff027819 */ /* 0x000fe20000011609 */
[----:B------:R-:W-:-:S02]  /*02b0*/  UIADD3 UR15, UPT, UPT, UR5, 0x32370b8f, URZ ;  /* 0x32370b8f050f7890 */ /* 0x000fc4000fffe0ff */
[----:B------:R-:W-:Y:S02]  /*02c0*/  UIADD3 UR21, UPT, UPT, UR4, 0x78dde6e4, URZ ;  /* 0x78dde6e404157890 */ /* 0x000fe4000fffe0ff */
[----:B------:R-:W-:Y:S02]  /*02d0*/  UIADD3 UR22, UPT, UPT, UR5, -0x126145ec, URZ ;  /* 0xed9eba1405167890 */ /* 0x000fe4000fffe0ff */
[----:B------:R-:W-:Y:S02]  /*02e0*/  UIADD3 UR16, UPT, UPT, UR4, 0x1715609d, URZ ;  /* 0x1715609d04107890 */ /* 0x000fe4000fffe0ff */
[----:B------:R-:W-:Y:S02]  /*02f0*/  UIADD3 UR23, UPT, UPT, UR5, -0x56f99767, URZ ;  /* 0xa906689905177890 */ /* 0x000fe4000fffe0ff */
[----:B------:R-:W-:Y:S02]  /*0300*/  UIADD3 UR24, UPT, UPT, UR4, -0x4ab325aa, URZ ;  /* 0xb54cda5604187890 */ /* 0x000fe4000fffe0ff */
[----:B------:R-:W-:-:S02]  /*0310*/  UIADD3 UR17, UPT, UPT, UR5, 0x646e171e, URZ ;  /* 0x646e171e05117890 */ /* 0x000fc4000fffe0ff */
[----:B------:R-:W-:Y:S02]  /*0320*/  UIADD3 UR18, UPT, UPT, UR4, 0x5384540f, URZ ;  /* 0x5384540f04127890 */ /* 0x000fe4000fffe0ff */
[----:B------:R-:W-:Y:S02]  /*0330*/  UIADD3 UR25, UPT, UPT, UR5, 0x1fd5c5a3, URZ ;  /* 0x1fd5c5a305197890 */ /* 0x000fe4000fffe0ff */
        /* <DEDUP_REMOVED lines=44> */
[----:B------:R-:W-:Y:S01]  /*0600*/  CS2R R56, SRZ ;  /* 0x0000000000387805 */ /* 0x000fe2000001ff00 */
[----:B------:R-:W-:Y:S01]  /*0610*/  IMAD.MOV.U32 R54, RZ, RZ, RZ ;  /* 0x000000ffff367224 */ /* 0x000fe200078e00ff */
[----:B------:R-:W-:Y:S01]  /*0620*/  CS2R R52, SRZ ;  /* 0x0000000000347805 */ /* 0x000fe2000001ff00 */
[----:B------:R-:W-:Y:S01]  /*0630*/  IMAD.MOV.U32 R50, RZ, RZ, RZ ;  /* 0x000000ffff327224 */ /* 0x000fe200078e00ff */
[----:B------:R-:W-:Y:S02]  /*0640*/  CS2R R48, SRZ ;  /* 0x0000000000307805 */ /* 0x000fe4000001ff00 */
[----:B------:R-:W-:Y:S02]  /*0650*/  MOV R46, RZ ;  /* 0x000000ff002e7202 */ /* 0x000fe40000000f00 */
        /* <DEDUP_REMOVED lines=42> */
.L_x_2958:
        /* <DEDUP_REMOVED lines=12> */
[----:B------:R-:W5:Y:S06]  /*09c0*/  @P4 LDG.E.128 R112, desc[UR6][R8.64] ;  /* 0x0000000608704981 */ /* 0x000f6c000c1e1d00 */
[----:B------:R-:W1:Y:S01]  /*09d0*/  LDC.64 R20, c[0x0][0x3d8] ;  /* 0x0000f600ff147b82 */ /* 0x000e620000000a00 */
[----:B------:R-:W5:Y:S07]  /*09e0*/  @P4 LDG.E.128 R84, desc[UR6][R10.64] ;  /* 0x000000060a544981 */ /* 0x000f6e000c1e1d00 */
[----:B------:R-:W4:Y:S08]  /*09f0*/  LDC.64 R24, c[0x0][0x3d0] ;  /* 0x0000f400ff187b82 */ /* 0x000f300000000a00 */
[----:B------:R-:W4:Y:S01]  /*0a00*/  LDC.64 R26, c[0x0][0x3d8] ;  /* 0x0000f600ff1a7b82 */ /* 0x000f220000000a00 */
[----:B------:R-:W-:-:S07]  /*0a10*/  ISETP.GE.U32.AND P3, PT, R96, 0xa0, PT ;  /* 0x000000a06000780c */ /* 0x000fce0003f66070 */
[----:B------:R-:W2:Y:S01]  /*0a20*/  @P4 LDC.64 R6, c[0x0][0x440] ;  /* 0x00011000ff064b82 */ /* 0x000ea20000000a00 */
[----:B------:R-:W-:Y:S01]  /*0a30*/  HFMA2 R58, -RZ, RZ, 0, 0 ;  /* 0x00000000ff3a7431 */ /* 0x000fe200000001ff */
[----:B------:R-:W-:-:S06]  /*0a40*/  @P4 LOP3.LUT R159, R159, 0x100, RZ, 0xfc, !PT ;  /* 0x000001009f9f4812 */ /* 0x000fcc00078efcff */
[----:B------:R-:W0:Y:S08]  /*0a50*/  @P0 LDC.64 R16, c[0x0][0x440] ;  /* 0x00011000ff100b82 */ /* 0x000e300000000a00 */
[----:B------:R-:W4:Y:S01]  /*0a60*/  @P1 LDC.64 R22, c[0x0][0x440] ;  /* 0x00011000ff161b82 */ /* 0x000f220000000a00 */
[C---:B--2---:R-:W-:Y:S01]  /*0a70*/  @P4 IMAD.WIDE.U32 R6, R4.reuse, 0x10, R6 ;  /* 0x0000001004064825 */ /* 0x044fe200078e0006 */
[----:B------:R-:W-:-:S06]  /*0a80*/  @P4 LOP3.LUT R4, R4, 0x20, RZ, 0xfc, !PT ;  /* 0x0000002004044812 */ /* 0x000fcc00078efcff */
[----:B------:R-:W2:Y:S01]  /*0a90*/  @P2 LDC.64 R44, c[0x0][0x440] ;  /* 0x00011000ff2c2b82 */ /* 0x000ea20000000a00 */
[----:B------:R-:W5:Y:S01]  /*0aa0*/  @P4 LD.E.128 R28, desc[UR6][R6.64] ;  /* 0x00000006061c4980 */ /* 0x000f62000c101d00 */
[----:B------:R-:W-:-:S04]  /*0ab0*/  @P0 IMAD.WIDE.U32 R12, R4, 0x10, R12 ;  /* 0x00000010040c0825 */ /* 0x000fc800078e000c */
[C---:B---3--:R-:W-:Y:S01]  /*0ac0*/  @P0 IMAD.WIDE.U32 R14, R4.reuse, 0x10, R14 ;  /* 0x00000010040e0825 */ /* 0x048fe200078e000e */
[----:B------:R-:W5:Y:S03]  /*0ad0*/  @P0 LDG.E.128 R80, desc[UR6][R12.64] ;  /* 0x000000060c500981 */ /* 0x000f66000c1e1d00 */
[C---:B0-----:R-:W-:Y:S01]  /*0ae0*/  @P0 IMAD.WIDE.U32 R16, R4.reuse, 0x10, R16 ;  /* 0x0000001004100825 */ /* 0x041fe200078e0010 */
[----:B------:R-:W5:Y:S03]  /*0af0*/  @P0 LDG.E.128 R76, desc[UR6][R14.64] ;  /* 0x000000060e4c0981 */ /* 0x000f66000c1e1d00 */
[----:B------:R-:W-:Y:S01]  /*0b00*/  @P0 VIADD R4, R4, 0x20 ;  /* 0x0000002004040836 */ /* 0x000fe20000000000 */
[----:B------:R-:W5:Y:S03]  /*0b10*/  @P0 LD.E.128 R32, desc[UR6][R16.64] ;  /* 0x0000000610200980 */ /* 0x000f66000c101d00 */
[----:B------:R-:W-:-:S04]  /*0b20*/  @P1 IMAD.WIDE.U32 R18, R4, 0x10, R18 ;  /* 0x0000001004121825 */ /* 0x000fc800078e0012 */
[C---:B-1----:R-:W-:Y:S01]  /*0b30*/  @P1 IMAD.WIDE.U32 R20, R4.reuse, 0x10, R20 ;  /* 0x0000001004141825 */ /* 0x042fe200078e0014 */
[----:B------:R-:W5:Y:S03]  /*0b40*/  @P1 LDG.E.128 R72, desc[UR6][R18.64] ;  /* 0x0000000612481981 */ /* 0x000f66000c1e1d00 */
[C---:B----4-:R-:W-:Y:S01]  /*0b50*/  @P1 IMAD.WIDE.U32 R22, R4.reuse, 0x10, R22 ;  /* 0x0000001004161825 */ /* 0x050fe200078e0016 */
[----:B------:R-:W5:Y:S03]  /*0b60*/  @P1 LDG.E.128 R68, desc[UR6][R20.64] ;  /* 0x0000000614441981 */ /* 0x000f66000c1e1d00 */
[----:B------:R-:W-:Y:S01]  /*0b70*/  @P1 VIADD R4, R4, 0x20 ;  /* 0x0000002004041836 */ /* 0x000fe20000000000 */
[----:B------:R-:W5:Y:S03]  /*0b80*/  @P1 LD.E.128 R36, desc[UR6][R22.64] ;  /* 0x0000000616241980 */ /* 0x000f66000c101d00 */
[----:B------:R-:W-:-:S04]  /*0b90*/  @P2 IMAD.WIDE.U32 R24, R4, 0x10, R24 ;  /* 0x0000001004182825 */ /* 0x000fc800078e0018 */
[C---:B------:R-:W-:Y:S01]  /*0ba0*/  @P2 IMAD.WIDE.U32 R26, R4.reuse, 0x10, R26 ;  /* 0x00000010041a2825 */ /* 0x040fe200078e001a */
[----:B------:R-:W5:Y:S04]  /*0bb0*/  @P2 LDG.E.128 R64, desc[UR6][R24.64] ;  /* 0x0000000618402981 */ /* 0x000f68000c1e1d00 */
[----:B------:R-:W5:Y:S01]  /*0bc0*/  @P2 LDG.E.128 R60, desc[UR6][R26.64] ;  /* 0x000000061a3c2981 */ /* 0x000f62000c1e1d00 */
[----:B--2---:R-:W-:Y:S01]  /*0bd0*/  @P2 IMAD.WIDE.U32 R44, R4, 0x10, R44 ;  /* 0x00000010042c2825 */ /* 0x004fe200078e002c */
[----:B------:R-:W-:Y:S02]  /*0be0*/  CS2R R56, SRZ ;  /* 0x0000000000387805 */ /* 0x000fe4000001ff00 */
[----:B------:R-:W-:Y:S02]  /*0bf0*/  CS2R R52, SRZ ;  /* 0x0000000000347805 */ /* 0x000fe4000001ff00 */
[----:B------:R-:W-:Y:S01]  /*0c00*/  CS2R R48, SRZ ;  /* 0x0000000000307805 */ /* 0x000fe2000001ff00 */
[----:B------:R-:W-:Y:S01]  /*0c10*/  IMAD.MOV.U32 R54, RZ, RZ, RZ ;  /* 0x000000ffff367224 */ /* 0x000fe200078e00ff */
[----:B------:R0:W5:Y:S01]  /*0c20*/  @P2 LD.E.128 R40, desc[UR6][R44.64] ;  /* 0x000000062c282980 */ /* 0x000162000c101d00 */
[----:B------:R-:W-:Y:S01]  /*0c30*/  IMAD.MOV.U32 R50, RZ, RZ, RZ ;  /* 0x000000ffff327224 */ /* 0x000fe200078e00ff */
[----:B------:R-:W-:Y:S01]  /*0c40*/  MOV R46, RZ ;  /* 0x000000ff002e7202 */ /* 0x000fe20000000f00 */
[----:B------:R-:W-:Y:S01]  /*0c50*/  @P4 IMAD.MOV.U32 R47, RZ, RZ, RZ ;  /* 0x000000ffff2f4224 */ /* 0x000fe200078e00ff */
[----:B------:R-:W-:Y:S01]  /*0c60*/  @P1 MOV R55, RZ ;  /* 0x000000ff00371202 */ /* 0x000fe20000000f00 */
[----:B------:R-:W-:-:S02]  /*0c70*/  @P0 IMAD.MOV.U32 R51, RZ, RZ, RZ ;  /* 0x000000ffff330224 */ /* 0x000fc400078e00ff */
[----:B------:R-:W-:Y:S02]  /*0c80*/  @P2 IMAD.MOV.U32 R59, RZ, RZ, RZ ;  /* 0x000000ffff3b2224 */ /* 0x000fe400078e00ff */
[----:B------:R-:W-:Y:S01]  /*0c90*/  @P2 VIADD R4, R4, 0x20 ;  /* 0x0000002004042836 */ /* 0x000fe20000000000 */
[----:B0-----:R-:W-:Y:S01]  /*0ca0*/  CS2R R44, SRZ ;  /* 0x00000000002c7805 */ /* 0x001fe2000001ff00 */
[----:B------:R-:W-:Y:S06]  /*0cb0*/  @!P3 BRA `(.L_x_2959) ;  /* 0x00000008009cb947 */ /* 0x000fec0003800000 */
        /* <DEDUP_REMOVED lines=18> */
[----:B------:R-:W-:Y:S01]  /*0de0*/  CS2R R44, SRZ ;  /* 0x00000000002c7805 */ /* 0x000fe2000001ff00 */
[----:B------:R-:W-:Y:S06]  /*0df0*/  BRA `(.L_x_2959) ;  /* 0x00000008004c7947 */ /* 0x000fec0003800000 */
.L_x_2957:
        /* <DEDUP_REMOVED lines=27> */
[----:B------:R-:W0:Y:S01]  /*0fb0*/  @P2 LDC.64 R100, c[0x0][0x440] ;  /* 0x00011000ff642b82 */ /* 0x000e220000000a00 */
[----:B-1----:R-:W-:-:S04]  /*0fc0*/  @P3 IMAD.WIDE.U32 R10, R4, 0x10, R10 ;  /* 0x00000010040a3825 */ /* 0x002fc800078e000a */
[C---:B--2---:R-:W-:Y:S01]  /*0fd0*/  @P3 IMAD.WIDE.U32 R6, R4.reuse, 0x10, R6 ;  /* 0x0000001004063825 */ /* 0x044fe200078e0006 */
[----:B------:R1:W5:Y:S03]  /*0fe0*/  @P3 LDG.E.128 R84, desc[UR6][R10.64] ;  /* 0x000000060a543981 */ /* 0x000366000c1e1d00 */
[C---:B---3--:R-:W-:Y:S01]  /*0ff0*/  @P3 IMAD.WIDE.U32 R12, R4.reuse, 0x10, R12 ;  /* 0x00000010040c3825 */ /* 0x048fe200078e000c */
        /* <DEDUP_REMOVED lines=31> */
[----:B-1----:R-:W-:Y:S05]  /*11f0*/  @!P0 BRA `(.L_x_2959) ;  /* 0x00000004004c8947 */ /* 0x002fea0003800000 */
        /* <DEDUP_REMOVED lines=13> */
.L_x_2960:
        /* <DEDUP_REMOVED lines=12> */
[----:B-1----:R-:W-:-:S07]  /*1390*/  @P4 IMAD.WIDE.U32 R10, R4, 0x10, R6 ;  /* 0x00000010040a4825 */ /* 0x002fce00078e0006 */
[----:B------:R-:W1:Y:S01]  /*13a0*/  LDC.64 R94, c[0x0][0x3d8] ;  /* 0x0000f600ff5e7b82 */ /* 0x000e620000000a00 */
[----:B------:R-:W5:Y:S07]  /*13b0*/  @P4 LDG.E.128 R112, desc[UR6][R10.64] ;  /* 0x000000060a704981 */ /* 0x000f6e000c1e1d00 */
[----:B------:R-:W4:Y:S08]  /*13c0*/  LDC.64 R100, c[0x0][0x3d0] ;  /* 0x0000f400ff647b82 */ /* 0x000f300000000a00 */
[----:B------:R-:W4:Y:S01]  /*13d0*/  LDC.64 R104, c[0x0][0x3d8] ;  /* 0x0000f600ff687b82 */ /* 0x000f220000000a00 */
[----:B------:R-:W-:Y:S01]  /*13e0*/  HFMA2 R34, -RZ, RZ, 0, 0 ;  /* 0x00000000ff227431 */ /* 0x000fe200000001ff */
[----:B------:R-:W5:Y:S01]  /*13f0*/  @P4 LDG.E.128 R84, desc[UR6][R32.64] ;  /* 0x0000000620544981 */ /* 0x000f62000c1e1d00 */
[----:B------:R-:W-:-:S05]  /*1400*/  @P4 LOP3.LUT R159, R159, 0x100, RZ, 0xfc, !PT ;  /* 0x000001009f9f4812 */ /* 0x000fca00078efcff */
[----:B------:R-:W2:Y:S08]  /*1410*/  @P4 LDC.64 R8, c[0x0][0x438] ;  /* 0x00010e00ff084b82 */ /* 0x000eb00000000a00 */
[----:B------:R-:W3:Y:S08]  /*1420*/  @P0 LDC.64 R40, c[0x0][0x438] ;  /* 0x00010e00ff280b82 */ /* 0x000ef00000000a00 */
[----:B------:R-:W1:Y:S08]  /*1430*/  @P1 LDC.64 R92, c[0x0][0x438] ;  /* 0x00010e00ff5c1b82 */ /* 0x000e700000000a00 */
[----:B------:R-:W4:Y:S01]  /*1440*/  @P2 LDC.64 R102, c[0x0][0x438] ;  /* 0x00010e00ff662b82 */ /* 0x000f220000000a00 */
[C---:B--2---:R-:W-:Y:S01]  /*1450*/  @P4 IMAD.WIDE.U32 R28, R4.reuse, 0x10, R8 ;  /* 0x00000010041c4825 */ /* 0x044fe200078e0008 */
[----:B------:R-:W-:-:S06]  /*1460*/  @P4 LOP3.LUT R4, R4, 0x20, RZ, 0xfc, !PT ;  /* 0x0000002004044812 */ /* 0x000fcc00078efcff */
[----:B------:R-:W2:Y:S01]  /*1470*/  LDC.64 R6, c[0x0][0x3d0] ;  /* 0x0000f400ff067b82 */ /* 0x000ea20000000a00 */
[C---:B------:R-:W-:Y:S01]  /*1480*/  @P0 IMAD.WIDE.U32 R36, R4.reuse, 0x10, R36 ;  /* 0x0000001004240825 */ /* 0x040fe200078e0024 */
[----:B------:R-:W5:Y:S03]  /*1490*/  @P4 LD.E.128 R44, desc[UR6][R28.64] ;  /* 0x000000061c2c4980 */ /* 0x000f66000c101d00 */
[C---:B---3--:R-:W-:Y:S01]  /*14a0*/  @P0 IMAD.WIDE.U32 R40, R4.reuse, 0x10, R40 ;  /* 0x0000001004280825 */ /* 0x048fe200078e0028 */
[----:B------:R-:W5:Y:S02]  /*14b0*/  @P0 LDG.E.128 R80, desc[UR6][R36.64] ;  /* 0x0000000624500981 */ /* 0x000f64000c1e1d00 */
[----:B------:R-:W3:Y:S01]  /*14c0*/  LDC.64 R8, c[0x0][0x3d8] ;  /* 0x0000f600ff087b82 */ /* 0x000ee20000000a00 */
[C---:B------:R-:W-:Y:S01]  /*14d0*/  @P0 IMAD.WIDE.U32 R88, R4.reuse, 0x10, R88 ;  /* 0x0000001004580825 */ /* 0x040fe200078e0058 */
[----:B------:R2:W5:Y:S03]  /*14e0*/  @P0 LD.E.128 R48, desc[UR6][R40.64] ;  /* 0x0000000628300980 */ /* 0x000566000c101d00 */
[----:B------:R-:W-:Y:S01]  /*14f0*/  @P0 VIADD R4, R4, 0x20 ;  /* 0x0000002004040836 */ /* 0x000fe20000000000 */
[----:B------:R2:W5:Y:S02]  /*1500*/  @P0 LDG.E.128 R76, desc[UR6][R88.64] ;  /* 0x00000006584c0981 */ /* 0x000564000c1e1d00 */
[----:B------:R-:W2:Y:S01]  /*1510*/  @P3 LDC.64 R106, c[0x0][0x438] ;  /* 0x00010e00ff6a3b82 */ /* 0x000ea20000000a00 */
[----:B0-----:R-:W-:-:S04]  /*1520*/  @P1 IMAD.WIDE.U32 R90, R4, 0x10, R90 ;  /* 0x00000010045a1825 */ /* 0x001fc800078e005a */
[C---:B-1----:R-:W-:Y:S01]  /*1530*/  @P1 IMAD.WIDE.U32 R92, R4.reuse, 0x10, R92 ;  /* 0x00000010045c1825 */ /* 0x042fe200078e005c */
[----:B------:R0:W5:Y:S03]  /*1540*/  @P1 LDG.E.128 R72, desc[UR6][R90.64] ;  /* 0x000000065a481981 */ /* 0x000166000c1e1d00 */
[C---:B------:R-:W-:Y:S01]  /*1550*/  @P1 IMAD.WIDE.U32 R94, R4.reuse, 0x10, R94 ;  /* 0x00000010045e1825 */ /* 0x040fe200078e005e */
[----:B------:R0:W5:Y:S03]  /*1560*/  @P1 LD.E.128 R52, desc[UR6][R92.64] ;  /* 0x000000065c341980 */ /* 0x000166000c101d00 */
[----:B------:R-:W-:Y:S01]  /*1570*/  @P1 VIADD R4, R4, 0x20 ;  /* 0x0000002004041836 */ /* 0x000fe20000000000 */
[----:B------:R0:W5:Y:S03]  /*1580*/  @P1 LDG.E.128 R68, desc[UR6][R94.64] ;  /* 0x000000065e441981 */ /* 0x000166000c1e1d00 */
[----:B----4-:R-:W-:-:S04]  /*1590*/  @P2 IMAD.WIDE.U32 R100, R4, 0x10, R100 ;  /* 0x0000001004642825 */ /* 0x010fc800078e0064 */
[C---:B------:R-:W-:Y:S01]  /*15a0*/  @P2 IMAD.WIDE.U32 R102, R4.reuse, 0x10, R102 ;  /* 0x0000001004662825 */ /* 0x040fe200078e0066 */
[----:B------:R0:W5:Y:S03]  /*15b0*/  @P2 LDG.E.128 R64, desc[UR6][R100.64] ;  /* 0x0000000664402981 */ /* 0x000166000c1e1d00 */
[C---:B------:R-:W-:Y:S01]  /*15c0*/  @P2 IMAD.WIDE.U32 R104, R4.reuse, 0x10, R104 ;  /* 0x0000001004682825 */ /* 0x040fe200078e0068 */
[----:B------:R-:W-:Y:S01]  /*15d0*/  @P2 IADD3 R4, PT, PT, R4, 0x20, RZ ;  /* 0x0000002004042810 */ /* 0x000fe20007ffe0ff */
[----:B------:R0:W5:Y:S04]  /*15e0*/  @P2 LD.E.128 R56, desc[UR6][R102.64] ;  /* 0x0000000666382980 */ /* 0x000168000c101d00 */
[C---:B---3--:R-:W-:Y:S01]  /*15f0*/  @P3 IMAD.WIDE.U32 R8, R4.reuse, 0x10, R8 ;  /* 0x0000001004083825 */ /* 0x048fe200078e0008 */
[----:B------:R0:W5:Y:S03]  /*1600*/  @P2 LDG.E.128 R60, desc[UR6][R104.64] ;  /* 0x00000006683c2981 */ /* 0x000166000c1e1d00 */
[C---:B--2---:R-:W-:Y:S01]  /*1610*/  @P3 IMAD.WIDE.U32 R6, R4.reuse, 0x10, R6 ;  /* 0x0000001004063825 */ /* 0x044fe200078e0006 */
        /* <DEDUP_REMOVED lines=13> */
[----:B------:R-:W-:Y:S01]  /*16f0*/  @P1 IMAD.MOV.U32 R39, RZ, RZ, RZ ;  /* 0x000000ffff271224 */ /* 0x000fe200078e00ff */
[----:B------:R-:W-:Y:S01]  /*1700*/  @P3 CS2R R14, SRZ ;  /* 0x00000000000e3805 */ /* 0x000fe2000001ff00 */
[----:B------:R-:W-:Y:S01]  /*1710*/  @P2 IMAD.MOV.U32 R43, RZ, RZ, RZ ;  /* 0x000000ffff2b2224 */ /* 0x000fe200078e00ff */
[----:B0-----:R-:W-:-:S07]  /*1720*/  @P3 CS2R R12, SRZ ;  /* 0x00000000000c3805 */ /* 0x001fce000001ff00 */
.L_x_2959:
[----:B------:R-:W-:Y:S05]  /*1730*/  BSYNC.RECONVERGENT B0 ;  /* 0x0000000000007941 */ /* 0x000fea0003800200 */
.L_x_2956:
[----:B------:R-:W0:Y:S02]  /*1740*/  LDCU UR8, c[0x0][0x384] ;  /* 0x00007080ff0877ac */ /* 0x000e240008000800 */
[----:B0-----:R-:W-:-:S13]  /*1750*/  ISETP.GE.AND P0, PT, R3, UR8, PT ;  /* 0x0000000803007c0c */ /* 0x001fda000bf06270 */
[----:B------:R-:W-:Y:S05]  /*1760*/  @P0 EXIT ;  /* 0x000000000000094d */ /* 0x000fea0003800000 */
[----:B------:R-:W-:-:S04]  /*1770*/  IMAD.HI.U32 R5, R97, -0x326172a9, RZ ;  /* 0xcd9e8d5761057827 */ /* 0x000fc800078e00ff */
[----:B------:R-:W-:Y:S01]  /*1780*/  HFMA2 R109, -RZ, RZ, 0, 0 ;  /* 0x00000000ff6d7431 */ /* 0x000fe200000001ff */
[----:B------:R-:W-:Y:S01]  /*1790*/  BSSY B0, `(.L_x_2961) ;  /* 0x0002ee3000007945 */ /* 0x000fe20003800000 */
[----:B------:R-:W-:Y:S01]  /*17a0*/  LOP3.LUT R111, R0, 0x3, RZ, 0xc0, !PT ;  /* 0x00000003006f7812 */ /* 0x000fe200078ec0ff */
[----:B------:R-:W-:Y:S01]  /*17b0*/  IMAD.HI.U32 R4, R160, -0x2daee0ad, RZ ;  /* 0xd2511f53a0047827 */ /* 0x000fe200078e00ff */
[----:B------:R-:W-:Y:S01]  /*17c0*/  LOP3.LUT R5, R2, UR4, R5, 0x96, !PT ;  /* 0x0000000402057c12 */ /* 0x000fe2000f8e9605 */
[----:B------:R-:W0:Y:S02]  /*17d0*/  LDCU.64 UR8, c[0x0][0x398] ;  /* 0x00007300ff0877ac */ /* 0x000e240008000a00 */
[----:B------:R-:W-:Y:S01]  /*17e0*/  IMAD R7, R97, -0x326172a9, RZ ;  /* 0xcd9e8d5761077824 */ /* 0x000fe200078e02ff */
[----:B------:R-:W-:Y:S01]  /*17f0*/  LOP3.LUT R4, R4, UR5, RZ, 0x3c, !PT ;  /* 0x0000000504047c12 */ /* 0x000fe2000f8e3cff */
[----:B------:R-:W-:Y:S02]  /*1800*/  IMAD R9, R160, -0x2daee0ad, RZ ;  /* 0xd2511f53a0097824 */ /* 0x000fe400078e02ff */
[----:B------:R-:W-:-:S04]  /*1810*/  IMAD.HI.U32 R8, R5, -0x2daee0ad, RZ ;  /* 0xd2511f5305087827 */ /* 0x000fc800078e00ff */
[C---:B------:R-:W-:Y:S01]  /*1820*/  IMAD.HI.U32 R6, R4.reuse, -0x326172a9, RZ ;  /* 0xcd9e8d5704067827 */ /* 0x040fe200078e00ff */
[----:B------:R-:W-:Y:S01]  /*1830*/  LOP3.LUT R8, R9, UR10, R8, 0x96, !PT ;  /* 0x0000000a09087c12 */ /* 0x000fe2000f8e9608 */
[----:B------:R-:W1:Y:S02]  /*1840*/  LDCU.64 UR10, c[0x0][0x3a0] ;  /* 0x00007400ff0a77ac */ /* 0x000e640008000a00 */
[----:B------:R-:W-:Y:S01]  /*1850*/  IMAD R10, R5, -0x2daee0ad, RZ ;  /* 0xd2511f53050a7824 */ /* 0x000fe200078e02ff */
[----:B------:R-:W-:Y:S01]  /*1860*/  LOP3.LUT R6, R7, UR12, R6, 0x96, !PT ;  /* 0x0000000c07067c12 */ /* 0x000fe2000f8e9606 */
[----:B------:R-:W-:Y:S02]  /*1870*/  IMAD R7, R4, -0x326172a9, RZ ;  /* 0xcd9e8d5704077824 */ /* 0x000fe400078e02ff */
[----:B------:R-:W-:-:S04]  /*1880*/  IMAD.HI.U32 R4, R8, -0x326172a9, RZ ;  /* 0xcd9e8d5708047827 */ /* 0x000fc800078e00ff */
[----:B------:R-:W-:Y:S01]  /*1890*/  IMAD.HI.U32 R5, R6, -0x2daee0ad, RZ ;  /* 0xd2511f5306057827 */ /* 0x000fe200078e00ff */
[----:B------:R-:W-:-:S03]  /*18a0*/  LOP3.LUT R4, R7, UR13, R4, 0x96, !PT ;  /* 0x0000000d07047c12 */ /* 0x000fc6000f8e9604 */
[----:B------:R-:W-:Y:S01]  /*18b0*/  IMAD R7, R8, -0x326172a9, RZ ;  /* 0xcd9e8d5708077824 */ /* 0x000fe200078e02ff */
[----:B------:R-:W-:Y:S01]  /*18c0*/  LOP3.LUT R5, R10, UR20, R5, 0x96, !PT ;  /* 0x000000140a057c12 */ /* 0x000fe2000f8e9605 */
[----:B------:R-:W-:Y:S01]  /*18d0*/  IMAD R9, R6, -0x2daee0ad, RZ ;  /* 0xd2511f5306097824 */ /* 0x000fe200078e02ff */
[----:B------:R-:W2:Y:S01]  /*18e0*/  LDCU UR20, c[0x0][0x388] ;  /* 0x00007100ff1477ac */ /* 0x000ea20008000800 */
[----:B------:R-:W-:-:S04]  /*18f0*/  IMAD.HI.U32 R8, R4, -0x2daee0ad, RZ ;  /* 0xd2511f5304087827 */ /* 0x000fc800078e00ff */
[----:B------:R-:W-:Y:S01]  /*1900*/  IMAD.HI.U32 R6, R5, -0x326172a9, RZ ;  /* 0xcd9e8d5705067827 */ /* 0x000fe200078e00ff */
[----:B------:R-:W-:-:S03]  /*1910*/  LOP3.LUT R8, R9, UR15, R8, 0x96, !PT ;  /* 0x0000000f09087c12 */ /* 0x000fc6000f8e9608 */
[----:B------:R-:W-:Y:S01]  /*1920*/  IMAD R10, R4, -0x2daee0ad, RZ ;  /* 0xd2511f53040a7824 */ /* 0x000fe200078e02ff */
[----:B------:R-:W-:Y:S01]  /*1930*/  LOP3.LUT R6, R7, UR14, R6, 0x96, !PT ;  /* 0x0000000e07067c12 */ /* 0x000fe2000f8e9606 */
[----:B------:R-:W-:Y:S02]  /*1940*/  IMAD R5, R5, -0x326172a9, RZ ;  /* 0xcd9e8d5705057824 */ /* 0x000fe400078e02ff */
[----:B------:R-:W-:-:S04]  /*1950*/  IMAD.HI.U32 R4, R8, -0x326172a9, RZ ;  /* 0xcd9e8d5708047827 */ /* 0x000fc800078e00ff */
[C---:B------:R-:W-:Y:S01]  /*1960*/  IMAD.HI.U32 R7, R6.reuse, -0x2daee0ad, RZ ;  /* 0xd2511f5306077827 */ /* 0x040fe200078e00ff */
[----:B------:R-:W-:Y:S01]  /*1970*/  LOP3.LUT R4, R5, UR21, R4, 0x96, !PT ;  /* 0x0000001505047c12 */ /* 0x000fe2000f8e9604 */
[----:B------:R-:W3:Y:S02]  /*1980*/  LDCU.U8 UR21, c[0x0][0x410] ;  /* 0x00008200ff1577ac */ /* 0x000ee40008000000 */
[----:B------:R-:W-:Y:S01]  /*1990*/  IMAD R9, R6, -0x2daee0ad, RZ ;  /* 0xd2511f5306097824 */ /* 0x000fe200078e02ff */
[----:B------:R-:W-:Y:S01]  /*19a0*/  LOP3.LUT R7, R10, UR22, R7, 0x96, !PT ;  /* 0x000000160a077c12 */ /* 0x000fe2000f8e9607 */
[----:B------:R-:W-:Y:S01]  /*19b0*/  IMAD R8, R8, -0x326172a9, RZ ;  /* 0xcd9e8d5708087824 */ /* 0x000fe200078e02ff */
[----:B------:R-:W4:Y:S01]  /*19c0*/  LDCU UR22, c[0x0][0x448] ;  /* 0x00008900ff1677ac */ /* 0x000f220008000800 */
[----:B------:R-:W-:-:S04]  /*19d0*/  IMAD.HI.U32 R6, R4, -0x2daee0ad, RZ ;  /* 0xd2511f5304067827 */ /* 0x000fc800078e00ff */
[----:B------:R-:W-:Y:S01]  /*19e0*/  IMAD.HI.U32 R5, R7, -0x326172a9, RZ ;  /* 0xcd9e8d5707057827 */ /* 0x000fe200078e00ff */
[----:B------:R-:W-:-:S03]  /*19f0*/  LOP3.LUT R6, R9, UR23, R6, 0x96, !PT ;  /* 0x0000001709067c12 */ /* 0x000fc6000f8e9606 */
        /* <DEDUP_REMOVED lines=26> */
[----:B01234-:R-:W-:-:S07]  /*1ba0*/  IMAD R110, R6, -0x326172a9, RZ ;  /* 0xcd9e8d57066e7824 */ /* 0x01ffce00078e02ff */
.L_x_3597:
        /* <DEDUP_REMOVED lines=40> */
.L_x_2967:
        /* <DEDUP_REMOVED lines=13> */
.L_x_2969:
[----:B------:R-:W-:Y:S05]  /*1f00*/  BSYNC.RECONVERGENT B3 ;  /* 0x0000000000037941 */ /* 0x000fea0003800200 */
.L_x_2968:
        /* <DEDUP_REMOVED lines=49> */
[----:B------:R-:W-:Y:S01]  /*2220*/  IMAD.MOV.U32 R92, RZ, RZ, R157 ;  /* 0x000000ffff5c7224 */ /* 0x000fe200078e009d */
[----:B------:R-:W-:Y:S01]  /*2230*/  MOV R0, R120 ;  /* 0x0000007800007202 */ /* 0x000fe20000000f00 */
[----:B------:R-:W-:-:S07]  /*2240*/  IMAD.MOV.U32 R120, RZ, RZ, RZ ;  /* 0x000000ffff787224 */ /* 0x000fce00078e00ff */
.L_x_2966:
[----:B------:R-:W-:Y:S05]  /*2250*/  BSYNC.RECONVERGENT B2 ;  /* 0x0000000000027941 */ /* 0x000fea0003800200 */
.L_x_2965:
[----:B------:R-:W0:Y:S01]  /*2260*/  LDC R93, c[0x0][0x408] ;  /* 0x00010200ff5d7b82 */ /* 0x000e220000000800 */
[----:B------:R-:W-:Y:S01]  /*2270*/  HFMA2 R95, -RZ, RZ, 0.1171875, 0 ;  /* 0x2f800000ff5f7431 */ /* 0x000fe200000001ff */
[----:B------:R-:W-:Y:S01]  /*2280*/  I2FP.F32.U32 R92, R92 ;  /* 0x0000005c005c7245 */ /* 0x000fe20000201000 */
[----:B-----5:R-:W-:Y:S01]  /*2290*/  HADD2.F32 R108, -RZ, R88.H0_H0 ;  /* 0x20000058ff6c7230 */ /* 0x020fe20000004100 */
[----:B------:R-:W-:Y:S01]  /*22a0*/  ISETP.NE.AND P3, PT, R120, 0x1, PT ;  /* 0x000000017800780c */ /* 0x000fe20003f65270 */
[----:B------:R-:W-:Y:S01]  /*22b0*/  BSSY.RECONVERGENT B2, `(.L_x_2970) ;  /* 0x000005a000027945 */ /* 0x000fe20003800200 */
[----:B------:R-:W-:Y:S01]  /*22c0*/  LOP3.LUT R159, R159, 0xffffffef, RZ, 0xc0, !PT ;  /* 0xffffffef9f9f7812 */ /* 0x000fe200078ec0ff */
[----:B------:R-:W-:Y:S01]  /*22d0*/  IMAD.MOV.U32 R130, RZ, RZ, 0x2 ;  /* 0x00000002ff827424 */ /* 0x000fe200078e00ff */
[----:B------:R-:W1:Y:S01]  /*22e0*/  LDC R94, c[0x0][0x404] ;  /* 0x00010100ff5e7b82 */ /* 0x000e620000000800 */
[----:B------:R-:W-:Y:S01]  /*22f0*/  FFMA.FTZ R111, R92, R95, 1.1641532182693481445e-10 ;  /* 0x2f0000005c6f7423 */ /* 0x000fe2000001005f */
[----:B0-----:R-:W-:-:S04]  /*2300*/  FMUL.FTZ R108, R108, R93 ;  /* 0x0000005d6c6c7220 */ /* 0x001fc80000410000 */
[----:B-1----:R-:W-:Y:S01]  /*2310*/  FSETP.GTU.FTZ.AND P2, PT, R111, R94, PT ;  /* 0x0000005e6f00720b */ /* 0x002fe20003f5c000 */
[----:B------:R-:W-:-:S03]  /*2320*/  @P1 HADD2.F32 R111, -RZ, R4.H0_H0 ;  /* 0x20000004ff6f1230 */ /* 0x000fc60000004100 */
[----:B------:R-:W-:Y:S02]  /*2330*/  FSEL R108, R108, RZ, !P2 ;  /* 0x000000ff6c6c7208 */ /* 0x000fe40005000000 */
[----:B------:R-:W-:-:S03]  /*2340*/  PLOP3.LUT P2, PT, P2, PT, PT, 0x8, 0x80 ;  /* 0x000000000080781c */ /* 0x000fc6000174e170 */
[----:B------:R-:W-:Y:S01]  /*2350*/  @P1 FADD.FTZ R108, R111, R108 ;  /* 0x0000006c6f6c1221 */ /* 0x000fe20000010000 */
[----:B------:R-:W-:-:S04]  /*2360*/  IMAD.MOV.U32 R111, RZ, RZ, R110 ;  /* 0x000000ffff6f7224 */ /* 0x000fc800078e006e */
[----:B------:R-:W-:-:S05]  /*2370*/  F2FP.F16.F32.PACK_AB R92, RZ, R108 ;  /* 0x0000006cff5c723e */ /* 0x000fca00000000ff */
        /* <DEDUP_REMOVED lines=10> */
.L_x_2972:
        /* <DEDUP_REMOVED lines=13> */
.L_x_2974:
[----:B------:R-:W-:Y:S05]  /*24f0*/  BSYNC.RECONVERGENT B3 ;  /* 0x0000000000037941 */ /* 0x000fea0003800200 */
.L_x_2973:
        /* <DEDUP_REMOVED lines=45> */
[----:B------:R-:W-:Y:S01]  /*27d0*/  IMAD.WIDE.U32 R140, R141, -0x326172a9, RZ ;  /* 0xcd9e8d578d8c7825 */ /* 0x000fe200078e00ff */
[----:B------:R-:W-:-:S03]  /*27e0*/  MOV R111, R0 ;  /* 0x00000000006f7202 */ /* 0x000fc60000000f00 */
[----:B------:R-:W-:Y:S01]  /*27f0*/  IMAD.WIDE.U32 R130, R130, -0x2daee0ad, RZ ;  /* 0xd2511f5382827825 */ /* 0x000fe200078e00ff */
[----:B------:R-:W-:-:S03]  /*2800*/  LOP3.LUT R99, R110, UR23, R141, 0x96, !PT ;  /* 0x000000176e637c12 */ /* 0x000fc6000f8e968d */
[----:B------:R-:W-:Y:S01]  /*2810*/  IMAD.MOV.U32 R0, RZ, RZ, R130 ;  /* 0x000000ffff007224 */ /* 0x000fe200078e0082 */
[----:B------:R-:W-:Y:S01]  /*2820*/  LOP3.LUT R100, R120, UR24, R131, 0x96, !PT ;  /* 0x0000001878647c12 */ /* 0x000fe2000f8e9683 */
[----:B------:R-:W-:Y:S02]  /*2830*/  IMAD.MOV.U32 R110, RZ, RZ, R140 ;  /* 0x000000ffff6e7224 */ /* 0x000fe400078e008c */
[----:B------:R-:W-:-:S07]  /*2840*/  IMAD.MOV.U32 R130, RZ, RZ, RZ ;  /* 0x000000ffff827224 */ /* 0x000fce00078e00ff */
.L_x_2971:
[----:B------:R-:W-:Y:S05]  /*2850*/  BSYNC.RECONVERGENT B2 ;  /* 0x0000000000027941 */ /* 0x000fea0003800200 */
.L_x_2970:
[----:B------:R-:W-:Y:S01]  /*2860*/  I2FP.F32.U32 R120, R111 ;  /* 0x0000006f00787245 */ /* 0x000fe20000201000 */
[----:B------:R-:W-:Y:S01]  /*2870*/  HADD2.F32 R88, -RZ, R88.H1_H1 ;  /* 0x30000058ff587230 */ /* 0x000fe20000004100 */
[----:B------:R-:W-:Y:S01]  /*2880*/  ISETP.NE.AND P3, PT, R130, 0x1, PT ;  /* 0x000000018200780c */ /* 0x000fe20003f65270 */
[----:B------:R-:W-:Y:S01]  /*2890*/  BSSY.RECONVERGENT B2, `(.L_x_2975) ;  /* 0x0000059000027945 */ /* 0x000fe20003800200 */
[----:B------:R-:W-:Y:S01]  /*28a0*/  LOP3.LUT R159, R159, 0xfffffff7, RZ, 0xc0, !PT ;  /* 0xfffffff79f9f7812 */ /* 0x000fe200078ec0ff */
[----:B------:R-:W-:Y:S01]  /*28b0*/  FFMA.FTZ R111, R120, R95, 1.1641532182693481445e-10 ;  /* 0x2f000000786f7423 */ /* 0x000fe2000001005f */
[----:B------:R-:W-:Y:S01]  /*28c0*/  FMUL.FTZ R88, R88, R93 ;  /* 0x0000005d58587220 */ /* 0x000fe20000410000 */
[----:B------:R-:W-:Y:S02]  /*28d0*/  @P1 HADD2.F32 R120, -RZ, R4.H1_H1 ;  /* 0x30000004ff781230 */ /* 0x000fe40000004100 */
[----:B------:R-:W-:Y:S01]  /*28e0*/  HFMA2 R131, -RZ, RZ, 0, 1.1920928955078125e-07 ;  /* 0x00000002ff837431 */ /* 0x000fe200000001ff */
[----:B------:R-:W-:Y:S01]  /*28f0*/  FSETP.GTU.FTZ.AND P2, PT, R111, R94, PT ;  /* 0x0000005e6f00720b */ /* 0x000fe20003f5c000 */
[----:B------:R-:W-:-:S03]  /*2900*/  IMAD.MOV.U32 R111, RZ, RZ, R110 ;  /* 0x000000ffff6f7224 */ /* 0x000fc600078e006e */
[----:B------:R-:W-:Y:S02]  /*2910*/  FSEL R121, R88, RZ, !P2 ;  /* 0x000000ff58797208 */ /* 0x000fe40005000000 */
[----:B------:R-:W-:-:S03]  /*2920*/  PLOP3.LUT P2, PT, P2, PT, PT, 0x8, 0x80 ;  /* 0x000000000080781c */ /* 0x000fc6000174e170 */
[----:B------:R-:W-:-:S05]  /*2930*/  @P1 FADD.FTZ R121, R120, R121 ;  /* 0x0000007978791221 */ /* 0x000fca0000010000 */
[----:B------:R-:W-:-:S05]  /*2940*/  F2FP.F16.F32.PACK_AB R88, RZ, R121 ;  /* 0x00000079ff58723e */ /* 0x000fca00000000ff */
        /* <DEDUP_REMOVED lines=10> */
.L_x_2977:
        /* <DEDUP_REMOVED lines=13> */
.L_x_2979:
[----:B------:R-:W-:Y:S05]  /*2ac0*/  BSYNC.RECONVERGENT B3 ;  /* 0x0000000000037941 */ /* 0x000fea0003800200 */
.L_x_2978:
        /* <DEDUP_REMOVED lines=43> */
[----:B------:R-:W-:Y:S02]  /*2d80*/  UIADD3 UR23, UPT, UPT, UR4, -0x700cb87f, URZ ;  /* 0x8ff3478104177890 */ /* 0x000fe4000fffe0ff */
[----:B------:R-:W-:Y:S01]  /*2d90*/  IMAD.MOV.U32 R131, RZ, RZ, RZ ;  /* 0x000000ffff837224 */ /* 0x000fe200078e00ff */
        /* <DEDUP_REMOVED lines=8> */
.L_x_2976:
[----:B------:R-:W-:Y:S05]  /*2e20*/  BSYNC.RECONVERGENT B2 ;  /* 0x0000000000027941 */ /* 0x000fea0003800200 */
.L_x_2975:
[----:B------:R-:W-:Y:S01]  /*2e30*/  I2FP.F32.U32 R120, R111 ;  /* 0x0000006f00787245 */ /* 0x000fe20000201000 */
[----:B------:R-:W-:Y:S01]  /*2e40*/  HADD2.F32 R130, -RZ, R89.H0_H0 ;  /* 0x20000059ff827230 */ /* 0x000fe20000004100 */
[----:B------:R-:W-:Y:S01]  /*2e50*/  ISETP.NE.AND P2, PT, R131, 0x1, PT ;  /* 0x000000018300780c */ /* 0x000fe20003f45270 */
[----:B------:R-:W-:Y:S01]  /*2e60*/  BSSY.RECONVERGENT B2, `(.L_x_2980) ;  /* 0x0000059000027945 */ /* 0x000fe20003800200 */
[----:B------:R-:W-:Y:S01]  /*2e70*/  LOP3.LUT R159, R159, 0xfffffffb, RZ, 0xc0, !PT ;  /* 0xfffffffb9f9f7812 */ /* 0x000fe200078ec0ff */
[----:B------:R-:W-:Y:S01]  /*2e80*/  FFMA.FTZ R111, R120, R95, 1.1641532182693481445e-10 ;  /* 0x2f000000786f7423 */ /* 0x000fe2000001005f */
[----:B------:R-:W-:Y:S01]  /*2e90*/  FMUL.FTZ R130, R130, R93 ;  /* 0x0000005d82827220 */ /* 0x000fe20000410000 */
[----:B------:R-:W-:-:S03]  /*2ea0*/  IMAD.MOV.U32 R141, RZ, RZ, 0x2 ;  /* 0x00000002ff8d7424 */ /* 0x000fc600078e00ff */
[----:B------:R-:W-:Y:S01]  /*2eb0*/  FSETP.GTU.FTZ.AND P3, PT, R111, R94, PT ;  /* 0x0000005e6f00720b */ /* 0x000fe20003f7c000 */
[----:B------:R-:W-:-:S03]  /*2ec0*/  @P1 HADD2.F32 R111, -RZ, R5.H0_H0 ;  /* 0x20000005ff6f1230 */ /* 0x000fc60000004100 */
[----:B------:R-:W-:Y:S02]  /*2ed0*/  FSEL R120, R130, RZ, !P3 ;  /* 0x000000ff82787208 */ /* 0x000fe40005800000 */
[----:B------:R-:W-:-:S03]  /*2ee0*/  PLOP3.LUT P3, PT, P3, PT, PT, 0x8, 0x80 ;  /* 0x000000000080781c */ /* 0x000fc60001f6e170 */
[----:B------:R-:W-:Y:S01]  /*2ef0*/  @P1 FADD.FTZ R120, R111, R120 ;  /* 0x000000786f781221 */ /* 0x000fe20000010000 */
[----:B------:R-:W-:-:S04]  /*2f00*/  MOV R111, R110 ;  /* 0x0000006e006f7202 */ /* 0x000fc80000000f00 */
[----:B------:R-:W-:-:S05]  /*2f10*/  F2FP.F16.F32.PACK_AB R157, RZ, R120 ;  /* 0x00000078ff9d723e */ /* 0x000fca00000000ff */
        /* <DEDUP_REMOVED lines=10> */
.L_x_2982:
        /* <DEDUP_REMOVED lines=13> */
.L_x_2984:
[----:B------:R-:W-:Y:S05]  /*3090*/  BSYNC.RECONVERGENT B3 ;  /* 0x0000000000037941 */ /* 0x000fea0003800200 */
.L_x_2983:
        /* <DEDUP_REMOVED lines=53> */
.L_x_2981:
[----:B------:R-:W-:Y:S05]  /*33f0*/  BSYNC.RECONVERGENT B2 ;  /* 0x0000000000027941 */ /* 0x000fea0003800200 */
.L_x_2980:
[----:B------:R-:W-:Y:S01]  /*3400*/  I2FP.F32.U32 R130, R111 ;  /* 0x0000006f00827245 */ /* 0x000fe20000201000 */
[----:B------:R-:W-:Y:S01]  /*3410*/  HADD2.F32 R140, -RZ, R89.H1_H1 ;  /* 0x30000059ff8c7230 */ /* 0x000fe20000004100 */
[----:B------:R-:W-:Y:S01]  /*3420*/  LOP3.LUT R159, R159, 0xfffffffd, RZ, 0xc0, !PT ;  /* 0xfffffffd9f9f7812 */ /* 0x000fe200078ec0ff */
[----:B------:R-:W-:Y:S01]  /*3430*/  BSSY.RECONVERGENT B2, `(.L_x_2985) ;  /* 0x0000059000027945 */ /* 0x000fe20003800200 */
[----:B------:R-:W-:Y:S02]  /*3440*/  IMAD.MOV.U32 R156, RZ, RZ, 0x2 ;  /* 0x00000002ff9c7424 */ /* 0x000fe400078e00ff */
[----:B------:R-:W-:Y:S01]  /*3450*/  FFMA.FTZ R89, R130, R95, 1.1641532182693481445e-10 ;  /* 0x2f00000082597423 */ /* 0x000fe2000001005f */
[----:B------:R-:W-:Y:S01]  /*3460*/  FMUL.FTZ R140, R140, R93 ;  /* 0x0000005d8c8c7220 */ /* 0x000fe20000410000 */
[----:B------:R-:W-:Y:S02]  /*3470*/  @P1 HADD2.F32 R130, -RZ, R5.H1_H1 ;  /* 0x30000005ff821230 */ /* 0x000fe40000004100 */
[----:B------:R-:W-:Y:S01]  /*3480*/  IMAD.MOV.U32 R111, RZ, RZ, R110 ;  /* 0x000000ffff6f7224 */ /* 0x000fe200078e006e */
[----:B------:R-:W-:-:S04]  /*3490*/  FSETP.GTU.FTZ.AND P2, PT, R89, R94, PT ;  /* 0x0000005e5900720b */ /* 0x000fc80003f5c000 */
[----:B------:R-:W-:Y:S02]  /*34a0*/  FSEL R131, R140, RZ, !P2 ;  /* 0x000000ff8c837208 */ /* 0x000fe40005000000 */
[----:B------:R-:W-:Y:S02]  /*34b0*/  PLOP3.LUT P3, PT, P2, PT, PT, 0x8, 0x80 ;  /* 0x000000000080781c */ /* 0x000fe4000176e170 */
[----:B------:R-:W-:Y:S01]  /*34c0*/  ISETP.NE.AND P2, PT, R141, 0x1, PT ;  /* 0x000000018d00780c */ /* 0x000fe20003f45270 */
[----:B------:R-:W-:-:S05]  /*34d0*/  @P1 FADD.FTZ R131, R130, R131 ;  /* 0x0000008382831221 */ /* 0x000fca0000010000 */
[----:B------:R-:W-:-:S05]  /*34e0*/  F2FP.F16.F32.PACK_AB R89, RZ, R131 ;  /* 0x00000083ff59723e */ /* 0x000fca00000000ff */
        /* <DEDUP_REMOVED lines=10> */
.L_x_2987:
        /* <DEDUP_REMOVED lines=13> */
.L_x_2989:
[----:B------:R-:W-:Y:S05]  /*3660*/  BSYNC.RECONVERGENT B3 ;  /* 0x0000000000037941 */ /* 0x000fea0003800200 */
.L_x_2988:
        /* <DEDUP_REMOVED lines=52> */
[----:B------:R-:W-:-:S07]  /*39b0*/  IMAD.MOV.U32 R0, RZ, RZ, R162 ;  /* 0x000000ffff007224 */ /* 0x000fce00078e00a2 */
.L_x_2986:
[----:B------:R-:W-:Y:S05]  /*39c0*/  BSYNC.RECONVERGENT B2 ;  /* 0x0000000000027941 */ /* 0x000fea0003800200 */
.L_x_2985:
[----:B------:R-:W-:Y:S01]  /*39d0*/  I2FP.F32.U32 R130, R111 ;  /* 0x0000006f00827245 */ /* 0x000fe20000201000 */
[----:B------:R-:W-:Y:S01]  /*39e0*/  HADD2.F32 R140, -RZ, R90.H0_H0 ;  /* 0x2000005aff8c7230 */ /* 0x000fe20000004100 */
[----:B------:R-:W-:Y:S01]  /*39f0*/  ISETP.NE.AND P3, PT, R156, 0x1, PT ;  /* 0x000000019c00780c */ /* 0x000fe20003f65270 */
[----:B------:R-:W-:Y:S01]  /*3a00*/  @P1 HADD2.F32 R141, -RZ, R6.H0_H0 ;  /* 0x20000006ff8d1230 */ /* 0x000fe20000004100 */
[----:B------:R-:W-:Y:S01]  /*3a10*/  BSSY.RECONVERGENT B2, `(.L_x_2990) ;  /* 0x0000056000027945 */ /* 0x000fe20003800200 */
[----:B------:R-:W-:Y:S01]  /*3a20*/  FFMA.FTZ R111, R130, R95, 1.1641532182693481445e-10 ;  /* 0x2f000000826f7423 */ /* 0x000fe2000001005f */
[----:B------:R-:W-:Y:S01]  /*3a30*/  FMUL.FTZ R140, R140, R93 ;  /* 0x0000005d8c8c7220 */ /* 0x000fe20000410000 */
[----:B------:R-:W-:-:S03]  /*3a40*/  HFMA2 R161, -RZ, RZ, 0, 1.1920928955078125e-07 ;  /* 0x00000002ffa17431 */ /* 0x000fc600000001ff */
[----:B------:R-:W-:Y:S01]  /*3a50*/  FSETP.GTU.FTZ.AND P2, PT, R111, R94, PT ;  /* 0x0000005e6f00720b */ /* 0x000fe20003f5c000 */
[----:B------:R-:W-:-:S03]  /*3a60*/  IMAD.MOV.U32 R111, RZ, RZ, R110 ;  /* 0x000000ffff6f7224 */ /* 0x000fc600078e006e */
[----:B------:R-:W-:Y:S02]  /*3a70*/  FSEL R130, R140, RZ, !P2 ;  /* 0x000000ff8c827208 */ /* 0x000fe40005000000 */
[----:B------:R-:W-:-:S03]  /*3a80*/  PLOP3.LUT P2, PT, P2, PT, PT, 0x8, 0x80 ;  /* 0x000000000080781c */ /* 0x000fc6000174e170 */
[----:B------:R-:W-:-:S05]  /*3a90*/  @P1 FADD.FTZ R130, R141, R130 ;  /* 0x000000828d821221 */ /* 0x000fca0000010000 */
[----:B------:R-:W-:Y:S01]  /*3aa0*/  F2FP.F16.F32.PACK_AB R158, RZ, R130 ;  /* 0x00000082ff9e723e */ /* 0x000fe200000000ff */
        /* <DEDUP_REMOVED lines=9> */
.L_x_2992:
        /* <DEDUP_REMOVED lines=13> */
.L_x_2994:
[----:B------:R-:W-:Y:S05]  /*3c10*/  BSYNC.RECONVERGENT B3 ;  /* 0x0000000000037941 */ /* 0x000fea0003800200 */
.L_x_2993:
        /* <DEDUP_REMOVED lines=53> */
.L_x_2991:
[----:B------:R-:W-:Y:S05]  /*3f70*/  BSYNC.RECONVERGENT B2 ;  /* 0x0000000000027941 */ /* 0x000fea0003800200 */
.L_x_2990:
[----:B------:R-:W-:Y:S01]  /*3f80*/  I2FP.F32.U32 R140, R111 ;  /* 0x0000006f008c7245 */ /* 0x000fe20000201000 */
[----:B------:R-:W-:Y:S01]  /*3f90*/  HADD2.F32 R90, -RZ, R90.H1_H1 ;  /* 0x3000005aff5a7230 */ /* 0x000fe20000004100 */
[----:B------:R-:W-:Y:S01]  /*3fa0*/  ISETP.NE.AND P4, PT, R161, 0x1, PT ;  /* 0x00000001a100780c */ /* 0x000fe20003f85270 */
[----:B------:R-:W-:Y:S01]  /*3fb0*/  BSSY.RECONVERGENT B2, `(.L_x_2995) ;  /* 0x0000057000027945 */ /* 0x000fe20003800200 */
[----:B------:R-:W-:Y:S02]  /*3fc0*/  IMAD.MOV.U32 R162, RZ, RZ, 0x2 ;  /* 0x00000002ffa27424 */ /* 0x000fe400078e00ff */
[----:B------:R-:W-:Y:S01]  /*3fd0*/  FFMA.FTZ R111, R140, R95, 1.1641532182693481445e-10 ;  /* 0x2f0000008c6f7423 */ /* 0x000fe2000001005f */
[----:B------:R-:W-:Y:S01]  /*3fe0*/  FMUL.FTZ R90, R90, R93 ;  /* 0x0000005d5a5a7220 */ /* 0x000fe20000410000 */
[----:B------:R-:W-:-:S03]  /*3ff0*/  @P1 HADD2.F32 R140, -RZ, R6.H1_H1 ;  /* 0x30000006ff8c1230 */ /* 0x000fc60000004100 */
[----:B------:R-:W-:Y:S02]  /*4000*/  FSETP.GTU.FTZ.AND P3, PT, R111, R94, PT ;  /* 0x0000005e6f00720b */ /* 0x000fe40003f7c000 */
[----:B------:R-:W-:Y:S02]  /*4010*/  MOV R111, R110 ;  /* 0x0000006e006f7202 */ /* 0x000fe40000000f00 */
        /* <DEDUP_REMOVED lines=13> */
.L_x_2997:
        /* <DEDUP_REMOVED lines=13> */
.L_x_2999:
[----:B------:R-:W-:Y:S05]  /*41c0*/  BSYNC.RECONVERGENT B3 ;  /* 0x0000000000037941 */ /* 0x000fea0003800200 */
.L_x_2998:
        /* <DEDUP_REMOVED lines=53> */
.L_x_2996:
[----:B------:R-:W-:Y:S05]  /*4520*/  BSYNC.RECONVERGENT B2 ;  /* 0x0000000000027941 */ /* 0x000fea0003800200 */
.L_x_2995:
[----:B------:R-:W-:Y:S01]  /*4530*/  I2FP.F32.U32 R140, R111 ;  /* 0x0000006f008c7245 */ /* 0x000fe20000201000 */
[----:B------:R-:W-:Y:S01]  /*4540*/  HADD2.F32 R156, -RZ, R91.H0_H0 ;  /* 0x2000005bff9c7230 */ /* 0x000fe20000004100 */
[----:B------:R-:W-:Y:S01]  /*4550*/  ISETP.NE.AND P5, PT, R162, 0x1, PT ;  /* 0x00000001a200780c */ /* 0x000fe20003fa5270 */
[----:B------:R-:W-:Y:S01]  /*4560*/  @P1 HADD2.F32 R161, -RZ, R7.H0_H0 ;  /* 0x20000007ffa11230 */ /* 0x000fe20000004100 */
[----:B------:R-:W-:Y:S01]  /*4570*/  BSSY.RECONVERGENT B2, `(.L_x_3000) ;  /* 0x0000056000027945 */ /* 0x000fe20003800200 */
[----:B------:R-:W-:Y:S01]  /*4580*/  FFMA.FTZ R111, R140, R95, 1.1641532182693481445e-10 ;  /* 0x2f0000008c6f7423 */ /* 0x000fe2000001005f */
[----:B------:R-:W-:-:S04]  /*4590*/  FMUL.FTZ R156, R156, R93 ;  /* 0x0000005d9c9c7220 */ /* 0x000fc80000410000 */
[----:B------:R-:W-:Y:S01]  /*45a0*/  FSETP.GTU.FTZ.AND P4, PT, R111, R94, PT ;  /* 0x0000005e6f00720b */ /* 0x000fe20003f9c000 */
[----:B------:R-:W-:-:S03]  /*45b0*/  IMAD.MOV.U32 R111, RZ, RZ, 0x2 ;  /* 0x00000002ff6f7424 */ /* 0x000fc600078e00ff */
[----:B------:R-:W-:Y:S01]  /*45c0*/  FSEL R140, R156, RZ, !P4 ;  /* 0x000000ff9c8c7208 */ /* 0x000fe20006000000 */
[----:B------:R-:W-:Y:S01]  /*45d0*/  IMAD.MOV.U32 R156, RZ, RZ, R110 ;  /* 0x000000ffff9c7224 */ /* 0x000fe200078e006e */
[----:B------:R-:W-:-:S03]  /*45e0*/  PLOP3.LUT P4, PT, P4, PT, PT, 0x8, 0x80 ;  /* 0x000000000080781c */ /* 0x000fc6000278e170 */
[----:B------:R-:W-:-:S05]  /*45f0*/  @P1 FADD.FTZ R140, R161, R140 ;  /* 0x0000008ca18c1221 */ /* 0x000fca0000010000 */
[----:B------:R-:W-:Y:S01]  /*4600*/  F2FP.F16.F32.PACK_AB R161, RZ, R140 ;  /* 0x0000008cffa1723e */ /* 0x000fe200000000ff */
        /* <DEDUP_REMOVED lines=9> */
.L_x_3002:
        /* <DEDUP_REMOVED lines=13> */
.L_x_3004:
[----:B------:R-:W-:Y:S05]  /*4770*/  BSYNC.RECONVERGENT B3 ;  /* 0x0000000000037941 */ /* 0x000fea0003800200 */
.L_x_3003:
        /* <DEDUP_REMOVED lines=53> */
.L_x_3001:
[----:B------:R-:W-:Y:S05]  /*4ad0*/  BSYNC.RECONVERGENT B2 ;  /* 0x0000000000027941 */ /* 0x000fea0003800200 */
.L_x_3000:
[----:B------:R-:W-:Y:S01]  /*4ae0*/  I2FP.F32.U32 R156, R156 ;  /* 0x0000009c009c7245 */ /* 0x000fe20000201000 */
[----:B------:R-:W-:Y:S01]  /*4af0*/  HADD2.F32 R162, -RZ, R91.H1_H1 ;  /* 0x3000005bffa27230 */ /* 0x000fe20000004100 */
[----:B------:R-:W-:Y:S01]  /*4b00*/  PRMT R90, R158, 0x5410, R90 ;  /* 0x000054109e5a7816 */ /* 0x000fe2000000005a */
[----:B------:R-:W-:Y:S01]  /*4b10*/  @P1 HADD2.F32 R91, -RZ, R7.H1_H1 ;  /* 0x30000007ff5b1230 */ /* 0x000fe20000004100 */
[----:B------:R-:W-:Y:S01]  /*4b20*/  PRMT R89, R157, 0x5410, R89 ;  /* 0x000054109d597816 */ /* 0x000fe20000000059 */
[----:B------:R-:W-:Y:S01]  /*4b30*/  FFMA.FTZ R95, R156, R95, 1.1641532182693481445e-10 ;  /* 0x2f0000009c5f7423 */ /* 0x000fe2000001005f */
[----:B------:R-:W-:Y:S01]  /*4b40*/  FMUL.FTZ R162, R162, R93 ;  /* 0x0000005da2a27220 */ /* 0x000fe20000410000 */
[----:B------:R-:W-:-:S03]  /*4b50*/  PRMT R88, R92, 0x5410, R88 ;  /* 0x000054105c587816 */ /* 0x000fc60000000058 */
[----:B------:R-:W-:-:S04]  /*4b60*/  FSETP.GTU.FTZ.AND P5, PT, R95, R94, PT ;  /* 0x0000005e5f00720b */ /* 0x000fc80003fbc000 */
[----:B------:R-:W-:Y:S02]  /*4b70*/  FSEL R156, R162, RZ, !P5 ;  /* 0x000000ffa29c7208 */ /* 0x000fe40006800000 */
[----:B------:R-:W-:-:S03]  /*4b80*/  PLOP3.LUT P5, PT, P5, PT, PT, 0x8, 0x80 ;  /* 0x000000000080781c */ /* 0x000fc60002fae170 */
[----:B------:R-:W-:-:S05]  /*4b90*/  @P1 FADD.FTZ R156, R91, R156 ;  /* 0x0000009c5b9c1221 */ /* 0x000fca0000010000 */
[----:B------:R-:W-:-:S04]  /*4ba0*/  F2FP.F16.F32.PACK_AB R91, RZ, R156 ;  /* 0x0000009cff5b723e */ /* 0x000fc800000000ff */
[----:B------:R-:W-:Y:S01]  /*4bb0*/  PRMT R91, R161, 0x5410, R91 ;  /* 0x00005410a15b7816 */ /* 0x000fe2000000005b */
[----:B------:R-:W-:Y:S06]  /*4bc0*/  BRA `(.L_x_3005) ;  /* 0x0000005800c87947 */ /* 0x000fec0003800000 */
.L_x_2964:
        /* <DEDUP_REMOVED lines=16> */
.L_x_3008:
        /* <DEDUP_REMOVED lines=13> */
.L_x_3010:
[----:B------:R-:W-:Y:S05]  /*4da0*/  BSYNC.RECONVERGENT B3 ;  /* 0x0000000000037941 */ /* 0x000fea0003800200 */
.L_x_3009:
        /* <DEDUP_REMOVED lines=41> */
[----:B------:R-:W-:Y:S02]  /*5040*/  HFMA2 R101, -RZ, RZ, 0, 0 ;  /* 0x00000000ff657431 */ /* 0x000fe400000001ff */
        /* <DEDUP_REMOVED lines=10> */
.L_x_3007:
[----:B------:R-:W-:Y:S05]  /*50f0*/  BSYNC.RECONVERGENT B2 ;  /* 0x0000000000027941 */ /* 0x000fea0003800200 */
.L_x_3006:
[----:B------:R-:W0:Y:S01]  /*5100*/  LDC R92, c[0x0][0x404] ;  /* 0x00010100ff5c7b82 */ /* 0x000e220000000800 */
[----:B------:R-:W-:Y:S01]  /*5110*/  I2FP.F32.U32 R95, R94 ;  /* 0x0000005e005f7245 */ /* 0x000fe20000201000 */
[----:B------:R-:W-:Y:S01]  /*5120*/  IMAD.MOV.U32 R94, RZ, RZ, 0x2f800000 ;  /* 0x2f800000ff5e7424 */ /* 0x000fe200078e00ff */
[----:B------:R-:W-:Y:S01]  /*5130*/  ISETP.NE.AND P3, PT, R101, 0x1, PT ;  /* 0x000000016500780c */ /* 0x000fe20003f65270 */
[----:B-----5:R-:W-:Y:S01]  /*5140*/  HADD2.F32 R102, -RZ, R88.H0_H0 ;  /* 0x20000058ff667230 */ /* 0x020fe20000004100 */
[----:B------:R-:W-:Y:S01]  /*5150*/  LOP3.LUT R159, R159, 0xffffffef, RZ, 0xc0, !PT ;  /* 0xffffffef9f9f7812 */ /* 0x000fe200078ec0ff */
[----:B------:R-:W-:Y:S01]  /*5160*/  FFMA.FTZ R95, R95, R94, 1.1641532182693481445e-10 ;  /* 0x2f0000005f5f7423 */ /* 0x000fe2000001005e */
[----:B------:R-:W-:Y:S01]  /*5170*/  BSSY.RECONVERGENT B2, `(.L_x_3011) ;  /* 0x0000054000027945 */ /* 0x000fe20003800200 */
[----:B------:R-:W1:Y:S01]  /*5180*/  LDC R93, c[0x0][0x408] ;  /* 0x00010200ff5d7b82 */ /* 0x000e620000000800 */
[----:B------:R-:W-:Y:S02]  /*5190*/  IMAD.MOV.U32 R103, RZ, RZ, 0x2 ;  /* 0x00000002ff677424 */ /* 0x000fe400078e00ff */
[----:B0-----:R-:W-:-:S02]  /*51a0*/  FSETP.GTU.FTZ.AND P2, PT, R95, R92, PT ;  /* 0x0000005c5f00720b */ /* 0x001fc40003f5c000 */
        /* <DEDUP_REMOVED lines=14> */
.L_x_3013:
        /* <DEDUP_REMOVED lines=13> */
.L_x_3015:
[----:B------:R-:W-:Y:S05]  /*5360*/  BSYNC.RECONVERGENT B3 ;  /* 0x0000000000037941 */ /* 0x000fea0003800200 */
.L_x_3014:
        /* <DEDUP_REMOVED lines=52> */
.L_x_3012:
[----:B------:R-:W-:Y:S05]  /*56b0*/  BSYNC.RECONVERGENT B2 ;  /* 0x0000000000027941 */ /* 0x000fea0003800200 */
.L_x_3011:
[----:B------:R-:W-:Y:S01]  /*56c0*/  I2FP.F32.U32 R95, R95 ;  /* 0x0000005f005f7245 */ /* 0x000fe20000201000 */
[----:B------:R-:W-:Y:S01]  /*56d0*/  HADD2.F32 R102, -RZ, R8.H0_H0 ;  /* 0x20000008ff667230 */ /* 0x000fe20000004100 */
[----:B------:R-:W-:Y:S01]  /*56e0*/  ISETP.NE.AND P3, PT, R103, 0x1, PT ;  /* 0x000000016700780c */ /* 0x000fe20003f65270 */
[----:B------:R-:W-:Y:S01]  /*56f0*/  BSSY.RECONVERGENT B2, `(.L_x_3016) ;  /* 0x0000058000027945 */ /* 0x000fe20003800200 */
[----:B------:R-:W-:Y:S02]  /*5700*/  IMAD.MOV.U32 R101, RZ, RZ, R110 ;  /* 0x000000ffff657224 */ /* 0x000fe400078e006e */
[----:B------:R-:W-:Y:S01]  /*5710*/  FFMA.FTZ R95, R95, R94, 1.1641532182693481445e-10 ;  /* 0x2f0000005f5f7423 */ /* 0x000fe2000001005e */
[----:B------:R-:W-:-:S04]  /*5720*/  FMUL.FTZ R102, R102, R93 ;  /* 0x0000005d66667220 */ /* 0x000fc80000410000 */
[----:B------:R-:W-:-:S04]  /*5730*/  FSETP.GTU.FTZ.AND P2, PT, R95, R92, PT ;  /* 0x0000005c5f00720b */ /* 0x000fc80003f5c000 */
[----:B------:R-:W-:Y:S01]  /*5740*/  FSEL R95, R102, RZ, !P2 ;  /* 0x000000ff665f7208 */ /* 0x000fe20005000000 */
[----:B------:R-:W-:Y:S01]  /*5750*/  @P1 HADD2.F32 R102, -RZ, R4.H0_H0 ;  /* 0x20000004ff661230 */ /* 0x000fe20000004100 */
[----:B------:R-:W-:-:S03]  /*5760*/  SEL R107, RZ, 0x1, P2 ;  /* 0x00000001ff6b7807 */ /* 0x000fc60001000000 */
[----:B------:R-:W-:-:S04]  /*5770*/  FADD.FTZ R95, R108, R95 ;  /* 0x0000005f6c5f7221 */ /* 0x000fc80000010000 */
[----:B------:R-:W-:Y:S01]  /*5780*/  @P1 FADD.FTZ R108, R102, R95 ;  /* 0x0000005f666c1221 */ /* 0x000fe20000010000 */
[----:B------:R-:W-:Y:S01]  /*5790*/  @!P1 MOV R108, R95 ;  /* 0x0000005f006c9202 */ /* 0x000fe20000000f00 */
[----:B------:R-:W-:-:S03]  /*57a0*/  IMAD.MOV.U32 R102, RZ, RZ, 0x2 ;  /* 0x00000002ff667424 */ /* 0x000fc600078e00ff */
        /* <DEDUP_REMOVED lines=10> */
.L_x_3018:
        /* <DEDUP_REMOVED lines=13> */
.L_x_3020:
[----:B------:R-:W-:Y:S05]  /*5920*/  BSYNC.RECONVERGENT B3 ;  /* 0x0000000000037941 */ /* 0x000fea0003800200 */
.L_x_3019:
        /* <DEDUP_REMOVED lines=44> */
[----:B------:R-:W-:Y:S01]  /*5bf0*/  IMAD.MOV.U32 R101, RZ, RZ, R0 ;  /* 0x000000ffff657224 */ /* 0x000fe200078e0000 */
[----:B------:R-:W-:Y:S01]  /*5c00*/  LOP3.LUT R104, R110, UR19, R103, 0x96, !PT ;  /* 0x000000136e687c12 */ /* 0x000fe2000f8e9667 */
[----:B------:R-:W-:-:S04]  /*5c10*/  IMAD.WIDE.U32 R110, R111, -0x326172a9, RZ ;  /* 0xcd9e8d576f6e7825 */ /* 0x000fc800078e00ff */
[----:B------:R-:W-:Y:S01]  /*5c20*/  IMAD.WIDE.U32 R104, R104, -0x2daee0ad, RZ ;  /* 0xd2511f5368687825 */ /* 0x000fe200078e00ff */
[----:B------:R-:W-:-:S03]  /*5c30*/  LOP3.LUT R99, R102, UR23, R111, 0x96, !PT ;  /* 0x0000001766637c12 */ /* 0x000fc6000f8e966f */
[----:B------:R-:W-:Y:S01]  /*5c40*/  IMAD.MOV.U32 R102, RZ, RZ, RZ ;  /* 0x000000ffff667224 */ /* 0x000fe200078e00ff */
[----:B------:R-:W-:Y:S02]  /*5c50*/  LOP3.LUT R100, R100, UR24, R105, 0x96, !PT ;  /* 0x0000001864647c12 */ /* 0x000fe4000f8e9669 */
[----:B------:R-:W-:-:S07]  /*5c60*/  MOV R0, R104 ;  /* 0x0000006800007202 */ /* 0x000fce0000000f00 */
.L_x_3017:
[----:B------:R-:W-:Y:S05]  /*5c70*/  BSYNC.RECONVERGENT B2 ;  /* 0x0000000000027941 */ /* 0x000fea0003800200 */
.L_x_3016:
[----:B------:R-:W-:Y:S01]  /*5c80*/  I2FP.F32.U32 R101, R101 ;  /* 0x0000006500657245 */ /* 0x000fe20000201000 */
[----:B------:R-:W-:Y:S01]  /*5c90*/  HADD2.F32 R88, -RZ, R88.H1_H1 ;  /* 0x30000058ff587230 */ /* 0x000fe20000004100 */
        /* <DEDUP_REMOVED lines=20> */
.L_x_3023:
        /* <DEDUP_REMOVED lines=13> */
.L_x_3025:
[----:B------:R-:W-:Y:S05]  /*5eb0*/  BSYNC.RECONVERGENT B3 ;  /* 0x0000000000037941 */ /* 0x000fea0003800200 */
.L_x_3024:
        /* <DEDUP_REMOVED lines=52> */
.L_x_3022:
[----:B------:R-:W-:Y:S05]  /*6200*/  BSYNC.RECONVERGENT B2 ;  /* 0x0000000000027941 */ /* 0x000fea0003800200 */
.L_x_3021:
[----:B------:R-:W-:Y:S01]  /*6210*/  I2FP.F32.U32 R101, R88 ;  /* 0x0000005800657245 */ /* 0x000fe20000201000 */
[----:B------:R-:W-:Y:S01]  /*6220*/  HADD2.F32 R88, -RZ, R8.H1_H1 ;  /* 0x30000008ff587230 */ /* 0x000fe20000004100 */
[----:B------:R-:W-:Y:S01]  /*6230*/  ISETP.NE.AND P3, PT, R103, 0x1, PT ;  /* 0x000000016700780c */ /* 0x000fe20003f65270 */
[----:B------:R-:W-:Y:S01]  /*6240*/  @P1 HADD2.F32 R121, -RZ, R4.H1_H1 ;  /* 0x30000004ff791230 */ /* 0x000fe20000004100 */
[----:B------:R-:W-:Y:S01]  /*6250*/  BSSY.RECONVERGENT B2, `(.L_x_3026) ;  /* 0x0000057000027945 */ /* 0x000fe20003800200 */
[----:B------:R-:W-:Y:S01]  /*6260*/  FFMA.FTZ R101, R101, R94, 1.1641532182693481445e-10 ;  /* 0x2f00000065657423 */ /* 0x000fe2000001005e */
[----:B------:R-:W-:Y:S01]  /*6270*/  FMUL.FTZ R88, R88, R93 ;  /* 0x0000005d58587220 */ /* 0x000fe20000410000 */
[----:B------:R-:W-:-:S03]  /*6280*/  IMAD.MOV.U32 R104, RZ, RZ, 0x2 ;  /* 0x00000002ff687424 */ /* 0x000fc600078e00ff */
[----:B------:R-:W-:-:S04]  /*6290*/  FSETP.GTU.FTZ.AND P2, PT, R101, R92, PT ;  /* 0x0000005c6500720b */ /* 0x000fc80003f5c000 */
[----:B------:R-:W-:-:S05]  /*62a0*/  FSEL R101, R88, RZ, !P2 ;  /* 0x000000ff58657208 */ /* 0x000fca0005000000 */
[----:B------:R-:W-:Y:S01]  /*62b0*/  FADD.FTZ R88, R106, R101 ;  /* 0x000000656a587221 */ /* 0x000fe20000010000 */
[----:B------:R-:W-:Y:S01]  /*62c0*/  SEL R106, RZ, 0x1, P2 ;  /* 0x00000001ff6a7807 */ /* 0x000fe20001000000 */
[----:B------:R-:W-:Y:S02]  /*62d0*/  IMAD.MOV.U32 R101, RZ, RZ, R110 ;  /* 0x000000ffff657224 */ /* 0x000fe400078e006e */
[----:B------:R-:W-:Y:S01]  /*62e0*/  @P1 FADD.FTZ R121, R121, R88 ;  /* 0x0000005879791221 */ /* 0x000fe20000010000 */
[----:B------:R-:W-:-:S04]  /*62f0*/  @!P1 MOV R121, R88 ;  /* 0x0000005800799202 */ /* 0x000fc80000000f00 */
        /* <DEDUP_REMOVED lines=10> */
.L_x_3028:
        /* <DEDUP_REMOVED lines=13> */
.L_x_3030:
[----:B------:R-:W-:Y:S05]  /*6470*/  BSYNC.RECONVERGENT B3 ;  /* 0x0000000000037941 */ /* 0x000fea0003800200 */
.L_x_3029:
        /* <DEDUP_REMOVED lines=48> */
[----:B------:R-:W-:Y:S02]  /*6780*/  LOP3.LUT R99, R102, UR23, R111, 0x96, !PT ;  /* 0x0000001766637c12 */ /* 0x000fe4000f8e966f */
[----:B------:R-:W-:Y:S01]  /*6790*/  MOV R0, R104 ;  /* 0x0000006800007202 */ /* 0x000fe20000000f00 */
[----:B------:R-:W-:Y:S01]  /*67a0*/  IMAD.MOV.U32 R104, RZ, RZ, RZ ;  /* 0x000000ffff687224 */ /* 0x000fe200078e00ff */
[----:B------:R-:W-:-:S07]  /*67b0*/  LOP3.LUT R100, R100, UR24, R105, 0x96, !PT ;  /* 0x0000001864647c12 */ /* 0x000fce000f8e9669 */
.L_x_3027:
[----:B------:R-:W-:Y:S05]  /*67c0*/  BSYNC.RECONVERGENT B2 ;  /* 0x0000000000027941 */ /* 0x000fea0003800200 */
.L_x_3026:
        /* <DEDUP_REMOVED lines=22> */
.L_x_3033:
        /* <DEDUP_REMOVED lines=13> */
.L_x_3035:
[----:B------:R-:W-:Y:S05]  /*6a00*/  BSYNC.RECONVERGENT B3 ;  /* 0x0000000000037941 */ /* 0x000fea0003800200 */
.L_x_3034:
        /* <DEDUP_REMOVED lines=43> */
[----:B------:R-:W-:Y:S01]  /*6cc0*/  UIADD3 UR23, UPT, UPT, UR4, -0x700cb87f, URZ ;  /* 0x8ff3478104177890 */ /* 0x000fe2000fffe0ff */
[----:B------:R-:W-:Y:S02]  /*6cd0*/  MOV R101, R0 ;  /* 0x0000000000657202 */ /* 0x000fe40000000f00 */
[----:B------:R-:W-:Y:S01]  /*6ce0*/  LOP3.LUT R104, R110, UR19, R103, 0x96, !PT ;  /* 0x000000136e687c12 */ /* 0x000fe2000f8e9667 */
[----:B------:R-:W-:-:S04]  /*6cf0*/  IMAD.WIDE.U32 R110, R111, -0x326172a9, RZ ;  /* 0xcd9e8d576f6e7825 */ /* 0x000fc800078e00ff */
[----:B------:R-:W-:Y:S01]  /*6d00*/  IMAD.WIDE.U32 R104, R104, -0x2daee0ad, RZ ;  /* 0xd2511f5368687825 */ /* 0x000fe200078e00ff */
[----:B------:R-:W-:-:S03]  /*6d10*/  LOP3.LUT R99, R102, UR23, R111, 0x96, !PT ;  /* 0x0000001766637c12 */ /* 0x000fc6000f8e966f */
[----:B------:R-:W-:Y:S01]  /*6d20*/  IMAD.MOV.U32 R0, RZ, RZ, R104 ;  /* 0x000000ffff007224 */ /* 0x000fe200078e0068 */
[----:B------:R-:W-:Y:S01]  /*6d30*/  LOP3.LUT R100, R100, UR24, R105, 0x96, !PT ;  /* 0x0000001864647c12 */ /* 0x000fe2000f8e9669 */
[----:B------:R-:W-:-:S07]  /*6d40*/  IMAD.MOV.U32 R103, RZ, RZ, RZ ;  /* 0x000000ffff677224 */ /* 0x000fce00078e00ff */
.L_x_3032:
[----:B------:R-:W-:Y:S05]  /*6d50*/  BSYNC.RECONVERGENT B2 ;  /* 0x0000000000027941 */ /* 0x000fea0003800200 */
.L_x_3031:
[----:B------:R-:W-:Y:S01]  /*6d60*/  I2FP.F32.U32 R101, R101 ;  /* 0x0000006500657245 */ /* 0x000fe20000201000 */
[----:B------:R-:W-:Y:S01]  /*6d70*/  HADD2.F32 R102, -RZ, R9.H0_H0 ;  /* 0x20000009ff667230 */ /* 0x000fe20000004100 */
[----:B------:R-:W-:Y:S01]  /*6d80*/  BSSY.RECONVERGENT B2, `(.L_x_3036) ;  /* 0x0000059000027945 */ /* 0x000fe20003800200 */
[----:B------:R-:W-:Y:S02]  /*6d90*/  IMAD.MOV.U32 R104, RZ, RZ, 0x2 ;  /* 0x00000002ff687424 */ /* 0x000fe400078e00ff */
[----:B------:R-:W-:Y:S01]  /*6da0*/  FFMA.FTZ R101, R101, R94, 1.1641532182693481445e-10 ;  /* 0x2f00000065657423 */ /* 0x000fe2000001005e */
[----:B------:R-:W-:-:S04]  /*6db0*/  FMUL.FTZ R102, R102, R93 ;  /* 0x0000005d66667220 */ /* 0x000fc80000410000 */
[----:B------:R-:W-:-:S04]  /*6dc0*/  FSETP.GTU.FTZ.AND P2, PT, R101, R92, PT ;  /* 0x0000005c6500720b */ /* 0x000fc80003f5c000 */
[----:B------:R-:W-:Y:S01]  /*6dd0*/  FSEL R101, R102, RZ, !P2 ;  /* 0x000000ff66657208 */ /* 0x000fe20005000000 */
[----:B------:R-:W-:Y:S01]  /*6de0*/  @P1 HADD2.F32 R102, -RZ, R5.H0_H0 ;  /* 0x20000005ff661230 */ /* 0x000fe20000004100 */
[----:B------:R-:W-:Y:S02]  /*6df0*/  SEL R105, RZ, 0x1, P2 ;  /* 0x00000001ff697807 */ /* 0x000fe40001000000 */
[----:B------:R-:W-:Y:S01]  /*6e00*/  ISETP.NE.AND P2, PT, R103, 0x1, PT ;  /* 0x000000016700780c */ /* 0x000fe20003f45270 */
[----:B------:R-:W-:-:S04]  /*6e10*/  FADD.FTZ R101, R120, R101 ;  /* 0x0000006578657221 */ /* 0x000fc80000010000 */
[----:B------:R-:W-:Y:S01]  /*6e20*/  @P1 FADD.FTZ R120, R102, R101 ;  /* 0x0000006566781221 */ /* 0x000fe20000010000 */
[----:B------:R-:W-:Y:S01]  /*6e30*/  @!P1 MOV R120, R101 ;  /* 0x0000006500789202 */ /* 0x000fe20000000f00 */
[----:B------:R-:W-:-:S03]  /*6e40*/  IMAD.MOV.U32 R101, RZ, RZ, R110 ;  /* 0x000000ffff657224 */ /* 0x000fc600078e006e */
[----:B------:R-:W-:-:S03]  /*6e50*/  F2FP.F16.F32.PACK_AB R157, RZ, R120 ;  /* 0x00000078ff9d723e */ /* 0x000fc600000000ff */
        /* <DEDUP_REMOVED lines=9> */
.L_x_3038:
        /* <DEDUP_REMOVED lines=13> */
.L_x_3040:
[----:B------:R-:W-:Y:S05]  /*6fc0*/  BSYNC.RECONVERGENT B3 ;  /* 0x0000000000037941 */ /* 0x000fea0003800200 */
.L_x_3039:
        /* <DEDUP_REMOVED lines=49> */
[----:B------:R-:W-:-:S04]  /*72e0*/  LOP3.LUT R99, R102, UR23, R111, 0x96, !PT ;  /* 0x0000001766637c12 */ /* 0x000fc8000f8e966f */
[----:B------:R-:W-:Y:S02]  /*72f0*/  LOP3.LUT R100, R100, UR24, R131, 0x96, !PT ;  /* 0x0000001864647c12 */ /* 0x000fe4000f8e9683 */
[----:B------:R-:W-:-:S07]  /*7300*/  MOV R0, R130 ;  /* 0x0000008200007202 */ /* 0x000fce0000000f00 */
.L_x_3037:
[----:B------:R-:W-:Y:S05]  /*7310*/  BSYNC.RECONVERGENT B2 ;  /* 0x0000000000027941 */ /* 0x000fea0003800200 */
.L_x_3036:
[----:B------:R-:W-:Y:S01]  /*7320*/  I2FP.F32.U32 R101, R101 ;  /* 0x0000006500657245 */ /* 0x000fe20000201000 */
[----:B------:R-:W-:Y:S01]  /*7330*/  HADD2.F32 R102, -RZ, R89.H1_H1 ;  /* 0x30000059ff667230 */ /* 0x000fe20000004100 */
        /* <DEDUP_REMOVED lines=20> */
.L_x_3043:
        /* <DEDUP_REMOVED lines=13> */
.L_x_3045:
[----:B------:R-:W-:Y:S05]  /*7550*/  BSYNC.RECONVERGENT B3 ;  /* 0x0000000000037941 */ /* 0x000fea0003800200 */
.L_x_3044:
        /* <DEDUP_REMOVED lines=52> */
.L_x_3042:
[----:B------:R-:W-:Y:S05]  /*78a0*/  BSYNC.RECONVERGENT B2 ;  /* 0x0000000000027941 */ /* 0x000fea0003800200 */
.L_x_3041:
[----:B------:R-:W-:Y:S01]  /*78b0*/  I2FP.F32.U32 R89, R89 ;  /* 0x0000005900597245 */ /* 0x000fe20000201000 */
[----:B------:R-:W-:Y:S01]  /*78c0*/  HADD2.F32 R102, -RZ, R9.H1_H1 ;  /* 0x30000009ff667230 */ /* 0x000fe20000004100 */
[----:B------:R-:W-:Y:S01]  /*78d0*/  BSSY.RECONVERGENT B2, `(.L_x_3046) ;  /* 0x0000059000027945 */ /* 0x000fe20003800200 */
[----:B------:R-:W-:Y:S02]  /*78e0*/  IMAD.MOV.U32 R111, RZ, RZ, 0x2 ;  /* 0x00000002ff6f7424 */ /* 0x000fe400078e00ff */
[----:B------:R-:W-:Y:S01]  /*78f0*/  FFMA.FTZ R89, R89, R94, 1.1641532182693481445e-10 ;  /* 0x2f00000059597423 */ /* 0x000fe2000001005e */
[----:B------:R-:W-:Y:S01]  /*7900*/  FMUL.FTZ R102, R102, R93 ;  /* 0x0000005d66667220 */ /* 0x000fe20000410000 */
[----:B------:R-:W-:-:S03]  /*7910*/  IMAD.MOV.U32 R101, RZ, RZ, R110 ;  /* 0x000000ffff657224 */ /* 0x000fc600078e006e */
[----:B------:R-:W-:-:S04]  /*7920*/  FSETP.GTU.FTZ.AND P2, PT, R89, R92, PT ;  /* 0x0000005c5900720b */ /* 0x000fc80003f5c000 */
[----:B------:R-:W-:Y:S01]  /*7930*/  FSEL R89, R102, RZ, !P2 ;  /* 0x000000ff66597208 */ /* 0x000fe20005000000 */
[----:B------:R-:W-:Y:S01]  /*7940*/  @P1 HADD2.F32 R102, -RZ, R5.H1_H1 ;  /* 0x30000005ff661230 */ /* 0x000fe20000004100 */
[----:B------:R-:W-:Y:S02]  /*7950*/  SEL R104, RZ, 0x1, P2 ;  /* 0x00000001ff687807 */ /* 0x000fe40001000000 */
[----:B------:R-:W-:Y:S01]  /*7960*/  ISETP.NE.AND P2, PT, R103, 0x1, PT ;  /* 0x000000016700780c */ /* 0x000fe20003f45270 */
[----:B------:R-:W-:-:S04]  /*7970*/  FADD.FTZ R89, R140, R89 ;  /* 0x000000598c597221 */ /* 0x000fc80000010000 */
[----:B------:R-:W-:Y:S01]  /*7980*/  @P1 FADD.FTZ R131, R102, R89 ;  /* 0x0000005966831221 */ /* 0x000fe20000010000 */
[----:B------:R-:W-:-:S04]  /*7990*/  @!P1 MOV R131, R89 ;  /* 0x0000005900839202 */ /* 0x000fc80000000f00 */
        /* <DEDUP_REMOVED lines=10> */
.L_x_3048:
        /* <DEDUP_REMOVED lines=13> */
.L_x_3050:
[----:B------:R-:W-:Y:S05]  /*7b10*/  BSYNC.RECONVERGENT B3 ;  /* 0x0000000000037941 */ /* 0x000fea0003800200 */
.L_x_3049:
        /* <DEDUP_REMOVED lines=52> */
.L_x_3047:
[----:B------:R-:W-:Y:S05]  /*7e60*/  BSYNC.RECONVERGENT B2 ;  /* 0x0000000000027941 */ /* 0x000fea0003800200 */
.L_x_3046:
[----:B------:R-:W-:Y:S01]  /*7e70*/  I2FP.F32.U32 R101, R101 ;  /* 0x0000006500657245 */ /* 0x000fe20000201000 */
[----:B------:R-:W-:Y:S01]  /*7e80*/  HADD2.F32 R130, -RZ, R90.H0_H0 ;  /* 0x2000005aff827230 */ /* 0x000fe20000004100 */
        /* <DEDUP_REMOVED lines=18> */
.L_x_3053:
        /* <DEDUP_REMOVED lines=13> */
.L_x_3055:
[----:B------:R-:W-:Y:S05]  /*8080*/  BSYNC.RECONVERGENT B3 ;  /* 0x0000000000037941 */ /* 0x000fea0003800200 */
.L_x_3054:
        /* <DEDUP_REMOVED lines=52> */
.L_x_3052:
[----:B------:R-:W-:Y:S05]  /*83d0*/  BSYNC.RECONVERGENT B2 ;  /* 0x0000000000027941 */ /* 0x000fea0003800200 */
.L_x_3051:
        /* <DEDUP_REMOVED lines=25> */
.L_x_3058:
        /* <DEDUP_REMOVED lines=13> */
.L_x_3060:
[----:B------:R-:W-:Y:S05]  /*8640*/  BSYNC.RECONVERGENT B3 ;  /* 0x0000000000037941 */ /* 0x000fea0003800200 */
.L_x_3059:
        /* <DEDUP_REMOVED lines=53> */
.L_x_3057:
[----:B------:R-:W-:Y:S05]  /*89a0*/  BSYNC.RECONVERGENT B2 ;  /* 0x0000000000027941 */ /* 0x000fea0003800200 */
.L_x_3056:
[----:B------:R-:W-:Y:S01]  /*89b0*/  I2FP.F32.U32 R101, R101 ;  /* 0x0000006500657245 */ /* 0x000fe20000201000 */
[----:B------:R-:W-:Y:S01]  /*89c0*/  HADD2.F32 R102, -RZ, R90.H1_H1 ;  /* 0x3000005aff667230 */ /* 0x000fe20000004100 */
        /* <DEDUP_REMOVED lines=18> */
.L_x_3063:
        /* <DEDUP_REMOVED lines=13> */
.L_x_3065:
[----:B------:R-:W-:Y:S05]  /*8bc0*/  BSYNC.RECONVERGENT B3 ;  /* 0x0000000000037941 */ /* 0x000fea0003800200 */
.L_x_3064:
        /* <DEDUP_REMOVED lines=53> */
.L_x_3062:
[----:B------:R-:W-:Y:S05]  /*8f20*/  BSYNC.RECONVERGENT B2 ;  /* 0x0000000000027941 */ /* 0x000fea0003800200 */
.L_x_3061:
[----:B------:R-:W-:Y:S01]  /*8f30*/  I2FP.F32.U32 R101, R90 ;  /* 0x0000005a00657245 */ /* 0x000fe20000201000 */
[----:B------:R-:W-:Y:S01]  /*8f40*/  HADD2.F32 R90, -RZ, R10.H1_H1 ;  /* 0x3000000aff5a7230 */ /* 0x000fe20000004100 */
[----:B------:R-:W-:Y:S01]  /*8f50*/  BSSY.RECONVERGENT B2, `(.L_x_3066) ;  /* 0x000005a000027945 */ /* 0x000fe20003800200 */
[----:B------:R-:W-:Y:S02]  /*8f60*/  @P1 HADD2.F32 R141, -RZ, R6.H1_H1 ;  /* 0x30000006ff8d1230 */ /* 0x000fe40000004100 */
[----:B------:R-:W-:Y:S02]  /*8f70*/  HFMA2 R156, -RZ, RZ, 0, 1.1920928955078125e-07 ;  /* 0x00000002ff9c7431 */ /* 0x000fe400000001ff */
        /* <DEDUP_REMOVED lines=8> */
[--C-:B------:R-:W-:Y:S01]  /*9000*/  @P1 FADD.FTZ R141, R141, R90.reuse ;  /* 0x0000005a8d8d1221 */ /* 0x100fe20000010000 */
[----:B------:R-:W-:-:S05]  /*9010*/  @!P1 IMAD.MOV.U32 R141, RZ, RZ, R90 ;  /* 0x000000ffff8d9224 */ /* 0x000fca00078e005a */
[----:B------:R-:W-:Y:S02]  /*9020*/  F2FP.F16.F32.PACK_AB R90, RZ, R141 ;  /* 0x0000008dff5a723e */ /* 0x000fe400000000ff */
        /* <DEDUP_REMOVED lines=9> */
.L_x_3068:
        /* <DEDUP_REMOVED lines=13> */
.L_x_3070:
[----:B------:R-:W-:Y:S05]  /*9190*/  BSYNC.RECONVERGENT B3 ;  /* 0x0000000000037941 */ /* 0x000fea0003800200 */
.L_x_3069:
        /* <DEDUP_REMOVED lines=50> */
[----:B------:R-:W-:Y:S01]  /*94c0*/  IMAD.MOV.U32 R110, RZ, RZ, R164 ;  /* 0x000000ffff6e7224 */ /* 0x000fe200078e00a4 */
[----:B------:R-:W-:Y:S02]  /*94d0*/  LOP3.LUT R100, R100, UR24, R163, 0x96, !PT ;  /* 0x0000001864647c12 */ /* 0x000fe4000f8e96a3 */
[----:B------:R-:W-:-:S07]  /*94e0*/  MOV R0, R162 ;  /* 0x000000a200007202 */ /* 0x000fce0000000f00 */
.L_x_3067:
[----:B------:R-:W-:Y:S05]  /*94f0*/  BSYNC.RECONVERGENT B2 ;  /* 0x0000000000027941 */ /* 0x000fea0003800200 */
.L_x_3066:
        /* <DEDUP_REMOVED lines=20> */
.L_x_3073:
        /* <DEDUP_REMOVED lines=13> */
.L_x_3075:
[----:B------:R-:W-:Y:S05]  /*9710*/  BSYNC.RECONVERGENT B3 ;  /* 0x0000000000037941 */ /* 0x000fea0003800200 */
.L_x_3074:
        /* <DEDUP_REMOVED lines=51> */
[----:B------:R-:W-:Y:S02]  /*9a50*/  IMAD.MOV.U32 R0, RZ, RZ, R162 ;  /* 0x000000ffff007224 */ /* 0x000fe400078e00a2 */
[----:B------:R-:W-:-:S07]  /*9a60*/  HFMA2 R162, -RZ, RZ, 0, 0 ;  /* 0x00000000ffa27431 */ /* 0x000fce00000001ff */
.L_x_3072:
[----:B------:R-:W-:Y:S05]  /*9a70*/  BSYNC.RECONVERGENT B2 ;  /* 0x0000000000027941 */ /* 0x000fea0003800200 */
.L_x_3071:
[----:B------:R-:W-:Y:S01]  /*9a80*/  I2FP.F32.U32 R101, R111 ;  /* 0x0000006f00657245 */ /* 0x000fe20000201000 */
[----:B------:R-:W-:Y:S01]  /*9a90*/  HADD2.F32 R140, -RZ, R11.H0_H0 ;  /* 0x2000000bff8c7230 */ /* 0x000fe20000004100 */
[----:B------:R-:W-:Y:S01]  /*9aa0*/  BSSY.RECONVERGENT B2, `(.L_x_3076) ;  /* 0x000005a000027945 */ /* 0x000fe20003800200 */
[----:B------:R-:W-:Y:S02]  /*9ab0*/  @P1 HADD2.F32 R156, -RZ, R7.H0_H0 ;  /* 0x20000007ff9c1230 */ /* 0x000fe40000004100 */
        /* <DEDUP_REMOVED lines=9> */
[----:B------:R-:W-:Y:S01]  /*9b50*/  @!P1 IMAD.MOV.U32 R140, RZ, RZ, R111 ;  /* 0x000000ffff8c9224 */ /* 0x000fe200078e006f */
[----:B------:R-:W-:-:S04]  /*9b60*/  MOV R111, R110 ;  /* 0x0000006e006f7202 */ /* 0x000fc80000000f00 */
[----:B------:R-:W-:Y:S02]  /*9b70*/  F2FP.F16.F32.PACK_AB R161, RZ, R140 ;  /* 0x0000008cffa1723e */ /* 0x000fe400000000ff */
        /* <DEDUP_REMOVED lines=9> */
.L_x_3078:
        /* <DEDUP_REMOVED lines=13> */
.L_x_3080:
[----:B------:R-:W-:Y:S05]  /*9ce0*/  BSYNC.RECONVERGENT B3 ;  /* 0x0000000000037941 */ /* 0x000fea0003800200 */
.L_x_3079:
        /* <DEDUP_REMOVED lines=44> */
[----:B------:R-:W-:Y:S01]  /*9fb0*/  HFMA2 R163, -RZ, RZ, 0, 0 ;  /* 0x00000000ffa37431 */ /* 0x000fe200000001ff */
        /* <DEDUP_REMOVED lines=8> */
.L_x_3077:
[----:B------:R-:W-:Y:S05]  /*a040*/  BSYNC.RECONVERGENT B2 ;  /* 0x0000000000027941 */ /* 0x000fea0003800200 */
.L_x_3076:
[----:B------:R-:W-:Y:S01]  /*a050*/  I2FP.F32.U32 R111, R111 ;  /* 0x0000006f006f7245 */ /* 0x000fe20000201000 */
[----:B------:R-:W-:Y:S01]  /*a060*/  HADD2.F32 R156, -RZ, R91.H1_H1 ;  /* 0x3000005bff9c7230 */ /* 0x000fe20000004100 */
[----:B------:R-:W-:Y:S01]  /*a070*/  ISETP.NE.AND P6, PT, R163, 0x1, PT ;  /* 0x00000001a300780c */ /* 0x000fe20003fc5270 */
[----:B------:R-:W-:Y:S01]  /*a080*/  BSSY.RECONVERGENT B2, `(.L_x_3081) ;  /* 0x0000056000027945 */ /* 0x000fe20003800200 */
[----:B------:R-:W-:Y:S02]  /*a090*/  IMAD.MOV.U32 R155, RZ, RZ, R110 ;  /* 0x000000ffff9b7224 */ /* 0x000fe400078e006e */
[----:B------:R-:W-:Y:S01]  /*a0a0*/  FFMA.FTZ R91, R111, R94, 1.1641532182693481445e-10 ;  /* 0x2f0000006f5b7423 */ /* 0x000fe2000001005e */
[----:B------:R-:W-:Y:S01]  /*a0b0*/  FMUL.FTZ R156, R156, R93 ;  /* 0x0000005d9c9c7220 */ /* 0x000fe20000410000 */
[----:B------:R-:W-:-:S03]  /*a0c0*/  IMAD.MOV.U32 R111, RZ, RZ, 0x2 ;  /* 0x00000002ff6f7424 */ /* 0x000fc600078e00ff */
        /* <DEDUP_REMOVED lines=12> */
.L_x_3083:
        /* <DEDUP_REMOVED lines=15> */
.L_x_3085:
[----:B------:R-:W-:Y:S05]  /*a280*/  BSYNC.RECONVERGENT B3 ;  /* 0x0000000000037941 */ /* 0x000fea0003800200 */
.L_x_3084:
        /* <DEDUP_REMOVED lines=53> */
.L_x_3082:
[----:B------:R-:W-:Y:S05]  /*a5e0*/  BSYNC.RECONVERGENT B2 ;  /* 0x0000000000027941 */ /* 0x000fea0003800200 */
.L_x_3081:
[----:B------:R-:W-:Y:S01]  /*a5f0*/  I2FP.F32.U32 R91, R155 ;  /* 0x0000009b005b7245 */ /* 0x000fe20000201000 */
[----:B------:R-:W-:Y:S01]  /*a600*/  HADD2.F32 R156, -RZ, R11.H1_H1 ;  /* 0x3000000bff9c7230 */ /* 0x000fe20000004100 */
[----:B------:R-:W-:Y:S02]  /*a610*/  PRMT R90, R158, 0x5410, R90 ;  /* 0x000054109e5a7816 */ /* 0x000fe4000000005a */
[----:B------:R-:W-:Y:S01]  /*a620*/  PRMT R89, R157, 0x5410, R89 ;  /* 0x000054109d597816 */ /* 0x000fe20000000059 */
[----:B------:R-:W-:Y:S01]  /*a630*/  FFMA.FTZ R91, R91, R94, 1.1641532182693481445e-10 ;  /* 0x2f0000005b5b7423 */ /* 0x000fe2000001005e */
[----:B------:R-:W-:Y:S01]  /*a640*/  FMUL.FTZ R156, R156, R93 ;  /* 0x0000005d9c9c7220 */ /* 0x000fe20000410000 */
[----:B------:R-:W-:-:S03]  /*a650*/  PRMT R88, R95, 0x5410, R88 ;  /* 0x000054105f587816 */ /* 0x000fc60000000058 */
[----:B------:R-:W-:-:S04]  /*a660*/  FSETP.GTU.FTZ.AND P6, PT, R91, R92, PT ;  /* 0x0000005c5b00720b */ /* 0x000fc80003fdc000 */
[----:B------:R-:W-:Y:S01]  /*a670*/  FSEL R91, R156, RZ, !P6 ;  /* 0x000000ff9c5b7208 */ /* 0x000fe20007000000 */
[----:B------:R-:W-:Y:S01]  /*a680*/  @P1 HADD2.F32 R156, -RZ, R7.H1_H1 ;  /* 0x30000007ff9c1230 */ /* 0x000fe20000004100 */
[----:B------:R-:W-:-:S03]  /*a690*/  SEL R155, RZ, 0x1, P6 ;  /* 0x00000001ff9b7807 */ /* 0x000fc60003000000 */
[----:B------:R-:W-:-:S04]  /*a6a0*/  FADD.FTZ R91, R168, R91 ;  /* 0x0000005ba85b7221 */ /* 0x000fc80000010000 */
[----:B------:R-:W-:Y:S01]  /*a6b0*/  @P1 FADD.FTZ R156, R156, R91 ;  /* 0x0000005b9c9c1221 */ /* 0x000fe20000010000 */
[----:B------:R-:W-:-:S04]  /*a6c0*/  @!P1 MOV R156, R91 ;  /* 0x0000005b009c9202 */ /* 0x000fc80000000f00 */
[----:B------:R-:W-:-:S04]  /*a6d0*/  F2FP.F16.F32.PACK_AB R91, RZ, R156 ;  /* 0x0000009cff5b723e */ /* 0x000fc800000000ff */
[----:B------:R-:W-:-:S07]  /*a6e0*/  PRMT R91, R161, 0x5410, R91 ;  /* 0x00005410a15b7816 */ /* 0x000fce000000005b */
.L_x_3005:
        /* <DEDUP_REMOVED lines=37> */
[----:B------:R-:W-:Y:S02]  /*a940*/  LOP3.LUT R89, R91, R157, R89, 0xfe, !PT ;  /* 0x0000009d5b597212 */ /* 0x000fe400078efe59 */
[----:B------:R-:W-:Y:S02]  /*a950*/  LOP3.LUT R90, R92, R88, R90, 0xfe, !PT ;  /* 0x000000585c5a7212 */ /* 0x000fe400078efe5a */
[----:B------:R-:W-:Y:S01]  /*a960*/  LOP3.LUT R91, R89, R93, RZ, 0xfc, !PT ;  /* 0x0000005d595b7212 */ /* 0x000fe200078efcff */
[----:B0-----:R-:W-:Y:S01]  /*a970*/  IMAD.WIDE.U32 R88, R154, 0x8, R94 ;  /* 0x000000089a587825 */ /* 0x001fe200078e005e */
[----:B------:R-:W-:-:S05]  /*a980*/  LOP3.LUT R90, R90, 0xff, R107, 0xf8, !PT ;  /* 0x000000ff5a5a7812 */ /* 0x000fca00078ef86b */
[----:B------:R1:W-:Y:S02]  /*a990*/  STG.E.64 desc[UR6][R88.64], R90 ;  /* 0x0000005a58007986 */ /* 0x0003e4000c101b06 */
.L_x_3086:
[----:B------:R-:W-:Y:S01]  /*a9a0*/  IMAD.MOV.U32 R157, RZ, RZ, R0 ;  /* 0x000000ffff9d7224 */ /* 0x000fe200078e0000 */
[----:B------:R-:W-:-:S07]  /*a9b0*/  IADD3 R0, PT, PT, R154, 0x20, RZ ;  /* 0x000000209a007810 */ /* 0x000fce0007ffe0ff */
.L_x_2963:
[----:B------:R-:W-:Y:S05]  /*a9c0*/  BSYNC.RECONVERGENT B1 ;  /* 0x0000000000017941 */ /* 0x000fea0003800200 */
.L_x_2962:
        /* <DEDUP_REMOVED lines=35> */
.L_x_3092:
        /* <DEDUP_REMOVED lines=13> */
.L_x_3094:
[----:B------:R-:W-:Y:S05]  /*acd0*/  BSYNC.RECONVERGENT B3 ;  /* 0x0000000000037941 */ /* 0x000fea0003800200 */
.L_x_3093:
        /* <DEDUP_REMOVED lines=48> */
[----:B------:R-:W-:-:S04]  /*afe0*/  LOP3.LUT R99, R94, UR23, R111, 0x96, !PT ;  /* 0x000000175e637c12 */ /* 0x000fc8000f8e966f */
[----:B------:R-:W-:Y:S01]  /*aff0*/  LOP3.LUT R100, R92, UR24, R103, 0x96, !PT ;  /* 0x000000185c647c12 */ /* 0x000fe2000f8e9667 */
[----:B------:R-:W-:Y:S02]  /*b000*/  IMAD.MOV.U32 R92, RZ, RZ, R102 ;  /* 0x000000ffff5c7224 */ /* 0x000fe400078e0066 */
[----:B------:R-:W-:-:S07]  /*b010*/  IMAD.MOV.U32 R103, RZ, RZ, RZ ;  /* 0x000000ffff677224 */ /* 0x000fce00078e00ff */
.L_x_3091:
[----:B------:R-:W-:Y:S05]  /*b020*/  BSYNC.RECONVERGENT B2 ;  /* 0x0000000000027941 */ /* 0x000fea0003800200 */
.L_x_3090:
        /* <DEDUP_REMOVED lines=9> */
[----:B------:R-:W-:Y:S02]  /*b0c0*/  HFMA2 R104, -RZ, RZ, 0, 1.1920928955078125e-07 ;  /* 0x00000002ff687431 */ /* 0x000fe400000001ff */
        /* <DEDUP_REMOVED lines=15> */
.L_x_3097:
        /* <DEDUP_REMOVED lines=13> */
.L_x_3099:
[----:B------:R-:W-:Y:S05]  /*b290*/  BSYNC.RECONVERGENT B3 ;  /* 0x0000000000037941 */ /* 0x000fea0003800200 */
.L_x_3098:
        /* <DEDUP_REMOVED lines=51> */
[----:B------:R-:W-:-:S07]  /*b5d0*/  HFMA2 R104, -RZ, RZ, 0, 0 ;  /* 0x00000000ff687431 */ /* 0x000fce00000001ff */
.L_x_3096:
[----:B------:R-:W-:Y:S05]  /*b5e0*/  BSYNC.RECONVERGENT B2 ;  /* 0x0000000000027941 */ /* 0x000fea0003800200 */
.L_x_3095:
[----:B------:R-:W-:Y:S01]  /*b5f0*/  I2FP.F32.U32 R102, R102 ;  /* 0x0000006600667245 */ /* 0x000fe20000201000 */
[----:B------:R-:W-:Y:S01]  /*b600*/  HADD2.F32 R101, -RZ, R8.H0_H0 ;  /* 0x20000008ff657230 */ /* 0x000fe20000004100 */
[----:B------:R-:W-:Y:S01]  /*b610*/  ISETP.NE.AND P3, PT, R104, 0x1, PT ;  /* 0x000000016800780c */ /* 0x000fe20003f65270 */
[----:B------:R-:W-:Y:S01]  /*b620*/  BSSY.RECONVERGENT B2, `(.L_x_3100) ;  /* 0x0000058000027945 */ /* 0x000fe20003800200 */
[----:B------:R-:W-:Y:S02]  /*b630*/  IMAD.MOV.U32 R103, RZ, RZ, 0x2 ;  /* 0x00000002ff677424 */ /* 0x000fe400078e00ff */
[----:B------:R-:W-:Y:S01]  /*b640*/  FFMA.FTZ R102, R102, R95, 1.1641532182693481445e-10 ;  /* 0x2f00000066667423 */ /* 0x000fe2000001005f */
[----:B------:R-:W-:-:S04]  /*b650*/  FMUL.FTZ R101, R101, R94 ;  /* 0x0000005e65657220 */ /* 0x000fc80000410000 */
[----:B------:R-:W-:Y:S01]  /*b660*/  FSETP.GTU.FTZ.AND P2, PT, R102, R93, PT ;  /* 0x0000005d6600720b */ /* 0x000fe20003f5c000 */
[----:B------:R-:W-:-:S03]  /*b670*/  @P1 HADD2.F32 R102, -RZ, R4.H0_H0 ;  /* 0x20000004ff661230 */ /* 0x000fc60000004100 */
[----:B------:R-:W-:Y:S02]  /*b680*/  FSEL R101, R101, RZ, !P2 ;  /* 0x000000ff65657208 */ /* 0x000fe40005000000 */
[----:B------:R-:W-:-:S03]  /*b690*/  SEL R107, RZ, 0x1, P2 ;  /* 0x00000001ff6b7807 */ /* 0x000fc60001000000 */
[----:B------:R-:W-:-:S04]  /*b6a0*/  FADD.FTZ R101, R116, R101 ;  /* 0x0000006574657221 */ /* 0x000fc80000010000 */
[--C-:B------:R-:W-:Y:S01]  /*b6b0*/  @P1 FADD.FTZ R116, R102, R101.reuse ;  /* 0x0000006566741221 */ /* 0x100fe20000010000 */
[----:B------:R-:W-:Y:S01]  /*b6c0*/  @!P1 IMAD.MOV.U32 R116, RZ, RZ, R101 ;  /* 0x000000ffff749224 */ /* 0x000fe200078e0065 */
[----:B------:R-:W-:-:S04]  /*b6d0*/  MOV R101, R110 ;  /* 0x0000006e00657202 */ /* 0x000fc80000000f00 */
        /* <DEDUP_REMOVED lines=10> */
.L_x_3102:
        /* <DEDUP_REMOVED lines=13> */
.L_x_3104:
[----:B------:R-:W-:Y:S05]  /*b850*/  BSYNC.RECONVERGENT B3 ;  /* 0x0000000000037941 */ /* 0x000fea0003800200 */
.L_x_3103:
        /* <DEDUP_REMOVED lines=52> */
.L_x_3101:
[----:B------:R-:W-:Y:S05]  /*bba0*/  BSYNC.RECONVERGENT B2 ;  /* 0x0000000000027941 */ /* 0x000fea0003800200 */
.L_x_3100:
[----:B------:R-:W-:Y:S01]  /*bbb0*/  I2FP.F32.U32 R102, R101 ;  /* 0x0000006500667245 */ /* 0x000fe20000201000 */
[----:B------:R-:W-:Y:S01]  /*bbc0*/  HADD2.F32 R101, -RZ, R88.H1_H1 ;  /* 0x30000058ff657230 */ /* 0x000fe20000004100 */
[----:B------:R-:W-:Y:S01]  /*bbd0*/  ISETP.NE.AND P2, PT, R103, 0x1, PT ;  /* 0x000000016700780c */ /* 0x000fe20003f45270 */
[----:B------:R-:W-:Y:S01]  /*bbe0*/  BSSY.RECONVERGENT B2, `(.L_x_3105) ;  /* 0x0000055000027945 */ /* 0x000fe20003800200 */
[----:B------:R-:W-:Y:S01]  /*bbf0*/  LOP3.LUT R159, R159, 0xfffffff7, RZ, 0xc0, !PT ;  /* 0xfffffff79f9f7812 */ /* 0x000fe200078ec0ff */
[----:B------:R-:W-:Y:S01]  /*bc00*/  FFMA.FTZ R102, R102, R95, 1.1641532182693481445e-10 ;  /* 0x2f00000066667423 */ /* 0x000fe2000001005f */
[----:B------:R-:W-:Y:S01]  /*bc10*/  FMUL.FTZ R101, R101, R94 ;  /* 0x0000005e65657220 */ /* 0x000fe20000410000 */
[----:B------:R-:W-:-:S03]  /*bc20*/  IMAD.MOV.U32 R88, RZ, RZ, R110 ;  /* 0x000000ffff587224 */ /* 0x000fc600078e006e */
[----:B------:R-:W-:Y:S01]  /*bc30*/  FSETP.GTU.FTZ.AND P3, PT, R102, R93, PT ;  /* 0x0000005d6600720b */ /* 0x000fe20003f7c000 */
[----:B------:R-:W-:-:S03]  /*bc40*/  HFMA2 R102, -RZ, RZ, 0, 1.1920928955078125e-07 ;  /* 0x00000002ff667431 */ /* 0x000fc600000001ff */
        /* <DEDUP_REMOVED lines=12> */
.L_x_3107:
        /* <DEDUP_REMOVED lines=13> */
.L_x_3109:
[----:B------:R-:W-:Y:S05]  /*bde0*/  BSYNC.RECONVERGENT B3 ;  /* 0x0000000000037941 */ /* 0x000fea0003800200 */
.L_x_3108:
        /* <DEDUP_REMOVED lines=51> */
[----:B------:R-:W-:-:S07]  /*c120*/  LOP3.LUT R100, R100, UR24, R105, 0x96, !PT ;  /* 0x0000001864647c12 */ /* 0x000fce000f8e9669 */
.L_x_3106:
[----:B------:R-:W-:Y:S05]  /*c130*/  BSYNC.RECONVERGENT B2 ;  /* 0x0000000000027941 */ /* 0x000fea0003800200 */
.L_x_3105:
[----:B------:R-:W-:Y:S01]  /*c140*/  I2FP.F32.U32 R88, R88 ;  /* 0x0000005800587245 */ /* 0x000fe20000201000 */
[----:B------:R-:W-:Y:S01]  /*c150*/  HADD2.F32 R101, -RZ, R8.H1_H1 ;  /* 0x30000008ff657230 */ /* 0x000fe20000004100 */
[----:B------:R-:W-:Y:S01]  /*c160*/  BSSY.RECONVERGENT B2, `(.L_x_3110) ;  /* 0x0000059000027945 */ /* 0x000fe20003800200 */
[----:B------:R-:W-:Y:S02]  /*c170*/  @P1 HADD2.F32 R103, -RZ, R4.H1_H1 ;  /* 0x30000004ff671230 */ /* 0x000fe40000004100 */
[----:B------:R-:W-:Y:S01]  /*c180*/  FFMA.FTZ R88, R88, R95, 1.1641532182693481445e-10 ;  /* 0x2f00000058587423 */ /* 0x000fe2000001005f */
[----:B------:R-:W-:-:S04]  /*c190*/  FMUL.FTZ R101, R101, R94 ;  /* 0x0000005e65657220 */ /* 0x000fc80000410000 */
[----:B------:R-:W-:-:S04]  /*c1a0*/  FSETP.GTU.FTZ.AND P2, PT, R88, R93, PT ;  /* 0x0000005d5800720b */ /* 0x000fc80003f5c000 */
[----:B------:R-:W-:-:S05]  /*c1b0*/  FSEL R101, R101, RZ, !P2 ;  /* 0x000000ff65657208 */ /* 0x000fca0005000000 */
[----:B------:R-:W-:Y:S01]  /*c1c0*/  FADD.FTZ R88, R106, R101 ;  /* 0x000000656a587221 */ /* 0x000fe20000010000 */
[----:B------:R-:W-:Y:S02]  /*c1d0*/  SEL R106, RZ, 0x1, P2 ;  /* 0x00000001ff6a7807 */ /* 0x000fe40001000000 */
[----:B------:R-:W-:Y:S01]  /*c1e0*/  ISETP.NE.AND P2, PT, R102, 0x1, PT ;  /* 0x000000016600780c */ /* 0x000fe20003f45270 */
[--C-:B------:R-:W-:Y:S01]  /*c1f0*/  @P1 FADD.FTZ R122, R103, R88.reuse ;  /* 0x00000058677a1221 */ /* 0x100fe20000010000 */
[----:B------:R-:W-:Y:S01]  /*c200*/  @!P1 IMAD.MOV.U32 R122, RZ, RZ, R88 ;  /* 0x000000ffff7a9224 */ /* 0x000fe200078e0058 */
[----:B------:R-:W-:Y:S01]  /*c210*/  MOV R101, R110 ;  /* 0x0000006e00657202 */ /* 0x000fe20000000f00 */
[----:B------:R-:W-:-:S03]  /*c220*/  IMAD.MOV.U32 R103, RZ, RZ, 0x2 ;  /* 0x00000002ff677424 */ /* 0x000fc600078e00ff */
[----:B------:R-:W-:-:S06]  /*c230*/  F2FP.F16.F32.PACK_AB R88, RZ, R122 ;  /* 0x0000007aff58723e */ /* 0x000fcc00000000ff */
        /* <DEDUP_REMOVED lines=9> */
.L_x_3112:
        /* <DEDUP_REMOVED lines=13> */
.L_x_3114:
[----:B------:R-:W-:Y:S05]  /*c3a0*/  BSYNC.RECONVERGENT B3 ;  /* 0x0000000000037941 */ /* 0x000fea0003800200 */
.L_x_3113:
        /* <DEDUP_REMOVED lines=52> */
.L_x_3111:
[----:B------:R-:W-:Y:S05]  /*c6f0*/  BSYNC.RECONVERGENT B2 ;  /* 0x0000000000027941 */ /* 0x000fea0003800200 */
.L_x_3110:
[----:B------:R-:W-:Y:S01]  /*c700*/  I2FP.F32.U32 R102, R101 ;  /* 0x0000006500667245 */ /* 0x000fe20000201000 */
[----:B------:R-:W-:Y:S01]  /*c710*/  HADD2.F32 R101, -RZ, R89.H0_H0 ;  /* 0x20000059ff657230 */ /* 0x000fe20000004100 */
[----:B------:R-:W-:Y:S01]  /*c720*/  LOP3.LUT R159, R159, 0xfffffffb, RZ, 0xc0, !PT ;  /* 0xfffffffb9f9f7812 */ /* 0x000fe200078ec0ff */
[----:B------:R-:W-:Y:S01]  /*c730*/  BSSY.RECONVERGENT B2, `(.L_x_3115) ;  /* 0x0000055000027945 */ /* 0x000fe20003800200 */
[----:B------:R-:W-:Y:S02]  /*c740*/  HFMA2 R111, -RZ, RZ, 0, 1.1920928955078125e-07 ;  /* 0x00000002ff6f7431 */ /* 0x000fe400000001ff */
[----:B------:R-:W-:Y:S01]  /*c750*/  FFMA.FTZ R102, R102, R95, 1.1641532182693481445e-10 ;  /* 0x2f00000066667423 */ /* 0x000fe2000001005f */
[----:B------:R-:W-:-:S04]  /*c760*/  FMUL.FTZ R101, R101, R94 ;  /* 0x0000005e65657220 */ /* 0x000fc80000410000 */
        /* <DEDUP_REMOVED lines=15> */
.L_x_3117:
        /* <DEDUP_REMOVED lines=13> */
.L_x_3119:
[----:B------:R-:W-:Y:S05]  /*c930*/  BSYNC.RECONVERGENT B3 ;  /* 0x0000000000037941 */ /* 0x000fea0003800200 */
.L_x_3118:
        /* <DEDUP_REMOVED lines=51> */
[----:B------:R-:W-:-:S07]  /*cc70*/  IMAD.MOV.U32 R92, RZ, RZ, R104 ;  /* 0x000000ffff5c7224 */ /* 0x000fce00078e0068 */
.L_x_3116:
[----:B------:R-:W-:Y:S05]  /*cc80*/  BSYNC.RECONVERGENT B2 ;  /* 0x0000000000027941 */ /* 0x000fea0003800200 */
.L_x_3115:
        /* <DEDUP_REMOVED lines=25> */
.L_x_3122:
        /* <DEDUP_REMOVED lines=13> */
.L_x_3124:
[----:B------:R-:W-:Y:S05]  /*cef0*/  BSYNC.RECONVERGENT B3 ;  /* 0x0000000000037941 */ /* 0x000fea0003800200 */
.L_x_3123:
        /* <DEDUP_REMOVED lines=52> */
.L_x_3121:
[----:B------:R-:W-:Y:S05]  /*d240*/  BSYNC.RECONVERGENT B2 ;  /* 0x0000000000027941 */ /* 0x000fea0003800200 */
.L_x_3120:
[----:B------:R-:W-:Y:S01]  /*d250*/  I2FP.F32.U32 R102, R101 ;  /* 0x0000006500667245 */ /* 0x000fe20000201000 */
[----:B------:R-:W-:Y:S01]  /*d260*/  HADD2.F32 R89, -RZ, R89.H1_H1 ;  /* 0x30000059ff597230 */ /* 0x000fe20000004100 */
        /* <DEDUP_REMOVED lines=20> */
.L_x_3127:
        /* <DEDUP_REMOVED lines=13> */
.L_x_3129:
[----:B------:R-:W-:Y:S05]  /*d480*/  BSYNC.RECONVERGENT B3 ;  /* 0x0000000000037941 */ /* 0x000fea0003800200 */
.L_x_3128:
        /* <DEDUP_REMOVED lines=49> */
[----:B------:R-:W-:Y:S02]  /*d7a0*/  HFMA2 R111, -RZ, RZ, 0, 0 ;  /* 0x00000000ff6f7431 */ /* 0x000fe400000001ff */
[----:B------:R-:W-:Y:S01]  /*d7b0*/  IMAD.MOV.U32 R92, RZ, RZ, R132 ;  /* 0x000000ffff5c7224 */ /* 0x000fe200078e0084 */
[----:B------:R-:W-:-:S07]  /*d7c0*/  LOP3.LUT R100, R100, UR24, R133, 0x96, !PT ;  /* 0x0000001864647c12 */ /* 0x000fce000f8e9685 */
.L_x_3126:
[----:B------:R-:W-:Y:S05]  /*d7d0*/  BSYNC.RECONVERGENT B2 ;  /* 0x0000000000027941 */ /* 0x000fea0003800200 */
.L_x_3125:
[----:B------:R-:W-:Y:S01]  /*d7e0*/  I2FP.F32.U32 R102, R101 ;  /* 0x0000006500667245 */ /* 0x000fe20000201000 */
[----:B------:R-:W-:Y:S01]  /*d7f0*/  HADD2.F32 R101, -RZ, R9.H1_H1 ;  /* 0x30000009ff657230 */ /* 0x000fe20000004100 */
[----:B------:R-:W-:Y:S01]  /*d800*/  BSSY.RECONVERGENT B2, `(.L_x_3130) ;  /* 0x0000059000027945 */ /* 0x000fe20003800200 */
[----:B------:R-:W-:Y:S02]  /*d810*/  @P1 HADD2.F32 R132, -RZ, R5.H1_H1 ;  /* 0x30000005ff841230 */ /* 0x000fe40000004100 */
[----:B------:R-:W-:Y:S01]  /*d820*/  FFMA.FTZ R102, R102, R95, 1.1641532182693481445e-10 ;  /* 0x2f00000066667423 */ /* 0x000fe2000001005f */
[----:B------:R-:W-:Y:S01]  /*d830*/  FMUL.FTZ R101, R101, R94 ;  /* 0x0000005e65657220 */ /* 0x000fe20000410000 */
[----:B------:R-:W-:-:S03]  /*d840*/  IMAD.MOV.U32 R142, RZ, RZ, 0x2 ;  /* 0x00000002ff8e7424 */ /* 0x000fc600078e00ff */
[----:B------:R-:W-:-:S04]  /*d850*/  FSETP.GTU.FTZ.AND P2, PT, R102, R93, PT ;  /* 0x0000005d6600720b */ /* 0x000fc80003f5c000 */
[----:B------:R-:W-:Y:S02]  /*d860*/  FSEL R102, R101, RZ, !P2 ;  /* 0x000000ff65667208 */ /* 0x000fe40005000000 */
[----:B------:R-:W-:Y:S02]  /*d870*/  SEL R104, RZ, 0x1, P2 ;  /* 0x00000001ff687807 */ /* 0x000fe40001000000 */
[----:B------:R-:W-:Y:S01]  /*d880*/  ISETP.NE.AND P2, PT, R111, 0x1, PT ;  /* 0x000000016f00780c */ /* 0x000fe20003f45270 */
[----:B------:R-:W-:Y:S01]  /*d890*/  FADD.FTZ R89, R89, R102 ;  /* 0x0000006659597221 */ /* 0x000fe20000010000 */
[----:B------:R-:W-:-:S03]  /*d8a0*/  MOV R101, R110 ;  /* 0x0000006e00657202 */ /* 0x000fc60000000f00 */
        /* <DEDUP_REMOVED lines=12> */
.L_x_3132:
        /* <DEDUP_REMOVED lines=13> */
.L_x_3134:
[----:B------:R-:W-:Y:S05]  /*da40*/  BSYNC.RECONVERGENT B3 ;  /* 0x0000000000037941 */ /* 0x000fea0003800200 */
.L_x_3133:
        /* <DEDUP_REMOVED lines=52> */
.L_x_3131:
[----:B------:R-:W-:Y:S05]  /*dd90*/  BSYNC.RECONVERGENT B2 ;  /* 0x0000000000027941 */ /* 0x000fea0003800200 */
.L_x_3130:
[----:B------:R-:W-:Y:S01]  /*dda0*/  I2FP.F32.U32 R102, R101 ;  /* 0x0000006500667245 */ /* 0x000fe20000201000 */
[----:B------:R-:W-:Y:S01]  /*ddb0*/  HADD2.F32 R101, -RZ, R90.H0_H0 ;  /* 0x2000005aff657230 */ /* 0x000fe20000004100 */
        /* <DEDUP_REMOVED lines=18> */
.L_x_3137:
        /* <DEDUP_REMOVED lines=13> */
.L_x_3139:
[----:B------:R-:W-:Y:S05]  /*dfb0*/  BSYNC.RECONVERGENT B3 ;  /* 0x0000000000037941 */ /* 0x000fea0003800200 */
.L_x_3138:
        /* <DEDUP_REMOVED lines=52> */
.L_x_3136:
[----:B------:R-:W-:Y:S05]  /*e300*/  BSYNC.RECONVERGENT B2 ;  /* 0x0000000000027941 */ /* 0x000fea0003800200 */
.L_x_3135:
[----:B------:R-:W-:Y:S01]  /*e310*/  I2FP.F32.U32 R102, R103 ;  /* 0x0000006700667245 */ /* 0x000fe20000201000 */
[----:B------:R-:W-:Y:S01]  /*e320*/  HADD2.F32 R101, -RZ, R10.H0_H0 ;  /* 0x2000000aff657230 */ /* 0x000fe20000004100 */
[----:B------:R-:W-:Y:S01]  /*e330*/  BSSY.RECONVERGENT B2, `(.L_x_3140) ;  /* 0x000005a000027945 */ /* 0x000fe20003800200 */
[----:B------:R-:W-:Y:S02]  /*e340*/  @P1 HADD2.F32 R142, -RZ, R6.H0_H0 ;  /* 0x20000006ff8e1230 */ /* 0x000fe40000004100 */
        /* <DEDUP_REMOVED lines=8> */
[----:B------:R-:W-:Y:S01]  /*e3d0*/  @!P1 IMAD.MOV.U32 R133, RZ, RZ, R101 ;  /* 0x000000ffff859224 */ /* 0x000fe200078e0065 */
[----:B------:R-:W-:Y:S01]  /*e3e0*/  MOV R101, R110 ;  /* 0x0000006e00657202 */ /* 0x000fe20000000f00 */
[----:B------:R-:W-:-:S03]  /*e3f0*/  IMAD.MOV.U32 R142, RZ, RZ, 0x2 ;  /* 0x00000002ff8e7424 */ /* 0x000fc600078e00ff */
        /* <DEDUP_REMOVED lines=10> */
.L_x_3142:
        /* <DEDUP_REMOVED lines=13> */
.L_x_3144:
[----:B------:R-:W-:Y:S05]  /*e570*/  BSYNC.RECONVERGENT B3 ;  /* 0x0000000000037941 */ /* 0x000fea0003800200 */
.L_x_3143:
        /* <DEDUP_REMOVED lines=53> */
.L_x_3141:
[----:B------:R-:W-:Y:S05]  /*e8d0*/  BSYNC.RECONVERGENT B2 ;  /* 0x0000000000027941 */ /* 0x000fea0003800200 */
.L_x_3140:
[----:B------:R-:W-:Y:S01]  /*e8e0*/  I2FP.F32.U32 R102, R101 ;  /* 0x0000006500667245 */ /* 0x000fe20000201000 */
[----:B------:R-:W-:Y:S01]  /*e8f0*/  HADD2.F32 R101, -RZ, R90.H1_H1 ;  /* 0x3000005aff657230 */ /* 0x000fe20000004100 */
        /* <DEDUP_REMOVED lines=18> */
.L_x_3147:
        /* <DEDUP_REMOVED lines=13> */
.L_x_3149:
[----:B------:R-:W-:Y:S05]  /*eaf0*/  BSYNC.RECONVERGENT B3 ;  /* 0x0000000000037941 */ /* 0x000fea0003800200 */
.L_x_3148:
        /* <DEDUP_REMOVED lines=53> */
.L_x_3146:
[----:B------:R-:W-:Y:S05]  /*ee50*/  BSYNC.RECONVERGENT B2 ;  /* 0x0000000000027941 */ /* 0x000fea0003800200 */
.L_x_3145:
[----:B------:R-:W-:Y:S01]  /*ee60*/  I2FP.F32.U32 R90, R90 ;  /* 0x0000005a005a7245 */ /* 0x000fe20000201000 */
[----:B------:R-:W-:Y:S01]  /*ee70*/  HADD2.F32 R101, -RZ, R10.H1_H1 ;  /* 0x3000000aff657230 */ /* 0x000fe20000004100 */
[----:B------:R-:W-:Y:S03]  /*ee80*/  BSSY.RECONVERGENT B2, `(.L_x_3150) ;  /* 0x000005a000027945 */ /* 0x000fe60003800200 */
[----:B------:R-:W-:Y:S01]  /*ee90*/  FFMA.FTZ R90, R90, R95, 1.1641532182693481445e-10 ;  /* 0x2f0000005a5a7423 */ /* 0x000fe2000001005f */
[----:B------:R-:W-:-:S04]  /*eea0*/  FMUL.FTZ R101, R101, R94 ;  /* 0x0000005e65657220 */ /* 0x000fc80000410000 */
[----:B------:R-:W-:-:S04]  /*eeb0*/  FSETP.GTU.FTZ.AND P4, PT, R90, R93, PT ;  /* 0x0000005d5a00720b */ /* 0x000fc80003f9c000 */
[----:B------:R-:W-:Y:S01]  /*eec0*/  FSEL R90, R101, RZ, !P4 ;  /* 0x000000ff655a7208 */ /* 0x000fe20006000000 */
[----:B------:R-:W-:Y:S01]  /*eed0*/  @P1 HADD2.F32 R101, -RZ, R6.H1_H1 ;  /* 0x30000006ff651230 */ /* 0x000fe20000004100 */
[----:B------:R-:W-:Y:S02]  /*eee0*/  SEL R102, RZ, 0x1, P4 ;  /* 0x00000001ff667807 */ /* 0x000fe40002000000 */
[----:B------:R-:W-:Y:S01]  /*eef0*/  ISETP.NE.AND P4, PT, R111, 0x1, PT ;  /* 0x000000016f00780c */ /* 0x000fe20003f85270 */
[----:B------:R-:W-:Y:S01]  /*ef00*/  FADD.FTZ R90, R153, R90 ;  /* 0x0000005a995a7221 */ /* 0x000fe20000010000 */
[----:B------:R-:W-:-:S03]  /*ef10*/  IMAD.MOV.U32 R153, RZ, RZ, 0x2 ;  /* 0x00000002ff997424 */ /* 0x000fc600078e00ff */
        /* <DEDUP_REMOVED lines=13> */
.L_x_3152:
        /* <DEDUP_REMOVED lines=13> */
.L_x_3154:
[----:B------:R-:W-:Y:S05]  /*f0c0*/  BSYNC.RECONVERGENT B3 ;  /* 0x0000000000037941 */ /* 0x000fea0003800200 */
.L_x_3153:
        /* <DEDUP_REMOVED lines=52> */
[----:B------:R-:W-:-:S07]  /*f410*/  IMAD.MOV.U32 R92, RZ, RZ, R162 ;  /* 0x000000ffff5c7224 */ /* 0x000fce00078e00a2 */
.L_x_3151:
[----:B------:R-:W-:Y:S05]  /*f420*/  BSYNC.RECONVERGENT B2 ;  /* 0x0000000000027941 */ /* 0x000fea0003800200 */
.L_x_3150:
        /* <DEDUP_REMOVED lines=20> */
.L_x_3157:
        /* <DEDUP_REMOVED lines=13> */
.L_x_3159:
[----:B------:R-:W-:Y:S05]  /*f640*/  BSYNC.RECONVERGENT B3 ;  /* 0x0000000000037941 */ /* 0x000fea0003800200 */
.L_x_3158:
        /* <DEDUP_REMOVED lines=53> */
.L_x_3156:
[----:B------:R-:W-:Y:S05]  /*f9a0*/  BSYNC.RECONVERGENT B2 ;  /* 0x0000000000027941 */ /* 0x000fea0003800200 */
.L_x_3155:
        /* <DEDUP_REMOVED lines=12> */
[----:B------:R-:W-:Y:S02]  /*fa70*/  @!P1 IMAD.MOV.U32 R143, RZ, RZ, R111 ;  /* 0x000000ffff8f9224 */ /* 0x000fe400078e006f */
[----:B------:R-:W-:Y:S02]  /*fa80*/  HFMA2 R164, -RZ, RZ, 0, 1.1920928955078125e-07 ;  /* 0x00000002ffa47431 */ /* 0x000fe400000001ff */
[----:B------:R-:W-:Y:S01]  /*fa90*/  IMAD.MOV.U32 R111, RZ, RZ, R110 ;  /* 0x000000ffff6f7224 */ /* 0x000fe200078e006e */
        /* <DEDUP_REMOVED lines=10> */
.L_x_3162:
        /* <DEDUP_REMOVED lines=13> */
.L_x_3164:
[----:B------:R-:W-:Y:S05]  /*fc10*/  BSYNC.RECONVERGENT B3 ;  /* 0x0000000000037941 */ /* 0x000fea0003800200 */
.L_x_3163:
        /* <DEDUP_REMOVED lines=50> */
[----:B------:R-:W-:Y:S01]  /*ff40*/  IMAD.MOV.U32 R110, RZ, RZ, R166 ;  /* 0x000000ffff6e7224 */ /* 0x000fe200078e00a6 */
[----:B------:R-:W-:Y:S01]  /*ff50*/  LOP3.LUT R100, R162, UR24, R165, 0x96, !PT ;  /* 0x00000018a2647c12 */ /* 0x000fe2000f8e96a5 */
[----:B------:R-:W-:-:S07]  /*ff60*/  IMAD.MOV.U32 R164, RZ, RZ, RZ ;  /* 0x000000ffffa47224 */ /* 0x000fce00078e00ff */
.L_x_3161:
[----:B------:R-:W-:Y:S05]  /*ff70*/  BSYNC.RECONVERGENT B2 ;  /* 0x0000000000027941 */ /* 0x000fea0003800200 */
.L_x_3160:
[----:B------:R-:W-:Y:S01]  /*ff80*/  I2FP.F32.U32 R162, R111 ;  /* 0x0000006f00a27245 */ /* 0x000fe20000201000 */
[----:B------:R-:W-:Y:S01]  /*ff90*/  HADD2.F32 R91, -RZ, R91.H1_H1 ;  /* 0x3000005bff5b7230 */ /* 0x000fe20000004100 */
        /* <DEDUP_REMOVED lines=18> */
.L_x_3167:
        /* <DEDUP_REMOVED lines=15> */
.L_x_3169:
[----:B------:R-:W-:Y:S05]  /*101b0*/  BSYNC.RECONVERGENT B3 ;  /* 0x0000000000037941 */ /* 0x000fea0003800200 */
.L_x_3168:
        /* <DEDUP_REMOVED lines=49> */
[----:B------:R-:W-:Y:S02]  /*104d0*/  LOP3.LUT R99, R110, UR23, R167, 0x96, !PT ;  /* 0x000000176e637c12 */ /* 0x000fe4000f8e96a7 */
[----:B------:R-:W-:Y:S01]  /*104e0*/  MOV R110, R166 ;  /* 0x000000a6006e7202 */ /* 0x000fe20000000f00 */
[----:B------:R-:W-:Y:S01]  /*104f0*/  IMAD.MOV.U32 R92, RZ, RZ, R164 ;  /* 0x000000ffff5c7224 */ /* 0x000fe200078e00a4 */
[----:B------:R-:W-:-:S07]  /*10500*/  LOP3.LUT R100, R162, UR24, R165, 0x96, !PT ;  /* 0x00000018a2647c12 */ /* 0x000fce000f8e96a5 */
.L_x_3166:
[----:B------:R-:W-:Y:S05]  /*10510*/  BSYNC.RECONVERGENT B2 ;  /* 0x0000000000027941 */ /* 0x000fea0003800200 */
.L_x_3165:
[----:B------:R-:W-:Y:S01]  /*10520*/  I2FP.F32.U32 R162, R153 ;  /* 0x0000009900a27245 */ /* 0x000fe20000201000 */
[----:B------:R-:W-:Y:S01]  /*10530*/  HADD2.F32 R153, -RZ, R11.H1_H1 ;  /* 0x3000000bff997230 */ /* 0x000fe20000004100 */
[----:B------:R-:W-:Y:S02]  /*10540*/  PRMT R89, R155, 0x5410, R89 ;  /* 0x000054109b597816 */ /* 0x000fe40000000059 */
[----:B------:R-:W-:Y:S01]  /*10550*/  PRMT R90, R158, 0x5410, R90 ;  /* 0x000054109e5a7816 */ /* 0x000fe2000000005a */
[----:B------:R-:W-:Y:S01]  /*10560*/  FFMA.FTZ R162, R162, R95, 1.1641532182693481445e-10 ;  /* 0x2f000000a2a27423 */ /* 0x000fe2000001005f */
[----:B------:R-:W-:Y:S01]  /*10570*/  FMUL.FTZ R94, R153, R94 ;  /* 0x0000005e995e7220 */ /* 0x000fe20000410000 */
[----:B------:R-:W-:-:S03]  /*10580*/  PRMT R88, R157, 0x5410, R88 ;  /* 0x000054109d587816 */ /* 0x000fc60000000058 */
[----:B------:R-:W-:Y:S01]  /*10590*/  FSETP.GTU.FTZ.AND P6, PT, R162, R93, PT ;  /* 0x0000005da200720b */ /* 0x000fe20003fdc000 */
[----:B------:R-:W-:-:S03]  /*105a0*/  @P1 HADD2.F32 R162, -RZ, R7.H1_H1 ;  /* 0x30000007ffa21230 */ /* 0x000fc60000004100 */
[----:B------:R-:W-:-:S05]  /*105b0*/  FSEL R94, R94, RZ, !P6 ;  /* 0x000000ff5e5e7208 */ /* 0x000fca0007000000 */
[----:B------:R-:W-:-:S04]  /*105c0*/  FADD.FTZ R91, R91, R94 ;  /* 0x0000005e5b5b7221 */ /* 0x000fc80000010000 */
[--C-:B------:R-:W-:Y:S01]  /*105d0*/  @P1 FADD.FTZ R153, R162, R91.reuse ;  /* 0x0000005ba2991221 */ /* 0x100fe20000010000 */
[----:B------:R-:W-:Y:S01]  /*105e0*/  @!P1 IMAD.MOV.U32 R153, RZ, RZ, R91 ;  /* 0x000000ffff999224 */ /* 0x000fe200078e005b */
[----:B------:R-:W-:-:S04]  /*105f0*/  SEL R91, RZ, 0x1, P6 ;  /* 0x00000001ff5b7807 */ /* 0x000fc80003000000 */
[----:B------:R-:W-:Y:S02]  /*10600*/  F2FP.F16.F32.PACK_AB R93, RZ, R153 ;  /* 0x00000099ff5d723e */ /* 0x000fe400000000ff */
[----:B------:R-:W-:Y:S02]  /*10610*/  PRMT R155, R91, 0x7610, R155 ;  /* 0x000076105b9b7816 */ /* 0x000fe4000000009b */
[----:B------:R-:W-:Y:S01]  /*10620*/  PRMT R91, R161, 0x5410, R93 ;  /* 0x00005410a15b7816 */ /* 0x000fe2000000005d */
[----:B------:R-:W-:Y:S06]  /*10630*/  BRA `(.L_x_3170) ;  /* 0x0000002c00a47947 */ /* 0x000fec0003800000 */
.L_x_3089:
        /* <DEDUP_REMOVED lines=16> */
.L_x_3173:
        /* <DEDUP_REMOVED lines=13> */
.L_x_3175:
[----:B------:R-:W-:Y:S05]  /*10810*/  BSYNC.RECONVERGENT B3 ;  /* 0x0000000000037941 */ /* 0x000fea0003800200 */
.L_x_3174:
        /* <DEDUP_REMOVED lines=50> */
[----:B------:R-:W-:Y:S01]  /*10b40*/  MOV R92, R122 ;  /* 0x0000007a005c7202 */ /* 0x000fe20000000f00 */
[----:B------:R-:W-:-:S07]  /*10b50*/  IMAD.MOV.U32 R122, RZ, RZ, RZ ;  /* 0x000000ffff7a7224 */ /* 0x000fce00078e00ff */
.L_x_3172:
[----:B------:R-:W-:Y:S05]  /*10b60*/  BSYNC.RECONVERGENT B2 ;  /* 0x0000000000027941 */ /* 0x000fea0003800200 */
.L_x_3171:
[----:B------:R-:W0:Y:S01]  /*10b70*/  LDC R94, c[0x0][0x408] ;  /* 0x00010200ff5e7b82 */ /* 0x000e220000000800 */
[----:B------:R-:W-:Y:S01]  /*10b80*/  HFMA2 R153, -RZ, RZ, 0.1171875, 0 ;  /* 0x2f800000ff997431 */ /* 0x000fe200000001ff */
[----:B------:R-:W-:Y:S01]  /*10b90*/  I2FP.F32.U32 R116, R93 ;  /* 0x0000005d00747245 */ /* 0x000fe20000201000 */
[----:B-----5:R-:W-:Y:S01]  /*10ba0*/  HADD2.F32 R93, -RZ, R88.H0_H0 ;  /* 0x20000058ff5d7230 */ /* 0x020fe20000004100 */
[----:B------:R-:W-:Y:S01]  /*10bb0*/  ISETP.NE.AND P3, PT, R122, 0x1, PT ;  /* 0x000000017a00780c */ /* 0x000fe20003f65270 */
[----:B------:R-:W-:Y:S01]  /*10bc0*/  @P1 HADD2.F32 R111, -RZ, R4.H0_H0 ;  /* 0x20000004ff6f1230 */ /* 0x000fe20000004100 */
[----:B------:R-:W-:Y:S01]  /*10bd0*/  LOP3.LUT R159, R159, 0xffffffef, RZ, 0xc0, !PT ;  /* 0xffffffef9f9f7812 */ /* 0x000fe200078ec0ff */
[----:B------:R-:W-:Y:S01]  /*10be0*/  BSSY.RECONVERGENT B2, `(.L_x_3176) ;  /* 0x0000058000027945 */ /* 0x000fe20003800200 */
[----:B------:R-:W1:Y:S01]  /*10bf0*/  LDC R95, c[0x0][0x404] ;  /* 0x00010100ff5f7b82 */ /* 0x000e620000000800 */
[----:B------:R-:W-:Y:S02]  /*10c00*/  IMAD.MOV.U32 R132, RZ, RZ, 0x2 ;  /* 0x00000002ff847424 */ /* 0x000fe400078e00ff */
[----:B------:R-:W-:Y:S01]  /*10c10*/  FFMA.FTZ R116, R116, R153, 1.1641532182693481445e-10 ;  /* 0x2f00000074747423 */ /* 0x000fe20000010099 */
[----:B0-----:R-:W-:-:S04]  /*10c20*/  FMUL.FTZ R93, R93, R94 ;  /* 0x0000005e5d5d7220 */ /* 0x001fc80000410000 */
[----:B-1----:R-:W-:-:S04]  /*10c30*/  FSETP.GTU.FTZ.AND P2, PT, R116, R95, PT ;  /* 0x0000005f7400720b */ /* 0x002fc80003f5c000 */
        /* <DEDUP_REMOVED lines=15> */
.L_x_3178:
        /* <DEDUP_REMOVED lines=13> */
.L_x_3180:
[----:B------:R-:W-:Y:S05]  /*10e00*/  BSYNC.RECONVERGENT B3 ;  /* 0x0000000000037941 */ /* 0x000fea0003800200 */
.L_x_3179:
        /* <DEDUP_REMOVED lines=53> */
.L_x_3177:
[----:B------:R-:W-:Y:S05]  /*11160*/  BSYNC.RECONVERGENT B2 ;  /* 0x0000000000027941 */ /* 0x000fea0003800200 */
.L_x_3176:
[----:B------:R-:W-:Y:S01]  /*11170*/  I2FP.F32.U32 R122, R111 ;  /* 0x0000006f007a7245 */ /* 0x000fe20000201000 */
[----:B------:R-:W-:Y:S01]  /*11180*/  HADD2.F32 R111, -RZ, R88.H1_H1 ;  /* 0x30000058ff6f7230 */ /* 0x000fe20000004100 */
[----:B------:R-:W-:Y:S01]  /*11190*/  ISETP.NE.AND P2, PT, R132, 0x1, PT ;  /* 0x000000018400780c */ /* 0x000fe20003f45270 */
[----:B------:R-:W-:Y:S01]  /*111a0*/  @P1 HADD2.F32 R123, -RZ, R4.H1_H1 ;  /* 0x30000004ff7b1230 */ /* 0x000fe20000004100 */
[----:B------:R-:W-:Y:S01]  /*111b0*/  LOP3.LUT R159, R159, 0xfffffff7, RZ, 0xc0, !PT ;  /* 0xfffffff79f9f7812 */ /* 0x000fe200078ec0ff */
[----:B------:R-:W-:Y:S01]  /*111c0*/  FFMA.FTZ R122, R122, R153, 1.1641532182693481445e-10 ;  /* 0x2f0000007a7a7423 */ /* 0x000fe20000010099 */
[----:B------:R-:W-:Y:S01]  /*111d0*/  FMUL.FTZ R111, R111, R94 ;  /* 0x0000005e6f6f7220 */ /* 0x000fe20000410000 */
[----:B------:R-:W-:Y:S01]  /*111e0*/  BSSY.RECONVERGENT B2, `(.L_x_3181) ;  /* 0x0000055000027945 */ /* 0x000fe20003800200 */
[----:B------:R-:W-:Y:S02]  /*111f0*/  HFMA2 R133, -RZ, RZ, 0, 1.1920928955078125e-07 ;  /* 0x00000002ff857431 */ /* 0x000fe400000001ff */
[----:B------:R-:W-:-:S04]  /*11200*/  FSETP.GTU.FTZ.AND P3, PT, R122, R95, PT ;  /* 0x0000005f7a00720b */ /* 0x000fc80003f7c000 */
[----:B------:R-:W-:Y:S01]  /*11210*/  FSEL R122, R111, RZ, !P3 ;  /* 0x000000ff6f7a7208 */ /* 0x000fe20005800000 */
[----:B------:R-:W-:Y:S01]  /*11220*/  IMAD.MOV.U32 R111, RZ, RZ, R110 ;  /* 0x000000ffff6f7224 */ /* 0x000fe200078e006e */
        /* <DEDUP_REMOVED lines=13> */
.L_x_3183:
        /* <DEDUP_REMOVED lines=13> */
.L_x_3185:
[----:B------:R-:W-:Y:S05]  /*113d0*/  BSYNC.RECONVERGENT B3 ;  /* 0x0000000000037941 */ /* 0x000fea0003800200 */
.L_x_3184:
        /* <DEDUP_REMOVED lines=53> */
.L_x_3182:
[----:B------:R-:W-:Y:S05]  /*11730*/  BSYNC.RECONVERGENT B2 ;  /* 0x0000000000027941 */ /* 0x000fea0003800200 */
.L_x_3181:
[----:B------:R-:W-:Y:S01]  /*11740*/  I2FP.F32.U32 R132, R111 ;  /* 0x0000006f00847245 */ /* 0x000fe20000201000 */
[----:B------:R-:W-:Y:S01]  /*11750*/  HADD2.F32 R111, -RZ, R89.H0_H0 ;  /* 0x20000059ff6f7230 */ /* 0x000fe20000004100 */
[----:B------:R-:W-:Y:S01]  /*11760*/  LOP3.LUT R159, R159, 0xfffffffb, RZ, 0xc0, !PT ;  /* 0xfffffffb9f9f7812 */ /* 0x000fe200078ec0ff */
[----:B------:R-:W-:Y:S01]  /*11770*/  BSSY.RECONVERGENT B2, `(.L_x_3186) ;  /* 0x0000059000027945 */ /* 0x000fe20003800200 */
[----:B------:R-:W-:Y:S02]  /*11780*/  IMAD.MOV.U32 R142, RZ, RZ, 0x2 ;  /* 0x00000002ff8e7424 */ /* 0x000fe400078e00ff */
[----:B------:R-:W-:Y:S01]  /*11790*/  FFMA.FTZ R132, R132, R153, 1.1641532182693481445e-10 ;  /* 0x2f00000084847423 */ /* 0x000fe20000010099 */
[----:B------:R-:W-:-:S04]  /*117a0*/  FMUL.FTZ R111, R111, R94 ;  /* 0x0000005e6f6f7220 */ /* 0x000fc80000410000 */
[----:B------:R-:W-:Y:S01]  /*117b0*/  FSETP.GTU.FTZ.AND P2, PT, R132, R95, PT ;  /* 0x0000005f8400720b */ /* 0x000fe20003f5c000 */
[----:B------:R-:W-:-:S03]  /*117c0*/  @P1 HADD2.F32 R132, -RZ, R5.H0_H0 ;  /* 0x20000005ff841230 */ /* 0x000fc60000004100 */
[----:B------:R-:W-:Y:S02]  /*117d0*/  FSEL R123, R111, RZ, !P2 ;  /* 0x000000ff6f7b7208 */ /* 0x000fe40005000000 */
[----:B------:R-:W-:Y:S02]  /*117e0*/  PLOP3.LUT P3, PT, P2, PT, PT, 0x8, 0x80 ;  /* 0x000000000080781c */ /* 0x000fe4000176e170 */
[----:B------:R-:W-:Y:S01]  /*117f0*/  ISETP.NE.AND P2, PT, R133, 0x1, PT ;  /* 0x000000018500780c */ /* 0x000fe20003f45270 */
[----:B------:R-:W-:Y:S01]  /*11800*/  @P1 FADD.FTZ R123, R132, R123 ;  /* 0x0000007b847b1221 */ /* 0x000fe20000010000 */
[----:B------:R-:W-:-:S04]  /*11810*/  MOV R111, R110 ;  /* 0x0000006e006f7202 */ /* 0x000fc80000000f00 */
[----:B------:R-:W-:-:S05]  /*11820*/  F2FP.F16.F32.PACK_AB R157, RZ, R123 ;  /* 0x0000007bff9d723e */ /* 0x000fca00000000ff */
        /* <DEDUP_REMOVED lines=10> */
.L_x_3188:
        /* <DEDUP_REMOVED lines=13> */
.L_x_3190:
[----:B------:R-:W-:Y:S05]  /*119a0*/  BSYNC.RECONVERGENT B3 ;  /* 0x0000000000037941 */ /* 0x000fea0003800200 */
.L_x_3189:
        /* <DEDUP_REMOVED lines=53> */
.L_x_3187:
[----:B------:R-:W-:Y:S05]  /*11d00*/  BSYNC.RECONVERGENT B2 ;  /* 0x0000000000027941 */ /* 0x000fea0003800200 */
.L_x_3186:
[----:B------:R-:W-:Y:S01]  /*11d10*/  I2FP.F32.U32 R132, R111 ;  /* 0x0000006f00847245 */ /* 0x000fe20000201000 */
[----:B------:R-:W-:Y:S01]  /*11d20*/  HADD2.F32 R89, -RZ, R89.H1_H1 ;  /* 0x30000059ff597230 */ /* 0x000fe20000004100 */
[----:B------:R-:W-:Y:S01]  /*11d30*/  LOP3.LUT R159, R159, 0xfffffffd, RZ, 0xc0, !PT ;  /* 0xfffffffd9f9f7812 */ /* 0x000fe200078ec0ff */
[----:B------:R-:W-:Y:S01]  /*11d40*/  @P1 HADD2.F32 R111, -RZ, R5.H1_H1 ;  /* 0x30000005ff6f1230 */ /* 0x000fe20000004100 */
[----:B------:R-:W-:Y:S01]  /*11d50*/  BSSY.RECONVERGENT B2, `(.L_x_3191) ;  /* 0x0000058000027945 */ /* 0x000fe20003800200 */
[----:B------:R-:W-:Y:S01]  /*11d60*/  FFMA.FTZ R132, R132, R153, 1.1641532182693481445e-10 ;  /* 0x2f00000084847423 */ /* 0x000fe20000010099 */
[----:B------:R-:W-:Y:S01]  /*11d70*/  FMUL.FTZ R89, R89, R94 ;  /* 0x0000005e59597220 */ /* 0x000fe20000410000 */
[----:B------:R-:W-:-:S03]  /*11d80*/  IMAD.MOV.U32 R143, RZ, RZ, 0x2 ;  /* 0x00000002ff8f7424 */ /* 0x000fc600078e00ff */
[----:B------:R-:W-:-:S04]  /*11d90*/  FSETP.GTU.FTZ.AND P2, PT, R132, R95, PT ;  /* 0x0000005f8400720b */ /* 0x000fc80003f5c000 */
[----:B------:R-:W-:Y:S02]  /*11da0*/  FSEL R132, R89, RZ, !P2 ;  /* 0x000000ff59847208 */ /* 0x000fe40005000000 */
[----:B------:R-:W-:Y:S02]  /*11db0*/  PLOP3.LUT P3, PT, P2, PT, PT, 0x8, 0x80 ;  /* 0x000000000080781c */ /* 0x000fe4000176e170 */
[----:B------:R-:W-:Y:S01]  /*11dc0*/  ISETP.NE.AND P2, PT, R142, 0x1, PT ;  /* 0x000000018e00780c */ /* 0x000fe20003f45270 */
[----:B------:R-:W-:Y:S01]  /*11dd0*/  @P1 FADD.FTZ R132, R111, R132 ;  /* 0x000000846f841221 */ /* 0x000fe20000010000 */
[----:B------:R-:W-:-:S04]  /*11de0*/  IMAD.MOV.U32 R111, RZ, RZ, R110 ;  /* 0x000000ffff6f7224 */ /* 0x000fc800078e006e */
        /* <DEDUP_REMOVED lines=11> */
.L_x_3193:
        /* <DEDUP_REMOVED lines=13> */
.L_x_3195:
[----:B------:R-:W-:Y:S05]  /*11f70*/  BSYNC.RECONVERGENT B3 ;  /* 0x0000000000037941 */ /* 0x000fea0003800200 */
.L_x_3194:
        /* <DEDUP_REMOVED lines=53> */
.L_x_3192:
[----:B------:R-:W-:Y:S05]  /*122d0*/  BSYNC.RECONVERGENT B2 ;  /* 0x0000000000027941 */ /* 0x000fea0003800200 */
.L_x_3191:
        /* <DEDUP_REMOVED lines=8> */
[----:B------:R-:W-:-:S04]  /*12360*/  FSETP.GTU.FTZ.AND P2, PT, R142, R95, PT ;  /* 0x0000005f8e00720b */ /* 0x000fc80003f5c000 */
        /* <DEDUP_REMOVED lines=14> */
.L_x_3198:
        /* <DEDUP_REMOVED lines=13> */
.L_x_3200:
[----:B------:R-:W-:Y:S05]  /*12520*/  BSYNC.RECONVERGENT B3 ;  /* 0x0000000000037941 */ /* 0x000fea0003800200 */
.L_x_3199:
        /* <DEDUP_REMOVED lines=53> */
.L_x_3197:
[----:B------:R-:W-:Y:S05]  /*12880*/  BSYNC.RECONVERGENT B2 ;  /* 0x0000000000027941 */ /* 0x000fea0003800200 */
.L_x_3196:
        /* <DEDUP_REMOVED lines=9> */
[----:B------:R-:W-:Y:S02]  /*12920*/  FSEL R142, R111, RZ, !P3 ;  /* 0x000000ff6f8e7208 */ /* 0x000fe40005800000 */
[----:B------:R-:W-:Y:S02]  /*12930*/  MOV R111, R110 ;  /* 0x0000006e006f7202 */ /* 0x000fe40000000f00 */
[----:B------:R-:W-:Y:S01]  /*12940*/  PLOP3.LUT P3, PT, P3, PT, PT, 0x8, 0x80 ;  /* 0x000000000080781c */ /* 0x000fe20001f6e170 */
        /* <DEDUP_REMOVED lines=11> */
.L_x_3203:
        /* <DEDUP_REMOVED lines=13> */
.L_x_3205:
[----:B------:R-:W-:Y:S05]  /*12ad0*/  BSYNC.RECONVERGENT B3 ;  /* 0x0000000000037941 */ /* 0x000fea0003800200 */
.L_x_3204:
        /* <DEDUP_REMOVED lines=53> */
.L_x_3202:
[----:B------:R-:W-:Y:S05]  /*12e30*/  BSYNC.RECONVERGENT B2 ;  /* 0x0000000000027941 */ /* 0x000fea0003800200 */
.L_x_3201:
[----:B------:R-:W-:Y:S01]  /*12e40*/  I2FP.F32.U32 R162, R111 ;  /* 0x0000006f00a27245 */ /* 0x000fe20000201000 */
[----:B------:R-:W-:Y:S01]  /*12e50*/  HADD2.F32 R111, -RZ, R91.H0_H0 ;  /* 0x2000005bff6f7230 */ /* 0x000fe20000004100 */
[----:B------:R-:W-:Y:S01]  /*12e60*/  ISETP.NE.AND P5, PT, R163, 0x1, PT ;  /* 0x00000001a300780c */ /* 0x000fe20003fa5270 */
[----:B------:R-:W-:Y:S01]  /*12e70*/  @P1 HADD2.F32 R164, -RZ, R7.H0_H0 ;  /* 0x20000007ffa41230 */ /* 0x000fe20000004100 */
[----:B------:R-:W-:Y:S01]  /*12e80*/  BSSY.RECONVERGENT B2, `(.L_x_3206) ;  /* 0x0000056000027945 */ /* 0x000fe20003800200 */
[----:B------:R-:W-:Y:S01]  /*12e90*/  FFMA.FTZ R162, R162, R153, 1.1641532182693481445e-10 ;  /* 0x2f000000a2a27423 */ /* 0x000fe20000010099 */
[----:B------:R-:W-:Y:S01]  /*12ea0*/  FMUL.FTZ R111, R111, R94 ;  /* 0x0000005e6f6f7220 */ /* 0x000fe20000410000 */
[----:B------:R-:W-:-:S03]  /*12eb0*/  IMAD.MOV.U32 R161, RZ, RZ, R110 ;  /* 0x000000ffffa17224 */ /* 0x000fc600078e006e */
[----:B------:R-:W-:-:S04]  /*12ec0*/  FSETP.GTU.FTZ.AND P4, PT, R162, R95, PT ;  /* 0x0000005fa200720b */ /* 0x000fc80003f9c000 */
[----:B------:R-:W-:Y:S01]  /*12ed0*/  FSEL R143, R111, RZ, !P4 ;  /* 0x000000ff6f8f7208 */ /* 0x000fe20006000000 */
[----:B------:R-:W-:Y:S01]  /*12ee0*/  IMAD.MOV.U32 R111, RZ, RZ, 0x2 ;  /* 0x00000002ff6f7424 */ /* 0x000fe200078e00ff */
        /* <DEDUP_REMOVED lines=12> */
.L_x_3208:
        /* <DEDUP_REMOVED lines=13> */
.L_x_3210:
[----:B------:R-:W-:Y:S05]  /*13080*/  BSYNC.RECONVERGENT B3 ;  /* 0x0000000000037941 */ /* 0x000fea0003800200 */
.L_x_3209:
        /* <DEDUP_REMOVED lines=53> */
.L_x_3207:
[----:B------:R-:W-:Y:S05]  /*133e0*/  BSYNC.RECONVERGENT B2 ;  /* 0x0000000000027941 */ /* 0x000fea0003800200 */
.L_x_3206:
        /* <DEDUP_REMOVED lines=13> */
[----:B------:R-:W-:-:S07]  /*134c0*/  PRMT R91, R168, 0x5410, R91 ;  /* 0x00005410a85b7816 */ /* 0x000fce000000005b */
.L_x_3170:
        /* <DEDUP_REMOVED lines=43> */
.L_x_3211:
[----:B------:R-:W-:Y:S02]  /*13780*/  IMAD.MOV.U32 R157, RZ, RZ, R92 ;  /* 0x000000ffff9d7224 */ /* 0x000fe400078e005c */
[----:B------:R-:W-:-:S07]  /*13790*/  VIADD R0, R0, 0x20 ;  /* 0x0000002000007836 */ /* 0x000fce0000000000 */
.L_x_3088:
[----:B------:R-:W-:Y:S05]  /*137a0*/  BSYNC.RECONVERGENT B1 ;  /* 0x0000000000017941 */ /* 0x000fea0003800200 */
.L_x_3087:
        /* <DEDUP_REMOVED lines=12> */
[----:B0-----:R-:W-:-:S04]  /*13870*/  IMAD.WIDE.U32 R88, R0, 0x10, R88 ;  /* 0x0000001000587825 */ /* 0x001fc800078e0058 */
[C---:B-1----:R-:W-:Y:S02]  /*13880*/  @P0 IMAD.WIDE.U32 R92, R0.reuse, 0x10, R90 ;  /* 0x00000010005c0825 */ /* 0x042fe400078e005a */
[----:B------:R-:W5:Y:S04]  /*13890*/  LDG.E.128 R88, desc[UR6][R88.64] ;  /* 0x0000000658587981 */ /* 0x000f68000c1e1d00 */
[----:B------:R0:W5:Y:S01]  /*138a0*/  @P0 LDG.E.128 R8, desc[UR6][R92.64] ;  /* 0x000000065c080981 */ /* 0x000162000c1e1d00 */
[----:B--2---:R-:W-:-:S05]  /*138b0*/  @P1 IMAD.WIDE.U32 R94, R0, 0x10, R94 ;  /* 0x00000010005e1825 */ /* 0x004fca00078e005e */
[----:B------:R0:W5:Y:S01]  /*138c0*/  @P1 LDG.E.128 R4, desc[UR6][R94.64] ;  /* 0x000000065e041981 */ /* 0x000162000c1e1d00 */
[----:B------:R-:W-:Y:S05]  /*138d0*/  @!P0 BRA `(.L_x_3214) ;  /* 0x0000005800d08947 */ /* 0x000fea0003800000 */
[----:B------:R-:W-:Y:S01]  /*138e0*/  ISETP.NE.AND P2, PT, R111, 0x1, PT ;  /* 0x000000016f00780c */ /* 0x000fe20003f45270 */
[----:B------:R-:W-:Y:S01]  /*138f0*/  BSSY.RECONVERGENT B2, `(.L_x_3215) ;  /* 0x0000051000027945 */ /* 0x000fe20003800200 */
[----:B------:R-:W-:Y:S02]  /*13900*/  HFMA2 R103, -RZ, RZ, 0, 1.1920928955078125e-07 ;  /* 0x00000002ff677431 */ /* 0x000fe400000001ff */
[----:B0-----:R-:W-:Y:S02]  /*13910*/  IMAD.MOV.U32 R95, RZ, RZ, R110 ;  /* 0x000000ffff5f7224 */ /* 0x001fe400078e006e */
        /* <DEDUP_REMOVED lines=12> */
.L_x_3217:
        /* <DEDUP_REMOVED lines=13> */
.L_x_3219:
[----:B------:R-:W-:Y:S05]  /*13ab0*/  BSYNC.RECONVERGENT B3 ;  /* 0x0000000000037941 */ /* 0x000fea0003800200 */
.L_x_3218:
        /* <DEDUP_REMOVED lines=51> */
[----:B------:R-:W-:-:S07]  /*13df0*/  IMAD.MOV.U32 R92, RZ, RZ, R102 ;  /* 0x000000ffff5c7224 */ /* 0x000fce00078e0066 */
.L_x_3216:
[----:B------:R-:W-:Y:S05]  /*13e00*/  BSYNC.RECONVERGENT B2 ;  /* 0x0000000000027941 */ /* 0x000fea0003800200 */
.L_x_3215:
        /* <DEDUP_REMOVED lines=10> */
[----:B0-----:R-:W-:Y:S01]  /*13eb0*/  FMUL.FTZ R104, R104, R93 ;  /* 0x0000005d68687220 */ /* 0x001fe20000410000 */
[----:B-1----:R-:W-:-:S02]  /*13ec0*/  FSETP.GTU.FTZ.AND P3, PT, R101, R94, PT ;  /* 0x0000005e6500720b */ /* 0x002fc40003f7c000 */
        /* <DEDUP_REMOVED lines=13> */
.L_x_3222:
        /* <DEDUP_REMOVED lines=13> */
.L_x_3224:
[----:B------:R-:W-:Y:S05]  /*14070*/  BSYNC.RECONVERGENT B3 ;  /* 0x0000000000037941 */ /* 0x000fea0003800200 */
.L_x_3223:
        /* <DEDUP_REMOVED lines=52> */
.L_x_3221:
[----:B------:R-:W-:Y:S05]  /*143c0*/  BSYNC.RECONVERGENT B2 ;  /* 0x0000000000027941 */ /* 0x000fea0003800200 */
.L_x_3220:
[----:B------:R-:W-:Y:S01]  /*143d0*/  I2FP.F32.U32 R102, R101 ;  /* 0x0000006500667245 */ /* 0x000fe20000201000 */
[----:B------:R-:W-:Y:S01]  /*143e0*/  HADD2.F32 R104, -RZ, R8.H0_H0 ;  /* 0x20000008ff687230 */ /* 0x000fe20000004100 */
[----:B------:R-:W-:Y:S01]  /*143f0*/  BSSY.RECONVERGENT B2, `(.L_x_3225) ;  /* 0x0000059000027945 */ /* 0x000fe20003800200 */
[----:B------:R-:W-:Y:S02]  /*14400*/  IMAD.MOV.U32 R103, RZ, RZ, 0x2 ;  /* 0x00000002ff677424 */ /* 0x000fe400078e00ff */
[----:B------:R-:W-:Y:S01]  /*14410*/  FFMA.FTZ R101, R102, R95, 1.1641532182693481445e-10 ;  /* 0x2f00000066657423 */ /* 0x000fe2000001005f */
[----:B------:R-:W-:Y:S01]  /*14420*/  FMUL.FTZ R102, R104, R93 ;  /* 0x0000005d68667220 */ /* 0x000fe20000410000 */
[----:B------:R-:W-:-:S03]  /*14430*/  @P1 HADD2.F32 R104, -RZ, R4.H0_H0 ;  /* 0x20000004ff681230 */ /* 0x000fc60000004100 */
        /* <DEDUP_REMOVED lines=18> */
.L_x_3227:
        /* <DEDUP_REMOVED lines=13> */
.L_x_3229:
[----:B------:R-:W-:Y:S05]  /*14630*/  BSYNC.RECONVERGENT B3 ;  /* 0x0000000000037941 */ /* 0x000fea0003800200 */
.L_x_3228:
        /* <DEDUP_REMOVED lines=52> */
.L_x_3226:
[----:B------:R-:W-:Y:S05]  /*14980*/  BSYNC.RECONVERGENT B2 ;  /* 0x0000000000027941 */ /* 0x000fea0003800200 */
.L_x_3225:
[----:B------:R-:W-:Y:S01]  /*14990*/  I2FP.F32.U32 R102, R101 ;  /* 0x0000006500667245 */ /* 0x000fe20000201000 */
[----:B------:R-:W-:Y:S01]  /*149a0*/  HADD2.F32 R88, -RZ, R88.H1_H1 ;  /* 0x30000058ff587230 */ /* 0x000fe20000004100 */
        /* <DEDUP_REMOVED lines=20> */
.L_x_3232:
        /* <DEDUP_REMOVED lines=13> */
.L_x_3234:
[----:B------:R-:W-:Y:S05]  /*14bc0*/  BSYNC.RECONVERGENT B3 ;  /* 0x0000000000037941 */ /* 0x000fea0003800200 */
.L_x_3233:
        /* <DEDUP_REMOVED lines=52> */
.L_x_3231:
[----:B------:R-:W-:Y:S05]  /*14f10*/  BSYNC.RECONVERGENT B2 ;  /* 0x0000000000027941 */ /* 0x000fea0003800200 */
.L_x_3230:
[----:B------:R-:W-:Y:S01]  /*14f20*/  I2FP.F32.U32 R88, R101 ;  /* 0x0000006500587245 */ /* 0x000fe20000201000 */
[----:B------:R-:W-:Y:S01]  /*14f30*/  HADD2.F32 R102, -RZ, R8.H1_H1 ;  /* 0x30000008ff667230 */ /* 0x000fe20000004100 */
[----:B------:R-:W-:Y:S01]  /*14f40*/  BSSY.RECONVERGENT B2, `(.L_x_3235) ;  /* 0x0000059000027945 */ /* 0x000fe20003800200 */
[----:B------:R-:W-:Y:S02]  /*14f50*/  @P1 HADD2.F32 R103, -RZ, R4.H1_H1 ;  /* 0x30000004ff671230 */ /* 0x000fe40000004100 */
        /* <DEDUP_REMOVED lines=21> */
.L_x_3237:
        /* <DEDUP_REMOVED lines=13> */
.L_x_3239:
[----:B------:R-:W-:Y:S05]  /*15180*/  BSYNC.RECONVERGENT B3 ;  /* 0x0000000000037941 */ /* 0x000fea0003800200 */
.L_x_3238:
        /* <DEDUP_REMOVED lines=52> */
.L_x_3236:
[----:B------:R-:W-:Y:S05]  /*154d0*/  BSYNC.RECONVERGENT B2 ;  /* 0x0000000000027941 */ /* 0x000fea0003800200 */
.L_x_3235:
[----:B------:R-:W-:Y:S01]  /*154e0*/  I2FP.F32.U32 R102, R101 ;  /* 0x0000006500667245 */ /* 0x000fe20000201000 */
[----:B------:R-:W-:Y:S01]  /*154f0*/  HADD2.F32 R104, -RZ, R89.H0_H0 ;  /* 0x20000059ff687230 */ /* 0x000fe20000004100 */
        /* <DEDUP_REMOVED lines=20> */
.L_x_3242:
        /* <DEDUP_REMOVED lines=13> */
.L_x_3244:
[----:B------:R-:W-:Y:S05]  /*15710*/  BSYNC.RECONVERGENT B3 ;  /* 0x0000000000037941 */ /* 0x000fea0003800200 */
.L_x_3243:
        /* <DEDUP_REMOVED lines=52> */
.L_x_3241:
[----:B------:R-:W-:Y:S05]  /*15a60*/  BSYNC.RECONVERGENT B2 ;  /* 0x0000000000027941 */ /* 0x000fea0003800200 */
.L_x_3240:
        /* <DEDUP_REMOVED lines=25> */
.L_x_3247:
        /* <DEDUP_REMOVED lines=13> */
.L_x_3249:
[----:B------:R-:W-:Y:S05]  /*15cd0*/  BSYNC.RECONVERGENT B3 ;  /* 0x0000000000037941 */ /* 0x000fea0003800200 */
.L_x_3248:
        /* <DEDUP_REMOVED lines=52> */
.L_x_3246:
[----:B------:R-:W-:Y:S05]  /*16020*/  BSYNC.RECONVERGENT B2 ;  /* 0x0000000000027941 */ /* 0x000fea0003800200 */
.L_x_3245:
        /* <DEDUP_REMOVED lines=22> */
.L_x_3252:
        /* <DEDUP_REMOVED lines=13> */
.L_x_3254:
[----:B------:R-:W-:Y:S05]  /*16260*/  BSYNC.RECONVERGENT B3 ;  /* 0x0000000000037941 */ /* 0x000fea0003800200 */
.L_x_3253:
        /* <DEDUP_REMOVED lines=52> */
.L_x_3251:
[----:B------:R-:W-:Y:S05]  /*165b0*/  BSYNC.RECONVERGENT B2 ;  /* 0x0000000000027941 */ /* 0x000fea0003800200 */
.L_x_3250:
[----:B------:R-:W-:Y:S01]  /*165c0*/  I2FP.F32.U32 R102, R101 ;  /* 0x0000006500667245 */ /* 0x000fe20000201000 */
[----:B------:R-:W-:Y:S01]  /*165d0*/  HADD2.F32 R104, -RZ, R9.H1_H1 ;  /* 0x30000009ff687230 */ /* 0x000fe20000004100 */
[----:B------:R-:W-:Y:S01]  /*165e0*/  BSSY.RECONVERGENT B2, `(.L_x_3255) ;  /* 0x0000059000027945 */ /* 0x000fe20003800200 */
[----:B------:R-:W-:Y:S02]  /*165f0*/  @P1 HADD2.F32 R134, -RZ, R5.H1_H1 ;  /* 0x30000005ff861230 */ /* 0x000fe40000004100 */
[----:B------:R-:W-:Y:S01]  /*16600*/  FFMA.FTZ R89, R102, R95, 1.1641532182693481445e-10 ;  /* 0x2f00000066597423 */ /* 0x000fe2000001005f */
[----:B------:R-:W-:Y:S01]  /*16610*/  FMUL.FTZ R104, R104, R93 ;  /* 0x0000005d68687220 */ /* 0x000fe20000410000 */
[----:B------:R-:W-:Y:S02]  /*16620*/  IMAD.MOV.U32 R103, RZ, RZ, 0x2 ;  /* 0x00000002ff677424 */ /* 0x000fe400078e00ff */
[----:B------:R-:W-:Y:S01]  /*16630*/  IMAD.MOV.U32 R101, RZ, RZ, R110 ;  /* 0x000000ffff657224 */ /* 0x000fe200078e006e */
[----:B------:R-:W-:-:S04]  /*16640*/  FSETP.GTU.FTZ.AND P2, PT, R89, R94, PT ;  /* 0x0000005e5900720b */ /* 0x000fc80003f5c000 */
[----:B------:R-:W-:Y:S02]  /*16650*/  FSEL R89, R104, RZ, !P2 ;  /* 0x000000ff68597208 */ /* 0x000fe40005000000 */
        /* <DEDUP_REMOVED lines=15> */
.L_x_3257:
        /* <DEDUP_REMOVED lines=13> */
.L_x_3259:
[----:B------:R-:W-:Y:S05]  /*16820*/  BSYNC.RECONVERGENT B3 ;  /* 0x0000000000037941 */ /* 0x000fea0003800200 */
.L_x_3258:
        /* <DEDUP_REMOVED lines=52> */
.L_x_3256:
[----:B------:R-:W-:Y:S05]  /*16b70*/  BSYNC.RECONVERGENT B2 ;  /* 0x0000000000027941 */ /* 0x000fea0003800200 */
.L_x_3255:
        /* <DEDUP_REMOVED lines=20> */
.L_x_3262:
        /* <DEDUP_REMOVED lines=13> */
.L_x_3264:
[----:B------:R-:W-:Y:S05]  /*16d90*/  BSYNC.RECONVERGENT B3 ;  /* 0x0000000000037941 */ /* 0x000fea0003800200 */
.L_x_3263:
        /* <DEDUP_REMOVED lines=52> */
.L_x_3261:
[----:B------:R-:W-:Y:S05]  /*170e0*/  BSYNC.RECONVERGENT B2 ;  /* 0x0000000000027941 */ /* 0x000fea0003800200 */
.L_x_3260:
[----:B------:R-:W-:Y:S01]  /*170f0*/  I2FP.F32.U32 R102, R102 ;  /* 0x0000006600667245 */ /* 0x000fe20000201000 */
[----:B------:R-:W-:Y:S01]  /*17100*/  HADD2.F32 R144, -RZ, R10.H0_H0 ;  /* 0x2000000aff907230 */ /* 0x000fe20000004100 */
[----:B------:R-:W-:Y:S03]  /*17110*/  BSSY.RECONVERGENT B2, `(.L_x_3265) ;  /* 0x000005a000027945 */ /* 0x000fe60003800200 */
        /* <DEDUP_REMOVED lines=22> */
.L_x_3267:
        /* <DEDUP_REMOVED lines=13> */
.L_x_3269:
[----:B------:R-:W-:Y:S05]  /*17350*/  BSYNC.RECONVERGENT B3 ;  /* 0x0000000000037941 */ /* 0x000fea0003800200 */
.L_x_3268:
        /* <DEDUP_REMOVED lines=53> */
.L_x_3266:
[----:B------:R-:W-:Y:S05]  /*176b0*/  BSYNC.RECONVERGENT B2 ;  /* 0x0000000000027941 */ /* 0x000fea0003800200 */
.L_x_3265:
        /* <DEDUP_REMOVED lines=20> */
.L_x_3272:
        /* <DEDUP_REMOVED lines=13> */
.L_x_3274:
[----:B------:R-:W-:Y:S05]  /*178d0*/  BSYNC.RECONVERGENT B3 ;  /* 0x0000000000037941 */ /* 0x000fea0003800200 */
.L_x_3273:
        /* <DEDUP_REMOVED lines=53> */
.L_x_3271:
[----:B------:R-:W-:Y:S05]  /*17c30*/  BSYNC.RECONVERGENT B2 ;  /* 0x0000000000027941 */ /* 0x000fea0003800200 */
.L_x_3270:
[----:B------:R-:W-:Y:S01]  /*17c40*/  I2FP.F32.U32 R90, R102 ;  /* 0x00000066005a7245 */ /* 0x000fe20000201000 */
[----:B------:R-:W-:Y:S01]  /*17c50*/  HADD2.F32 R102, -RZ, R10.H1_H1 ;  /* 0x3000000aff667230 */ /* 0x000fe20000004100 */
[----:B------:R-:W-:Y:S01]  /*17c60*/  BSSY.RECONVERGENT B2, `(.L_x_3275) ;  /* 0x000005a000027945 */ /* 0x000fe20003800200 */
[----:B------:R-:W-:Y:S02]  /*17c70*/  @P1 HADD2.F32 R111, -RZ, R6.H1_H1 ;  /* 0x30000006ff6f1230 */ /* 0x000fe40000004100 */
        /* <DEDUP_REMOVED lines=21> */
.L_x_3277:
        /* <DEDUP_REMOVED lines=13> */
.L_x_3279:
[----:B------:R-:W-:Y:S05]  /*17ea0*/  BSYNC.RECONVERGENT B3 ;  /* 0x0000000000037941 */ /* 0x000fea0003800200 */
.L_x_3278:
        /* <DEDUP_REMOVED lines=53> */
.L_x_3276:
[----:B------:R-:W-:Y:S05]  /*18200*/  BSYNC.RECONVERGENT B2 ;  /* 0x0000000000027941 */ /* 0x000fea0003800200 */
.L_x_3275:
        /* <DEDUP_REMOVED lines=20> */
.L_x_3282:
        /* <DEDUP_REMOVED lines=13> */
.L_x_3284:
[----:B------:R-:W-:Y:S05]  /*18420*/  BSYNC.RECONVERGENT B3 ;  /* 0x0000000000037941 */ /* 0x000fea0003800200 */
.L_x_3283:
        /* <DEDUP_REMOVED lines=53> */
.L_x_3281:
[----:B------:R-:W-:Y:S05]  /*18780*/  BSYNC.RECONVERGENT B2 ;  /* 0x0000000000027941 */ /* 0x000fea0003800200 */
.L_x_3280:
        /* <DEDUP_REMOVED lines=25> */
.L_x_3287:
        /* <DEDUP_REMOVED lines=13> */
.L_x_3289:
[----:B------:R-:W-:Y:S05]  /*189f0*/  BSYNC.RECONVERGENT B3 ;  /* 0x0000000000037941 */ /* 0x000fea0003800200 */
.L_x_3288:
        /* <DEDUP_REMOVED lines=53> */
.L_x_3286:
[----:B------:R-:W-:Y:S05]  /*18d50*/  BSYNC.RECONVERGENT B2 ;  /* 0x0000000000027941 */ /* 0x000fea0003800200 */
.L_x_3285:
        /* <DEDUP_REMOVED lines=20> */
.L_x_3292:
        /* <DEDUP_REMOVED lines=15> */
.L_x_3294:
[----:B------:R-:W-:Y:S05]  /*18f90*/  BSYNC.RECONVERGENT B3 ;  /* 0x0000000000037941 */ /* 0x000fea0003800200 */
.L_x_3293:
        /* <DEDUP_REMOVED lines=53> */
.L_x_3291:
[----:B------:R-:W-:Y:S05]  /*192f0*/  BSYNC.RECONVERGENT B2 ;  /* 0x0000000000027941 */ /* 0x000fea0003800200 */
.L_x_3290:
[----:B------:R-:W-:Y:S01]  /*19300*/  I2FP.F32.U32 R150, R150 ;  /* 0x0000009600967245 */ /* 0x000fe20000201000 */
[----:B------:R-:W-:Y:S01]  /*19310*/  HADD2.F32 R162, -RZ, R11.H1_H1 ;  /* 0x3000000bffa27230 */ /* 0x000fe20000004100 */
[----:B------:R-:W-:Y:S02]  /*19320*/  PRMT R89, R155, 0x5410, R89 ;  /* 0x000054109b597816 */ /* 0x000fe40000000059 */
[----:B------:R-:W-:Y:S01]  /*19330*/  PRMT R90, R158, 0x5410, R90 ;  /* 0x000054109e5a7816 */ /* 0x000fe2000000005a */
[----:B------:R-:W-:Y:S01]  /*19340*/  FFMA.FTZ R95, R150, R95, 1.1641532182693481445e-10 ;  /* 0x2f000000965f7423 */ /* 0x000fe2000001005f */
[----:B------:R-:W-:Y:S01]  /*19350*/  FMUL.FTZ R162, R162, R93 ;  /* 0x0000005da2a27220 */ /* 0x000fe20000410000 */
[----:B------:R-:W-:Y:S01]  /*19360*/  @P1 HADD2.F32 R150, -RZ, R7.H1_H1 ;  /* 0x30000007ff961230 */ /* 0x000fe20000004100 */
[----:B------:R-:W-:Y:S02]  /*19370*/  PRMT R88, R157, 0x5410, R88 ;  /* 0x000054109d587816 */ /* 0x000fe40000000058 */
[----:B------:R-:W-:-:S04]  /*19380*/  FSETP.GTU.FTZ.AND P6, PT, R95, R94, PT ;  /* 0x0000005e5f00720b */ /* 0x000fc80003fdc000 */
[----:B------:R-:W-:-:S05]  /*19390*/  FSEL R94, R162, RZ, !P6 ;  /* 0x000000ffa25e7208 */ /* 0x000fca0007000000 */
[----:B------:R-:W-:-:S04]  /*193a0*/  FADD.FTZ R91, R91, R94 ;  /* 0x0000005e5b5b7221 */ /* 0x000fc80000010000 */
[----:B------:R-:W-:Y:S01]  /*193b0*/  @P1 FADD.FTZ R150, R150, R91 ;  /* 0x0000005b96961221 */ /* 0x000fe20000010000 */
[----:B------:R-:W-:Y:S02]  /*193c0*/  @!P1 MOV R150, R91 ;  /* 0x0000005b00969202 */ /* 0x000fe40000000f00 */
[----:B------:R-:W-:Y:S02]  /*193d0*/  SEL R91, RZ, 0x1, P6 ;  /* 0x00000001ff5b7807 */ /* 0x000fe40003000000 */
[----:B------:R-:W-:Y:S02]  /*193e0*/  F2FP.F16.F32.PACK_AB R93, RZ, R150 ;  /* 0x00000096ff5d723e */ /* 0x000fe400000000ff */
[----:B------:R-:W-:Y:S02]  /*193f0*/  PRMT R155, R91, 0x7610, R155 ;  /* 0x000076105b9b7816 */ /* 0x000fe4000000009b */
[----:B------:R-:W-:Y:S01]  /*19400*/  PRMT R91, R161, 0x5410, R93 ;  /* 0x00005410a15b7816 */ /* 0x000fe2000000005d */
[----:B------:R-:W-:Y:S06]  /*19410*/  BRA `(.L_x_3295) ;  /* 0x0000002c00a47947 */ /* 0x000fec0003800000 */
.L_x_3214:
        /* <DEDUP_REMOVED lines=16> */
.L_x_3298:
        /* <DEDUP_REMOVED lines=13> */
.L_x_3300:
[----:B------:R-:W-:Y:S05]  /*195f0*/  BSYNC.RECONVERGENT B3 ;  /* 0x0000000000037941 */ /* 0x000fea0003800200 */
.L_x_3299:
        /* <DEDUP_REMOVED lines=48> */
[----:B------:R-:W-:-:S04]  /*19900*/  LOP3.LUT R99, R94, UR23, R111, 0x96, !PT ;  /* 0x000000175e637c12 */ /* 0x000fc8000f8e966f */
[----:B------:R-:W-:Y:S01]  /*19910*/  LOP3.LUT R100, R92, UR24, R125, 0x96, !PT ;  /* 0x000000185c647c12 */ /* 0x000fe2000f8e967d */
[----:B------:R-:W-:Y:S02]  /*19920*/  IMAD.MOV.U32 R92, RZ, RZ, R124 ;  /* 0x000000ffff5c7224 */ /* 0x000fe400078e007c */
[----:B------:R-:W-:-:S07]  /*19930*/  IMAD.MOV.U32 R125, RZ, RZ, RZ ;  /* 0x000000ffff7d7224 */ /* 0x000fce00078e00ff */
.L_x_3297:
[----:B------:R-:W-:Y:S05]  /*19940*/  BSYNC.RECONVERGENT B2 ;  /* 0x0000000000027941 */ /* 0x000fea0003800200 */
.L_x_3296:
        /* <DEDUP_REMOVED lines=10> */
[----:B0-----:R-:W-:Y:S01]  /*199f0*/  FMUL.FTZ R111, R111, R94 ;  /* 0x0000005e6f6f7220 */ /* 0x001fe20000410000 */
[----:B-1----:R-:W-:Y:S01]  /*19a00*/  FSETP.GTU.FTZ.AND P3, PT, R124, R95, PT ;  /* 0x0000005f7c00720b */ /* 0x002fe20003f7c000 */
[----:B------:R-:W-:-:S03]  /*19a10*/  @P1 HADD2.F32 R124, -RZ, R4.H0_H0 ;  /* 0x20000004ff7c1230 */ /* 0x000fc60000004100 */
        /* <DEDUP_REMOVED lines=15> */
.L_x_3303:
        /* <DEDUP_REMOVED lines=13> */
.L_x_3305:
[----:B------:R-:W-:Y:S05]  /*19be0*/  BSYNC.RECONVERGENT B3 ;  /* 0x0000000000037941 */ /* 0x000fea0003800200 */
.L_x_3304:
        /* <DEDUP_REMOVED lines=53> */
.L_x_3302:
[----:B------:R-:W-:Y:S05]  /*19f40*/  BSYNC.RECONVERGENT B2 ;  /* 0x0000000000027941 */ /* 0x000fea0003800200 */
.L_x_3301:
[----:B------:R-:W-:Y:S01]  /*19f50*/  I2FP.F32.U32 R111, R111 ;  /* 0x0000006f006f7245 */ /* 0x000fe20000201000 */
[----:B------:R-:W-:Y:S01]  /*19f60*/  HADD2.F32 R125, -RZ, R88.H1_H1 ;  /* 0x30000058ff7d7230 */ /* 0x000fe20000004100 */
[----:B------:R-:W-:Y:S01]  /*19f70*/  LOP3.LUT R159, R159, 0xfffffff7, RZ, 0xc0, !PT ;  /* 0xfffffff79f9f7812 */ /* 0x000fe200078ec0ff */
[----:B------:R-:W-:Y:S01]  /*19f80*/  BSSY.RECONVERGENT B2, `(.L_x_3306) ;  /* 0x0000059000027945 */ /* 0x000fe20003800200 */
[----:B------:R-:W-:Y:S02]  /*19f90*/  IMAD.MOV.U32 R135, RZ, RZ, 0x2 ;  /* 0x00000002ff877424 */ /* 0x000fe400078e00ff */
[----:B------:R-:W-:Y:S01]  /*19fa0*/  FFMA.FTZ R88, R111, R150, 1.1641532182693481445e-10 ;  /* 0x2f0000006f587423 */ /* 0x000fe20000010096 */
[----:B------:R-:W-:Y:S01]  /*19fb0*/  FMUL.FTZ R125, R125, R94 ;  /* 0x0000005e7d7d7220 */ /* 0x000fe20000410000 */
[----:B------:R-:W-:-:S03]  /*19fc0*/  @P1 HADD2.F32 R111, -RZ, R4.H1_H1 ;  /* 0x30000004ff6f1230 */ /* 0x000fc60000004100 */
[----:B------:R-:W-:-:S04]  /*19fd0*/  FSETP.GTU.FTZ.AND P2, PT, R88, R95, PT ;  /* 0x0000005f5800720b */ /* 0x000fc80003f5c000 */
        /* <DEDUP_REMOVED lines=16> */
.L_x_3308:
        /* <DEDUP_REMOVED lines=13> */
.L_x_3310:
[----:B------:R-:W-:Y:S05]  /*1a1b0*/  BSYNC.RECONVERGENT B3 ;  /* 0x0000000000037941 */ /* 0x000fea0003800200 */
.L_x_3309:
        /* <DEDUP_REMOVED lines=53> */
.L_x_3307:
[----:B------:R-:W-:Y:S05]  /*1a510*/  BSYNC.RECONVERGENT B2 ;  /* 0x0000000000027941 */ /* 0x000fea0003800200 */
.L_x_3306:
[----:B------:R-:W-:Y:S01]  /*1a520*/  I2FP.F32.U32 R111, R111 ;  /* 0x0000006f006f7245 */ /* 0x000fe20000201000 */
[----:B------:R-:W-:Y:S01]  /*1a530*/  HADD2.F32 R125, -RZ, R89.H0_H0 ;  /* 0x20000059ff7d7230 */ /* 0x000fe20000004100 */
[----:B------:R-:W-:Y:S01]  /*1a540*/  LOP3.LUT R159, R159, 0xfffffffb, RZ, 0xc0, !PT ;  /* 0xfffffffb9f9f7812 */ /* 0x000fe200078ec0ff */
[----:B------:R-:W-:Y:S01]  /*1a550*/  @P1 HADD2.F32 R144, -RZ, R5.H0_H0 ;  /* 0x20000005ff901230 */ /* 0x000fe20000004100 */
[----:B------:R-:W-:Y:S01]  /*1a560*/  BSSY.RECONVERGENT B2, `(.L_x_3311) ;  /* 0x0000058000027945 */ /* 0x000fe20003800200 */
[----:B------:R-:W-:Y:S01]  /*1a570*/  FFMA.FTZ R134, R111, R150, 1.1641532182693481445e-10 ;  /* 0x2f0000006f867423 */ /* 0x000fe20000010096 */
[----:B------:R-:W-:Y:S01]  /*1a580*/  FMUL.FTZ R125, R125, R94 ;  /* 0x0000005e7d7d7220 */ /* 0x000fe20000410000 */
[----:B------:R-:W-:-:S03]  /*1a590*/  IMAD.MOV.U32 R111, RZ, RZ, R110 ;  /* 0x000000ffff6f7224 */ /* 0x000fc600078e006e */
[----:B------:R-:W-:-:S04]  /*1a5a0*/  FSETP.GTU.FTZ.AND P2, PT, R134, R95, PT ;  /* 0x0000005f8600720b */ /* 0x000fc80003f5c000 */
[----:B------:R-:W-:Y:S02]  /*1a5b0*/  FSEL R125, R125, RZ, !P2 ;  /* 0x000000ff7d7d7208 */ /* 0x000fe40005000000 */
[----:B------:R-:W-:Y:S02]  /*1a5c0*/  PLOP3.LUT P3, PT, P2, PT, PT, 0x8, 0x80 ;  /* 0x000000000080781c */ /* 0x000fe4000176e170 */
[----:B------:R-:W-:Y:S01]  /*1a5d0*/  ISETP.NE.AND P2, PT, R135, 0x1, PT ;  /* 0x000000018700780c */ /* 0x000fe20003f45270 */
[----:B------:R-:W-:Y:S01]  /*1a5e0*/  @P1 FADD.FTZ R125, R144, R125 ;  /* 0x0000007d907d1221 */ /* 0x000fe20000010000 */
[----:B------:R-:W-:-:S04]  /*1a5f0*/  IMAD.MOV.U32 R144, RZ, RZ, 0x2 ;  /* 0x00000002ff907424 */ /* 0x000fc800078e00ff */
        /* <DEDUP_REMOVED lines=11> */
.L_x_3313:
        /* <DEDUP_REMOVED lines=13> */
.L_x_3315:
[----:B------:R-:W-:Y:S05]  /*1a780*/  BSYNC.RECONVERGENT B3 ;  /* 0x0000000000037941 */ /* 0x000fea0003800200 */
.L_x_3314:
        /* <DEDUP_REMOVED lines=53> */
.L_x_3312:
[----:B------:R-:W-:Y:S05]  /*1aae0*/  BSYNC.RECONVERGENT B2 ;  /* 0x0000000000027941 */ /* 0x000fea0003800200 */
.L_x_3311:
[----:B------:R-:W-:Y:S01]  /*1aaf0*/  I2FP.F32.U32 R111, R111 ;  /* 0x0000006f006f7245 */ /* 0x000fe20000201000 */
[----:B------:R-:W-:Y:S01]  /*1ab00*/  HADD2.F32 R89, -RZ, R89.H1_H1 ;  /* 0x30000059ff597230 */ /* 0x000fe20000004100 */
[----:B------:R-:W-:Y:S01]  /*1ab10*/  LOP3.LUT R159, R159, 0xfffffffd, RZ, 0xc0, !PT ;  /* 0xfffffffd9f9f7812 */ /* 0x000fe200078ec0ff */
[----:B------:R-:W-:Y:S01]  /*1ab20*/  BSSY.RECONVERGENT B2, `(.L_x_3316) ;  /* 0x0000059000027945 */ /* 0x000fe20003800200 */
[----:B------:R-:W-:Y:S02]  /*1ab30*/  HFMA2 R145, -RZ, RZ, 0, 1.1920928955078125e-07 ;  /* 0x00000002ff917431 */ /* 0x000fe400000001ff */
        /* <DEDUP_REMOVED lines=20> */
.L_x_3318:
        /* <DEDUP_REMOVED lines=13> */
.L_x_3320:
[----:B------:R-:W-:Y:S05]  /*1ad50*/  BSYNC.RECONVERGENT B3 ;  /* 0x0000000000037941 */ /* 0x000fea0003800200 */
.L_x_3319:
        /* <DEDUP_REMOVED lines=53> */
.L_x_3317:
[----:B------:R-:W-:Y:S05]  /*1b0b0*/  BSYNC.RECONVERGENT B2 ;  /* 0x0000000000027941 */ /* 0x000fea0003800200 */
.L_x_3316:
[----:B------:R-:W-:Y:S01]  /*1b0c0*/  I2FP.F32.U32 R111, R111 ;  /* 0x0000006f006f7245 */ /* 0x000fe20000201000 */
[----:B------:R-:W-:Y:S01]  /*1b0d0*/  HADD2.F32 R135, -RZ, R90.H0_H0 ;  /* 0x2000005aff877230 */ /* 0x000fe20000004100 */
[----:B------:R-:W-:Y:S01]  /*1b0e0*/  ISETP.NE.AND P3, PT, R145, 0x1, PT ;  /* 0x000000019100780c */ /* 0x000fe20003f65270 */
[----:B------:R-:W-:Y:S01]  /*1b0f0*/  @P1 HADD2.F32 R158, -RZ, R6.H0_H0 ;  /* 0x20000006ff9e1230 */ /* 0x000fe20000004100 */
[----:B------:R-:W-:Y:S01]  /*1b100*/  BSSY.RECONVERGENT B2, `(.L_x_3321) ;  /* 0x0000056000027945 */ /* 0x000fe20003800200 */
[----:B------:R-:W-:Y:S01]  /*1b110*/  FFMA.FTZ R144, R111, R150, 1.1641532182693481445e-10 ;  /* 0x2f0000006f907423 */ /* 0x000fe20000010096 */
[----:B------:R-:W-:Y:S01]  /*1b120*/  FMUL.FTZ R135, R135, R94 ;  /* 0x0000005e87877220 */ /* 0x000fe20000410000 */
[----:B------:R-:W-:Y:S01]  /*1b130*/  IMAD.MOV.U32 R161, RZ, RZ, 0x2 ;  /* 0x00000002ffa17424 */ /* 0x000fe200078e00ff */
[----:B------:R-:W-:Y:S02]  /*1b140*/  MOV R111, R110 ;  /* 0x0000006e006f7202 */ /* 0x000fe40000000f00 */
[----:B------:R-:W-:-:S04]  /*1b150*/  FSETP.GTU.FTZ.AND P2, PT, R144, R95, PT ;  /* 0x0000005f9000720b */ /* 0x000fc80003f5c000 */
        /* <DEDUP_REMOVED lines=13> */
.L_x_3323:
        /* <DEDUP_REMOVED lines=13> */
.L_x_3325:
[----:B------:R-:W-:Y:S05]  /*1b300*/  BSYNC.RECONVERGENT B3 ;  /* 0x0000000000037941 */ /* 0x000fea0003800200 */
.L_x_3324:
        /* <DEDUP_REMOVED lines=53> */
.L_x_3322:
[----:B------:R-:W-:Y:S05]  /*1b660*/  BSYNC.RECONVERGENT B2 ;  /* 0x0000000000027941 */ /* 0x000fea0003800200 */
.L_x_3321:
        /* <DEDUP_REMOVED lines=8> */
[----:B------:R-:W-:-:S04]  /*1b6f0*/  FSETP.GTU.FTZ.AND P3, PT, R90, R95, PT ;  /* 0x0000005f5a00720b */ /* 0x000fc80003f7c000 */
[----:B------:R-:W-:Y:S02]  /*1b700*/  FSEL R144, R145, RZ, !P3 ;  /* 0x000000ff91907208 */ /* 0x000fe40005800000 */
[----:B------:R-:W-:-:S03]  /*1b710*/  PLOP3.LUT P3, PT, P3, PT, PT, 0x8, 0x80 ;  /* 0x000000000080781c */ /* 0x000fc60001f6e170 */
[----:B------:R-:W-:Y:S01]  /*1b720*/  @P1 FADD.FTZ R144, R111, R144 ;  /* 0x000000906f901221 */ /* 0x000fe20000010000 */
[----:B------:R-:W-:-:S04]  /*1b730*/  IMAD.MOV.U32 R111, RZ, RZ, R110 ;  /* 0x000000ffff6f7224 */ /* 0x000fc800078e006e */
        /* <DEDUP_REMOVED lines=10> */
.L_x_3328:
        /* <DEDUP_REMOVED lines=13> */
.L_x_3330:
[----:B------:R-:W-:Y:S05]  /*1b8b0*/  BSYNC.RECONVERGENT B3 ;  /* 0x0000000000037941 */ /* 0x000fea0003800200 */
.L_x_3329:
        /* <DEDUP_REMOVED lines=53> */
.L_x_3327:
[----:B------:R-:W-:Y:S05]  /*1bc10*/  BSYNC.RECONVERGENT B2 ;  /* 0x0000000000027941 */ /* 0x000fea0003800200 */
.L_x_3326:
[----:B------:R-:W-:Y:S01]  /*1bc20*/  I2FP.F32.U32 R111, R111 ;  /* 0x0000006f006f7245 */ /* 0x000fe20000201000 */
[----:B------:R-:W-:Y:S01]  /*1bc30*/  HADD2.F32 R145, -RZ, R91.H0_H0 ;  /* 0x2000005bff917230 */ /* 0x000fe20000004100 */
[----:B------:R-:W-:Y:S01]  /*1bc40*/  ISETP.NE.AND P5, PT, R163, 0x1, PT ;  /* 0x00000001a300780c */ /* 0x000fe20003fa5270 */
[----:B------:R-:W-:Y:S01]  /*1bc50*/  @P1 HADD2.F32 R164, -RZ, R7.H0_H0 ;  /* 0x20000007ffa41230 */ /* 0x000fe20000004100 */
[----:B------:R-:W-:Y:S01]  /*1bc60*/  BSSY.RECONVERGENT B2, `(.L_x_3331) ;  /* 0x0000056000027945 */ /* 0x000fe20003800200 */
[----:B------:R-:W-:Y:S01]  /*1bc70*/  FFMA.FTZ R162, R111, R150, 1.1641532182693481445e-10 ;  /* 0x2f0000006fa27423 */ /* 0x000fe20000010096 */
[----:B------:R-:W-:Y:S01]  /*1bc80*/  FMUL.FTZ R145, R145, R94 ;  /* 0x0000005e91917220 */ /* 0x000fe20000410000 */
[----:B------:R-:W-:Y:S02]  /*1bc90*/  HFMA2 R111, -RZ, RZ, 0, 1.1920928955078125e-07 ;  /* 0x00000002ff6f7431 */ /* 0x000fe400000001ff */
[----:B------:R-:W-:Y:S01]  /*1bca0*/  IMAD.MOV.U32 R161, RZ, RZ, R110 ;  /* 0x000000ffffa17224 */ /* 0x000fe200078e006e */
        /* <DEDUP_REMOVED lines=14> */
.L_x_3333:
        /* <DEDUP_REMOVED lines=13> */
.L_x_3335:
[----:B------:R-:W-:Y:S05]  /*1be60*/  BSYNC.RECONVERGENT B3 ;  /* 0x0000000000037941 */ /* 0x000fea0003800200 */
.L_x_3334:
        /* <DEDUP_REMOVED lines=53> */
.L_x_3332:
[----:B------:R-:W-:Y:S05]  /*1c1c0*/  BSYNC.RECONVERGENT B2 ;  /* 0x0000000000027941 */ /* 0x000fea0003800200 */
.L_x_3331:
        /* <DEDUP_REMOVED lines=9> */
[----:B------:R-:W-:Y:S02]  /*1c260*/  FSEL R150, R91, RZ, !P5 ;  /* 0x000000ff5b967208 */ /* 0x000fe40006800000 */
[----:B------:R-:W-:-:S03]  /*1c270*/  PLOP3.LUT P5, PT, P5, PT, PT, 0x8, 0x80 ;  /* 0x000000000080781c */ /* 0x000fc60002fae170 */
[----:B------:R-:W-:-:S05]  /*1c280*/  @P1 FADD.FTZ R150, R161, R150 ;  /* 0x00000096a1961221 */ /* 0x000fca0000010000 */
[----:B------:R-:W-:-:S04]  /*1c290*/  F2FP.F16.F32.PACK_AB R91, RZ, R150 ;  /* 0x00000096ff5b723e */ /* 0x000fc800000000ff */
[----:B------:R-:W-:-:S07]  /*1c2a0*/  PRMT R91, R168, 0x5410, R91 ;  /* 0x00005410a85b7816 */ /* 0x000fce000000005b */
.L_x_3295:
        /* <DEDUP_REMOVED lines=30> */
[----:B------:R-:W-:Y:S02]  /*1c490*/  LOP3.LUT R89, R104, 0xff, RZ, 0xc0, !PT ;  /* 0x000000ff68597812 */ /* 0x000fe400078ec0ff */
[----:B------:R-:W-:Y:S02]  /*1c4a0*/  LOP3.LUT R94, R106, 0xff, RZ, 0xc0, !PT ;  /* 0x000000ff6a5e7812 */ /* 0x000fe400078ec0ff */
[----:B------:R-:W-:Y:S01]  /*1c4b0*/  LOP3.LUT R158, R88, 0xff00, R91, 0xf8, !PT ;  /* 0x0000ff00589e7812 */ /* 0x000fe200078ef85b */
[----:B------:R-:W-:-:S03]  /*1c4c0*/  IMAD.WIDE.U32 R88, R89, 0x1000000, RZ ;  /* 0x0100000059587825 */ /* 0x000fc600078e00ff */
[----:B------:R-:W-:Y:S01]  /*1c4d0*/  LOP3.LUT R93, R158, 0xff, R103, 0xf8, !PT ;  /* 0x000000ff9e5d7812 */ /* 0x000fe200078ef867 */
[----:B------:R-:W-:-:S04]  /*1c4e0*/  IMAD.WIDE.U32 R90, R90, 0x10000, RZ ;  /* 0x000100005a5a7825 */ /* 0x000fc800078e00ff */
[----:B------:R-:W-:Y:S01]  /*1c4f0*/  IMAD.WIDE.U32 R94, R94, 0x100, RZ ;  /* 0x000001005e5e7825 */ /* 0x000fe200078e00ff */
[----:B------:R-:W-:-:S03]  /*1c500*/  LOP3.LUT R93, R91, R93, R89, 0xfe, !PT ;  /* 0x0000005d5b5d7212 */ /* 0x000fc600078efe59 */
[----:B0-----:R-:W-:Y:S01]  /*1c510*/  IMAD.WIDE.U32 R162, R0, 0x8, R162 ;  /* 0x0000000800a27825 */ /* 0x001fe200078e00a2 */
[----:B------:R-:W-:Y:S02]  /*1c520*/  LOP3.LUT R88, R94, R88, R90, 0xfe, !PT ;  /* 0x000000585e587212 */ /* 0x000fe400078efe5a */
[----:B------:R-:W-:Y:S02]  /*1c530*/  LOP3.LUT R89, R93, R95, RZ, 0xfc, !PT ;  /* 0x0000005f5d597212 */ /* 0x000fe400078efcff */
[----:B------:R-:W-:-:S05]  /*1c540*/  LOP3.LUT R88, R88, 0xff, R107, 0xf8, !PT ;  /* 0x000000ff58587812 */ /* 0x000fca00078ef86b */
[----:B------:R1:W-:Y:S02]  /*1c550*/  STG.E.64 desc[UR6][R162.64], R88 ;  /* 0x00000058a2007986 */ /* 0x0003e4000c101b06 */
.L_x_3336:
[----:B------:R-:W-:Y:S01]  /*1c560*/  MOV R157, R92 ;  /* 0x0000005c009d7202 */ /* 0x000fe20000000f00 */
[----:B------:R-:W-:-:S07]  /*1c570*/  VIADD R0, R0, 0x20 ;  /* 0x0000002000007836 */ /* 0x000fce0000000000 */
.L_x_3213:
[----:B------:R-:W-:Y:S05]  /*1c580*/  BSYNC.RECONVERGENT B1 ;  /* 0x0000000000017941 */ /* 0x000fea0003800200 */
.L_x_3212:
        /* <DEDUP_REMOVED lines=35> */
.L_x_3342:
        /* <DEDUP_REMOVED lines=13> */
.L_x_3344:
[----:B------:R-:W-:Y:S05]  /*1c890*/  BSYNC.RECONVERGENT B3 ;  /* 0x0000000000037941 */ /* 0x000fea0003800200 */
.L_x_3343:
        /* <DEDUP_REMOVED lines=52> */
.L_x_3341:
[----:B------:R-:W-:Y:S05]  /*1cbe0*/  BSYNC.RECONVERGENT B2 ;  /* 0x0000000000027941 */ /* 0x000fea0003800200 */
.L_x_3340:
[----:B------:R-:W0:Y:S01]  /*1cbf0*/  LDC R93, c[0x0][0x408] ;  /* 0x00010200ff5d7b82 */ /* 0x000e220000000800 */
[----:B------:R-:W-:Y:S01]  /*1cc00*/  I2FP.F32.U32 R102, R95 ;  /* 0x0000005f00667245 */ /* 0x000fe20000201000 */
[----:B------:R-:W-:Y:S02]  /*1cc10*/  HFMA2 R95, -RZ, RZ, 0.1171875, 0 ;  /* 0x2f800000ff5f7431 */ /* 0x000fe400000001ff */
[----:B-----5:R-:W-:Y:S01]  /*1cc20*/  HADD2.F32 R104, -RZ, R88.H0_H0 ;  /* 0x20000058ff687230 */ /* 0x020fe20000004100 */
[----:B------:R-:W-:Y:S01]  /*1cc30*/  LOP3.LUT R159, R159, 0xffffffef, RZ, 0xc0, !PT ;  /* 0xffffffef9f9f7812 */ /* 0x000fe200078ec0ff */
[----:B------:R-:W-:Y:S01]  /*1cc40*/  BSSY.RECONVERGENT B2, `(.L_x_3345) ;  /* 0x0000056000027945 */ /* 0x000fe20003800200 */
[----:B------:R-:W-:Y:S01]  /*1cc50*/  IMAD.MOV.U32 R105, RZ, RZ, 0x2 ;  /* 0x00000002ff697424 */ /* 0x000fe200078e00ff */
[----:B------:R-:W1:Y:S01]  /*1cc60*/  LDC R94, c[0x0][0x404] ;  /* 0x00010100ff5e7b82 */ /* 0x000e620000000800 */
[----:B------:R-:W-:Y:S01]  /*1cc70*/  FFMA.FTZ R101, R102, R95, 1.1641532182693481445e-10 ;  /* 0x2f00000066657423 */ /* 0x000fe2000001005f */
[----:B0-----:R-:W-:-:S04]  /*1cc80*/  FMUL.FTZ R104, R104, R93 ;  /* 0x0000005d68687220 */ /* 0x001fc80000410000 */
[----:B-1----:R-:W-:Y:S01]  /*1cc90*/  FSETP.GTU.FTZ.AND P2, PT, R101, R94, PT ;  /* 0x0000005e6500720b */ /* 0x002fe20003f5c000 */
        /* <DEDUP_REMOVED lines=14> */
.L_x_3347:
        /* <DEDUP_REMOVED lines=13> */
.L_x_3349:
[----:B------:R-:W-:Y:S05]  /*1ce50*/  BSYNC.RECONVERGENT B3 ;  /* 0x0000000000037941 */ /* 0x000fea0003800200 */
.L_x_3348:
        /* <DEDUP_REMOVED lines=49> */
[----:B------:R-:W-:Y:S01]  /*1d170*/  LOP3.LUT R100, R100, UR24, R105, 0x96, !PT ;  /* 0x0000001864647c12 */ /* 0x000fe2000f8e9669 */
[----:B------:R-:W-:Y:S01]  /*1d180*/  IMAD.MOV.U32 R105, RZ, RZ, RZ ;  /* 0x000000ffff697224 */ /* 0x000fe200078e00ff */
[----:B------:R-:W-:-:S07]  /*1d190*/  MOV R92, R104 ;  /* 0x00000068005c7202 */ /* 0x000fce0000000f00 */
.L_x_3346:
[----:B------:R-:W-:Y:S05]  /*1d1a0*/  BSYNC.RECONVERGENT B2 ;  /* 0x0000000000027941 */ /* 0x000fea0003800200 */
.L_x_3345:
[----:B------:R-:W-:Y:S01]  /*1d1b0*/  I2FP.F32.U32 R102, R101 ;  /* 0x0000006500667245 */ /* 0x000fe20000201000 */
[----:B------:R-:W-:Y:S01]  /*1d1c0*/  HADD2.F32 R104, -RZ, R8.H0_H0 ;  /* 0x20000008ff687230 */ /* 0x000fe20000004100 */
[----:B------:R-:W-:Y:S01]  /*1d1d0*/  BSSY.RECONVERGENT B2, `(.L_x_3350) ;  /* 0x0000059000027945 */ /* 0x000fe20003800200 */
[----:B------:R-:W-:Y:S02]  /*1d1e0*/  HFMA2 R103, -RZ, RZ, 0, 1.1920928955078125e-07 ;  /* 0x00000002ff677431 */ /* 0x000fe400000001ff */
        /* <DEDUP_REMOVED lines=9> */
[----:B------:R-:W-:Y:S02]  /*1d280*/  @!P1 IMAD.MOV.U32 R118, RZ, RZ, R101 ;  /* 0x000000ffff769224 */ /* 0x000fe400078e0065 */
[----:B------:R-:W-:-:S03]  /*1d290*/  IMAD.MOV.U32 R101, RZ, RZ, R110 ;  /* 0x000000ffff657224 */ /* 0x000fc600078e006e */
        /* <DEDUP_REMOVED lines=10> */
.L_x_3352:
        /* <DEDUP_REMOVED lines=13> */
.L_x_3354:
[----:B------:R-:W-:Y:S05]  /*1d410*/  BSYNC.RECONVERGENT B3 ;  /* 0x0000000000037941 */ /* 0x000fea0003800200 */
.L_x_3353:
        /* <DEDUP_REMOVED lines=47> */
[----:B------:R-:W-:Y:S02]  /*1d710*/  HFMA2 R103, -RZ, RZ, 0, 0 ;  /* 0x00000000ff677431 */ /* 0x000fe400000001ff */
[----:B------:R-:W-:Y:S01]  /*1d720*/  IMAD.WIDE.U32 R104, R104, -0x2daee0ad, RZ ;  /* 0xd2511f5368687825 */ /* 0x000fe200078e00ff */
[----:B------:R-:W-:-:S03]  /*1d730*/  LOP3.LUT R99, R102, UR23, R111, 0x96, !PT ;  /* 0x0000001766637c12 */ /* 0x000fc6000f8e966f */
[----:B------:R-:W-:Y:S01]  /*1d740*/  IMAD.MOV.U32 R92, RZ, RZ, R104 ;  /* 0x000000ffff5c7224 */ /* 0x000fe200078e0068 */
[----:B------:R-:W-:-:S07]  /*1d750*/  LOP3.LUT R100, R100, UR24, R105, 0x96, !PT ;  /* 0x0000001864647c12 */ /* 0x000fce000f8e9669 */
.L_x_3351:
[----:B------:R-:W-:Y:S05]  /*1d760*/  BSYNC.RECONVERGENT B2 ;  /* 0x0000000000027941 */ /* 0x000fea0003800200 */
.L_x_3350:
[----:B------:R-:W-:Y:S01]  /*1d770*/  I2FP.F32.U32 R102, R101 ;  /* 0x0000006500667245 */ /* 0x000fe20000201000 */
[----:B------:R-:W-:Y:S01]  /*1d780*/  HADD2.F32 R88, -RZ, R88.H1_H1 ;  /* 0x30000058ff587230 */ /* 0x000fe20000004100 */
        /* <DEDUP_REMOVED lines=20> */
.L_x_3357:
        /* <DEDUP_REMOVED lines=13> */
.L_x_3359:
[----:B------:R-:W-:Y:S05]  /*1d9a0*/  BSYNC.RECONVERGENT B3 ;  /* 0x0000000000037941 */ /* 0x000fea0003800200 */
.L_x_3358:
        /* <DEDUP_REMOVED lines=52> */
.L_x_3356:
[----:B------:R-:W-:Y:S05]  /*1dcf0*/  BSYNC.RECONVERGENT B2 ;  /* 0x0000000000027941 */ /* 0x000fea0003800200 */
.L_x_3355:
        /* <DEDUP_REMOVED lines=13> */
[----:B------:R-:W-:Y:S02]  /*1ddd0*/  @!P1 IMAD.MOV.U32 R126, RZ, RZ, R88 ;  /* 0x000000ffff7e9224 */ /* 0x000fe400078e0058 */
[----:B------:R-:W-:-:S03]  /*1dde0*/  HFMA2 R103, -RZ, RZ, 0, 1.1920928955078125e-07 ;  /* 0x00000002ff677431 */ /* 0x000fc600000001ff */
        /* <DEDUP_REMOVED lines=10> */
.L_x_3362:
        /* <DEDUP_REMOVED lines=13> */
.L_x_3364:
[----:B------:R-:W-:Y:S05]  /*1df60*/  BSYNC.RECONVERGENT B3 ;  /* 0x0000000000037941 */ /* 0x000fea0003800200 */
.L_x_3363:
        /* <DEDUP_REMOVED lines=52> */
.L_x_3361:
[----:B------:R-:W-:Y:S05]  /*1e2b0*/  BSYNC.RECONVERGENT B2 ;  /* 0x0000000000027941 */ /* 0x000fea0003800200 */
.L_x_3360:
[----:B------:R-:W-:Y:S01]  /*1e2c0*/  I2FP.F32.U32 R102, R101 ;  /* 0x0000006500667245 */ /* 0x000fe20000201000 */
[----:B------:R-:W-:Y:S01]  /*1e2d0*/  HADD2.F32 R104, -RZ, R89.H0_H0 ;  /* 0x20000059ff687230 */ /* 0x000fe20000004100 */
        /* <DEDUP_REMOVED lines=20> */
.L_x_3367:
        /* <DEDUP_REMOVED lines=13> */
.L_x_3369:
[----:B------:R-:W-:Y:S05]  /*1e4f0*/  BSYNC.RECONVERGENT B3 ;  /* 0x0000000000037941 */ /* 0x000fea0003800200 */
.L_x_3368:
        /* <DEDUP_REMOVED lines=52> */
.L_x_3366:
[----:B------:R-:W-:Y:S05]  /*1e840*/  BSYNC.RECONVERGENT B2 ;  /* 0x0000000000027941 */ /* 0x000fea0003800200 */
.L_x_3365:
        /* <DEDUP_REMOVED lines=25> */
.L_x_3372:
        /* <DEDUP_REMOVED lines=13> */
.L_x_3374:
[----:B------:R-:W-:Y:S05]  /*1eab0*/  BSYNC.RECONVERGENT B3 ;  /* 0x0000000000037941 */ /* 0x000fea0003800200 */
.L_x_3373:
        /* <DEDUP_REMOVED lines=52> */
.L_x_3371:
[----:B------:R-:W-:Y:S05]  /*1ee00*/  BSYNC.RECONVERGENT B2 ;  /* 0x0000000000027941 */ /* 0x000fea0003800200 */
.L_x_3370:
        /* <DEDUP_REMOVED lines=22> */
.L_x_3377:
        /* <DEDUP_REMOVED lines=13> */
.L_x_3379:
[----:B------:R-:W-:Y:S05]  /*1f040*/  BSYNC.RECONVERGENT B3 ;  /* 0x0000000000037941 */ /* 0x000fea0003800200 */
.L_x_3378:
        /* <DEDUP_REMOVED lines=52> */
.L_x_3376:
[----:B------:R-:W-:Y:S05]  /*1f390*/  BSYNC.RECONVERGENT B2 ;  /* 0x0000000000027941 */ /* 0x000fea0003800200 */
.L_x_3375:
[----:B------:R-:W-:Y:S01]  /*1f3a0*/  I2FP.F32.U32 R102, R101 ;  /* 0x0000006500667245 */ /* 0x000fe20000201000 */
[----:B------:R-:W-:Y:S01]  /*1f3b0*/  HADD2.F32 R104, -RZ, R9.H1_H1 ;  /* 0x30000009ff687230 */ /* 0x000fe20000004100 */
[----:B------:R-:W-:Y:S01]  /*1f3c0*/  BSSY.RECONVERGENT B2, `(.L_x_3380) ;  /* 0x0000059000027945 */ /* 0x000fe20003800200 */
[----:B------:R-:W-:Y:S02]  /*1f3d0*/  @P1 HADD2.F32 R136, -RZ, R5.H1_H1 ;  /* 0x30000005ff881230 */ /* 0x000fe40000004100 */
[----:B------:R-:W-:Y:S02]  /*1f3e0*/  HFMA2 R103, -RZ, RZ, 0, 1.1920928955078125e-07 ;  /* 0x00000002ff677431 */ /* 0x000fe400000001ff */
        /* <DEDUP_REMOVED lines=20> */
.L_x_3382:
        /* <DEDUP_REMOVED lines=13> */
.L_x_3384:
[----:B------:R-:W-:Y:S05]  /*1f600*/  BSYNC.RECONVERGENT B3 ;  /* 0x0000000000037941 */ /* 0x000fea0003800200 */
.L_x_3383:
        /* <DEDUP_REMOVED lines=52> */
.L_x_3381:
[----:B------:R-:W-:Y:S05]  /*1f950*/  BSYNC.RECONVERGENT B2 ;  /* 0x0000000000027941 */ /* 0x000fea0003800200 */
.L_x_3380:
[----:B------:R-:W-:Y:S01]  /*1f960*/  I2FP.F32.U32 R102, R101 ;  /* 0x0000006500667245 */ /* 0x000fe20000201000 */
[----:B------:R-:W-:Y:S01]  /*1f970*/  HADD2.F32 R146, -RZ, R90.H0_H0 ;  /* 0x2000005aff927230 */ /* 0x000fe20000004100 */
        /* <DEDUP_REMOVED lines=18> */
.L_x_3387:
        /* <DEDUP_REMOVED lines=13> */
.L_x_3389:
[----:B------:R-:W-:Y:S05]  /*1fb70*/  BSYNC.RECONVERGENT B3 ;  /* 0x0000000000037941 */ /* 0x000fea0003800200 */
.L_x_3388:
        /* <DEDUP_REMOVED lines=52> */
.L_x_3386:
[----:B------:R-:W-:Y:S05]  /*1fec0*/  BSYNC.RECONVERGENT B2 ;  /* 0x0000000000027941 */ /* 0x000fea0003800200 */
.L_x_3385:
        /* <DEDUP_REMOVED lines=25> */
.L_x_3392:
        /* <DEDUP_REMOVED lines=13> */
.L_x_3394:
[----:B------:R-:W-:Y:S05]  /*20130*/  BSYNC.RECONVERGENT B3 ;  /* 0x0000000000037941 */ /* 0x000fea0003800200 */
.L_x_3393:
        /* <DEDUP_REMOVED lines=53> */
.L_x_3391:
[----:B------:R-:W-:Y:S05]  /*20490*/  BSYNC.RECONVERGENT B2 ;  /* 0x0000000000027941 */ /* 0x000fea0003800200 */
.L_x_3390:
        /* <DEDUP_REMOVED lines=20> */
.L_x_3397:
        /* <DEDUP_REMOVED lines=13> */
.L_x_3399:
[----:B------:R-:W-:Y:S05]  /*206b0*/  BSYNC.RECONVERGENT B3 ;  /* 0x0000000000037941 */ /* 0x000fea0003800200 */
.L_x_3398:
        /* <DEDUP_REMOVED lines=51> */
[----:B------:R-:W-:Y:S02]  /*209f0*/  LOP3.LUT R100, R100, UR24, R147, 0x96, !PT ;  /* 0x0000001864647c12 */ /* 0x000fe4000f8e9693 */
[----:B------:R-:W-:-:S07]  /*20a00*/  MOV R92, R146 ;  /* 0x00000092005c7202 */ /* 0x000fce0000000f00 */
.L_x_3396:
[----:B------:R-:W-:Y:S05]  /*20a10*/  BSYNC.RECONVERGENT B2 ;  /* 0x0000000000027941 */ /* 0x000fea0003800200 */
.L_x_3395:
[----:B------:R-:W-:Y:S01]  /*20a20*/  I2FP.F32.U32 R90, R102 ;  /* 0x00000066005a7245 */ /* 0x000fe20000201000 */
[----:B------:R-:W-:Y:S01]  /*20a30*/  HADD2.F32 R102, -RZ, R10.H1_H1 ;  /* 0x3000000aff667230 */ /* 0x000fe20000004100 */
[----:B------:R-:W-:Y:S03]  /*20a40*/  BSSY.RECONVERGENT B2, `(.L_x_3400) ;  /* 0x000005a000027945 */ /* 0x000fe60003800200 */
[----:B------:R-:W-:Y:S01]  /*20a50*/  FFMA.FTZ R101, R90, R95, 1.1641532182693481445e-10 ;  /* 0x2f0000005a657423 */ /* 0x000fe2000001005f */
[----:B------:R-:W-:-:S04]  /*20a60*/  FMUL.FTZ R90, R102, R93 ;  /* 0x0000005d665a7220 */ /* 0x000fc80000410000 */
[----:B------:R-:W-:Y:S01]  /*20a70*/  FSETP.GTU.FTZ.AND P4, PT, R101, R94, PT ;  /* 0x0000005e6500720b */ /* 0x000fe20003f9c000 */
[----:B------:R-:W-:-:S03]  /*20a80*/  @P1 HADD2.F32 R101, -RZ, R6.H1_H1 ;  /* 0x30000006ff651230 */ /* 0x000fc60000004100 */
[----:B------:R-:W-:Y:S02]  /*20a90*/  FSEL R90, R90, RZ, !P4 ;  /* 0x000000ff5a5a7208 */ /* 0x000fe40006000000 */
[----:B------:R-:W-:Y:S02]  /*20aa0*/  SEL R102, RZ, 0x1, P4 ;  /* 0x00000001ff667807 */ /* 0x000fe40002000000 */
[----:B------:R-:W-:Y:S01]  /*20ab0*/  ISETP.NE.AND P4, PT, R111, 0x1, PT ;  /* 0x000000016f00780c */ /* 0x000fe20003f85270 */
[----:B------:R-:W-:Y:S01]  /*20ac0*/  FADD.FTZ R90, R151, R90 ;  /* 0x0000005a975a7221 */ /* 0x000fe20000010000 */
[----:B------:R-:W-:-:S03]  /*20ad0*/  IMAD.MOV.U32 R151, RZ, RZ, 0x2 ;  /* 0x00000002ff977424 */ /* 0x000fc600078e00ff */
[----:B------:R-:W-:Y:S01]  /*20ae0*/  @P1 FADD.FTZ R146, R101, R90 ;  /* 0x0000005a65921221 */ /* 0x000fe20000010000 */
[----:B------:R-:W-:Y:S02]  /*20af0*/  @!P1 MOV R146, R90 ;  /* 0x0000005a00929202 */ /* 0x000fe40000000f00 */
[----:B------:R-:W-:Y:S02]  /*20b00*/  MOV R101, R110 ;  /* 0x0000006e00657202 */ /* 0x000fe40000000f00 */
[----:B------:R-:W-:-:S03]  /*20b10*/  F2FP.F16.F32.PACK_AB R90, RZ, R146 ;  /* 0x00000092ff5a723e */ /* 0x000fc600000000ff */
        /* <DEDUP_REMOVED lines=9> */
.L_x_3402:
        /* <DEDUP_REMOVED lines=13> */
.L_x_3404:
[----:B------:R-:W-:Y:S05]  /*20c80*/  BSYNC.RECONVERGENT B3 ;  /* 0x0000000000037941 */ /* 0x000fea0003800200 */
.L_x_3403:
        /* <DEDUP_REMOVED lines=50> */
[----:B------:R-:W-:Y:S02]  /*20fb0*/  MOV R110, R164 ;  /* 0x000000a4006e7202 */ /* 0x000fe40000000f00 */
[----:B------:R-:W-:Y:S02]  /*20fc0*/  LOP3.LUT R100, R100, UR24, R163, 0x96, !PT ;  /* 0x0000001864647c12 */ /* 0x000fe4000f8e96a3 */
[----:B------:R-:W-:-:S07]  /*20fd0*/  MOV R92, R162 ;  /* 0x000000a2005c7202 */ /* 0x000fce0000000f00 */
.L_x_3401:
[----:B------:R-:W-:Y:S05]  /*20fe0*/  BSYNC.RECONVERGENT B2 ;  /* 0x0000000000027941 */ /* 0x000fea0003800200 */
.L_x_3400:
        /* <DEDUP_REMOVED lines=20> */
.L_x_3407:
        /* <DEDUP_REMOVED lines=13> */
.L_x_3409:
[----:B------:R-:W-:Y:S05]  /*21200*/  BSYNC.RECONVERGENT B3 ;  /* 0x0000000000037941 */ /* 0x000fea0003800200 */
.L_x_3408:
        /* <DEDUP_REMOVED lines=51> */
[----:B------:R-:W-:Y:S02]  /*21540*/  HFMA2 R163, -RZ, RZ, 0, 0 ;  /* 0x00000000ffa37431 */ /* 0x000fe400000001ff */
[----:B------:R-:W-:-:S07]  /*21550*/  IMAD.MOV.U32 R92, RZ, RZ, R162 ;  /* 0x000000ffff5c7224 */ /* 0x000fce00078e00a2 */
.L_x_3406:
[----:B------:R-:W-:Y:S05]  /*21560*/  BSYNC.RECONVERGENT B2 ;  /* 0x0000000000027941 */ /* 0x000fea0003800200 */
.L_x_3405:
[----:B------:R-:W-:Y:S01]  /*21570*/  I2FP.F32.U32 R162, R111 ;  /* 0x0000006f00a27245 */ /* 0x000fe20000201000 */
[----:B------:R-:W-:Y:S01]  /*21580*/  HADD2.F32 R164, -RZ, R11.H0_H0 ;  /* 0x2000000bffa47230 */ /* 0x000fe20000004100 */
[----:B------:R-:W-:Y:S01]  /*21590*/  BSSY.RECONVERGENT B2, `(.L_x_3410) ;  /* 0x000005a000027945 */ /* 0x000fe20003800200 */
[----:B------:R-:W-:Y:S02]  /*215a0*/  MOV R165, 0x2 ;  /* 0x0000000200a57802 */ /* 0x000fe40000000f00 */
        /* <DEDUP_REMOVED lines=21> */
.L_x_3412:
        /* <DEDUP_REMOVED lines=13> */
.L_x_3414:
[----:B------:R-:W-:Y:S05]  /*217d0*/  BSYNC.RECONVERGENT B3 ;  /* 0x0000000000037941 */ /* 0x000fea0003800200 */
.L_x_3413:
        /* <DEDUP_REMOVED lines=53> */
.L_x_3411:
[----:B------:R-:W-:Y:S05]  /*21b30*/  BSYNC.RECONVERGENT B2 ;  /* 0x0000000000027941 */ /* 0x000fea0003800200 */
.L_x_3410:
        /* <DEDUP_REMOVED lines=20> */
.L_x_3417:
        /* <DEDUP_REMOVED lines=8> */
[----:B------:R-:W-:Y:S01]  /*21d00*/  @!P6 VIADD R97, R97, 0x1 ;  /* 0x000000016161e836 */ /* 0x000fe20000000000 */
[----:B------:R-:W-:Y:S02]  /*21d10*/  @!P6 IADD3 R100, PT, PT, R109, 0x1, RZ ;  /* 0x000000016d64e810 */ /* 0x000fe40007ffe0ff */
[----:B------:R-:W-:Y:S02]  /*21d20*/  @!P6 MOV R2, RZ ;  /* 0x000000ff0002e202 */ /* 0x000fe40000000f00 */
[----:B------:R-:W-:-:S13]  /*21d30*/  ISETP.NE.AND P0, PT, R97, RZ, !P6 ;  /* 0x000000ff6100720c */ /* 0x000fda0007705270 */
[----:B------:R-:W-:Y:S01]  /*21d40*/  @P0 IMAD.MOV R100, RZ, RZ, R109 ;  /* 0x000000ffff640224 */ /* 0x000fe200078e026d */
[----:B------:R-:W-:-:S03]  /*21d50*/  ISETP.NE.AND P0, PT, R99, RZ, PT ;  /* 0x000000ff6300720c */ /* 0x000fc60003f05270 */
[----:B------:R-:W-:-:S10]  /*21d60*/  @!P6 IMAD.MOV.U32 R109, RZ, RZ, R100 ;  /* 0x000000ffff6de224 */ /* 0x000fd400078e0064 */
.L_x_3419:
[----:B------:R-:W-:Y:S05]  /*21d70*/  BSYNC.RECONVERGENT B3 ;  /* 0x0000000000037941 */ /* 0x000fea0003800200 */
.L_x_3418:
        /* <DEDUP_REMOVED lines=53> */
.L_x_3416:
[----:B------:R-:W-:Y:S05]  /*220d0*/  BSYNC.RECONVERGENT B2 ;  /* 0x0000000000027941 */ /* 0x000fea0003800200 */
.L_x_3415:
        /* <DEDUP_REMOVED lines=18> */
.L_x_3339:
        /* <DEDUP_REMOVED lines=16> */
.L_x_3423:
        /* <DEDUP_REMOVED lines=8> */
[----:B------:R-:W-:Y:S01]  /*22380*/  @!P2 VIADD R94, R109, 0x1 ;  /* 0x000000016d5ea836 */ /* 0x000fe20000000000 */
[----:B------:R-:W-:Y:S02]  /*22390*/  @!P2 MOV R2, RZ ;  /* 0x000000ff0002a202 */ /* 0x000fe40000000f00 */
[----:B------:R-:W-:-:S13]  /*223a0*/  ISETP.NE.AND P3, PT, R97, RZ, !P2 ;  /* 0x000000ff6100720c */ /* 0x000fda0005765270 */
[----:B------:R-:W-:-:S05]  /*223b0*/  @P3 IADD3 R94, PT, PT, R109, RZ, RZ ;  /* 0x000000ff6d5e3210 */ /* 0x000fca0007ffe0ff */
[----:B------:R-:W-:-:S07]  /*223c0*/  @!P2 IMAD.MOV.U32 R109, RZ, RZ, R94 ;  /* 0x000000ffff6da224 */ /* 0x000fce00078e005e */
.L_x_3425:
[----:B------:R-:W-:Y:S05]  /*223d0*/  BSYNC.RECONVERGENT B3 ;  /* 0x0000000000037941 */ /* 0x000fea0003800200 */
.L_x_3424:
        /* <DEDUP_REMOVED lines=52> */
.L_x_3422:
[----:B------:R-:W-:Y:S05]  /*22720*/  BSYNC.RECONVERGENT B2 ;  /* 0x0000000000027941 */ /* 0x000fea0003800200 */
.L_x_3421:
[----:B------:R-:W0:Y:S01]  /*22730*/  LDC R94, c[0x0][0x408] ;  /* 0x00010200ff5e7b82 */ /* 0x000e220000000800 */
[----:B------:R-:W-:Y:S01]  /*22740*/  HFMA2 R151, -RZ, RZ, 0.1171875, 0 ;  /* 0x2f800000ff977431 */ /* 0x000fe200000001ff */
[----:B------:R-:W-:Y:S01]  /*22750*/  I2FP.F32.U32 R118, R93 ;  /* 0x0000005d00767245 */ /* 0x000fe20000201000 */
[----:B-----5:R-:W-:Y:S01]  /*22760*/  HADD2.F32 R93, -RZ, R88.H0_H0 ;  /* 0x20000058ff5d7230 */ /* 0x020fe20000004100 */
[----:B------:R-:W-:Y:S01]  /*22770*/  LOP3.LUT R159, R159, 0xffffffef, RZ, 0xc0, !PT ;  /* 0xffffffef9f9f7812 */ /* 0x000fe200078ec0ff */
[----:B------:R-:W-:Y:S01]  /*22780*/  @P1 HADD2.F32 R111, -RZ, R4.H0_H0 ;  /* 0x20000004ff6f1230 */ /* 0x000fe20000004100 */
[----:B------:R-:W-:Y:S01]  /*22790*/  BSSY.RECONVERGENT B2, `(.L_x_3426) ;  /* 0x0000059000027945 */ /* 0x000fe20003800200 */
[----:B------:R-:W-:Y:S01]  /*227a0*/  IMAD.MOV.U32 R136, RZ, RZ, 0x2 ;  /* 0x00000002ff887424 */ /* 0x000fe200078e00ff */
[----:B------:R-:W1:Y:S01]  /*227b0*/  LDC R95, c[0x0][0x404] ;  /* 0x00010100ff5f7b82 */ /* 0x000e620000000800 */
[----:B------:R-:W-:Y:S01]  /*227c0*/  FFMA.FTZ R118, R118, R151, 1.1641532182693481445e-10 ;  /* 0x2f00000076767423 */ /* 0x000fe20000010097 */
[----:B0-----:R-:W-:-:S04]  /*227d0*/  FMUL.FTZ R93, R93, R94 ;  /* 0x0000005e5d5d7220 */ /* 0x001fc80000410000 */
[----:B-1----:R-:W-:-:S04]  /*227e0*/  FSETP.GTU.FTZ.AND P2, PT, R118, R95, PT ;  /* 0x0000005f7600720b */ /* 0x002fc80003f5c000 */
        /* <DEDUP_REMOVED lines=16> */
.L_x_3428:
        /* <DEDUP_REMOVED lines=13> */
.L_x_3430:
[----:B------:R-:W-:Y:S05]  /*229c0*/  BSYNC.RECONVERGENT B3 ;  /* 0x0000000000037941 */ /* 0x000fea0003800200 */
.L_x_3429:
        /* <DEDUP_REMOVED lines=50> */
[----:B------:R-:W-:Y:S01]  /*22cf0*/  MOV R92, R136 ;  /* 0x00000088005c7202 */ /* 0x000fe20000000f00 */
[----:B------:R-:W-:Y:S01]  /*22d00*/  IMAD.MOV.U32 R136, RZ, RZ, RZ ;  /* 0x000000ffff887224 */ /* 0x000fe200078e00ff */
[----:B------:R-:W-:-:S07]  /*22d10*/  LOP3.LUT R100, R126, UR24, R137, 0x96, !PT ;  /* 0x000000187e647c12 */ /* 0x000fce000f8e9689 */
.L_x_3427:
[----:B------:R-:W-:Y:S05]  /*22d20*/  BSYNC.RECONVERGENT B2 ;  /* 0x0000000000027941 */ /* 0x000fea0003800200 */
.L_x_3426:
[----:B------:R-:W-:Y:S01]  /*22d30*/  I2FP.F32.U32 R126, R111 ;  /* 0x0000006f007e7245 */ /* 0x000fe20000201000 */
[----:B------:R-:W-:Y:S01]  /*22d40*/  HADD2.F32 R111, -RZ, R88.H1_H1 ;  /* 0x30000058ff6f7230 */ /* 0x000fe20000004100 */
[----:B------:R-:W-:Y:S01]  /*22d50*/  LOP3.LUT R159, R159, 0xfffffff7, RZ, 0xc0, !PT ;  /* 0xfffffff79f9f7812 */ /* 0x000fe200078ec0ff */
[----:B------:R-:W-:Y:S01]  /*22d60*/  @P1 HADD2.F32 R127, -RZ, R4.H1_H1 ;  /* 0x30000004ff7f1230 */ /* 0x000fe20000004100 */
[----:B------:R-:W-:Y:S01]  /*22d70*/  BSSY.RECONVERGENT B2, `(.L_x_3431) ;  /* 0x0000058000027945 */ /* 0x000fe20003800200 */
[----:B------:R-:W-:Y:S01]  /*22d80*/  FFMA.FTZ R126, R126, R151, 1.1641532182693481445e-10 ;  /* 0x2f0000007e7e7423 */ /* 0x000fe20000010097 */
[----:B------:R-:W-:Y:S01]  /*22d90*/  FMUL.FTZ R111, R111, R94 ;  /* 0x0000005e6f6f7220 */ /* 0x000fe20000410000 */
[----:B------:R-:W-:-:S03]  /*22da0*/  HFMA2 R137, -RZ, RZ, 0, 1.1920928955078125e-07 ;  /* 0x00000002ff897431 */ /* 0x000fc600000001ff */
[----:B------:R-:W-:-:S04]  /*22db0*/  FSETP.GTU.FTZ.AND P2, PT, R126, R95, PT ;  /* 0x0000005f7e00720b */ /* 0x000fc80003f5c000 */
[----:B------:R-:W-:Y:S01]  /*22dc0*/  FSEL R126, R111, RZ, !P2 ;  /* 0x000000ff6f7e7208 */ /* 0x000fe20005000000 */
[----:B------:R-:W-:Y:S01]  /*22dd0*/  IMAD.MOV.U32 R111, RZ, RZ, R110 ;  /* 0x000000ffff6f7224 */ /* 0x000fe200078e006e */
        /* <DEDUP_REMOVED lines=14> */
.L_x_3433:
        /* <DEDUP_REMOVED lines=13> */
.L_x_3435:
[----:B------:R-:W-:Y:S05]  /*22f90*/  BSYNC.RECONVERGENT B3 ;  /* 0x0000000000037941 */ /* 0x000fea0003800200 */
.L_x_3434:
        /* <DEDUP_REMOVED lines=53> */
.L_x_3432:
[----:B------:R-:W-:Y:S05]  /*232f0*/  BSYNC.RECONVERGENT B2 ;  /* 0x0000000000027941 */ /* 0x000fea0003800200 */
.L_x_3431:
[----:B------:R-:W-:Y:S01]  /*23300*/  I2FP.F32.U32 R136, R111 ;  /* 0x0000006f00887245 */ /* 0x000fe20000201000 */
[----:B------:R-:W-:Y:S01]  /*23310*/  HADD2.F32 R111, -RZ, R89.H0_H0 ;  /* 0x20000059ff6f7230 */ /* 0x000fe20000004100 */
[----:B------:R-:W-:Y:S01]  /*23320*/  LOP3.LUT R159, R159, 0xfffffffb, RZ, 0xc0, !PT ;  /* 0xfffffffb9f9f7812 */ /* 0x000fe200078ec0ff */
[----:B------:R-:W-:Y:S01]  /*23330*/  @P1 HADD2.F32 R146, -RZ, R5.H0_H0 ;  /* 0x20000005ff921230 */ /* 0x000fe20000004100 */
[----:B------:R-:W-:Y:S01]  /*23340*/  BSSY.RECONVERGENT B2, `(.L_x_3436) ;  /* 0x0000058000027945 */ /* 0x000fe20003800200 */
[----:B------:R-:W-:Y:S01]  /*23350*/  FFMA.FTZ R136, R136, R151, 1.1641532182693481445e-10 ;  /* 0x2f00000088887423 */ /* 0x000fe20000010097 */
[----:B------:R-:W-:-:S04]  /*23360*/  FMUL.FTZ R111, R111, R94 ;  /* 0x0000005e6f6f7220 */ /* 0x000fc80000410000 */
[----:B------:R-:W-:-:S04]  /*23370*/  FSETP.GTU.FTZ.AND P2, PT, R136, R95, PT ;  /* 0x0000005f8800720b */ /* 0x000fc80003f5c000 */
[----:B------:R-:W-:Y:S02]  /*23380*/  FSEL R127, R111, RZ, !P2 ;  /* 0x000000ff6f7f7208 */ /* 0x000fe40005000000 */
[----:B------:R-:W-:Y:S02]  /*23390*/  PLOP3.LUT P3, PT, P2, PT, PT, 0x8, 0x80 ;  /* 0x000000000080781c */ /* 0x000fe4000176e170 */
[----:B------:R-:W-:Y:S01]  /*233a0*/  ISETP.NE.AND P2, PT, R137, 0x1, PT ;  /* 0x000000018900780c */ /* 0x000fe20003f45270 */
[----:B------:R-:W-:Y:S01]  /*233b0*/  @P1 FADD.FTZ R127, R146, R127 ;  /* 0x0000007f927f1221 */ /* 0x000fe20000010000 */
[----:B------:R-:W-:Y:S01]  /*233c0*/  IMAD.MOV.U32 R146, RZ, RZ, 0x2 ;  /* 0x00000002ff927424 */ /* 0x000fe200078e00ff */
[----:B------:R-:W-:-:S03]  /*233d0*/  MOV R111, R110 ;  /* 0x0000006e006f7202 */ /* 0x000fc60000000f00 */
        /* <DEDUP_REMOVED lines=11> */
.L_x_3438:
        /* <DEDUP_REMOVED lines=13> */
.L_x_3440:
[----:B------:R-:W-:Y:S05]  /*23560*/  BSYNC.RECONVERGENT B3 ;  /* 0x0000000000037941 */ /* 0x000fea0003800200 */
.L_x_3439:
        /* <DEDUP_REMOVED lines=53> */
.L_x_3437:
[----:B------:R-:W-:Y:S05]  /*238c0*/  BSYNC.RECONVERGENT B2 ;  /* 0x0000000000027941 */ /* 0x000fea0003800200 */
.L_x_3436:
        /* <DEDUP_REMOVED lines=25> */
.L_x_3443:
        /* <DEDUP_REMOVED lines=13> */
.L_x_3445:
[----:B------:R-:W-:Y:S05]  /*23b30*/  BSYNC.RECONVERGENT B3 ;  /* 0x0000000000037941 */ /* 0x000fea0003800200 */
.L_x_3444:
        /* <DEDUP_REMOVED lines=53> */
.L_x_3442:
[----:B------:R-:W-:Y:S05]  /*23e90*/  BSYNC.RECONVERGENT B2 ;  /* 0x0000000000027941 */ /* 0x000fea0003800200 */
.L_x_3441:
[----:B------:R-:W-:Y:S01]  /*23ea0*/  I2FP.F32.U32 R146, R111 ;  /* 0x0000006f00927245 */ /* 0x000fe20000201000 */
[----:B------:R-:W-:Y:S01]  /*23eb0*/  HADD2.F32 R111, -RZ, R90.H0_H0 ;  /* 0x2000005aff6f7230 */ /* 0x000fe20000004100 */
[----:B------:R-:W-:Y:S01]  /*23ec0*/  ISETP.NE.AND P3, PT, R147, 0x1, PT ;  /* 0x000000019300780c */ /* 0x000fe20003f65270 */
[----:B------:R-:W-:Y:S01]  /*23ed0*/  @P1 HADD2.F32 R158, -RZ, R6.H0_H0 ;  /* 0x20000006ff9e1230 */ /* 0x000fe20000004100 */
        /* <DEDUP_REMOVED lines=19> */
.L_x_3448:
        /* <DEDUP_REMOVED lines=13> */
.L_x_3450:
[----:B------:R-:W-:Y:S05]  /*240e0*/  BSYNC.RECONVERGENT B3 ;  /* 0x0000000000037941 */ /* 0x000fea0003800200 */
.L_x_3449:
        /* <DEDUP_REMOVED lines=51> */
[----:B------:R-:W-:Y:S02]  /*24420*/  LOP3.LUT R100, R146, UR24, R163, 0x96, !PT ;  /* 0x0000001892647c12 */ /* 0x000fe4000f8e96a3 */
[----:B------:R-:W-:-:S07]  /*24430*/  MOV R92, R162 ;  /* 0x000000a2005c7202 */ /* 0x000fce0000000f00 */
.L_x_3447:
[----:B------:R-:W-:Y:S05]  /*24440*/  BSYNC.RECONVERGENT B2 ;  /* 0x0000000000027941 */ /* 0x000fea0003800200 */
.L_x_3446:
[----:B------:R-:W-:Y:S01]  /*24450*/  I2FP.F32.U32 R146, R111 ;  /* 0x0000006f00927245 */ /* 0x000fe20000201000 */
[----:B------:R-:W-:Y:S01]  /*24460*/  HADD2.F32 R111, -RZ, R90.H1_H1 ;  /* 0x3000005aff6f7230 */ /* 0x000fe20000004100 */
[----:B------:R-:W-:Y:S01]  /*24470*/  ISETP.NE.AND P4, PT, R161, 0x1, PT ;  /* 0x00000001a100780c */ /* 0x000fe20003f85270 */
        /* <DEDUP_REMOVED lines=20> */
.L_x_3453:
        /* <DEDUP_REMOVED lines=13> */
.L_x_3455:
[----:B------:R-:W-:Y:S05]  /*24690*/  BSYNC.RECONVERGENT B3 ;  /* 0x0000000000037941 */ /* 0x000fea0003800200 */
.L_x_3454:
        /* <DEDUP_REMOVED lines=53> */
.L_x_3452:
[----:B------:R-:W-:Y:S05]  /*249f0*/  BSYNC.RECONVERGENT B2 ;  /* 0x0000000000027941 */ /* 0x000fea0003800200 */
.L_x_3451:
[----:B------:R-:W-:Y:S01]  /*24a00*/  I2FP.F32.U32 R162, R111 ;  /* 0x0000006f00a27245 */ /* 0x000fe20000201000 */
[----:B------:R-:W-:Y:S01]  /*24a10*/  HADD2.F32 R111, -RZ, R91.H0_H0 ;  /* 0x2000005bff6f7230 */ /* 0x000fe20000004100 */
[----:B------:R-:W-:Y:S01]  /*24a20*/  ISETP.NE.AND P5, PT, R163, 0x1, PT ;  /* 0x00000001a300780c */ /* 0x000fe20003fa5270 */
[----:B------:R-:W-:Y:S01]  /*24a30*/  @P1 HADD2.F32 R164, -RZ, R7.H0_H0 ;  /* 0x20000007ffa41230 */ /* 0x000fe20000004100 */
[----:B------:R-:W-:Y:S01]  /*24a40*/  BSSY.RECONVERGENT B2, `(.L_x_3456) ;  /* 0x0000056000027945 */ /* 0x000fe20003800200 */
[----:B------:R-:W-:Y:S01]  /*24a50*/  FFMA.FTZ R162, R162, R151, 1.1641532182693481445e-10 ;  /* 0x2f000000a2a27423 */ /* 0x000fe20000010097 */
[----:B------:R-:W-:Y:S01]  /*24a60*/  FMUL.FTZ R111, R111, R94 ;  /* 0x0000005e6f6f7220 */ /* 0x000fe20000410000 */
[----:B------:R-:W-:-:S03]  /*24a70*/  MOV R161, R110 ;  /* 0x0000006e00a17202 */ /* 0x000fc60000000f00 */
        /* <DEDUP_REMOVED lines=15> */
.L_x_3458:
        /* <DEDUP_REMOVED lines=13> */
.L_x_3460:
[----:B------:R-:W-:Y:S05]  /*24c40*/  BSYNC.RECONVERGENT B3 ;  /* 0x0000000000037941 */ /* 0x000fea0003800200 */
.L_x_3459:
        /* <DEDUP_REMOVED lines=53> */
.L_x_3457:
[----:B------:R-:W-:Y:S05]  /*24fa0*/  BSYNC.RECONVERGENT B2 ;  /* 0x0000000000027941 */ /* 0x000fea0003800200 */
.L_x_3456:
        /* <DEDUP_REMOVED lines=14> */
.L_x_3420:
        /* <DEDUP_REMOVED lines=43> */
.L_x_3461:
[----:B------:R-:W-:Y:S01]  /*25340*/  IMAD.MOV.U32 R157, RZ, RZ, R92 ;  /* 0x000000ffff9d7224 */ /* 0x000fe200078e005c */
[----:B------:R-:W-:-:S07]  /*25350*/  IADD3 R0, PT, PT, R0, 0x20, RZ ;  /* 0x0000002000007810 */ /* 0x000fce0007ffe0ff */
.L_x_3338:
[----:B------:R-:W-:Y:S05]  /*25360*/  BSYNC.RECONVERGENT B1 ;  /* 0x0000000000017941 */ /* 0x000fea0003800200 */
.L_x_3337:
        /* <DEDUP_REMOVED lines=35> */
.L_x_3467:
        /* <DEDUP_REMOVED lines=13> */
.L_x_3469:
[----:B------:R-:W-:Y:S05]  /*25670*/  BSYNC.RECONVERGENT B3 ;  /* 0x0000000000037941 */ /* 0x000fea0003800200 */
.L_x_3468:
        /* <DEDUP_REMOVED lines=52> */
.L_x_3466:
[----:B------:R-:W-:Y:S05]  /*259c0*/  BSYNC.RECONVERGENT B2 ;  /* 0x0000000000027941 */ /* 0x000fea0003800200 */
.L_x_3465:
        /* <DEDUP_REMOVED lines=25> */
.L_x_3472:
        /* <DEDUP_REMOVED lines=13> */
.L_x_3474:
[----:B------:R-:W-:Y:S05]  /*25c30*/  BSYNC.RECONVERGENT B3 ;  /* 0x0000000000037941 */ /* 0x000fea0003800200 */
.L_x_3473:
        /* <DEDUP_REMOVED lines=51> */
[----:B------:R-:W-:-:S07]  /*25f70*/  HFMA2 R105, -RZ, RZ, 0, 0 ;  /* 0x00000000ff697431 */ /* 0x000fce00000001ff */
.L_x_3471:
[----:B------:R-:W-:Y:S05]  /*25f80*/  BSYNC.RECONVERGENT B2 ;  /* 0x0000000000027941 */ /* 0x000fea0003800200 */
.L_x_3470:
        /* <DEDUP_REMOVED lines=25> */
.L_x_3477:
        /* <DEDUP_REMOVED lines=13> */
.L_x_3479:
[----:B------:R-:W-:Y:S05]  /*261f0*/  BSYNC.RECONVERGENT B3 ;  /* 0x0000000000037941 */ /* 0x000fea0003800200 */
.L_x_3478:
        /* <DEDUP_REMOVED lines=52> */
.L_x_3476:
[----:B------:R-:W-:Y:S05]  /*26540*/  BSYNC.RECONVERGENT B2 ;  /* 0x0000000000027941 */ /* 0x000fea0003800200 */
.L_x_3475:
        /* <DEDUP_REMOVED lines=22> */
.L_x_3482:
        /* <DEDUP_REMOVED lines=13> */
.L_x_3484:
[----:B------:R-:W-:Y:S05]  /*26780*/  BSYNC.RECONVERGENT B3 ;  /* 0x0000000000037941 */ /* 0x000fea0003800200 */
.L_x_3483:
        /* <DEDUP_REMOVED lines=52> */
.L_x_3481:
[----:B------:R-:W-:Y:S05]  /*26ad0*/  BSYNC.RECONVERGENT B2 ;  /* 0x0000000000027941 */ /* 0x000fea0003800200 */
.L_x_3480:
        /* <DEDUP_REMOVED lines=25> */
.L_x_3487:
        /* <DEDUP_REMOVED lines=13> */
.L_x_3489:
[----:B------:R-:W-:Y:S05]  /*26d40*/  BSYNC.RECONVERGENT B3 ;  /* 0x0000000000037941 */ /* 0x000fea0003800200 */
.L_x_3488:
        /* <DEDUP_REMOVED lines=47> */
[----:B------:R-:W-:Y:S02]  /*27040*/  HFMA2 R103, -RZ, RZ, 0, 0 ;  /* 0x00000000ff677431 */ /* 0x000fe400000001ff */
[----:B------:R-:W-:Y:S01]  /*27050*/  IMAD.WIDE.U32 R104, R104, -0x2daee0ad, RZ ;  /* 0xd2511f5368687825 */ /* 0x000fe200078e00ff */
[----:B------:R-:W-:-:S03]  /*27060*/  LOP3.LUT R99, R102, UR23, R111, 0x96, !PT ;  /* 0x0000001766637c12 */ /* 0x000fc6000f8e966f */
[----:B------:R-:W-:Y:S01]  /*27070*/  IMAD.MOV.U32 R92, RZ, RZ, R104 ;  /* 0x000000ffff5c7224 */ /* 0x000fe200078e0068 */
[----:B------:R-:W-:-:S07]  /*27080*/  LOP3.LUT R100, R100, UR24, R105, 0x96, !PT ;  /* 0x0000001864647c12 */ /* 0x000fce000f8e9669 */
.L_x_3486:
[----:B------:R-:W-:Y:S05]  /*27090*/  BSYNC.RECONVERGENT B2 ;  /* 0x0000000000027941 */ /* 0x000fea0003800200 */
.L_x_3485:
        /* <DEDUP_REMOVED lines=22> */
.L_x_3492:
        /* <DEDUP_REMOVED lines=13> */
.L_x_3494:
[----:B------:R-:W-:Y:S05]  /*272d0*/  BSYNC.RECONVERGENT B3 ;  /* 0x0000000000037941 */ /* 0x000fea0003800200 */
.L_x_3493:
        /* <DEDUP_REMOVED lines=49> */
[----:B------:R-:W-:Y:S01]  /*275f0*/  MOV R102, R92 ;  /* 0x0000005c00667202 */ /* 0x000fe20000000f00 */
[----:B------:R-:W-:Y:S01]  /*27600*/  IMAD.MOV.U32 R92, RZ, RZ, R104 ;  /* 0x000000ffff5c7224 */ /* 0x000fe200078e0068 */
[----:B------:R-:W-:-:S07]  /*27610*/  LOP3.LUT R100, R100, UR24, R105, 0x96, !PT ;  /* 0x0000001864647c12 */ /* 0x000fce000f8e9669 */
.L_x_3491:
[----:B------:R-:W-:Y:S05]  /*27620*/  BSYNC.RECONVERGENT B2 ;  /* 0x0000000000027941 */ /* 0x000fea0003800200 */
.L_x_3490:
        /* <DEDUP_REMOVED lines=25> */
.L_x_3497:
        /* <DEDUP_REMOVED lines=13> */
.L_x_3499:
[----:B------:R-:W-:Y:S05]  /*27890*/  BSYNC.RECONVERGENT B3 ;  /* 0x0000000000037941 */ /* 0x000fea0003800200 */
.L_x_3498:
        /* <DEDUP_REMOVED lines=52> */
.L_x_3496:
[----:B------:R-:W-:Y:S05]  /*27be0*/  BSYNC.RECONVERGENT B2 ;  /* 0x0000000000027941 */ /* 0x000fea0003800200 */
.L_x_3495:
        /* <DEDUP_REMOVED lines=22> */
.L_x_3502:
        /* <DEDUP_REMOVED lines=13> */
.L_x_3504:
[----:B------:R-:W-:Y:S05]  /*27e20*/  BSYNC.RECONVERGENT B3 ;  /* 0x0000000000037941 */ /* 0x000fea0003800200 */
.L_x_3503:
        /* <DEDUP_REMOVED lines=52> */
.L_x_3501:
[----:B------:R-:W-:Y:S05]  /*28170*/  BSYNC.RECONVERGENT B2 ;  /* 0x0000000000027941 */ /* 0x000fea0003800200 */
.L_x_3500:
[----:B------:R-:W-:Y:S01]  /*28180*/  I2FP.F32.U32 R102, R101 ;  /* 0x0000006500667245 */ /* 0x000fe20000201000 */
[----:B------:R-:W-:Y:S01]  /*28190*/  HADD2.F32 R104, -RZ, R9.H1_H1 ;  /* 0x30000009ff687230 */ /* 0x000fe20000004100 */
[----:B------:R-:W-:Y:S01]  /*281a0*/  BSSY.RECONVERGENT B2, `(.L_x_3505) ;  /* 0x0000059000027945 */ /* 0x000fe20003800200 */
[----:B------:R-:W-:Y:S01]  /*281b0*/  @P1 HADD2.F32 R138, -RZ, R5.H1_H1 ;  /* 0x30000005ff8a1230 */ /* 0x000fe20000004100 */
[----:B------:R-:W-:Y:S01]  /*281c0*/  MOV R101, R110 ;  /* 0x0000006e00657202 */ /* 0x000fe20000000f00 */
        /* <DEDUP_REMOVED lines=20> */
.L_x_3507:
        /* <DEDUP_REMOVED lines=13> */
.L_x_3509:
[----:B------:R-:W-:Y:S05]  /*283e0*/  BSYNC.RECONVERGENT B3 ;  /* 0x0000000000037941 */ /* 0x000fea0003800200 */
.L_x_3508:
        /* <DEDUP_REMOVED lines=52> */
.L_x_3506:
[----:B------:R-:W-:Y:S05]  /*28730*/  BSYNC.RECONVERGENT B2 ;  /* 0x0000000000027941 */ /* 0x000fea0003800200 */
.L_x_3505:
        /* <DEDUP_REMOVED lines=20> */
.L_x_3512:
        /* <DEDUP_REMOVED lines=13> */
.L_x_3514:
[----:B------:R-:W-:Y:S05]  /*28950*/  BSYNC.RECONVERGENT B3 ;  /* 0x0000000000037941 */ /* 0x000fea0003800200 */
.L_x_3513:
        /* <DEDUP_REMOVED lines=52> */
.L_x_3511:
[----:B------:R-:W-:Y:S05]  /*28ca0*/  BSYNC.RECONVERGENT B2 ;  /* 0x0000000000027941 */ /* 0x000fea0003800200 */
.L_x_3510:
        /* <DEDUP_REMOVED lines=13> */
[----:B------:R-:W-:Y:S01]  /*28d80*/  MOV R148, 0x2 ;  /* 0x0000000200947802 */ /* 0x000fe20000000f00 */
        /* <DEDUP_REMOVED lines=11> */
.L_x_3517:
        /* <DEDUP_REMOVED lines=13> */
.L_x_3519:
[----:B------:R-:W-:Y:S05]  /*28f10*/  BSYNC.RECONVERGENT B3 ;  /* 0x0000000000037941 */ /* 0x000fea0003800200 */
.L_x_3518:
        /* <DEDUP_REMOVED lines=53> */
.L_x_3516:
[----:B------:R-:W-:Y:S05]  /*29270*/  BSYNC.RECONVERGENT B2 ;  /* 0x0000000000027941 */ /* 0x000fea0003800200 */
.L_x_3515:
        /* <DEDUP_REMOVED lines=20> */
.L_x_3522:
        /* <DEDUP_REMOVED lines=13> */
.L_x_3524:
[----:B------:R-:W-:Y:S05]  /*29490*/  BSYNC.RECONVERGENT B3 ;  /* 0x0000000000037941 */ /* 0x000fea0003800200 */
.L_x_3523:
        /* <DEDUP_REMOVED lines=51> */
[----:B------:R-:W-:Y:S01]  /*297d0*/  IMAD.MOV.U32 R149, RZ, RZ, RZ ;  /* 0x000000ffff957224 */ /* 0x000fe200078e00ff */
[----:B------:R-:W-:-:S07]  /*297e0*/  MOV R92, R148 ;  /* 0x00000094005c7202 */ /* 0x000fce0000000f00 */
.L_x_3521:
[----:B------:R-:W-:Y:S05]  /*297f0*/  BSYNC.RECONVERGENT B2 ;  /* 0x0000000000027941 */ /* 0x000fea0003800200 */
.L_x_3520:
        /* <DEDUP_REMOVED lines=25> */
.L_x_3527:
        /* <DEDUP_REMOVED lines=13> */
.L_x_3529:
[----:B------:R-:W-:Y:S05]  /*29a60*/  BSYNC.RECONVERGENT B3 ;  /* 0x0000000000037941 */ /* 0x000fea0003800200 */
.L_x_3528:
        /* <DEDUP_REMOVED lines=53> */
.L_x_3526:
[----:B------:R-:W-:Y:S05]  /*29dc0*/  BSYNC.RECONVERGENT B2 ;  /* 0x0000000000027941 */ /* 0x000fea0003800200 */
.L_x_3525:
        /* <DEDUP_REMOVED lines=20> */
.L_x_3532:
        /* <DEDUP_REMOVED lines=13> */
.L_x_3534:
[----:B------:R-:W-:Y:S05]  /*29fe0*/  BSYNC.RECONVERGENT B3 ;  /* 0x0000000000037941 */ /* 0x000fea0003800200 */
.L_x_3533:
        /* <DEDUP_REMOVED lines=53> */
.L_x_3531:
[----:B------:R-:W-:Y:S05]  /*2a340*/  BSYNC.RECONVERGENT B2 ;  /* 0x0000000000027941 */ /* 0x000fea0003800200 */
.L_x_3530:
        /* <DEDUP_REMOVED lines=25> */
.L_x_3537:
        /* <DEDUP_REMOVED lines=13> */
.L_x_3539:
[----:B------:R-:W-:Y:S05]  /*2a5b0*/  BSYNC.RECONVERGENT B3 ;  /* 0x0000000000037941 */ /* 0x000fea0003800200 */
.L_x_3538:
        /* <DEDUP_REMOVED lines=49> */
[----:B------:R-:W-:Y:S02]  /*2a8d0*/  IMAD.MOV.U32 R92, RZ, RZ, R164 ;  /* 0x000000ffff5c7224 */ /* 0x000fe400078e00a4 */
[----:B------:R-:W-:Y:S02]  /*2a8e0*/  HFMA2 R164, -RZ, RZ, 0, 0 ;  /* 0x00000000ffa47431 */ /* 0x000fe400000001ff */
[----:B------:R-:W-:Y:S01]  /*2a8f0*/  IMAD.MOV.U32 R110, RZ, RZ, R166 ;  /* 0x000000ffff6e7224 */ /* 0x000fe200078e00a6 */
[----:B------:R-:W-:-:S07]  /*2a900*/  LOP3.LUT R100, R162, UR24, R165, 0x96, !PT ;  /* 0x00000018a2647c12 */ /* 0x000fce000f8e96a5 */
.L_x_3536:
[----:B------:R-:W-:Y:S05]  /*2a910*/  BSYNC.RECONVERGENT B2 ;  /* 0x0000000000027941 */ /* 0x000fea0003800200 */
.L_x_3535:
        /* <DEDUP_REMOVED lines=20> */
.L_x_3542:
        /* <DEDUP_REMOVED lines=15> */
.L_x_3544:
[----:B------:R-:W-:Y:S05]  /*2ab50*/  BSYNC.RECONVERGENT B3 ;  /* 0x0000000000037941 */ /* 0x000fea0003800200 */
.L_x_3543:
        /* <DEDUP_REMOVED lines=53> */
.L_x_3541:
[----:B------:R-:W-:Y:S05]  /*2aeb0*/  BSYNC.RECONVERGENT B2 ;  /* 0x0000000000027941 */ /* 0x000fea0003800200 */
.L_x_3540:
[----:B------:R-:W-:Y:S01]  /*2aec0*/  I2FP.F32.U32 R152, R152 ;  /* 0x0000009800987245 */ /* 0x000fe20000201000 */
[----:B------:R-:W-:Y:S01]  /*2aed0*/  HADD2.F32 R162, -RZ, R11.H1_H1 ;  /* 0x3000000bffa27230 */ /* 0x000fe20000004100 */
[----:B------:R-:W-:Y:S02]  /*2aee0*/  PRMT R89, R155, 0x5410, R89 ;  /* 0x000054109b597816 */ /* 0x000fe40000000059 */
[----:B------:R-:W-:Y:S01]  /*2aef0*/  PRMT R90, R157, 0x5410, R90 ;  /* 0x000054109d5a7816 */ /* 0x000fe2000000005a */
[----:B------:R-:W-:Y:S01]  /*2af00*/  FFMA.FTZ R95, R152, R95, 1.1641532182693481445e-10 ;  /* 0x2f000000985f7423 */ /* 0x000fe2000001005f */
[----:B------:R-:W-:Y:S01]  /*2af10*/  FMUL.FTZ R162, R162, R93 ;  /* 0x0000005da2a27220 */ /* 0x000fe20000410000 */
[----:B------:R-:W-:Y:S01]  /*2af20*/  @P1 HADD2.F32 R152, -RZ, R7.H1_H1 ;  /* 0x30000007ff981230 */ /* 0x000fe20000004100 */
[----:B------:R-:W-:Y:S01]  /*2af30*/  PRMT R88, R158, 0x5410, R88 ;  /* 0x000054109e587816 */ /* 0x000fe20000000058 */
[----:B------:R-:W-:Y:S01]  /*2af40*/  IMAD.MOV.U32 R157, RZ, RZ, R92 ;  /* 0x000000ffff9d7224 */ /* 0x000fe200078e005c */
        /* <DEDUP_REMOVED lines=10> */
.L_x_3464:
[----:B------:R-:W-:Y:S01]  /*2aff0*/  ISETP.NE.AND P2, PT, R111, 0x1, PT ;  /* 0x000000016f00780c */ /* 0x000fe20003f45270 */
[----:B------:R-:W-:Y:S01]  /*2b000*/  BSSY.RECONVERGENT B2, `(.L_x_3546) ;  /* 0x0000051000027945 */ /* 0x000fe20003800200 */
[----:B------:R-:W-:Y:S02]  /*2b010*/  HFMA2 R129, -RZ, RZ, 0, 1.1920928955078125e-07 ;  /* 0x00000002ff817431 */ /* 0x000fe400000001ff */
[----:B0-----:R-:W-:Y:S01]  /*2b020*/  IMAD.MOV.U32 R92, RZ, RZ, R110 ;  /* 0x000000ffff5c7224 */ /* 0x001fe200078e006e */
[----:B------:R-:W-:-:S08]  /*2b030*/  MOV R94, R157 ;  /* 0x0000009d005e7202 */ /* 0x000fd00000000f00 */
        /* <DEDUP_REMOVED lines=11> */
.L_x_3548:
        /* <DEDUP_REMOVED lines=13> */
.L_x_3550:
[----:B------:R-:W-:Y:S05]  /*2b1c0*/  BSYNC.RECONVERGENT B3 ;  /* 0x0000000000037941 */ /* 0x000fea0003800200 */
.L_x_3549:
        /* <DEDUP_REMOVED lines=49> */
[----:B------:R-:W-:Y:S01]  /*2b4e0*/  HFMA2 R129, -RZ, RZ, 0, 0 ;  /* 0x00000000ff817431 */ /* 0x000fe200000001ff */
[----:B------:R-:W-:Y:S01]  /*2b4f0*/  MOV R94, R128 ;  /* 0x00000080005e7202 */ /* 0x000fe20000000f00 */
[----:B------:R-:W-:-:S07]  /*2b500*/  IMAD.MOV.U32 R92, RZ, RZ, R157 ;  /* 0x000000ffff5c7224 */ /* 0x000fce00078e009d */
.L_x_3547:
[----:B------:R-:W-:Y:S05]  /*2b510*/  BSYNC.RECONVERGENT B2 ;  /* 0x0000000000027941 */ /* 0x000fea0003800200 */
.L_x_3546:
[----:B------:R-:W0:Y:S01]  /*2b520*/  LDC R93, c[0x0][0x408] ;  /* 0x00010200ff5d7b82 */ /* 0x000e220000000800 */
[----:B------:R-:W-:Y:S01]  /*2b530*/  I2FP.F32.U32 R111, R92 ;  /* 0x0000005c006f7245 */ /* 0x000fe20000201000 */
[----:B------:R-:W-:Y:S01]  /*2b540*/  IMAD.MOV.U32 R152, RZ, RZ, 0x2f800000 ;  /* 0x2f800000ff987424 */ /* 0x000fe200078e00ff */
[----:B------:R-:W-:Y:S01]  /*2b550*/  LOP3.LUT R159, R159, 0xffffffef, RZ, 0xc0, !PT ;  /* 0xffffffef9f9f7812 */ /* 0x000fe200078ec0ff */
[----:B-----5:R-:W-:Y:S01]  /*2b560*/  HADD2.F32 R128, -RZ, R88.H0_H0 ;  /* 0x20000058ff807230 */ /* 0x020fe20000004100 */
[----:B------:R-:W-:Y:S01]  /*2b570*/  BSSY.RECONVERGENT B2, `(.L_x_3551) ;  /* 0x000005a000027945 */ /* 0x000fe20003800200 */
[----:B------:R-:W-:Y:S01]  /*2b580*/  FFMA.FTZ R92, R111, R152, 1.1641532182693481445e-10 ;  /* 0x2f0000006f5c7423 */ /* 0x000fe20000010098 */
[----:B------:R-:W-:Y:S01]  /*2b590*/  @P1 HADD2.F32 R138, -RZ, R4.H0_H0 ;  /* 0x20000004ff8a1230 */ /* 0x000fe20000004100 */
[----:B------:R-:W1:Y:S01]  /*2b5a0*/  LDC R95, c[0x0][0x404] ;  /* 0x00010100ff5f7b82 */ /* 0x000e620000000800 */
[----:B------:R-:W-:Y:S02]  /*2b5b0*/  IMAD.MOV.U32 R111, RZ, RZ, R110 ;  /* 0x000000ffff6f7224 */ /* 0x000fe400078e006e */
[----:B0-----:R-:W-:Y:S01]  /*2b5c0*/  FMUL.FTZ R128, R128, R93 ;  /* 0x0000005d80807220 */ /* 0x001fe20000410000 */
[----:B-1----:R-:W-:-:S04]  /*2b5d0*/  FSETP.GTU.FTZ.AND P2, PT, R92, R95, PT ;  /* 0x0000005f5c00720b */ /* 0x002fc80003f5c000 */
[----:B------:R-:W-:Y:S02]  /*2b5e0*/  FSEL R119, R128, RZ, !P2 ;  /* 0x000000ff80777208 */ /* 0x000fe40005000000 */
[----:B------:R-:W-:Y:S02]  /*2b5f0*/  PLOP3.LUT P3, PT, P2, PT, PT, 0x8, 0x80 ;  /* 0x000000000080781c */ /* 0x000fe4000176e170 */
[----:B------:R-:W-:Y:S01]  /*2b600*/  ISETP.NE.AND P2, PT, R129, 0x1, PT ;  /* 0x000000018100780c */ /* 0x000fe20003f45270 */
[----:B------:R-:W-:Y:S01]  /*2b610*/  @P1 FADD.FTZ R119, R138, R119 ;  /* 0x000000778a771221 */ /* 0x000fe20000010000 */
[----:B------:R-:W-:-:S04]  /*2b620*/  MOV R138, 0x2 ;  /* 0x00000002008a7802 */ /* 0x000fc80000000f00 */
        /* <DEDUP_REMOVED lines=11> */
.L_x_3553:
        /* <DEDUP_REMOVED lines=13> */
.L_x_3555:
[----:B------:R-:W-:Y:S05]  /*2b7b0*/  BSYNC.RECONVERGENT B3 ;  /* 0x0000000000037941 */ /* 0x000fea0003800200 */
.L_x_3554:
        /* <DEDUP_REMOVED lines=53> */
.L_x_3552:
[----:B------:R-:W-:Y:S05]  /*2bb10*/  BSYNC.RECONVERGENT B2 ;  /* 0x0000000000027941 */ /* 0x000fea0003800200 */
.L_x_3551:
        /* <DEDUP_REMOVED lines=25> */
.L_x_3558:
        /* <DEDUP_REMOVED lines=13> */
.L_x_3560:
[----:B------:R-:W-:Y:S05]  /*2bd80*/  BSYNC.RECONVERGENT B3 ;  /* 0x0000000000037941 */ /* 0x000fea0003800200 */
.L_x_3559:
        /* <DEDUP_REMOVED lines=53> */
.L_x_3557:
[----:B------:R-:W-:Y:S05]  /*2c0e0*/  BSYNC.RECONVERGENT B2 ;  /* 0x0000000000027941 */ /* 0x000fea0003800200 */
.L_x_3556:
[----:B------:R-:W-:Y:S01]  /*2c0f0*/  I2FP.F32.U32 R111, R111 ;  /* 0x0000006f006f7245 */ /* 0x000fe20000201000 */
[----:B------:R-:W-:Y:S01]  /*2c100*/  HADD2.F32 R148, -RZ, R89.H0_H0 ;  /* 0x20000059ff947230 */ /* 0x000fe20000004100 */
[----:B------:R-:W-:Y:S01]  /*2c110*/  LOP3.LUT R159, R159, 0xfffffffb, RZ, 0xc0, !PT ;  /* 0xfffffffb9f9f7812 */ /* 0x000fe200078ec0ff */
        /* <DEDUP_REMOVED lines=22> */
.L_x_3563:
        /* <DEDUP_REMOVED lines=13> */
.L_x_3565:
[----:B------:R-:W-:Y:S05]  /*2c350*/  BSYNC.RECONVERGENT B3 ;  /* 0x0000000000037941 */ /* 0x000fea0003800200 */
.L_x_3564:
        /* <DEDUP_REMOVED lines=53> */
.L_x_3562:
[----:B------:R-:W-:Y:S05]  /*2c6b0*/  BSYNC.RECONVERGENT B2 ;  /* 0x0000000000027941 */ /* 0x000fea0003800200 */
.L_x_3561:
[----:B------:R-:W-:Y:S01]  /*2c6c0*/  I2FP.F32.U32 R111, R111 ;  /* 0x0000006f006f7245 */ /* 0x000fe20000201000 */
[----:B------:R-:W-:Y:S01]  /*2c6d0*/  HADD2.F32 R148, -RZ, R89.H1_H1 ;  /* 0x30000059ff947230 */ /* 0x000fe20000004100 */
[----:B------:R-:W-:Y:S01]  /*2c6e0*/  LOP3.LUT R159, R159, 0xfffffffd, RZ, 0xc0, !PT ;  /* 0xfffffffd9f9f7812 */ /* 0x000fe200078ec0ff */
[----:B------:R-:W-:Y:S01]  /*2c6f0*/  @P1 HADD2.F32 R89, -RZ, R5.H1_H1 ;  /* 0x30000005ff591230 */ /* 0x000fe20000004100 */
[----:B------:R-:W-:Y:S01]  /*2c700*/  BSSY.RECONVERGENT B2, `(.L_x_3566) ;  /* 0x0000058000027945 */ /* 0x000fe20003800200 */
[----:B------:R-:W-:Y:S01]  /*2c710*/  FFMA.FTZ R138, R111, R152, 1.1641532182693481445e-10 ;  /* 0x2f0000006f8a7423 */ /* 0x000fe20000010098 */
[----:B------:R-:W-:Y:S01]  /*2c720*/  FMUL.FTZ R148, R148, R93 ;  /* 0x0000005d94947220 */ /* 0x000fe20000410000 */
[----:B------:R-:W-:Y:S01]  /*2c730*/  IMAD.MOV.U32 R157, RZ, RZ, 0x2 ;  /* 0x00000002ff9d7424 */ /* 0x000fe200078e00ff */
[----:B------:R-:W-:Y:S02]  /*2c740*/  MOV R111, R110 ;  /* 0x0000006e006f7202 */ /* 0x000fe40000000f00 */
        /* <DEDUP_REMOVED lines=16> */
.L_x_3568:
        /* <DEDUP_REMOVED lines=13> */
.L_x_3570:
[----:B------:R-:W-:Y:S05]  /*2c920*/  BSYNC.RECONVERGENT B3 ;  /* 0x0000000000037941 */ /* 0x000fea0003800200 */
.L_x_3569:
        /* <DEDUP_REMOVED lines=53> */
.L_x_3567:
[----:B------:R-:W-:Y:S05]  /*2cc80*/  BSYNC.RECONVERGENT B2 ;  /* 0x0000000000027941 */ /* 0x000fea0003800200 */
.L_x_3566:
        /* <DEDUP_REMOVED lines=23> */
.L_x_3573:
        /* <DEDUP_REMOVED lines=13> */
.L_x_3575:
[----:B------:R-:W-:Y:S05]  /*2ced0*/  BSYNC.RECONVERGENT B3 ;  /* 0x0000000000037941 */ /* 0x000fea0003800200 */
.L_x_3574:
        /* <DEDUP_REMOVED lines=53> */
.L_x_3572:
[----:B------:R-:W-:Y:S05]  /*2d230*/  BSYNC.RECONVERGENT B2 ;  /* 0x0000000000027941 */ /* 0x000fea0003800200 */
.L_x_3571:
        /* <DEDUP_REMOVED lines=12> */
[----:B------:R-:W-:-:S04]  /*2d300*/  MOV R111, R110 ;  /* 0x0000006e006f7202 */ /* 0x000fc80000000f00 */
        /* <DEDUP_REMOVED lines=10> */
.L_x_3578:
        /* <DEDUP_REMOVED lines=13> */
.L_x_3580:
[----:B------:R-:W-:Y:S05]  /*2d480*/  BSYNC.RECONVERGENT B3 ;  /* 0x0000000000037941 */ /* 0x000fea0003800200 */
.L_x_3579:
        /* <DEDUP_REMOVED lines=53> */
.L_x_3577:
[----:B------:R-:W-:Y:S05]  /*2d7e0*/  BSYNC.RECONVERGENT B2 ;  /* 0x0000000000027941 */ /* 0x000fea0003800200 */
.L_x_3576:
        /* <DEDUP_REMOVED lines=23> */
.L_x_3583:
        /* <DEDUP_REMOVED lines=13> */
.L_x_3585:
[----:B------:R-:W-:Y:S05]  /*2da30*/  BSYNC.RECONVERGENT B3 ;  /* 0x0000000000037941 */ /* 0x000fea0003800200 */
.L_x_3584:
        /* <DEDUP_REMOVED lines=51> */
[----:B------:R-:W-:Y:S01]  /*2dd70*/  LOP3.LUT R100, R162, UR24, R165, 0x96, !PT ;  /* 0x00000018a2647c12 */ /* 0x000fe2000f8e96a5 */
[----:B------:R-:W-:-:S07]  /*2dd80*/  IMAD.MOV.U32 R94, RZ, RZ, R164 ;  /* 0x000000ffff5e7224 */ /* 0x000fce00078e00a4 */
.L_x_3582:
[----:B------:R-:W-:Y:S05]  /*2dd90*/  BSYNC.RECONVERGENT B2 ;  /* 0x0000000000027941 */ /* 0x000fea0003800200 */
.L_x_3581:
[----:B------:R-:W-:Y:S01]  /*2dda0*/  I2FP.F32.U32 R157, R157 ;  /* 0x0000009d009d7245 */ /* 0x000fe20000201000 */
[----:B------:R-:W-:Y:S01]  /*2ddb0*/  HADD2.F32 R162, -RZ, R91.H1_H1 ;  /* 0x3000005bffa27230 */ /* 0x000fe20000004100 */
[----:B------:R-:W-:Y:S01]  /*2ddc0*/  PRMT R90, R161, 0x5410, R90 ;  /* 0x00005410a15a7816 */ /* 0x000fe2000000005a */
[----:B------:R-:W-:Y:S01]  /*2ddd0*/  @P1 HADD2.F32 R91, -RZ, R7.H1_H1 ;  /* 0x30000007ff5b1230 */ /* 0x000fe20000004100 */
[----:B------:R-:W-:Y:S01]  /*2dde0*/  PRMT R89, R158, 0x5410, R89 ;  /* 0x000054109e597816 */ /* 0x000fe20000000059 */
[----:B------:R-:W-:Y:S01]  /*2ddf0*/  FFMA.FTZ R152, R157, R152, 1.1641532182693481445e-10 ;  /* 0x2f0000009d987423 */ /* 0x000fe20000010098 */
[----:B------:R-:W-:Y:S01]  /*2de00*/  FMUL.FTZ R162, R162, R93 ;  /* 0x0000005da2a27220 */ /* 0x000fe20000410000 */
[----:B------:R-:W-:Y:S01]  /*2de10*/  IMAD.MOV.U32 R157, RZ, RZ, R94 ;  /* 0x000000ffff9d7224 */ /* 0x000fe200078e005e */
[----:B------:R-:W-:Y:S02]  /*2de20*/  PRMT R88, R92, 0x5410, R88 ;  /* 0x000054105c587816 */ /* 0x000fe40000000058 */
[----:B------:R-:W-:-:S04]  /*2de30*/  FSETP.GTU.FTZ.AND P5, PT, R152, R95, PT ;  /* 0x0000005f9800720b */ /* 0x000fc80003fbc000 */
[----:B------:R-:W-:Y:S02]  /*2de40*/  FSEL R152, R162, RZ, !P5 ;  /* 0x000000ffa2987208 */ /* 0x000fe40006800000 */
[----:B------:R-:W-:-:S03]  /*2de50*/  PLOP3.LUT P5, PT, P5, PT, PT, 0x8, 0x80 ;  /* 0x000000000080781c */ /* 0x000fc60002fae170 */
[----:B------:R-:W-:-:S05]  /*2de60*/  @P1 FADD.FTZ R152, R91, R152 ;  /* 0x000000985b981221 */ /* 0x000fca0000010000 */
[----:B------:R-:W-:-:S04]  /*2de70*/  F2FP.F16.F32.PACK_AB R91, RZ, R152 ;  /* 0x00000098ff5b723e */ /* 0x000fc800000000ff */
[----:B------:R-:W-:-:S07]  /*2de80*/  PRMT R91, R168, 0x5410, R91 ;  /* 0x00005410a85b7816 */ /* 0x000fce000000005b */
.L_x_3545:
        /* <DEDUP_REMOVED lines=23> */
[----:B--2---:R-:W-:Y:S01]  /*2e000*/  SHF.L.U32 R89, R101, 0x10, RZ ;  /* 0x0000001065597819 */ /* 0x004fe200000006ff */
        /* <DEDUP_REMOVED lines=19> */
.L_x_3463:
[----:B------:R-:W-:Y:S05]  /*2e140*/  BSYNC.RECONVERGENT B1 ;  /* 0x0000000000017941 */ /* 0x000fea0003800200 */
.L_x_3462:
[----:B------:R-:W-:Y:S01]  /*2e150*/  FADD.FTZ R0, RZ, R108 ;  /* 0x0000006cff007221 */ /* 0x000fe20000010000 */
[C---:B------:R-:W-:Y:S01]  /*2e160*/  ISETP.GE.U32.AND P0, PT, R96.reuse, 0x20, PT ;  /* 0x000000206000780c */ /* 0x040fe20003f06070 */
[----:B0123--:R-:W0:Y:S01]  /*2e170*/  S2R R88, SR_TID.X ;  /* 0x0000000000587919 */ /* 0x00fe220000002100 */
        /* <DEDUP_REMOVED lines=77> */
[----:B------:R-:W-:-:S05]  /*2e650*/  FFMA.FTZ R0, R93, R93, R0 ;  /* 0x0000005d5d007223 */ /* 0x000fca0000010000 */
        /* <DEDUP_REMOVED lines=71> */
.L_x_3609:
[----:B------:R-:W-:Y:S01]  /*2ead0*/  FMUL.FTZ R0, R89, R89 ;  /* 0x0000005959007220 */ /* 0x000fe20000410000 */
[----:B------:R-:W-:Y:S01]  /*2eae0*/  ISETP.NE.AND P1, PT, RZ, UR21, PT ;  /* 0x00000015ff007c0c */ /* 0x000fe2000bf25270 */
[----:B-1----:R-:W-:Y:S01]  /*2eaf0*/  FADD.FTZ R95, R92, R95 ;  /* 0x0000005f5c5f7221 */ /* 0x002fe20000010000 */
[----:B------:R-:W1:Y:S01]  /*2eb00*/  @!P5 LDC.64 R90, c[0x0][0x3c0] ;  /* 0x0000f000ff5adb82 */ /* 0x000e620000000a00 */
[----:B------:R-:W-:Y:S01]  /*2eb10*/  BSSY.RECONVERGENT B1, `(.L_x_3587) ;  /* 0x000005b000017945 */ /* 0x000fe20003800200 */
[----:B------:R-:W-:Y:S01]  /*2eb20*/  FSEL R163, R0, RZ, P1 ;  /* 0x000000ff00a37208 */ /* 0x000fe20000800000 */
[----:B------:R-:W-:Y:S01]  /*2eb30*/  FFMA.FTZ R88, R95, R88, UR22 ;  /* 0x000000165f587e23 */ /* 0x000fe20008010058 */
[----:B------:R-:W-:-:S03]  /*2eb40*/  FSEL R161, R89, RZ, !P1 ;  /* 0x000000ff59a17208 */ /* 0x000fc60004800000 */
[----:B------:R-:W-:Y:S01]  /*2eb50*/  FADD.FTZ R0, R88, R163 ;  /* 0x000000a358007221 */ /* 0x000fe20000010000 */
[----:B0-----:R-:W0:Y:S05]  /*2eb60*/  @!P5 LDC.64 R92, c[0x0][0x3c8] ;  /* 0x0000f200ff5cdb82 */ /* 0x001e2a0000000a00 */
[----:B------:R-:W2:Y:S01]  /*2eb70*/  MUFU.RSQ R0, R0 ;  /* 0x0000000000007308 */ /* 0x000ea20000001400 */
[----:B-1----:R-:W-:-:S05]  /*2eb80*/  @!P5 IMAD.WIDE R90, R3, 0x4, R90 ;  /* 0x00000004035ad825 */ /* 0x002fca00078e025a */
[----:B------:R1:W-:Y:S01]  /*2eb90*/  @!P5 STG.E desc[UR6][R90.64], R89 ;  /* 0x000000595a00d986 */ /* 0x0003e2000c101906 */
[----:B0-----:R-:W-:-:S05]  /*2eba0*/  @!P5 IMAD.WIDE R92, R3, 0x4, R92 ;  /* 0x00000004035cd825 */ /* 0x001fca00078e025c */
[----:B--2---:R1:W-:Y:S01]  /*2ebb0*/  @!P5 STG.E desc[UR6][R92.64], R0 ;  /* 0x000000005c00d986 */ /* 0x0043e2000c101906 */
[----:B------:R-:W-:Y:S05]  /*2ebc0*/  @!P0 BRA `(.L_x_3588) ;  /* 0x00000004003c8947 */ /* 0x000fea0003800000 */
[--C-:B-1----:R-:W-:Y:S01]  /*2ebd0*/  FADD.FTZ R93, R156, -R161.reuse ;  /* 0x800000a19c5d7221 */ /* 0x102fe20000010000 */
[----:B-----5:R-:W-:Y:S02]  /*2ebe0*/  HADD2.F32 R95, -RZ, R115.H1_H1 ;  /* 0x30000073ff5f7230 */ /* 0x020fe40000004100 */
[--C-:B------:R-:W-:Y:S01]  /*2ebf0*/  FADD.FTZ R89, R140, -R161.reuse ;  /* 0x800000a18c597221 */ /* 0x100fe20000010000 */
[----:B------:R-:W-:Y:S02]  /*2ec00*/  HADD2.F32 R163, -RZ, R47.H1_H1 ;  /* 0x3000002fffa37230 */ /* 0x000fe40000004100 */
[C---:B------:R-:W-:Y:S01]  /*2ec10*/  FMUL.FTZ R94, R0.reuse, R93 ;  /* 0x0000005d005e7220 */ /* 0x040fe20000410000 */
[----:B------:R-:W-:Y:S01]  /*2ec20*/  FADD.FTZ R93, R141, -R161 ;  /* 0x800000a18d5d7221 */ /* 0x000fe20000010000 */
[----:B------:R-:W-:Y:S02]  /*2ec30*/  HADD2.F32 R88, -RZ, R115.H0_H0 ;  /* 0x20000073ff587230 */ /* 0x000fe40000004100 */
[----:B------:R-:W-:Y:S01]  /*2ec40*/  FMUL.FTZ R89, R0, R89 ;  /* 0x0000005900597220 */ /* 0x000fe20000410000 */
[----:B------:R-:W-:-:S02]  /*2ec50*/  HADD2.F32 R90, -RZ, R47.H0_H0 ;  /* 0x2000002fff5a7230 */ /* 0x000fc40000004100 */
[----:B------:R-:W-:Y:S01]  /*2ec60*/  FFMA.FTZ R180, R94, R95, R163 ;  /* 0x0000005f5eb47223 */ /* 0x000fe200000100a3 */
[----:B------:R-:W-:Y:S02]  /*2ec70*/  HADD2.F32 R92, -RZ, R87.H0_H0 ;  /* 0x20000057ff5c7230 */ /* 0x000fe40000004100 */
[----:B------:R-:W-:Y:S01]  /*2ec80*/  FMUL.FTZ R162, R0, R93 ;  /* 0x0000005d00a27220 */ /* 0x000fe20000410000 */
[----:B------:R-:W-:Y:S02]  /*2ec90*/  HADD2.F32 R91, -RZ, R31.H0_H0 ;  /* 0x2000001fff5b7230 */ /* 0x000fe40000004100 */
[----:B------:R-:W-:Y:S01]  /*2eca0*/  FFMA.FTZ R177, R89, R88, R90 ;  /* 0x0000005859b17223 */ /* 0x000fe2000001005a */
[----:B------:R-:W-:Y:S02]  /*2ecb0*/  HADD2.F32 R165, -RZ, R87.H1_H1 ;  /* 0x30000057ffa57230 */ /* 0x000fe40000004100 */
[----:B------:R-:W-:Y:S01]  /*2ecc0*/  FADD.FTZ R93, R131, -R161 ;  /* 0x800000a1835d7221 */ /* 0x000fe20000010000 */
[----:B------:R-:W-:-:S02]  /*2ecd0*/  HADD2.F32 R167, -RZ, R31.H1_H1 ;  /* 0x3000001fffa77230 */ /* 0x000fc40000004100 */
[----:B------:R-:W-:Y:S01]  /*2ece0*/  FFMA.FTZ R178, R89, R92, R91 ;  /* 0x0000005c59b27223 */ /* 0x000fe2000001005b */
[----:B------:R-:W-:Y:S02]  /*2ecf0*/  HADD2.F32 R95, -RZ, R114.H1_H1 ;  /* 0x30000072ff5f7230 */ /* 0x000fe40000004100 */
[----:B------:R-:W-:Y:S01]  /*2ed00*/  FADD.FTZ R89, R130, -R161 ;  /* 0x800000a182597221 */ /* 0x000fe20000010000 */
[----:B------:R-:W-:Y:S02]  /*2ed10*/  HADD2.F32 R163, -RZ, R46.H1_H1 ;  /* 0x3000002effa37230 */ /* 0x000fe40000004100 */
[----:B------:R-:W-:Y:S01]  /*2ed20*/  FFMA.FTZ R179, R94, R165, R167 ;  /* 0x000000a55eb37223 */ /* 0x000fe200000100a7 */
[----:B------:R-:W-:Y:S02]  /*2ed30*/  HADD2.F32 R165, -RZ, R30.H1_H1 ;  /* 0x3000001effa57230 */ /* 0x000fe40000004100 */
[----:B------:R-:W-:Y:S01]  /*2ed40*/  FMUL.FTZ R89, R0, R89 ;  /* 0x0000005900597220 */ /* 0x000fe20000410000 */
[----:B------:R-:W-:-:S02]  /*2ed50*/  HADD2.F32 R88, -RZ, R114.H0_H0 ;  /* 0x20000072ff587230 */ /* 0x000fc40000004100 */
[----:B------:R-:W-:Y:S01]  /*2ed60*/  FFMA.FTZ R176, R162, R95, R163 ;  /* 0x0000005fa2b07223 */ /* 0x000fe200000100a3 */
[----:B------:R-:W-:Y:S02]  /*2ed70*/  HADD2.F32 R163, -RZ, R86.H1_H1 ;  /* 0x30000056ffa37230 */ /* 0x000fe40000004100 */
[----:B------:R-:W-:Y:S01]  /*2ed80*/  FMUL.FTZ R95, R0, R93 ;  /* 0x0000005d005f7220 */ /* 0x000fe20000410000 */
[----:B------:R-:W-:Y:S02]  /*2ed90*/  HADD2.F32 R90, -RZ, R46.H0_H0 ;  /* 0x2000002eff5a7230 */ /* 0x000fe40000004100 */
[----:B------:R-:W-:Y:S01]  /*2eda0*/  FADD.FTZ R93, R121, -R161 ;  /* 0x800000a1795d7221 */ /* 0x000fe20000010000 */
[----:B------:R-:W-:Y:S02]  /*2edb0*/  HADD2.F32 R92, -RZ, R86.H0_H0 ;  /* 0x20000056ff5c7230 */ /* 0x000fe40000004100 */
[----:B------:R-:W-:Y:S01]  /*2edc0*/  FFMA.FTZ R175, R162, R163, R165 ;  /* 0x000000a3a2af7223 */ /* 0x000fe200000100a5 */
[----:B------:R-:W-:Y:S01]  /*2edd0*/  HADD2.F32 R91, -RZ, R30.H0_H0 ;  /* 0x2000001eff5b7230 */ /* 0x000fe20000004100 */
[----:B------:R-:W0:Y:S01]  /*2ede0*/  LDC.64 R164, c[0x0][0x428] ;  /* 0x00010a00ffa47b82 */ /* 0x000e220000000a00 */
[----:B------:R-:W-:Y:S01]  /*2edf0*/  FFMA.FTZ R173, R89, R88, R90 ;  /* 0x0000005859ad7223 */ /* 0x000fe2000001005a */
[----:B------:R-:W-:-:S02]  /*2ee00*/  HADD2.F32 R88, -RZ, R113.H0_H0 ;  /* 0x20000071ff587230 */ /* 0x000fc40000004100 */
[----:B------:R-:W-:Y:S01]  /*2ee10*/  FMUL.FTZ R93, R0, R93 ;  /* 0x0000005d005d7220 */ /* 0x000fe20000410000 */
[----:B------:R-:W-:Y:S01]  /*2ee20*/  FFMA.FTZ R174, R89, R92, R91 ;  /* 0x0000005c59ae7223 */ /* 0x000fe2000001005b */
[----:B------:R-:W-:Y:S01]  /*2ee30*/  FADD.FTZ R89, R120, -R161 ;  /* 0x800000a178597221 */ /* 0x000fe20000010000 */
[----:B------:R-:W-:Y:S01]  /*2ee40*/  HADD2.F32 R90, -RZ, R45.H0_H0 ;  /* 0x2000002dff5a7230 */ /* 0x000fe20000004100 */
[----:B------:R-:W1:Y:S01]  /*2ee50*/  LDC.64 R162, c[0x0][0x430] ;  /* 0x00010c00ffa27b82 */ /* 0x000e620000000a00 */
[----:B------:R-:W-:Y:S02]  /*2ee60*/  HADD2.F32 R92, -RZ, R85.H0_H0 ;  /* 0x20000055ff5c7230 */ /* 0x000fe40000004100 */
[----:B------:R-:W-:Y:S01]  /*2ee70*/  FMUL.FTZ R89, R0, R89 ;  /* 0x0000005900597220 */ /* 0x000fe20000410000 */
[----:B------:R-:W-:Y:S02]  /*2ee80*/  HADD2.F32 R91, -RZ, R29.H0_H0 ;  /* 0x2000001dff5b7230 */ /* 0x000fe40000004100 */
[----:B------:R-:W-:-:S02]  /*2ee90*/  HADD2.F32 R94, -RZ, R113.H1_H1 ;  /* 0x30000071ff5e7230 */ /* 0x000fc40000004100 */
[C---:B------:R-:W-:Y:S01]  /*2eea0*/  FFMA.FTZ R168, R89.reuse, R88, R90 ;  /* 0x0000005859a87223 */ /* 0x040fe2000001005a */
[----:B------:R-:W-:Y:S02]  /*2eeb0*/  HADD2.F32 R158, -RZ, R45.H1_H1 ;  /* 0x3000002dff9e7230 */ /* 0x000fe40000004100 */
[----:B------:R-:W-:Y:S01]  /*2eec0*/  FFMA.FTZ R169, R89, R92, R91 ;  /* 0x0000005c59a97223 */ /* 0x000fe2000001005b */
[----:B------:R-:W-:Y:S01]  /*2eed0*/  FADD.FTZ R89, R108, -R161 ;  /* 0x800000a16c597221 */ /* 0x000fe20000010000 */
[----:B------:R-:W-:Y:S02]  /*2eee0*/  HADD2.F32 R170, -RZ, R85.H1_H1 ;  /* 0x30000055ffaa7230 */ /* 0x000fe40000004100 */
[----:B------:R-:W-:Y:S01]  /*2eef0*/  FFMA.FTZ R171, R95, R94, R158 ;  /* 0x0000005e5fab7223 */ /* 0x000fe2000001009e */
[----:B------:R-:W-:Y:S02]  /*2ef00*/  HADD2.F32 R172, -RZ, R29.H1_H1 ;  /* 0x3000001dffac7230 */ /* 0x000fe40000004100 */
[----:B------:R-:W-:Y:S01]  /*2ef10*/  FMUL.FTZ R89, R0, R89 ;  /* 0x0000005900597220 */ /* 0x000fe20000410000 */
[----:B------:R-:W-:-:S02]  /*2ef20*/  HADD2.F32 R88, -RZ, R112.H0_H0 ;  /* 0x20000070ff587230 */ /* 0x000fc40000004100 */
[----:B------:R-:W-:Y:S02]  /*2ef30*/  HADD2.F32 R90, -RZ, R44.H0_H0 ;  /* 0x2000002cff5a7230 */ /* 0x000fe40000004100 */
[----:B------:R-:W-:Y:S01]  /*2ef40*/  FFMA.FTZ R170, R95, R170, R172 ;  /* 0x000000aa5faa7223 */ /* 0x000fe200000100ac */
[----:B------:R-:W-:Y:S02]  /*2ef50*/  HADD2.F32 R94, -RZ, R112.H1_H1 ;  /* 0x30000070ff5e7230 */ /* 0x000fe40000004100 */
[----:B------:R-:W-:Y:S02]  /*2ef60*/  HADD2.F32 R158, -RZ, R44.H1_H1 ;  /* 0x3000002cff9e7230 */ /* 0x000fe40000004100 */
[----:B------:R-:W-:Y:S01]  /*2ef70*/  FFMA.FTZ R88, R89, R88, R90 ;  /* 0x0000005859587223 */ /* 0x000fe2000001005a */
[----:B------:R-:W-:Y:S01]  /*2ef80*/  HADD2.F32 R92, -RZ, R84.H0_H0 ;  /* 0x20000054ff5c7230 */ /* 0x000fe20000004100 */
[----:B------:R-:W-:Y:S01]  /*2ef90*/  F2FP.F16.F32.PACK_AB R90, R176, R173 ;  /* 0x000000adb05a723e */ /* 0x000fe200000000ff */
[----:B------:R-:W-:-:S02]  /*2efa0*/  HADD2.F32 R91, -RZ, R28.H0_H0 ;  /* 0x2000001cff5b7230 */ /* 0x000fc40000004100 */
[----:B------:R-:W-:Y:S01]  /*2efb0*/  FFMA.FTZ R95, R93, R94, R158 ;  /* 0x0000005e5d5f7223 */ /* 0x000fe2000001009e */
[----:B------:R-:W-:Y:S01]  /*2efc0*/  HADD2.F32 R166, -RZ, R84.H1_H1 ;  /* 0x30000054ffa67230 */ /* 0x000fe20000004100 */
[----:B------:R-:W-:Y:S01]  /*2efd0*/  F2FP.F16.F32.PACK_AB R94, R175, R174 ;  /* 0x000000aeaf5e723e */ /* 0x000fe200000000ff */
[----:B------:R-:W-:Y:S02]  /*2efe0*/  HADD2.F32 R167, -RZ, R28.H1_H1 ;  /* 0x3000001cffa77230 */ /* 0x000fe40000004100 */
[----:B------:R-:W-:Y:S01]  /*2eff0*/  FFMA.FTZ R92, R89, R92, R91 ;  /* 0x0000005c595c7223 */ /* 0x000fe2000001005b */
[----:B------:R-:W-:Y:S01]  /*2f000*/  F2FP.F16.F32.PACK_AB R91, R180, R177 ;  /* 0x000000b1b45b723e */ /* 0x000fe200000000ff */
[----:B0-----:R-:W-:Y:S01]  /*2f010*/  IMAD.WIDE.U32 R164, R154, 0x10, R164 ;  /* 0x000000109aa47825 */ /* 0x001fe200078e00a4 */
[----:B------:R-:W-:-:S03]  /*2f020*/  F2FP.F16.F32.PACK_AB R89, R171, R168 ;  /* 0x000000a8ab59723e */ /* 0x000fc600000000ff */
[----:B------:R-:W-:Y:S01]  /*2f030*/  FFMA.FTZ R167, R93, R166, R167 ;  /* 0x000000a65da77223 */ /* 0x000fe200000100a7 */
[----:B------:R-:W-:Y:S01]  /*2f040*/  F2FP.F16.F32.PACK_AB R88, R95, R88 ;  /* 0x000000585f58723e */ /* 0x000fe200000000ff */
[----:B-1----:R-:W-:Y:S01]  /*2f050*/  IMAD.WIDE.U32 R162, R154, 0x10, R162 ;  /* 0x000000109aa27825 */ /* 0x002fe200078e00a2 */
[----:B------:R-:W-:Y:S02]  /*2f060*/  F2FP.F16.F32.PACK_AB R95, R179, R178 ;  /* 0x000000b2b35f723e */ /* 0x000fe400000000ff */
[----:B------:R-:W-:Y:S01]  /*2f070*/  F2FP.F16.F32.PACK_AB R93, R170, R169 ;  /* 0x000000a9aa5d723e */ /* 0x000fe200000000ff */
[----:B------:R0:W-:Y:S01]  /*2f080*/  STG.E.128 desc[UR6][R164.64], R88 ;  /* 0x00000058a4007986 */ /* 0x0001e2000c101d06 */
[----:B------:R-:W-:Y:S01]  /*2f090*/  F2FP.F16.F32.PACK_AB R92, R167, R92 ;  /* 0x0000005ca75c723e */ /* 0x000fe200000000ff */
[----:B------:R-:W-:-:S04]  /*2f0a0*/  VIADD R154, R154, 0x20 ;  /* 0x000000209a9a7836 */ /* 0x000fc80000000000 */
[----:B------:R0:W-:Y:S03]  /*2f0b0*/  STG.E.128 desc[UR6][R162.64], R92 ;  /* 0x0000005ca2007986 */ /* 0x0001e6000c101d06 */
.L_x_3588:
[----:B------:R-:W-:Y:S05]  /*2f0c0*/  BSYNC.RECONVERGENT B1 ;  /* 0x0000000000017941 */ /* 0x000fea0003800200 */
.L_x_3587:
[----:B------:R-:W-:Y:S01]  /*2f0d0*/  LOP3.LUT P0, RZ, R159, 0x200, RZ, 0xc0, !PT ;  /* 0x000002009fff7812 */ /* 0x000fe2000780c0ff */
[----:B------:R-:W-:-:S12]  /*2f0e0*/  BSSY.RECONVERGENT B1, `(.L_x_3589) ;  /* 0x0000051000017945 */ /* 0x000fd80003800200 */
[----:B------:R-:W-:Y:S05]  /*2f0f0*/  @!P0 BRA `(.L_x_3590) ;  /* 0x00000004003c8947 */ /* 0x000fea0003800000 */
[--C-:B01----:R-:W-:Y:S01]  /*2f100*/  FADD.FTZ R93, R153, -R161.reuse ;  /* 0x800000a1995d7221 */ /* 0x103fe20000010000 */
[----:B-----5:R-:W-:Y:S02]  /*2f110*/  HADD2.F32 R95, -RZ, R83.H1_H1 ;  /* 0x30000053ff5f7230 */ /* 0x020fe40000004100 */
[--C-:B------:R-:W-:Y:S01]  /*2f120*/  FADD.FTZ R89, R143, -R161.reuse ;  /* 0x800000a18f597221 */ /* 0x100fe20000010000 */
[----:B------:R-:W-:Y:S02]  /*2f130*/  HADD2.F32 R163, -RZ, R51.H1_H1 ;  /* 0x30000033ffa37230 */ /* 0x000fe40000004100 */
[----:B------:R-:W-:Y:S01]  /*2f140*/  FMUL.FTZ R94, R0, R93 ;  /* 0x0000005d005e7220 */ /* 0x000fe20000410000 */
        /* <DEDUP_REMOVED lines=31> */
[C---:B------:R-:W-:Y:S01]  /*2f340*/  FMUL.FTZ R93, R0.reuse, R93 ;  /* 0x0000005d005d7220 */ /* 0x040fe20000410000 */
        /* <DEDUP_REMOVED lines=39> */
[----:B------:R-:W-:Y:S02]  /*2f5c0*/  F2FP.F16.F32.PACK_AB R92, R167, R92 ;  /* 0x0000005ca75c723e */ /* 0x000fe400000000ff */
[----:B------:R-:W-:-:S03]  /*2f5d0*/  IADD3 R154, PT, PT, R154, 0x20, RZ ;  /* 0x000000209a9a7810 */ /* 0x000fc60007ffe0ff */
[----:B------:R2:W-:Y:S04]  /*2f5e0*/  STG.E.128 desc[UR6][R162.64], R92 ;  /* 0x0000005ca2007986 */ /* 0x0005e8000c101d06 */
.L_x_3590:
[----:B------:R-:W-:Y:S05]  /*2f5f0*/  BSYNC.RECONVERGENT B1 ;  /* 0x0000000000017941 */ /* 0x000fea0003800200 */
.L_x_3589:
[----:B------:R-:W-:Y:S01]  /*2f600*/  LOP3.LUT P0, RZ, R159, 0x80, RZ, 0xc0, !PT ;  /* 0x000000809fff7812 */ /* 0x000fe2000780c0ff */
[----:B------:R-:W-:-:S12]  /*2f610*/  BSSY.RECONVERGENT B1, `(.L_x_3591) ;  /* 0x0000051000017945 */ /* 0x000fd80003800200 */
[----:B------:R-:W-:Y:S05]  /*2f620*/  @!P0 BRA `(.L_x_3592) ;  /* 0x00000004003c8947 */ /* 0x000fea0003800000 */
[--C-:B012---:R-:W-:Y:S01]  /*2f630*/  FADD.FTZ R93, R150, -R161.reuse ;  /* 0x800000a1965d7221 */ /* 0x107fe20000010000 */
        /* <DEDUP_REMOVED lines=78> */
.L_x_3592:
[----:B------:R-:W-:Y:S05]  /*2fb20*/  BSYNC.RECONVERGENT B1 ;  /* 0x0000000000017941 */ /* 0x000fea0003800200 */
.L_x_3591:
[----:B------:R-:W-:Y:S01]  /*2fb30*/  LOP3.LUT P0, RZ, R159, 0x40, RZ, 0xc0, !PT ;  /* 0x000000409fff7812 */ /* 0x000fe2000780c0ff */
[----:B------:R-:W-:-:S12]  /*2fb40*/  BSSY.RECONVERGENT B1, `(.L_x_3593) ;  /* 0x0000051000017945 */ /* 0x000fd80003800200 */
[----:B------:R-:W-:Y:S05]  /*2fb50*/  @!P0 BRA `(.L_x_3594) ;  /* 0x00000004003c8947 */ /* 0x000fea0003800000 */
[--C-:B0123--:R-:W-:Y:S01]  /*2fb60*/  FADD.FTZ R93, R151, -R161.reuse ;  /* 0x800000a1975d7221 */ /* 0x10ffe20000010000 */
        /* <DEDUP_REMOVED lines=78> */
.L_x_3594:
[----:B------:R-:W-:Y:S05]  /*30050*/  BSYNC.RECONVERGENT B1 ;  /* 0x0000000000017941 */ /* 0x000fea0003800200 */
.L_x_3593:
[----:B------:R-:W-:Y:S01]  /*30060*/  LOP3.LUT P0, RZ, R159, 0x20, RZ, 0xc0, !PT ;  /* 0x000000209fff7812 */ /* 0x000fe2000780c0ff */
[----:B------:R-:W-:-:S12]  /*30070*/  BSSY.RECONVERGENT B1, `(.L_x_3595) ;  /* 0x0000050000017945 */ /* 0x000fd80003800200 */
[----:B------:R-:W-:Y:S05]  /*30080*/  @!P0 BRA `(.L_x_3596) ;  /* 0x0000000400388947 */ /* 0x000fea0003800000 */
[--C-:B01234-:R-:W-:Y:S01]  /*30090*/  FADD.FTZ R89, R119, -R161.reuse ;  /* 0x800000a177597221 */ /* 0x11ffe20000010000 */
[--C-:B------:R-:W-:Y:S01]  /*300a0*/  FADD.FTZ R91, R128, -R161.reuse ;  /* 0x800000a1805b7221 */ /* 0x100fe20000010000 */
[--C-:B------:R-:W-:Y:S01]  /*300b0*/  FADD.FTZ R93, R129, -R161.reuse ;  /* 0x800000a1815d7221 */ /* 0x100fe20000010000 */
[--C-:B------:R-:W-:Y:S01]  /*300c0*/  FADD.FTZ R95, R138, -R161.reuse ;  /* 0x800000a18a5f7221 */ /* 0x100fe20000010000 */
[--C-:B------:R-:W-:Y:S01]  /*300d0*/  FADD.FTZ R165, R139, -R161.reuse ;  /* 0x800000a18ba57221 */ /* 0x100fe20000010000 */
[--C-:B------:R-:W-:Y:S01]  /*300e0*/  FADD.FTZ R171, R148, -R161.reuse ;  /* 0x800000a194ab7221 */ /* 0x100fe20000010000 */
[--C-:B------:R-:W-:Y:S01]  /*300f0*/  FADD.FTZ R173, R149, -R161.reuse ;  /* 0x800000a195ad7221 */ /* 0x100fe20000010000 */
[----:B------:R-:W-:Y:S01]  /*30100*/  FADD.FTZ R161, R152, -R161 ;  /* 0x800000a198a17221 */ /* 0x000fe20000010000 */
[----:B-----5:R-:W-:Y:S02]  /*30110*/  HADD2.F32 R88, -RZ, R20.H0_H0 ;  /* 0x20000014ff587230 */ /* 0x020fe40000004100 */
[----:B------:R-:W-:Y:S01]  /*30120*/  FMUL.FTZ R89, R0, R89 ;  /* 0x0000005900597220 */ /* 0x000fe20000410000 */
[----:B------:R-:W-:-:S02]  /*30130*/  HADD2.F32 R90, -RZ, R16.H0_H0 ;  /* 0x20000010ff5a7230 */ /* 0x000fc40000004100 */
[C---:B------:R-:W-:Y:S01]  /*30140*/  FMUL.FTZ R91, R0.reuse, R91 ;  /* 0x0000005b005b7220 */ /* 0x040fe20000410000 */
[C---:B------:R-:W-:Y:S01]  /*30150*/  FMUL.FTZ R163, R0.reuse, R93 ;  /* 0x0000005d00a37220 */ /* 0x040fe20000410000 */
[C---:B------:R-:W-:Y:S01]  /*30160*/  FMUL.FTZ R167, R0.reuse, R95 ;  /* 0x0000005f00a77220 */ /* 0x040fe20000410000 */
[C---:B------:R-:W-:Y:S01]  /*30170*/  FMUL.FTZ R169, R0.reuse, R165 ;  /* 0x000000a500a97220 */ /* 0x040fe20000410000 */
[C---:B------:R-:W-:Y:S01]  /*30180*/  FMUL.FTZ R171, R0.reuse, R171 ;  /* 0x000000ab00ab7220 */ /* 0x040fe20000410000 */
[C---:B------:R-:W-:Y:S01]  /*30190*/  FMUL.FTZ R173, R0.reuse, R173 ;  /* 0x000000ad00ad7220 */ /* 0x040fe20000410000 */
[----:B------:R-:W-:Y:S01]  /*301a0*/  FMUL.FTZ R175, R0, R161 ;  /* 0x000000a100af7220 */ /* 0x000fe20000410000 */
[----:B------:R-:W-:Y:S01]  /*301b0*/  FFMA.FTZ R0, R89, R88, R90 ;  /* 0x0000005859007223 */ /* 0x000fe2000001005a */
[----:B------:R-:W-:Y:S02]  /*301c0*/  HADD2.F32 R88, -RZ, R24.H0_H0 ;  /* 0x20000018ff587230 */ /* 0x000fe40000004100 */
[----:B------:R-:W-:-:S02]  /*301d0*/  HADD2.F32 R90, -RZ, R12.H0_H0 ;  /* 0x2000000cff5a7230 */ /* 0x000fc40000004100 */
[----:B------:R-:W-:Y:S02]  /*301e0*/  HADD2.F32 R94, -RZ, R20.H1_H1 ;  /* 0x30000014ff5e7230 */ /* 0x000fe40000004100 */
[----:B------:R-:W-:Y:S02]  /*301f0*/  HADD2.F32 R158, -RZ, R16.H1_H1 ;  /* 0x30000010ff9e7230 */ /* 0x000fe40000004100 */
[----:B------:R-:W-:Y:S01]  /*30200*/  FFMA.FTZ R92, R89, R88, R90 ;  /* 0x00000058595c7223 */ /* 0x000fe2000001005a */
[----:B------:R-:W-:Y:S01]  /*30210*/  HADD2.F32 R162, -RZ, R24.H1_H1 ;  /* 0x30000018ffa27230 */ /* 0x000fe20000004100 */
[----:B------:R-:W0:Y:S01]  /*30220*/  LDC.64 R88, c[0x0][0x430] ;  /* 0x00010c00ff587b82 */ /* 0x000e220000000a00 */
[----:B------:R-:W-:Y:S02]  /*30230*/  HADD2.F32 R95, -RZ, R12.H1_H1 ;  /* 0x3000000cff5f7230 */ /* 0x000fe40000004100 */
[----:B------:R-:W-:Y:S01]  /*30240*/  FFMA.FTZ R93, R91, R94, R158 ;  /* 0x0000005e5b5d7223 */ /* 0x000fe2000001009e */
[----:B------:R-:W-:-:S02]  /*30250*/  HADD2.F32 R164, -RZ, R21.H0_H0 ;  /* 0x20000015ffa47230 */ /* 0x000fc40000004100 */
[----:B------:R-:W-:Y:S02]  /*30260*/  HADD2.F32 R166, -RZ, R17.H0_H0 ;  /* 0x20000011ffa67230 */ /* 0x000fe40000004100 */
[----:B------:R-:W-:Y:S01]  /*30270*/  FFMA.FTZ R161, R91, R162, R95 ;  /* 0x000000a25ba17223 */ /* 0x000fe2000001005f */
[----:B------:R-:W-:Y:S01]  /*30280*/  HADD2.F32 R168, -RZ, R25.H0_H0 ;  /* 0x20000019ffa87230 */ /* 0x000fe20000004100 */
[----:B------:R-:W1:Y:S01]  /*30290*/  LDC.64 R90, c[0x0][0x428] ;  /* 0x00010a00ff5a7b82 */ /* 0x000e620000000a00 */
[----:B------:R-:W-:Y:S02]  /*302a0*/  HADD2.F32 R165, -RZ, R13.H0_H0 ;  /* 0x2000000dffa57230 */ /* 0x000fe40000004100 */
[----:B------:R-:W-:Y:S01]  /*302b0*/  FFMA.FTZ R166, R163, R164, R166 ;  /* 0x000000a4a3a67223 */ /* 0x000fe200000100a6 */
[----:B------:R-:W-:Y:S01]  /*302c0*/  HADD2.F32 R94, -RZ, R21.H1_H1 ;  /* 0x30000015ff5e7230 */ /* 0x000fe20000004100 */
[----:B------:R-:W-:Y:S01]  /*302d0*/  F2FP.F16.F32.PACK_AB R92, R161, R92 ;  /* 0x0000005ca15c723e */ /* 0x000fe200000000ff */
[----:B------:R-:W-:-:S02]  /*302e0*/  HADD2.F32 R158, -RZ, R17.H1_H1 ;  /* 0x30000011ff9e7230 */ /* 0x000fc40000004100 */
[----:B------:R-:W-:Y:S01]  /*302f0*/  FFMA.FTZ R168, R163, R168, R165 ;  /* 0x000000a8a3a87223 */ /* 0x000fe200000100a5 */
[----:B------:R-:W-:Y:S02]  /*30300*/  HADD2.F32 R164, -RZ, R22.H0_H0 ;  /* 0x20000016ffa47230 */ /* 0x000fe40000004100 */
[----:B------:R-:W-:Y:S02]  /*30310*/  HADD2.F32 R170, -RZ, R18.H0_H0 ;  /* 0x20000012ffaa7230 */ /* 0x000fe40000004100 */
[----:B------:R-:W-:Y:S01]  /*30320*/  FFMA.FTZ R95, R167, R94, R158 ;  /* 0x0000005ea75f7223 */ /* 0x000fe2000001009e */
[----:B------:R-:W-:Y:S02]  /*30330*/  HADD2.F32 R172, -RZ, R26.H0_H0 ;  /* 0x2000001affac7230 */ /* 0x000fe40000004100 */
[----:B------:R-:W-:Y:S02]  /*30340*/  HADD2.F32 R165, -RZ, R14.H0_H0 ;  /* 0x2000000effa57230 */ /* 0x000fe40000004100 */
[----:B------:R-:W-:Y:S01]  /*30350*/  FFMA.FTZ R170, R169, R164, R170 ;  /* 0x000000a4a9aa7223 */ /* 0x000fe200000100aa */
[----:B------:R-:W-:-:S02]  /*30360*/  HADD2.F32 R162, -RZ, R25.H1_H1 ;  /* 0x30000019ffa27230 */ /* 0x000fc40000004100 */
[----:B------:R-:W-:Y:S02]  /*30370*/  HADD2.F32 R163, -RZ, R13.H1_H1 ;  /* 0x3000000dffa37230 */ /* 0x000fe40000004100 */
[----:B------:R-:W-:Y:S01]  /*30380*/  FFMA.FTZ R94, R169, R172, R165 ;  /* 0x000000aca95e7223 */ /* 0x000fe200000100a5 */
[----:B------:R-:W-:Y:S02]  /*30390*/  HADD2.F32 R174, -RZ, R22.H1_H1 ;  /* 0x30000016ffae7230 */ /* 0x000fe40000004100 */
[----:B------:R-:W-:Y:S02]  /*303a0*/  HADD2.F32 R176, -RZ, R18.H1_H1 ;  /* 0x30000012ffb07230 */ /* 0x000fe40000004100 */
[----:B------:R-:W-:Y:S01]  /*303b0*/  FFMA.FTZ R167, R167, R162, R163 ;  /* 0x000000a2a7a77223 */ /* 0x000fe200000100a3 */
[----:B------:R-:W-:Y:S02]  /*303c0*/  HADD2.F32 R164, -RZ, R23.H0_H0 ;  /* 0x20000017ffa47230 */ /* 0x000fe40000004100 */
[----:B------:R-:W-:-:S02]  /*303d0*/  HADD2.F32 R172, -RZ, R19.H0_H0 ;  /* 0x20000013ffac7230 */ /* 0x000fc40000004100 */
[----:B------:R-:W-:Y:S01]  /*303e0*/  FFMA.FTZ R169, R171, R174, R176 ;  /* 0x000000aeaba97223 */ /* 0x000fe200000100b0 */
[----:B------:R-:W-:Y:S02]  /*303f0*/  HADD2.F32 R174, -RZ, R27.H0_H0 ;  /* 0x2000001bffae7230 */ /* 0x000fe40000004100 */
[----:B------:R-:W-:Y:S02]  /*30400*/  HADD2.F32 R163, -RZ, R15.H0_H0 ;  /* 0x2000000fffa37230 */ /* 0x000fe40000004100 */
[C---:B------:R-:W-:Y:S01]  /*30410*/  FFMA.FTZ R172, R173.reuse, R164, R172 ;  /* 0x000000a4adac7223 */ /* 0x040fe200000100ac */
[----:B------:R-:W-:Y:S02]  /*30420*/  HADD2.F32 R176, -RZ, R23.H1_H1 ;  /* 0x30000017ffb07230 */ /* 0x000fe40000004100 */
[----:B------:R-:W-:Y:S02]  /*30430*/  HADD2.F32 R178, -RZ, R19.H1_H1 ;  /* 0x30000013ffb27230 */ /* 0x000fe40000004100 */
[----:B------:R-:W-:Y:S01]  /*30440*/  FFMA.FTZ R174, R173, R174, R163 ;  /* 0x000000aeadae7223 */ /* 0x000fe200000100a3 */
[----:B------:R-:W-:-:S02]  /*30450*/  HADD2.F32 R158, -RZ, R26.H1_H1 ;  /* 0x3000001aff9e7230 */ /* 0x000fc40000004100 */
[----:B------:R-:W-:Y:S02]  /*30460*/  HADD2.F32 R162, -RZ, R14.H1_H1 ;  /* 0x3000000effa27230 */ /* 0x000fe40000004100 */
[----:B------:R-:W-:Y:S01]  /*30470*/  FFMA.FTZ R173, R175, R176, R178 ;  /* 0x000000b0afad7223 */ /* 0x000fe200000100b2 */
[----:B------:R-:W-:Y:S02]  /*30480*/  HADD2.F32 R180, -RZ, R27.H1_H1 ;  /* 0x3000001bffb47230 */ /* 0x000fe40000004100 */
[----:B------:R-:W-:Y:S02]  /*30490*/  HADD2.F32 R165, -RZ, R15.H1_H1 ;  /* 0x3000000fffa57230 */ /* 0x000fe40000004100 */
[----:B------:R-:W-:Y:S01]  /*304a0*/  FFMA.FTZ R171, R171, R158, R162 ;  /* 0x0000009eabab7223 */ /* 0x000fe200000100a2 */
[----:B-1----:R-:W-:Y:S01]  /*304b0*/  IMAD.WIDE.U32 R162, R154, 0x10, R90 ;  /* 0x000000109aa27825 */ /* 0x002fe200078e005a */
[----:B------:R-:W-:-:S03]  /*304c0*/  F2FP.F16.F32.PACK_AB R90, R169, R170 ;  /* 0x000000aaa95a723e */ /* 0x000fc600000000ff */
[----:B------:R-:W-:Y:S01]  /*304d0*/  FFMA.FTZ R175, R175, R180, R165 ;  /* 0x000000b4afaf7223 */ /* 0x000fe200000100a5 */
[----:B0-----:R-:W-:Y:S01]  /*304e0*/  IMAD.WIDE.U32 R164, R154, 0x10, R88 ;  /* 0x000000109aa47825 */ /* 0x001fe200078e0058 */
[----:B------:R-:W-:Y:S02]  /*304f0*/  F2FP.F16.F32.PACK_AB R89, R95, R166 ;  /* 0x000000a65f59723e */ /* 0x000fe400000000ff */
[----:B------:R-:W-:Y:S02]  /*30500*/  F2FP.F16.F32.PACK_AB R88, R93, R0 ;  /* 0x000000005d58723e */ /* 0x000fe400000000ff */
[----:B------:R-:W-:Y:S02]  /*30510*/  F2FP.F16.F32.PACK_AB R91, R173, R172 ;  /* 0x000000acad5b723e */ /* 0x000fe400000000ff */
[----:B------:R-:W-:Y:S02]  /*30520*/  F2FP.F16.F32.PACK_AB R95, R175, R174 ;  /* 0x000000aeaf5f723e */ /* 0x000fe400000000ff */
[----:B------:R-:W-:Y:S01]  /*30530*/  F2FP.F16.F32.PACK_AB R94, R171, R94 ;  /* 0x0000005eab5e723e */ /* 0x000fe200000000ff */
[----:B------:R0:W-:Y:S01]  /*30540*/  STG.E.128 desc[UR6][R162.64], R88 ;  /* 0x00000058a2007986 */ /* 0x0001e2000c101d06 */
[----:B------:R-:W-:-:S05]  /*30550*/  F2FP.F16.F32.PACK_AB R93, R167, R168 ;  /* 0x000000a8a75d723e */ /* 0x000fca00000000ff */
[----:B------:R0:W-:Y:S02]  /*30560*/  STG.E.128 desc[UR6][R164.64], R92 ;  /* 0x0000005ca4007986 */ /* 0x0001e4000c101d06 */
.L_x_3596:
[----:B------:R-:W-:Y:S05]  /*30570*/  BSYNC.RECONVERGENT B1 ;  /* 0x0000000000017941 */ /* 0x000fea0003800200 */
.L_x_3595:
[----:B01234-:R-:W0:Y:S02]  /*30580*/  LDC.64 R88, c[0x0][0x380] ;  /* 0x0000e000ff587b82 */ /* 0x01fe240000000a00 */
[----:B0-----:R-:W-:-:S05]  /*30590*/  IMAD R3, R88, 0x4, R3 ;  /* 0x0000000458037824 */ /* 0x001fca00078e0203 */
[----:B------:R-:W-:-:S13]  /*305a0*/  ISETP.GE.AND P0, PT, R3, R89, PT ;  /* 0x000000590300720c */ /* 0x000fda0003f06270 */
[----:B------:R-:W-:Y:S05]  /*305b0*/  @!P0 BRA `(.L_x_3597) ;  /* 0xfffffd14007c8947 */ /* 0x000fea000383ffff */
[----:B------:R-:W-:Y:S05]  /*305c0*/  BSYNC B0 ;  /* 0x0000000000007941 */ /* 0x000fea0003800000 */
.L_x_2961:
[----:B------:R-:W-:Y:S05]  /*305d0*/  EXIT ;  /* 0x000000000000794d */ /* 0x000fea0003800000 */
.L_x_3586:
[----:B------:R-:W-:Y:S01]  /*305e0*/  HFMA2 R163, -RZ, RZ, 0, 1.847743988037109375e-06 ;  /* 0x0000001fffa37431 */ /* 0x000fe200000001ff */
[----:B------:R-:W-:Y:S01]  /*305f0*/  BSSY B1, `(.L_x_3598) ;  /* 0x0000007000017945 */ /* 0x000fe20003800000 */
[----:B------:R-:W-:Y:S01]  /*30600*/  MOV R161, R89 ;  /* 0x0000005900a17202 */ /* 0x000fe20000000f00 */
[----:B------:R-:W-:Y:S02]  /*30610*/  IMAD.MOV.U32 R158, RZ, RZ, 0x1 ;  /* 0x00000001ff9e7424 */ /* 0x000fe400078e00ff */
[----:B------:R-:W-:-:S07]  /*30620*/  IMAD.MOV.U32 R94, RZ, RZ, -0x1 ;  /* 0xffffffffff5e7424 */ /* 0x000fce00078e00ff */
[----:B-----5:R-:W-:Y:S05]  /*30630*/  WARPSYNC.COLLECTIVE R94, `(.L_x_3599) ;  /* 0x000000005e087348 */ /* 0x020fea0003c00000 */
[----:B------:R0:W1:Y:S02]  /*30640*/  SHFL.BFLY P6, R95, R161, R158, R163 ;  /* 0x0c00009ea15f7389 */ /* 0x00006400000c00a3 */
[----:B01---5:R-:W-:Y:S05]  /*30650*/  ENDCOLLECTIVE ;  /* 0x000000000000791b */ /* 0x023fea0003800000 */
.L_x_3599:
[----:B------:R-:W-:Y:S05]  /*30660*/  BSYNC B1 ;  /* 0x0000000000017941 */ /* 0x000fea0003800000 */
.L_x_3598:
[----:B------:R-:W-:Y:S01]  /*30670*/  MOV R0, R95 ;  /* 0x0000005f00007202 */ /* 0x000fe20000000f00 */
[----:B------:R-:W-:Y:S02]  /*30680*/  HFMA2 R158, -RZ, RZ, 0, 1.1920928955078125e-07 ;  /* 0x00000002ff9e7431 */ /* 0x000fe400000001ff */
[----:B------:R-:W-:Y:S01]  /*30690*/  IMAD.MOV.U32 R163, RZ, RZ, 0x1f ;  /* 0x0000001fffa37424 */ /* 0x000fe200078e00ff */
[----:B------:R-:W-:Y:S01]  /*306a0*/  MOV R94, 0xffffffff ;  /* 0xffffffff005e7802 */ /* 0x000fe20000000f00 */
[----:B------:R-:W0:Y:S01]  /*306b0*/  LDC R88, c[0x0][0x400] ;  /* 0x00010000ff587b82 */ /* 0x000e220000000800 */
[----:B------:R-:W-:-:S04]  /*306c0*/  FADD.FTZ R90, R89, R0 ;  /* 0x00000000595a7221 */ /* 0x000fc80000010000 */
[----:B------:R-:W-:-:S07]  /*306d0*/  IMAD.MOV.U32 R161, RZ, RZ, R90 ;  /* 0x000000ffffa17224 */ /* 0x000fce00078e005a */
[----:B0-----:R-:W-:Y:S05]  /*306e0*/  WARPSYNC.COLLECTIVE R94, `(.L_x_3600) ;  /* 0x000000005e087348 */ /* 0x001fea0003c00000 */
[----:B------:R1:W2:Y:S02]  /*306f0*/  SHFL.BFLY P6, R95, R161, R158, R163 ;  /* 0x0c00009ea15f7389 */ /* 0x0002a400000c00a3 */
[----:B012---:R-:W-:Y:S05]  /*30700*/  ENDCOLLECTIVE ;  /* 0x000000000000791b */ /* 0x007fea0003800000 */
.L_x_3600:
[----:B------:R-:W-:Y:S02]  /*30710*/  IMAD.MOV.U32 R158, RZ, RZ, 0x4 ;  /* 0x00000004ff9e7424 */ /* 0x000fe400078e00ff */
[----:B------:R-:W-:-:S04]  /*30720*/  IMAD.MOV.U32 R91, RZ, RZ, R95 ;  /* 0x000000ffff5b7224 */ /* 0x000fc800078e005f */
[----:B------:R-:W-:-:S05]  /*30730*/  FADD.FTZ R91, R90, R91 ;  /* 0x0000005b5a5b7221 */ /* 0x000fca0000010000 */
[----:B------:R-:W-:-:S07]  /*30740*/  MOV R161, R91 ;  /* 0x0000005b00a17202 */ /* 0x000fce0000000f00 */
[----:B------:R-:W-:Y:S05]  /*30750*/  WARPSYNC.COLLECTIVE R94, `(.L_x_3601) ;  /* 0x000000005e087348 */ /* 0x000fea0003c00000 */
[----:B------:R0:W1:Y:S02]  /*30760*/  SHFL.BFLY P6, R95, R161, R158, R163 ;  /* 0x0c00009ea15f7389 */ /* 0x00006400000c00a3 */
[----:B01----:R-:W-:Y:S05]  /*30770*/  ENDCOLLECTIVE ;  /* 0x000000000000791b */ /* 0x003fea0003800000 */
.L_x_3601:
[----:B------:R-:W-:Y:S01]  /*30780*/  HFMA2 R158, -RZ, RZ, 0, 4.76837158203125e-07 ;  /* 0x00000008ff9e7431 */ /* 0x000fe200000001ff */
[----:B------:R-:W-:-:S05]  /*30790*/  MOV R0, R95 ;  /* 0x0000005f00007202 */ /* 0x000fca0000000f00 */
[----:B------:R-:W-:-:S04]  /*307a0*/  FADD.FTZ R92, R91, R0 ;  /* 0x000000005b5c7221 */ /* 0x000fc80000010000 */
[----:B------:R-:W-:-:S07]  /*307b0*/  IMAD.MOV.U32 R161, RZ, RZ, R92 ;  /* 0x000000ffffa17224 */ /* 0x000fce00078e005c */
[----:B------:R-:W-:Y:S05]  /*307c0*/  WARPSYNC.COLLECTIVE R94, `(.L_x_3602) ;  /* 0x000000005e087348 */ /* 0x000fea0003c00000 */
[----:B------:R0:W1:Y:S02]  /*307d0*/  SHFL.BFLY P6, R95, R161, R158, R163 ;  /* 0x0c00009ea15f7389 */ /* 0x00006400000c00a3 */
[----:B01----:R-:W-:Y:S05]  /*307e0*/  ENDCOLLECTIVE ;  /* 0x000000000000791b */ /* 0x003fea0003800000 */
.L_x_3602:
[----:B------:R-:W-:Y:S02]  /*307f0*/  IMAD.MOV.U32 R158, RZ, RZ, 0x10 ;  /* 0x00000010ff9e7424 */ /* 0x000fe400078e00ff */
[----:B------:R-:W-:-:S04]  /*30800*/  IMAD.MOV.U32 R93, RZ, RZ, R95 ;  /* 0x000000ffff5d7224 */ /* 0x000fc800078e005f */
[----:B------:R-:W-:-:S05]  /*30810*/  FADD.FTZ R93, R92, R93 ;  /* 0x0000005d5c5d7221 */ /* 0x000fca0000010000 */
[----:B------:R-:W-:-:S07]  /*30820*/  MOV R161, R93 ;  /* 0x0000005d00a17202 */ /* 0x000fce0000000f00 */
[----:B------:R-:W-:Y:S05]  /*30830*/  WARPSYNC.COLLECTIVE R94, `(.L_x_3603) ;  /* 0x000000005e087348 */ /* 0x000fea0003c00000 */
[----:B------:R0:W1:Y:S02]  /*30840*/  SHFL.BFLY P6, R95, R161, R158, R163 ;  /* 0x0c00009ea15f7389 */ /* 0x00006400000c00a3 */
[----:B01----:R-:W-:Y:S05]  /*30850*/  ENDCOLLECTIVE ;  /* 0x000000000000791b */ /* 0x003fea0003800000 */
.L_x_3603:
[----:B------:R-:W-:Y:S01]  /*30860*/  HFMA2 R158, -RZ, RZ, 0, 5.9604644775390625e-08 ;  /* 0x00000001ff9e7431 */ /* 0x000fe200000001ff */
[----:B------:R-:W-:-:S05]  /*30870*/  MOV R0, R95 ;  /* 0x0000005f00007202 */ /* 0x000fca0000000f00 */
[----:B------:R-:W-:-:S04]  /*30880*/  FADD.FTZ R89, R93, R0 ;  /* 0x000000005d597221 */ /* 0x000fc80000010000 */
[----:B------:R-:W-:-:S04]  /*30890*/  FMUL.FTZ R89, R89, R88 ;  /* 0x0000005859597220 */ /* 0x000fc80000410000 */
        /* <DEDUP_REMOVED lines=80> */
[----:B------:R-:W-:-:S04]  /*30da0*/  @P4 FFMA.FTZ R0, R90, R90, R91 ;  /* 0x0000005a5a004223 */ /* 0x000fc8000001005b */
[----:B------:R-:W-:-:S07]  /*30db0*/  IMAD.MOV.U32 R161, RZ, RZ, R0 ;  /* 0x000000ffffa17224 */ /* 0x000fce00078e0000 */
[----:B------:R-:W-:Y:S05]  /*30dc0*/  WARPSYNC.COLLECTIVE R94, `(.L_x_3604) ;  /* 0x000000005e087348 */ /* 0x000fea0003c00000 */
[----:B------:R0:W1:Y:S02]  /*30dd0*/  SHFL.BFLY P6, R95, R161, R158, R163 ;  /* 0x0c00009ea15f7389 */ /* 0x00006400000c00a3 */
[----:B01----:R-:W-:Y:S05]  /*30de0*/  ENDCOLLECTIVE ;  /* 0x000000000000791b */ /* 0x003fea0003800000 */
.L_x_3604:
[----:B------:R-:W-:Y:S02]  /*30df0*/  IMAD.MOV.U32 R158, RZ, RZ, 0x2 ;  /* 0x00000002ff9e7424 */ /* 0x000fe400078e00ff */
[----:B------:R-:W-:-:S04]  /*30e00*/  IMAD.MOV.U32 R91, RZ, RZ, R95 ;  /* 0x000000ffff5b7224 */ /* 0x000fc800078e005f */
[----:B------:R-:W-:-:S05]  /*30e10*/  FADD.FTZ R91, R0, R91 ;  /* 0x0000005b005b7221 */ /* 0x000fca0000010000 */
[----:B------:R-:W-:-:S07]  /*30e20*/  MOV R161, R91 ;  /* 0x0000005b00a17202 */ /* 0x000fce0000000f00 */
[----:B------:R-:W-:Y:S05]  /*30e30*/  WARPSYNC.COLLECTIVE R94, `(.L_x_3605) ;  /* 0x000000005e087348 */ /* 0x000fea0003c00000 */
[----:B------:R0:W1:Y:S02]  /*30e40*/  SHFL.BFLY P6, R95, R161, R158, R163 ;  /* 0x0c00009ea15f7389 */ /* 0x00006400000c00a3 */
[----:B01----:R-:W-:Y:S05]  /*30e50*/  ENDCOLLECTIVE ;  /* 0x000000000000791b */ /* 0x003fea0003800000 */
.L_x_3605:
[----:B------:R-:W-:Y:S01]  /*30e60*/  HFMA2 R158, -RZ, RZ, 0, 2.384185791015625e-07 ;  /* 0x00000004ff9e7431 */ /* 0x000fe200000001ff */
[----:B------:R-:W-:-:S05]  /*30e70*/  MOV R90, R95 ;  /* 0x0000005f005a7202 */ /* 0x000fca0000000f00 */
[----:B------:R-:W-:-:S04]  /*30e80*/  FADD.FTZ R90, R91, R90 ;  /* 0x0000005a5b5a7221 */ /* 0x000fc80000010000 */
[----:B------:R-:W-:-:S07]  /*30e90*/  IMAD.MOV.U32 R161, RZ, RZ, R90 ;  /* 0x000000ffffa17224 */ /* 0x000fce00078e005a */
[----:B------:R-:W-:Y:S05]  /*30ea0*/  WARPSYNC.COLLECTIVE R94, `(.L_x_3606) ;  /* 0x000000005e087348 */ /* 0x000fea0003c00000 */
[----:B------:R0:W1:Y:S02]  /*30eb0*/  SHFL.BFLY P6, R95, R161, R158, R163 ;  /* 0x0c00009ea15f7389 */ /* 0x00006400000c00a3 */
[----:B01----:R-:W-:Y:S05]  /*30ec0*/  ENDCOLLECTIVE ;  /* 0x000000000000791b */ /* 0x003fea0003800000 */
.L_x_3606:
[----:B------:R-:W-:Y:S02]  /*30ed0*/  IMAD.MOV.U32 R158, RZ, RZ, 0x8 ;  /* 0x00000008ff9e7424 */ /* 0x000fe400078e00ff */
[----:B------:R-:W-:-:S04]  /*30ee0*/  IMAD.MOV.U32 R93, RZ, RZ, R95 ;  /* 0x000000ffff5d7224 */ /* 0x000fc800078e005f */
[----:B------:R-:W-:-:S05]  /*30ef0*/  FADD.FTZ R93, R90, R93 ;  /* 0x0000005d5a5d7221 */ /* 0x000fca0000010000 */
[----:B------:R-:W-:-:S07]  /*30f00*/  MOV R161, R93 ;  /* 0x0000005d00a17202 */ /* 0x000fce0000000f00 */
[----:B------:R-:W-:Y:S05]  /*30f10*/  WARPSYNC.COLLECTIVE R94, `(.L_x_3607) ;  /* 0x000000005e087348 */ /* 0x000fea0003c00000 */
[----:B------:R0:W1:Y:S02]  /*30f20*/  SHFL.BFLY P6, R95, R161, R158, R163 ;  /* 0x0c00009ea15f7389 */ /* 0x00006400000c00a3 */
[----:B01----:R-:W-:Y:S05]  /*30f30*/  ENDCOLLECTIVE ;  /* 0x000000000000791b */ /* 0x003fea0003800000 */
.L_x_3607:
[----:B------:R-:W-:Y:S01]  /*30f40*/  HFMA2 R158, -RZ, RZ, 0, 9.5367431640625e-07 ;  /* 0x00000010ff9e7431 */ /* 0x000fe200000001ff */
[----:B------:R-:W-:-:S05]  /*30f50*/  MOV R92, R95 ;  /* 0x0000005f005c7202 */ /* 0x000fca0000000f00 */
[----:B------:R-:W-:-:S04]  /*30f60*/  FADD.FTZ R92, R93, R92 ;  /* 0x0000005c5d5c7221 */ /* 0x000fc80000010000 */
[----:B------:R-:W-:-:S07]  /*30f70*/  IMAD.MOV.U32 R161, RZ, RZ, R92 ;  /* 0x000000ffffa17224 */ /* 0x000fce00078e005c */
[----:B------:R-:W-:Y:S05]  /*30f80*/  WARPSYNC.COLLECTIVE R94, `(.L_x_3608) ;  /* 0x000000005e087348 */ /* 0x000fea0003c00000 */
[----:B------:R0:W1:Y:S02]  /*30f90*/  SHFL.BFLY P6, R95, R161, R158, R163 ;  /* 0x0c00009ea15f7389 */ /* 0x00006400000c00a3 */
[----:B01----:R-:W-:Y:S05]  /*30fa0*/  ENDCOLLECTIVE ;  /* 0x000000000000791b */ /* 0x003fea0003800000 */
.L_x_3608:
[----:B------:R-:W-:Y:S05]  /*30fb0*/  BRA `(.L_x_3609) ;  /* 0xffffffd800c47947 */ /* 0x000fea000383ffff */
.L_x_3610:
        /* <DEDUP_REMOVED lines=12> */
.L_x_27964:


//--------------------- .text._ZN10layer_norm31ln_parallel_residual_fwd_kernelINS_13Kernel_traitsI6__halfS2_S2_S2_fjLj1280ELj1ELj4ELj1ELj16ENS_18Kernel_traits_baseILj1280ES2_S2_S2_S2_fjLj128EEEEELb1ELb0ELb1EEEvNS_9FwdParamsE --------------------------
	.section	.text._ZN10layer_norm31ln_parallel_residual_fwd_kernelINS_13Kernel_traitsI6__halfS2_S2_S2_fjLj1280ELj1ELj4ELj1ELj16ENS_18Kernel_traits_baseILj1280ES2_S2_S2_S2_fjLj128EEEEELb1ELb0ELb1EEEvNS_9FwdParamsE,"ax",@progbits
	.align	128
        .global         _ZN10layer_norm31ln_parallel_residual_fwd_kernelINS_13Kernel_traitsI6__halfS2_S2_S2_fjLj1280ELj1ELj4ELj1ELj16ENS_18Kernel_traits_baseILj1280ES2_S2_S2_S2_fjLj128EEEEELb1ELb0ELb1EEEvNS_9FwdParamsE
        .type           _ZN10layer_norm31ln_parallel_residual_fwd_kernelINS_13Kernel_traitsI6__halfS2_S2_S2_fjLj1280ELj1ELj4ELj1ELj16ENS_18Kernel_traits_baseILj1280ES2_S2_S2_S2_fjLj128EEEEELb1ELb0ELb1EEEvNS_9FwdParamsE,@function
        .size           _ZN10layer_norm31ln_parallel_residual_fwd_kernelINS_13Kernel_traitsI6__halfS2_S2_S2_fjLj1280ELj1ELj4ELj1ELj16ENS_18Kernel_traits_baseILj1280ES2_S2_S2_S2_fjLj128EEEEELb1ELb0ELb1EEEvNS_9FwdParamsE,(.L_x_27965 - _ZN10layer_norm31ln_parallel_residual_fwd_kernelINS_13Kernel_traitsI6__halfS2_S2_S2_fjLj1280ELj1ELj4ELj1ELj16ENS_18Kernel_traits_baseILj1280ES2_S2_S2_S2_fjLj128EEEEELb1ELb0ELb1EEEvNS_9FwdParamsE)
        .other          _ZN10layer_norm31ln_parallel_residual_fwd_kernelINS_13Kernel_traitsI6__halfS2_S2_S2_fjLj1280ELj1ELj4ELj1ELj16ENS_18Kernel_traits_baseILj1280ES2_S2_S2_S2_fjLj128EEEEELb1ELb0ELb1EEEvNS_9FwdParamsE,@"STO_CUDA_ENTRY STV_DEFAULT"
_ZN10layer_norm31ln_parallel_residual_fwd_kernelINS_13Kernel_traitsI6__halfS2_S2_S2_fjLj1280ELj1ELj4ELj1ELj16ENS_18Kernel_traits_baseILj1280ES2_S2_S2_S2_fjLj128EEEEELb1ELb0ELb1EEEvNS_9FwdParamsE:
.text._ZN10layer_norm31ln_parallel_residual_fwd_kernelINS_13Kernel_traitsI6__halfS2_S2_S2_fjLj1280ELj1ELj4ELj1ELj16ENS_18Kernel_traits_baseILj1280ES2_S2_S2_S2_fjLj128EEEEELb1ELb0ELb1EEEvNS_9FwdParamsE:
[----:B------:R-:W-:Y:S01]  /*0000*/  LDC R1, c[0x0][0x37c] ;  /* 0x0000df00ff017b82 */ /* 0x000fe20000000800 */
[----:B------:R-:W0:Y:S07]  /*0010*/  LDCU.U8 UR4, c[0x0][0x464] ;  /* 0x00008c80ff0477ac */ /* 0x000e2e0008000000 */
[----:B------:R-:W1:Y:S01]  /*0020*/  LDC R176, c[0x0][0x458] ;  /* 0x00011600ffb07b82 */ /* 0x000e620000000800 */
[----:B------:R-:W2:Y:S07]  /*0030*/  LDCU.64 UR6, c[0x0][0x358] ;  /* 0x00006b00ff0677ac */ /* 0x000eae0008000a00 */
[----:B------:R-:W3:Y:S01]  /*0040*/  LDC R177, c[0x0][0x45c] ;  /* 0x00011700ffb17b82 */ /* 0x000ee20000000800 */
[----:B------:R-:W4:Y:S01]  /*0050*/  S2R R4, SR_TID.X ;  /* 0x0000000000047919 */ /* 0x000f220000002100 */
[----:B------:R-:W5:Y:S01]  /*0060*/  LDCU.64 UR8, c[0x0][0x438] ;  /* 0x00008700ff0877ac */ /* 0x000f620008000a00 */
[----:B0-----:R-:W-:Y:S01]  /*0070*/  ISETP.NE.AND P0, PT, RZ, UR4, PT ;  /* 0x00000004ff007c0c */ /* 0x001fe2000bf05270 */
[----:B------:R-:W0:-:S12]  /*0080*/  LDCU.64 UR4, c[0x0][0x450] ;  /* 0x00008a00ff0477ac */ /* 0x000e180008000a00 */
[----:B-1----:R-:W-:Y:S01]  /*0090*/  @P0 IMAD.MOV.U32 R2, RZ, RZ, R176 ;  /* 0x000000ffff020224 */ /* 0x002fe200078e00b0 */
[----:B------:R-:W1:Y:S01]  /*00a0*/  @P0 LDC R7, c[0x0][0x460] ;  /* 0x00011800ff070b82 */ /* 0x000e620000000800 */
[----:B---3--:R-:W-:-:S06]  /*00b0*/  @P0 IMAD.MOV.U32 R3, RZ, RZ, R177 ;  /* 0x000000ffff030224 */ /* 0x008fcc00078e00b1 */
[----:B--2---:R-:W1:Y:S01]  /*00c0*/  @P0 LDG.E.64 R2, desc[UR6][R2.64] ;  /* 0x0000000602020981 */ /* 0x004e62000c1e1b00 */
[----:B0-----:R-:W-:Y:S01]  /*00d0*/  MOV R154, UR4 ;  /* 0x00000004009a7c02 */ /* 0x001fe20008000f00 */
[----:B------:R-:W-:-:S06]  /*00e0*/  IMAD.U32 R155, RZ, RZ, UR5 ;  /* 0x00000005ff9b7e24 */ /* 0x000fcc000f8e00ff */
[----:B------:R-:W2:Y:S01]  /*00f0*/  @P0 LDG.E.64 R154, desc[UR6][R154.64] ;  /* 0x000000069a9a0981 */ /* 0x000ea2000c1e1b00 */
[----:B------:R-:W0:Y:S01]  /*0100*/  S2UR UR5, SR_CTAID.X ;  /* 0x00000000000579c3 */ /* 0x000e220000002500 */
[----:B-----5:R-:W-:-:S04]  /*0110*/  UISETP.NE.U32.AND UP0, UPT, UR8, URZ, UPT ;  /* 0x000000ff0800728c */ /* 0x020fc8000bf05070 */
[----:B------:R-:W-:-:S03]  /*0120*/  UISETP.NE.AND.EX UP0, UPT, UR9, URZ, UPT, UP0 ;  /* 0x000000ff0900728c */ /* 0x000fc6000bf05300 */
[----:B------:R-:W4:Y:S01]  /*0130*/  LDC R5, c[0x0][0x360] ;  /* 0x0000d800ff057b82 */ /* 0x000f220000000800 */
[----:B0-----:R-:W-:Y:S02]  /*0140*/  USHF.L.U32 UR4, UR5, 0x2, URZ ;  /* 0x0000000205047899 */ /* 0x001fe400080006ff */
[----:B----4-:R-:W-:Y:S01]  /*0150*/  IMAD R0, R5, UR5, R4 ;  /* 0x0000000505007c24 */ /* 0x010fe2000f8e0204 */
[----:B-1----:R-:W-:Y:S02]  /*0160*/  @P0 IADD3 R176, P1, PT, R2, R7, RZ ;  /* 0x0000000702b00210 */ /* 0x002fe40007f3e0ff */
[----:B------:R-:W-:-:S03]  /*0170*/  LOP3.LUT R2, R4, 0x1f, RZ, 0xc0, !PT ;  /* 0x0000001f04027812 */ /* 0x000fc600078ec0ff */
[----:B------:R-:W-:Y:S01]  /*0180*/  @P0 IMAD.X R177, RZ, RZ, R3, P1 ;  /* 0x000000ffffb10224 */ /* 0x000fe200008e0603 */
[----:B------:R-:W-:Y:S02]  /*0190*/  SHF.R.U32.HI R3, RZ, 0x5, R4 ;  /* 0x00000005ff037819 */ /* 0x000fe40000011604 */
[C---:B--2---:R-:W-:Y:S01]  /*01a0*/  IADD3 R26, PT, PT, R154.reuse, -0x61c88647, RZ ;  /* 0x9e3779b99a1a7810 */ /* 0x044fe20007ffe0ff */
[----:B------:R-:W-:Y:S01]  /*01b0*/  VIADD R4, R155, 0xbb67ae85 ;  /* 0xbb67ae859b047836 */ /* 0x000fe20000000000 */
[----:B------:R-:W-:Y:S01]  /*01c0*/  LOP3.LUT R3, R3, UR4, RZ, 0xfc, !PT ;  /* 0x0000000403037c12 */ /* 0x000fe2000f8efcff */
        /* <DEDUP_REMOVED lines=8> */
[C---:B------:R-:W-:Y:S01]  /*0250*/  VIADD R9, R154.reuse, 0x1715609d ;  /* 0x1715609d9a097836 */ /* 0x040fe20000000000 */
[C---:B------:R-:W-:Y:S01]  /*0260*/  IADD3 R12, PT, PT, R155.reuse, -0x24c28bd8, RZ ;  /* 0xdb3d74289b0c7810 */ /* 0x040fe20007ffe0ff */
[----:B------:R-:W-:Y:S01]  /*0270*/  VIADD R29, R154, 0xb54cda56 ;  /* 0xb54cda569a1d7836 */ /* 0x000fe20000000000 */
[--C-:B------:R-:W-:Y:S01]  /*0280*/  SHF.R.U64 R15, R176, 0x2, R177.reuse ;  /* 0x00000002b00f7819 */ /* 0x100fe200000012b1 */
[C---:B------:R-:W-:Y:S01]  /*0290*/  VIADD R30, R155.reuse, 0x646e171e ;  /* 0x646e171e9b1e7836 */ /* 0x040fe20000000000 */
[----:B------:R-:W-:Y:S01]  /*02a0*/  SHF.R.U32.HI R16, RZ, 0x2, R177 ;  /* 0x00000002ff107819 */ /* 0x000fe200000116b1 */
[----:B------:R-:W-:-:S02]  /*02b0*/  VIADD R31, R155, 0x1fd5c5a3 ;  /* 0x1fd5c5a39b1f7836 */ /* 0x000fc40000000000 */
[C---:B------:R-:W-:Y:S02]  /*02c0*/  VIADD R32, R154.reuse, 0xf1bbcdc8 ;  /* 0xf1bbcdc89a207836 */ /* 0x040fe40000000000 */
[----:B------:R-:W-:Y:S02]  /*02d0*/  VIADD R13, R154, 0x8ff34781 ;  /* 0x8ff347819a0d7836 */ /* 0x000fe40000000000 */
[----:B------:R-:W-:Y:S01]  /*02e0*/  VIADD R14, R155, 0x96a522ad ;  /* 0x96a522ad9b0e7836 */ /* 0x000fe20000000000 */
[----:B------:R-:W-:Y:S06]  /*02f0*/  BRA.U UP0, `(.L_x_3611) ;  /* 0x00000005001c7547 */ /* 0x000fec000b800000 */
        /* <DEDUP_REMOVED lines=39> */
.L_x_3612:
        /* <DEDUP_REMOVED lines=32> */
.L_x_3611:
        /* <DEDUP_REMOVED lines=33> */
.L_x_3614:
        /* <DEDUP_REMOVED lines=31> */
.L_x_3613:
[----:B------:R-:W1:Y:S02]  /*0b70*/  LDCU UR4, c[0x0][0x384] ;  /* 0x00007080ff0477ac */ /* 0x000e640008000800 */
[----:B-1----:R-:W-:-:S13]  /*0b80*/  ISETP.GE.AND P0, PT, R3, UR4, PT ;  /* 0x0000000403007c0c */ /* 0x002fda000bf06270 */
[----:B------:R-:W-:Y:S05]  /*0b90*/  @P0 EXIT ;  /* 0x000000000000094d */ /* 0x000fea0003800000 */
[----:B------:R-:W-:Y:S01]  /*0ba0*/  IMAD.HI.U32 R17, R0, -0x326172a9, RZ ;  /* 0xcd9e8d5700117827 */ /* 0x000fe200078e00ff */
[----:B------:R-:W1:Y:S01]  /*0bb0*/  LDCU.64 UR4, c[0x0][0x398] ;  /* 0x00007300ff0477ac */ /* 0x000e620008000a00 */
[----:B------:R-:W-:Y:S02]  /*0bc0*/  LOP3.LUT R176, R176, 0x3, RZ, 0xc0, !PT ;  /* 0x00000003b0b07812 */ /* 0x000fe400078ec0ff */
[C---:B0-----:R-:W-:Y:S01]  /*0bd0*/  IMAD.HI.U32 R19, R15.reuse, -0x2daee0ad, RZ ;  /* 0xd2511f530f137827 */ /* 0x041fe200078e00ff */
[----:B------:R-:W-:Y:S01]  /*0be0*/  LOP3.LUT R17, R16, R17, R154, 0x96, !PT ;  /* 0x0000001110117212 */ /* 0x000fe200078e969a */
[----:B------:R-:W0:Y:S02]  /*0bf0*/  LDCU UR11, c[0x0][0x404] ;  /* 0x00008080ff0b77ac */ /* 0x000e240008000800 */
[----:B------:R-:W-:Y:S01]  /*0c00*/  IMAD R20, R15, -0x2daee0ad, RZ ;  /* 0xd2511f530f147824 */ /* 0x000fe200078e02ff */
[----:B------:R-:W-:Y:S01]  /*0c10*/  LOP3.LUT R19, R19, R155, RZ, 0x3c, !PT ;  /* 0x0000009b13137212 */ /* 0x000fe200078e3cff */
[----:B------:R-:W-:Y:S01]  /*0c20*/  IMAD.HI.U32 R23, R17, -0x2daee0ad, RZ ;  /* 0xd2511f5311177827 */ /* 0x000fe200078e00ff */
[----:B------:R-:W2:Y:S03]  /*0c30*/  LDCU UR12, c[0x0][0x408] ;  /* 0x00008100ff0c77ac */ /* 0x000ea60008000800 */
[----:B------:R-:W-:Y:S01]  /*0c40*/  IMAD R21, R0, -0x326172a9, RZ ;  /* 0xcd9e8d5700157824 */ /* 0x000fe200078e02ff */
[----:B------:R-:W-:Y:S01]  /*0c50*/  LOP3.LUT R20, R4, R20, R23, 0x96, !PT ;  /* 0x0000001404147212 */ /* 0x000fe200078e9617 */
[C---:B------:R-:W-:Y:S01]  /*0c60*/  IMAD.HI.U32 R18, R19.reuse, -0x326172a9, RZ ;  /* 0xcd9e8d5713127827 */ /* 0x040fe200078e00ff */
[----:B------:R-:W3:Y:S03]  /*0c70*/  LDCU UR10, c[0x0][0x448] ;  /* 0x00008900ff0a77ac */ /* 0x000ee60008000800 */
[----:B------:R-:W-:Y:S01]  /*0c80*/  IMAD R22, R19, -0x326172a9, RZ ;  /* 0xcd9e8d5713167824 */ /* 0x000fe200078e02ff */
[----:B------:R-:W-:Y:S01]  /*0c90*/  LOP3.LUT R18, R26, R21, R18, 0x96, !PT ;  /* 0x000000151a127212 */ /* 0x000fe200078e9612 */
[----:B------:R-:W-:Y:S01]  /*0ca0*/  IMAD.HI.U32 R19, R20, -0x326172a9, RZ ;  /* 0xcd9e8d5714137827 */ /* 0x000fe200078e00ff */
[----:B-1----:R-:W-:Y:S01]  /*0cb0*/  UISETP.NE.U32.AND UP0, UPT, UR4, URZ, UPT ;  /* 0x000000ff0400728c */ /* 0x002fe2000bf05070 */
[----:B------:R-:W1:Y:S02]  /*0cc0*/  LDCU UR4, c[0x0][0x388] ;  /* 0x00007100ff0477ac */ /* 0x000e640008000800 */
[----:B------:R-:W-:Y:S01]  /*0cd0*/  IMAD R17, R17, -0x2daee0ad, RZ ;  /* 0xd2511f5311117824 */ /* 0x000fe200078e02ff */
[----:B------:R-:W-:Y:S01]  /*0ce0*/  LOP3.LUT R19, R27, R22, R19, 0x96, !PT ;  /* 0x000000161b137212 */ /* 0x000fe200078e9613 */
[C---:B------:R-:W-:Y:S01]  /*0cf0*/  IMAD.HI.U32 R24, R18.reuse, -0x2daee0ad, RZ ;  /* 0xd2511f5312187827 */ /* 0x040fe200078e00ff */
[----:B------:R-:W-:Y:S01]  /*0d00*/  UISETP.NE.AND.EX UP0, UPT, UR5, URZ, UPT, UP0 ;  /* 0x000000ff0500728c */ /* 0x000fe2000bf05300 */
[----:B------:R-:W4:Y:S02]  /*0d10*/  LDCU.U8 UR5, c[0x0][0x410] ;  /* 0x00008200ff0577ac */ /* 0x000f240008000000 */
[----:B------:R-:W-:Y:S01]  /*0d20*/  IMAD R22, R18, -0x2daee0ad, RZ ;  /* 0xd2511f5312167824 */ /* 0x000fe200078e02ff */
[----:B------:R-:W-:Y:S01]  /*0d30*/  LOP3.LUT R17, R5, R17, R24, 0x96, !PT ;  /* 0x0000001105117212 */ /* 0x000fe200078e9618 */
[----:B------:R-:W-:Y:S01]  /*0d40*/  IMAD.HI.U32 R23, R19, -0x2daee0ad, RZ ;  /* 0xd2511f5313177827 */ /* 0x000fe200078e00ff */
[----:B------:R-:W-:Y:S01]  /*0d50*/  PLOP3.LUT P0, PT, PT, PT, UP0, 0x80, 0x8 ;  /* 0x000000000008781c */ /* 0x000fe20003f0f008 */
[----:B------:R-:W0:Y:S02]  /*0d60*/  LDCU.64 UR8, c[0x0][0x3a0] ;  /* 0x00007400ff0877ac */ /* 0x000e240008000a00 */
[----:B------:R-:W-:Y:S01]  /*0d70*/  IMAD R21, R20, -0x326172a9, RZ ;  /* 0xcd9e8d5714157824 */ /* 0x000fe200078e02ff */
[----:B------:R-:W-:Y:S01]  /*0d80*/  LOP3.LUT R22, R6, R22, R23, 0x96, !PT ;  /* 0x0000001606167212 */ /* 0x000fe200078e9617 */
[----:B------:R-:W-:-:S04]  /*0d90*/  IMAD.HI.U32 R18, R17, -0x326172a9, RZ ;  /* 0xcd9e8d5711127827 */ /* 0x000fc800078e00ff */
        /* <DEDUP_REMOVED lines=36> */
[----:B------:R-:W-:Y:S02]  /*0fe0*/  HFMA2 R17, -RZ, RZ, 0, 0 ;  /* 0x00000000ff117431 */ /* 0x000fe400000001ff */
[----:B------:R-:W-:Y:S01]  /*0ff0*/  IMAD R178, R20, -0x2daee0ad, RZ ;  /* 0xd2511f5314b27824 */ /* 0x000fe200078e02ff */
[----:B------:R-:W-:Y:S01]  /*1000*/  LOP3.LUT R175, R13, R21, R22, 0x96, !PT ;  /* 0x000000150daf7212 */ /* 0x000fe200078e9616 */
[----:B01234-:R-:W-:-:S07]  /*1010*/  IMAD R192, R19, -0x326172a9, RZ ;  /* 0xcd9e8d5713c07824 */ /* 0x01ffce00078e02ff */
.L_x_4231:
[----:B------:R-:W-:Y:S01]  /*1020*/  ISETP.NE.U32.AND P1, PT, RZ, UR8, PT ;  /* 0x00000008ff007c0c */ /* 0x000fe2000bf25070 */
[----:B------:R-:W0:Y:S01]  /*1030*/  LDC.64 R160, c[0x0][0x390] ;  /* 0x0000e400ffa07b82 */ /* 0x000e220000000a00 */
[----:B------:R-:W-:Y:S02]  /*1040*/  IMAD R18, R3, UR4, RZ ;  /* 0x0000000403127c24 */ /* 0x000fe4000f8e02ff */
[----:B------:R-:W-:-:S03]  /*1050*/  ISETP.NE.AND.EX P1, PT, RZ, UR9, PT, P1 ;  /* 0x00000009ff007c0c */ /* 0x000fc6000bf25310 */
[----:B------:R-:W-:Y:S02]  /*1060*/  SHF.R.S32.HI R19, RZ, 0x1f, R18 ;  /* 0x0000001fff137819 */ /* 0x000fe40000011412 */
[----:B------:R-:W1:Y:S02]  /*1070*/  @P0 LDC.64 R36, c[0x0][0x398] ;  /* 0x0000e600ff240b82 */ /* 0x000e640000000a00 */
[----:B------:R-:W-:-:S04]  /*1080*/  LEA.HI R19, R19, R18, RZ, 0x3 ;  /* 0x0000001213137211 */ /* 0x000fc800078f18ff */
[----:B------:R-:W-:Y:S02]  /*1090*/  LEA.HI.SX32 R18, R19, R2, 0x1d ;  /* 0x0000000213127211 */ /* 0x000fe400078feaff */
[----:B------:R-:W2:Y:S03]  /*10a0*/  @P1 LDC.64 R38, c[0x0][0x3a0] ;  /* 0x0000e800ff261b82 */ /* 0x000ea60000000a00 */
[----:B0-----:R-:W-:-:S05]  /*10b0*/  IMAD.WIDE.U32 R128, R18, 0x10, R160 ;  /* 0x0000001012807825 */ /* 0x001fca00078e00a0 */
[----:B------:R-:W0:Y:S01]  /*10c0*/  LDC.64 R138, c[0x0][0x398] ;  /* 0x0000e600ff8a7b82 */ /* 0x000e220000000a00 */
[----:B-----5:R-:W5:Y:S01]  /*10d0*/  LDG.E.128 R128, desc[UR6][R128.64] ;  /* 0x0000000680807981 */ /* 0x020f62000c1e1d00 */
[----:B-1----:R-:W-:-:S05]  /*10e0*/  @P0 IMAD.WIDE.U32 R36, R18, 0x10, R36 ;  /* 0x0000001012240825 */ /* 0x002fca00078e0024 */
[----:B------:R1:W5:Y:S01]  /*10f0*/  @P0 LDG.E.128 R44, desc[UR6][R36.64] ;  /* 0x00000006242c0981 */ /* 0x000362000c1e1d00 */
[----:B--2---:R-:W-:-:S05]  /*1100*/  @P1 IMAD.WIDE.U32 R38, R18, 0x10, R38 ;  /* 0x0000001012261825 */ /* 0x004fca00078e0026 */
[----:B------:R2:W5:Y:S01]  /*1110*/  @P1 LDG.E.128 R40, desc[UR6][R38.64] ;  /* 0x0000000626281981 */ /* 0x000562000c1e1d00 */
[----:B0-----:R-:W-:-:S04]  /*1120*/  ISETP.NE.U32.AND P0, PT, R138, RZ, PT ;  /* 0x000000ff8a00720c */ /* 0x001fc80003f05070 */
[----:B------:R-:W-:Y:S01]  /*1130*/  ISETP.NE.AND.EX P0, PT, R139, RZ, PT, P0 ;  /* 0x000000ff8b00720c */ /* 0x000fe20003f05300 */
[C---:B------:R-:W-:Y:S01]  /*1140*/  VIADD R30, R155.reuse, 0x1fd5c5a3 ;  /* 0x1fd5c5a39b1e7836 */ /* 0x040fe20000000000 */
[C---:B------:R-:W-:Y:S01]  /*1150*/  IADD3 R32, PT, PT, R154.reuse, -0x61c88647, RZ ;  /* 0x9e3779b99a207810 */ /* 0x040fe20007ffe0ff */
[C---:B------:R-:W-:Y:S01]  /*1160*/  VIADD R31, R154.reuse, 0xdaa66d2b ;  /* 0xdaa66d2b9a1f7836 */ /* 0x040fe20000000000 */
[C---:B------:R-:W-:Y:S01]  /*1170*/  IADD3 R35, PT, PT, R154.reuse, 0x3c6ef372, RZ ;  /* 0x3c6ef3729a237810 */ /* 0x040fe20007ffe0ff */
[C---:B------:R-:W-:Y:S02]  /*1180*/  VIADD R33, R154.reuse, 0xf1bbcdc8 ;  /* 0xf1bbcdc89a217836 */ /* 0x040fe40000000000 */
[----:B------:R-:W-:Y:S02]  /*1190*/  VIADD R34, R155, 0x646e171e ;  /* 0x646e171e9b227836 */ /* 0x000fe40000000000 */
[----:B-1----:R-:W-:Y:S02]  /*11a0*/  VIADD R36, R154, 0xb54cda56 ;  /* 0xb54cda569a247836 */ /* 0x002fe40000000000 */
[----:B------:R-:W-:-:S02]  /*11b0*/  IMAD.MOV.U32 R37, RZ, RZ, 0x2f800000 ;  /* 0x2f800000ff257424 */ /* 0x000fc400078e00ff */
[----:B--2---:R-:W-:Y:S05]  /*11c0*/  @P0 BRA `(.L_x_3615) ;  /* 0x0000002800300947 */ /* 0x004fea0003800000 */
[----:B------:R-:W-:Y:S01]  /*11d0*/  ISETP.NE.AND P0, PT, R176, 0x1, PT ;  /* 0x00000001b000780c */ /* 0x000fe20003f05270 */
[----:B------:R-:W-:Y:S01]  /*11e0*/  BSSY.RECONVERGENT B0, `(.L_x_3616) ;  /* 0x0000046000007945 */ /* 0x000fe20003800200 */
[----:B------:R-:W-:Y:S01]  /*11f0*/  MOV R133, 0x2 ;  /* 0x0000000200857802 */ /* 0x000fe20000000f00 */
[----:B------:R-:W-:Y:S02]  /*1200*/  IMAD.MOV.U32 R19, RZ, RZ, R192 ;  /* 0x000000ffff137224 */ /* 0x000fe400078e00c0 */
[----:B------:R-:W-:-:S08]  /*1210*/  IMAD.MOV.U32 R140, RZ, RZ, R178 ;  /* 0x000000ffff8c7224 */ /* 0x000fd000078e00b2 */
        /* <DEDUP_REMOVED lines=11> */
.L_x_3618:
        /* <DEDUP_REMOVED lines=13> */
.L_x_3620:
[----:B------:R-:W-:Y:S05]  /*13a0*/  BSYNC.RECONVERGENT B1 ;  /* 0x0000000000017941 */ /* 0x000fea0003800200 */
.L_x_3619:
[----:B------:R-:W-:Y:S01]  /*13b0*/  IMAD.WIDE.U32 R132, R0, -0x326172a9, RZ ;  /* 0xcd9e8d5700847825 */ /* 0x000fe200078e00ff */
[----:B------:R-:W-:-:S03]  /*13c0*/  LOP3.LUT R136, R17, R39, R155, 0x96, !PT ;  /* 0x0000002711887212 */ /* 0x000fc600078e969b */
        /* <DEDUP_REMOVED lines=38> */
[----:B------:R-:W-:-:S07]  /*1630*/  LOP3.LUT R174, R14, R174, R141, 0x96, !PT ;  /* 0x000000ae0eae7212 */ /* 0x000fce00078e968d */
.L_x_3617:
[----:B------:R-:W-:Y:S05]  /*1640*/  BSYNC.RECONVERGENT B0 ;  /* 0x0000000000007941 */ /* 0x000fea0003800200 */
.L_x_3616:
[----:B------:R-:W-:Y:S01]  /*1650*/  I2FP.F32.U32 R132, R19 ;  /* 0x0000001300847245 */ /* 0x000fe20000201000 */
[----:B-----5:R-:W-:Y:S01]  /*1660*/  HADD2.F32 R19, -RZ, R128.H0_H0 ;  /* 0x20000080ff137230 */ /* 0x020fe20000004100 */
[----:B------:R-:W-:Y:S01]  /*1670*/  MOV R38, UR12 ;  /* 0x0000000c00267c02 */ /* 0x000fe20008000f00 */
[----:B------:R-:W-:Y:S01]  /*1680*/  IMAD.U32 R39, RZ, RZ, UR11 ;  /* 0x0000000bff277e24 */ /* 0x000fe2000f8e00ff */
[----:B------:R-:W-:Y:S01]  /*1690*/  ISETP.NE.AND P2, PT, R133, 0x1, PT ;  /* 0x000000018500780c */ /* 0x000fe20003f45270 */
[----:B------:R-:W-:Y:S01]  /*16a0*/  FFMA.FTZ R132, R132, R37, 1.1641532182693481445e-10 ;  /* 0x2f00000084847423 */ /* 0x000fe20000010025 */
[----:B------:R-:W-:Y:S01]  /*16b0*/  BSSY.RECONVERGENT B0, `(.L_x_3621) ;  /* 0x000004c000007945 */ /* 0x000fe20003800200 */
[----:B------:R-:W-:Y:S01]  /*16c0*/  FMUL.FTZ R19, R19, R38 ;  /* 0x0000002613137220 */ /* 0x000fe20000410000 */
[----:B------:R-:W-:Y:S01]  /*16d0*/  IMAD.MOV.U32 R134, RZ, RZ, 0x2 ;  /* 0x00000002ff867424 */ /* 0x000fe200078e00ff */
[----:B------:R-:W-:Y:S02]  /*16e0*/  MOV R29, R192 ;  /* 0x000000c0001d7202 */ /* 0x000fe40000000f00 */
[----:B------:R-:W-:Y:S01]  /*16f0*/  FSETP.GTU.FTZ.AND P0, PT, R132, R39, PT ;  /* 0x000000278400720b */ /* 0x000fe20003f1c000 */
[----:B------:R-:W-:-:S03]  /*1700*/  @P1 HADD2.F32 R132, -RZ, R40.H0_H0 ;  /* 0x20000028ff841230 */ /* 0x000fc60000004100 */
[----:B------:R-:W-:Y:S02]  /*1710*/  FSEL R19, R19, RZ, !P0 ;  /* 0x000000ff13137208 */ /* 0x000fe40004000000 */
[----:B------:R-:W-:-:S03]  /*1720*/  PLOP3.LUT P0, PT, P0, PT, PT, 0x8, 0x80 ;  /* 0x000000000080781c */ /* 0x000fc6000070e170 */
[----:B------:R-:W-:Y:S01]  /*1730*/  @P1 FADD.FTZ R19, R19, R132 ;  /* 0x0000008413131221 */ /* 0x000fe20000010000 */
[----:B------:R-:W-:-:S04]  /*1740*/  P2R R146, PR, RZ, 0x1 ;  /* 0x00000001ff927803 */ /* 0x000fc80000000000 */
        /* <DEDUP_REMOVED lines=10> */
.L_x_3623:
        /* <DEDUP_REMOVED lines=13> */
.L_x_3625:
[----:B------:R-:W-:Y:S05]  /*18c0*/  BSYNC.RECONVERGENT B1 ;  /* 0x0000000000017941 */ /* 0x000fea0003800200 */
.L_x_3624:
[----:B------:R-:W-:Y:S01]  /*18d0*/  IMAD.WIDE.U32 R134, R0, -0x326172a9, RZ ;  /* 0xcd9e8d5700867825 */ /* 0x000fe200078e00ff */
[----:B------:R-:W-:Y:S02]  /*18e0*/  LOP3.LUT R142, R17, R133, R155, 0x96, !PT ;  /* 0x00000085118e7212 */ /* 0x000fe400078e969b */
[----:B------:R-:W-:Y:S02]  /*18f0*/  MOV R29, R140 ;  /* 0x0000008c001d7202 */ /* 0x000fe40000000f00 */
        /* <DEDUP_REMOVED lines=36> */
[----:B------:R-:W-:Y:S01]  /*1b40*/  IMAD.MOV.U32 R140, RZ, RZ, R134 ;  /* 0x000000ffff8c7224 */ /* 0x000fe200078e0086 */
[----:B------:R-:W-:Y:S01]  /*1b50*/  LOP3.LUT R174, R14, R174, R135, 0x96, !PT ;  /* 0x000000ae0eae7212 */ /* 0x000fe200078e9687 */
[----:B------:R-:W-:-:S07]  /*1b60*/  IMAD.MOV.U32 R134, RZ, RZ, RZ ;  /* 0x000000ffff867224 */ /* 0x000fce00078e00ff */
.L_x_3622:
[----:B------:R-:W-:Y:S05]  /*1b70*/  BSYNC.RECONVERGENT B0 ;  /* 0x0000000000007941 */ /* 0x000fea0003800200 */
.L_x_3621:
        /* <DEDUP_REMOVED lines=24> */
.L_x_3628:
        /* <DEDUP_REMOVED lines=13> */
.L_x_3630:
[----:B------:R-:W-:Y:S05]  /*1dd0*/  BSYNC.RECONVERGENT B1 ;  /* 0x0000000000017941 */ /* 0x000fea0003800200 */
.L_x_3629:
        /* <DEDUP_REMOVED lines=38> */
[----:B------:R-:W-:-:S03]  /*2040*/  LOP3.LUT R175, R13, R132, R193, 0x96, !PT ;  /* 0x000000840daf7212 */ /* 0x000fc600078e96c1 */
[----:B------:R-:W-:Y:S01]  /*2050*/  IMAD.MOV.U32 R132, RZ, RZ, R140 ;  /* 0x000000ffff847224 */ /* 0x000fe200078e008c */
[----:B------:R-:W-:Y:S01]  /*2060*/  LOP3.LUT R174, R14, R174, R135, 0x96, !PT ;  /* 0x000000ae0eae7212 */ /* 0x000fe200078e9687 */
[----:B------:R-:W-:-:S07]  /*2070*/  IMAD.MOV.U32 R140, RZ, RZ, R134 ;  /* 0x000000ffff8c7224 */ /* 0x000fce00078e0086 */
.L_x_3627:
[----:B------:R-:W-:Y:S05]  /*2080*/  BSYNC.RECONVERGENT B0 ;  /* 0x0000000000007941 */ /* 0x000fea0003800200 */
.L_x_3626:
[----:B------:R-:W-:Y:S01]  /*2090*/  I2FP.F32.U32 R132, R132 ;  /* 0x0000008400847245 */ /* 0x000fe20000201000 */
[----:B------:R-:W-:Y:S01]  /*20a0*/  HADD2.F32 R133, -RZ, R129.H0_H0 ;  /* 0x20000081ff857230 */ /* 0x000fe20000004100 */
[----:B------:R-:W-:Y:S01]  /*20b0*/  ISETP.NE.AND P2, PT, R136, 0x1, PT ;  /* 0x000000018800780c */ /* 0x000fe20003f45270 */
[----:B------:R-:W-:Y:S01]  /*20c0*/  @P1 HADD2.F32 R135, -RZ, R41.H0_H0 ;  /* 0x20000029ff871230 */ /* 0x000fe20000004100 */
[----:B------:R-:W-:Y:S01]  /*20d0*/  BSSY.RECONVERGENT B0, `(.L_x_3631) ;  /* 0x000004c000007945 */ /* 0x000fe20003800200 */
[----:B------:R-:W-:Y:S01]  /*20e0*/  FFMA.FTZ R132, R132, R37, 1.1641532182693481445e-10 ;  /* 0x2f00000084847423 */ /* 0x000fe20000010025 */
[----:B------:R-:W-:-:S04]  /*20f0*/  FMUL.FTZ R133, R133, R38 ;  /* 0x0000002685857220 */ /* 0x000fc80000410000 */
[----:B------:R-:W-:-:S04]  /*2100*/  FSETP.GTU.FTZ.AND P0, PT, R132, R39, PT ;  /* 0x000000278400720b */ /* 0x000fc80003f1c000 */
[----:B------:R-:W-:Y:S01]  /*2110*/  FSEL R132, R133, RZ, !P0 ;  /* 0x000000ff85847208 */ /* 0x000fe20004000000 */
[----:B------:R-:W-:Y:S01]  /*2120*/  IMAD.MOV.U32 R133, RZ, RZ, R192 ;  /* 0x000000ffff857224 */ /* 0x000fe200078e00c0 */
[----:B------:R-:W-:-:S03]  /*2130*/  PLOP3.LUT P0, PT, P0, PT, PT, 0x8, 0x80 ;  /* 0x000000000080781c */ /* 0x000fc6000070e170 */
[----:B------:R-:W-:Y:S01]  /*2140*/  @P1 FADD.FTZ R132, R132, R135 ;  /* 0x0000008784841221 */ /* 0x000fe20000010000 */
[----:B------:R-:W-:Y:S01]  /*2150*/  IMAD.MOV.U32 R135, RZ, RZ, 0x2 ;  /* 0x00000002ff877424 */ /* 0x000fe200078e00ff */
[----:B------:R-:W-:-:S03]  /*2160*/  P2R R150, PR, RZ, 0x1 ;  /* 0x00000001ff967803 */ /* 0x000fc60000000000 */
        /* <DEDUP_REMOVED lines=10> */
.L_x_3633:
        /* <DEDUP_REMOVED lines=13> */
.L_x_3635:
[----:B------:R-:W-:Y:S05]  /*22e0*/  BSYNC.RECONVERGENT B1 ;  /* 0x0000000000017941 */ /* 0x000fea0003800200 */
.L_x_3634:
        /* <DEDUP_REMOVED lines=40> */
[----:B------:R-:W-:Y:S02]  /*2570*/  LOP3.LUT R174, R14, R174, R137, 0x96, !PT ;  /* 0x000000ae0eae7212 */ /* 0x000fe400078e9689 */
[----:B------:R-:W-:-:S07]  /*2580*/  MOV R140, R136 ;  /* 0x00000088008c7202 */ /* 0x000fce0000000f00 */
.L_x_3632:
[----:B------:R-:W-:Y:S05]  /*2590*/  BSYNC.RECONVERGENT B0 ;  /* 0x0000000000007941 */ /* 0x000fea0003800200 */
.L_x_3631:
[----:B------:R-:W-:Y:S01]  /*25a0*/  I2FP.F32.U32 R134, R133 ;  /* 0x0000008500867245 */ /* 0x000fe20000201000 */
[----:B------:R-:W-:Y:S01]  /*25b0*/  HADD2.F32 R129, -RZ, R129.H1_H1 ;  /* 0x30000081ff817230 */ /* 0x000fe20000004100 */
[----:B------:R-:W-:Y:S01]  /*25c0*/  ISETP.NE.AND P0, PT, R135, 0x1, PT ;  /* 0x000000018700780c */ /* 0x000fe20003f05270 */
[----:B------:R-:W-:Y:S01]  /*25d0*/  BSSY.RECONVERGENT B0, `(.L_x_3636) ;  /* 0x000004c000007945 */ /* 0x000fe20003800200 */
[----:B------:R-:W-:Y:S02]  /*25e0*/  IMAD.MOV.U32 R136, RZ, RZ, 0x2 ;  /* 0x00000002ff887424 */ /* 0x000fe400078e00ff */
[----:B------:R-:W-:Y:S01]  /*25f0*/  FFMA.FTZ R134, R134, R37, 1.1641532182693481445e-10 ;  /* 0x2f00000086867423 */ /* 0x000fe20000010025 */
[----:B------:R-:W-:-:S04]  /*2600*/  FMUL.FTZ R129, R129, R38 ;  /* 0x0000002681817220 */ /* 0x000fc80000410000 */
[----:B------:R-:W-:Y:S01]  /*2610*/  FSETP.GTU.FTZ.AND P2, PT, R134, R39, PT ;  /* 0x000000278600720b */ /* 0x000fe20003f5c000 */
[----:B------:R-:W-:-:S03]  /*2620*/  @P1 HADD2.F32 R134, -RZ, R41.H1_H1 ;  /* 0x30000029ff861230 */ /* 0x000fc60000004100 */
        /* <DEDUP_REMOVED lines=14> */
.L_x_3638:
        /* <DEDUP_REMOVED lines=13> */
.L_x_3640:
[----:B------:R-:W-:Y:S05]  /*27e0*/  BSYNC.RECONVERGENT B1 ;  /* 0x0000000000017941 */ /* 0x000fea0003800200 */
.L_x_3639:
        /* <DEDUP_REMOVED lines=38> */
[----:B------:R-:W-:Y:S01]  /*2a50*/  MOV R134, R140 ;  /* 0x0000008c00867202 */ /* 0x000fe20000000f00 */
[----:B------:R-:W-:Y:S01]  /*2a60*/  IMAD.MOV.U32 R140, RZ, RZ, R136 ;  /* 0x000000ffff8c7224 */ /* 0x000fe200078e0088 */
[----:B------:R-:W-:Y:S01]  /*2a70*/  LOP3.LUT R174, R14, R174, R137, 0x96, !PT ;  /* 0x000000ae0eae7212 */ /* 0x000fe200078e9689 */
[----:B------:R-:W-:-:S07]  /*2a80*/  IMAD.MOV.U32 R136, RZ, RZ, RZ ;  /* 0x000000ffff887224 */ /* 0x000fce00078e00ff */
.L_x_3637:
[----:B------:R-:W-:Y:S05]  /*2a90*/  BSYNC.RECONVERGENT B0 ;  /* 0x0000000000007941 */ /* 0x000fea0003800200 */
.L_x_3636:
        /* <DEDUP_REMOVED lines=12> */
[----:B------:R-:W-:-:S04]  /*2b60*/  HFMA2 R137, -RZ, RZ, 0, 1.1920928955078125e-07 ;  /* 0x00000002ff897431 */ /* 0x000fc800000001ff */
        /* <DEDUP_REMOVED lines=10> */
.L_x_3643:
        /* <DEDUP_REMOVED lines=13> */
.L_x_3645:
[----:B------:R-:W-:Y:S05]  /*2ce0*/  BSYNC.RECONVERGENT B1 ;  /* 0x0000000000017941 */ /* 0x000fea0003800200 */
.L_x_3644:
        /* <DEDUP_REMOVED lines=37> */
[----:B------:R-:W-:Y:S02]  /*2f40*/  HFMA2 R137, -RZ, RZ, 0, 0 ;  /* 0x00000000ff897431 */ /* 0x000fe400000001ff */
[----:B------:R-:W-:Y:S01]  /*2f50*/  IMAD.WIDE.U32 R144, R144, -0x2daee0ad, RZ ;  /* 0xd2511f5390907825 */ /* 0x000fe200078e00ff */
[----:B------:R-:W-:-:S03]  /*2f60*/  LOP3.LUT R175, R13, R136, R193, 0x96, !PT ;  /* 0x000000880daf7212 */ /* 0x000fc600078e96c1 */
[----:B------:R-:W-:Y:S01]  /*2f70*/  IMAD.MOV.U32 R140, RZ, RZ, R144 ;  /* 0x000000ffff8c7224 */ /* 0x000fe200078e0090 */
[----:B------:R-:W-:-:S07]  /*2f80*/  LOP3.LUT R174, R14, R174, R145, 0x96, !PT ;  /* 0x000000ae0eae7212 */ /* 0x000fce00078e9691 */
.L_x_3642:
[----:B------:R-:W-:Y:S05]  /*2f90*/  BSYNC.RECONVERGENT B0 ;  /* 0x0000000000007941 */ /* 0x000fea0003800200 */
.L_x_3641:
        /* <DEDUP_REMOVED lines=23> */
.L_x_3648:
        /* <DEDUP_REMOVED lines=13> */
.L_x_3650:
[----:B------:R-:W-:Y:S05]  /*31e0*/  BSYNC.RECONVERGENT B1 ;  /* 0x0000000000017941 */ /* 0x000fea0003800200 */
.L_x_3649:
        /* <DEDUP_REMOVED lines=39> */
[----:B------:R-:W-:Y:S01]  /*3460*/  MOV R140, R144 ;  /* 0x00000090008c7202 */ /* 0x000fe20000000f00 */
[----:B------:R-:W-:Y:S01]  /*3470*/  IMAD.MOV.U32 R144, RZ, RZ, RZ ;  /* 0x000000ffff907224 */ /* 0x000fe200078e00ff */
[----:B------:R-:W-:-:S07]  /*3480*/  LOP3.LUT R174, R14, R174, R145, 0x96, !PT ;  /* 0x000000ae0eae7212 */ /* 0x000fce00078e9691 */
.L_x_3647:
[----:B------:R-:W-:Y:S05]  /*3490*/  BSYNC.RECONVERGENT B0 ;  /* 0x0000000000007941 */ /* 0x000fea0003800200 */
.L_x_3646:
        /* <DEDUP_REMOVED lines=23> */
.L_x_3653:
        /* <DEDUP_REMOVED lines=13> */
.L_x_3655:
[----:B------:R-:W-:Y:S05]  /*36e0*/  BSYNC.RECONVERGENT B1 ;  /* 0x0000000000017941 */ /* 0x000fea0003800200 */
.L_x_3654:
[----:B------:R-:W-:Y:S01]  /*36f0*/  IMAD.WIDE.U32 R148, R0, -0x326172a9, RZ ;  /* 0xcd9e8d5700947825 */ /* 0x000fe200078e00ff */
[----:B------:R-:W-:Y:S02]  /*3700*/  LOP3.LUT R156, R17, R145, R155, 0x96, !PT ;  /* 0x00000091119c7212 */ /* 0x000fe400078e969b */
[----:B------:R-:W-:Y:S01]  /*3710*/  MOV R137, R140 ;  /* 0x0000008c00897202 */ /* 0x000fe20000000f00 */
        /* <DEDUP_REMOVED lines=38> */
[----:B------:R-:W-:-:S07]  /*3980*/  LOP3.LUT R174, R14, R174, R149, 0x96, !PT ;  /* 0x000000ae0eae7212 */ /* 0x000fce00078e9695 */
.L_x_3652:
[----:B------:R-:W-:Y:S05]  /*3990*/  BSYNC.RECONVERGENT B0 ;  /* 0x0000000000007941 */ /* 0x000fea0003800200 */
.L_x_3651:
        /* <DEDUP_REMOVED lines=15> */
.L_x_3615:
        /* <DEDUP_REMOVED lines=16> */
.L_x_3659:
        /* <DEDUP_REMOVED lines=13> */
.L_x_3661:
[----:B------:R-:W-:Y:S05]  /*3c60*/  BSYNC.RECONVERGENT B1 ;  /* 0x0000000000017941 */ /* 0x000fea0003800200 */
.L_x_3660:
        /* <DEDUP_REMOVED lines=41> */
.L_x_3658:
[----:B------:R-:W-:Y:S05]  /*3f00*/  BSYNC.RECONVERGENT B0 ;  /* 0x0000000000007941 */ /* 0x000fea0003800200 */
.L_x_3657:
[----:B------:R-:W-:Y:S01]  /*3f10*/  I2FP.F32.U32 R20, R19 ;  /* 0x0000001300147245 */ /* 0x000fe20000201000 */
[----:B-----5:R-:W-:Y:S01]  /*3f20*/  HADD2.F32 R19, -RZ, R128.H0_H0 ;  /* 0x20000080ff137230 */ /* 0x020fe20000004100 */
[----:B------:R-:W-:Y:S01]  /*3f30*/  ISETP.NE.AND P2, PT, R21, 0x1, PT ;  /* 0x000000011500780c */ /* 0x000fe20003f45270 */
[----:B------:R-:W-:Y:S01]  /*3f40*/  IMAD.U32 R38, RZ, RZ, UR12 ;  /* 0x0000000cff267e24 */ /* 0x000fe2000f8e00ff */
[----:B------:R-:W-:Y:S01]  /*3f50*/  MOV R39, UR11 ;  /* 0x0000000b00277c02 */ /* 0x000fe20008000f00 */
[----:B------:R-:W-:Y:S01]  /*3f60*/  FFMA.FTZ R20, R20, R37, 1.1641532182693481445e-10 ;  /* 0x2f00000014147423 */ /* 0x000fe20000010025 */
[----:B------:R-:W-:Y:S01]  /*3f70*/  BSSY.RECONVERGENT B0, `(.L_x_3662) ;  /* 0x0000049000007945 */ /* 0x000fe20003800200 */
[----:B------:R-:W-:Y:S01]  /*3f80*/  FMUL.FTZ R29, R19, R38 ;  /* 0x00000026131d7220 */ /* 0x000fe20000410000 */
[----:B------:R-:W-:Y:S01]  /*3f90*/  IMAD.MOV.U32 R22, RZ, RZ, 0x2 ;  /* 0x00000002ff167424 */ /* 0x000fe200078e00ff */
[----:B------:R-:W-:Y:S02]  /*3fa0*/  MOV R19, R192 ;  /* 0x000000c000137202 */ /* 0x000fe40000000f00 */
        /* <DEDUP_REMOVED lines=13> */
.L_x_3664:
        /* <DEDUP_REMOVED lines=13> */
.L_x_3666:
[----:B------:R-:W-:Y:S05]  /*4150*/  BSYNC.RECONVERGENT B1 ;  /* 0x0000000000017941 */ /* 0x000fea0003800200 */
.L_x_3665:
        /* <DEDUP_REMOVED lines=42> */
.L_x_3663:
[----:B------:R-:W-:Y:S05]  /*4400*/  BSYNC.RECONVERGENT B0 ;  /* 0x0000000000007941 */ /* 0x000fea0003800200 */
.L_x_3662:
        /* <DEDUP_REMOVED lines=9> */
[----:B------:R-:W-:Y:S01]  /*44a0*/  FSEL R20, R19, RZ, !P0 ;  /* 0x000000ff13147208 */ /* 0x000fe20004000000 */
[----:B------:R-:W-:-:S04]  /*44b0*/  @P1 HADD2.F32 R19, -RZ, R40.H0_H0 ;  /* 0x20000028ff131230 */ /* 0x000fc80000004100 */
[----:B------:R-:W-:-:S04]  /*44c0*/  FADD.FTZ R20, R29, R20 ;  /* 0x000000141d147221 */ /* 0x000fc80000010000 */
[----:B------:R-:W-:Y:S01]  /*44d0*/  @P1 FADD.FTZ R19, R19, R20 ;  /* 0x0000001413131221 */ /* 0x000fe20000010000 */
[----:B------:R-:W-:Y:S02]  /*44e0*/  @!P1 MOV R19, R20 ;  /* 0x0000001400139202 */ /* 0x000fe40000000f00 */
[----:B------:R-:W-:Y:S02]  /*44f0*/  SEL R20, RZ, 0x1, P0 ;  /* 0x00000001ff147807 */ /* 0x000fe40000000000 */
        /* <DEDUP_REMOVED lines=10> */
.L_x_3669:
        /* <DEDUP_REMOVED lines=13> */
.L_x_3671:
[----:B------:R-:W-:Y:S05]  /*4670*/  BSYNC.RECONVERGENT B1 ;  /* 0x0000000000017941 */ /* 0x000fea0003800200 */
.L_x_3670:
        /* <DEDUP_REMOVED lines=42> */
.L_x_3668:
[----:B------:R-:W-:Y:S05]  /*4920*/  BSYNC.RECONVERGENT B0 ;  /* 0x0000000000007941 */ /* 0x000fea0003800200 */
.L_x_3667:
        /* <DEDUP_REMOVED lines=21> */
.L_x_3674:
        /* <DEDUP_REMOVED lines=13> */
.L_x_3676:
[----:B------:R-:W-:Y:S05]  /*4b50*/  BSYNC.RECONVERGENT B1 ;  /* 0x0000000000017941 */ /* 0x000fea0003800200 */
.L_x_3675:
        /* <DEDUP_REMOVED lines=42> */
.L_x_3673:
[----:B------:R-:W-:Y:S05]  /*4e00*/  BSYNC.RECONVERGENT B0 ;  /* 0x0000000000007941 */ /* 0x000fea0003800200 */
.L_x_3672:
[----:B------:R-:W-:Y:S01]  /*4e10*/  I2FP.F32.U32 R22, R21 ;  /* 0x0000001500167245 */ /* 0x000fe20000201000 */
[----:B------:R-:W-:Y:S01]  /*4e20*/  HADD2.F32 R21, -RZ, R44.H1_H1 ;  /* 0x3000002cff157230 */ /* 0x000fe20000004100 */
[----:B------:R-:W-:Y:S01]  /*4e30*/  ISETP.NE.AND P2, PT, R25, 0x1, PT ;  /* 0x000000011900780c */ /* 0x000fe20003f45270 */
[----:B------:R-:W-:Y:S01]  /*4e40*/  @P1 HADD2.F32 R24, -RZ, R40.H1_H1 ;  /* 0x30000028ff181230 */ /* 0x000fe20000004100 */
        /* <DEDUP_REMOVED lines=21> */
.L_x_3679:
        /* <DEDUP_REMOVED lines=13> */
.L_x_3681:
[----:B------:R-:W-:Y:S05]  /*5070*/  BSYNC.RECONVERGENT B1 ;  /* 0x0000000000017941 */ /* 0x000fea0003800200 */
.L_x_3680:
        /* <DEDUP_REMOVED lines=42> */
.L_x_3678:
[----:B------:R-:W-:Y:S05]  /*5320*/  BSYNC.RECONVERGENT B0 ;  /* 0x0000000000007941 */ /* 0x000fea0003800200 */
.L_x_3677:
[----:B------:R-:W-:Y:S01]  /*5330*/  I2FP.F32.U32 R22, R22 ;  /* 0x0000001600167245 */ /* 0x000fe20000201000 */
[----:B------:R-:W-:Y:S01]  /*5340*/  HADD2.F32 R23, -RZ, R129.H0_H0 ;  /* 0x20000081ff177230 */ /* 0x000fe20000004100 */
        /* <DEDUP_REMOVED lines=19> */
.L_x_3684:
        /* <DEDUP_REMOVED lines=13> */
.L_x_3686:
[----:B------:R-:W-:Y:S05]  /*5550*/  BSYNC.RECONVERGENT B1 ;  /* 0x0000000000017941 */ /* 0x000fea0003800200 */
.L_x_3685:
        /* <DEDUP_REMOVED lines=38> */
[----:B------:R-:W-:Y:S02]  /*57c0*/  LOP3.LUT R175, R13, R22, R193, 0x96, !PT ;  /* 0x000000160daf7212 */ /* 0x000fe400078e96c1 */
[----:B------:R-:W-:Y:S01]  /*57d0*/  MOV R22, R140 ;  /* 0x0000008c00167202 */ /* 0x000fe20000000f00 */
[----:B------:R-:W-:Y:S01]  /*57e0*/  IMAD.MOV.U32 R140, RZ, RZ, R24 ;  /* 0x000000ffff8c7224 */ /* 0x000fe200078e0018 */
[----:B------:R-:W-:-:S07]  /*57f0*/  LOP3.LUT R174, R14, R174, R25, 0x96, !PT ;  /* 0x000000ae0eae7212 */ /* 0x000fce00078e9619 */
.L_x_3683:
[----:B------:R-:W-:Y:S05]  /*5800*/  BSYNC.RECONVERGENT B0 ;  /* 0x0000000000007941 */ /* 0x000fea0003800200 */
.L_x_3682:
        /* <DEDUP_REMOVED lines=25> */
.L_x_3689:
        /* <DEDUP_REMOVED lines=13> */
.L_x_3691:
[----:B------:R-:W-:Y:S05]  /*5a70*/  BSYNC.RECONVERGENT B1 ;  /* 0x0000000000017941 */ /* 0x000fea0003800200 */
.L_x_3690:
        /* <DEDUP_REMOVED lines=42> */
.L_x_3688:
[----:B------:R-:W-:Y:S05]  /*5d20*/  BSYNC.RECONVERGENT B0 ;  /* 0x0000000000007941 */ /* 0x000fea0003800200 */
.L_x_3687:
[----:B------:R-:W-:Y:S01]  /*5d30*/  ISETP.NE.AND P3, PT, R25, 0x1, PT ;  /* 0x000000011900780c */ /* 0x000fe20003f65270 */
[----:B------:R-:W-:Y:S01]  /*5d40*/  HADD2.F32 R129, -RZ, R129.H1_H1 ;  /* 0x30000081ff817230 */ /* 0x000fe20000004100 */
[----:B------:R-:W-:Y:S01]  /*5d50*/  I2FP.F32.U32 R24, R23 ;  /* 0x0000001700187245 */ /* 0x000fe20000201000 */
[----:B------:R-:W-:Y:S01]  /*5d60*/  BSSY.RECONVERGENT B0, `(.L_x_3692) ;  /* 0x0000049000007945 */ /* 0x000fe20003800200 */
[----:B------:R-:W-:Y:S01]  /*5d70*/  IMAD.MOV.U32 R27, RZ, RZ, 0x2 ;  /* 0x00000002ff1b7424 */ /* 0x000fe200078e00ff */
[----:B------:R-:W-:Y:S01]  /*5d80*/  MOV R23, R192 ;  /* 0x000000c000177202 */ /* 0x000fe20000000f00 */
[----:B------:R-:W-:Y:S01]  /*5d90*/  FMUL.FTZ R129, R129, R38 ;  /* 0x0000002681817220 */ /* 0x000fe20000410000 */
[----:B------:R-:W-:-:S05]  /*5da0*/  FFMA.FTZ R24, R24, R37, 1.1641532182693481445e-10 ;  /* 0x2f00000018187423 */ /* 0x000fca0000010025 */
[----:B------:R-:W-:-:S04]  /*5db0*/  FSETP.GTU.FTZ.AND P0, PT, R24, R39, PT ;  /* 0x000000271800720b */ /* 0x000fc80003f1c000 */
[----:B------:R-:W-:Y:S02]  /*5dc0*/  PLOP3.LUT P2, PT, P0, PT, PT, 0x8, 0x80 ;  /* 0x000000000080781c */ /* 0x000fe4000074e170 */
[----:B------:R-:W-:Y:S01]  /*5dd0*/  FSEL R129, R129, RZ, !P0 ;  /* 0x000000ff81817208 */ /* 0x000fe20004000000 */
[----:B------:R-:W-:Y:S10]  /*5de0*/  @!P3 BRA `(.L_x_3693) ;  /* 0x000000040000b947 */ /* 0x000ff40003800000 */
        /* <DEDUP_REMOVED lines=8> */
.L_x_3694:
        /* <DEDUP_REMOVED lines=13> */
.L_x_3696:
[----:B------:R-:W-:Y:S05]  /*5f40*/  BSYNC.RECONVERGENT B1 ;  /* 0x0000000000017941 */ /* 0x000fea0003800200 */
.L_x_3695:
        /* <DEDUP_REMOVED lines=42> */
.L_x_3693:
[----:B------:R-:W-:Y:S05]  /*61f0*/  BSYNC.RECONVERGENT B0 ;  /* 0x0000000000007941 */ /* 0x000fea0003800200 */
.L_x_3692:
        /* <DEDUP_REMOVED lines=25> */
.L_x_3699:
        /* <DEDUP_REMOVED lines=13> */
.L_x_3701:
[----:B------:R-:W-:Y:S05]  /*6460*/  BSYNC.RECONVERGENT B1 ;  /* 0x0000000000017941 */ /* 0x000fea0003800200 */
.L_x_3700:
        /* <DEDUP_REMOVED lines=42> */
.L_x_3698:
[----:B------:R-:W-:Y:S05]  /*6710*/  BSYNC.RECONVERGENT B0 ;  /* 0x0000000000007941 */ /* 0x000fea0003800200 */
.L_x_3697:
        /* <DEDUP_REMOVED lines=20> */
.L_x_3704:
        /* <DEDUP_REMOVED lines=13> */
.L_x_3706:
[----:B------:R-:W-:Y:S05]  /*6930*/  BSYNC.RECONVERGENT B1 ;  /* 0x0000000000017941 */ /* 0x000fea0003800200 */
.L_x_3705:
        /* <DEDUP_REMOVED lines=42> */
.L_x_3703:
[----:B------:R-:W-:Y:S05]  /*6be0*/  BSYNC.RECONVERGENT B0 ;  /* 0x0000000000007941 */ /* 0x000fea0003800200 */
.L_x_3702:
        /* <DEDUP_REMOVED lines=8> */
[----:B------:R-:W-:-:S05]  /*6c70*/  FSEL R24, R25, RZ, !P0 ;  /* 0x000000ff19187208 */ /* 0x000fca0004000000 */
[----:B------:R-:W-:Y:S01]  /*6c80*/  FADD.FTZ R25, R143, R24 ;  /* 0x000000188f197221 */ /* 0x000fe20000010000 */
[----:B------:R-:W-:Y:S02]  /*6c90*/  SEL R24, RZ, 0x1, P0 ;  /* 0x00000001ff187807 */ /* 0x000fe40000000000 */
[----:B------:R-:W-:Y:S01]  /*6ca0*/  ISETP.NE.AND P0, PT, R27, 0x1, PT ;  /* 0x000000011b00780c */ /* 0x000fe20003f05270 */
[----:B------:R-:W-:Y:S01]  /*6cb0*/  @P1 FADD.FTZ R134, R134, R25 ;  /* 0x0000001986861221 */ /* 0x000fe20000010000 */
[----:B------:R-:W-:Y:S01]  /*6cc0*/  @!P1 MOV R134, R25 ;  /* 0x0000001900869202 */ /* 0x000fe20000000f00 */
[----:B------:R-:W-:-:S03]  /*6cd0*/  IMAD.MOV.U32 R25, RZ, RZ, R192 ;  /* 0x000000ffff197224 */ /* 0x000fc600078e00c0 */
[----:B------:R-:W-:-:S07]  /*6ce0*/  F2FP.F16.F32.PACK_AB R143, RZ, R134 ;  /* 0x00000086ff8f723e */ /* 0x000fce00000000ff */
        /* <DEDUP_REMOVED lines=9> */
.L_x_3709:
        /* <DEDUP_REMOVED lines=13> */
.L_x_3711:
[----:B------:R-:W-:Y:S05]  /*6e50*/  BSYNC.RECONVERGENT B1 ;  /* 0x0000000000017941 */ /* 0x000fea0003800200 */
.L_x_3710:
[----:B------:R-:W-:Y:S01]  /*6e60*/  IMAD.WIDE.U32 R136, R0, -0x326172a9, RZ ;  /* 0xcd9e8d5700887825 */ /* 0x000fe200078e00ff */
[----:B------:R-:W-:-:S03]  /*6e70*/  LOP3.LUT R148, R17, R27, R155, 0x96, !PT ;  /* 0x0000001b11947212 */ /* 0x000fc600078e969b */
[----:B------:R-:W-:Y:S01]  /*6e80*/  IMAD.MOV.U32 R25, RZ, RZ, R140 ;  /* 0x000000ffff197224 */ /* 0x000fe200078e008c */
        /* <DEDUP_REMOVED lines=37> */
[----:B------:R-:W-:Y:S02]  /*70e0*/  LOP3.LUT R174, R14, R174, R137, 0x96, !PT ;  /* 0x000000ae0eae7212 */ /* 0x000fe400078e9689 */
[----:B------:R-:W-:-:S07]  /*70f0*/  MOV R140, R136 ;  /* 0x00000088008c7202 */ /* 0x000fce0000000f00 */
.L_x_3708:
[----:B------:R-:W-:Y:S05]  /*7100*/  BSYNC.RECONVERGENT B0 ;  /* 0x0000000000007941 */ /* 0x000fea0003800200 */
.L_x_3707:
        /* <DEDUP_REMOVED lines=20> */
.L_x_3714:
        /* <DEDUP_REMOVED lines=13> */
.L_x_3716:
[----:B------:R-:W-:Y:S05]  /*7320*/  BSYNC.RECONVERGENT B1 ;  /* 0x0000000000017941 */ /* 0x000fea0003800200 */
.L_x_3715:
        /* <DEDUP_REMOVED lines=42> */
.L_x_3713:
[----:B------:R-:W-:Y:S05]  /*75d0*/  BSYNC.RECONVERGENT B0 ;  /* 0x0000000000007941 */ /* 0x000fea0003800200 */
.L_x_3712:
        /* <DEDUP_REMOVED lines=25> */
.L_x_3719:
        /* <DEDUP_REMOVED lines=13> */
.L_x_3721:
[----:B------:R-:W-:Y:S05]  /*7840*/  BSYNC.RECONVERGENT B1 ;  /* 0x0000000000017941 */ /* 0x000fea0003800200 */
.L_x_3720:
        /* <DEDUP_REMOVED lines=38> */
[----:B------:R-:W-:-:S03]  /*7ab0*/  LOP3.LUT R175, R13, R26, R193, 0x96, !PT ;  /* 0x0000001a0daf7212 */ /* 0x000fc600078e96c1 */
[----:B------:R-:W-:Y:S01]  /*7ac0*/  IMAD.MOV.U32 R26, RZ, RZ, R140 ;  /* 0x000000ffff1a7224 */ /* 0x000fe200078e008c */
[----:B------:R-:W-:Y:S02]  /*7ad0*/  LOP3.LUT R174, R14, R174, R137, 0x96, !PT ;  /* 0x000000ae0eae7212 */ /* 0x000fe400078e9689 */
[----:B------:R-:W-:-:S07]  /*7ae0*/  MOV R140, R136 ;  /* 0x00000088008c7202 */ /* 0x000fce0000000f00 */
.L_x_3718:
[----:B------:R-:W-:Y:S05]  /*7af0*/  BSYNC.RECONVERGENT B0 ;  /* 0x0000000000007941 */ /* 0x000fea0003800200 */
.L_x_3717:
        /* <DEDUP_REMOVED lines=20> */
.L_x_3724:
        /* <DEDUP_REMOVED lines=13> */
.L_x_3726:
[----:B------:R-:W-:Y:S05]  /*7d10*/  BSYNC.RECONVERGENT B1 ;  /* 0x0000000000017941 */ /* 0x000fea0003800200 */
.L_x_3725:
        /* <DEDUP_REMOVED lines=36> */
[----:B------:R-:W-:Y:S01]  /*7f60*/  IMAD.WIDE.U32 R192, R192, -0x326172a9, RZ ;  /* 0xcd9e8d57c0c07825 */ /* 0x000fe200078e00ff */
[----:B------:R-:W-:-:S03]  /*7f70*/  MOV R27, R140 ;  /* 0x0000008c001b7202 */ /* 0x000fc60000000f00 */
[----:B------:R-:W-:Y:S01]  /*7f80*/  IMAD.WIDE.U32 R136, R136, -0x2daee0ad, RZ ;  /* 0xd2511f5388887825 */ /* 0x000fe200078e00ff */
[----:B------:R-:W-:-:S03]  /*7f90*/  LOP3.LUT R175, R13, R26, R193, 0x96, !PT ;  /* 0x0000001a0daf7212 */ /* 0x000fc600078e96c1 */
[----:B------:R-:W-:Y:S01]  /*7fa0*/  IMAD.MOV.U32 R140, RZ, RZ, R136 ;  /* 0x000000ffff8c7224 */ /* 0x000fe200078e0088 */
[----:B------:R-:W-:-:S07]  /*7fb0*/  LOP3.LUT R174, R14, R174, R137, 0x96, !PT ;  /* 0x000000ae0eae7212 */ /* 0x000fce00078e9689 */
.L_x_3723:
[----:B------:R-:W-:Y:S05]  /*7fc0*/  BSYNC.RECONVERGENT B0 ;  /* 0x0000000000007941 */ /* 0x000fea0003800200 */
.L_x_3722:
        /* <DEDUP_REMOVED lines=25> */
.L_x_3729:
        /* <DEDUP_REMOVED lines=13> */
.L_x_3731:
[----:B------:R-:W-:Y:S05]  /*8230*/  BSYNC.RECONVERGENT B1 ;  /* 0x0000000000017941 */ /* 0x000fea0003800200 */
.L_x_3730:
        /* <DEDUP_REMOVED lines=42> */
.L_x_3728:
[----:B------:R-:W-:Y:S05]  /*84e0*/  BSYNC.RECONVERGENT B0 ;  /* 0x0000000000007941 */ /* 0x000fea0003800200 */
.L_x_3727:
        /* <DEDUP_REMOVED lines=20> */
.L_x_3734:
        /* <DEDUP_REMOVED lines=15> */
.L_x_3736:
[----:B------:R-:W-:Y:S05]  /*8720*/  BSYNC.RECONVERGENT B1 ;  /* 0x0000000000017941 */ /* 0x000fea0003800200 */
.L_x_3735:
        /* <DEDUP_REMOVED lines=42> */
.L_x_3733:
[----:B------:R-:W-:Y:S05]  /*89d0*/  BSYNC.RECONVERGENT B0 ;  /* 0x0000000000007941 */ /* 0x000fea0003800200 */
.L_x_3732:
        /* <DEDUP_REMOVED lines=10> */
[----:B------:R-:W-:-:S03]  /*8a80*/  SEL R27, RZ, 0x1, P6 ;  /* 0x00000001ff1b7807 */ /* 0x000fc60003000000 */
[----:B------:R-:W-:-:S04]  /*8a90*/  FADD.FTZ R131, R131, R148 ;  /* 0x0000009483837221 */ /* 0x000fc80000010000 */
[----:B------:R-:W-:Y:S01]  /*8aa0*/  @P1 FADD.FTZ R137, R152, R131 ;  /* 0x0000008398891221 */ /* 0x000fe20000010000 */
[----:B------:R-:W-:-:S04]  /*8ab0*/  @!P1 MOV R137, R131 ;  /* 0x0000008300899202 */ /* 0x000fc80000000f00 */
[----:B------:R-:W-:-:S04]  /*8ac0*/  F2FP.F16.F32.PACK_AB R131, RZ, R137 ;  /* 0x00000089ff83723e */ /* 0x000fc800000000ff */
[----:B------:R-:W-:-:S07]  /*8ad0*/  PRMT R131, R144, 0x5410, R131 ;  /* 0x0000541090837816 */ /* 0x000fce0000000083 */
.L_x_3656:
        /* <DEDUP_REMOVED lines=22> */
[----:B------:R-:W-:Y:S01]  /*8c40*/  LOP3.LUT R153, R153, R152, RZ, 0xfc, !PT ;  /* 0x0000009899997212 */ /* 0x000fe200078efcff */
[----:B------:R-:W-:Y:S01]  /*8c50*/  IMAD.WIDE.U32 R146, R138, 0x10, R160 ;  /* 0x000000108a927825 */ /* 0x000fe200078e00a0 */
[----:B------:R-:W-:-:S03]  /*8c60*/  LOP3.LUT R152, R139, R144, RZ, 0xfc, !PT ;  /* 0x000000908b987212 */ /* 0x000fc600078efcff */
[----:B-1----:R-:W-:-:S04]  /*8c70*/  IMAD.WIDE.U32 R144, R18, 0x8, R156 ;  /* 0x0000000812907825 */ /* 0x002fc800078e009c */
[C---:B--2---:R-:W-:Y:S01]  /*8c80*/  @P1 IMAD.WIDE.U32 R150, R138.reuse, 0x10, R150 ;  /* 0x000000108a961825 */ /* 0x044fe200078e0096 */
[----:B------:R3:W-:Y:S03]  /*8c90*/  STG.E.64 desc[UR6][R144.64], R152 ;  /* 0x0000009890007986 */ /* 0x0007e6000c101b06 */
[----:B0-----:R-:W-:Y:S01]  /*8ca0*/  @P0 IMAD.WIDE.U32 R148, R138, 0x10, R148 ;  /* 0x000000108a940825 */ /* 0x001fe200078e0094 */
[----:B---3--:R-:W-:Y:S06]  /*8cb0*/  @!P0 BRA `(.L_x_3737) ;  /* 0x0000000000508947 */ /* 0x008fec0003800000 */
        /* <DEDUP_REMOVED lines=20> */
.L_x_3737:
[----:B------:R1:W5:Y:S04]  /*8e00*/  @P0 LDG.E.128 R44, desc[UR6][R148.64] ;  /* 0x00000006942c0981 */ /* 0x000368000c1e1d00 */
[----:B------:R1:W5:Y:S04]  /*8e10*/  @P1 LDG.E.128 R40, desc[UR6][R150.64] ;  /* 0x0000000696281981 */ /* 0x000368000c1e1d00 */
[----:B0-----:R1:W5:Y:S01]  /*8e20*/  LDG.E.128 R128, desc[UR6][R146.64] ;  /* 0x0000000692807981 */ /* 0x001362000c1e1d00 */
[----:B------:R-:W-:Y:S05]  /*8e30*/  @!P0 BRA `(.L_x_3738) ;  /* 0x0000005000188947 */ /* 0x000fea0003800000 */
[----:B------:R-:W-:Y:S01]  /*8e40*/  ISETP.NE.AND P2, PT, R162, 0x1, PT ;  /* 0x00000001a200780c */ /* 0x000fe20003f45270 */
[----:B------:R-:W-:Y:S01]  /*8e50*/  BSSY.RECONVERGENT B0, `(.L_x_3739) ;  /* 0x0000046000007945 */ /* 0x000fe20003800200 */
[----:B------:R-:W-:Y:S02]  /*8e60*/  HFMA2 R22, -RZ, RZ, 0, 1.1920928955078125e-07 ;  /* 0x00000002ff167431 */ /* 0x000fe400000001ff */
[----:B------:R-:W-:Y:S02]  /*8e70*/  IMAD.MOV.U32 R20, RZ, RZ, R192 ;  /* 0x000000ffff147224 */ /* 0x000fe400078e00c0 */
[----:B-1----:R-:W-:-:S07]  /*8e80*/  IMAD.MOV.U32 R148, RZ, RZ, R140 ;  /* 0x000000ffff947224 */ /* 0x002fce00078e008c */
        /* <DEDUP_REMOVED lines=11> */
.L_x_3741:
        /* <DEDUP_REMOVED lines=13> */
.L_x_3743:
[----:B------:R-:W-:Y:S05]  /*9010*/  BSYNC.RECONVERGENT B1 ;  /* 0x0000000000017941 */ /* 0x000fea0003800200 */
.L_x_3742:
        /* <DEDUP_REMOVED lines=40> */
[----:B------:R-:W-:-:S07]  /*92a0*/  LOP3.LUT R174, R14, R174, R149, 0x96, !PT ;  /* 0x000000ae0eae7212 */ /* 0x000fce00078e9695 */
.L_x_3740:
[----:B------:R-:W-:Y:S05]  /*92b0*/  BSYNC.RECONVERGENT B0 ;  /* 0x0000000000007941 */ /* 0x000fea0003800200 */
.L_x_3739:
[----:B------:R-:W-:Y:S01]  /*92c0*/  I2FP.F32.U32 R20, R20 ;  /* 0x0000001400147245 */ /* 0x000fe20000201000 */
[----:B-----5:R-:W-:Y:S01]  /*92d0*/  HADD2.F32 R21, -RZ, R128.H0_H0 ;  /* 0x20000080ff157230 */ /* 0x020fe20000004100 */
[----:B------:R-:W-:Y:S01]  /*92e0*/  ISETP.NE.AND P3, PT, R22, 0x1, PT ;  /* 0x000000011600780c */ /* 0x000fe20003f65270 */
[----:B------:R-:W-:Y:S01]  /*92f0*/  BSSY.RECONVERGENT B0, `(.L_x_3744) ;  /* 0x000004a000007945 */ /* 0x000fe20003800200 */
[----:B------:R-:W-:Y:S02]  /*9300*/  HFMA2 R23, -RZ, RZ, 0, 1.1920928955078125e-07 ;  /* 0x00000002ff177431 */ /* 0x000fe400000001ff */
[----:B------:R-:W-:Y:S01]  /*9310*/  FFMA.FTZ R20, R20, R37, 1.1641532182693481445e-10 ;  /* 0x2f00000014147423 */ /* 0x000fe20000010025 */
[----:B------:R-:W-:-:S04]  /*9320*/  FMUL.FTZ R21, R21, R38 ;  /* 0x0000002615157220 */ /* 0x000fc80000410000 */
[----:B------:R-:W-:Y:S01]  /*9330*/  FSETP.GTU.FTZ.AND P2, PT, R20, R39, PT ;  /* 0x000000271400720b */ /* 0x000fe20003f5c000 */
[----:B------:R-:W-:-:S03]  /*9340*/  IMAD.MOV.U32 R20, RZ, RZ, R192 ;  /* 0x000000ffff147224 */ /* 0x000fc600078e00c0 */
        /* <DEDUP_REMOVED lines=12> */
.L_x_3746:
        /* <DEDUP_REMOVED lines=13> */
.L_x_3748:
[----:B------:R-:W-:Y:S05]  /*94e0*/  BSYNC.RECONVERGENT B1 ;  /* 0x0000000000017941 */ /* 0x000fea0003800200 */
.L_x_3747:
        /* <DEDUP_REMOVED lines=42> */
.L_x_3745:
[----:B------:R-:W-:Y:S05]  /*9790*/  BSYNC.RECONVERGENT B0 ;  /* 0x0000000000007941 */ /* 0x000fea0003800200 */
.L_x_3744:
[----:B------:R-:W-:Y:S01]  /*97a0*/  I2FP.F32.U32 R20, R20 ;  /* 0x0000001400147245 */ /* 0x000fe20000201000 */
[----:B------:R-:W-:Y:S01]  /*97b0*/  HADD2.F32 R21, -RZ, R44.H0_H0 ;  /* 0x2000002cff157230 */ /* 0x000fe20000004100 */
[----:B------:R-:W-:Y:S01]  /*97c0*/  ISETP.NE.AND P3, PT, R23, 0x1, PT ;  /* 0x000000011700780c */ /* 0x000fe20003f65270 */
[----:B------:R-:W-:Y:S01]  /*97d0*/  BSSY.RECONVERGENT B0, `(.L_x_3749) ;  /* 0x000004e000007945 */ /* 0x000fe20003800200 */
[----:B------:R-:W-:Y:S02]  /*97e0*/  IMAD.MOV.U32 R24, RZ, RZ, 0x2 ;  /* 0x00000002ff187424 */ /* 0x000fe400078e00ff */
[----:B------:R-:W-:Y:S01]  /*97f0*/  FFMA.FTZ R20, R20, R37, 1.1641532182693481445e-10 ;  /* 0x2f00000014147423 */ /* 0x000fe20000010025 */
[----:B------:R-:W-:-:S04]  /*9800*/  FMUL.FTZ R21, R21, R38 ;  /* 0x0000002615157220 */ /* 0x000fc80000410000 */
[----:B------:R-:W-:-:S04]  /*9810*/  FSETP.GTU.FTZ.AND P2, PT, R20, R39, PT ;  /* 0x000000271400720b */ /* 0x000fc80003f5c000 */
[----:B------:R-:W-:Y:S01]  /*9820*/  FSEL R20, R21, RZ, !P2 ;  /* 0x000000ff15147208 */ /* 0x000fe20005000000 */
[----:B------:R-:W-:-:S04]  /*9830*/  @P1 HADD2.F32 R21, -RZ, R40.H0_H0 ;  /* 0x20000028ff151230 */ /* 0x000fc80000004100 */
[----:B------:R-:W-:-:S04]  /*9840*/  FADD.FTZ R20, R139, R20 ;  /* 0x000000148b147221 */ /* 0x000fc80000010000 */
[--C-:B------:R-:W-:Y:S01]  /*9850*/  @P1 FADD.FTZ R139, R21, R20.reuse ;  /* 0x00000014158b1221 */ /* 0x100fe20000010000 */
[----:B------:R-:W-:Y:S01]  /*9860*/  @!P1 IMAD.MOV.U32 R139, RZ, RZ, R20 ;  /* 0x000000ffff8b9224 */ /* 0x000fe200078e0014 */
[----:B------:R-:W-:Y:S02]  /*9870*/  SEL R20, RZ, 0x1, P2 ;  /* 0x00000001ff147807 */ /* 0x000fe40001000000 */
[----:B------:R-:W-:Y:S02]  /*9880*/  MOV R21, R192 ;  /* 0x000000c000157202 */ /* 0x000fe40000000f00 */
        /* <DEDUP_REMOVED lines=10> */
.L_x_3751:
        /* <DEDUP_REMOVED lines=13> */
.L_x_3753:
[----:B------:R-:W-:Y:S05]  /*9a00*/  BSYNC.RECONVERGENT B1 ;  /* 0x0000000000017941 */ /* 0x000fea0003800200 */
.L_x_3752:
        /* <DEDUP_REMOVED lines=42> */
.L_x_3750:
[----:B------:R-:W-:Y:S05]  /*9cb0*/  BSYNC.RECONVERGENT B0 ;  /* 0x0000000000007941 */ /* 0x000fea0003800200 */
.L_x_3749:
[----:B------:R-:W-:Y:S01]  /*9cc0*/  I2FP.F32.U32 R22, R21 ;  /* 0x0000001500167245 */ /* 0x000fe20000201000 */
[----:B------:R-:W-:Y:S01]  /*9cd0*/  HADD2.F32 R21, -RZ, R128.H1_H1 ;  /* 0x30000080ff157230 */ /* 0x000fe20000004100 */
        /* <DEDUP_REMOVED lines=19> */
.L_x_3756:
        /* <DEDUP_REMOVED lines=13> */
.L_x_3758:
[----:B------:R-:W-:Y:S05]  /*9ee0*/  BSYNC.RECONVERGENT B1 ;  /* 0x0000000000017941 */ /* 0x000fea0003800200 */
.L_x_3757:
        /* <DEDUP_REMOVED lines=42> */
.L_x_3755:
[----:B------:R-:W-:Y:S05]  /*a190*/  BSYNC.RECONVERGENT B0 ;  /* 0x0000000000007941 */ /* 0x000fea0003800200 */
.L_x_3754:
        /* <DEDUP_REMOVED lines=10> */
[----:B------:R-:W-:-:S03]  /*a240*/  MOV R22, R192 ;  /* 0x000000c000167202 */ /* 0x000fc60000000f00 */
[--C-:B------:R-:W-:Y:S01]  /*a250*/  @P1 FADD.FTZ R141, R24, R21.reuse ;  /* 0x00000015188d1221 */ /* 0x100fe20000010000 */
[----:B------:R-:W-:Y:S01]  /*a260*/  @!P1 IMAD.MOV.U32 R141, RZ, RZ, R21 ;  /* 0x000000ffff8d9224 */ /* 0x000fe200078e0015 */
[----:B------:R-:W-:Y:S01]  /*a270*/  SEL R21, RZ, 0x1, P2 ;  /* 0x00000001ff157807 */ /* 0x000fe20001000000 */
[----:B------:R-:W-:-:S03]  /*a280*/  IMAD.MOV.U32 R24, RZ, RZ, 0x2 ;  /* 0x00000002ff187424 */ /* 0x000fc600078e00ff */
        /* <DEDUP_REMOVED lines=10> */
.L_x_3761:
        /* <DEDUP_REMOVED lines=13> */
.L_x_3763:
[----:B------:R-:W-:Y:S05]  /*a400*/  BSYNC.RECONVERGENT B1 ;  /* 0x0000000000017941 */ /* 0x000fea0003800200 */
.L_x_3762:
        /* <DEDUP_REMOVED lines=42> */
.L_x_3760:
[----:B------:R-:W-:Y:S05]  /*a6b0*/  BSYNC.RECONVERGENT B0 ;  /* 0x0000000000007941 */ /* 0x000fea0003800200 */
.L_x_3759:
[----:B------:R-:W-:Y:S01]  /*a6c0*/  I2FP.F32.U32 R22, R22 ;  /* 0x0000001600167245 */ /* 0x000fe20000201000 */
[----:B------:R-:W-:Y:S01]  /*a6d0*/  HADD2.F32 R23, -RZ, R129.H0_H0 ;  /* 0x20000081ff177230 */ /* 0x000fe20000004100 */
        /* <DEDUP_REMOVED lines=19> */
.L_x_3766:
        /* <DEDUP_REMOVED lines=13> */
.L_x_3768:
[----:B------:R-:W-:Y:S05]  /*a8e0*/  BSYNC.RECONVERGENT B1 ;  /* 0x0000000000017941 */ /* 0x000fea0003800200 */
.L_x_3767:
        /* <DEDUP_REMOVED lines=42> */
.L_x_3765:
[----:B------:R-:W-:Y:S05]  /*ab90*/  BSYNC.RECONVERGENT B0 ;  /* 0x0000000000007941 */ /* 0x000fea0003800200 */
.L_x_3764:
        /* <DEDUP_REMOVED lines=25> */
.L_x_3771:
        /* <DEDUP_REMOVED lines=13> */
.L_x_3773:
[----:B------:R-:W-:Y:S05]  /*ae00*/  BSYNC.RECONVERGENT B1 ;  /* 0x0000000000017941 */ /* 0x000fea0003800200 */
.L_x_3772:
        /* <DEDUP_REMOVED lines=42> */
.L_x_3770:
[----:B------:R-:W-:Y:S05]  /*b0b0*/  BSYNC.RECONVERGENT B0 ;  /* 0x0000000000007941 */ /* 0x000fea0003800200 */
.L_x_3769:
        /* <DEDUP_REMOVED lines=10> */
[----:B------:R-:W-:-:S04]  /*b160*/  PLOP3.LUT P3, PT, P3, PT, PT, 0x8, 0x80 ;  /* 0x000000000080781c */ /* 0x000fc80001f6e170 */
        /* <DEDUP_REMOVED lines=10> */
.L_x_3776:
        /* <DEDUP_REMOVED lines=13> */
.L_x_3778:
[----:B------:R-:W-:Y:S05]  /*b2e0*/  BSYNC.RECONVERGENT B1 ;  /* 0x0000000000017941 */ /* 0x000fea0003800200 */
.L_x_3777:
[----:B------:R-:W-:Y:S01]  /*b2f0*/  IMAD.WIDE.U32 R142, R0, -0x326172a9, RZ ;  /* 0xcd9e8d57008e7825 */ /* 0x000fe200078e00ff */
[----:B------:R-:W-:-:S03]  /*b300*/  LOP3.LUT R150, R17, R25, R155, 0x96, !PT ;  /* 0x0000001911967212 */ /* 0x000fc600078e969b */
[----:B------:R-:W-:Y:S02]  /*b310*/  HFMA2 R26, -RZ, RZ, 0, 0 ;  /* 0x00000000ff1a7431 */ /* 0x000fe400000001ff */
        /* <DEDUP_REMOVED lines=39> */
.L_x_3775:
[----:B------:R-:W-:Y:S05]  /*b590*/  BSYNC.RECONVERGENT B0 ;  /* 0x0000000000007941 */ /* 0x000fea0003800200 */
.L_x_3774:
        /* <DEDUP_REMOVED lines=25> */
.L_x_3781:
        /* <DEDUP_REMOVED lines=13> */
.L_x_3783:
[----:B------:R-:W-:Y:S05]  /*b800*/  BSYNC.RECONVERGENT B1 ;  /* 0x0000000000017941 */ /* 0x000fea0003800200 */
.L_x_3782:
        /* <DEDUP_REMOVED lines=41> */
[----:B------:R-:W-:-:S07]  /*baa0*/  LOP3.LUT R174, R14, R174, R145, 0x96, !PT ;  /* 0x000000ae0eae7212 */ /* 0x000fce00078e9691 */
.L_x_3780:
[----:B------:R-:W-:Y:S05]  /*bab0*/  BSYNC.RECONVERGENT B0 ;  /* 0x0000000000007941 */ /* 0x000fea0003800200 */
.L_x_3779:
        /* <DEDUP_REMOVED lines=20> */
.L_x_3786:
        /* <DEDUP_REMOVED lines=13> */
.L_x_3788:
[----:B------:R-:W-:Y:S05]  /*bcd0*/  BSYNC.RECONVERGENT B1 ;  /* 0x0000000000017941 */ /* 0x000fea0003800200 */
.L_x_3787:
        /* <DEDUP_REMOVED lines=40> */
[----:B------:R-:W-:Y:S02]  /*bf60*/  IMAD.MOV.U32 R148, RZ, RZ, R144 ;  /* 0x000000ffff947224 */ /* 0x000fe400078e0090 */
[----:B------:R-:W-:-:S07]  /*bf70*/  HFMA2 R144, -RZ, RZ, 0, 0 ;  /* 0x00000000ff907431 */ /* 0x000fce00000001ff */
.L_x_3785:
[----:B------:R-:W-:Y:S05]  /*bf80*/  BSYNC.RECONVERGENT B0 ;  /* 0x0000000000007941 */ /* 0x000fea0003800200 */
.L_x_3784:
        /* <DEDUP_REMOVED lines=25> */
.L_x_3791:
        /* <DEDUP_REMOVED lines=13> */
.L_x_3793:
[----:B------:R-:W-:Y:S05]  /*c1f0*/  BSYNC.RECONVERGENT B1 ;  /* 0x0000000000017941 */ /* 0x000fea0003800200 */
.L_x_3792:
        /* <DEDUP_REMOVED lines=42> */
.L_x_3790:
[----:B------:R-:W-:Y:S05]  /*c4a0*/  BSYNC.RECONVERGENT B0 ;  /* 0x0000000000007941 */ /* 0x000fea0003800200 */
.L_x_3789:
        /* <DEDUP_REMOVED lines=20> */
.L_x_3796:
        /* <DEDUP_REMOVED lines=13> */
.L_x_3798:
[----:B------:R-:W-:Y:S05]  /*c6c0*/  BSYNC.RECONVERGENT B1 ;  /* 0x0000000000017941 */ /* 0x000fea0003800200 */
.L_x_3797:
        /* <DEDUP_REMOVED lines=39> */
[----:B------:R-:W-:Y:S02]  /*c940*/  IMAD.MOV.U32 R148, RZ, RZ, R150 ;  /* 0x000000ffff947224 */ /* 0x000fe400078e0096 */
[----:B------:R-:W-:Y:S01]  /*c950*/  HFMA2 R150, -RZ, RZ, 0, 0 ;  /* 0x00000000ff967431 */ /* 0x000fe200000001ff */
[----:B------:R-:W-:-:S07]  /*c960*/  LOP3.LUT R174, R14, R174, R151, 0x96, !PT ;  /* 0x000000ae0eae7212 */ /* 0x000fce00078e9697 */
.L_x_3795:
[----:B------:R-:W-:Y:S05]  /*c970*/  BSYNC.RECONVERGENT B0 ;  /* 0x0000000000007941 */ /* 0x000fea0003800200 */
.L_x_3794:
        /* <DEDUP_REMOVED lines=25> */
.L_x_3801:
        /* <DEDUP_REMOVED lines=13> */
.L_x_3803:
[----:B------:R-:W-:Y:S05]  /*cbe0*/  BSYNC.RECONVERGENT B1 ;  /* 0x0000000000017941 */ /* 0x000fea0003800200 */
.L_x_3802:
        /* <DEDUP_REMOVED lines=42> */
.L_x_3800:
[----:B------:R-:W-:Y:S05]  /*ce90*/  BSYNC.RECONVERGENT B0 ;  /* 0x0000000000007941 */ /* 0x000fea0003800200 */
.L_x_3799:
        /* <DEDUP_REMOVED lines=20> */
.L_x_3806:
        /* <DEDUP_REMOVED lines=13> */
.L_x_3808:
[----:B------:R-:W-:Y:S05]  /*d0b0*/  BSYNC.RECONVERGENT B1 ;  /* 0x0000000000017941 */ /* 0x000fea0003800200 */
.L_x_3807:
        /* <DEDUP_REMOVED lines=39> */
[----:B------:R-:W-:Y:S02]  /*d330*/  HFMA2 R152, -RZ, RZ, 0, 0 ;  /* 0x00000000ff987431 */ /* 0x000fe400000001ff */
[----:B------:R-:W-:Y:S01]  /*d340*/  IMAD.MOV.U32 R148, RZ, RZ, R150 ;  /* 0x000000ffff947224 */ /* 0x000fe200078e0096 */
[----:B------:R-:W-:-:S07]  /*d350*/  LOP3.LUT R174, R14, R174, R151, 0x96, !PT ;  /* 0x000000ae0eae7212 */ /* 0x000fce00078e9697 */
.L_x_3805:
[----:B------:R-:W-:Y:S05]  /*d360*/  BSYNC.RECONVERGENT B0 ;  /* 0x0000000000007941 */ /* 0x000fea0003800200 */
.L_x_3804:
        /* <DEDUP_REMOVED lines=25> */
.L_x_3811:
        /* <DEDUP_REMOVED lines=13> */
.L_x_3813:
[----:B------:R-:W-:Y:S05]  /*d5d0*/  BSYNC.RECONVERGENT B1 ;  /* 0x0000000000017941 */ /* 0x000fea0003800200 */
.L_x_3812:
        /* <DEDUP_REMOVED lines=42> */
.L_x_3810:
[----:B------:R-:W-:Y:S05]  /*d880*/  BSYNC.RECONVERGENT B0 ;  /* 0x0000000000007941 */ /* 0x000fea0003800200 */
.L_x_3809:
        /* <DEDUP_REMOVED lines=20> */
.L_x_3816:
        /* <DEDUP_REMOVED lines=15> */
.L_x_3818:
[----:B------:R-:W-:Y:S05]  /*dac0*/  BSYNC.RECONVERGENT B1 ;  /* 0x0000000000017941 */ /* 0x000fea0003800200 */
.L_x_3817:
        /* <DEDUP_REMOVED lines=42> */
.L_x_3815:
[----:B------:R-:W-:Y:S05]  /*dd70*/  BSYNC.RECONVERGENT B0 ;  /* 0x0000000000007941 */ /* 0x000fea0003800200 */
.L_x_3814:
        /* <DEDUP_REMOVED lines=9> */
[----:B------:R-:W-:Y:S02]  /*de10*/  FSEL R151, R131, RZ, !P6 ;  /* 0x000000ff83977208 */ /* 0x000fe40007000000 */
[----:B------:R-:W-:-:S03]  /*de20*/  SEL R131, RZ, 0x1, P6 ;  /* 0x00000001ff837807 */ /* 0x000fc60003000000 */
[----:B------:R-:W-:Y:S01]  /*de30*/  FADD.FTZ R151, R172, R151 ;  /* 0x00000097ac977221 */ /* 0x000fe20000010000 */
[----:B------:R-:W-:-:S03]  /*de40*/  PRMT R27, R131, 0x7610, R27 ;  /* 0x00007610831b7816 */ /* 0x000fc6000000001b */
[--C-:B------:R-:W-:Y:S01]  /*de50*/  @P1 FADD.FTZ R146, R146, R151.reuse ;  /* 0x0000009792921221 */ /* 0x100fe20000010000 */
[----:B------:R-:W-:-:S05]  /*de60*/  @!P1 IMAD.MOV.U32 R146, RZ, RZ, R151 ;  /* 0x000000ffff929224 */ /* 0x000fca00078e0097 */
[----:B------:R-:W-:-:S04]  /*de70*/  F2FP.F16.F32.PACK_AB R151, RZ, R146 ;  /* 0x00000092ff97723e */ /* 0x000fc800000000ff */
[----:B------:R-:W-:Y:S01]  /*de80*/  PRMT R131, R150, 0x5410, R151 ;  /* 0x0000541096837816 */ /* 0x000fe20000000097 */
[----:B------:R-:W-:Y:S06]  /*de90*/  BRA `(.L_x_3819) ;  /* 0x0000002800287947 */ /* 0x000fec0003800000 */
.L_x_3738:
        /* <DEDUP_REMOVED lines=16> */
.L_x_3822:
        /* <DEDUP_REMOVED lines=13> */
.L_x_3824:
[----:B------:R-:W-:Y:S05]  /*e070*/  BSYNC.RECONVERGENT B1 ;  /* 0x0000000000017941 */ /* 0x000fea0003800200 */
.L_x_3823:
        /* <DEDUP_REMOVED lines=41> */
.L_x_3821:
[----:B------:R-:W-:Y:S05]  /*e310*/  BSYNC.RECONVERGENT B0 ;  /* 0x0000000000007941 */ /* 0x000fea0003800200 */
.L_x_3820:
[----:B------:R-:W-:Y:S01]  /*e320*/  I2FP.F32.U32 R140, R139 ;  /* 0x0000008b008c7245 */ /* 0x000fe20000201000 */
[----:B-----5:R-:W-:Y:S01]  /*e330*/  HADD2.F32 R139, -RZ, R128.H0_H0 ;  /* 0x20000080ff8b7230 */ /* 0x020fe20000004100 */
        /* <DEDUP_REMOVED lines=8> */
[----:B------:R-:W-:-:S03]  /*e3c0*/  PLOP3.LUT P2, PT, P2, PT, PT, 0x8, 0x80 ;  /* 0x000000000080781c */ /* 0x000fc6000174e170 */
[----:B------:R-:W-:Y:S01]  /*e3d0*/  @P1 FADD.FTZ R139, R140, R139 ;  /* 0x0000008b8c8b1221 */ /* 0x000fe20000010000 */
[----:B------:R-:W-:Y:S02]  /*e3e0*/  P2R R168, PR, RZ, 0x4 ;  /* 0x00000004ffa87803 */ /* 0x000fe40000000000 */
        /* <DEDUP_REMOVED lines=11> */
.L_x_3827:
        /* <DEDUP_REMOVED lines=13> */
.L_x_3829:
[----:B------:R-:W-:Y:S05]  /*e570*/  BSYNC.RECONVERGENT B1 ;  /* 0x0000000000017941 */ /* 0x000fea0003800200 */
.L_x_3828:
        /* <DEDUP_REMOVED lines=42> */
.L_x_3826:
[----:B------:R-:W-:Y:S05]  /*e820*/  BSYNC.RECONVERGENT B0 ;  /* 0x0000000000007941 */ /* 0x000fea0003800200 */
.L_x_3825:
        /* <DEDUP_REMOVED lines=24> */
.L_x_3832:
        /* <DEDUP_REMOVED lines=13> */
.L_x_3834:
[----:B------:R-:W-:Y:S05]  /*ea80*/  BSYNC.RECONVERGENT B1 ;  /* 0x0000000000017941 */ /* 0x000fea0003800200 */
.L_x_3833:
        /* <DEDUP_REMOVED lines=42> */
.L_x_3831:
[----:B------:R-:W-:Y:S05]  /*ed30*/  BSYNC.RECONVERGENT B0 ;  /* 0x0000000000007941 */ /* 0x000fea0003800200 */
.L_x_3830:
        /* <DEDUP_REMOVED lines=9> */
[----:B------:R-:W-:Y:S02]  /*edd0*/  FSEL R140, R143, RZ, !P2 ;  /* 0x000000ff8f8c7208 */ /* 0x000fe40005000000 */
        /* <DEDUP_REMOVED lines=14> */
.L_x_3837:
        /* <DEDUP_REMOVED lines=13> */
.L_x_3839:
[----:B------:R-:W-:Y:S05]  /*ef90*/  BSYNC.RECONVERGENT B1 ;  /* 0x0000000000017941 */ /* 0x000fea0003800200 */
.L_x_3838:
        /* <DEDUP_REMOVED lines=40> */
[----:B------:R-:W-:Y:S01]  /*f220*/  IMAD.MOV.U32 R145, RZ, RZ, RZ ;  /* 0x000000ffff917224 */ /* 0x000fe200078e00ff */
[----:B------:R-:W-:-:S07]  /*f230*/  MOV R148, R144 ;  /* 0x0000009000947202 */ /* 0x000fce0000000f00 */
.L_x_3836:
[----:B------:R-:W-:Y:S05]  /*f240*/  BSYNC.RECONVERGENT B0 ;  /* 0x0000000000007941 */ /* 0x000fea0003800200 */
.L_x_3835:
        /* <DEDUP_REMOVED lines=24> */
.L_x_3842:
        /* <DEDUP_REMOVED lines=13> */
.L_x_3844:
[----:B------:R-:W-:Y:S05]  /*f4a0*/  BSYNC.RECONVERGENT B1 ;  /* 0x0000000000017941 */ /* 0x000fea0003800200 */
.L_x_3843:
        /* <DEDUP_REMOVED lines=42> */
.L_x_3841:
[----:B------:R-:W-:Y:S05]  /*f750*/  BSYNC.RECONVERGENT B0 ;  /* 0x0000000000007941 */ /* 0x000fea0003800200 */
.L_x_3840:
        /* <DEDUP_REMOVED lines=23> */
.L_x_3847:
        /* <DEDUP_REMOVED lines=13> */
.L_x_3849:
[----:B------:R-:W-:Y:S05]  /*f9a0*/  BSYNC.RECONVERGENT B1 ;  /* 0x0000000000017941 */ /* 0x000fea0003800200 */
.L_x_3848:
        /* <DEDUP_REMOVED lines=42> */
.L_x_3846:
[----:B------:R-:W-:Y:S05]  /*fc50*/  BSYNC.RECONVERGENT B0 ;  /* 0x0000000000007941 */ /* 0x000fea0003800200 */
.L_x_3845:
        /* <DEDUP_REMOVED lines=23> */
.L_x_3852:
        /* <DEDUP_REMOVED lines=13> */
.L_x_3854:
[----:B------:R-:W-:Y:S05]  /*fea0*/  BSYNC.RECONVERGENT B1 ;  /* 0x0000000000017941 */ /* 0x000fea0003800200 */
.L_x_3853:
        /* <DEDUP_REMOVED lines=42> */
.L_x_3851:
[----:B------:R-:W-:Y:S05]  /*10150*/  BSYNC.RECONVERGENT B0 ;  /* 0x0000000000007941 */ /* 0x000fea0003800200 */
.L_x_3850:
        /* <DEDUP_REMOVED lines=23> */
.L_x_3857:
        /* <DEDUP_REMOVED lines=13> */
.L_x_3859:
[----:B------:R-:W-:Y:S05]  /*103a0*/  BSYNC.RECONVERGENT B1 ;  /* 0x0000000000017941 */ /* 0x000fea0003800200 */
.L_x_3858:
        /* <DEDUP_REMOVED lines=42> */
.L_x_3856:
[----:B------:R-:W-:Y:S05]  /*10650*/  BSYNC.RECONVERGENT B0 ;  /* 0x0000000000007941 */ /* 0x000fea0003800200 */
.L_x_3855:
        /* <DEDUP_REMOVED lines=14> */
.L_x_3819:
[----:B------:R-:W-:Y:S01]  /*10740*/  SEL R153, RZ, 0x1000000, !P5 ;  /* 0x01000000ff997807 */ /* 0x000fe20006800000 */
[----:B------:R-:W-:Y:S01]  /*10750*/  IMAD.WIDE.U32 R166, R138, 0x8, R156 ;  /* 0x000000088aa67825 */ /* 0x000fe200078e009c */
[----:B------:R-:W-:Y:S01]  /*10760*/  ISETP.NE.AND P5, PT, R169, RZ, PT ;  /* 0x000000ffa900720c */ /* 0x000fe20003fa5270 */
[----:B------:R-:W0:Y:S01]  /*10770*/  @P0 LDC.64 R162, c[0x0][0x398] ;  /* 0x0000e600ffa20b82 */ /* 0x000e220000000a00 */
[----:B------:R-:W-:Y:S02]  /*10780*/  SEL R164, RZ, 0x10000, !P4 ;  /* 0x00010000ffa47807 */ /* 0x000fe40006000000 */
[----:B------:R-:W-:Y:S02]  /*10790*/  SEL R169, RZ, 0x100, !P3 ;  /* 0x00000100ffa97807 */ /* 0x000fe40005800000 */
[----:B------:R-:W-:Y:S02]  /*107a0*/  ISETP.NE.AND P4, PT, R170, RZ, PT ;  /* 0x000000ffaa00720c */ /* 0x000fe40003f85270 */
[----:B------:R-:W-:Y:S01]  /*107b0*/  ISETP.NE.AND P3, PT, R171, RZ, PT ;  /* 0x000000ffab00720c */ /* 0x000fe20003f65270 */
[----:B------:R-:W1:Y:S01]  /*107c0*/  @P1 LDC.64 R150, c[0x0][0x3a0] ;  /* 0x0000e800ff961b82 */ /* 0x000e620000000a00 */
[----:B------:R-:W-:-:S02]  /*107d0*/  SEL R152, RZ, 0x10000, !P4 ;  /* 0x00010000ff987807 */ /* 0x000fc40006000000 */
[----:B------:R-:W-:Y:S02]  /*107e0*/  SEL R147, RZ, 0x1000000, !P3 ;  /* 0x01000000ff937807 */ /* 0x000fe40005800000 */
[----:B------:R-:W-:Y:S02]  /*107f0*/  SEL R149, RZ, 0x100, !P5 ;  /* 0x00000100ff957807 */ /* 0x000fe40006800000 */
[----:B------:R-:W-:Y:S02]  /*10800*/  ISETP.NE.AND P6, PT, R168, RZ, PT ;  /* 0x000000ffa800720c */ /* 0x000fe40003fc5270 */
[----:B------:R-:W-:Y:S01]  /*10810*/  LOP3.LUT R169, R169, R153, R164, 0xfe, !PT ;  /* 0x00000099a9a97212 */ /* 0x000fe200078efea4 */
[----:B------:R-:W-:Y:S01]  /*10820*/  IMAD.WIDE.U32 R164, R138, 0x10, R158 ;  /* 0x000000108aa47825 */ /* 0x000fe200078e009e */
[----:B------:R-:W-:Y:S02]  /*10830*/  LOP3.LUT R149, R149, R147, R152, 0xfe, !PT ;  /* 0x0000009395957212 */ /* 0x000fe400078efe98 */
[----:B------:R-:W-:-:S02]  /*10840*/  SEL R168, RZ, 0x1, !P2 ;  /* 0x00000001ffa87807 */ /* 0x000fc40005000000 */
[----:B------:R-:W-:Y:S01]  /*10850*/  SEL R152, RZ, 0x1, !P6 ;  /* 0x00000001ff987807 */ /* 0x000fe20007000000 */
[----:B------:R2:W-:Y:S01]  /*10860*/  STG.E.128 desc[UR6][R164.64], R128 ;  /* 0x00000080a4007986 */ /* 0x0005e2000c101d06 */
[----:B------:R-:W-:Y:S02]  /*10870*/  LOP3.LUT R169, R169, R168, RZ, 0xfc, !PT ;  /* 0x000000a8a9a97212 */ /* 0x000fe400078efcff */
[----:B------:R-:W-:Y:S02]  /*10880*/  LOP3.LUT R168, R149, R152, RZ, 0xfc, !PT ;  /* 0x0000009895a87212 */ /* 0x000fe400078efcff */
[----:B------:R-:W-:-:S03]  /*10890*/  IADD3 R147, PT, PT, R18, 0x40, RZ ;  /* 0x0000004012937810 */ /* 0x000fc60007ffe0ff */
[----:B------:R2:W-:Y:S02]  /*108a0*/  STG.E.64 desc[UR6][R166.64], R168 ;  /* 0x000000a8a6007986 */ /* 0x0005e4000c101b06 */
[----:B------:R-:W-:-:S04]  /*108b0*/  IMAD.WIDE.U32 R152, R147, 0x10, R160 ;  /* 0x0000001093987825 */ /* 0x000fc800078e00a0 */
[----:B0-----:R-:W-:-:S04]  /*108c0*/  @P0 IMAD.WIDE.U32 R162, R147, 0x10, R162 ;  /* 0x0000001093a20825 */ /* 0x001fc800078e00a2 */
[----:B-1----:R-:W-:Y:S01]  /*108d0*/  @P1 IMAD.WIDE.U32 R150, R147, 0x10, R150 ;  /* 0x0000001093961825 */ /* 0x002fe200078e0096 */
[----:B--2---:R-:W-:Y:S06]  /*108e0*/  @!P0 BRA `(.L_x_3860) ;  /* 0x0000000000508947 */ /* 0x004fec0003800000 */
[----:B------:R-:W-:Y:S01]  /*108f0*/  IMAD.U32 R131, R26, 0x10000, RZ ;  /* 0x000100001a837824 */ /* 0x000fe200078e00ff */
        /* <DEDUP_REMOVED lines=19> */
.L_x_3860:
[----:B------:R1:W5:Y:S04]  /*10a30*/  @P0 LDG.E.128 R44, desc[UR6][R162.64] ;  /* 0x00000006a22c0981 */ /* 0x000368000c1e1d00 */
[----:B------:R1:W5:Y:S04]  /*10a40*/  @P1 LDG.E.128 R40, desc[UR6][R150.64] ;  /* 0x0000000696281981 */ /* 0x000368000c1e1d00 */
[----:B0-----:R1:W5:Y:S01]  /*10a50*/  LDG.E.128 R128, desc[UR6][R152.64] ;  /* 0x0000000698807981 */ /* 0x001362000c1e1d00 */
        /* <DEDUP_REMOVED lines=17> */
.L_x_3864:
        /* <DEDUP_REMOVED lines=13> */
.L_x_3866:
[----:B------:R-:W-:Y:S05]  /*10c40*/  BSYNC.RECONVERGENT B1 ;  /* 0x0000000000017941 */ /* 0x000fea0003800200 */
.L_x_3865:
[----:B------:R-:W-:Y:S01]  /*10c50*/  IMAD.WIDE.U32 R22, R0, -0x326172a9, RZ ;  /* 0xcd9e8d5700167825 */ /* 0x000fe200078e00ff */
[----:B------:R-:W-:-:S04]  /*10c60*/  LOP3.LUT R26, R17, R21, R155, 0x96, !PT ;  /* 0x00000015111a7212 */ /* 0x000fc800078e969b */
[----:B------:R-:W-:Y:S01]  /*10c70*/  LOP3.LUT R24, R16, R23, R154, 0x96, !PT ;  /* 0x0000001710187212 */ /* 0x000fe200078e969a */
[----:B------:R-:W-:-:S04]  /*10c80*/  IMAD.WIDE.U32 R26, R26, -0x326172a9, RZ ;  /* 0xcd9e8d571a1a7825 */ /* 0x000fc800078e00ff */
[----:B------:R-:W-:Y:S01]  /*10c90*/  IMAD.WIDE.U32 R24, R24, -0x2daee0ad, RZ ;  /* 0xd2511f5318187825 */ /* 0x000fe200078e00ff */
[----:B------:R-:W-:-:S04]  /*10ca0*/  LOP3.LUT R21, R32, R22, R27, 0x96, !PT ;  /* 0x0000001620157212 */ /* 0x000fc800078e961b */
[----:B-1----:R-:W-:Y:S01]  /*10cb0*/  LOP3.LUT R150, R4, R20, R25, 0x96, !PT ;  /* 0x0000001404967212 */ /* 0x002fe200078e9619 */
        /* <DEDUP_REMOVED lines=32> */
[----:B------:R-:W-:Y:S02]  /*10ec0*/  MOV R20, R148 ;  /* 0x0000009400147202 */ /* 0x000fe40000000f00 */
[----:B------:R-:W-:-:S07]  /*10ed0*/  LOP3.LUT R174, R14, R174, R165, 0x96, !PT ;  /* 0x000000ae0eae7212 */ /* 0x000fce00078e96a5 */
.L_x_3863:
[----:B------:R-:W-:Y:S05]  /*10ee0*/  BSYNC.RECONVERGENT B0 ;  /* 0x0000000000007941 */ /* 0x000fea0003800200 */
.L_x_3862:
[----:B------:R-:W-:Y:S01]  /*10ef0*/  I2FP.F32.U32 R20, R20 ;  /* 0x0000001400147245 */ /* 0x000fe20000201000 */
[----:B-----5:R-:W-:Y:S01]  /*10f00*/  HADD2.F32 R21, -RZ, R128.H0_H0 ;  /* 0x20000080ff157230 */ /* 0x020fe20000004100 */
        /* <DEDUP_REMOVED lines=20> */
.L_x_3869:
        /* <DEDUP_REMOVED lines=13> */
.L_x_3871:
[----:B------:R-:W-:Y:S05]  /*11120*/  BSYNC.RECONVERGENT B1 ;  /* 0x0000000000017941 */ /* 0x000fea0003800200 */
.L_x_3870:
        /* <DEDUP_REMOVED lines=42> */
.L_x_3868:
[----:B------:R-:W-:Y:S05]  /*113d0*/  BSYNC.RECONVERGENT B0 ;  /* 0x0000000000007941 */ /* 0x000fea0003800200 */
.L_x_3867:
        /* <DEDUP_REMOVED lines=25> */
.L_x_3874:
        /* <DEDUP_REMOVED lines=13> */
.L_x_3876:
[----:B------:R-:W-:Y:S05]  /*11640*/  BSYNC.RECONVERGENT B1 ;  /* 0x0000000000017941 */ /* 0x000fea0003800200 */
.L_x_3875:
[----:B------:R-:W-:Y:S01]  /*11650*/  IMAD.WIDE.U32 R24, R0, -0x326172a9, RZ ;  /* 0xcd9e8d5700187825 */ /* 0x000fe200078e00ff */
[----:B-1----:R-:W-:-:S03]  /*11660*/  LOP3.LUT R150, R17, R23, R155, 0x96, !PT ;  /* 0x0000001711967212 */ /* 0x002fc600078e969b */
        /* <DEDUP_REMOVED lines=40> */
.L_x_3873:
[----:B------:R-:W-:Y:S05]  /*118f0*/  BSYNC.RECONVERGENT B0 ;  /* 0x0000000000007941 */ /* 0x000fea0003800200 */
.L_x_3872:
[----:B------:R-:W-:Y:S01]  /*11900*/  I2FP.F32.U32 R22, R21 ;  /* 0x0000001500167245 */ /* 0x000fe20000201000 */
[----:B------:R-:W-:Y:S01]  /*11910*/  HADD2.F32 R21, -RZ, R128.H1_H1 ;  /* 0x30000080ff157230 */ /* 0x000fe20000004100 */
        /* <DEDUP_REMOVED lines=20> */
.L_x_3879:
        /* <DEDUP_REMOVED lines=13> */
.L_x_3881:
[----:B------:R-:W-:Y:S05]  /*11b30*/  BSYNC.RECONVERGENT B1 ;  /* 0x0000000000017941 */ /* 0x000fea0003800200 */
.L_x_3880:
[----:B------:R-:W-:Y:S01]  /*11b40*/  IMAD.WIDE.U32 R24, R0, -0x326172a9, RZ ;  /* 0xcd9e8d5700187825 */ /* 0x000fe200078e00ff */
[----:B-1----:R-:W-:-:S04]  /*11b50*/  LOP3.LUT R150, R17, R23, R155, 0x96, !PT ;  /* 0x0000001711967212 */ /* 0x002fc800078e969b */
        /* <DEDUP_REMOVED lines=40> */
.L_x_3878:
[----:B------:R-:W-:Y:S05]  /*11de0*/  BSYNC.RECONVERGENT B0 ;  /* 0x0000000000007941 */ /* 0x000fea0003800200 */
.L_x_3877:
[----:B------:R-:W-:Y:S01]  /*11df0*/  I2FP.F32.U32 R22, R22 ;  /* 0x0000001600167245 */ /* 0x000fe20000201000 */
[----:B------:R-:W-:Y:S01]  /*11e00*/  HADD2.F32 R23, -RZ, R44.H1_H1 ;  /* 0x3000002cff177230 */ /* 0x000fe20000004100 */
[----:B------:R-:W-:Y:S01]  /*11e10*/  ISETP.NE.AND P3, PT, R24, 0x1, PT ;  /* 0x000000011800780c */ /* 0x000fe20003f65270 */
[----:B-1----:R-:W-:Y:S01]  /*11e20*/  @P1 HADD2.F32 R150, -RZ, R40.H1_H1 ;  /* 0x30000028ff961230 */ /* 0x002fe20000004100 */
        /* <DEDUP_REMOVED lines=21> */
.L_x_3884:
        /* <DEDUP_REMOVED lines=13> */
.L_x_3886:
[----:B------:R-:W-:Y:S05]  /*12050*/  BSYNC.RECONVERGENT B1 ;  /* 0x0000000000017941 */ /* 0x000fea0003800200 */
.L_x_3885:
        /* <DEDUP_REMOVED lines=42> */
.L_x_3883:
[----:B------:R-:W-:Y:S05]  /*12300*/  BSYNC.RECONVERGENT B0 ;  /* 0x0000000000007941 */ /* 0x000fea0003800200 */
.L_x_3882:
        /* <DEDUP_REMOVED lines=22> */
.L_x_3889:
        /* <DEDUP_REMOVED lines=13> */
.L_x_3891:
[----:B------:R-:W-:Y:S05]  /*12540*/  BSYNC.RECONVERGENT B1 ;  /* 0x0000000000017941 */ /* 0x000fea0003800200 */
.L_x_3890:
        /* <DEDUP_REMOVED lines=42> */
.L_x_3888:
[----:B------:R-:W-:Y:S05]  /*127f0*/  BSYNC.RECONVERGENT B0 ;  /* 0x0000000000007941 */ /* 0x000fea0003800200 */
.L_x_3887:
        /* <DEDUP_REMOVED lines=11> */
[----:B------:R-:W-:Y:S01]  /*128b0*/  @P1 FADD.FTZ R149, R23, R22 ;  /* 0x0000001617951221 */ /* 0x000fe20000010000 */
[----:B------:R-:W-:Y:S01]  /*128c0*/  @!P1 MOV R149, R22 ;  /* 0x0000001600959202 */ /* 0x000fe20000000f00 */
[----:B------:R-:W-:Y:S01]  /*128d0*/  IMAD.MOV.U32 R23, RZ, RZ, R192 ;  /* 0x000000ffff177224 */ /* 0x000fe200078e00c0 */
        /* <DEDUP_REMOVED lines=11> */
.L_x_3894:
        /* <DEDUP_REMOVED lines=13> */
.L_x_3896:
[----:B------:R-:W-:Y:S05]  /*12a60*/  BSYNC.RECONVERGENT B1 ;  /* 0x0000000000017941 */ /* 0x000fea0003800200 */
.L_x_3895:
        /* <DEDUP_REMOVED lines=42> */
.L_x_3893:
[----:B------:R-:W-:Y:S05]  /*12d10*/  BSYNC.RECONVERGENT B0 ;  /* 0x0000000000007941 */ /* 0x000fea0003800200 */
.L_x_3892:
        /* <DEDUP_REMOVED lines=22> */
.L_x_3899:
        /* <DEDUP_REMOVED lines=13> */
.L_x_3901:
[----:B------:R-:W-:Y:S05]  /*12f50*/  BSYNC.RECONVERGENT B1 ;  /* 0x0000000000017941 */ /* 0x000fea0003800200 */
.L_x_3900:
        /* <DEDUP_REMOVED lines=42> */
.L_x_3898:
[----:B------:R-:W-:Y:S05]  /*13200*/  BSYNC.RECONVERGENT B0 ;  /* 0x0000000000007941 */ /* 0x000fea0003800200 */
.L_x_3897:
[----:B------:R-:W-:Y:S01]  /*13210*/  I2FP.F32.U32 R24, R23 ;  /* 0x0000001700187245 */ /* 0x000fe20000201000 */
[----:B------:R-:W-:Y:S01]  /*13220*/  HADD2.F32 R23, -RZ, R45.H1_H1 ;  /* 0x3000002dff177230 */ /* 0x000fe20000004100 */
[----:B------:R-:W-:Y:S01]  /*13230*/  BSSY.RECONVERGENT B0, `(.L_x_3902) ;  /* 0x000004f000007945 */ /* 0x000fe20003800200 */
[----:B------:R-:W-:Y:S02]  /*13240*/  IMAD.MOV.U32 R151, RZ, RZ, 0x2 ;  /* 0x00000002ff977424 */ /* 0x000fe400078e00ff */
[----:B------:R-:W-:Y:S01]  /*13250*/  FFMA.FTZ R24, R24, R37, 1.1641532182693481445e-10 ;  /* 0x2f00000018187423 */ /* 0x000fe20000010025 */
[----:B------:R-:W-:-:S04]  /*13260*/  FMUL.FTZ R23, R23, R38 ;  /* 0x0000002617177220 */ /* 0x000fc80000410000 */
[----:B------:R-:W-:-:S04]  /*13270*/  FSETP.GTU.FTZ.AND P2, PT, R24, R39, PT ;  /* 0x000000271800720b */ /* 0x000fc80003f5c000 */
[----:B------:R-:W-:Y:S01]  /*13280*/  FSEL R24, R23, RZ, !P2 ;  /* 0x000000ff17187208 */ /* 0x000fe20005000000 */
[----:B------:R-:W-:-:S04]  /*13290*/  @P1 HADD2.F32 R23, -RZ, R41.H1_H1 ;  /* 0x30000029ff171230 */ /* 0x000fc80000004100 */
[----:B------:R-:W-:-:S04]  /*132a0*/  FADD.FTZ R24, R129, R24 ;  /* 0x0000001881187221 */ /* 0x000fc80000010000 */
[----:B------:R-:W-:Y:S01]  /*132b0*/  @P1 FADD.FTZ R152, R23, R24 ;  /* 0x0000001817981221 */ /* 0x000fe20000010000 */
[----:B------:R-:W-:Y:S02]  /*132c0*/  SEL R23, RZ, 0x1, P2 ;  /* 0x00000001ff177807 */ /* 0x000fe40001000000 */
[----:B------:R-:W-:Y:S02]  /*132d0*/  ISETP.NE.AND P2, PT, R26, 0x1, PT ;  /* 0x000000011a00780c */ /* 0x000fe40003f45270 */
        /* <DEDUP_REMOVED lines=12> */
.L_x_3904:
        /* <DEDUP_REMOVED lines=13> */
.L_x_3906:
[----:B------:R-:W-:Y:S05]  /*13470*/  BSYNC.RECONVERGENT B1 ;  /* 0x0000000000017941 */ /* 0x000fea0003800200 */
.L_x_3905:
        /* <DEDUP_REMOVED lines=40> */
[----:B------:R-:W-:Y:S02]  /*13700*/  LOP3.LUT R174, R14, R174, R163, 0x96, !PT ;  /* 0x000000ae0eae7212 */ /* 0x000fe400078e96a3 */
[----:B------:R-:W-:-:S07]  /*13710*/  MOV R164, R162 ;  /* 0x000000a200a47202 */ /* 0x000fce0000000f00 */
.L_x_3903:
[----:B------:R-:W-:Y:S05]  /*13720*/  BSYNC.RECONVERGENT B0 ;  /* 0x0000000000007941 */ /* 0x000fea0003800200 */
.L_x_3902:
        /* <DEDUP_REMOVED lines=20> */
.L_x_3909:
        /* <DEDUP_REMOVED lines=13> */
.L_x_3911:
[----:B------:R-:W-:Y:S05]  /*13940*/  BSYNC.RECONVERGENT B1 ;  /* 0x0000000000017941 */ /* 0x000fea0003800200 */
.L_x_3910:
        /* <DEDUP_REMOVED lines=42> */
.L_x_3908:
[----:B------:R-:W-:Y:S05]  /*13bf0*/  BSYNC.RECONVERGENT B0 ;  /* 0x0000000000007941 */ /* 0x000fea0003800200 */
.L_x_3907:
        /* <DEDUP_REMOVED lines=25> */
.L_x_3914:
        /* <DEDUP_REMOVED lines=13> */
.L_x_3916:
[----:B------:R-:W-:Y:S05]  /*13e60*/  BSYNC.RECONVERGENT B1 ;  /* 0x0000000000017941 */ /* 0x000fea0003800200 */
.L_x_3915:
        /* <DEDUP_REMOVED lines=42> */
.L_x_3913:
[----:B------:R-:W-:Y:S05]  /*14110*/  BSYNC.RECONVERGENT B0 ;  /* 0x0000000000007941 */ /* 0x000fea0003800200 */
.L_x_3912:
        /* <DEDUP_REMOVED lines=20> */
.L_x_3919:
        /* <DEDUP_REMOVED lines=13> */
.L_x_3921:
[----:B------:R-:W-:Y:S05]  /*14330*/  BSYNC.RECONVERGENT B1 ;  /* 0x0000000000017941 */ /* 0x000fea0003800200 */
.L_x_3920:
        /* <DEDUP_REMOVED lines=42> */
.L_x_3918:
[----:B------:R-:W-:Y:S05]  /*145e0*/  BSYNC.RECONVERGENT B0 ;  /* 0x0000000000007941 */ /* 0x000fea0003800200 */
.L_x_3917:
        /* <DEDUP_REMOVED lines=25> */
.L_x_3924:
        /* <DEDUP_REMOVED lines=13> */
.L_x_3926:
[----:B------:R-:W-:Y:S05]  /*14850*/  BSYNC.RECONVERGENT B1 ;  /* 0x0000000000017941 */ /* 0x000fea0003800200 */
.L_x_3925:
        /* <DEDUP_REMOVED lines=42> */
.L_x_3923:
[----:B------:R-:W-:Y:S05]  /*14b00*/  BSYNC.RECONVERGENT B0 ;  /* 0x0000000000007941 */ /* 0x000fea0003800200 */
.L_x_3922:
        /* <DEDUP_REMOVED lines=20> */
.L_x_3929:
        /* <DEDUP_REMOVED lines=13> */
.L_x_3931:
[----:B------:R-:W-:Y:S05]  /*14d20*/  BSYNC.RECONVERGENT B1 ;  /* 0x0000000000017941 */ /* 0x000fea0003800200 */
.L_x_3930:
        /* <DEDUP_REMOVED lines=42> */
.L_x_3928:
[----:B------:R-:W-:Y:S05]  /*14fd0*/  BSYNC.RECONVERGENT B0 ;  /* 0x0000000000007941 */ /* 0x000fea0003800200 */
.L_x_3927:
        /* <DEDUP_REMOVED lines=25> */
.L_x_3934:
        /* <DEDUP_REMOVED lines=13> */
.L_x_3936:
[----:B------:R-:W-:Y:S05]  /*15240*/  BSYNC.RECONVERGENT B1 ;  /* 0x0000000000017941 */ /* 0x000fea0003800200 */
.L_x_3935:
        /* <DEDUP_REMOVED lines=40> */
[----:B------:R-:W-:Y:S01]  /*154d0*/  IMAD.MOV.U32 R169, RZ, RZ, RZ ;  /* 0x000000ffffa97224 */ /* 0x000fe200078e00ff */
[----:B------:R-:W-:-:S07]  /*154e0*/  MOV R164, R168 ;  /* 0x000000a800a47202 */ /* 0x000fce0000000f00 */
.L_x_3933:
[----:B------:R-:W-:Y:S05]  /*154f0*/  BSYNC.RECONVERGENT B0 ;  /* 0x0000000000007941 */ /* 0x000fea0003800200 */
.L_x_3932:
        /* <DEDUP_REMOVED lines=20> */
.L_x_3939:
        /* <DEDUP_REMOVED lines=15> */
.L_x_3941:
[----:B------:R-:W-:Y:S05]  /*15730*/  BSYNC.RECONVERGENT B1 ;  /* 0x0000000000017941 */ /* 0x000fea0003800200 */
.L_x_3940:
        /* <DEDUP_REMOVED lines=42> */
.L_x_3938:
[----:B------:R-:W-:Y:S05]  /*159e0*/  BSYNC.RECONVERGENT B0 ;  /* 0x0000000000007941 */ /* 0x000fea0003800200 */
.L_x_3937:
        /* <DEDUP_REMOVED lines=11> */
[----:B------:R-:W-:Y:S01]  /*15aa0*/  FADD.FTZ R168, R176, R163 ;  /* 0x000000a3b0a87221 */ /* 0x000fe20000010000 */
[----:B------:R-:W-:-:S03]  /*15ab0*/  PRMT R27, R131, 0x7610, R27 ;  /* 0x00007610831b7816 */ /* 0x000fc6000000001b */
[----:B------:R-:W-:Y:S01]  /*15ac0*/  @P1 FADD.FTZ R163, R169, R168 ;  /* 0x000000a8a9a31221 */ /* 0x000fe20000010000 */
[----:B------:R-:W-:-:S04]  /*15ad0*/  @!P1 MOV R163, R168 ;  /* 0x000000a800a39202 */ /* 0x000fc80000000f00 */
[----:B------:R-:W-:-:S04]  /*15ae0*/  F2FP.F16.F32.PACK_AB R168, RZ, R163 ;  /* 0x000000a3ffa8723e */ /* 0x000fc800000000ff */
[----:B------:R-:W-:Y:S01]  /*15af0*/  PRMT R131, R167, 0x5410, R168 ;  /* 0x00005410a7837816 */ /* 0x000fe200000000a8 */
[----:B------:R-:W-:Y:S06]  /*15b00*/  BRA `(.L_x_3942) ;  /* 0x0000002800387947 */ /* 0x000fec0003800000 */
.L_x_3861:
        /* <DEDUP_REMOVED lines=16> */
.L_x_3945:
        /* <DEDUP_REMOVED lines=13> */
.L_x_3947:
[----:B------:R-:W-:Y:S05]  /*15ce0*/  BSYNC.RECONVERGENT B1 ;  /* 0x0000000000017941 */ /* 0x000fea0003800200 */
.L_x_3946:
        /* <DEDUP_REMOVED lines=40> */
[----:B------:R-:W-:-:S07]  /*15f70*/  LOP3.LUT R174, R14, R174, R165, 0x96, !PT ;  /* 0x000000ae0eae7212 */ /* 0x000fce00078e96a5 */
.L_x_3944:
[----:B------:R-:W-:Y:S05]  /*15f80*/  BSYNC.RECONVERGENT B0 ;  /* 0x0000000000007941 */ /* 0x000fea0003800200 */
.L_x_3943:
[----:B------:R-:W-:Y:S01]  /*15f90*/  I2FP.F32.U32 R148, R149 ;  /* 0x0000009500947245 */ /* 0x000fe20000201000 */
[----:B-----5:R-:W-:Y:S01]  /*15fa0*/  HADD2.F32 R149, -RZ, R128.H0_H0 ;  /* 0x20000080ff957230 */ /* 0x020fe20000004100 */
[----:B------:R-:W-:Y:S01]  /*15fb0*/  ISETP.NE.AND P3, PT, R150, 0x1, PT ;  /* 0x000000019600780c */ /* 0x000fe20003f65270 */
[----:B------:R-:W-:Y:S01]  /*15fc0*/  @P1 HADD2.F32 R151, -RZ, R40.H0_H0 ;  /* 0x20000028ff971230 */ /* 0x000fe20000004100 */
[----:B------:R-:W-:Y:S01]  /*15fd0*/  LOP3.LUT R28, R28, 0xffffffef, RZ, 0xc0, !PT ;  /* 0xffffffef1c1c7812 */ /* 0x000fe200078ec0ff */
[----:B------:R-:W-:Y:S01]  /*15fe0*/  FFMA.FTZ R148, R148, R37, 1.1641532182693481445e-10 ;  /* 0x2f00000094947423 */ /* 0x000fe20000010025 */
[----:B------:R-:W-:Y:S01]  /*15ff0*/  FMUL.FTZ R149, R149, R38 ;  /* 0x0000002695957220 */ /* 0x000fe20000410000 */
[----:B------:R-:W-:Y:S01]  /*16000*/  BSSY.RECONVERGENT B0, `(.L_x_3948) ;  /* 0x000004a000007945 */ /* 0x000fe20003800200 */
[----:B------:R-:W-:Y:S02]  /*16010*/  IMAD.MOV.U32 R152, RZ, RZ, 0x2 ;  /* 0x00000002ff987424 */ /* 0x000fe400078e00ff */
        /* <DEDUP_REMOVED lines=16> */
.L_x_3950:
        /* <DEDUP_REMOVED lines=13> */
.L_x_3952:
[----:B------:R-:W-:Y:S05]  /*161f0*/  BSYNC.RECONVERGENT B1 ;  /* 0x0000000000017941 */ /* 0x000fea0003800200 */
.L_x_3951:
        /* <DEDUP_REMOVED lines=40> */
[----:B------:R-:W-:Y:S01]  /*16480*/  IMAD.MOV.U32 R152, RZ, RZ, RZ ;  /* 0x000000ffff987224 */ /* 0x000fe200078e00ff */
[----:B------:R-:W-:-:S07]  /*16490*/  LOP3.LUT R174, R14, R174, R153, 0x96, !PT ;  /* 0x000000ae0eae7212 */ /* 0x000fce00078e9699 */
.L_x_3949:
[----:B------:R-:W-:Y:S05]  /*164a0*/  BSYNC.RECONVERGENT B0 ;  /* 0x0000000000007941 */ /* 0x000fea0003800200 */
.L_x_3948:
        /* <DEDUP_REMOVED lines=8> */
[----:B------:R-:W-:Y:S02]  /*16530*/  IMAD.MOV.U32 R153, RZ, RZ, 0x2 ;  /* 0x00000002ff997424 */ /* 0x000fe400078e00ff */
[----:B------:R-:W-:-:S04]  /*16540*/  FSETP.GTU.FTZ.AND P2, PT, R150, R39, PT ;  /* 0x000000279600720b */ /* 0x000fc80003f5c000 */
[----:B------:R-:W-:Y:S02]  /*16550*/  FSEL R150, R149, RZ, !P2 ;  /* 0x000000ff95967208 */ /* 0x000fe40005000000 */
[----:B------:R-:W-:Y:S02]  /*16560*/  PLOP3.LUT P2, PT, P2, PT, PT, 0x8, 0x80 ;  /* 0x000000000080781c */ /* 0x000fe4000174e170 */
[----:B------:R-:W-:Y:S01]  /*16570*/  MOV R149, R192 ;  /* 0x000000c000957202 */ /* 0x000fe20000000f00 */
        /* <DEDUP_REMOVED lines=12> */
.L_x_3955:
        /* <DEDUP_REMOVED lines=13> */
.L_x_3957:
[----:B------:R-:W-:Y:S05]  /*16710*/  BSYNC.RECONVERGENT B1 ;  /* 0x0000000000017941 */ /* 0x000fea0003800200 */
.L_x_3956:
        /* <DEDUP_REMOVED lines=42> */
.L_x_3954:
[----:B------:R-:W-:Y:S05]  /*169c0*/  BSYNC.RECONVERGENT B0 ;  /* 0x0000000000007941 */ /* 0x000fea0003800200 */
.L_x_3953:
[----:B------:R-:W-:Y:S01]  /*169d0*/  I2FP.F32.U32 R152, R149 ;  /* 0x0000009500987245 */ /* 0x000fe20000201000 */
[----:B------:R-:W-:Y:S01]  /*169e0*/  HADD2.F32 R149, -RZ, R129.H0_H0 ;  /* 0x20000081ff957230 */ /* 0x000fe20000004100 */
[----:B------:R-:W-:Y:S01]  /*169f0*/  ISETP.NE.AND P3, PT, R153, 0x1, PT ;  /* 0x000000019900780c */ /* 0x000fe20003f65270 */
[----:B------:R-:W-:Y:S01]  /*16a00*/  BSSY.RECONVERGENT B0, `(.L_x_3958) ;  /* 0x000004e000007945 */ /* 0x000fe20003800200 */
[----:B------:R-:W-:Y:S01]  /*16a10*/  LOP3.LUT R28, R28, 0xfffffffb, RZ, 0xc0, !PT ;  /* 0xfffffffb1c1c7812 */ /* 0x000fe200078ec0ff */
[----:B------:R-:W-:Y:S01]  /*16a20*/  FFMA.FTZ R152, R152, R37, 1.1641532182693481445e-10 ;  /* 0x2f00000098987423 */ /* 0x000fe20000010025 */
[----:B------:R-:W-:Y:S01]  /*16a30*/  FMUL.FTZ R149, R149, R38 ;  /* 0x0000002695957220 */ /* 0x000fe20000410000 */
[----:B------:R-:W-:Y:S02]  /*16a40*/  HFMA2 R162, -RZ, RZ, 0, 1.1920928955078125e-07 ;  /* 0x00000002ffa27431 */ /* 0x000fe400000001ff */
[----:B------:R-:W-:Y:S01]  /*16a50*/  IMAD.MOV.U32 R151, RZ, RZ, R192 ;  /* 0x000000ffff977224 */ /* 0x000fe200078e00c0 */
[----:B------:R-:W-:Y:S01]  /*16a60*/  FSETP.GTU.FTZ.AND P2, PT, R152, R39, PT ;  /* 0x000000279800720b */ /* 0x000fe20003f5c000 */
[----:B------:R-:W-:-:S03]  /*16a70*/  @P1 HADD2.F32 R152, -RZ, R41.H0_H0 ;  /* 0x20000029ff981230 */ /* 0x000fc60000004100 */
        /* <DEDUP_REMOVED lines=14> */
.L_x_3960:
        /* <DEDUP_REMOVED lines=13> */
.L_x_3962:
[----:B------:R-:W-:Y:S05]  /*16c30*/  BSYNC.RECONVERGENT B1 ;  /* 0x0000000000017941 */ /* 0x000fea0003800200 */
.L_x_3961:
        /* <DEDUP_REMOVED lines=42> */
.L_x_3959:
[----:B------:R-:W-:Y:S05]  /*16ee0*/  BSYNC.RECONVERGENT B0 ;  /* 0x0000000000007941 */ /* 0x000fea0003800200 */
.L_x_3958:
        /* <DEDUP_REMOVED lines=25> */
.L_x_3965:
        /* <DEDUP_REMOVED lines=13> */
.L_x_3967:
[----:B------:R-:W-:Y:S05]  /*17150*/  BSYNC.RECONVERGENT B1 ;  /* 0x0000000000017941 */ /* 0x000fea0003800200 */
.L_x_3966:
        /* <DEDUP_REMOVED lines=42> */
.L_x_3964:
[----:B------:R-:W-:Y:S05]  /*17400*/  BSYNC.RECONVERGENT B0 ;  /* 0x0000000000007941 */ /* 0x000fea0003800200 */
.L_x_3963:
        /* <DEDUP_REMOVED lines=8> */
[----:B------:R-:W-:Y:S01]  /*17490*/  FSETP.GTU.FTZ.AND P2, PT, R162, R39, PT ;  /* 0x00000027a200720b */ /* 0x000fe20003f5c000 */
[----:B------:R-:W-:-:S03]  /*174a0*/  @P1 HADD2.F32 R162, -RZ, R42.H0_H0 ;  /* 0x2000002affa21230 */ /* 0x000fc60000004100 */
        /* <DEDUP_REMOVED lines=13> */
.L_x_3970:
        /* <DEDUP_REMOVED lines=13> */
.L_x_3972:
[----:B------:R-:W-:Y:S05]  /*17650*/  BSYNC.RECONVERGENT B1 ;  /* 0x0000000000017941 */ /* 0x000fea0003800200 */
.L_x_3971:
        /* <DEDUP_REMOVED lines=42> */
.L_x_3969:
[----:B------:R-:W-:Y:S05]  /*17900*/  BSYNC.RECONVERGENT B0 ;  /* 0x0000000000007941 */ /* 0x000fea0003800200 */
.L_x_3968:
[----:B------:R-:W-:Y:S01]  /*17910*/  I2FP.F32.U32 R162, R153 ;  /* 0x0000009900a27245 */ /* 0x000fe20000201000 */
[----:B------:R-:W-:Y:S01]  /*17920*/  HADD2.F32 R153, -RZ, R130.H1_H1 ;  /* 0x30000082ff997230 */ /* 0x000fe20000004100 */
[----:B------:R-:W-:Y:S01]  /*17930*/  ISETP.NE.AND P4, PT, R168, 0x1, PT ;  /* 0x00000001a800780c */ /* 0x000fe20003f85270 */
[----:B------:R-:W-:Y:S01]  /*17940*/  @P1 HADD2.F32 R130, -RZ, R42.H1_H1 ;  /* 0x3000002aff821230 */ /* 0x000fe20000004100 */
        /* <DEDUP_REMOVED lines=19> */
.L_x_3975:
        /* <DEDUP_REMOVED lines=13> */
.L_x_3977:
[----:B------:R-:W-:Y:S05]  /*17b50*/  BSYNC.RECONVERGENT B1 ;  /* 0x0000000000017941 */ /* 0x000fea0003800200 */
.L_x_3976:
        /* <DEDUP_REMOVED lines=40> */
[----:B------:R-:W-:Y:S02]  /*17de0*/  IMAD.MOV.U32 R163, RZ, RZ, R164 ;  /* 0x000000ffffa37224 */ /* 0x000fe400078e00a4 */
[----:B------:R-:W-:-:S07]  /*17df0*/  IMAD.MOV.U32 R164, RZ, RZ, R162 ;  /* 0x000000ffffa47224 */ /* 0x000fce00078e00a2 */
.L_x_3974:
[----:B------:R-:W-:Y:S05]  /*17e00*/  BSYNC.RECONVERGENT B0 ;  /* 0x0000000000007941 */ /* 0x000fea0003800200 */
.L_x_3973:
        /* <DEDUP_REMOVED lines=23> */
.L_x_3980:
        /* <DEDUP_REMOVED lines=13> */
.L_x_3982:
[----:B------:R-:W-:Y:S05]  /*18050*/  BSYNC.RECONVERGENT B1 ;  /* 0x0000000000017941 */ /* 0x000fea0003800200 */
.L_x_3981:
        /* <DEDUP_REMOVED lines=42> */
.L_x_3979:
[----:B------:R-:W-:Y:S05]  /*18300*/  BSYNC.RECONVERGENT B0 ;  /* 0x0000000000007941 */ /* 0x000fea0003800200 */
.L_x_3978:
        /* <DEDUP_REMOVED lines=14> */
.L_x_3942:
[----:B------:R-:W-:Y:S01]  /*183f0*/  SEL R173, RZ, 0x1000000, !P5 ;  /* 0x01000000ffad7807 */ /* 0x000fe20006800000 */
[----:B------:R-:W-:Y:S01]  /*18400*/  IMAD.WIDE.U32 R178, R147, 0x8, R156 ;  /* 0x0000000893b27825 */ /* 0x000fe200078e009c */
[----:B------:R-:W-:Y:S01]  /*18410*/  SEL R172, RZ, 0x10000, !P4 ;  /* 0x00010000ffac7807 */ /* 0x000fe20006000000 */
[----:B------:R-:W0:Y:S01]  /*18420*/  @P0 LDC.64 R168, c[0x0][0x398] ;  /* 0x0000e600ffa80b82 */ /* 0x000e220000000a00 */
[----:B------:R-:W-:Y:S02]  /*18430*/  SEL R177, RZ, 0x100, !P3 ;  /* 0x00000100ffb17807 */ /* 0x000fe40005800000 */
[C---:B------:R-:W-:Y:S02]  /*18440*/  LOP3.LUT P5, RZ, R28.reuse, 0x8, RZ, 0xc0, !PT ;  /* 0x000000081cff7812 */ /* 0x040fe400078ac0ff */
[C---:B------:R-:W-:Y:S02]  /*18450*/  LOP3.LUT P4, RZ, R28.reuse, 0x4, RZ, 0xc0, !PT ;  /* 0x000000041cff7812 */ /* 0x040fe4000788c0ff */
[----:B------:R-:W-:Y:S01]  /*18460*/  LOP3.LUT P3, RZ, R28, 0x2, RZ, 0xc0, !PT ;  /* 0x000000021cff7812 */ /* 0x000fe2000786c0ff */
[----:B------:R-:W1:Y:S01]  /*18470*/  @P1 LDC.64 R170, c[0x0][0x3a0] ;  /* 0x0000e800ffaa1b82 */ /* 0x000e620000000a00 */
[----:B------:R-:W-:-:S02]  /*18480*/  SEL R165, RZ, 0x10000, !P4 ;  /* 0x00010000ffa57807 */ /* 0x000fc40006000000 */
[----:B------:R-:W-:Y:S02]  /*18490*/  SEL R167, RZ, 0x1000000, !P3 ;  /* 0x01000000ffa77807 */ /* 0x000fe40005800000 */
[----:B------:R-:W-:Y:S02]  /*184a0*/  SEL R166, RZ, 0x100, !P5 ;  /* 0x00000100ffa67807 */ /* 0x000fe40006800000 */
[----:B------:R-:W-:Y:S02]  /*184b0*/  LOP3.LUT P6, RZ, R28, 0x10, RZ, 0xc0, !PT ;  /* 0x000000101cff7812 */ /* 0x000fe400078cc0ff */
[----:B------:R-:W-:Y:S01]  /*184c0*/  LOP3.LUT R177, R177, R173, R172, 0xfe, !PT ;  /* 0x000000adb1b17212 */ /* 0x000fe200078efeac */
[----:B------:R-:W-:Y:S01]  /*184d0*/  IMAD.WIDE.U32 R172, R147, 0x10, R158 ;  /* 0x0000001093ac7825 */ /* 0x000fe200078e009e */
[----:B------:R-:W-:Y:S02]  /*184e0*/  LOP3.LUT R166, R166, R167, R165, 0xfe, !PT ;  /* 0x000000a7a6a67212 */ /* 0x000fe400078efea5 */
[----:B------:R-:W-:Y:S01]  /*184f0*/  SEL R176, RZ, 0x1, !P2 ;  /* 0x00000001ffb07807 */ /* 0x000fe20005000000 */
[----:B------:R-:W-:Y:S01]  /*18500*/  VIADD R165, R18, 0x60 ;  /* 0x0000006012a57836 */ /* 0x000fe20000000000 */
[----:B------:R-:W-:Y:S01]  /*18510*/  SEL R167, RZ, 0x1, !P6 ;  /* 0x00000001ffa77807 */ /* 0x000fe20007000000 */
[----:B------:R2:W-:Y:S01]  /*18520*/  STG.E.128 desc[UR6][R172.64], R128 ;  /* 0x00000080ac007986 */ /* 0x0005e2000c101d06 */
[----:B------:R-:W-:Y:S01]  /*18530*/  LOP3.LUT R177, R177, R176, RZ, 0xfc, !PT ;  /* 0x000000b0b1b17212 */ /* 0x000fe200078efcff */
[----:B0-----:R-:W-:Y:S01]  /*18540*/  @P0 IMAD.WIDE.U32 R168, R165, 0x10, R168 ;  /* 0x00000010a5a80825 */ /* 0x001fe200078e00a8 */
[----:B------:R-:W-:-:S03]  /*18550*/  LOP3.LUT R176, R166, R167, RZ, 0xfc, !PT ;  /* 0x000000a7a6b07212 */ /* 0x000fc600078efcff */
[C---:B------:R-:W-:Y:S02]  /*18560*/  IMAD.WIDE.U32 R166, R165.reuse, 0x10, R160 ;  /* 0x00000010a5a67825 */ /* 0x040fe400078e00a0 */
[----:B------:R2:W-:Y:S02]  /*18570*/  STG.E.64 desc[UR6][R178.64], R176 ;  /* 0x000000b0b2007986 */ /* 0x0005e4000c101b06 */
[----:B-1----:R-:W-:Y:S01]  /*18580*/  @P1 IMAD.WIDE.U32 R170, R165, 0x10, R170 ;  /* 0x00000010a5aa1825 */ /* 0x002fe200078e00aa */
[----:B------:R-:W-:Y:S06]  /*18590*/  @!P0 BRA `(.L_x_3983) ;  /* 0x0000000000508947 */ /* 0x000fec0003800000 */
        /* <DEDUP_REMOVED lines=20> */
.L_x_3983:
[----:B------:R1:W5:Y:S04]  /*186e0*/  @P0 LDG.E.128 R44, desc[UR6][R168.64] ;  /* 0x00000006a82c0981 */ /* 0x000368000c1e1d00 */
[----:B------:R1:W5:Y:S04]  /*186f0*/  @P1 LDG.E.128 R40, desc[UR6][R170.64] ;  /* 0x00000006aa281981 */ /* 0x000368000c1e1d00 */
[----:B0-2---:R1:W5:Y:S01]  /*18700*/  LDG.E.128 R128, desc[UR6][R166.64] ;  /* 0x00000006a6807981 */ /* 0x005362000c1e1d00 */
        /* <DEDUP_REMOVED lines=17> */
.L_x_3987:
        /* <DEDUP_REMOVED lines=13> */
.L_x_3989:
[----:B------:R-:W-:Y:S05]  /*188f0*/  BSYNC.RECONVERGENT B1 ;  /* 0x0000000000017941 */ /* 0x000fea0003800200 */
.L_x_3988:
        /* <DEDUP_REMOVED lines=40> */
[----:B------:R-:W-:-:S07]  /*18b80*/  LOP3.LUT R174, R14, R174, R185, 0x96, !PT ;  /* 0x000000ae0eae7212 */ /* 0x000fce00078e96b9 */
.L_x_3986:
[----:B------:R-:W-:Y:S05]  /*18b90*/  BSYNC.RECONVERGENT B0 ;  /* 0x0000000000007941 */ /* 0x000fea0003800200 */
.L_x_3985:
        /* <DEDUP_REMOVED lines=22> */
.L_x_3992:
        /* <DEDUP_REMOVED lines=13> */
.L_x_3994:
[----:B------:R-:W-:Y:S05]  /*18dd0*/  BSYNC.RECONVERGENT B1 ;  /* 0x0000000000017941 */ /* 0x000fea0003800200 */
.L_x_3993:
        /* <DEDUP_REMOVED lines=42> */
.L_x_3991:
[----:B------:R-:W-:Y:S05]  /*19080*/  BSYNC.RECONVERGENT B0 ;  /* 0x0000000000007941 */ /* 0x000fea0003800200 */
.L_x_3990:
        /* <DEDUP_REMOVED lines=11> */
[--C-:B------:R-:W-:Y:S01]  /*19140*/  @P1 FADD.FTZ R164, R23, R20.reuse ;  /* 0x0000001417a41221 */ /* 0x100fe20000010000 */
[----:B------:R-:W-:Y:S02]  /*19150*/  @!P1 IMAD.MOV.U32 R164, RZ, RZ, R20 ;  /* 0x000000ffffa49224 */ /* 0x000fe400078e0014 */
[----:B------:R-:W-:Y:S01]  /*19160*/  HFMA2 R23, -RZ, RZ, 0, 1.1920928955078125e-07 ;  /* 0x00000002ff177431 */ /* 0x000fe200000001ff */
[----:B------:R-:W-:Y:S02]  /*19170*/  SEL R20, RZ, 0x1, P2 ;  /* 0x00000001ff147807 */ /* 0x000fe40001000000 */
        /* <DEDUP_REMOVED lines=10> */
.L_x_3997:
        /* <DEDUP_REMOVED lines=13> */
.L_x_3999:
[----:B------:R-:W-:Y:S05]  /*192f0*/  BSYNC.RECONVERGENT B1 ;  /* 0x0000000000017941 */ /* 0x000fea0003800200 */
.L_x_3998:
        /* <DEDUP_REMOVED lines=42> */
.L_x_3996:
[----:B------:R-:W-:Y:S05]  /*195a0*/  BSYNC.RECONVERGENT B0 ;  /* 0x0000000000007941 */ /* 0x000fea0003800200 */
.L_x_3995:
        /* <DEDUP_REMOVED lines=22> */
.L_x_4002:
        /* <DEDUP_REMOVED lines=13> */
.L_x_4004:
[----:B------:R-:W-:Y:S05]  /*197e0*/  BSYNC.RECONVERGENT B1 ;  /* 0x0000000000017941 */ /* 0x000fea0003800200 */
.L_x_4003:
        /* <DEDUP_REMOVED lines=42> */
.L_x_4001:
[----:B------:R-:W-:Y:S05]  /*19a90*/  BSYNC.RECONVERGENT B0 ;  /* 0x0000000000007941 */ /* 0x000fea0003800200 */
.L_x_4000:
[----:B------:R-:W-:Y:S01]  /*19aa0*/  I2FP.F32.U32 R22, R22 ;  /* 0x0000001600167245 */ /* 0x000fe20000201000 */
[----:B------:R-:W-:Y:S01]  /*19ab0*/  HADD2.F32 R23, -RZ, R44.H1_H1 ;  /* 0x3000002cff177230 */ /* 0x000fe20000004100 */
[----:B------:R-:W-:Y:S01]  /*19ac0*/  ISETP.NE.AND P3, PT, R24, 0x1, PT ;  /* 0x000000011800780c */ /* 0x000fe20003f65270 */
[----:B-1----:R-:W-:Y:S01]  /*19ad0*/  @P1 HADD2.F32 R166, -RZ, R40.H1_H1 ;  /* 0x30000028ffa61230 */ /* 0x002fe20000004100 */
[----:B------:R-:W-:Y:S01]  /*19ae0*/  BSSY.RECONVERGENT B0, `(.L_x_4005) ;  /* 0x000004d000007945 */ /* 0x000fe20003800200 */
[----:B------:R-:W-:Y:S01]  /*19af0*/  FFMA.FTZ R22, R22, R37, 1.1641532182693481445e-10 ;  /* 0x2f00000016167423 */ /* 0x000fe20000010025 */
[----:B------:R-:W-:Y:S01]  /*19b00*/  FMUL.FTZ R23, R23, R38 ;  /* 0x0000002617177220 */ /* 0x000fe20000410000 */
[----:B------:R-:W-:-:S03]  /*19b10*/  HFMA2 R25, -RZ, RZ, 0, 1.1920928955078125e-07 ;  /* 0x00000002ff197431 */ /* 0x000fc600000001ff */
[----:B------:R-:W-:-:S04]  /*19b20*/  FSETP.GTU.FTZ.AND P2, PT, R22, R39, PT ;  /* 0x000000271600720b */ /* 0x000fc80003f5c000 */
[----:B------:R-:W-:-:S05]  /*19b30*/  FSEL R22, R23, RZ, !P2 ;  /* 0x000000ff17167208 */ /* 0x000fca0005000000 */
[----:B------:R-:W-:Y:S01]  /*19b40*/  FADD.FTZ R21, R21, R22 ;  /* 0x0000001615157221 */ /* 0x000fe20000010000 */
[----:B------:R-:W-:-:S03]  /*19b50*/  IMAD.MOV.U32 R22, RZ, RZ, R192 ;  /* 0x000000ffff167224 */ /* 0x000fc600078e00c0 */
[--C-:B------:R-:W-:Y:S01]  /*19b60*/  @P1 FADD.FTZ R166, R166, R21.reuse ;  /* 0x00000015a6a61221 */ /* 0x100fe20000010000 */
[----:B------:R-:W-:Y:S01]  /*19b70*/  @!P1 IMAD.MOV.U32 R166, RZ, RZ, R21 ;  /* 0x000000ffffa69224 */ /* 0x000fe200078e0015 */
[----:B------:R-:W-:-:S04]  /*19b80*/  SEL R21, RZ, 0x1, P2 ;  /* 0x00000001ff157807 */ /* 0x000fc80001000000 */
        /* <DEDUP_REMOVED lines=10> */
.L_x_4007:
        /* <DEDUP_REMOVED lines=13> */
.L_x_4009:
[----:B------:R-:W-:Y:S05]  /*19d00*/  BSYNC.RECONVERGENT B1 ;  /* 0x0000000000017941 */ /* 0x000fea0003800200 */
.L_x_4008:
        /* <DEDUP_REMOVED lines=42> */
.L_x_4006:
[----:B------:R-:W-:Y:S05]  /*19fb0*/  BSYNC.RECONVERGENT B0 ;  /* 0x0000000000007941 */ /* 0x000fea0003800200 */
.L_x_4005:
        /* <DEDUP_REMOVED lines=22> */
.L_x_4012:
        /* <DEDUP_REMOVED lines=13> */
.L_x_4014:
[----:B------:R-:W-:Y:S05]  /*1a1f0*/  BSYNC.RECONVERGENT B1 ;  /* 0x0000000000017941 */ /* 0x000fea0003800200 */
.L_x_4013:
        /* <DEDUP_REMOVED lines=42> */
.L_x_4011:
[----:B------:R-:W-:Y:S05]  /*1a4a0*/  BSYNC.RECONVERGENT B0 ;  /* 0x0000000000007941 */ /* 0x000fea0003800200 */
.L_x_4010:
        /* <DEDUP_REMOVED lines=25> */
.L_x_4017:
        /* <DEDUP_REMOVED lines=13> */
.L_x_4019:
[----:B------:R-:W-:Y:S05]  /*1a710*/  BSYNC.RECONVERGENT B1 ;  /* 0x0000000000017941 */ /* 0x000fea0003800200 */
.L_x_4018:
        /* <DEDUP_REMOVED lines=42> */
.L_x_4016:
[----:B------:R-:W-:Y:S05]  /*1a9c0*/  BSYNC.RECONVERGENT B0 ;  /* 0x0000000000007941 */ /* 0x000fea0003800200 */
.L_x_4015:
[----:B------:R-:W-:Y:S01]  /*1a9d0*/  I2FP.F32.U32 R24, R23 ;  /* 0x0000001700187245 */ /* 0x000fe20000201000 */
[----:B------:R-:W-:Y:S01]  /*1a9e0*/  HADD2.F32 R129, -RZ, R129.H1_H1 ;  /* 0x30000081ff817230 */ /* 0x000fe20000004100 */
        /* <DEDUP_REMOVED lines=20> */
.L_x_4022:
        /* <DEDUP_REMOVED lines=13> */
.L_x_4024:
[----:B------:R-:W-:Y:S05]  /*1ac00*/  BSYNC.RECONVERGENT B1 ;  /* 0x0000000000017941 */ /* 0x000fea0003800200 */
.L_x_4023:
        /* <DEDUP_REMOVED lines=42> */
.L_x_4021:
[----:B------:R-:W-:Y:S05]  /*1aeb0*/  BSYNC.RECONVERGENT B0 ;  /* 0x0000000000007941 */ /* 0x000fea0003800200 */
.L_x_4020:
        /* <DEDUP_REMOVED lines=13> */
[----:B------:R-:W-:Y:S02]  /*1af90*/  @!P1 MOV R168, R24 ;  /* 0x0000001800a89202 */ /* 0x000fe40000000f00 */
[----:B------:R-:W-:Y:S02]  /*1afa0*/  MOV R25, R192 ;  /* 0x000000c000197202 */ /* 0x000fe40000000f00 */
[----:B------:R-:W-:-:S07]  /*1afb0*/  F2FP.F16.F32.PACK_AB R182, RZ, R168 ;  /* 0x000000a8ffb6723e */ /* 0x000fce00000000ff */
        /* <DEDUP_REMOVED lines=9> */
.L_x_4027:
        /* <DEDUP_REMOVED lines=8> */
[----:B------:R-:W-:Y:S01]  /*1b0d0*/  @!P2 IADD3 R24, PT, PT, R17, 0x1, RZ ;  /* 0x000000011118a810 */ /* 0x000fe20007ffe0ff */
[----:B------:R-:W-:-:S03]  /*1b0e0*/  @!P2 IMAD.MOV.U32 R16, RZ, RZ, RZ ;  /* 0x000000ffff10a224 */ /* 0x000fc600078e00ff */
[----:B------:R-:W-:-:S13]  /*1b0f0*/  ISETP.NE.AND P3, PT, R0, RZ, !P2 ;  /* 0x000000ff0000720c */ /* 0x000fda0005765270 */
[----:B------:R-:W-:-:S05]  /*1b100*/  @P3 IMAD.MOV R24, RZ, RZ, R17 ;  /* 0x000000ffff183224 */ /* 0x000fca00078e0211 */
[----:B------:R-:W-:-:S07]  /*1b110*/  @!P2 MOV R17, R24 ;  /* 0x000000180011a202 */ /* 0x000fce0000000f00 */
.L_x_4029:
[----:B------:R-:W-:Y:S05]  /*1b120*/  BSYNC.RECONVERGENT B1 ;  /* 0x0000000000017941 */ /* 0x000fea0003800200 */
.L_x_4028:
        /* <DEDUP_REMOVED lines=34> */
[----:B------:R-:W-:-:S04]  /*1b350*/  LOP3.LUT R192, R12, R128, R175, 0x96, !PT ;  /* 0x000000800cc07212 */ /* 0x000fc800078e96af */
[----:B------:R-:W-:Y:S01]  /*1b360*/  LOP3.LUT R24, R33, R24, R171, 0x96, !PT ;  /* 0x0000001821187212 */ /* 0x000fe200078e96ab */
[----:B------:R-:W-:-:S04]  /*1b370*/  IMAD.WIDE.U32 R192, R192, -0x326172a9, RZ ;  /* 0xcd9e8d57c0c07825 */ /* 0x000fc800078e00ff */
[----:B------:R-:W-:Y:S01]  /*1b380*/  IMAD.WIDE.U32 R24, R24, -0x2daee0ad, RZ ;  /* 0xd2511f5318187825 */ /* 0x000fe200078e00ff */
[----:B------:R-:W-:-:S04]  /*1b390*/  LOP3.LUT R175, R13, R170, R193, 0x96, !PT ;  /* 0x000000aa0daf7212 */ /* 0x000fc800078e96c1 */
[----:B------:R-:W-:Y:S02]  /*1b3a0*/  LOP3.LUT R174, R14, R174, R25, 0x96, !PT ;  /* 0x000000ae0eae7212 */ /* 0x000fe400078e9619 */
[----:B------:R-:W-:Y:S01]  /*1b3b0*/  MOV R25, R184 ;  /* 0x000000b800197202 */ /* 0x000fe20000000f00 */
[----:B------:R-:W-:-:S07]  /*1b3c0*/  IMAD.MOV.U32 R184, RZ, RZ, R24 ;  /* 0x000000ffffb87224 */ /* 0x000fce00078e0018 */
.L_x_4026:
[----:B------:R-:W-:Y:S05]  /*1b3d0*/  BSYNC.RECONVERGENT B0 ;  /* 0x0000000000007941 */ /* 0x000fea0003800200 */
.L_x_4025:
        /* <DEDUP_REMOVED lines=20> */
.L_x_4032:
        /* <DEDUP_REMOVED lines=13> */
.L_x_4034:
[----:B------:R-:W-:Y:S05]  /*1b5f0*/  BSYNC.RECONVERGENT B1 ;  /* 0x0000000000017941 */ /* 0x000fea0003800200 */
.L_x_4033:
        /* <DEDUP_REMOVED lines=42> */
.L_x_4031:
[----:B------:R-:W-:Y:S05]  /*1b8a0*/  BSYNC.RECONVERGENT B0 ;  /* 0x0000000000007941 */ /* 0x000fea0003800200 */
.L_x_4030:
        /* <DEDUP_REMOVED lines=25> */
.L_x_4037:
        /* <DEDUP_REMOVED lines=13> */
.L_x_4039:
[----:B------:R-:W-:Y:S05]  /*1bb10*/  BSYNC.RECONVERGENT B1 ;  /* 0x0000000000017941 */ /* 0x000fea0003800200 */
.L_x_4038:
        /* <DEDUP_REMOVED lines=42> */
.L_x_4036:
[----:B------:R-:W-:Y:S05]  /*1bdc0*/  BSYNC.RECONVERGENT B0 ;  /* 0x0000000000007941 */ /* 0x000fea0003800200 */
.L_x_4035:
        /* <DEDUP_REMOVED lines=20> */
.L_x_4042:
        /* <DEDUP_REMOVED lines=13> */
.L_x_4044:
[----:B------:R-:W-:Y:S05]  /*1bfe0*/  BSYNC.RECONVERGENT B1 ;  /* 0x0000000000017941 */ /* 0x000fea0003800200 */
.L_x_4043:
        /* <DEDUP_REMOVED lines=40> */
[----:B------:R-:W-:Y:S01]  /*1c270*/  IMAD.MOV.U32 R129, RZ, RZ, R184 ;  /* 0x000000ffff817224 */ /* 0x000fe200078e00b8 */
[----:B------:R-:W-:-:S07]  /*1c280*/  MOV R184, R128 ;  /* 0x0000008000b87202 */ /* 0x000fce0000000f00 */
.L_x_4041:
[----:B------:R-:W-:Y:S05]  /*1c290*/  BSYNC.RECONVERGENT B0 ;  /* 0x0000000000007941 */ /* 0x000fea0003800200 */
.L_x_4040:
        /* <DEDUP_REMOVED lines=25> */
.L_x_4047:
        /* <DEDUP_REMOVED lines=13> */
.L_x_4049:
[----:B------:R-:W-:Y:S05]  /*1c500*/  BSYNC.RECONVERGENT B1 ;  /* 0x0000000000017941 */ /* 0x000fea0003800200 */
.L_x_4048:
        /* <DEDUP_REMOVED lines=42> */
.L_x_4046:
[----:B------:R-:W-:Y:S05]  /*1c7b0*/  BSYNC.RECONVERGENT B0 ;  /* 0x0000000000007941 */ /* 0x000fea0003800200 */
.L_x_4045:
        /* <DEDUP_REMOVED lines=20> */
.L_x_4052:
        /* <DEDUP_REMOVED lines=13> */
.L_x_4054:
[----:B------:R-:W-:Y:S05]  /*1c9d0*/  BSYNC.RECONVERGENT B1 ;  /* 0x0000000000017941 */ /* 0x000fea0003800200 */
.L_x_4053:
[----:B------:R-:W-:Y:S01]  /*1c9e0*/  IMAD.WIDE.U32 R174, R0, -0x326172a9, RZ ;  /* 0xcd9e8d5700ae7825 */ /* 0x000fe200078e00ff */
[----:B------:R-:W-:-:S03]  /*1c9f0*/  LOP3.LUT R128, R17, R177, R155, 0x96, !PT ;  /* 0x000000b111807212 */ /* 0x000fc600078e969b */
[----:B------:R-:W-:Y:S01]  /*1ca00*/  HFMA2 R172, -RZ, RZ, 0, 0 ;  /* 0x00000000ffac7431 */ /* 0x000fe200000001ff */
        /* <DEDUP_REMOVED lines=39> */
.L_x_4051:
[----:B------:R-:W-:Y:S05]  /*1cc80*/  BSYNC.RECONVERGENT B0 ;  /* 0x0000000000007941 */ /* 0x000fea0003800200 */
.L_x_4050:
        /* <DEDUP_REMOVED lines=25> */
.L_x_4057:
        /* <DEDUP_REMOVED lines=13> */
.L_x_4059:
[----:B------:R-:W-:Y:S05]  /*1cef0*/  BSYNC.RECONVERGENT B1 ;  /* 0x0000000000017941 */ /* 0x000fea0003800200 */
.L_x_4058:
        /* <DEDUP_REMOVED lines=42> */
.L_x_4056:
[----:B------:R-:W-:Y:S05]  /*1d1a0*/  BSYNC.RECONVERGENT B0 ;  /* 0x0000000000007941 */ /* 0x000fea0003800200 */
.L_x_4055:
        /* <DEDUP_REMOVED lines=20> */
.L_x_4062:
        /* <DEDUP_REMOVED lines=15> */
.L_x_4064:
[----:B------:R-:W-:Y:S05]  /*1d3e0*/  BSYNC.RECONVERGENT B1 ;  /* 0x0000000000017941 */ /* 0x000fea0003800200 */
.L_x_4063:
        /* <DEDUP_REMOVED lines=42> */
.L_x_4061:
[----:B------:R-:W-:Y:S05]  /*1d690*/  BSYNC.RECONVERGENT B0 ;  /* 0x0000000000007941 */ /* 0x000fea0003800200 */
.L_x_4060:
[----:B------:R-:W-:Y:S01]  /*1d6a0*/  I2FP.F32.U32 R128, R129 ;  /* 0x0000008100807245 */ /* 0x000fe20000201000 */
[----:B------:R-:W-:Y:S02]  /*1d6b0*/  HADD2.F32 R129, -RZ, R47.H1_H1 ;  /* 0x3000002fff817230 */ /* 0x000fe40000004100 */
[----:B------:R-:W-:Y:S02]  /*1d6c0*/  @P1 HADD2.F32 R130, -RZ, R43.H1_H1 ;  /* 0x3000002bff821230 */ /* 0x000fe40000004100 */
[----:B------:R-:W-:Y:S01]  /*1d6d0*/  FFMA.FTZ R128, R128, R37, 1.1641532182693481445e-10 ;  /* 0x2f00000080807423 */ /* 0x000fe20000010025 */
[----:B------:R-:W-:-:S04]  /*1d6e0*/  FMUL.FTZ R129, R129, R38 ;  /* 0x0000002681817220 */ /* 0x000fc80000410000 */
[----:B------:R-:W-:-:S04]  /*1d6f0*/  FSETP.GTU.FTZ.AND P6, PT, R128, R39, PT ;  /* 0x000000278000720b */ /* 0x000fc80003fdc000 */
[----:B------:R-:W-:Y:S02]  /*1d700*/  FSEL R129, R129, RZ, !P6 ;  /* 0x000000ff81817208 */ /* 0x000fe40007000000 */
[----:B------:R-:W-:-:S03]  /*1d710*/  SEL R128, RZ, 0x1, P6 ;  /* 0x00000001ff807807 */ /* 0x000fc60003000000 */
[----:B------:R-:W-:-:S04]  /*1d720*/  FADD.FTZ R129, R172, R129 ;  /* 0x00000081ac817221 */ /* 0x000fc80000010000 */
[----:B------:R-:W-:Y:S01]  /*1d730*/  @P1 FADD.FTZ R172, R130, R129 ;  /* 0x0000008182ac1221 */ /* 0x000fe20000010000 */
[----:B------:R-:W-:Y:S02]  /*1d740*/  @!P1 MOV R172, R129 ;  /* 0x0000008100ac9202 */ /* 0x000fe40000000f00 */
[----:B------:R-:W-:Y:S02]  /*1d750*/  PRMT R129, R27, 0x5410, R182 ;  /* 0x000054101b817816 */ /* 0x000fe400000000b6 */
[----:B------:R-:W-:Y:S02]  /*1d760*/  F2FP.F16.F32.PACK_AB R131, RZ, R172 ;  /* 0x000000acff83723e */ /* 0x000fe400000000ff */
[----:B------:R-:W-:Y:S02]  /*1d770*/  PRMT R27, R128, 0x7610, R27 ;  /* 0x00007610801b7816 */ /* 0x000fe4000000001b */
[----:B------:R-:W-:Y:S02]  /*1d780*/  PRMT R130, R183, 0x5410, R185 ;  /* 0x00005410b7827816 */ /* 0x000fe400000000b9 */
[----:B------:R-:W-:-:S02]  /*1d790*/  PRMT R128, R173, 0x5410, R180 ;  /* 0x00005410ad807816 */ /* 0x000fc400000000b4 */
[----:B------:R-:W-:Y:S01]  /*1d7a0*/  PRMT R131, R181, 0x5410, R131 ;  /* 0x00005410b5837816 */ /* 0x000fe20000000083 */
[----:B------:R-:W-:Y:S06]  /*1d7b0*/  BRA `(.L_x_4065) ;  /* 0x0000002800387947 */ /* 0x000fec0003800000 */
.L_x_3984:
        /* <DEDUP_REMOVED lines=16> */
.L_x_4068:
        /* <DEDUP_REMOVED lines=13> */
.L_x_4070:
[----:B------:R-:W-:Y:S05]  /*1d990*/  BSYNC.RECONVERGENT B1 ;  /* 0x0000000000017941 */ /* 0x000fea0003800200 */
.L_x_4069:
        /* <DEDUP_REMOVED lines=41> */
.L_x_4067:
[----:B------:R-:W-:Y:S05]  /*1dc30*/  BSYNC.RECONVERGENT B0 ;  /* 0x0000000000007941 */ /* 0x000fea0003800200 */
.L_x_4066:
        /* <DEDUP_REMOVED lines=25> */
.L_x_4073:
        /* <DEDUP_REMOVED lines=13> */
.L_x_4075:
[----:B------:R-:W-:Y:S05]  /*1dea0*/  BSYNC.RECONVERGENT B1 ;  /* 0x0000000000017941 */ /* 0x000fea0003800200 */
.L_x_4074:
        /* <DEDUP_REMOVED lines=42> */
.L_x_4072:
[----:B------:R-:W-:Y:S05]  /*1e150*/  BSYNC.RECONVERGENT B0 ;  /* 0x0000000000007941 */ /* 0x000fea0003800200 */
.L_x_4071:
        /* <DEDUP_REMOVED lines=8> */
[----:B------:R-:W-:Y:S01]  /*1e1e0*/  IMAD.MOV.U32 R168, RZ, RZ, 0x2 ;  /* 0x00000002ffa87424 */ /* 0x000fe200078e00ff */
[----:B------:R-:W-:Y:S02]  /*1e1f0*/  MOV R128, R192 ;  /* 0x000000c000807202 */ /* 0x000fe40000000f00 */
[----:B------:R-:W-:-:S04]  /*1e200*/  FSETP.GTU.FTZ.AND P2, PT, R166, R39, PT ;  /* 0x00000027a600720b */ /* 0x000fc80003f5c000 */
        /* <DEDUP_REMOVED lines=14> */
.L_x_4078:
        /* <DEDUP_REMOVED lines=13> */
.L_x_4080:
[----:B------:R-:W-:Y:S05]  /*1e3c0*/  BSYNC.RECONVERGENT B1 ;  /* 0x0000000000017941 */ /* 0x000fea0003800200 */
.L_x_4079:
        /* <DEDUP_REMOVED lines=42> */
.L_x_4077:
[----:B------:R-:W-:Y:S05]  /*1e670*/  BSYNC.RECONVERGENT B0 ;  /* 0x0000000000007941 */ /* 0x000fea0003800200 */
.L_x_4076:
        /* <DEDUP_REMOVED lines=25> */
.L_x_4083:
        /* <DEDUP_REMOVED lines=13> */
.L_x_4085:
[----:B------:R-:W-:Y:S05]  /*1e8e0*/  BSYNC.RECONVERGENT B1 ;  /* 0x0000000000017941 */ /* 0x000fea0003800200 */
.L_x_4084:
        /* <DEDUP_REMOVED lines=42> */
.L_x_4082:
[----:B------:R-:W-:Y:S05]  /*1eb90*/  BSYNC.RECONVERGENT B0 ;  /* 0x0000000000007941 */ /* 0x000fea0003800200 */
.L_x_4081:
        /* <DEDUP_REMOVED lines=25> */
.L_x_4088:
        /* <DEDUP_REMOVED lines=13> */
.L_x_4090:
[----:B------:R-:W-:Y:S05]  /*1ee00*/  BSYNC.RECONVERGENT B1 ;  /* 0x0000000000017941 */ /* 0x000fea0003800200 */
.L_x_4089:
        /* <DEDUP_REMOVED lines=39> */
[----:B------:R-:W-:Y:S02]  /*1f080*/  LOP3.LUT R174, R14, R174, R129, 0x96, !PT ;  /* 0x000000ae0eae7212 */ /* 0x000fe400078e9681 */
[----:B------:R-:W-:Y:S01]  /*1f090*/  MOV R129, R184 ;  /* 0x000000b800817202 */ /* 0x000fe20000000f00 */
[----:B------:R-:W-:-:S07]  /*1f0a0*/  IMAD.MOV.U32 R184, RZ, RZ, R128 ;  /* 0x000000ffffb87224 */ /* 0x000fce00078e0080 */
.L_x_4087:
[----:B------:R-:W-:Y:S05]  /*1f0b0*/  BSYNC.RECONVERGENT B0 ;  /* 0x0000000000007941 */ /* 0x000fea0003800200 */
.L_x_4086:
        /* <DEDUP_REMOVED lines=23> */
.L_x_4093:
        /* <DEDUP_REMOVED lines=13> */
.L_x_4095:
[----:B------:R-:W-:Y:S05]  /*1f300*/  BSYNC.RECONVERGENT B1 ;  /* 0x0000000000017941 */ /* 0x000fea0003800200 */
.L_x_4094:
        /* <DEDUP_REMOVED lines=39> */
[----:B------:R-:W-:Y:S02]  /*1f580*/  LOP3.LUT R174, R14, R174, R129, 0x96, !PT ;  /* 0x000000ae0eae7212 */ /* 0x000fe400078e9681 */
[----:B------:R-:W-:Y:S01]  /*1f590*/  MOV R129, R184 ;  /* 0x000000b800817202 */ /* 0x000fe20000000f00 */
[----:B------:R-:W-:-:S07]  /*1f5a0*/  IMAD.MOV.U32 R184, RZ, RZ, R128 ;  /* 0x000000ffffb87224 */ /* 0x000fce00078e0080 */
.L_x_4092:
[----:B------:R-:W-:Y:S05]  /*1f5b0*/  BSYNC.RECONVERGENT B0 ;  /* 0x0000000000007941 */ /* 0x000fea0003800200 */
.L_x_4091:
        /* <DEDUP_REMOVED lines=23> */
.L_x_4098:
        /* <DEDUP_REMOVED lines=13> */
.L_x_4100:
[----:B------:R-:W-:Y:S05]  /*1f800*/  BSYNC.RECONVERGENT B1 ;  /* 0x0000000000017941 */ /* 0x000fea0003800200 */
.L_x_4099:
        /* <DEDUP_REMOVED lines=42> */
.L_x_4097:
[----:B------:R-:W-:Y:S05]  /*1fab0*/  BSYNC.RECONVERGENT B0 ;  /* 0x0000000000007941 */ /* 0x000fea0003800200 */
.L_x_4096:
        /* <DEDUP_REMOVED lines=23> */
.L_x_4103:
        /* <DEDUP_REMOVED lines=13> */
.L_x_4105:
[----:B------:R-:W-:Y:S05]  /*1fd00*/  BSYNC.RECONVERGENT B1 ;  /* 0x0000000000017941 */ /* 0x000fea0003800200 */
.L_x_4104:
        /* <DEDUP_REMOVED lines=42> */
.L_x_4102:
[----:B------:R-:W-:Y:S05]  /*1ffb0*/  BSYNC.RECONVERGENT B0 ;  /* 0x0000000000007941 */ /* 0x000fea0003800200 */
.L_x_4101:
[----:B------:R-:W-:Y:S01]  /*1ffc0*/  I2FP.F32.U32 R128, R129 ;  /* 0x0000008100807245 */ /* 0x000fe20000201000 */
[----:B------:R-:W-:Y:S01]  /*1ffd0*/  HADD2.F32 R131, -RZ, R131.H1_H1 ;  /* 0x30000083ff837230 */ /* 0x000fe20000004100 */
[----:B------:R-:W-:Y:S01]  /*1ffe0*/  PRMT R130, R182, 0x5410, R130 ;  /* 0x00005410b6827816 */ /* 0x000fe20000000082 */
[----:B------:R-:W-:Y:S02]  /*1fff0*/  @P1 HADD2.F32 R129, -RZ, R43.H1_H1 ;  /* 0x3000002bff811230 */ /* 0x000fe40000004100 */
[----:B------:R-:W-:Y:S01]  /*20000*/  FFMA.FTZ R128, R128, R37, 1.1641532182693481445e-10 ;  /* 0x2f00000080807423 */ /* 0x000fe20000010025 */
[----:B------:R-:W-:-:S04]  /*20010*/  FMUL.FTZ R131, R131, R38 ;  /* 0x0000002683837220 */ /* 0x000fc80000410000 */
[----:B------:R-:W-:Y:S02]  /*20020*/  FSETP.GTU.FTZ.AND P5, PT, R128, R39, PT ;  /* 0x000000278000720b */ /* 0x000fe40003fbc000 */
[----:B------:R-:W-:Y:S02]  /*20030*/  PRMT R128, R178, 0x5410, R179 ;  /* 0x00005410b2807816 */ /* 0x000fe400000000b3 */
[----:B------:R-:W-:Y:S02]  /*20040*/  FSEL R172, R131, RZ, !P5 ;  /* 0x000000ff83ac7208 */ /* 0x000fe40006800000 */
[----:B------:R-:W-:-:S03]  /*20050*/  PLOP3.LUT P5, PT, P5, PT, PT, 0x8, 0x80 ;  /* 0x000000000080781c */ /* 0x000fc60002fae170 */
[----:B------:R-:W-:Y:S01]  /*20060*/  @P1 FADD.FTZ R172, R129, R172 ;  /* 0x000000ac81ac1221 */ /* 0x000fe20000010000 */
[----:B------:R-:W-:-:S04]  /*20070*/  PRMT R129, R180, 0x5410, R181 ;  /* 0x00005410b4817816 */ /* 0x000fc800000000b5 */
[----:B------:R-:W-:-:S04]  /*20080*/  F2FP.F16.F32.PACK_AB R131, RZ, R172 ;  /* 0x000000acff83723e */ /* 0x000fc800000000ff */
[----:B------:R-:W-:-:S07]  /*20090*/  PRMT R131, R183, 0x5410, R131 ;  /* 0x00005410b7837816 */ /* 0x000fce0000000083 */
.L_x_4065:
        /* <DEDUP_REMOVED lines=15> */
[----:B------:R-:W-:Y:S01]  /*20190*/  LOP3.LUT R180, R180, R181, R173, 0xfe, !PT ;  /* 0x000000b5b4b47212 */ /* 0x000fe200078efead */
[----:B------:R-:W-:Y:S01]  /*201a0*/  VIADD R173, R18, 0x80 ;  /* 0x0000008012ad7836 */ /* 0x000fe20000000000 */
[----:B------:R-:W-:-:S02]  /*201b0*/  SEL R181, RZ, 0x1, !P2 ;  /* 0x00000001ffb57807 */ /* 0x000fc40005000000 */
[----:B------:R-:W-:Y:S01]  /*201c0*/  SEL R183, RZ, 0x1, !P6 ;  /* 0x00000001ffb77807 */ /* 0x000fe20007000000 */
[----:B------:R-:W-:Y:S01]  /*201d0*/  IMAD.WIDE.U32 R160, R173, 0x10, R160 ;  /* 0x00000010ada07825 */ /* 0x000fe200078e00a0 */
[----:B------:R-:W-:Y:S02]  /*201e0*/  LOP3.LUT R181, R182, R181, RZ, 0xfc, !PT ;  /* 0x000000b5b6b57212 */ /* 0x000fe400078efcff */
[----:B------:R-:W-:Y:S01]  /*201f0*/  LOP3.LUT R180, R180, R183, RZ, 0xfc, !PT ;  /* 0x000000b7b4b47212 */ /* 0x000fe200078efcff */
[----:B------:R-:W-:-:S04]  /*20200*/  IMAD.WIDE.U32 R182, R165, 0x8, R156 ;  /* 0x00000008a5b67825 */ /* 0x000fc800078e009c */
[C---:B0-----:R-:W-:Y:S01]  /*20210*/  @P0 IMAD.WIDE.U32 R178, R173.reuse, 0x10, R178 ;  /* 0x00000010adb20825 */ /* 0x041fe200078e00b2 */
[----:B------:R1:W-:Y:S03]  /*20220*/  STG.E.64 desc[UR6][R182.64], R180 ;  /* 0x000000b4b6007986 */ /* 0x0003e6000c101b06 */
[----:B--2---:R-:W-:Y:S01]  /*20230*/  @P1 IMAD.WIDE.U32 R176, R173, 0x10, R176 ;  /* 0x00000010adb01825 */ /* 0x004fe200078e00b0 */
[----:B------:R-:W-:Y:S06]  /*20240*/  @!P0 BRA `(.L_x_4106) ;  /* 0x0000000000508947 */ /* 0x000fec0003800000 */
[----:B-1----:R-:W-:Y:S01]  /*20250*/  SHF.L.U32 R131, R26, 0x10, RZ ;  /* 0x000000101a837819 */ /* 0x002fe200000006ff */
        /* <DEDUP_REMOVED lines=19> */
.L_x_4106:
        /* <DEDUP_REMOVED lines=20> */
.L_x_4110:
        /* <DEDUP_REMOVED lines=13> */
.L_x_4112:
[----:B------:R-:W-:Y:S05]  /*205a0*/  BSYNC.RECONVERGENT B1 ;  /* 0x0000000000017941 */ /* 0x000fea0003800200 */
.L_x_4111:
        /* <DEDUP_REMOVED lines=41> */
.L_x_4109:
[----:B------:R-:W-:Y:S05]  /*20840*/  BSYNC.RECONVERGENT B0 ;  /* 0x0000000000007941 */ /* 0x000fea0003800200 */
.L_x_4108:
[----:B------:R-:W-:Y:S01]  /*20850*/  I2FP.F32.U32 R20, R20 ;  /* 0x0000001400147245 */ /* 0x000fe20000201000 */
[----:B-----5:R-:W-:Y:S01]  /*20860*/  HADD2.F32 R21, -RZ, R128.H0_H0 ;  /* 0x20000080ff157230 */ /* 0x020fe20000004100 */
        /* <DEDUP_REMOVED lines=20> */
.L_x_4115:
        /* <DEDUP_REMOVED lines=13> */
.L_x_4117:
[----:B------:R-:W-:Y:S05]  /*20a80*/  BSYNC.RECONVERGENT B1 ;  /* 0x0000000000017941 */ /* 0x000fea0003800200 */
.L_x_4116:
        /* <DEDUP_REMOVED lines=42> */
.L_x_4114:
[----:B------:R-:W-:Y:S05]  /*20d30*/  BSYNC.RECONVERGENT B0 ;  /* 0x0000000000007941 */ /* 0x000fea0003800200 */
.L_x_4113:
[----:B------:R-:W-:Y:S01]  /*20d40*/  I2FP.F32.U32 R20, R22 ;  /* 0x0000001600147245 */ /* 0x000fe20000201000 */
[----:B------:R-:W-:Y:S01]  /*20d50*/  HADD2.F32 R21, -RZ, R44.H0_H0 ;  /* 0x2000002cff157230 */ /* 0x000fe20000004100 */
[----:B------:R-:W-:Y:S01]  /*20d60*/  ISETP.NE.AND P3, PT, R24, 0x1, PT ;  /* 0x000000011800780c */ /* 0x000fe20003f65270 */
[----:B------:R-:W-:Y:S01]  /*20d70*/  @P1 HADD2.F32 R179, -RZ, R40.H0_H0 ;  /* 0x20000028ffb31230 */ /* 0x000fe20000004100 */
[----:B------:R-:W-:Y:S01]  /*20d80*/  BSSY.RECONVERGENT B0, `(.L_x_4118) ;  /* 0x000004d000007945 */ /* 0x000fe20003800200 */
[----:B------:R-:W-:Y:S01]  /*20d90*/  FFMA.FTZ R20, R20, R37, 1.1641532182693481445e-10 ;  /* 0x2f00000014147423 */ /* 0x000fe20000010025 */
[----:B------:R-:W-:Y:S01]  /*20da0*/  FMUL.FTZ R21, R21, R38 ;  /* 0x0000002615157220 */ /* 0x000fe20000410000 */
[----:B------:R-:W-:-:S03]  /*20db0*/  MOV R25, 0x2 ;  /* 0x0000000200197802 */ /* 0x000fc60000000f00 */
        /* <DEDUP_REMOVED lines=17> */
.L_x_4120:
        /* <DEDUP_REMOVED lines=13> */
.L_x_4122:
[----:B------:R-:W-:Y:S05]  /*20fa0*/  BSYNC.RECONVERGENT B1 ;  /* 0x0000000000017941 */ /* 0x000fea0003800200 */
.L_x_4121:
        /* <DEDUP_REMOVED lines=40> */
[----:B------:R-:W-:Y:S02]  /*21230*/  LOP3.LUT R174, R14, R174, R23, 0x96, !PT ;  /* 0x000000ae0eae7212 */ /* 0x000fe400078e9617 */
[----:B------:R-:W-:-:S07]  /*21240*/  MOV R178, R22 ;  /* 0x0000001600b27202 */ /* 0x000fce0000000f00 */
.L_x_4119:
[----:B------:R-:W-:Y:S05]  /*21250*/  BSYNC.RECONVERGENT B0 ;  /* 0x0000000000007941 */ /* 0x000fea0003800200 */
.L_x_4118:
        /* <DEDUP_REMOVED lines=22> */
.L_x_4125:
        /* <DEDUP_REMOVED lines=13> */
.L_x_4127:
[----:B------:R-:W-:Y:S05]  /*21490*/  BSYNC.RECONVERGENT B1 ;  /* 0x0000000000017941 */ /* 0x000fea0003800200 */
.L_x_4126:
        /* <DEDUP_REMOVED lines=40> */
[----:B------:R-:W-:Y:S01]  /*21720*/  IMAD.MOV.U32 R23, RZ, RZ, R178 ;  /* 0x000000ffff177224 */ /* 0x000fe200078e00b2 */
[----:B------:R-:W-:-:S07]  /*21730*/  MOV R178, R22 ;  /* 0x0000001600b27202 */ /* 0x000fce0000000f00 */
.L_x_4124:
[----:B------:R-:W-:Y:S05]  /*21740*/  BSYNC.RECONVERGENT B0 ;  /* 0x0000000000007941 */ /* 0x000fea0003800200 */
.L_x_4123:
        /* <DEDUP_REMOVED lines=10> */
[----:B------:R-:W-:-:S03]  /*217f0*/  MOV R23, R192 ;  /* 0x000000c000177202 */ /* 0x000fc60000000f00 */
        /* <DEDUP_REMOVED lines=14> */
.L_x_4130:
        /* <DEDUP_REMOVED lines=13> */
.L_x_4132:
[----:B------:R-:W-:Y:S05]  /*219b0*/  BSYNC.RECONVERGENT B1 ;  /* 0x0000000000017941 */ /* 0x000fea0003800200 */
.L_x_4131:
        /* <DEDUP_REMOVED lines=42> */
.L_x_4129:
[----:B------:R-:W-:Y:S05]  /*21c60*/  BSYNC.RECONVERGENT B0 ;  /* 0x0000000000007941 */ /* 0x000fea0003800200 */
.L_x_4128:
[----:B------:R-:W-:Y:S01]  /*21c70*/  I2FP.F32.U32 R22, R23 ;  /* 0x0000001700167245 */ /* 0x000fe20000201000 */
[----:B------:R-:W-:Y:S01]  /*21c80*/  HADD2.F32 R23, -RZ, R129.H0_H0 ;  /* 0x20000081ff177230 */ /* 0x000fe20000004100 */
        /* <DEDUP_REMOVED lines=20> */
.L_x_4135:
        /* <DEDUP_REMOVED lines=13> */
.L_x_4137:
[----:B------:R-:W-:Y:S05]  /*21ea0*/  BSYNC.RECONVERGENT B1 ;  /* 0x0000000000017941 */ /* 0x000fea0003800200 */
.L_x_4136:
        /* <DEDUP_REMOVED lines=38> */
[----:B------:R-:W-:Y:S02]  /*22110*/  LOP3.LUT R175, R13, R24, R193, 0x96, !PT ;  /* 0x000000180daf7212 */ /* 0x000fe400078e96c1 */
[----:B------:R-:W-:Y:S01]  /*22120*/  MOV R24, R178 ;  /* 0x000000b200187202 */ /* 0x000fe20000000f00 */
[----:B------:R-:W-:Y:S01]  /*22130*/  IMAD.MOV.U32 R178, RZ, RZ, R22 ;  /* 0x000000ffffb27224 */ /* 0x000fe200078e0016 */
[----:B------:R-:W-:-:S07]  /*22140*/  LOP3.LUT R174, R14, R174, R23, 0x96, !PT ;  /* 0x000000ae0eae7212 */ /* 0x000fce00078e9617 */
.L_x_4134:
[----:B------:R-:W-:Y:S05]  /*22150*/  BSYNC.RECONVERGENT B0 ;  /* 0x0000000000007941 */ /* 0x000fea0003800200 */
.L_x_4133:
        /* <DEDUP_REMOVED lines=13> */
[----:B------:R-:W-:Y:S02]  /*22230*/  SEL R22, RZ, 0x1, P2 ;  /* 0x00000001ff167807 */ /* 0x000fe40001000000 */
[----:B------:R-:W-:Y:S02]  /*22240*/  MOV R25, 0x2 ;  /* 0x0000000200197802 */ /* 0x000fe40000000f00 */
        /* <DEDUP_REMOVED lines=10> */
.L_x_4140:
        /* <DEDUP_REMOVED lines=13> */
.L_x_4142:
[----:B------:R-:W-:Y:S05]  /*223c0*/  BSYNC.RECONVERGENT B1 ;  /* 0x0000000000017941 */ /* 0x000fea0003800200 */
.L_x_4141:
        /* <DEDUP_REMOVED lines=42> */
.L_x_4139:
[----:B------:R-:W-:Y:S05]  /*22670*/  BSYNC.RECONVERGENT B0 ;  /* 0x0000000000007941 */ /* 0x000fea0003800200 */
.L_x_4138:
        /* <DEDUP_REMOVED lines=22> */
.L_x_4145:
        /* <DEDUP_REMOVED lines=13> */
.L_x_4147:
[----:B------:R-:W-:Y:S05]  /*228b0*/  BSYNC.RECONVERGENT B1 ;  /* 0x0000000000017941 */ /* 0x000fea0003800200 */
.L_x_4146:
        /* <DEDUP_REMOVED lines=42> */
.L_x_4144:
[----:B------:R-:W-:Y:S05]  /*22b60*/  BSYNC.RECONVERGENT B0 ;  /* 0x0000000000007941 */ /* 0x000fea0003800200 */
.L_x_4143:
        /* <DEDUP_REMOVED lines=25> */
.L_x_4150:
        /* <DEDUP_REMOVED lines=13> */
.L_x_4152:
[----:B------:R-:W-:Y:S05]  /*22dd0*/  BSYNC.RECONVERGENT B1 ;  /* 0x0000000000017941 */ /* 0x000fea0003800200 */
.L_x_4151:
        /* <DEDUP_REMOVED lines=42> */
.L_x_4149:
[----:B------:R-:W-:Y:S05]  /*23080*/  BSYNC.RECONVERGENT B0 ;  /* 0x0000000000007941 */ /* 0x000fea0003800200 */
.L_x_4148:
        /* <DEDUP_REMOVED lines=20> */
.L_x_4155:
        /* <DEDUP_REMOVED lines=13> */
.L_x_4157:
[----:B------:R-:W-:Y:S05]  /*232a0*/  BSYNC.RECONVERGENT B1 ;  /* 0x0000000000017941 */ /* 0x000fea0003800200 */
.L_x_4156:
        /* <DEDUP_REMOVED lines=42> */
.L_x_4154:
[----:B------:R-:W-:Y:S05]  /*23550*/  BSYNC.RECONVERGENT B0 ;  /* 0x0000000000007941 */ /* 0x000fea0003800200 */
.L_x_4153:
[----:B------:R-:W-:Y:S01]  /*23560*/  I2FP.F32.U32 R24, R26 ;  /* 0x0000001a00187245 */ /* 0x000fe20000201000 */
[----:B------:R-:W-:Y:S01]  /*23570*/  HADD2.F32 R25, -RZ, R46.H0_H0 ;  /* 0x2000002eff197230 */ /* 0x000fe20000004100 */
[----:B------:R-:W-:Y:S01]  /*23580*/  BSSY.RECONVERGENT B0, `(.L_x_4158) ;  /* 0x000004f000007945 */ /* 0x000fe20003800200 */
[----:B------:R-:W-:Y:S01]  /*23590*/  @P1 HADD2.F32 R26, -RZ, R42.H0_H0 ;  /* 0x2000002aff1a1230 */ /* 0x000fe20000004100 */
[----:B------:R-:W-:Y:S01]  /*235a0*/  MOV R129, 0x2 ;  /* 0x0000000200817802 */ /* 0x000fe20000000f00 */
        /* <DEDUP_REMOVED lines=20> */
.L_x_4160:
        /* <DEDUP_REMOVED lines=13> */
.L_x_4162:
[----:B------:R-:W-:Y:S05]  /*237c0*/  BSYNC.RECONVERGENT B1 ;  /* 0x0000000000017941 */ /* 0x000fea0003800200 */
.L_x_4161:
        /* <DEDUP_REMOVED lines=42> */
.L_x_4159:
[----:B------:R-:W-:Y:S05]  /*23a70*/  BSYNC.RECONVERGENT B0 ;  /* 0x0000000000007941 */ /* 0x000fea0003800200 */
.L_x_4158:
        /* <DEDUP_REMOVED lines=20> */
.L_x_4165:
        /* <DEDUP_REMOVED lines=13> */
.L_x_4167:
[----:B------:R-:W-:Y:S05]  /*23c90*/  BSYNC.RECONVERGENT B1 ;  /* 0x0000000000017941 */ /* 0x000fea0003800200 */
.L_x_4166:
        /* <DEDUP_REMOVED lines=42> */
.L_x_4164:
[----:B------:R-:W-:Y:S05]  /*23f40*/  BSYNC.RECONVERGENT B0 ;  /* 0x0000000000007941 */ /* 0x000fea0003800200 */
.L_x_4163:
        /* <DEDUP_REMOVED lines=25> */
.L_x_4170:
        /* <DEDUP_REMOVED lines=13> */
.L_x_4172:
[----:B------:R-:W-:Y:S05]  /*241b0*/  BSYNC.RECONVERGENT B1 ;  /* 0x0000000000017941 */ /* 0x000fea0003800200 */
.L_x_4171:
        /* <DEDUP_REMOVED lines=41> */
[----:B------:R-:W-:Y:S01]  /*24450*/  IMAD.MOV.U32 R160, RZ, RZ, RZ ;  /* 0x000000ffffa07224 */ /* 0x000fe200078e00ff */
[----:B------:R-:W-:-:S07]  /*24460*/  MOV R178, R128 ;  /* 0x0000008000b27202 */ /* 0x000fce0000000f00 */
.L_x_4169:
[----:B------:R-:W-:Y:S05]  /*24470*/  BSYNC.RECONVERGENT B0 ;  /* 0x0000000000007941 */ /* 0x000fea0003800200 */
.L_x_4168:
        /* <DEDUP_REMOVED lines=20> */
.L_x_4175:
        /* <DEDUP_REMOVED lines=13> */
.L_x_4177:
[----:B------:R-:W-:Y:S05]  /*24690*/  BSYNC.RECONVERGENT B1 ;  /* 0x0000000000017941 */ /* 0x000fea0003800200 */
.L_x_4176:
        /* <DEDUP_REMOVED lines=40> */
[----:B------:R-:W-:Y:S02]  /*24920*/  LOP3.LUT R174, R14, R174, R129, 0x96, !PT ;  /* 0x000000ae0eae7212 */ /* 0x000fe400078e9681 */
[----:B------:R-:W-:Y:S01]  /*24930*/  MOV R129, R178 ;  /* 0x000000b200817202 */ /* 0x000fe20000000f00 */
[----:B------:R-:W-:-:S07]  /*24940*/  IMAD.MOV.U32 R178, RZ, RZ, R128 ;  /* 0x000000ffffb27224 */ /* 0x000fce00078e0080 */
.L_x_4174:
[----:B------:R-:W-:Y:S05]  /*24950*/  BSYNC.RECONVERGENT B0 ;  /* 0x0000000000007941 */ /* 0x000fea0003800200 */
.L_x_4173:
        /* <DEDUP_REMOVED lines=25> */
.L_x_4180:
        /* <DEDUP_REMOVED lines=13> */
.L_x_4182:
[----:B------:R-:W-:Y:S05]  /*24bc0*/  BSYNC.RECONVERGENT B1 ;  /* 0x0000000000017941 */ /* 0x000fea0003800200 */
.L_x_4181:
        /* <DEDUP_REMOVED lines=40> */
[----:B------:R-:W-:Y:S02]  /*24e50*/  HFMA2 R160, -RZ, RZ, 0, 0 ;  /* 0x00000000ffa07431 */ /* 0x000fe400000001ff */
[----:B------:R-:W-:Y:S01]  /*24e60*/  IMAD.MOV.U32 R192, RZ, RZ, R128 ;  /* 0x000000ffffc07224 */ /* 0x000fe200078e0080 */
[----:B------:R-:W-:-:S07]  /*24e70*/  LOP3.LUT R174, R14, R176, R161, 0x96, !PT ;  /* 0x000000b00eae7212 */ /* 0x000fce00078e96a1 */
.L_x_4179:
[----:B------:R-:W-:Y:S05]  /*24e80*/  BSYNC.RECONVERGENT B0 ;  /* 0x0000000000007941 */ /* 0x000fea0003800200 */
.L_x_4178:
        /* <DEDUP_REMOVED lines=20> */
.L_x_4185:
        /* <DEDUP_REMOVED lines=15> */
.L_x_4187:
[----:B------:R-:W-:Y:S05]  /*250c0*/  BSYNC.RECONVERGENT B1 ;  /* 0x0000000000017941 */ /* 0x000fea0003800200 */
.L_x_4186:
        /* <DEDUP_REMOVED lines=32> */
[----:B------:R-:W-:Y:S01]  /*252d0*/  HFMA2 R176, -RZ, RZ, 0, 0 ;  /* 0x00000000ffb07431 */ /* 0x000fe200000001ff */
[----:B------:R-:W-:Y:S01]  /*252e0*/  MOV R129, R178 ;  /* 0x000000b200817202 */ /* 0x000fe20000000f00 */
        /* <DEDUP_REMOVED lines=8> */
.L_x_4184:
[----:B------:R-:W-:Y:S05]  /*25370*/  BSYNC.RECONVERGENT B0 ;  /* 0x0000000000007941 */ /* 0x000fea0003800200 */
.L_x_4183:
[----:B------:R-:W-:Y:S01]  /*25380*/  I2FP.F32.U32 R30, R129 ;  /* 0x00000081001e7245 */ /* 0x000fe20000201000 */
[----:B------:R-:W-:Y:S01]  /*25390*/  HADD2.F32 R31, -RZ, R47.H1_H1 ;  /* 0x3000002fff1f7230 */ /* 0x000fe20000004100 */
[----:B------:R-:W-:Y:S01]  /*253a0*/  PRMT R34, R188, 0x5410, R190 ;  /* 0x00005410bc227816 */ /* 0x000fe200000000be */
[----:B------:R-:W-:Y:S01]  /*253b0*/  @P1 HADD2.F32 R32, -RZ, R43.H1_H1 ;  /* 0x3000002bff201230 */ /* 0x000fe20000004100 */
[----:B------:R-:W-:Y:S01]  /*253c0*/  PRMT R33, R186, 0x5410, R187 ;  /* 0x00005410ba217816 */ /* 0x000fe200000000bb */
[----:B------:R-:W-:Y:S01]  /*253d0*/  FFMA.FTZ R30, R30, R37, 1.1641532182693481445e-10 ;  /* 0x2f0000001e1e7423 */ /* 0x000fe20000010025 */
[----:B------:R-:W-:-:S04]  /*253e0*/  FMUL.FTZ R31, R31, R38 ;  /* 0x000000261f1f7220 */ /* 0x000fc80000410000 */
[----:B------:R-:W-:-:S04]  /*253f0*/  FSETP.GTU.FTZ.AND P6, PT, R30, R39, PT ;  /* 0x000000271e00720b */ /* 0x000fc80003fdc000 */
[----:B------:R-:W-:-:S05]  /*25400*/  FSEL R30, R31, RZ, !P6 ;  /* 0x000000ff1f1e7208 */ /* 0x000fca0007000000 */
[----:B------:R-:W-:-:S04]  /*25410*/  FADD.FTZ R27, R27, R30 ;  /* 0x0000001e1b1b7221 */ /* 0x000fc80000010000 */
[--C-:B------:R-:W-:Y:S01]  /*25420*/  @P1 FADD.FTZ R37, R32, R27.reuse ;  /* 0x0000001b20251221 */ /* 0x100fe20000010000 */
[----:B------:R-:W-:Y:S01]  /*25430*/  @!P1 IMAD.MOV.U32 R37, RZ, RZ, R27 ;  /* 0x000000ffff259224 */ /* 0x000fe200078e001b */
[----:B------:R-:W-:Y:S02]  /*25440*/  SEL R27, RZ, 0x1, P6 ;  /* 0x00000001ff1b7807 */ /* 0x000fe40003000000 */
[----:B------:R-:W-:Y:S02]  /*25450*/  PRMT R32, R182, 0x5410, R185 ;  /* 0x00005410b6207816 */ /* 0x000fe400000000b9 */
[----:B------:R-:W-:-:S04]  /*25460*/  F2FP.F16.F32.PACK_AB R35, RZ, R37 ;  /* 0x00000025ff23723e */ /* 0x000fc800000000ff */
[----:B------:R-:W-:Y:S01]  /*25470*/  PRMT R35, R191, 0x5410, R35 ;  /* 0x00005410bf237816 */ /* 0x000fe20000000023 */
[----:B------:R-:W-:Y:S06]  /*25480*/  BRA `(.L_x_4188) ;  /* 0x0000002800407947 */ /* 0x000fec0003800000 */
.L_x_4107:
[----:B------:R-:W-:Y:S01]  /*25490*/  ISETP.NE.AND P2, PT, R188, 0x1, PT ;  /* 0x00000001bc00780c */ /* 0x000fe20003f45270 */
[----:B------:R-:W-:Y:S01]  /*254a0*/  BSSY.RECONVERGENT B0, `(.L_x_4189) ;  /* 0x0000046000007945 */ /* 0x000fe20003800200 */
[----:B--2---:R-:W-:Y:S01]  /*254b0*/  MOV R176, 0x2 ;  /* 0x0000000200b07802 */ /* 0x004fe20000000f00 */
[----:B------:R-:W-:Y:S01]  /*254c0*/  IMAD.MOV.U32 R160, RZ, RZ, R192 ;  /* 0x000000ffffa07224 */ /* 0x000fe200078e00c0 */
[----:B------:R-:W-:-:S09]  /*254d0*/  MOV R178, R184 ;  /* 0x000000b800b27202 */ /* 0x000fd20000000f00 */
        /* <DEDUP_REMOVED lines=11> */
.L_x_4191:
        /* <DEDUP_REMOVED lines=13> */
.L_x_4193:
[----:B------:R-:W-:Y:S05]  /*25660*/  BSYNC.RECONVERGENT B1 ;  /* 0x0000000000017941 */ /* 0x000fea0003800200 */
.L_x_4192:
        /* <DEDUP_REMOVED lines=41> */
.L_x_4190:
[----:B------:R-:W-:Y:S05]  /*25900*/  BSYNC.RECONVERGENT B0 ;  /* 0x0000000000007941 */ /* 0x000fea0003800200 */
.L_x_4189:
[----:B------:R-:W-:Y:S01]  /*25910*/  I2FP.F32.U32 R160, R160 ;  /* 0x000000a000a07245 */ /* 0x000fe20000201000 */
[----:B-----5:R-:W-:Y:S01]  /*25920*/  HADD2.F32 R161, -RZ, R128.H0_H0 ;  /* 0x20000080ffa17230 */ /* 0x020fe20000004100 */
[----:B------:R-:W-:Y:S01]  /*25930*/  ISETP.NE.AND P3, PT, R176, 0x1, PT ;  /* 0x00000001b000780c */ /* 0x000fe20003f65270 */
[----:B------:R-:W-:Y:S01]  /*25940*/  BSSY.RECONVERGENT B0, `(.L_x_4194) ;  /* 0x000004e000007945 */ /* 0x000fe20003800200 */
[----:B------:R-:W-:Y:S01]  /*25950*/  LOP3.LUT R28, R28, 0xffffffef, RZ, 0xc0, !PT ;  /* 0xffffffef1c1c7812 */ /* 0x000fe200078ec0ff */
[----:B------:R-:W-:Y:S01]  /*25960*/  FFMA.FTZ R160, R160, R37, 1.1641532182693481445e-10 ;  /* 0x2f000000a0a07423 */ /* 0x000fe20000010025 */
[----:B------:R-:W-:Y:S01]  /*25970*/  FMUL.FTZ R161, R161, R38 ;  /* 0x00000026a1a17220 */ /* 0x000fe20000410000 */
[----:B------:R-:W-:-:S03]  /*25980*/  HFMA2 R177, -RZ, RZ, 0, 1.1920928955078125e-07 ;  /* 0x00000002ffb17431 */ /* 0x000fc600000001ff */
[----:B------:R-:W-:Y:S01]  /*25990*/  FSETP.GTU.FTZ.AND P2, PT, R160, R39, PT ;  /* 0x00000027a000720b */ /* 0x000fe20003f5c000 */
        /* <DEDUP_REMOVED lines=16> */
.L_x_4196:
        /* <DEDUP_REMOVED lines=13> */
.L_x_4198:
[----:B------:R-:W-:Y:S05]  /*25b70*/  BSYNC.RECONVERGENT B1 ;  /* 0x0000000000017941 */ /* 0x000fea0003800200 */
.L_x_4197:
        /* <DEDUP_REMOVED lines=42> */
.L_x_4195:
[----:B------:R-:W-:Y:S05]  /*25e20*/  BSYNC.RECONVERGENT B0 ;  /* 0x0000000000007941 */ /* 0x000fea0003800200 */
.L_x_4194:
[----:B------:R-:W-:Y:S01]  /*25e30*/  I2FP.F32.U32 R160, R161 ;  /* 0x000000a100a07245 */ /* 0x000fe20000201000 */
[----:B------:R-:W-:Y:S01]  /*25e40*/  HADD2.F32 R161, -RZ, R128.H1_H1 ;  /* 0x30000080ffa17230 */ /* 0x000fe20000004100 */
[----:B------:R-:W-:Y:S01]  /*25e50*/  ISETP.NE.AND P3, PT, R177, 0x1, PT ;  /* 0x00000001b100780c */ /* 0x000fe20003f65270 */
[----:B------:R-:W-:Y:S01]  /*25e60*/  @P1 HADD2.F32 R128, -RZ, R40.H1_H1 ;  /* 0x30000028ff801230 */ /* 0x000fe20000004100 */
[----:B------:R-:W-:Y:S01]  /*25e70*/  LOP3.LUT R28, R28, 0xfffffff7, RZ, 0xc0, !PT ;  /* 0xfffffff71c1c7812 */ /* 0x000fe200078ec0ff */
[----:B------:R-:W-:Y:S01]  /*25e80*/  FFMA.FTZ R160, R160, R37, 1.1641532182693481445e-10 ;  /* 0x2f000000a0a07423 */ /* 0x000fe20000010025 */
[----:B------:R-:W-:Y:S01]  /*25e90*/  FMUL.FTZ R161, R161, R38 ;  /* 0x00000026a1a17220 */ /* 0x000fe20000410000 */
[----:B------:R-:W-:Y:S03]  /*25ea0*/  BSSY.RECONVERGENT B0, `(.L_x_4199) ;  /* 0x000004a000007945 */ /* 0x000fe60003800200 */
[----:B------:R-:W-:Y:S01]  /*25eb0*/  FSETP.GTU.FTZ.AND P2, PT, R160, R39, PT ;  /* 0x00000027a000720b */ /* 0x000fe20003f5c000 */
[----:B------:R-:W-:-:S03]  /*25ec0*/  HFMA2 R160, -RZ, RZ, 0, 1.1920928955078125e-07 ;  /* 0x00000002ffa07431 */ /* 0x000fc600000001ff */
        /* <DEDUP_REMOVED lines=15> */
.L_x_4201:
        /* <DEDUP_REMOVED lines=13> */
.L_x_4203:
[----:B------:R-:W-:Y:S05]  /*26090*/  BSYNC.RECONVERGENT B1 ;  /* 0x0000000000017941 */ /* 0x000fea0003800200 */
.L_x_4202:
        /* <DEDUP_REMOVED lines=42> */
.L_x_4200:
[----:B------:R-:W-:Y:S05]  /*26340*/  BSYNC.RECONVERGENT B0 ;  /* 0x0000000000007941 */ /* 0x000fea0003800200 */
.L_x_4199:
[----:B------:R-:W-:Y:S01]  /*26350*/  I2FP.F32.U32 R128, R128 ;  /* 0x0000008000807245 */ /* 0x000fe20000201000 */
[----:B------:R-:W-:Y:S01]  /*26360*/  HADD2.F32 R161, -RZ, R129.H0_H0 ;  /* 0x20000081ffa17230 */ /* 0x000fe20000004100 */
[----:B------:R-:W-:Y:S01]  /*26370*/  ISETP.NE.AND P3, PT, R160, 0x1, PT ;  /* 0x00000001a000780c */ /* 0x000fe20003f65270 */
[----:B------:R-:W-:Y:S01]  /*26380*/  @P1 HADD2.F32 R177, -RZ, R41.H0_H0 ;  /* 0x20000029ffb11230 */ /* 0x000fe20000004100 */
[----:B------:R-:W-:Y:S01]  /*26390*/  LOP3.LUT R28, R28, 0xfffffffb, RZ, 0xc0, !PT ;  /* 0xfffffffb1c1c7812 */ /* 0x000fe200078ec0ff */
[----:B------:R-:W-:Y:S01]  /*263a0*/  FFMA.FTZ R128, R128, R37, 1.1641532182693481445e-10 ;  /* 0x2f00000080807423 */ /* 0x000fe20000010025 */
[----:B------:R-:W-:Y:S01]  /*263b0*/  FMUL.FTZ R161, R161, R38 ;  /* 0x00000026a1a17220 */ /* 0x000fe20000410000 */
[----:B------:R-:W-:Y:S01]  /*263c0*/  BSSY.RECONVERGENT B0, `(.L_x_4204) ;  /* 0x000004a000007945 */ /* 0x000fe20003800200 */
[----:B------:R-:W-:Y:S02]  /*263d0*/  HFMA2 R176, -RZ, RZ, 0, 1.1920928955078125e-07 ;  /* 0x00000002ffb07431 */ /* 0x000fe400000001ff */
        /* <DEDUP_REMOVED lines=16> */
.L_x_4206:
        /* <DEDUP_REMOVED lines=13> */
.L_x_4208:
[----:B------:R-:W-:Y:S05]  /*265b0*/  BSYNC.RECONVERGENT B1 ;  /* 0x0000000000017941 */ /* 0x000fea0003800200 */
.L_x_4207:
        /* <DEDUP_REMOVED lines=42> */
.L_x_4205:
[----:B------:R-:W-:Y:S05]  /*26860*/  BSYNC.RECONVERGENT B0 ;  /* 0x0000000000007941 */ /* 0x000fea0003800200 */
.L_x_4204:
        /* <DEDUP_REMOVED lines=25> */
.L_x_4211:
        /* <DEDUP_REMOVED lines=13> */
.L_x_4213:
[----:B------:R-:W-:Y:S05]  /*26ad0*/  BSYNC.RECONVERGENT B1 ;  /* 0x0000000000017941 */ /* 0x000fea0003800200 */
.L_x_4212:
        /* <DEDUP_REMOVED lines=40> */
[----:B------:R-:W-:Y:S01]  /*26d60*/  MOV R178, R128 ;  /* 0x0000008000b27202 */ /* 0x000fe20000000f00 */
[----:B------:R-:W-:-:S07]  /*26d70*/  IMAD.MOV.U32 R160, RZ, RZ, RZ ;  /* 0x000000ffffa07224 */ /* 0x000fce00078e00ff */
.L_x_4210:
[----:B------:R-:W-:Y:S05]  /*26d80*/  BSYNC.RECONVERGENT B0 ;  /* 0x0000000000007941 */ /* 0x000fea0003800200 */
.L_x_4209:
        /* <DEDUP_REMOVED lines=8> */
[----:B------:R-:W-:-:S03]  /*26e10*/  @P1 HADD2.F32 R128, -RZ, R42.H0_H0 ;  /* 0x2000002aff801230 */ /* 0x000fc60000004100 */
        /* <DEDUP_REMOVED lines=14> */
.L_x_4216:
        /* <DEDUP_REMOVED lines=13> */
.L_x_4218:
[----:B------:R-:W-:Y:S05]  /*26fd0*/  BSYNC.RECONVERGENT B1 ;  /* 0x0000000000017941 */ /* 0x000fea0003800200 */
.L_x_4217:
        /* <DEDUP_REMOVED lines=40> */
[----:B------:R-:W-:Y:S01]  /*27260*/  HFMA2 R176, -RZ, RZ, 0, 0 ;  /* 0x00000000ffb07431 */ /* 0x000fe200000001ff */
[----:B------:R-:W-:Y:S01]  /*27270*/  MOV R128, R178 ;  /* 0x000000b200807202 */ /* 0x000fe20000000f00 */
[----:B------:R-:W-:-:S07]  /*27280*/  IMAD.MOV.U32 R178, RZ, RZ, R160 ;  /* 0x000000ffffb27224 */ /* 0x000fce00078e00a0 */
.L_x_4215:
[----:B------:R-:W-:Y:S05]  /*27290*/  BSYNC.RECONVERGENT B0 ;  /* 0x0000000000007941 */ /* 0x000fea0003800200 */
.L_x_4214:
[----:B------:R-:W-:Y:S01]  /*272a0*/  I2FP.F32.U32 R128, R128 ;  /* 0x0000008000807245 */ /* 0x000fe20000201000 */
[----:B------:R-:W-:Y:S01]  /*272b0*/  HADD2.F32 R129, -RZ, R130.H1_H1 ;  /* 0x30000082ff817230 */ /* 0x000fe20000004100 */
[----:B------:R-:W-:Y:S01]  /*272c0*/  ISETP.NE.AND P4, PT, R176, 0x1, PT ;  /* 0x00000001b000780c */ /* 0x000fe20003f85270 */
[----:B------:R-:W-:Y:S01]  /*272d0*/  @P1 HADD2.F32 R161, -RZ, R42.H1_H1 ;  /* 0x3000002affa11230 */ /* 0x000fe20000004100 */
[----:B------:R-:W-:Y:S01]  /*272e0*/  BSSY.RECONVERGENT B0, `(.L_x_4219) ;  /* 0x000004c000007945 */ /* 0x000fe20003800200 */
[----:B------:R-:W-:Y:S01]  /*272f0*/  FFMA.FTZ R128, R128, R37, 1.1641532182693481445e-10 ;  /* 0x2f00000080807423 */ /* 0x000fe20000010025 */
[----:B------:R-:W-:-:S04]  /*27300*/  FMUL.FTZ R129, R129, R38 ;  /* 0x0000002681817220 */ /* 0x000fc80000410000 */
[----:B------:R-:W-:Y:S02]  /*27310*/  FSETP.GTU.FTZ.AND P3, PT, R128, R39, PT ;  /* 0x000000278000720b */ /* 0x000fe40003f7c000 */
[----:B------:R-:W-:Y:S02]  /*27320*/  MOV R128, R192 ;  /* 0x000000c000807202 */ /* 0x000fe40000000f00 */
[----:B------:R-:W-:Y:S02]  /*27330*/  FSEL R130, R129, RZ, !P3 ;  /* 0x000000ff81827208 */ /* 0x000fe40005800000 */
[----:B------:R-:W-:-:S03]  /*27340*/  PLOP3.LUT P3, PT, P3, PT, PT, 0x8, 0x80 ;  /* 0x000000000080781c */ /* 0x000fc60001f6e170 */
[----:B------:R-:W-:Y:S01]  /*27350*/  @P1 FADD.FTZ R130, R161, R130 ;  /* 0x00000082a1821221 */ /* 0x000fe20000010000 */
[----:B------:R-:W-:-:S04]  /*27360*/  IMAD.MOV.U32 R161, RZ, RZ, 0x2 ;  /* 0x00000002ffa17424 */ /* 0x000fc800078e00ff */
        /* <DEDUP_REMOVED lines=10> */
.L_x_4221:
        /* <DEDUP_REMOVED lines=13> */
.L_x_4223:
[----:B------:R-:W-:Y:S05]  /*274e0*/  BSYNC.RECONVERGENT B1 ;  /* 0x0000000000017941 */ /* 0x000fea0003800200 */
.L_x_4222:
        /* <DEDUP_REMOVED lines=41> */
[----:B------:R-:W-:Y:S02]  /*27780*/  LOP3.LUT R174, R14, R160, R177, 0x96, !PT ;  /* 0x000000a00eae7212 */ /* 0x000fe400078e96b1 */
[----:B------:R-:W-:-:S07]  /*27790*/  MOV R178, R176 ;  /* 0x000000b000b27202 */ /* 0x000fce0000000f00 */
.L_x_4220:
[----:B------:R-:W-:Y:S05]  /*277a0*/  BSYNC.RECONVERGENT B0 ;  /* 0x0000000000007941 */ /* 0x000fea0003800200 */
.L_x_4219:
        /* <DEDUP_REMOVED lines=23> */
.L_x_4226:
        /* <DEDUP_REMOVED lines=13> */
.L_x_4228:
[----:B------:R-:W-:Y:S05]  /*279f0*/  BSYNC.RECONVERGENT B1 ;  /* 0x0000000000017941 */ /* 0x000fea0003800200 */
.L_x_4227:
        /* <DEDUP_REMOVED lines=42> */
.L_x_4225:
[----:B------:R-:W-:Y:S05]  /*27ca0*/  BSYNC.RECONVERGENT B0 ;  /* 0x0000000000007941 */ /* 0x000fea0003800200 */
.L_x_4224:
        /* <DEDUP_REMOVED lines=8> */
[----:B------:R-:W-:Y:S02]  /*27d30*/  FSEL R37, R131, RZ, !P5 ;  /* 0x000000ff83257208 */ /* 0x000fe40006800000 */
[----:B------:R-:W-:-:S03]  /*27d40*/  PLOP3.LUT P5, PT, P5, PT, PT, 0x8, 0x80 ;  /* 0x000000000080781c */ /* 0x000fc60002fae170 */
[----:B------:R-:W-:Y:S01]  /*27d50*/  @P1 FADD.FTZ R37, R32, R37 ;  /* 0x0000002520251221 */ /* 0x000fe20000010000 */
[----:B------:R-:W-:-:S04]  /*27d60*/  PRMT R32, R182, 0x5410, R185 ;  /* 0x00005410b6207816 */ /* 0x000fc800000000b9 */
[----:B------:R-:W-:-:S04]  /*27d70*/  F2FP.F16.F32.PACK_AB R35, RZ, R37 ;  /* 0x00000025ff23723e */ /* 0x000fc800000000ff */
[----:B------:R-:W-:-:S07]  /*27d80*/  PRMT R35, R191, 0x5410, R35 ;  /* 0x00005410bf237816 */ /* 0x000fce0000000023 */
.L_x_4188:
[----:B------:R-:W-:Y:S01]  /*27d90*/  FADD.FTZ R30, RZ, R19 ;  /* 0x00000013ff1e7221 */ /* 0x000fe20000010000 */
[----:B------:R-:W-:Y:S01]  /*27da0*/  SEL R39, RZ, 0x1000000, !P5 ;  /* 0x01000000ff277807 */ /* 0x000fe20006800000 */
[----:B------:R-:W0:Y:S01]  /*27db0*/  S2R R160, SR_TID.X ;  /* 0x0000000000a07919 */ /* 0x000e220000002100 */
[----:B------:R-:W-:Y:S01]  /*27dc0*/  SEL R128, RZ, 0x10000, !P4 ;  /* 0x00010000ff807807 */ /* 0x000fe20006000000 */
[----:B------:R-:W-:Y:S01]  /*27dd0*/  FADD.FTZ R31, R30, R29 ;  /* 0x0000001d1e1f7221 */ /* 0x000fe20000010000 */
[C---:B------:R-:W-:Y:S01]  /*27de0*/  LOP3.LUT P6, RZ, R28.reuse, 0x8, RZ, 0xc0, !PT ;  /* 0x000000081cff7812 */ /* 0x040fe200078cc0ff */
[----:B------:R-:W-:Y:S01]  /*27df0*/  IMAD.WIDE.U32 R158, R173, 0x10, R158 ;  /* 0x00000010ad9e7825 */ /* 0x000fe200078e009e */
[----:B------:R-:W-:-:S03]  /*27e00*/  LOP3.LUT P5, RZ, R28, 0x4, RZ, 0xc0, !PT ;  /* 0x000000041cff7812 */ /* 0x000fc600078ac0ff */
[----:B------:R-:W-:Y:S01]  /*27e10*/  FADD.FTZ R30, R31, R132 ;  /* 0x000000841f1e7221 */ /* 0x000fe20000010000 */
[----:B------:R-:W-:Y:S01]  /*27e20*/  LOP3.LUT P4, RZ, R28, 0x2, RZ, 0xc0, !PT ;  /* 0x000000021cff7812 */ /* 0x000fe2000788c0ff */
[----:B------:R-:W-:Y:S01]  /*27e30*/  IMAD.WIDE.U32 R156, R173, 0x8, R156 ;  /* 0x00000008ad9c7825 */ /* 0x000fe200078e009c */
[----:B------:R-:W-:-:S03]  /*27e40*/  SEL R131, RZ, 0x100, !P3 ;  /* 0x00000100ff837807 */ /* 0x000fc60005800000 */
[----:B------:R-:W-:Y:S01]  /*27e50*/  FADD.FTZ R31, R30, R133 ;  /* 0x000000851e1f7221 */ /* 0x000fe20000010000 */
[----:B------:R-:W-:Y:S01]  /*27e60*/  LOP3.LUT P1, RZ, R28, 0x10, RZ, 0xc0, !PT ;  /* 0x000000101cff7812 */ /* 0x000fe2000782c0ff */
[----:B------:R1:W-:Y:S01]  /*27e70*/  STG.E.128 desc[UR6][R158.64], R32 ;  /* 0x000000209e007986 */ /* 0x0003e2000c101d06 */
[----:B------:R-:W-:Y:S01]  /*27e80*/  SEL R38, RZ, 0x1000000, !P4 ;  /* 0x01000000ff267807 */ /* 0x000fe20006000000 */
[----:B------:R-:W-:Y:S01]  /*27e90*/  FADD.FTZ R30, R31, R134 ;  /* 0x000000861f1e7221 */ /* 0x000fe20000010000 */
[----:B------:R-:W-:Y:S02]  /*27ea0*/  SEL R36, RZ, 0x100, !P6 ;  /* 0x00000100ff247807 */ /* 0x000fe40007000000 */
[----:B------:R-:W-:Y:S01]  /*27eb0*/  LOP3.LUT R131, R131, R39, R128, 0xfe, !PT ;  /* 0x0000002783837212 */ /* 0x000fe200078efe80 */
[----:B------:R-:W-:Y:S01]  /*27ec0*/  FADD.FTZ R31, R30, R135 ;  /* 0x000000871e1f7221 */ /* 0x000fe20000010000 */
[----:B------:R-:W-:Y:S02]  /*27ed0*/  SEL R128, RZ, 0x1, !P2 ;  /* 0x00000001ff807807 */ /* 0x000fe40005000000 */
[----:B------:R-:W-:Y:S01]  /*27ee0*/  SEL R129, RZ, 0x1, !P1 ;  /* 0x00000001ff817807 */ /* 0x000fe20004800000 */
[----:B------:R-:W-:-:S04]  /*27ef0*/  FADD.FTZ R30, R31, R136 ;  /* 0x000000881f1e7221 */ /* 0x000fc80000010000 */
[----:B------:R-:W-:-:S04]  /*27f00*/  FADD.FTZ R30, R30, R137 ;  /* 0x000000891e1e7221 */ /* 0x000fc80000010000 */
[----:B------:R-:W-:Y:S01]  /*27f10*/  FADD.FTZ R30, R30, R139 ;  /* 0x0000008b1e1e7221 */ /* 0x000fe20000010000 */
        /* <DEDUP_REMOVED lines=57> */
.L_x_4229:
[----:B------:R-:W-:Y:S01]  /*282b0*/  UMOV UR13, 0xffffffff ;  /* 0xffffffff000d7882 */ /* 0x000fe20000000000 */
[----:B------:R-:W-:Y:S02]  /*282c0*/  FADD.FTZ R36, R36, R37 ;  /* 0x0000002524247221 */ /* 0x000fe40000010000 */
[----:B------:R-:W-:Y:S05]  /*282d0*/  BRA.DIV UR13, `(.L_x_4230) ;  /* 0x0000001e0dd87947 */ /* 0x000fea000b800000 */
[----:B0-----:R-:W0:Y:S02]  /*282e0*/  SHFL.BFLY PT, R31, R36, 0x1, 0x1f ;  /* 0x0c201f00241f7f89 */ /* 0x001e2400000e0000 */
        /* <DEDUP_REMOVED lines=100> */
.L_x_4243:
[----:B------:R-:W-:Y:S01]  /*28930*/  FMUL.FTZ R30, R156, R156 ;  /* 0x0000009c9c1e7220 */ /* 0x000fe20000410000 */
[----:B------:R-:W-:Y:S01]  /*28940*/  ISETP.NE.AND P2, PT, RZ, UR5, PT ;  /* 0x00000005ff007c0c */ /* 0x000fe2000bf45270 */
[----:B01----:R-:W-:Y:S01]  /*28950*/  FADD.FTZ R34, R34, R39 ;  /* 0x0000002722227221 */ /* 0x003fe20000010000 */
[----:B------:R-:W-:Y:S02]  /*28960*/  HADD2.F32 R33, -RZ, R124.H0_H0 ;  /* 0x2000007cff217230 */ /* 0x000fe40000004100 */
[----:B------:R-:W-:Y:S01]  /*28970*/  FSEL R30, R30, RZ, P2 ;  /* 0x000000ff1e1e7208 */ /* 0x000fe20001000000 */
[----:B------:R-:W-:Y:S01]  /*28980*/  FFMA.FTZ R31, R34, R31, UR10 ;  /* 0x0000000a221f7e23 */ /* 0x000fe2000801001f */
[----:B------:R-:W-:Y:S01]  /*28990*/  FSEL R32, R156, RZ, !P2 ;  /* 0x000000ff9c207208 */ /* 0x000fe20005000000 */
[----:B------:R-:W-:Y:S02]  /*289a0*/  HADD2.F32 R35, -RZ, R69.H0_H0 ;  /* 0x20000045ff237230 */ /* 0x000fe40000004100 */
[----:B------:R-:W-:Y:S01]  /*289b0*/  FADD.FTZ R30, R31, R30 ;  /* 0x0000001e1f1e7221 */ /* 0x000fe20000010000 */
[----:B------:R-:W-:-:S02]  /*289c0*/  HADD2.F32 R31, -RZ, R68.H0_H0 ;  /* 0x20000044ff1f7230 */ /* 0x000fc40000004100 */
[C---:B------:R-:W-:Y:S01]  /*289d0*/  FADD.FTZ R34, -R32.reuse, R19 ;  /* 0x0000001320227221 */ /* 0x040fe20000010100 */
[C---:B------:R-:W-:Y:S01]  /*289e0*/  FADD.FTZ R210, -R32.reuse, R29 ;  /* 0x0000001d20d27221 */ /* 0x040fe20000010100 */
[----:B------:R0:W1:Y:S01]  /*289f0*/  MUFU.RSQ R19, R30 ;  /* 0x0000001e00137308 */ /* 0x0000620000001400 */
[C---:B------:R-:W-:Y:S01]  /*28a00*/  FADD.FTZ R212, -R32.reuse, R132 ;  /* 0x0000008420d47221 */ /* 0x040fe20000010100 */
[C---:B------:R-:W-:Y:S01]  /*28a10*/  FADD.FTZ R214, -R32.reuse, R133 ;  /* 0x0000008520d67221 */ /* 0x040fe20000010100 */
[C---:B------:R-:W-:Y:S01]  /*28a20*/  FADD.FTZ R208, -R32.reuse, R137 ;  /* 0x0000008920d07221 */ /* 0x040fe20000010100 */
[----:B------:R-:W-:Y:S02]  /*28a30*/  HADD2.F32 R29, -RZ, R104.H0_H0 ;  /* 0x20000068ff1d7230 */ /* 0x000fe40000004100 */
[C---:B------:R-:W-:Y:S01]  /*28a40*/  FADD.FTZ R198, -R32.reuse, R148 ;  /* 0x0000009420c67221 */ /* 0x040fe20000010100 */
[----:B------:R-:W-:Y:S02]  /*28a50*/  HADD2.F32 R137, -RZ, R124.H1_H1 ;  /* 0x3000007cff897230 */ /* 0x000fe40000004100 */
[----:B------:R-:W-:Y:S01]  /*28a60*/  FADD.FTZ R216, -R32, R134 ;  /* 0x0000008620d87221 */ /* 0x000fe20000010100 */
[----:B------:R-:W-:-:S02]  /*28a70*/  HADD2.F32 R133, -RZ, R125.H0_H0 ;  /* 0x2000007dff857230 */ /* 0x000fc40000004100 */
[C---:B0-----:R-:W-:Y:S01]  /*28a80*/  FADD.FTZ R30, -R32.reuse, R130 ;  /* 0x00000082201e7221 */ /* 0x041fe20000010100 */
[----:B------:R-:W-:Y:S02]  /*28a90*/  HADD2.F32 R39, -RZ, R104.H1_H1 ;  /* 0x30000068ff277230 */ /* 0x000fe40000004100 */
[C---:B------:R-:W-:Y:S01]  /*28aa0*/  FADD.FTZ R222, -R32.reuse, R136 ;  /* 0x0000008820de7221 */ /* 0x040fe20000010100 */
[--C-:B------:R-:W-:Y:S02]  /*28ab0*/  HADD2.F32 R130, -RZ, R48.reuse.H1_H1 ;  /* 0x30000030ff827230 */ /* 0x100fe40000004100 */
[C---:B------:R-:W-:Y:S01]  /*28ac0*/  FADD.FTZ R206, -R32.reuse, R140 ;  /* 0x0000008c20ce7221 */ /* 0x040fe20000010100 */
[C---:B------:R-:W-:Y:S01]  /*28ad0*/  FADD.FTZ R158, -R32.reuse, R142 ;  /* 0x0000008e209e7221 */ /* 0x040fe20000010100 */
[C---:B------:R-:W-:Y:S01]  /*28ae0*/  FADD.FTZ R200, -R32.reuse, R144 ;  /* 0x0000009020c87221 */ /* 0x040fe20000010100 */
[C---:B------:R-:W-:Y:S01]  /*28af0*/  FADD.FTZ R148, -R32.reuse, R150 ;  /* 0x0000009620947221 */ /* 0x040fe20000010100 */
[C---:B-1----:R-:W-:Y:S01]  /*28b00*/  FMUL.FTZ R34, R19.reuse, R34 ;  /* 0x0000002213227220 */ /* 0x042fe20000410000 */
[C---:B------:R-:W-:Y:S01]  /*28b10*/  FMUL.FTZ R210, R19.reuse, R210 ;  /* 0x000000d213d27220 */ /* 0x040fe20000410000 */
[----:B------:R-:W-:Y:S01]  /*28b20*/  FMUL.FTZ R212, R19, R212 ;  /* 0x000000d413d47220 */ /* 0x000fe20000410000 */
[----:B------:R-:W-:Y:S01]  /*28b30*/  FADD.FTZ R190, -R32, R162 ;  /* 0x000000a220be7221 */ /* 0x000fe20000010100 */
[----:B------:R-:W-:Y:S01]  /*28b40*/  FFMA.FTZ R132, R34, R33, R31 ;  /* 0x0000002122847223 */ /* 0x000fe2000001001f */
[----:B------:R-:W-:-:S02]  /*28b50*/  HADD2.F32 R31, -RZ, R48.H0_H0 ;  /* 0x20000030ff1f7230 */ /* 0x000fc40000004100 */
[C---:B------:R-:W-:Y:S01]  /*28b60*/  FADD.FTZ R186, -R32.reuse, R164 ;  /* 0x000000a420ba7221 */ /* 0x040fe20000010100 */
[----:B------:R-:W-:Y:S02]  /*28b70*/  HADD2.F32 R33, -RZ, R68.H1_H1 ;  /* 0x30000044ff217230 */ /* 0x000fe40000004100 */
[C---:B------:R-:W-:Y:S01]  /*28b80*/  FADD.FTZ R220, -R32.reuse, R135 ;  /* 0x0000008720dc7221 */ /* 0x040fe20000010100 */
        /* <DEDUP_REMOVED lines=23> */
[----:B------:R-:W-:Y:S01]  /*28d00*/  FADD.FTZ R136, -R32, R37 ;  /* 0x0000002520887221 */ /* 0x000fe20000010100 */
[----:B------:R-:W-:Y:S01]  /*28d10*/  FFMA.FTZ R32, R34, R29, R31 ;  /* 0x0000001d22207223 */ /* 0x000fe2000001001f */
[----:B------:R-:W-:Y:S01]  /*28d20*/  FFMA.FTZ R137, R210, R137, R33 ;  /* 0x00000089d2897223 */ /* 0x000fe20000010021 */
[----:B------:R-:W-:Y:S01]  /*28d30*/  FFMA.FTZ R133, R212, R133, R35 ;  /* 0x00000085d4857223 */ /* 0x000fe20000010023 */
[----:B------:R-:W-:Y:S01]  /*28d40*/  FFMA.FTZ R39, R210, R39, R130 ;  /* 0x00000027d2277223 */ /* 0x000fe20000010082 */
[----:B------:R-:W-:-:S02]  /*28d50*/  HADD2.F32 R33, -RZ, R105.H0_H0 ;  /* 0x20000069ff217230 */ /* 0x000fc40000004100 */
[C---:B------:R-:W-:Y:S01]  /*28d60*/  FMUL.FTZ R214, R19.reuse, R214 ;  /* 0x000000d613d67220 */ /* 0x040fe20000410000 */
[----:B------:R-:W-:Y:S02]  /*28d70*/  HADD2.F32 R29, -RZ, R49.H0_H0 ;  /* 0x20000031ff1d7230 */ /* 0x000fe40000004100 */
[C---:B------:R-:W-:Y:S01]  /*28d80*/  FMUL.FTZ R211, R19.reuse, R220 ;  /* 0x000000dc13d37220 */ /* 0x040fe20000410000 */
[----:B------:R-:W-:Y:S02]  /*28d90*/  HADD2.F32 R31, -RZ, R125.H1_H1 ;  /* 0x3000007dff1f7230 */ /* 0x000fe40000004100 */
[----:B------:R-:W-:Y:S01]  /*28da0*/  FMUL.FTZ R216, R19, R216 ;  /* 0x000000d813d87220 */ /* 0x000fe20000410000 */
[----:B------:R-:W-:Y:S02]  /*28db0*/  HADD2.F32 R35, -RZ, R69.H1_H1 ;  /* 0x30000045ff237230 */ /* 0x000fe40000004100 */
[----:B------:R-:W-:Y:S01]  /*28dc0*/  FFMA.FTZ R33, R212, R33, R29 ;  /* 0x00000021d4217223 */ /* 0x000fe2000001001d */
[----:B------:R-:W-:-:S02]  /*28dd0*/  HADD2.F32 R37, -RZ, R105.H1_H1 ;  /* 0x30000069ff257230 */ /* 0x000fc40000004100 */
[C---:B------:R-:W-:Y:S01]  /*28de0*/  FMUL.FTZ R222, R19.reuse, R222 ;  /* 0x000000de13de7220 */ /* 0x040fe20000410000 */
[----:B------:R-:W-:Y:S02]  /*28df0*/  HADD2.F32 R210, -RZ, R49.H1_H1 ;  /* 0x30000031ffd27230 */ /* 0x000fe40000004100 */
[C---:B------:R-:W-:Y:S01]  /*28e00*/  FFMA.FTZ R218, R214.reuse, R31, R35 ;  /* 0x0000001fd6da7223 */ /* 0x040fe20000010023 */
[----:B------:R-:W-:Y:S02]  /*28e10*/  HADD2.F32 R130, -RZ, R126.H1_H1 ;  /* 0x3000007eff827230 */ /* 0x000fe40000004100 */
[----:B------:R-:W-:Y:S01]  /*28e20*/  FMUL.FTZ R208, R19, R208 ;  /* 0x000000d013d07220 */ /* 0x000fe20000410000 */
[----:B------:R-:W-:Y:S02]  /*28e30*/  HADD2.F32 R152, -RZ, R70.H1_H1 ;  /* 0x30000046ff987230 */ /* 0x000fe40000004100 */
[----:B------:R-:W-:Y:S01]  /*28e40*/  FFMA.FTZ R210, R214, R37, R210 ;  /* 0x00000025d6d27223 */ /* 0x000fe200000100d2 */
[----:B------:R-:W-:-:S02]  /*28e50*/  HADD2.F32 R29, -RZ, R106.H0_H0 ;  /* 0x2000006aff1d7230 */ /* 0x000fc40000004100 */
[----:B------:R-:W-:Y:S01]  /*28e60*/  FMUL.FTZ R204, R19, R204 ;  /* 0x000000cc13cc7220 */ /* 0x000fe20000410000 */
[----:B------:R-:W-:Y:S02]  /*28e70*/  HADD2.F32 R31, -RZ, R50.H0_H0 ;  /* 0x20000032ff1f7230 */ /* 0x000fe40000004100 */
[----:B------:R-:W-:Y:S01]  /*28e80*/  FFMA.FTZ R220, R211, R130, R152 ;  /* 0x00000082d3dc7223 */ /* 0x000fe20000010098 */
        /* <DEDUP_REMOVED lines=8> */
[----:B------:R-:W-:Y:S02]  /*28f10*/  HADD2.F32 R141, -RZ, R126.H0_H0 ;  /* 0x2000007eff8d7230 */ /* 0x000fe40000004100 */
[----:B------:R-:W-:Y:S01]  /*28f20*/  FMUL.FTZ R38, R19, R38 ;  /* 0x0000002613267220 */ /* 0x000fe20000410000 */
[----:B------:R-:W-:Y:S02]  /*28f30*/  HADD2.F32 R129, -RZ, R70.H0_H0 ;  /* 0x20000046ff817230 */ /* 0x000fe40000004100 */
[----:B------:R-:W-:Y:S01]  /*28f40*/  FFMA.FTZ R135, R222, R135, R37 ;  /* 0x00000087de877223 */ /* 0x000fe20000010025 */
[----:B------:R-:W-:-:S02]  /*28f50*/  HADD2.F32 R35, -RZ, R107.H0_H0 ;  /* 0x2000006bff237230 */ /* 0x000fc40000004100 */
[C---:B------:R-:W-:Y:S01]  /*28f60*/  FMUL.FTZ R200, R19.reuse, R200 ;  /* 0x000000c813c87220 */ /* 0x040fe20000410000 */
[----:B------:R-:W-:Y:S02]  /*28f70*/  HADD2.F32 R29, -RZ, R51.H0_H0 ;  /* 0x20000033ff1d7230 */ /* 0x000fe40000004100 */
        /* <DEDUP_REMOVED lines=32> */
[C---:B------:R-:W-:Y:S01]  /*29180*/  FFMA.FTZ R37, R206.reuse, R129, R131 ;  /* 0x00000081ce257223 */ /* 0x040fe20000010083 */
        /* <DEDUP_REMOVED lines=13> */
[----:B------:R-:W-:Y:S01]  /*29260*/  FMUL.FTZ R186, R19, R186 ;  /* 0x000000ba13ba7220 */ /* 0x000fe20000410000 */
[----:B------:R-:W-:Y:S02]  /*29270*/  HADD2.F32 R29, -RZ, R74.H1_H1 ;  /* 0x3000004aff1d7230 */ /* 0x000fe40000004100 */
[----:B------:R-:W-:Y:S01]  /*29280*/  FFMA.FTZ R38, R139, R184, R204 ;  /* 0x000000b88b267223 */ /* 0x000fe200000100cc */
[----:B------:R-:W-:Y:S02]  /*29290*/  HADD2.F32 R130, -RZ, R102.H0_H0 ;  /* 0x20000066ff827230 */ /* 0x000fe40000004100 */
[----:B------:R-:W-:Y:S01]  /*292a0*/  FMUL.FTZ R166, R19, R166 ;  /* 0x000000a613a67220 */ /* 0x000fe20000410000 */
[----:B------:R-:W-:Y:S02]  /*292b0*/  HADD2.F32 R184, -RZ, R54.H0_H0 ;  /* 0x20000036ffb87230 */ /* 0x000fe40000004100 */
        /* <DEDUP_REMOVED lines=13> */
[----:B------:R-:W-:Y:S02]  /*29390*/  HADD2.F32 R139, -RZ, R103.H1_H1 ;  /* 0x30000067ff8b7230 */ /* 0x000fe40000004100 */
[----:B------:R-:W-:Y:S01]  /*293a0*/  FMUL.FTZ R170, R19, R170 ;  /* 0x000000aa13aa7220 */ /* 0x000fe20000410000 */
[----:B------:R-:W-:Y:S02]  /*293b0*/  HADD2.F32 R206, -RZ, R55.H1_H1 ;  /* 0x30000037ffce7230 */ /* 0x000fe40000004100 */
[----:B------:R-:W-:Y:S01]  /*293c0*/  FFMA.FTZ R214, R146, R31, R129 ;  /* 0x0000001f92d67223 */ /* 0x000fe20000010081 */
[----:B------:R-:W-:-:S02]  /*293d0*/  HADD2.F32 R143, -RZ, R116.H0_H0 ;  /* 0x20000074ff8f7230 */ /* 0x000fc40000004100 */
[C---:B------:R-:W-:Y:S01]  /*293e0*/  FMUL.FTZ R162, R19.reuse, R162 ;  /* 0x000000a213a27220 */ /* 0x040fe20000410000 */
        /* <DEDUP_REMOVED lines=34> */
[----:B------:R-:W-:Y:S01]  /*29610*/  HADD2.F32 R139, -RZ, R118.H0_H0 ;  /* 0x20000076ff8b7230 */ /* 0x000fe20000004100 */
[----:B------:R-:W-:Y:S01]  /*29620*/  F2FP.F16.F32.PACK_AB R132, R137, R132 ;  /* 0x000000848984723e */ /* 0x000fe200000000ff */
[----:B------:R-:W-:Y:S02]  /*29630*/  HADD2.F32 R143, -RZ, R78.H0_H0 ;  /* 0x2000004eff8f7230 */ /* 0x000fe40000004100 */
        /* <DEDUP_REMOVED lines=9> */
[----:B------:R-:W-:Y:S01]  /*296d0*/  HADD2.F32 R209, -RZ, R119.H0_H0 ;  /* 0x20000077ffd17230 */ /* 0x000fe20000004100 */
[----:B------:R-:W-:Y:S01]  /*296e0*/  F2FP.F16.F32.PACK_AB R35, R212, R35 ;  /* 0x00000023d423723e */ /* 0x000fe200000000ff */
[----:B------:R-:W-:Y:S02]  /*296f0*/  HADD2.F32 R139, -RZ, R79.H0_H0 ;  /* 0x2000004fff8b7230 */ /* 0x000fe40000004100 */
[----:B------:R-:W-:Y:S01]  /*29700*/  FFMA.FTZ R153, R188, R153, R129 ;  /* 0x00000099bc997223 */ /* 0x000fe20000010081 */
[----:B------:R-:W-:Y:S01]  /*29710*/  HADD2.F32 R29, -RZ, R59.H0_H0 ;  /* 0x2000003bff1d7230 */ /* 0x000fe20000004100 */
[----:B------:R-:W-:Y:S01]  /*29720*/  F2FP.F16.F32.PACK_AB R34, R211, R34 ;  /* 0x00000022d322723e */ /* 0x000fe200000000ff */
[----:B------:R-:W-:-:S02]  /*29730*/  HADD2.F32 R31, -RZ, R119.H1_H1 ;  /* 0x30000077ff1f7230 */ /* 0x000fc40000004100 */
[----:B------:R-:W-:Y:S01]  /*29740*/  FFMA.FTZ R209, R190, R209, R139 ;  /* 0x000000d1bed17223 */ /* 0x000fe2000001008b */
[----:B------:R-:W-:Y:S01]  /*29750*/  HADD2.F32 R139, -RZ, R99.H0_H0 ;  /* 0x20000063ff8b7230 */ /* 0x000fe20000004100 */
[----:B------:R-:W-:Y:S01]  /*29760*/  F2FP.F16.F32.PACK_AB R33, R210, R33 ;  /* 0x00000021d221723e */ /* 0x000fe200000000ff */
[----:B------:R-:W-:Y:S01]  /*29770*/  HADD2.F32 R129, -RZ, R79.H1_H1 ;  /* 0x3000004fff817230 */ /* 0x000fe20000004100 */
[----:B------:R-:W-:Y:S01]  /*29780*/  F2FP.F16.F32.PACK_AB R32, R39, R32 ;  /* 0x000000202720723e */ /* 0x000fe200000000ff */
[----:B------:R-:W-:Y:S02]  /*29790*/  HADD2.F32 R143, -RZ, R99.H1_H1 ;  /* 0x30000063ff8f7230 */ /* 0x000fe40000004100 */
[----:B------:R-:W-:Y:S01]  /*297a0*/  FFMA.FTZ R139, R190, R139, R29 ;  /* 0x0000008bbe8b7223 */ /* 0x000fe2000001001d */
[----:B------:R-:W-:Y:S02]  /*297b0*/  HADD2.F32 R204, -RZ, R59.H1_H1 ;  /* 0x3000003bffcc7230 */ /* 0x000fe40000004100 */
[----:B------:R-:W-:Y:S01]  /*297c0*/  FFMA.FTZ R216, R182, R31, R129 ;  /* 0x0000001fb6d87223 */ /* 0x000fe20000010081 */
[----:B------:R-:W-:Y:S01]  /*297d0*/  HADD2.F32 R199, -RZ, R98.H1_H1 ;  /* 0x30000062ffc77230 */ /* 0x000fe20000004100 */
[----:B------:R-:W-:Y:S01]  /*297e0*/  F2FP.F16.F32.PACK_AB R39, R214, R207 ;  /* 0x000000cfd627723e */ /* 0x000fe200000000ff */
[----:B------:R-:W-:-:S02]  /*297f0*/  HADD2.F32 R184, -RZ, R58.H1_H1 ;  /* 0x3000003affb87230 */ /* 0x000fc40000004100 */
[----:B------:R-:W-:Y:S01]  /*29800*/  FFMA.FTZ R204, R182, R143, R204 ;  /* 0x0000008fb6cc7223 */ /* 0x000fe200000100cc */
[----:B------:R-:W-:Y:S01]  /*29810*/  HADD2.F32 R189, -RZ, R112.H0_H0 ;  /* 0x20000070ffbd7230 */ /* 0x000fe20000004100 */
[----:B------:R-:W-:Y:S01]  /*29820*/  F2FP.F16.F32.PACK_AB R38, R205, R38 ;  /* 0x00000026cd26723e */ /* 0x000fe200000000ff */
        /* <DEDUP_REMOVED lines=10> */
[----:B------:R-:W-:Y:S01]  /*298d0*/  HADD2.F32 R143, -RZ, R92.H1_H1 ;  /* 0x3000005cff8f7230 */ /* 0x000fe20000004100 */
[----:B------:R-:W-:Y:S01]  /*298e0*/  F2FP.F16.F32.PACK_AB R131, R206, R131 ;  /* 0x00000083ce83723e */ /* 0x000fe200000000ff */
[----:B------:R-:W-:Y:S02]  /*298f0*/  HADD2.F32 R182, -RZ, R60.H1_H1 ;  /* 0x3000003cffb67230 */ /* 0x000fe40000004100 */
[C---:B------:R-:W-:Y:S01]  /*29900*/  FFMA.FTZ R190, R166.reuse, R31, R129 ;  /* 0x0000001fa6be7223 */ /* 0x040fe20000010081 */
        /* <DEDUP_REMOVED lines=9> */
[----:B------:R-:W-:Y:S02]  /*299a0*/  HADD2.F32 R184, -RZ, R61.H1_H1 ;  /* 0x3000003dffb87230 */ /* 0x000fe40000004100 */
[C---:B------:R-:W-:Y:S01]  /*299b0*/  FFMA.FTZ R194, R168.reuse, R31, R129 ;  /* 0x0000001fa8c27223 */ /* 0x040fe20000010081 */
        /* <DEDUP_REMOVED lines=12> */
[----:B------:R-:W-:Y:S01]  /*29a80*/  HADD2.F32 R191, -RZ, R113.H0_H0 ;  /* 0x20000071ffbf7230 */ /* 0x000fe20000004100 */
[----:B------:R-:W-:Y:S01]  /*29a90*/  F2FP.F16.F32.PACK_AB R142, R193, R142 ;  /* 0x0000008ec18e723e */ /* 0x000fe200000000ff */
        /* <DEDUP_REMOVED lines=8> */
[----:B------:R-:W-:Y:S02]  /*29b20*/  HADD2.F32 R167, -RZ, R108.H0_H0 ;  /* 0x2000006cffa77230 */ /* 0x000fe40000004100 */
[----:B------:R-:W-:Y:S02]  /*29b30*/  HADD2.F32 R161, -RZ, R84.H0_H0 ;  /* 0x20000054ffa17230 */ /* 0x000fe40000004100 */
[----:B------:R-:W-:Y:S01]  /*29b40*/  FFMA.FTZ R196, R172, R31, R129 ;  /* 0x0000001facc47223 */ /* 0x000fe20000010081 */
[----:B------:R-:W-:Y:S02]  /*29b50*/  HADD2.F32 R145, -RZ, R95.H1_H1 ;  /* 0x3000005fff917230 */ /* 0x000fe40000004100 */
[----:B------:R-:W-:-:S02]  /*29b60*/  HADD2.F32 R188, -RZ, R63.H1_H1 ;  /* 0x3000003fffbc7230 */ /* 0x000fc40000004100 */
[----:B------:R-:W-:Y:S01]  /*29b70*/  FFMA.FTZ R167, R160, R167, R161 ;  /* 0x000000a7a0a77223 */ /* 0x000fe200000100a1 */
[----:B------:R-:W-:Y:S01]  /*29b80*/  HADD2.F32 R29, -RZ, R88.H0_H0 ;  /* 0x20000058ff1d7230 */ /* 0x000fe20000004100 */
[----:B------:R-:W-:Y:S01]  /*29b90*/  F2FP.F16.F32.PACK_AB R143, R196, R143 ;  /* 0x0000008fc48f723e */ /* 0x000fe200000000ff */
[----:B------:R-:W-:Y:S02]  /*29ba0*/  HADD2.F32 R31, -RZ, R64.H0_H0 ;  /* 0x20000040ff1f7230 */ /* 0x000fe40000004100 */
[----:B------:R-:W-:Y:S01]  /*29bb0*/  FFMA.FTZ R188, R172, R145, R188 ;  /* 0x00000091acbc7223 */ /* 0x000fe200000100bc */
[----:B------:R-:W-:Y:S02]  /*29bc0*/  HADD2.F32 R161, -RZ, R88.H1_H1 ;  /* 0x30000058ffa17230 */ /* 0x000fe40000004100 */
[----:B------:R-:W-:Y:S02]  /*29bd0*/  HADD2.F32 R162, -RZ, R64.H1_H1 ;  /* 0x30000040ffa27230 */ /* 0x000fe40000004100 */
[----:B------:R-:W-:Y:S01]  /*29be0*/  FFMA.FTZ R29, R160, R29, R31 ;  /* 0x0000001da01d7223 */ /* 0x000fe2000001001f */
[----:B------:R-:W-:-:S02]  /*29bf0*/  HADD2.F32 R169, -RZ, R109.H0_H0 ;  /* 0x2000006dffa97230 */ /* 0x000fc40000004100 */
[----:B------:R-:W-:Y:S02]  /*29c00*/  HADD2.F32 R163, -RZ, R85.H0_H0 ;  /* 0x20000055ffa37230 */ /* 0x000fe40000004100 */
[----:B------:R-:W-:Y:S01]  /*29c10*/  FFMA.FTZ R160, R144, R161, R162 ;  /* 0x000000a190a07223 */ /* 0x000fe200000100a2 */
[----:B------:R-:W-:Y:S02]  /*29c20*/  HADD2.F32 R129, -RZ, R108.H1_H1 ;  /* 0x3000006cff817230 */ /* 0x000fe40000004100 */
[----:B------:R-:W-:Y:S02]  /*29c30*/  HADD2.F32 R145, -RZ, R84.H1_H1 ;  /* 0x30000054ff917230 */ /* 0x000fe40000004100 */
[----:B------:R-:W-:Y:S01]  /*29c40*/  FFMA.FTZ R169, R180, R169, R163 ;  /* 0x000000a9b4a97223 */ /* 0x000fe200000100a3 */
[----:B------:R-:W-:Y:S02]  /*29c50*/  HADD2.F32 R163, -RZ, R89.H1_H1 ;  /* 0x30000059ffa37230 */ /* 0x000fe40000004100 */
        /* <DEDUP_REMOVED lines=8> */
[----:B------:R-:W-:-:S02]  /*29ce0*/  HADD2.F32 R164, -RZ, R94.H0_H0 ;  /* 0x2000005effa47230 */ /* 0x000fc40000004100 */
[----:B------:R-:W-:Y:S02]  /*29cf0*/  HADD2.F32 R166, -RZ, R62.H0_H0 ;  /* 0x2000003effa67230 */ /* 0x000fe40000004100 */
[----:B------:R-:W-:Y:S01]  /*29d00*/  FFMA.FTZ R163, R140, R179, R144 ;  /* 0x000000b38ca37223 */ /* 0x000fe20000010090 */
[----:B------:R-:W-:Y:S02]  /*29d10*/  HADD2.F32 R177, -RZ, R110.H1_H1 ;  /* 0x3000006effb17230 */ /* 0x000fe40000004100 */
[----:B------:R-:W-:Y:S02]  /*29d20*/  HADD2.F32 R179, -RZ, R86.H1_H1 ;  /* 0x30000056ffb37230 */ /* 0x000fe40000004100 */
[----:B------:R-:W-:Y:S01]  /*29d30*/  FFMA.FTZ R185, R185, R164, R166 ;  /* 0x000000a4b9b97223 */ /* 0x000fe200000100a6 */
[----:B------:R-:W-:Y:S01]  /*29d40*/  FMUL.FTZ R164, R19, R30 ;  /* 0x0000001e13a47220 */ /* 0x000fe20000410000 */
[----:B------:R-:W-:Y:S02]  /*29d50*/  HADD2.F32 R161, -RZ, R89.H0_H0 ;  /* 0x20000059ffa17230 */ /* 0x000fe40000004100 */
[----:B------:R-:W-:-:S02]  /*29d60*/  HADD2.F32 R31, -RZ, R65.H0_H0 ;  /* 0x20000041ff1f7230 */ /* 0x000fc40000004100 */
[----:B------:R-:W-:Y:S01]  /*29d70*/  FFMA.FTZ R172, R164, R177, R179 ;  /* 0x000000b1a4ac7223 */ /* 0x000fe200000100b3 */
[----:B------:R-:W-:Y:S02]  /*29d80*/  HADD2.F32 R129, -RZ, R109.H1_H1 ;  /* 0x3000006dff817230 */ /* 0x000fe40000004100 */
[----:B------:R-:W-:Y:S02]  /*29d90*/  HADD2.F32 R145, -RZ, R85.H1_H1 ;  /* 0x30000055ff917230 */ /* 0x000fe40000004100 */
[----:B------:R-:W-:Y:S01]  /*29da0*/  FFMA.FTZ R161, R180, R161, R31 ;  /* 0x000000a1b4a17223 */ /* 0x000fe2000001001f */
[----:B------:R-:W-:Y:S01]  /*29db0*/  HADD2.F32 R177, -RZ, R90.H1_H1 ;  /* 0x3000005affb17230 */ /* 0x000fe20000004100 */
[----:B------:R-:W0:Y:S01]  /*29dc0*/  @!P1 LDC.64 R30, c[0x0][0x3c0] ;  /* 0x0000f000ff1e9b82 */ /* 0x000e220000000a00 */
[----:B------:R-:W-:Y:S02]  /*29dd0*/  HADD2.F32 R179, -RZ, R66.H1_H1 ;  /* 0x30000042ffb37230 */ /* 0x000fe40000004100 */
[----:B------:R-:W-:Y:S01]  /*29de0*/  FFMA.FTZ R170, R128, R129, R145 ;  /* 0x0000008180aa7223 */ /* 0x000fe20000010091 */
[----:B------:R-:W-:-:S02]  /*29df0*/  HADD2.F32 R213, -RZ, R111.H0_H0 ;  /* 0x2000006fffd57230 */ /* 0x000fc40000004100 */
[----:B------:R-:W-:Y:S02]  /*29e00*/  HADD2.F32 R215, -RZ, R87.H0_H0 ;  /* 0x20000057ffd77230 */ /* 0x000fe40000004100 */
[----:B------:R-:W-:Y:S01]  /*29e10*/  FFMA.FTZ R164, R164, R177, R179 ;  /* 0x000000b1a4a47223 */ /* 0x000fe200000100b3 */
[----:B------:R-:W-:Y:S01]  /*29e20*/  HADD2.F32 R219, -RZ, R111.H1_H1 ;  /* 0x3000006fffdb7230 */ /* 0x000fe20000004100 */
[----:B------:R-:W1:Y:S01]  /*29e30*/  @!P1 LDC.64 R128, c[0x0][0x3c8] ;  /* 0x0000f200ff809b82 */ /* 0x000e620000000a00 */
[----:B------:R-:W-:Y:S02]  /*29e40*/  HADD2.F32 R221, -RZ, R87.H1_H1 ;  /* 0x30000057ffdd7230 */ /* 0x000fe40000004100 */
[----:B------:R-:W-:Y:S01]  /*29e50*/  FFMA.FTZ R177, R134, R213, R215 ;  /* 0x000000d586b17223 */ /* 0x000fe200000100d7 */
[----:B------:R-:W-:Y:S02]  /*29e60*/  HADD2.F32 R179, -RZ, R91.H1_H1 ;  /* 0x3000005bffb37230 */ /* 0x000fe40000004100 */
[----:B------:R-:W-:-:S02]  /*29e70*/  HADD2.F32 R213, -RZ, R67.H1_H1 ;  /* 0x30000043ffd57230 */ /* 0x000fc40000004100 */
[C---:B------:R-:W-:Y:S01]  /*29e80*/  FFMA.FTZ R180, R136.reuse, R219, R221 ;  /* 0x000000db88b47223 */ /* 0x040fe200000100dd */
[----:B------:R-:W-:Y:S01]  /*29e90*/  HADD2.F32 R217, -RZ, R91.H0_H0 ;  /* 0x2000005bffd97230 */ /* 0x000fe20000004100 */
[----:B------:R-:W2:Y:S01]  /*29ea0*/  LDC.64 R144, c[0x0][0x428] ;  /* 0x00010a00ff907b82 */ /* 0x000ea20000000a00 */
[----:B------:R-:W-:Y:S02]  /*29eb0*/  HADD2.F32 R166, -RZ, R67.H0_H0 ;  /* 0x20000043ffa67230 */ /* 0x000fe40000004100 */
[----:B------:R-:W-:-:S03]  /*29ec0*/  FFMA.FTZ R179, R136, R179, R213 ;  /* 0x000000b388b37223 */ /* 0x000fc600000100d5 */
[----:B------:R-:W-:Y:S01]  /*29ed0*/  FFMA.FTZ R166, R134, R217, R166 ;  /* 0x000000d986a67223 */ /* 0x000fe200000100a6 */
[----:B------:R-:W-:Y:S01]  /*29ee0*/  F2FP.F16.F32.PACK_AB R134, R220, R141 ;  /* 0x0000008ddc86723e */ /* 0x000fe200000000ff */
[----:B------:R-:W3:Y:S01]  /*29ef0*/  LDC.64 R136, c[0x0][0x430] ;  /* 0x00010c00ff887b82 */ /* 0x000ee20000000a00 */
[----:B0-----:R-:W-:-:S05]  /*29f00*/  @!P1 IMAD.WIDE R30, R3, 0x4, R30 ;  /* 0x00000004031e9825 */ /* 0x001fca00078e021e */
[----:B------:R0:W-:Y:S01]  /*29f10*/  @!P1 STG.E desc[UR6][R30.64], R156 ;  /* 0x0000009c1e009986 */ /* 0x0001e2000c101906 */
[----:B-1----:R-:W-:-:S05]  /*29f20*/  @!P1 IMAD.WIDE R128, R3, 0x4, R128 ;  /* 0x0000000403809825 */ /* 0x002fca00078e0280 */
[----:B------:R1:W-:Y:S01]  /*29f30*/  @!P1 STG.E desc[UR6][R128.64], R19 ;  /* 0x0000001380009986 */ /* 0x0003e2000c101906 */
[----:B--2---:R-:W-:-:S04]  /*29f40*/  IMAD.WIDE.U32 R140, R18, 0x10, R144 ;  /* 0x00000010128c7825 */ /* 0x004fc800078e0090 */
[----:B0-----:R-:W-:Y:S01]  /*29f50*/  IMAD.WIDE.U32 R30, R165, 0x10, R144 ;  /* 0x00000010a51e7825 */ /* 0x001fe200078e0090 */
[----:B------:R0:W-:Y:S01]  /*29f60*/  STG.E.128 desc[UR6][R140.64], R132 ;  /* 0x000000848c007986 */ /* 0x0001e2000c101d06 */
[----:B-1----:R-:W-:Y:S02]  /*29f70*/  F2FP.F16.F32.PACK_AB R128, R157, R152 ;  /* 0x000000989d80723e */ /* 0x002fe400000000ff */
[----:B---3--:R-:W-:Y:S01]  /*29f80*/  IMAD.WIDE.U32 R156, R18, 0x10, R136 ;  /* 0x00000010129c7825 */ /* 0x008fe200078e0088 */
[----:B------:R-:W-:-:S03]  /*29f90*/  F2FP.F16.F32.PACK_AB R129, R159, R158 ;  /* 0x0000009e9f81723e */ /* 0x000fc600000000ff */
[--C-:B------:R-:W-:Y:S01]  /*29fa0*/  IMAD.WIDE.U32 R158, R138, 0x10, R136.reuse ;  /* 0x000000108a9e7825 */ /* 0x100fe200078e0088 */
[----:B------:R1:W-:Y:S03]  /*29fb0*/  STG.E.128 desc[UR6][R156.64], R32 ;  /* 0x000000209c007986 */ /* 0x0003e6000c101d06 */
[----:B------:R-:W-:Y:S01]  /*29fc0*/  IMAD.WIDE.U32 R18, R147, 0x10, R136 ;  /* 0x0000001093127825 */ /* 0x000fe200078e0088 */
[----:B0-----:R-:W-:-:S03]  /*29fd0*/  F2FP.F16.F32.PACK_AB R134, R153, R150 ;  /* 0x000000969986723e */ /* 0x001fc600000000ff */
[--C-:B------:R-:W-:Y:S01]  /*29fe0*/  IMAD.WIDE.U32 R152, R147, 0x10, R144.reuse ;  /* 0x0000001093987825 */ /* 0x100fe200078e0090 */
[----:B------:R-:W-:Y:S02]  /*29ff0*/  F2FP.F16.F32.PACK_AB R133, R151, R148 ;  /* 0x000000949785723e */ /* 0x000fe400000000ff */
[----:B------:R-:W-:Y:S01]  /*2a000*/  F2FP.F16.F32.PACK_AB R132, R149, R146 ;  /* 0x000000929584723e */ /* 0x000fe200000000ff */
[----:B------:R-:W-:Y:S01]  /*2a010*/  IMAD.WIDE.U32 R150, R138, 0x10, R144 ;  /* 0x000000108a967825 */ /* 0x000fe200078e0090 */
[----:B------:R-:W-:Y:S02]  /*2a020*/  F2FP.F16.F32.PACK_AB R135, R216, R209 ;  /* 0x000000d1d887723e */ /* 0x000fe400000000ff */
[----:B------:R-:W-:Y:S01]  /*2a030*/  F2FP.F16.F32.PACK_AB R138, R199, R202 ;  /* 0x000000cac78a723e */ /* 0x000fe200000000ff */
[----:B------:R-:W-:Y:S01]  /*2a040*/  IMAD.WIDE.U32 R146, R165, 0x10, R136 ;  /* 0x00000010a5927825 */ /* 0x000fe200078e0088 */
[----:B------:R0:W-:Y:S01]  /*2a050*/  STG.E.128 desc[UR6][R150.64], R36 ;  /* 0x0000002496007986 */ /* 0x0001e2000c101d06 */
[----:B------:R-:W-:-:S02]  /*2a060*/  F2FP.F16.F32.PACK_AB R141, R194, R191 ;  /* 0x000000bfc28d723e */ /* 0x000fc400000000ff */
[C---:B------:R-:W-:Y:S01]  /*2a070*/  IMAD.WIDE.U32 R148, R173.reuse, 0x10, R136 ;  /* 0x00000010ad947825 */ /* 0x040fe200078e0088 */
[----:B------:R-:W-:Y:S01]  /*2a080*/  F2FP.F16.F32.PACK_AB R137, R200, R197 ;  /* 0x000000c5c889723e */ /* 0x000fe200000000ff */
[----:B------:R2:W-:Y:S01]  /*2a090*/  STG.E.128 desc[UR6][R158.64], R128 ;  /* 0x000000809e007986 */ /* 0x0005e2000c101d06 */
[----:B------:R-:W-:Y:S01]  /*2a0a0*/  F2FP.F16.F32.PACK_AB R136, R198, R195 ;  /* 0x000000c3c688723e */ /* 0x000fe200000000ff */
[----:B------:R-:W-:Y:S01]  /*2a0b0*/  IMAD.WIDE.U32 R144, R173, 0x10, R144 ;  /* 0x00000010ad907825 */ /* 0x000fe200078e0090 */
[----:B------:R-:W-:Y:S01]  /*2a0c0*/  F2FP.F16.F32.PACK_AB R140, R190, R189 ;  /* 0x000000bdbe8c723e */ /* 0x000fe200000000ff */
[----:B------:R3:W-:Y:S01]  /*2a0d0*/  STG.E.128 desc[UR6][R152.64], R132 ;  /* 0x0000008498007986 */ /* 0x0007e2000c101d06 */
[----:B-1----:R-:W-:Y:S02]  /*2a0e0*/  F2FP.F16.F32.PACK_AB R35, R188, R187 ;  /* 0x000000bbbc23723e */ /* 0x002fe400000000ff */
[----:B------:R-:W-:Y:S01]  /*2a0f0*/  F2FP.F16.F32.PACK_AB R34, R186, R185 ;  /* 0x000000b9ba22723e */ /* 0x000fe200000000ff */
[----:B------:R3:W-:Y:S01]  /*2a100*/  STG.E.128 desc[UR6][R18.64], R136 ;  /* 0x0000008812007986 */ /* 0x0007e2000c101d06 */
[----:B------:R-:W-:-:S02]  /*2a110*/  F2FP.F16.F32.PACK_AB R33, R184, R183 ;  /* 0x000000b7b821723e */ /* 0x000fc400000000ff */
[----:B------:R-:W-:Y:S01]  /*2a120*/  F2FP.F16.F32.PACK_AB R32, R182, R181 ;  /* 0x000000b5b620723e */ /* 0x000fe200000000ff */
[----:B------:R3:W-:Y:S01]  /*2a130*/  STG.E.128 desc[UR6][R30.64], R140 ;  /* 0x0000008c1e007986 */ /* 0x0007e2000c101d06 */
[----:B0-----:R-:W0:Y:S01]  /*2a140*/  LDC.64 R150, c[0x0][0x380] ;  /* 0x0000e000ff967b82 */ /* 0x001e220000000a00 */
[----:B------:R-:W-:Y:S02]  /*2a150*/  F2FP.F16.F32.PACK_AB R39, R180, R177 ;  /* 0x000000b1b427723e */ /* 0x000fe400000000ff */
[----:B------:R-:W-:Y:S01]  /*2a160*/  F2FP.F16.F32.PACK_AB R38, R172, R171 ;  /* 0x000000abac26723e */ /* 0x000fe200000000ff */
[----:B------:R3:W-:Y:S01]  /*2a170*/  STG.E.128 desc[UR6][R146.64], R32 ;  /* 0x0000002092007986 */ /* 0x0007e2000c101d06 */
[----:B------:R-:W-:Y:S02]  /*2a180*/  F2FP.F16.F32.PACK_AB R37, R170, R169 ;  /* 0x000000a9aa25723e */ /* 0x000fe400000000ff */
[----:B------:R-:W-:Y:S02]  /*2a190*/  F2FP.F16.F32.PACK_AB R36, R168, R167 ;  /* 0x000000a7a824723e */ /* 0x000fe400000000ff */
[----:B--2---:R-:W-:-:S02]  /*2a1a0*/  F2FP.F16.F32.PACK_AB R131, R179, R166 ;  /* 0x000000a6b383723e */ /* 0x004fc400000000ff */
[----:B------:R-:W-:Y:S01]  /*2a1b0*/  F2FP.F16.F32.PACK_AB R130, R164, R163 ;  /* 0x000000a3a482723e */ /* 0x000fe200000000ff */
[----:B------:R3:W-:Y:S01]  /*2a1c0*/  STG.E.128 desc[UR6][R144.64], R36 ;  /* 0x0000002490007986 */ /* 0x0007e2000c101d06 */
[----:B------:R-:W-:Y:S02]  /*2a1d0*/  F2FP.F16.F32.PACK_AB R129, R162, R161 ;  /* 0x000000a1a281723e */ /* 0x000fe400000000ff */
[----:B------:R-:W-:-:S05]  /*2a1e0*/  F2FP.F16.F32.PACK_AB R128, R160, R29 ;  /* 0x0000001da080723e */ /* 0x000fca00000000ff */
[----:B------:R3:W-:Y:S01]  /*2a1f0*/  STG.E.128 desc[UR6][R148.64], R128 ;  /* 0x0000008094007986 */ /* 0x0007e2000c101d06 */
[----:B0-----:R-:W-:-:S05]  /*2a200*/  IMAD R3, R150, 0x4, R3 ;  /* 0x0000000496037824 */ /* 0x001fca00078e0203 */
[----:B------:R-:W-:-:S13]  /*2a210*/  ISETP.GE.AND P1, PT, R3, R151, PT ;  /* 0x000000970300720c */ /* 0x000fda0003f26270 */
[----:B---3--:R-:W-:Y:S05]  /*2a220*/  @!P1 BRA `(.L_x_4231) ;  /* 0xfffffd6c007c9947 */ /* 0x008fea000383ffff */
[----:B------:R-:W-:Y:S05]  /*2a230*/  EXIT ;  /* 0x000000000000794d */ /* 0x000fea0003800000 */
.L_x_4230:
[----:B------:R-:W-:Y:S01]  /*2a240*/  HFMA2 R131, -RZ, RZ, 0, 1.847743988037109375e-06 ;  /* 0x0000001fff837431 */ /* 0x000fe200000001ff */
[----:B------:R-:W-:Y:S01]  /*2a250*/  BSSY B0, `(.L_x_4232) ;  /* 0x0000007000007945 */ /* 0x000fe20003800000 */
[----:B------:R-:W-:Y:S01]  /*2a260*/  MOV R129, R36 ;  /* 0x0000002400817202 */ /* 0x000fe20000000f00 */
[----:B------:R-:W-:Y:S02]  /*2a270*/  IMAD.MOV.U32 R128, RZ, RZ, 0x1 ;  /* 0x00000001ff807424 */ /* 0x000fe400078e00ff */
[----:B------:R-:W-:-:S07]  /*2a280*/  IMAD.MOV.U32 R38, RZ, RZ, -0x1 ;  /* 0xffffffffff267424 */ /* 0x000fce00078e00ff */
[----:B0-----:R-:W-:Y:S05]  /*2a290*/  WARPSYNC.COLLECTIVE R38, `(.L_x_4233) ;  /* 0x0000000026087348 */ /* 0x001fea0003c00000 */
[----:B------:R1:W2:Y:S02]  /*2a2a0*/  SHFL.BFLY P2, R39, R129, R128, R131 ;  /* 0x0c00008081277389 */ /* 0x0002a40000040083 */
[----:B012---:R-:W-:Y:S05]  /*2a2b0*/  ENDCOLLECTIVE ;  /* 0x000000000000791b */ /* 0x007fea0003800000 */
.L_x_4233:
[----:B------:R-:W-:Y:S05]  /*2a2c0*/  BSYNC B0 ;  /* 0x0000000000007941 */ /* 0x000fea0003800000 */
.L_x_4232:
[----:B------:R-:W-:Y:S01]  /*2a2d0*/  MOV R31, R39 ;  /* 0x00000027001f7202 */ /* 0x000fe20000000f00 */
[----:B------:R-:W-:Y:S02]  /*2a2e0*/  HFMA2 R128, -RZ, RZ, 0, 1.1920928955078125e-07 ;  /* 0x00000002ff807431 */ /* 0x000fe400000001ff */
[----:B------:R-:W-:Y:S01]  /*2a2f0*/  IMAD.MOV.U32 R131, RZ, RZ, 0x1f ;  /* 0x0000001fff837424 */ /* 0x000fe200078e00ff */
[----:B------:R-:W-:Y:S01]  /*2a300*/  MOV R38, 0xffffffff ;  /* 0xffffffff00267802 */ /* 0x000fe20000000f00 */
[----:B------:R-:W-:-:S04]  /*2a310*/  FADD.FTZ R32, R36, R31 ;  /* 0x0000001f24207221 */ /* 0x000fc80000010000 */
[----:B------:R-:W-:-:S07]  /*2a320*/  IMAD.MOV.U32 R129, RZ, RZ, R32 ;  /* 0x000000ffff817224 */ /* 0x000fce00078e0020 */
[----:B------:R-:W-:Y:S05]  /*2a330*/  WARPSYNC.COLLECTIVE R38, `(.L_x_4234) ;  /* 0x0000000026087348 */ /* 0x000fea0003c00000 */
[----:B------:R0:W1:Y:S02]  /*2a340*/  SHFL.BFLY P2, R39, R129, R128, R131 ;  /* 0x0c00008081277389 */ /* 0x0000640000040083 */
[----:B01----:R-:W-:Y:S05]  /*2a350*/  ENDCOLLECTIVE ;  /* 0x000000000000791b */ /* 0x003fea0003800000 */
.L_x_4234:
[----:B------:R-:W-:Y:S02]  /*2a360*/  IMAD.MOV.U32 R128, RZ, RZ, 0x4 ;  /* 0x00000004ff807424 */ /* 0x000fe400078e00ff */
[----:B------:R-:W-:-:S04]  /*2a370*/  IMAD.MOV.U32 R31, RZ, RZ, R39 ;  /* 0x000000ffff1f7224 */ /* 0x000fc800078e0027 */
[----:B------:R-:W-:-:S05]  /*2a380*/  FADD.FTZ R33, R32, R31 ;  /* 0x0000001f20217221 */ /* 0x000fca0000010000 */
[----:B------:R-:W-:-:S07]  /*2a390*/  MOV R129, R33 ;  /* 0x0000002100817202 */ /* 0x000fce0000000f00 */
[----:B------:R-:W-:Y:S05]  /*2a3a0*/  WARPSYNC.COLLECTIVE R38, `(.L_x_4235) ;  /* 0x0000000026087348 */ /* 0x000fea0003c00000 */
[----:B------:R0:W1:Y:S02]  /*2a3b0*/  SHFL.BFLY P2, R39, R129, R128, R131 ;  /* 0x0c00008081277389 */ /* 0x0000640000040083 */
[----:B01----:R-:W-:Y:S05]  /*2a3c0*/  ENDCOLLECTIVE ;  /* 0x000000000000791b */ /* 0x003fea0003800000 */
.L_x_4235:
[----:B------:R-:W-:Y:S01]  /*2a3d0*/  HFMA2 R128, -RZ, RZ, 0, 4.76837158203125e-07 ;  /* 0x00000008ff807431 */ /* 0x000fe200000001ff */
[----:B------:R-:W-:-:S05]  /*2a3e0*/  MOV R30, R39 ;  /* 0x00000027001e7202 */ /* 0x000fca0000000f00 */
[----:B------:R-:W-:-:S04]  /*2a3f0*/  FADD.FTZ R34, R33, R30 ;  /* 0x0000001e21227221 */ /* 0x000fc80000010000 */
[----:B------:R-:W-:-:S07]  /*2a400*/  IMAD.MOV.U32 R129, RZ, RZ, R34 ;  /* 0x000000ffff817224 */ /* 0x000fce00078e0022 */
[----:B------:R-:W-:Y:S05]  /*2a410*/  WARPSYNC.COLLECTIVE R38, `(.L_x_4236) ;  /* 0x0000000026087348 */ /* 0x000fea0003c00000 */
[----:B------:R0:W1:Y:S02]  /*2a420*/  SHFL.BFLY P2, R39, R129, R128, R131 ;  /* 0x0c00008081277389 */ /* 0x0000640000040083 */
[----:B01----:R-:W-:Y:S05]  /*2a430*/  ENDCOLLECTIVE ;  /* 0x000000000000791b */ /* 0x003fea0003800000 */
.L_x_4236:
[----:B------:R-:W-:Y:S02]  /*2a440*/  IMAD.MOV.U32 R128, RZ, RZ, 0x10 ;  /* 0x00000010ff807424 */ /* 0x000fe400078e00ff */
[----:B------:R-:W-:-:S04]  /*2a450*/  IMAD.MOV.U32 R31, RZ, RZ, R39 ;  /* 0x000000ffff1f7224 */ /* 0x000fc800078e0027 */
[----:B------:R-:W-:Y:S02]  /*2a460*/  FADD.FTZ R35, R34, R31 ;  /* 0x0000001f22237221 */ /* 0x000fe40000010000 */
[----:B------:R-:W0:Y:S03]  /*2a470*/  LDC R31, c[0x0][0x400] ;  /* 0x00010000ff1f7b82 */ /* 0x000e260000000800 */
[----:B------:R-:W-:-:S07]  /*2a480*/  MOV R129, R35 ;  /* 0x0000002300817202 */ /* 0x000fce0000000f00 */
[----:B0-----:R-:W-:Y:S05]  /*2a490*/  WARPSYNC.COLLECTIVE R38, `(.L_x_4237) ;  /* 0x0000000026087348 */ /* 0x001fea0003c00000 */
[----:B------:R1:W2:Y:S02]  /*2a4a0*/  SHFL.BFLY P2, R39, R129, R128, R131 ;  /* 0x0c00008081277389 */ /* 0x0002a40000040083 */
[----:B012---:R-:W-:Y:S05]  /*2a4b0*/  ENDCOLLECTIVE ;  /* 0x000000000000791b */ /* 0x007fea0003800000 */
.L_x_4237:
[----:B------:R-:W-:Y:S01]  /*2a4c0*/  HFMA2 R128, -RZ, RZ, 0, 5.9604644775390625e-08 ;  /* 0x00000001ff807431 */ /* 0x000fe200000001ff */
[----:B------:R-:W-:-:S05]  /*2a4d0*/  MOV R30, R39 ;  /* 0x00000027001e7202 */ /* 0x000fca0000000f00 */
[----:B------:R-:W-:-:S04]  /*2a4e0*/  FADD.FTZ R30, R35, R30 ;  /* 0x0000001e231e7221 */ /* 0x000fc80000010000 */
[----:B------:R-:W-:-:S04]  /*2a4f0*/  FMUL.FTZ R156, R30, R31 ;  /* 0x0000001f1e9c7220 */ /* 0x000fc80000410000 */
        /* <DEDUP_REMOVED lines=79> */
[----:B------:R-:W-:-:S04]  /*2a9f0*/  FFMA.FTZ R30, R33, R33, R30 ;  /* 0x00000021211e7223 */ /* 0x000fc8000001001e */
[----:B------:R-:W-:-:S07]  /*2aa00*/  IMAD.MOV.U32 R129, RZ, RZ, R30 ;  /* 0x000000ffff817224 */ /* 0x000fce00078e001e */
[----:B------:R-:W-:Y:S05]  /*2aa10*/  WARPSYNC.COLLECTIVE R38, `(.L_x_4238) ;  /* 0x0000000026087348 */ /* 0x000fea0003c00000 */
[----:B------:R0:W1:Y:S02]  /*2aa20*/  SHFL.BFLY P2, R39, R129, R128, R131 ;  /* 0x0c00008081277389 */ /* 0x0000640000040083 */
[----:B01----:R-:W-:Y:S05]  /*2aa30*/  ENDCOLLECTIVE ;  /* 0x000000000000791b */ /* 0x003fea0003800000 */
.L_x_4238:
[----:B------:R-:W-:Y:S02]  /*2aa40*/  IMAD.MOV.U32 R128, RZ, RZ, 0x2 ;  /* 0x00000002ff807424 */ /* 0x000fe400078e00ff */
[----:B------:R-:W-:-:S04]  /*2aa50*/  IMAD.MOV.U32 R33, RZ, RZ, R39 ;  /* 0x000000ffff217224 */ /* 0x000fc800078e0027 */
[----:B------:R-:W-:-:S05]  /*2aa60*/  FADD.FTZ R33, R30, R33 ;  /* 0x000000211e217221 */ /* 0x000fca0000010000 */
[----:B------:R-:W-:-:S07]  /*2aa70*/  MOV R129, R33 ;  /* 0x0000002100817202 */ /* 0x000fce0000000f00 */
[----:B------:R-:W-:Y:S05]  /*2aa80*/  WARPSYNC.COLLECTIVE R38, `(.L_x_4239) ;  /* 0x0000000026087348 */ /* 0x000fea0003c00000 */
[----:B------:R0:W1:Y:S02]  /*2aa90*/  SHFL.BFLY P2, R39, R129, R128, R131 ;  /* 0x0c00008081277389 */ /* 0x0000640000040083 */
[----:B01----:R-:W-:Y:S05]  /*2aaa0*/  ENDCOLLECTIVE ;  /* 0x000000000000791b */ /* 0x003fea0003800000 */
.L_x_4239:
[----:B------:R-:W-:Y:S01]  /*2aab0*/  HFMA2 R128, -RZ, RZ, 0, 2.384185791015625e-07 ;  /* 0x00000004ff807431 */ /* 0x000fe200000001ff */
[----:B------:R-:W-:-:S05]  /*2aac0*/  MOV R32, R39 ;  /* 0x0000002700207202 */ /* 0x000fca0000000f00 */
[----:B------:R-:W-:-:S04]  /*2aad0*/  FADD.FTZ R32, R33, R32 ;  /* 0x0000002021207221 */ /* 0x000fc80000010000 */
[----:B------:R-:W-:-:S07]  /*2aae0*/  IMAD.MOV.U32 R129, RZ, RZ, R32 ;  /* 0x000000ffff817224 */ /* 0x000fce00078e0020 */
[----:B------:R-:W-:Y:S05]  /*2aaf0*/  WARPSYNC.COLLECTIVE R38, `(.L_x_4240) ;  /* 0x0000000026087348 */ /* 0x000fea0003c00000 */
[----:B------:R0:W1:Y:S02]  /*2ab00*/  SHFL.BFLY P2, R39, R129, R128, R131 ;  /* 0x0c00008081277389 */ /* 0x0000640000040083 */
[----:B01----:R-:W-:Y:S05]  /*2ab10*/  ENDCOLLECTIVE ;  /* 0x000000000000791b */ /* 0x003fea0003800000 */
.L_x_4240:
[----:B------:R-:W-:Y:S02]  /*2ab20*/  IMAD.MOV.U32 R128, RZ, RZ, 0x8 ;  /* 0x00000008ff807424 */ /* 0x000fe400078e00ff */
[----:B------:R-:W-:-:S04]  /*2ab30*/  IMAD.MOV.U32 R35, RZ, RZ, R39 ;  /* 0x000000ffff237224 */ /* 0x000fc800078e0027 */
[----:B------:R-:W-:-:S05]  /*2ab40*/  FADD.FTZ R35, R32, R35 ;  /* 0x0000002320237221 */ /* 0x000fca0000010000 */
[----:B------:R-:W-:-:S07]  /*2ab50*/  MOV R129, R35 ;  /* 0x0000002300817202 */ /* 0x000fce0000000f00 */
[----:B------:R-:W-:Y:S05]  /*2ab60*/  WARPSYNC.COLLECTIVE R38, `(.L_x_4241) ;  /* 0x0000000026087348 */ /* 0x000fea0003c00000 */
[----:B------:R0:W1:Y:S02]  /*2ab70*/  SHFL.BFLY P2, R39, R129, R128, R131 ;  /* 0x0c00008081277389 */ /* 0x0000640000040083 */
[----:B01----:R-:W-:Y:S05]  /*2ab80*/  ENDCOLLECTIVE ;  /* 0x000000000000791b */ /* 0x003fea0003800000 */
.L_x_4241:
[----:B------:R-:W-:Y:S01]  /*2ab90*/  HFMA2 R128, -RZ, RZ, 0, 9.5367431640625e-07 ;  /* 0x00000010ff807431 */ /* 0x000fe200000001ff */
[----:B------:R-:W-:-:S05]  /*2aba0*/  MOV R34, R39 ;  /* 0x0000002700227202 */ /* 0x000fca0000000f00 */
[----:B------:R-:W-:-:S04]  /*2abb0*/  FADD.FTZ R34, R35, R34 ;  /* 0x0000002223227221 */ /* 0x000fc80000010000 */
[----:B------:R-:W-:-:S07]  /*2abc0*/  IMAD.MOV.U32 R129, RZ, RZ, R34 ;  /* 0x000000ffff817224 */ /* 0x000fce00078e0022 */
[----:B------:R-:W-:Y:S05]  /*2abd0*/  WARPSYNC.COLLECTIVE R38, `(.L_x_4242) ;  /* 0x0000000026087348 */ /* 0x000fea0003c00000 */
[----:B------:R0:W1:Y:S02]  /*2abe0*/  SHFL.BFLY P2, R39, R129, R128, R131 ;  /* 0x0c00008081277389 */ /* 0x0000640000040083 */
[----:B01----:R-:W-:Y:S05]  /*2abf0*/  ENDCOLLECTIVE ;  /* 0x000000000000791b */ /* 0x003fea0003800000 */
.L_x_4242:
[----:B------:R-:W-:Y:S05]  /*2ac00*/  BRA `(.L_x_4243) ;  /* 0xffffffdc00487947 */ /* 0x000fea000383ffff */
.L_x_4244:
        /* <DEDUP_REMOVED lines=15> */
.L_x_27965:


//--------------------- .text._ZN10layer_norm31ln_parallel_residual_fwd_kernelINS_13Kernel_traitsI6__halfS2_S2_S2_fjLj1280ELj1ELj4ELj1ELj16ENS_18Kernel_traits_baseILj1280ES2_S2_S2_S2_fjLj128EEEEELb1ELb1ELb0EEEvNS_9FwdParamsE --------------------------
	.section	.text._ZN10layer_norm31ln_parallel_residual_fwd_kernelINS_13Kernel_traitsI6__halfS2_S2_S2_fjLj1280ELj1ELj4ELj1ELj16ENS_18Kernel_traits_baseILj1280ES2_S2_S2_S2_fjLj128EEEEELb1ELb1ELb0EEEvNS_9FwdParamsE,"ax",@progbits
	.align	128
        .global         _ZN10layer_norm31ln_parallel_residual_fwd_kernelINS_13Kernel_traitsI6__halfS2_S2_S2_fjLj1280ELj1ELj4ELj1ELj16ENS_18Kernel_traits_baseILj1280ES2_S2_S2_S2_fjLj128EEEEELb1ELb1ELb0EEEvNS_9FwdParamsE
        .type           _ZN10layer_norm31ln_parallel_residual_fwd_kernelINS_13Kernel_traitsI6__halfS2_S2_S2_fjLj1280ELj1ELj4ELj1ELj16ENS_18Kernel_traits_baseILj1280ES2_S2_S2_S2_fjLj128EEEEELb1ELb1ELb0EEEvNS_9FwdParamsE,@function
        .size           _ZN10layer_norm31ln_parallel_residual_fwd_kernelINS_13Kernel_traitsI6__halfS2_S2_S2_fjLj1280ELj1ELj4ELj1ELj16ENS_18Kernel_traits_baseILj1280ES2_S2_S2_S2_fjLj128EEEEELb1ELb1ELb0EEEvNS_9FwdParamsE,(.L_x_27966 - _ZN10layer_norm31ln_parallel_residual_fwd_kernelINS_13Kernel_traitsI6__halfS2_S2_S2_fjLj1280ELj1ELj4ELj1ELj16ENS_18Kernel_traits_baseILj1280ES2_S2_S2_S2_fjLj128EEEEELb1ELb1ELb0EEEvNS_9FwdParamsE)
        .other          _ZN10layer_norm31ln_parallel_residual_fwd_kernelINS_13Kernel_traitsI6__halfS2_S2_S2_fjLj1280ELj1ELj4ELj1ELj16ENS_18Kernel_traits_baseILj1280ES2_S2_S2_S2_fjLj128EEEEELb1ELb1ELb0EEEvNS_9FwdParamsE,@"STO_CUDA_ENTRY STV_DEFAULT"
_ZN10layer_norm31ln_parallel_residual_fwd_kernelINS_13Kernel_traitsI6__halfS2_S2_S2_fjLj1280ELj1ELj4ELj1ELj16ENS_18Kernel_traits_baseILj1280ES2_S2_S2_S2_fjLj128EEEEELb1ELb1ELb0EEEvNS_9FwdParamsE:
.text._ZN10layer_norm31ln_parallel_residual_fwd_kernelINS_13Kernel_traitsI6__halfS2_S2_S2_fjLj1280ELj1ELj4ELj1ELj16ENS_18Kernel_traits_baseILj1280ES2_S2_S2_S2_fjLj128EEEEELb1ELb1ELb0EEEvNS_9FwdParamsE:
        /* <DEDUP_REMOVED lines=97> */
.L_x_4246:
        /* <DEDUP_REMOVED lines=40> */
.L_x_4247:
[----:B------:R-:W-:Y:S05]  /*0890*/  BSYNC.RECONVERGENT B0 ;  /* 0x0000000000007941 */ /* 0x000fea0003800200 */
.L_x_4245:
[----:B------:R-:W0:Y:S02]  /*08a0*/  LDCU UR4, c[0x0][0x384] ;  /* 0x00007080ff0477ac */ /* 0x000e240008000800 */
[----:B0-----:R-:W-:-:S13]  /*08b0*/  ISETP.GE.AND P0, PT, R0, UR4, PT ;  /* 0x0000000400007c0c */ /* 0x001fda000bf06270 */
[----:B------:R-:W-:Y:S05]  /*08c0*/  @P0 EXIT ;  /* 0x000000000000094d */ /* 0x000fea0003800000 */
[C---:B------:R-:W-:Y:S01]  /*08d0*/  IMAD.HI.U32 R19, R6.reuse, -0x2daee0ad, RZ ;  /* 0xd2511f5306137827 */ /* 0x040fe200078e00ff */
[----:B------:R-:W0:Y:S03]  /*08e0*/  LDCU UR12, c[0x0][0x388] ;  /* 0x00007100ff0c77ac */ /* 0x000e260008000800 */
[----:B------:R-:W-:Y:S01]  /*08f0*/  IMAD.HI.U32 R17, R3, -0x326172a9, RZ ;  /* 0xcd9e8d5703117827 */ /* 0x000fe200078e00ff */
[----:B------:R-:W-:Y:S01]  /*0900*/  LOP3.LUT R19, R19, R117, RZ, 0x3c, !PT ;  /* 0x0000007513137212 */ /* 0x000fe200078e3cff */
[----:B------:R-:W1:Y:S02]  /*0910*/  LDCU.U8 UR10, c[0x0][0x410] ;  /* 0x00008200ff0a77ac */ /* 0x000e640008000000 */
        /* <DEDUP_REMOVED lines=57> */
[----:B------:R-:W-:Y:S01]  /*0cb0*/  LOP3.LUT R11, R12, 0x3, RZ, 0xc0, !PT ;  /* 0x000000030c0b7812 */ /* 0x000fe200078ec0ff */
[----:B------:R-:W-:Y:S01]  /*0cc0*/  IMAD.MOV.U32 R12, RZ, RZ, RZ ;  /* 0x000000ffff0c7224 */ /* 0x000fe200078e00ff */
[----:B------:R-:W-:Y:S01]  /*0cd0*/  LOP3.LUT R9, R9, R13, R14, 0x96, !PT ;  /* 0x0000000d09097212 */ /* 0x000fe200078e960e */
[----:B------:R-:W-:Y:S02]  /*0ce0*/  IMAD R14, R17, -0x326172a9, RZ ;  /* 0xcd9e8d57110e7824 */ /* 0x000fe400078e02ff */
[----:B01234-:R-:W-:-:S07]  /*0cf0*/  IMAD R118, R15, -0x2daee0ad, RZ ;  /* 0xd2511f530f767824 */ /* 0x01ffce00078e02ff */
.L_x_4883:
        /* <DEDUP_REMOVED lines=40> */
.L_x_4253:
        /* <DEDUP_REMOVED lines=13> */
.L_x_4255:
[----:B------:R-:W-:Y:S05]  /*1050*/  BSYNC.RECONVERGENT B2 ;  /* 0x0000000000027941 */ /* 0x000fea0003800200 */
.L_x_4254:
        /* <DEDUP_REMOVED lines=38> */
[----:B------:R-:W-:Y:S02]  /*12c0*/  LOP3.LUT R123, R123, R124, R11, 0x96, !PT ;  /* 0x0000007c7b7b7212 */ /* 0x000fe400078e960b */
[----:B------:R-:W-:Y:S01]  /*12d0*/  IADD3 R11, PT, PT, R117, 0x1fd5c5a3, RZ ;  /* 0x1fd5c5a3750b7810 */ /* 0x000fe20007ffe0ff */
[----:B------:R-:W-:-:S05]  /*12e0*/  VIADD R9, R116, 0xb54cda56 ;  /* 0xb54cda5674097836 */ /* 0x000fca0000000000 */
[----:B------:R-:W-:Y:S01]  /*12f0*/  LOP3.LUT R124, R9, R122, R121, 0x96, !PT ;  /* 0x0000007a097c7212 */ /* 0x000fe200078e9679 */
[----:B------:R-:W-:-:S04]  /*1300*/  IMAD.WIDE.U32 R122, R123, -0x326172a9, RZ ;  /* 0xcd9e8d577b7a7825 */ /* 0x000fc800078e00ff */
[----:B------:R-:W-:Y:S02]  /*1310*/  VIADD R9, R116, 0x5384540f ;  /* 0x5384540f74097836 */ /* 0x000fe40000000000 */
[----:B------:R-:W-:-:S03]  /*1320*/  IMAD.WIDE.U32 R124, R124, -0x2daee0ad, RZ ;  /* 0xd2511f537c7c7825 */ /* 0x000fc600078e00ff */
        /* <DEDUP_REMOVED lines=13> */
[----:B------:R-:W-:-:S07]  /*1400*/  LOP3.LUT R9, R11, R120, R123, 0x96, !PT ;  /* 0x000000780b097212 */ /* 0x000fce00078e967b */
.L_x_4252:
[----:B------:R-:W-:Y:S05]  /*1410*/  BSYNC.RECONVERGENT B1 ;  /* 0x0000000000017941 */ /* 0x000fea0003800200 */
.L_x_4251:
        /* <DEDUP_REMOVED lines=11> */
[----:B-1----:R-:W-:Y:S01]  /*14d0*/  FSETP.GTU.FTZ.AND P2, PT, R80, R127, PT ;  /* 0x0000007f5000720b */ /* 0x002fe20003f5c000 */
[----:B------:R-:W-:-:S03]  /*14e0*/  @P1 HADD2.F32 R80, -RZ, R28.H0_H0 ;  /* 0x2000001cff501230 */ /* 0x000fc60000004100 */
        /* <DEDUP_REMOVED lines=15> */
.L_x_4258:
        /* <DEDUP_REMOVED lines=13> */
.L_x_4260:
[----:B------:R-:W-:Y:S05]  /*16b0*/  BSYNC.RECONVERGENT B2 ;  /* 0x0000000000027941 */ /* 0x000fea0003800200 */
.L_x_4259:
        /* <DEDUP_REMOVED lines=60> */
.L_x_4257:
[----:B------:R-:W-:Y:S05]  /*1a80*/  BSYNC.RECONVERGENT B1 ;  /* 0x0000000000017941 */ /* 0x000fea0003800200 */
.L_x_4256:
        /* <DEDUP_REMOVED lines=25> */
.L_x_4263:
        /* <DEDUP_REMOVED lines=13> */
.L_x_4265:
[----:B------:R-:W-:Y:S05]  /*1cf0*/  BSYNC.RECONVERGENT B2 ;  /* 0x0000000000027941 */ /* 0x000fea0003800200 */
.L_x_4264:
        /* <DEDUP_REMOVED lines=60> */
.L_x_4262:
[----:B------:R-:W-:Y:S05]  /*20c0*/  BSYNC.RECONVERGENT B1 ;  /* 0x0000000000017941 */ /* 0x000fea0003800200 */
.L_x_4261:
[----:B------:R-:W-:Y:S01]  /*20d0*/  I2FP.F32.U32 R76, R11 ;  /* 0x0000000b004c7245 */ /* 0x000fe20000201000 */
[----:B------:R-:W-:Y:S01]  /*20e0*/  HADD2.F32 R11, -RZ, R77.H0_H0 ;  /* 0x2000004dff0b7230 */ /* 0x000fe20000004100 */
[----:B------:R-:W-:Y:S01]  /*20f0*/  ISETP.NE.AND P2, PT, R92, 0x1, PT ;  /* 0x000000015c00780c */ /* 0x000fe20003f45270 */
[----:B------:R-:W-:Y:S01]  /*2100*/  @P1 HADD2.F32 R91, -RZ, R29.H0_H0 ;  /* 0x2000001dff5b1230 */ /* 0x000fe20000004100 */
[----:B------:R-:W-:Y:S01]  /*2110*/  LOP3.LUT R8, R8, 0xfffffffb, RZ, 0xc0, !PT ;  /* 0xfffffffb08087812 */ /* 0x000fe200078ec0ff */
[----:B------:R-:W-:Y:S01]  /*2120*/  FFMA.FTZ R76, R76, R111, 1.1641532182693481445e-10 ;  /* 0x2f0000004c4c7423 */ /* 0x000fe2000001006f */
[----:B------:R-:W-:Y:S01]  /*2130*/  FMUL.FTZ R11, R11, R128 ;  /* 0x000000800b0b7220 */ /* 0x000fe20000410000 */
[----:B------:R-:W-:Y:S03]  /*2140*/  BSSY.RECONVERGENT B1, `(.L_x_4266) ;  /* 0x000005c000017945 */ /* 0x000fe60003800200 */
[----:B------:R-:W-:-:S04]  /*2150*/  FSETP.GTU.FTZ.AND P3, PT, R76, R127, PT ;  /* 0x0000007f4c00720b */ /* 0x000fc80003f7c000 */
[----:B------:R-:W-:Y:S01]  /*2160*/  FSEL R80, R11, RZ, !P3 ;  /* 0x000000ff0b507208 */ /* 0x000fe20005800000 */
[----:B------:R-:W-:Y:S01]  /*2170*/  IMAD.MOV.U32 R11, RZ, RZ, R14 ;  /* 0x000000ffff0b7224 */ /* 0x000fe200078e000e */
[----:B------:R-:W-:-:S03]  /*2180*/  PLOP3.LUT P3, PT, P3, PT, PT, 0x8, 0x80 ;  /* 0x000000000080781c */ /* 0x000fc60001f6e170 */
[----:B------:R-:W-:Y:S01]  /*2190*/  @P1 FADD.FTZ R80, R91, R80 ;  /* 0x000000505b501221 */ /* 0x000fe20000010000 */
[----:B------:R-:W-:-:S04]  /*21a0*/  IMAD.MOV.U32 R91, RZ, RZ, 0x2 ;  /* 0x00000002ff5b7424 */ /* 0x000fc800078e00ff */
        /* <DEDUP_REMOVED lines=11> */
.L_x_4268:
        /* <DEDUP_REMOVED lines=13> */
.L_x_4270:
[----:B------:R-:W-:Y:S05]  /*2330*/  BSYNC.RECONVERGENT B2 ;  /* 0x0000000000027941 */ /* 0x000fea0003800200 */
.L_x_4269:
        /* <DEDUP_REMOVED lines=60> */
.L_x_4267:
[----:B------:R-:W-:Y:S05]  /*2700*/  BSYNC.RECONVERGENT B1 ;  /* 0x0000000000017941 */ /* 0x000fea0003800200 */
.L_x_4266:
[----:B------:R-:W-:Y:S01]  /*2710*/  I2FP.F32.U32 R76, R11 ;  /* 0x0000000b004c7245 */ /* 0x000fe20000201000 */
[----:B------:R-:W-:Y:S01]  /*2720*/  HADD2.F32 R77, -RZ, R77.H1_H1 ;  /* 0x3000004dff4d7230 */ /* 0x000fe20000004100 */
[----:B------:R-:W-:Y:S01]  /*2730*/  LOP3.LUT R8, R8, 0xfffffffd, RZ, 0xc0, !PT ;  /* 0xfffffffd08087812 */ /* 0x000fe200078ec0ff */
[----:B------:R-:W-:Y:S01]  /*2740*/  @P1 HADD2.F32 R11, -RZ, R29.H1_H1 ;  /* 0x3000001dff0b1230 */ /* 0x000fe20000004100 */
[----:B------:R-:W-:Y:S01]  /*2750*/  BSSY.RECONVERGENT B1, `(.L_x_4271) ;  /* 0x000005f000017945 */ /* 0x000fe20003800200 */
[----:B------:R-:W-:Y:S01]  /*2760*/  FFMA.FTZ R76, R76, R111, 1.1641532182693481445e-10 ;  /* 0x2f0000004c4c7423 */ /* 0x000fe2000001006f */
[----:B------:R-:W-:-:S04]  /*2770*/  FMUL.FTZ R77, R77, R128 ;  /* 0x000000804d4d7220 */ /* 0x000fc80000410000 */
[----:B------:R-:W-:-:S04]  /*2780*/  FSETP.GTU.FTZ.AND P2, PT, R76, R127, PT ;  /* 0x0000007f4c00720b */ /* 0x000fc80003f5c000 */
[----:B------:R-:W-:Y:S01]  /*2790*/  FSEL R92, R77, RZ, !P2 ;  /* 0x000000ff4d5c7208 */ /* 0x000fe20005000000 */
[----:B------:R-:W-:Y:S01]  /*27a0*/  IMAD.MOV.U32 R77, RZ, RZ, 0x2 ;  /* 0x00000002ff4d7424 */ /* 0x000fe200078e00ff */
        /* <DEDUP_REMOVED lines=15> */
.L_x_4273:
        /* <DEDUP_REMOVED lines=13> */
.L_x_4275:
[----:B------:R-:W-:Y:S05]  /*2970*/  BSYNC.RECONVERGENT B2 ;  /* 0x0000000000027941 */ /* 0x000fea0003800200 */
.L_x_4274:
        /* <DEDUP_REMOVED lines=60> */
.L_x_4272:
[----:B------:R-:W-:Y:S05]  /*2d40*/  BSYNC.RECONVERGENT B1 ;  /* 0x0000000000017941 */ /* 0x000fea0003800200 */
.L_x_4271:
        /* <DEDUP_REMOVED lines=23> */
.L_x_4278:
        /* <DEDUP_REMOVED lines=13> */
.L_x_4280:
[----:B------:R-:W-:Y:S05]  /*2f90*/  BSYNC.RECONVERGENT B2 ;  /* 0x0000000000027941 */ /* 0x000fea0003800200 */
.L_x_4279:
        /* <DEDUP_REMOVED lines=60> */
.L_x_4277:
[----:B------:R-:W-:Y:S05]  /*3360*/  BSYNC.RECONVERGENT B1 ;  /* 0x0000000000017941 */ /* 0x000fea0003800200 */
.L_x_4276:
        /* <DEDUP_REMOVED lines=23> */
.L_x_4283:
        /* <DEDUP_REMOVED lines=13> */
.L_x_4285:
[----:B------:R-:W-:Y:S05]  /*35b0*/  BSYNC.RECONVERGENT B2 ;  /* 0x0000000000027941 */ /* 0x000fea0003800200 */
.L_x_4284:
        /* <DEDUP_REMOVED lines=60> */
.L_x_4282:
[----:B------:R-:W-:Y:S05]  /*3980*/  BSYNC.RECONVERGENT B1 ;  /* 0x0000000000017941 */ /* 0x000fea0003800200 */
.L_x_4281:
        /* <DEDUP_REMOVED lines=23> */
.L_x_4288:
        /* <DEDUP_REMOVED lines=13> */
.L_x_4290:
[----:B------:R-:W-:Y:S05]  /*3bd0*/  BSYNC.RECONVERGENT B2 ;  /* 0x0000000000027941 */ /* 0x000fea0003800200 */
.L_x_4289:
        /* <DEDUP_REMOVED lines=60> */
.L_x_4287:
[----:B------:R-:W-:Y:S05]  /*3fa0*/  BSYNC.RECONVERGENT B1 ;  /* 0x0000000000017941 */ /* 0x000fea0003800200 */
.L_x_4286:
[----:B------:R-:W-:Y:S01]  /*3fb0*/  I2FP.F32.U32 R76, R77 ;  /* 0x0000004d004c7245 */ /* 0x000fe20000201000 */
[----:B------:R-:W-:Y:S01]  /*3fc0*/  HADD2.F32 R79, -RZ, R79.H1_H1 ;  /* 0x3000004fff4f7230 */ /* 0x000fe20000004100 */
[----:B------:R-:W-:Y:S01]  /*3fd0*/  PRMT R78, R129, 0x5410, R78 ;  /* 0x00005410814e7816 */ /* 0x000fe2000000004e */
[----:B------:R-:W-:Y:S01]  /*3fe0*/  @P1 HADD2.F32 R118, -RZ, R31.H1_H1 ;  /* 0x3000001fff761230 */ /* 0x000fe20000004100 */
[----:B------:R-:W-:Y:S01]  /*3ff0*/  PRMT R77, R124, 0x5410, R126 ;  /* 0x000054107c4d7816 */ /* 0x000fe2000000007e */
[----:B------:R-:W-:Y:S01]  /*4000*/  FFMA.FTZ R76, R76, R111, 1.1641532182693481445e-10 ;  /* 0x2f0000004c4c7423 */ /* 0x000fe2000001006f */
[----:B------:R-:W-:-:S04]  /*4010*/  FMUL.FTZ R79, R79, R128 ;  /* 0x000000804f4f7220 */ /* 0x000fc80000410000 */
[----:B------:R-:W-:Y:S02]  /*4020*/  FSETP.GTU.FTZ.AND P5, PT, R76, R127, PT ;  /* 0x0000007f4c00720b */ /* 0x000fe40003fbc000 */
[----:B------:R-:W-:Y:S02]  /*4030*/  PRMT R76, R115, 0x5410, R123 ;  /* 0x00005410734c7816 */ /* 0x000fe4000000007b */
[----:B------:R-:W-:Y:S02]  /*4040*/  FSEL R111, R79, RZ, !P5 ;  /* 0x000000ff4f6f7208 */ /* 0x000fe40006800000 */
[----:B------:R-:W-:-:S03]  /*4050*/  PLOP3.LUT P5, PT, P5, PT, PT, 0x8, 0x80 ;  /* 0x000000000080781c */ /* 0x000fc60002fae170 */
[----:B------:R-:W-:-:S05]  /*4060*/  @P1 FADD.FTZ R111, R118, R111 ;  /* 0x0000006f766f1221 */ /* 0x000fca0000010000 */
[----:B------:R-:W-:-:S04]  /*4070*/  F2FP.F16.F32.PACK_AB R79, RZ, R111 ;  /* 0x0000006fff4f723e */ /* 0x000fc800000000ff */
[----:B------:R-:W-:Y:S01]  /*4080*/  PRMT R79, R125, 0x5410, R79 ;  /* 0x000054107d4f7816 */ /* 0x000fe2000000004f */
[----:B------:R-:W-:Y:S06]  /*4090*/  BRA `(.L_x_4291) ;  /* 0x0000005c00bc7947 */ /* 0x000fec0003800000 */
.L_x_4250:
[----:B------:R-:W-:Y:S01]  /*40a0*/  ISETP.NE.AND P2, PT, R11, 0x1, PT ;  /* 0x000000010b00780c */ /* 0x000fe20003f45270 */
[----:B------:R-:W-:Y:S01]  /*40b0*/  BSSY.RECONVERGENT B1, `(.L_x_4292) ;  /* 0x0000057000017945 */ /* 0x000fe20003800200 */
[C---:B------:R-:W-:Y:S01]  /*40c0*/  IADD3 R131, PT, PT, R117.reuse, -0x56f99767, RZ ;  /* 0xa906689975837810 */ /* 0x040fe20007ffe0ff */
[C---:B------:R-:W-:Y:S01]  /*40d0*/  VIADD R129, R117.reuse, 0x646e171e ;  /* 0x646e171e75817836 */ /* 0x040fe20000000000 */
[----:B------:R-:W-:Y:S01]  /*40e0*/  IADD3 R111, PT, PT, R117, -0x695add53, RZ ;  /* 0x96a522ad756f7810 */ /* 0x000fe20007ffe0ff */
[----:B------:R-:W-:Y:S01]  /*40f0*/  VIADD R127, R116, 0x1715609d ;  /* 0x1715609d747f7836 */ /* 0x000fe20000000000 */
[----:B------:R-:W-:Y:S01]  /*4100*/  MOV R122, R118 ;  /* 0x00000076007a7202 */ /* 0x000fe20000000f00 */
[----:B------:R-:W-:Y:S02]  /*4110*/  IMAD.MOV.U32 R15, RZ, RZ, 0x2 ;  /* 0x00000002ff0f7424 */ /* 0x000fe400078e00ff */
[----:B------:R-:W-:-:S04]  /*4120*/  IMAD.MOV.U32 R13, RZ, RZ, R14 ;  /* 0x000000ffff0d7224 */ /* 0x000fc800078e000e */
        /* <DEDUP_REMOVED lines=11> */
.L_x_4294:
        /* <DEDUP_REMOVED lines=13> */
.L_x_4296:
[----:B------:R-:W-:Y:S05]  /*42b0*/  BSYNC.RECONVERGENT B2 ;  /* 0x0000000000027941 */ /* 0x000fea0003800200 */
.L_x_4295:
        /* <DEDUP_REMOVED lines=18> */
[----:B------:R-:W-:Y:S02]  /*43e0*/  LOP3.LUT R18, R13, R18, R11, 0x96, !PT ;  /* 0x000000120d127212 */ /* 0x000fe400078e960b */
[----:B------:R-:W-:Y:S01]  /*43f0*/  MOV R13, R118 ;  /* 0x00000076000d7202 */ /* 0x000fe20000000f00 */
[----:B------:R-:W-:Y:S02]  /*4400*/  VIADD R9, R117, 0x32370b8f ;  /* 0x32370b8f75097836 */ /* 0x000fe40000000000 */
[----:B------:R-:W-:-:S03]  /*4410*/  IMAD.WIDE.U32 R18, R18, -0x2daee0ad, RZ ;  /* 0xd2511f5312127825 */ /* 0x000fc600078e00ff */
[----:B------:R-:W-:Y:S01]  /*4420*/  LOP3.LUT R9, R9, R14, R17, 0x96, !PT ;  /* 0x0000000e09097212 */ /* 0x000fe200078e9611 */
[----:B------:R-:W-:-:S04]  /*4430*/  VIADD R11, R117, 0xed9eba14 ;  /* 0xed9eba14750b7836 */ /* 0x000fc80000000000 */
        /* <DEDUP_REMOVED lines=15> */
[----:B------:R-:W-:Y:S02]  /*4530*/  VIADD R9, R116, 0x5384540f ;  /* 0x5384540f74097836 */ /* 0x000fe40000000000 */
[----:B------:R-:W-:-:S03]  /*4540*/  IMAD.WIDE.U32 R18, R18, -0x2daee0ad, RZ ;  /* 0xd2511f5312127825 */ /* 0x000fc600078e00ff */
[----:B------:R-:W-:Y:S01]  /*4550*/  LOP3.LUT R16, R9, R16, R15, 0x96, !PT ;  /* 0x0000001009107212 */ /* 0x000fe200078e960f */
[----:B------:R-:W-:Y:S01]  /*4560*/  VIADD R15, R117, 0xdb3d7428 ;  /* 0xdb3d7428750f7836 */ /* 0x000fe20000000000 */
[----:B------:R-:W-:Y:S01]  /*4570*/  LOP3.LUT R10, R11, R10, R19, 0x96, !PT ;  /* 0x0000000a0b0a7212 */ /* 0x000fe200078e9613 */
[----:B------:R-:W-:Y:S02]  /*4580*/  VIADD R9, R116, 0x8ff34781 ;  /* 0x8ff3478174097836 */ /* 0x000fe40000000000 */
        /* <DEDUP_REMOVED lines=9> */
.L_x_4293:
[----:B------:R-:W-:Y:S05]  /*4620*/  BSYNC.RECONVERGENT B1 ;  /* 0x0000000000017941 */ /* 0x000fea0003800200 */
.L_x_4292:
        /* <DEDUP_REMOVED lines=25> */
.L_x_4299:
        /* <DEDUP_REMOVED lines=13> */
.L_x_4301:
[----:B------:R-:W-:Y:S05]  /*4890*/  BSYNC.RECONVERGENT B2 ;  /* 0x0000000000027941 */ /* 0x000fea0003800200 */
.L_x_4300:
        /* <DEDUP_REMOVED lines=9> */
[----:B------:R-:W-:-:S03]  /*4930*/  VIADD R9, R116, 0x3c6ef372 ;  /* 0x3c6ef37274097836 */ /* 0x000fc60000000000 */
        /* <DEDUP_REMOVED lines=45> */
.L_x_4298:
[----:B------:R-:W-:Y:S05]  /*4c10*/  BSYNC.RECONVERGENT B1 ;  /* 0x0000000000017941 */ /* 0x000fea0003800200 */
.L_x_4297:
        /* <DEDUP_REMOVED lines=8> */
[----:B------:R-:W-:Y:S02]  /*4ca0*/  FSEL R16, R15, RZ, !P2 ;  /* 0x000000ff0f107208 */ /* 0x000fe40005000000 */
[----:B------:R-:W-:-:S03]  /*4cb0*/  SEL R15, RZ, 0x1, P2 ;  /* 0x00000001ff0f7807 */ /* 0x000fc60001000000 */
[----:B------:R-:W-:Y:S01]  /*4cc0*/  FADD.FTZ R11, R13, R16 ;  /* 0x000000100d0b7221 */ /* 0x000fe20000010000 */
[----:B------:R-:W-:-:S03]  /*4cd0*/  HFMA2 R16, -RZ, RZ, 0, 1.1920928955078125e-07 ;  /* 0x00000002ff107431 */ /* 0x000fc600000001ff */
[--C-:B------:R-:W-:Y:S01]  /*4ce0*/  @P1 FADD.FTZ R13, R18, R11.reuse ;  /* 0x0000000b120d1221 */ /* 0x100fe20000010000 */
[----:B------:R-:W-:Y:S02]  /*4cf0*/  @!P1 IMAD.MOV.U32 R13, RZ, RZ, R11 ;  /* 0x000000ffff0d9224 */ /* 0x000fe400078e000b */
[----:B------:R-:W-:-:S03]  /*4d00*/  IMAD.MOV.U32 R11, RZ, RZ, R14 ;  /* 0x000000ffff0b7224 */ /* 0x000fc600078e000e */
        /* <DEDUP_REMOVED lines=10> */
.L_x_4304:
        /* <DEDUP_REMOVED lines=13> */
.L_x_4306:
[----:B------:R-:W-:Y:S05]  /*4e80*/  BSYNC.RECONVERGENT B2 ;  /* 0x0000000000027941 */ /* 0x000fea0003800200 */
.L_x_4305:
        /* <DEDUP_REMOVED lines=56> */
.L_x_4303:
[----:B------:R-:W-:Y:S05]  /*5210*/  BSYNC.RECONVERGENT B1 ;  /* 0x0000000000017941 */ /* 0x000fea0003800200 */
.L_x_4302:
[----:B------:R-:W-:Y:S01]  /*5220*/  I2FP.F32.U32 R11, R11 ;  /* 0x0000000b000b7245 */ /* 0x000fe20000201000 */
[----:B------:R-:W-:Y:S01]  /*5230*/  HADD2.F32 R17, -RZ, R76.H1_H1 ;  /* 0x3000004cff117230 */ /* 0x000fe20000004100 */
        /* <DEDUP_REMOVED lines=20> */
.L_x_4309:
        /* <DEDUP_REMOVED lines=13> */
.L_x_4311:
[----:B------:R-:W-:Y:S05]  /*5450*/  BSYNC.RECONVERGENT B2 ;  /* 0x0000000000027941 */ /* 0x000fea0003800200 */
.L_x_4310:
        /* <DEDUP_REMOVED lines=56> */
.L_x_4308:
[----:B------:R-:W-:Y:S05]  /*57e0*/  BSYNC.RECONVERGENT B1 ;  /* 0x0000000000017941 */ /* 0x000fea0003800200 */
.L_x_4307:
        /* <DEDUP_REMOVED lines=10> */
[----:B------:R-:W-:-:S03]  /*5890*/  SEL R16, RZ, 0x1, P2 ;  /* 0x00000001ff107807 */ /* 0x000fc60001000000 */
[----:B------:R-:W-:Y:S01]  /*58a0*/  @P1 FADD.FTZ R27, R18, R11 ;  /* 0x0000000b121b1221 */ /* 0x000fe20000010000 */
[----:B------:R-:W-:Y:S01]  /*58b0*/  @!P1 MOV R27, R11 ;  /* 0x0000000b001b9202 */ /* 0x000fe20000000f00 */
[----:B------:R-:W-:Y:S02]  /*58c0*/  IMAD.MOV.U32 R18, RZ, RZ, 0x2 ;  /* 0x00000002ff127424 */ /* 0x000fe400078e00ff */
[----:B------:R-:W-:Y:S01]  /*58d0*/  IMAD.MOV.U32 R11, RZ, RZ, R14 ;  /* 0x000000ffff0b7224 */ /* 0x000fe200078e000e */
        /* <DEDUP_REMOVED lines=10> */
.L_x_4314:
        /* <DEDUP_REMOVED lines=13> */
.L_x_4316:
[----:B------:R-:W-:Y:S05]  /*5a50*/  BSYNC.RECONVERGENT B2 ;  /* 0x0000000000027941 */ /* 0x000fea0003800200 */
.L_x_4315:
        /* <DEDUP_REMOVED lines=54> */
[----:B------:R-:W-:Y:S02]  /*5dc0*/  IMAD.MOV.U32 R122, RZ, RZ, R18 ;  /* 0x000000ffff7a7224 */ /* 0x000fe400078e0012 */
[----:B------:R-:W-:-:S07]  /*5dd0*/  HFMA2 R18, -RZ, RZ, 0, 0 ;  /* 0x00000000ff127431 */ /* 0x000fce00000001ff */
.L_x_4313:
[----:B------:R-:W-:Y:S05]  /*5de0*/  BSYNC.RECONVERGENT B1 ;  /* 0x0000000000017941 */ /* 0x000fea0003800200 */
.L_x_4312:
        /* <DEDUP_REMOVED lines=22> */
.L_x_4319:
        /* <DEDUP_REMOVED lines=13> */
.L_x_4321:
[----:B------:R-:W-:Y:S05]  /*6020*/  BSYNC.RECONVERGENT B2 ;  /* 0x0000000000027941 */ /* 0x000fea0003800200 */
.L_x_4320:
        /* <DEDUP_REMOVED lines=56> */
.L_x_4318:
[----:B------:R-:W-:Y:S05]  /*63b0*/  BSYNC.RECONVERGENT B1 ;  /* 0x0000000000017941 */ /* 0x000fea0003800200 */
.L_x_4317:
[----:B------:R-:W-:Y:S01]  /*63c0*/  I2FP.F32.U32 R11, R11 ;  /* 0x0000000b000b7245 */ /* 0x000fe20000201000 */
[----:B------:R-:W-:Y:S01]  /*63d0*/  HADD2.F32 R19, -RZ, R33.H0_H0 ;  /* 0x20000021ff137230 */ /* 0x000fe20000004100 */
[----:B------:R-:W-:Y:S01]  /*63e0*/  BSSY.RECONVERGENT B1, `(.L_x_4322) ;  /* 0x000005d000017945 */ /* 0x000fe20003800200 */
[----:B------:R-:W-:Y:S02]  /*63f0*/  @P1 HADD2.F32 R80, -RZ, R29.H0_H0 ;  /* 0x2000001dff501230 */ /* 0x000fe40000004100 */
[----:B------:R-:W-:Y:S01]  /*6400*/  FFMA.FTZ R11, R11, R130, 1.1641532182693481445e-10 ;  /* 0x2f0000000b0b7423 */ /* 0x000fe20000010082 */
[----:B------:R-:W-:-:S04]  /*6410*/  FMUL.FTZ R19, R19, R128 ;  /* 0x0000008013137220 */ /* 0x000fc80000410000 */
[----:B------:R-:W-:-:S04]  /*6420*/  FSETP.GTU.FTZ.AND P2, PT, R11, R22, PT ;  /* 0x000000160b00720b */ /* 0x000fc80003f5c000 */
[----:B------:R-:W-:-:S05]  /*6430*/  FSEL R18, R19, RZ, !P2 ;  /* 0x000000ff13127208 */ /* 0x000fca0005000000 */
[----:B------:R-:W-:Y:S01]  /*6440*/  FADD.FTZ R11, R17, R18 ;  /* 0x00000012110b7221 */ /* 0x000fe20000010000 */
[----:B------:R-:W-:Y:S01]  /*6450*/  SEL R17, RZ, 0x1, P2 ;  /* 0x00000001ff117807 */ /* 0x000fe20001000000 */
[----:B------:R-:W-:Y:S01]  /*6460*/  IMAD.MOV.U32 R18, RZ, RZ, 0x2 ;  /* 0x00000002ff127424 */ /* 0x000fe200078e00ff */
[----:B------:R-:W-:Y:S01]  /*6470*/  ISETP.NE.AND P2, PT, R20, 0x1, PT ;  /* 0x000000011400780c */ /* 0x000fe20003f45270 */
[--C-:B------:R-:W-:Y:S01]  /*6480*/  @P1 FADD.FTZ R80, R80, R11.reuse ;  /* 0x0000000b50501221 */ /* 0x100fe20000010000 */
[----:B------:R-:W-:Y:S01]  /*6490*/  @!P1 IMAD.MOV.U32 R80, RZ, RZ, R11 ;  /* 0x000000ffff509224 */ /* 0x000fe200078e000b */
[----:B------:R-:W-:-:S04]  /*64a0*/  MOV R11, R14 ;  /* 0x0000000e000b7202 */ /* 0x000fc80000000f00 */
        /* <DEDUP_REMOVED lines=10> */
.L_x_4324:
        /* <DEDUP_REMOVED lines=13> */
.L_x_4326:
[----:B------:R-:W-:Y:S05]  /*6620*/  BSYNC.RECONVERGENT B2 ;  /* 0x0000000000027941 */ /* 0x000fea0003800200 */
.L_x_4325:
        /* <DEDUP_REMOVED lines=56> */
.L_x_4323:
[----:B------:R-:W-:Y:S05]  /*69b0*/  BSYNC.RECONVERGENT B1 ;  /* 0x0000000000017941 */ /* 0x000fea0003800200 */
.L_x_4322:
        /* <DEDUP_REMOVED lines=22> */
.L_x_4329:
        /* <DEDUP_REMOVED lines=13> */
.L_x_4331:
[----:B------:R-:W-:Y:S05]  /*6bf0*/  BSYNC.RECONVERGENT B2 ;  /* 0x0000000000027941 */ /* 0x000fea0003800200 */
.L_x_4330:
        /* <DEDUP_REMOVED lines=56> */
.L_x_4328:
[----:B------:R-:W-:Y:S05]  /*6f80*/  BSYNC.RECONVERGENT B1 ;  /* 0x0000000000017941 */ /* 0x000fea0003800200 */
.L_x_4327:
[----:B------:R-:W-:Y:S01]  /*6f90*/  I2FP.F32.U32 R11, R11 ;  /* 0x0000000b000b7245 */ /* 0x000fe20000201000 */
[----:B------:R-:W-:Y:S01]  /*6fa0*/  HADD2.F32 R19, -RZ, R33.H1_H1 ;  /* 0x30000021ff137230 */ /* 0x000fe20000004100 */
[----:B------:R-:W-:Y:S01]  /*6fb0*/  BSSY.RECONVERGENT B1, `(.L_x_4332) ;  /* 0x000005d000017945 */ /* 0x000fe20003800200 */
[----:B------:R-:W-:Y:S02]  /*6fc0*/  @P1 HADD2.F32 R92, -RZ, R29.H1_H1 ;  /* 0x3000001dff5c1230 */ /* 0x000fe40000004100 */
[----:B------:R-:W-:Y:S01]  /*6fd0*/  FFMA.FTZ R11, R11, R130, 1.1641532182693481445e-10 ;  /* 0x2f0000000b0b7423 */ /* 0x000fe20000010082 */
[----:B------:R-:W-:-:S04]  /*6fe0*/  FMUL.FTZ R19, R19, R128 ;  /* 0x0000008013137220 */ /* 0x000fc80000410000 */
[----:B------:R-:W-:Y:S01]  /*6ff0*/  FSETP.GTU.FTZ.AND P2, PT, R11, R22, PT ;  /* 0x000000160b00720b */ /* 0x000fe20003f5c000 */
[----:B------:R-:W-:-:S03]  /*7000*/  IMAD.MOV.U32 R11, RZ, RZ, R14 ;  /* 0x000000ffff0b7224 */ /* 0x000fc600078e000e */
[----:B------:R-:W-:Y:S02]  /*7010*/  FSEL R20, R19, RZ, !P2 ;  /* 0x000000ff13147208 */ /* 0x000fe40005000000 */
[----:B------:R-:W-:Y:S02]  /*7020*/  SEL R18, RZ, 0x1, P2 ;  /* 0x00000001ff127807 */ /* 0x000fe40001000000 */
[----:B------:R-:W-:Y:S01]  /*7030*/  ISETP.NE.AND P2, PT, R21, 0x1, PT ;  /* 0x000000011500780c */ /* 0x000fe20003f45270 */
[----:B------:R-:W-:Y:S01]  /*7040*/  FADD.FTZ R91, R91, R20 ;  /* 0x000000145b5b7221 */ /* 0x000fe20000010000 */
[----:B------:R-:W-:-:S03]  /*7050*/  HFMA2 R20, -RZ, RZ, 0, 1.1920928955078125e-07 ;  /* 0x00000002ff147431 */ /* 0x000fc600000001ff */
        /* <DEDUP_REMOVED lines=12> */
.L_x_4334:
        /* <DEDUP_REMOVED lines=13> */
.L_x_4336:
[----:B------:R-:W-:Y:S05]  /*71f0*/  BSYNC.RECONVERGENT B2 ;  /* 0x0000000000027941 */ /* 0x000fea0003800200 */
.L_x_4335:
        /* <DEDUP_REMOVED lines=56> */
.L_x_4333:
[----:B------:R-:W-:Y:S05]  /*7580*/  BSYNC.RECONVERGENT B1 ;  /* 0x0000000000017941 */ /* 0x000fea0003800200 */
.L_x_4332:
        /* <DEDUP_REMOVED lines=20> */
.L_x_4339:
        /* <DEDUP_REMOVED lines=13> */
.L_x_4341:
[----:B------:R-:W-:Y:S05]  /*77a0*/  BSYNC.RECONVERGENT B2 ;  /* 0x0000000000027941 */ /* 0x000fea0003800200 */
.L_x_4340:
        /* <DEDUP_REMOVED lines=56> */
.L_x_4338:
[----:B------:R-:W-:Y:S05]  /*7b30*/  BSYNC.RECONVERGENT B1 ;  /* 0x0000000000017941 */ /* 0x000fea0003800200 */
.L_x_4337:
[----:B------:R-:W-:Y:S01]  /*7b40*/  I2FP.F32.U32 R11, R21 ;  /* 0x00000015000b7245 */ /* 0x000fe20000201000 */
[----:B------:R-:W-:Y:S01]  /*7b50*/  HADD2.F32 R21, -RZ, R34.H0_H0 ;  /* 0x20000022ff157230 */ /* 0x000fe20000004100 */
[----:B------:R-:W-:Y:S01]  /*7b60*/  BSSY.RECONVERGENT B1, `(.L_x_4342) ;  /* 0x000005e000017945 */ /* 0x000fe20003800200 */
[----:B------:R-:W-:Y:S02]  /*7b70*/  @P1 HADD2.F32 R76, -RZ, R30.H0_H0 ;  /* 0x2000001eff4c1230 */ /* 0x000fe40000004100 */
[----:B------:R-:W-:Y:S01]  /*7b80*/  FFMA.FTZ R11, R11, R130, 1.1641532182693481445e-10 ;  /* 0x2f0000000b0b7423 */ /* 0x000fe20000010082 */
[----:B------:R-:W-:-:S04]  /*7b90*/  FMUL.FTZ R21, R21, R128 ;  /* 0x0000008015157220 */ /* 0x000fc80000410000 */
[----:B------:R-:W-:-:S04]  /*7ba0*/  FSETP.GTU.FTZ.AND P3, PT, R11, R22, PT ;  /* 0x000000160b00720b */ /* 0x000fc80003f7c000 */
[----:B------:R-:W-:Y:S01]  /*7bb0*/  FSEL R20, R21, RZ, !P3 ;  /* 0x000000ff15147208 */ /* 0x000fe20005800000 */
[----:B------:R-:W-:Y:S01]  /*7bc0*/  IMAD.MOV.U32 R21, RZ, RZ, R14 ;  /* 0x000000ffff157224 */ /* 0x000fe200078e000e */
[----:B------:R-:W-:Y:S02]  /*7bd0*/  SEL R11, RZ, 0x1, P3 ;  /* 0x00000001ff0b7807 */ /* 0x000fe40001800000 */
[----:B------:R-:W-:Y:S01]  /*7be0*/  ISETP.NE.AND P3, PT, R77, 0x1, PT ;  /* 0x000000014d00780c */ /* 0x000fe20003f65270 */
[----:B------:R-:W-:Y:S01]  /*7bf0*/  FADD.FTZ R19, R19, R20 ;  /* 0x0000001413137221 */ /* 0x000fe20000010000 */
[----:B------:R-:W-:-:S03]  /*7c00*/  IMAD.MOV.U32 R20, RZ, RZ, 0x2 ;  /* 0x00000002ff147424 */ /* 0x000fc600078e00ff */
[--C-:B------:R-:W-:Y:S01]  /*7c10*/  @P1 FADD.FTZ R91, R76, R19.reuse ;  /* 0x000000134c5b1221 */ /* 0x100fe20000010000 */
[----:B------:R-:W-:Y:S02]  /*7c20*/  @!P1 MOV R91, R19 ;  /* 0x00000013005b9202 */ /* 0x000fe40000000f00 */
[----:B------:R-:W-:Y:S02]  /*7c30*/  PRMT R19, R11, 0x7610, R19 ;  /* 0x000076100b137816 */ /* 0x000fe40000000013 */
        /* <DEDUP_REMOVED lines=10> */
.L_x_4344:
        /* <DEDUP_REMOVED lines=13> */
.L_x_4346:
[----:B------:R-:W-:Y:S05]  /*7db0*/  BSYNC.RECONVERGENT B2 ;  /* 0x0000000000027941 */ /* 0x000fea0003800200 */
.L_x_4345:
        /* <DEDUP_REMOVED lines=54> */
[----:B------:R-:W-:Y:S02]  /*8120*/  IMAD.MOV.U32 R122, RZ, RZ, R20 ;  /* 0x000000ffff7a7224 */ /* 0x000fe400078e0014 */
[----:B------:R-:W-:-:S07]  /*8130*/  HFMA2 R20, -RZ, RZ, 0, 0 ;  /* 0x00000000ff147431 */ /* 0x000fce00000001ff */
.L_x_4343:
[----:B------:R-:W-:Y:S05]  /*8140*/  BSYNC.RECONVERGENT B1 ;  /* 0x0000000000017941 */ /* 0x000fea0003800200 */
.L_x_4342:
        /* <DEDUP_REMOVED lines=20> */
.L_x_4349:
        /* <DEDUP_REMOVED lines=13> */
.L_x_4351:
[----:B------:R-:W-:Y:S05]  /*8360*/  BSYNC.RECONVERGENT B2 ;  /* 0x0000000000027941 */ /* 0x000fea0003800200 */
.L_x_4350:
        /* <DEDUP_REMOVED lines=53> */
[----:B------:R-:W-:Y:S02]  /*86c0*/  HFMA2 R76, -RZ, RZ, 0, 0 ;  /* 0x00000000ff4c7431 */ /* 0x000fe400000001ff */
[----:B------:R-:W-:Y:S02]  /*86d0*/  IMAD.MOV.U32 R21, RZ, RZ, R122 ;  /* 0x000000ffff157224 */ /* 0x000fe400078e007a */
[----:B------:R-:W-:-:S07]  /*86e0*/  IMAD.MOV.U32 R122, RZ, RZ, R20 ;  /* 0x000000ffff7a7224 */ /* 0x000fce00078e0014 */
.L_x_4348:
[----:B------:R-:W-:Y:S05]  /*86f0*/  BSYNC.RECONVERGENT B1 ;  /* 0x0000000000017941 */ /* 0x000fea0003800200 */
.L_x_4347:
[----:B------:R-:W-:Y:S01]  /*8700*/  I2FP.F32.U32 R11, R21 ;  /* 0x00000015000b7245 */ /* 0x000fe20000201000 */
[----:B------:R-:W-:Y:S01]  /*8710*/  HADD2.F32 R21, -RZ, R34.H1_H1 ;  /* 0x30000022ff157230 */ /* 0x000fe20000004100 */
[----:B------:R-:W-:Y:S01]  /*8720*/  BSSY.RECONVERGENT B1, `(.L_x_4352) ;  /* 0x000005d000017945 */ /* 0x000fe20003800200 */
[----:B------:R-:W-:Y:S02]  /*8730*/  IMAD.MOV.U32 R99, RZ, RZ, 0x2 ;  /* 0x00000002ff637424 */ /* 0x000fe400078e00ff */
[----:B------:R-:W-:Y:S01]  /*8740*/  FFMA.FTZ R11, R11, R130, 1.1641532182693481445e-10 ;  /* 0x2f0000000b0b7423 */ /* 0x000fe20000010082 */
[----:B------:R-:W-:-:S04]  /*8750*/  FMUL.FTZ R21, R21, R128 ;  /* 0x0000008015157220 */ /* 0x000fc80000410000 */
[----:B------:R-:W-:Y:S01]  /*8760*/  FSETP.GTU.FTZ.AND P4, PT, R11, R22, PT ;  /* 0x000000160b00720b */ /* 0x000fe20003f9c000 */
[----:B------:R-:W-:-:S03]  /*8770*/  @P1 HADD2.F32 R11, -RZ, R30.H1_H1 ;  /* 0x3000001eff0b1230 */ /* 0x000fc60000004100 */
        /* <DEDUP_REMOVED lines=17> */
.L_x_4354:
        /* <DEDUP_REMOVED lines=13> */
.L_x_4356:
[----:B------:R-:W-:Y:S05]  /*8960*/  BSYNC.RECONVERGENT B2 ;  /* 0x0000000000027941 */ /* 0x000fea0003800200 */
.L_x_4355:
        /* <DEDUP_REMOVED lines=56> */
.L_x_4353:
[----:B------:R-:W-:Y:S05]  /*8cf0*/  BSYNC.RECONVERGENT B1 ;  /* 0x0000000000017941 */ /* 0x000fea0003800200 */
.L_x_4352:
        /* <DEDUP_REMOVED lines=20> */
.L_x_4359:
        /* <DEDUP_REMOVED lines=13> */
.L_x_4361:
[----:B------:R-:W-:Y:S05]  /*8f10*/  BSYNC.RECONVERGENT B2 ;  /* 0x0000000000027941 */ /* 0x000fea0003800200 */
.L_x_4360:
        /* <DEDUP_REMOVED lines=56> */
.L_x_4358:
[----:B------:R-:W-:Y:S05]  /*92a0*/  BSYNC.RECONVERGENT B1 ;  /* 0x0000000000017941 */ /* 0x000fea0003800200 */
.L_x_4357:
        /* <DEDUP_REMOVED lines=12> */
[----:B------:R-:W-:-:S03]  /*9370*/  HFMA2 R76, -RZ, RZ, 0, 1.1920928955078125e-07 ;  /* 0x00000002ff4c7431 */ /* 0x000fc600000001ff */
[--C-:B------:R-:W-:Y:S01]  /*9380*/  @P1 FADD.FTZ R99, R118, R21.reuse ;  /* 0x0000001576631221 */ /* 0x100fe20000010000 */
[--C-:B------:R-:W-:Y:S01]  /*9390*/  @!P1 IMAD.MOV.U32 R99, RZ, RZ, R21.reuse ;  /* 0x000000ffff639224 */ /* 0x100fe200078e0015 */
[----:B------:R-:W-:-:S04]  /*93a0*/  PRMT R21, R11, 0x7610, R21 ;  /* 0x000076100b157816 */ /* 0x000fc80000000015 */
        /* <DEDUP_REMOVED lines=10> */
.L_x_4364:
        /* <DEDUP_REMOVED lines=13> */
.L_x_4366:
[----:B------:R-:W-:Y:S05]  /*9520*/  BSYNC.RECONVERGENT B2 ;  /* 0x0000000000027941 */ /* 0x000fea0003800200 */
.L_x_4365:
        /* <DEDUP_REMOVED lines=52> */
[----:B------:R-:W-:Y:S02]  /*9870*/  LOP3.LUT R9, R111, R118, R77, 0x96, !PT ;  /* 0x000000766f097212 */ /* 0x000fe400078e964d */
[----:B------:R-:W-:Y:S01]  /*9880*/  MOV R77, R122 ;  /* 0x0000007a004d7202 */ /* 0x000fe20000000f00 */
[----:B------:R-:W-:Y:S02]  /*9890*/  IMAD.MOV.U32 R122, RZ, RZ, R76 ;  /* 0x000000ffff7a7224 */ /* 0x000fe400078e004c */
[----:B------:R-:W-:-:S07]  /*98a0*/  IMAD.MOV.U32 R76, RZ, RZ, RZ ;  /* 0x000000ffff4c7224 */ /* 0x000fce00078e00ff */
.L_x_4363:
[----:B------:R-:W-:Y:S05]  /*98b0*/  BSYNC.RECONVERGENT B1 ;  /* 0x0000000000017941 */ /* 0x000fea0003800200 */
.L_x_4362:
[----:B------:R-:W-:Y:S01]  /*98c0*/  I2FP.F32.U32 R11, R77 ;  /* 0x0000004d000b7245 */ /* 0x000fe20000201000 */
[----:B------:R-:W-:Y:S01]  /*98d0*/  HADD2.F32 R79, -RZ, R79.H1_H1 ;  /* 0x3000004fff4f7230 */ /* 0x000fe20000004100 */
        /* <DEDUP_REMOVED lines=18> */
.L_x_4369:
        /* <DEDUP_REMOVED lines=15> */
.L_x_4371:
[----:B------:R-:W-:Y:S05]  /*9af0*/  BSYNC.RECONVERGENT B2 ;  /* 0x0000000000027941 */ /* 0x000fea0003800200 */
.L_x_4370:
        /* <DEDUP_REMOVED lines=40> */
[----:B------:R-:W-:Y:S02]  /*9d80*/  VIADD R9, R117, 0x1fd5c5a3 ;  /* 0x1fd5c5a375097836 */ /* 0x000fe40000000000 */
[----:B------:R-:W-:Y:S02]  /*9d90*/  IMAD.MOV.U32 R11, RZ, RZ, RZ ;  /* 0x000000ffff0b7224 */ /* 0x000fe400078e00ff */
[----:B------:R-:W-:Y:S01]  /*9da0*/  IMAD.WIDE.U32 R118, R119, -0x2daee0ad, RZ ;  /* 0xd2511f5377767825 */ /* 0x000fe200078e00ff */
        /* <DEDUP_REMOVED lines=10> */
[----:B------:R-:W-:Y:S02]  /*9e50*/  LOP3.LUT R9, R111, R118, R77, 0x96, !PT ;  /* 0x000000766f097212 */ /* 0x000fe400078e964d */
[----:B------:R-:W-:Y:S01]  /*9e60*/  MOV R118, R122 ;  /* 0x0000007a00767202 */ /* 0x000fe20000000f00 */
[----:B------:R-:W-:-:S07]  /*9e70*/  IMAD.MOV.U32 R122, RZ, RZ, R76 ;  /* 0x000000ffff7a7224 */ /* 0x000fce00078e004c */
.L_x_4368:
[----:B------:R-:W-:Y:S05]  /*9e80*/  BSYNC.RECONVERGENT B1 ;  /* 0x0000000000017941 */ /* 0x000fea0003800200 */
.L_x_4367:
        /* <DEDUP_REMOVED lines=9> */
[----:B------:R-:W-:-:S03]  /*9f20*/  SEL R22, RZ, 0x1, P6 ;  /* 0x00000001ff167807 */ /* 0x000fc60003000000 */
[----:B------:R-:W-:Y:S01]  /*9f30*/  FADD.FTZ R79, R79, R76 ;  /* 0x0000004c4f4f7221 */ /* 0x000fe20000010000 */
[----:B------:R-:W-:-:S03]  /*9f40*/  PRMT R76, R115, 0x5410, R123 ;  /* 0x00005410734c7816 */ /* 0x000fc6000000007b */
[----:B------:R-:W-:Y:S01]  /*9f50*/  @P1 FADD.FTZ R111, R118, R79 ;  /* 0x0000004f766f1221 */ /* 0x000fe20000010000 */
[----:B------:R-:W-:-:S04]  /*9f60*/  @!P1 MOV R111, R79 ;  /* 0x0000004f006f9202 */ /* 0x000fc80000000f00 */
[----:B------:R-:W-:-:S04]  /*9f70*/  F2FP.F16.F32.PACK_AB R79, RZ, R111 ;  /* 0x0000006fff4f723e */ /* 0x000fc800000000ff */
[----:B------:R-:W-:-:S07]  /*9f80*/  PRMT R79, R125, 0x5410, R79 ;  /* 0x000054107d4f7816 */ /* 0x000fce000000004f */
.L_x_4291:
        /* <DEDUP_REMOVED lines=43> */
.L_x_4372:
[----:B0-----:R-:W-:Y:S01]  /*a240*/  IMAD.MOV.U32 R118, RZ, RZ, R122 ;  /* 0x000000ffff767224 */ /* 0x001fe200078e007a */
[----:B------:R-:W-:-:S07]  /*a250*/  IADD3 R115, PT, PT, R114, 0x20, RZ ;  /* 0x0000002072737810 */ /* 0x000fce0007ffe0ff */
.L_x_4249:
[----:B------:R-:W-:Y:S05]  /*a260*/  BSYNC.RECONVERGENT B0 ;  /* 0x0000000000007941 */ /* 0x000fea0003800200 */
.L_x_4248:
        /* <DEDUP_REMOVED lines=23> */
[----:B------:R-:W-:Y:S01]  /*a3e0*/  VIADD R129, R117, 0x646e171e ;  /* 0x646e171e75817836 */ /* 0x000fe20000000000 */
[----:B0-----:R-:W-:Y:S01]  /*a3f0*/  MOV R122, R118 ;  /* 0x00000076007a7202 */ /* 0x001fe20000000f00 */
        /* <DEDUP_REMOVED lines=13> */
.L_x_4378:
        /* <DEDUP_REMOVED lines=13> */
.L_x_4380:
[----:B------:R-:W-:Y:S05]  /*a5a0*/  BSYNC.RECONVERGENT B2 ;  /* 0x0000000000027941 */ /* 0x000fea0003800200 */
.L_x_4379:
        /* <DEDUP_REMOVED lines=54> */
[----:B------:R-:W-:-:S07]  /*a910*/  IMAD.MOV.U32 R16, RZ, RZ, RZ ;  /* 0x000000ffff107224 */ /* 0x000fce00078e00ff */
.L_x_4377:
[----:B------:R-:W-:Y:S05]  /*a920*/  BSYNC.RECONVERGENT B1 ;  /* 0x0000000000017941 */ /* 0x000fea0003800200 */
.L_x_4376:
        /* <DEDUP_REMOVED lines=25> */
.L_x_4383:
        /* <DEDUP_REMOVED lines=13> */
.L_x_4385:
[----:B------:R-:W-:Y:S05]  /*ab90*/  BSYNC.RECONVERGENT B2 ;  /* 0x0000000000027941 */ /* 0x000fea0003800200 */
.L_x_4384:
        /* <DEDUP_REMOVED lines=52> */
[----:B------:R-:W-:-:S04]  /*aee0*/  LOP3.LUT R10, R9, R20, R15, 0x96, !PT ;  /* 0x00000014090a7212 */ /* 0x000fc800078e960f */
[----:B------:R-:W-:Y:S01]  /*aef0*/  LOP3.LUT R9, R11, R16, R19, 0x96, !PT ;  /* 0x000000100b097212 */ /* 0x000fe200078e9613 */
[----:B------:R-:W-:Y:S02]  /*af00*/  IMAD.MOV.U32 R11, RZ, RZ, R122 ;  /* 0x000000ffff0b7224 */ /* 0x000fe400078e007a */
[----:B------:R-:W-:-:S07]  /*af10*/  IMAD.MOV.U32 R122, RZ, RZ, R18 ;  /* 0x000000ffff7a7224 */ /* 0x000fce00078e0012 */
.L_x_4382:
[----:B------:R-:W-:Y:S05]  /*af20*/  BSYNC.RECONVERGENT B1 ;  /* 0x0000000000017941 */ /* 0x000fea0003800200 */
.L_x_4381:
        /* <DEDUP_REMOVED lines=12> */
[----:B------:R-:W-:-:S03]  /*aff0*/  MOV R11, R14 ;  /* 0x0000000e000b7202 */ /* 0x000fc60000000f00 */
[--C-:B------:R-:W-:Y:S01]  /*b000*/  @P1 FADD.FTZ R23, R23, R22.reuse ;  /* 0x0000001617171221 */ /* 0x100fe20000010000 */
[----:B------:R-:W-:-:S05]  /*b010*/  @!P1 IMAD.MOV.U32 R23, RZ, RZ, R22 ;  /* 0x000000ffff179224 */ /* 0x000fca00078e0016 */
        /* <DEDUP_REMOVED lines=10> */
.L_x_4388:
        /* <DEDUP_REMOVED lines=13> */
.L_x_4390:
[----:B------:R-:W-:Y:S05]  /*b190*/  BSYNC.RECONVERGENT B2 ;  /* 0x0000000000027941 */ /* 0x000fea0003800200 */
.L_x_4389:
        /* <DEDUP_REMOVED lines=57> */
.L_x_4387:
[----:B------:R-:W-:Y:S05]  /*b530*/  BSYNC.RECONVERGENT B1 ;  /* 0x0000000000017941 */ /* 0x000fea0003800200 */
.L_x_4386:
        /* <DEDUP_REMOVED lines=22> */
.L_x_4393:
        /* <DEDUP_REMOVED lines=13> */
.L_x_4395:
[----:B------:R-:W-:Y:S05]  /*b770*/  BSYNC.RECONVERGENT B2 ;  /* 0x0000000000027941 */ /* 0x000fea0003800200 */
.L_x_4394:
        /* <DEDUP_REMOVED lines=57> */
.L_x_4392:
[----:B------:R-:W-:Y:S05]  /*bb10*/  BSYNC.RECONVERGENT B1 ;  /* 0x0000000000017941 */ /* 0x000fea0003800200 */
.L_x_4391:
        /* <DEDUP_REMOVED lines=25> */
.L_x_4398:
        /* <DEDUP_REMOVED lines=13> */
.L_x_4400:
[----:B------:R-:W-:Y:S05]  /*bd80*/  BSYNC.RECONVERGENT B2 ;  /* 0x0000000000027941 */ /* 0x000fea0003800200 */
.L_x_4399:
        /* <DEDUP_REMOVED lines=57> */
.L_x_4397:
[----:B------:R-:W-:Y:S05]  /*c120*/  BSYNC.RECONVERGENT B1 ;  /* 0x0000000000017941 */ /* 0x000fea0003800200 */
.L_x_4396:
        /* <DEDUP_REMOVED lines=22> */
.L_x_4403:
        /* <DEDUP_REMOVED lines=13> */
.L_x_4405:
[----:B------:R-:W-:Y:S05]  /*c360*/  BSYNC.RECONVERGENT B2 ;  /* 0x0000000000027941 */ /* 0x000fea0003800200 */
.L_x_4404:
        /* <DEDUP_REMOVED lines=57> */
.L_x_4402:
[----:B------:R-:W-:Y:S05]  /*c700*/  BSYNC.RECONVERGENT B1 ;  /* 0x0000000000017941 */ /* 0x000fea0003800200 */
.L_x_4401:
[----:B------:R-:W-:Y:S01]  /*c710*/  I2FP.F32.U32 R11, R11 ;  /* 0x0000000b000b7245 */ /* 0x000fe20000201000 */
[----:B------:R-:W-:Y:S01]  /*c720*/  HADD2.F32 R19, -RZ, R33.H0_H0 ;  /* 0x20000021ff137230 */ /* 0x000fe20000004100 */
[----:B------:R-:W-:Y:S01]  /*c730*/  BSSY.RECONVERGENT B1, `(.L_x_4406) ;  /* 0x000005f000017945 */ /* 0x000fe20003800200 */
[----:B------:R-:W-:Y:S02]  /*c740*/  @P1 HADD2.F32 R82, -RZ, R29.H0_H0 ;  /* 0x2000001dff521230 */ /* 0x000fe40000004100 */
[----:B------:R-:W-:Y:S01]  /*c750*/  FFMA.FTZ R11, R11, R110, 1.1641532182693481445e-10 ;  /* 0x2f0000000b0b7423 */ /* 0x000fe2000001006e */
[----:B------:R-:W-:Y:S01]  /*c760*/  FMUL.FTZ R18, R19, R128 ;  /* 0x0000008013127220 */ /* 0x000fe20000410000 */
[----:B------:R-:W-:-:S03]  /*c770*/  MOV R19, R14 ;  /* 0x0000000e00137202 */ /* 0x000fc60000000f00 */
        /* <DEDUP_REMOVED lines=19> */
.L_x_4408:
        /* <DEDUP_REMOVED lines=13> */
.L_x_4410:
[----:B------:R-:W-:Y:S05]  /*c980*/  BSYNC.RECONVERGENT B2 ;  /* 0x0000000000027941 */ /* 0x000fea0003800200 */
.L_x_4409:
        /* <DEDUP_REMOVED lines=57> */
.L_x_4407:
[----:B------:R-:W-:Y:S05]  /*cd20*/  BSYNC.RECONVERGENT B1 ;  /* 0x0000000000017941 */ /* 0x000fea0003800200 */
.L_x_4406:
        /* <DEDUP_REMOVED lines=22> */
.L_x_4413:
        /* <DEDUP_REMOVED lines=13> */
.L_x_4415:
[----:B------:R-:W-:Y:S05]  /*cf60*/  BSYNC.RECONVERGENT B2 ;  /* 0x0000000000027941 */ /* 0x000fea0003800200 */
.L_x_4414:
        /* <DEDUP_REMOVED lines=57> */
.L_x_4412:
[----:B------:R-:W-:Y:S05]  /*d300*/  BSYNC.RECONVERGENT B1 ;  /* 0x0000000000017941 */ /* 0x000fea0003800200 */
.L_x_4411:
[----:B------:R-:W-:Y:S01]  /*d310*/  I2FP.F32.U32 R11, R19 ;  /* 0x00000013000b7245 */ /* 0x000fe20000201000 */
[----:B------:R-:W-:Y:S01]  /*d320*/  HADD2.F32 R19, -RZ, R33.H1_H1 ;  /* 0x30000021ff137230 */ /* 0x000fe20000004100 */
[----:B------:R-:W-:Y:S01]  /*d330*/  BSSY.RECONVERGENT B1, `(.L_x_4416) ;  /* 0x000005e000017945 */ /* 0x000fe20003800200 */
[----:B------:R-:W-:Y:S02]  /*d340*/  @P1 HADD2.F32 R90, -RZ, R29.H1_H1 ;  /* 0x3000001dff5a1230 */ /* 0x000fe40000004100 */
[----:B------:R-:W-:Y:S01]  /*d350*/  FFMA.FTZ R11, R11, R110, 1.1641532182693481445e-10 ;  /* 0x2f0000000b0b7423 */ /* 0x000fe2000001006e */
[----:B------:R-:W-:-:S04]  /*d360*/  FMUL.FTZ R19, R19, R128 ;  /* 0x0000008013137220 */ /* 0x000fc80000410000 */
[----:B------:R-:W-:Y:S02]  /*d370*/  FSETP.GTU.FTZ.AND P2, PT, R11, R130, PT ;  /* 0x000000820b00720b */ /* 0x000fe40003f5c000 */
[----:B------:R-:W-:Y:S02]  /*d380*/  MOV R11, R14 ;  /* 0x0000000e000b7202 */ /* 0x000fe40000000f00 */
[----:B------:R-:W-:Y:S02]  /*d390*/  FSEL R20, R19, RZ, !P2 ;  /* 0x000000ff13147208 */ /* 0x000fe40005000000 */
[----:B------:R-:W-:Y:S02]  /*d3a0*/  SEL R18, RZ, 0x1, P2 ;  /* 0x00000001ff127807 */ /* 0x000fe40001000000 */
[----:B------:R-:W-:Y:S01]  /*d3b0*/  ISETP.NE.AND P2, PT, R21, 0x1, PT ;  /* 0x000000011500780c */ /* 0x000fe20003f45270 */
[----:B------:R-:W-:Y:S01]  /*d3c0*/  FADD.FTZ R89, R89, R20 ;  /* 0x0000001459597221 */ /* 0x000fe20000010000 */
[----:B------:R-:W-:-:S03]  /*d3d0*/  IMAD.MOV.U32 R20, RZ, RZ, 0x2 ;  /* 0x00000002ff147424 */ /* 0x000fc600078e00ff */
        /* <DEDUP_REMOVED lines=12> */
.L_x_4418:
        /* <DEDUP_REMOVED lines=13> */
.L_x_4420:
[----:B------:R-:W-:Y:S05]  /*d570*/  BSYNC.RECONVERGENT B2 ;  /* 0x0000000000027941 */ /* 0x000fea0003800200 */
.L_x_4419:
        /* <DEDUP_REMOVED lines=57> */
.L_x_4417:
[----:B------:R-:W-:Y:S05]  /*d910*/  BSYNC.RECONVERGENT B1 ;  /* 0x0000000000017941 */ /* 0x000fea0003800200 */
.L_x_4416:
        /* <DEDUP_REMOVED lines=20> */
.L_x_4423:
        /* <DEDUP_REMOVED lines=13> */
.L_x_4425:
[----:B------:R-:W-:Y:S05]  /*db30*/  BSYNC.RECONVERGENT B2 ;  /* 0x0000000000027941 */ /* 0x000fea0003800200 */
.L_x_4424:
        /* <DEDUP_REMOVED lines=57> */
.L_x_4422:
[----:B------:R-:W-:Y:S05]  /*ded0*/  BSYNC.RECONVERGENT B1 ;  /* 0x0000000000017941 */ /* 0x000fea0003800200 */
.L_x_4421:
        /* <DEDUP_REMOVED lines=26> */
.L_x_4428:
        /* <DEDUP_REMOVED lines=13> */
.L_x_4430:
[----:B------:R-:W-:Y:S05]  /*e150*/  BSYNC.RECONVERGENT B2 ;  /* 0x0000000000027941 */ /* 0x000fea0003800200 */
.L_x_4429:
        /* <DEDUP_REMOVED lines=57> */
.L_x_4427:
[----:B------:R-:W-:Y:S05]  /*e4f0*/  BSYNC.RECONVERGENT B1 ;  /* 0x0000000000017941 */ /* 0x000fea0003800200 */
.L_x_4426:
        /* <DEDUP_REMOVED lines=20> */
.L_x_4433:
        /* <DEDUP_REMOVED lines=13> */
.L_x_4435:
[----:B------:R-:W-:Y:S05]  /*e710*/  BSYNC.RECONVERGENT B2 ;  /* 0x0000000000027941 */ /* 0x000fea0003800200 */
.L_x_4434:
        /* <DEDUP_REMOVED lines=57> */
.L_x_4432:
[----:B------:R-:W-:Y:S05]  /*eab0*/  BSYNC.RECONVERGENT B1 ;  /* 0x0000000000017941 */ /* 0x000fea0003800200 */
.L_x_4431:
        /* <DEDUP_REMOVED lines=25> */
.L_x_4438:
        /* <DEDUP_REMOVED lines=13> */
.L_x_4440:
[----:B------:R-:W-:Y:S05]  /*ed20*/  BSYNC.RECONVERGENT B2 ;  /* 0x0000000000027941 */ /* 0x000fea0003800200 */
.L_x_4439:
        /* <DEDUP_REMOVED lines=57> */
.L_x_4437:
[----:B------:R-:W-:Y:S05]  /*f0c0*/  BSYNC.RECONVERGENT B1 ;  /* 0x0000000000017941 */ /* 0x000fea0003800200 */
.L_x_4436:
        /* <DEDUP_REMOVED lines=20> */
.L_x_4443:
        /* <DEDUP_REMOVED lines=13> */
.L_x_4445:
[----:B------:R-:W-:Y:S05]  /*f2e0*/  BSYNC.RECONVERGENT B2 ;  /* 0x0000000000027941 */ /* 0x000fea0003800200 */
.L_x_4444:
        /* <DEDUP_REMOVED lines=57> */
.L_x_4442:
[----:B------:R-:W-:Y:S05]  /*f680*/  BSYNC.RECONVERGENT B1 ;  /* 0x0000000000017941 */ /* 0x000fea0003800200 */
.L_x_4441:
        /* <DEDUP_REMOVED lines=26> */
.L_x_4448:
        /* <DEDUP_REMOVED lines=13> */
.L_x_4450:
[----:B------:R-:W-:Y:S05]  /*f900*/  BSYNC.RECONVERGENT B2 ;  /* 0x0000000000027941 */ /* 0x000fea0003800200 */
.L_x_4449:
        /* <DEDUP_REMOVED lines=57> */
.L_x_4447:
[----:B------:R-:W-:Y:S05]  /*fca0*/  BSYNC.RECONVERGENT B1 ;  /* 0x0000000000017941 */ /* 0x000fea0003800200 */
.L_x_4446:
        /* <DEDUP_REMOVED lines=20> */
.L_x_4453:
        /* <DEDUP_REMOVED lines=15> */
.L_x_4455:
[----:B------:R-:W-:Y:S05]  /*fee0*/  BSYNC.RECONVERGENT B2 ;  /* 0x0000000000027941 */ /* 0x000fea0003800200 */
.L_x_4454:
        /* <DEDUP_REMOVED lines=57> */
.L_x_4452:
[----:B------:R-:W-:Y:S05]  /*10280*/  BSYNC.RECONVERGENT B1 ;  /* 0x0000000000017941 */ /* 0x000fea0003800200 */
.L_x_4451:
[----:B------:R-:W-:Y:S01]  /*10290*/  I2FP.F32.U32 R77, R118 ;  /* 0x00000076004d7245 */ /* 0x000fe20000201000 */
[----:B------:R-:W-:Y:S01]  /*102a0*/  HADD2.F32 R119, -RZ, R35.H1_H1 ;  /* 0x30000023ff777230 */ /* 0x000fe20000004100 */
[----:B------:R-:W-:-:S03]  /*102b0*/  PRMT R78, R132, 0x5410, R78 ;  /* 0x00005410844e7816 */ /* 0x000fc6000000004e */
[----:B------:R-:W-:Y:S01]  /*102c0*/  FFMA.FTZ R77, R77, R110, 1.1641532182693481445e-10 ;  /* 0x2f0000004d4d7423 */ /* 0x000fe2000001006e */
[----:B------:R-:W-:Y:S01]  /*102d0*/  FMUL.FTZ R76, R119, R128 ;  /* 0x00000080774c7220 */ /* 0x000fe20000410000 */
[----:B------:R-:W-:-:S03]  /*102e0*/  @P1 HADD2.F32 R110, -RZ, R31.H1_H1 ;  /* 0x3000001fff6e1230 */ /* 0x000fc60000004100 */
[----:B------:R-:W-:Y:S02]  /*102f0*/  FSETP.GTU.FTZ.AND P6, PT, R77, R130, PT ;  /* 0x000000824d00720b */ /* 0x000fe40003fdc000 */
[----:B------:R-:W-:Y:S02]  /*10300*/  PRMT R77, R22, 0x5410, R126 ;  /* 0x00005410164d7816 */ /* 0x000fe4000000007e */
[----:B------:R-:W-:-:S05]  /*10310*/  FSEL R76, R76, RZ, !P6 ;  /* 0x000000ff4c4c7208 */ /* 0x000fca0007000000 */
[----:B------:R-:W-:Y:S01]  /*10320*/  FADD.FTZ R79, R79, R76 ;  /* 0x0000004c4f4f7221 */ /* 0x000fe20000010000 */
[----:B------:R-:W-:-:S03]  /*10330*/  SEL R76, RZ, 0x1, P6 ;  /* 0x00000001ff4c7807 */ /* 0x000fc60003000000 */
[--C-:B------:R-:W-:Y:S01]  /*10340*/  @P1 FADD.FTZ R110, R110, R79.reuse ;  /* 0x0000004f6e6e1221 */ /* 0x100fe20000010000 */
[----:B------:R-:W-:Y:S01]  /*10350*/  @!P1 IMAD.MOV.U32 R110, RZ, RZ, R79 ;  /* 0x000000ffff6e9224 */ /* 0x000fe200078e004f */
[----:B------:R-:W-:Y:S02]  /*10360*/  PRMT R22, R76, 0x7610, R22 ;  /* 0x000076104c167816 */ /* 0x000fe40000000016 */
[----:B------:R-:W-:Y:S02]  /*10370*/  PRMT R76, R123, 0x5410, R124 ;  /* 0x000054107b4c7816 */ /* 0x000fe4000000007c */
[----:B------:R-:W-:-:S04]  /*10380*/  F2FP.F16.F32.PACK_AB R79, RZ, R110 ;  /* 0x0000006eff4f723e */ /* 0x000fc800000000ff */
[----:B------:R-:W-:Y:S01]  /*10390*/  PRMT R79, R125, 0x5410, R79 ;  /* 0x000054107d4f7816 */ /* 0x000fe2000000004f */
[----:B------:R-:W-:Y:S06]  /*103a0*/  BRA `(.L_x_4456) ;  /* 0x0000003000847947 */ /* 0x000fec0003800000 */
.L_x_4375:
        /* <DEDUP_REMOVED lines=16> */
.L_x_4459:
        /* <DEDUP_REMOVED lines=13> */
.L_x_4461:
[----:B------:R-:W-:Y:S05]  /*10580*/  BSYNC.RECONVERGENT B2 ;  /* 0x0000000000027941 */ /* 0x000fea0003800200 */
.L_x_4460:
        /* <DEDUP_REMOVED lines=59> */
.L_x_4458:
[----:B------:R-:W-:Y:S05]  /*10940*/  BSYNC.RECONVERGENT B1 ;  /* 0x0000000000017941 */ /* 0x000fea0003800200 */
.L_x_4457:
[----:B------:R-:W0:Y:S01]  /*10950*/  LDC R129, c[0x0][0x408] ;  /* 0x00010200ff817b82 */ /* 0x000e220000000800 */
[----:B------:R-:W-:Y:S01]  /*10960*/  I2FP.F32.U32 R11, R23 ;  /* 0x00000017000b7245 */ /* 0x000fe20000201000 */
[----:B------:R-:W-:Y:S01]  /*10970*/  IMAD.MOV.U32 R110, RZ, RZ, 0x2f800000 ;  /* 0x2f800000ff6e7424 */ /* 0x000fe200078e00ff */
[----:B------:R-:W-:Y:S01]  /*10980*/  ISETP.NE.AND P3, PT, R81, 0x1, PT ;  /* 0x000000015100780c */ /* 0x000fe20003f65270 */
[----:B-----5:R-:W-:Y:S01]  /*10990*/  HADD2.F32 R82, -RZ, R76.H0_H0 ;  /* 0x2000004cff527230 */ /* 0x020fe20000004100 */
[----:B------:R-:W-:Y:S01]  /*109a0*/  LOP3.LUT R8, R8, 0xffffffef, RZ, 0xc0, !PT ;  /* 0xffffffef08087812 */ /* 0x000fe200078ec0ff */
[----:B------:R-:W-:Y:S01]  /*109b0*/  FFMA.FTZ R11, R11, R110, 1.1641532182693481445e-10 ;  /* 0x2f0000000b0b7423 */ /* 0x000fe2000001006e */
[----:B------:R-:W-:Y:S01]  /*109c0*/  @P1 HADD2.F32 R90, -RZ, R28.H0_H0 ;  /* 0x2000001cff5a1230 */ /* 0x000fe20000004100 */
[----:B------:R-:W1:Y:S01]  /*109d0*/  LDC R128, c[0x0][0x404] ;  /* 0x00010100ff807b82 */ /* 0x000e620000000800 */
[----:B------:R-:W-:Y:S01]  /*109e0*/  BSSY.RECONVERGENT B1, `(.L_x_4462) ;  /* 0x000005d000017945 */ /* 0x000fe20003800200 */
[----:B------:R-:W-:-:S02]  /*109f0*/  HFMA2 R89, -RZ, RZ, 0, 1.1920928955078125e-07 ;  /* 0x00000002ff597431 */ /* 0x000fc400000001ff */
[----:B0-----:R-:W-:Y:S01]  /*10a00*/  FMUL.FTZ R82, R82, R129 ;  /* 0x0000008152527220 */ /* 0x001fe20000410000 */
[----:B-1----:R-:W-:Y:S01]  /*10a10*/  FSETP.GTU.FTZ.AND P2, PT, R11, R128, PT ;  /* 0x000000800b00720b */ /* 0x002fe20003f5c000 */
        /* <DEDUP_REMOVED lines=15> */
.L_x_4464:
        /* <DEDUP_REMOVED lines=13> */
.L_x_4466:
[----:B------:R-:W-:Y:S05]  /*10be0*/  BSYNC.RECONVERGENT B2 ;  /* 0x0000000000027941 */ /* 0x000fea0003800200 */
.L_x_4465:
        /* <DEDUP_REMOVED lines=60> */
.L_x_4463:
[----:B------:R-:W-:Y:S05]  /*10fb0*/  BSYNC.RECONVERGENT B1 ;  /* 0x0000000000017941 */ /* 0x000fea0003800200 */
.L_x_4462:
        /* <DEDUP_REMOVED lines=25> */
.L_x_4469:
        /* <DEDUP_REMOVED lines=13> */
.L_x_4471:
[----:B------:R-:W-:Y:S05]  /*11220*/  BSYNC.RECONVERGENT B2 ;  /* 0x0000000000027941 */ /* 0x000fea0003800200 */
.L_x_4470:
        /* <DEDUP_REMOVED lines=60> */
.L_x_4468:
[----:B------:R-:W-:Y:S05]  /*115f0*/  BSYNC.RECONVERGENT B1 ;  /* 0x0000000000017941 */ /* 0x000fea0003800200 */
.L_x_4467:
        /* <DEDUP_REMOVED lines=25> */
.L_x_4474:
        /* <DEDUP_REMOVED lines=13> */
.L_x_4476:
[----:B------:R-:W-:Y:S05]  /*11860*/  BSYNC.RECONVERGENT B2 ;  /* 0x0000000000027941 */ /* 0x000fea0003800200 */
.L_x_4475:
        /* <DEDUP_REMOVED lines=60> */
.L_x_4473:
[----:B------:R-:W-:Y:S05]  /*11c30*/  BSYNC.RECONVERGENT B1 ;  /* 0x0000000000017941 */ /* 0x000fea0003800200 */
.L_x_4472:
[----:B------:R-:W-:Y:S01]  /*11c40*/  I2FP.F32.U32 R11, R11 ;  /* 0x0000000b000b7245 */ /* 0x000fe20000201000 */
[----:B------:R-:W-:Y:S01]  /*11c50*/  HADD2.F32 R76, -RZ, R77.H1_H1 ;  /* 0x3000004dff4c7230 */ /* 0x000fe20000004100 */
[----:B------:R-:W-:Y:S01]  /*11c60*/  LOP3.LUT R8, R8, 0xfffffffd, RZ, 0xc0, !PT ;  /* 0xfffffffd08087812 */ /* 0x000fe200078ec0ff */
[----:B------:R-:W-:Y:S01]  /*11c70*/  @P1 HADD2.F32 R77, -RZ, R29.H1_H1 ;  /* 0x3000001dff4d1230 */ /* 0x000fe20000004100 */
[----:B------:R-:W-:Y:S01]  /*11c80*/  BSSY.RECONVERGENT B1, `(.L_x_4477) ;  /* 0x000005f000017945 */ /* 0x000fe20003800200 */
[----:B------:R-:W-:Y:S01]  /*11c90*/  FFMA.FTZ R11, R11, R110, 1.1641532182693481445e-10 ;  /* 0x2f0000000b0b7423 */ /* 0x000fe2000001006e */
[----:B------:R-:W-:-:S04]  /*11ca0*/  FMUL.FTZ R76, R76, R129 ;  /* 0x000000814c4c7220 */ /* 0x000fc80000410000 */
[----:B------:R-:W-:Y:S01]  /*11cb0*/  FSETP.GTU.FTZ.AND P2, PT, R11, R128, PT ;  /* 0x000000800b00720b */ /* 0x000fe20003f5c000 */
[----:B------:R-:W-:-:S03]  /*11cc0*/  IMAD.MOV.U32 R11, RZ, RZ, R14 ;  /* 0x000000ffff0b7224 */ /* 0x000fc600078e000e */
[----:B------:R-:W-:Y:S02]  /*11cd0*/  FSEL R90, R76, RZ, !P2 ;  /* 0x000000ff4c5a7208 */ /* 0x000fe40005000000 */
[----:B------:R-:W-:Y:S02]  /*11ce0*/  PLOP3.LUT P3, PT, P2, PT, PT, 0x8, 0x80 ;  /* 0x000000000080781c */ /* 0x000fe4000176e170 */
[----:B------:R-:W-:Y:S01]  /*11cf0*/  ISETP.NE.AND P2, PT, R89, 0x1, PT ;  /* 0x000000015900780c */ /* 0x000fe20003f45270 */
[----:B------:R-:W-:Y:S01]  /*11d00*/  @P1 FADD.FTZ R90, R77, R90 ;  /* 0x0000005a4d5a1221 */ /* 0x000fe20000010000 */
[----:B------:R-:W-:-:S04]  /*11d10*/  HFMA2 R77, -RZ, RZ, 0, 1.1920928955078125e-07 ;  /* 0x00000002ff4d7431 */ /* 0x000fc800000001ff */
        /* <DEDUP_REMOVED lines=11> */
.L_x_4479:
        /* <DEDUP_REMOVED lines=13> */
.L_x_4481:
[----:B------:R-:W-:Y:S05]  /*11ea0*/  BSYNC.RECONVERGENT B2 ;  /* 0x0000000000027941 */ /* 0x000fea0003800200 */
.L_x_4480:
        /* <DEDUP_REMOVED lines=60> */
.L_x_4478:
[----:B------:R-:W-:Y:S05]  /*12270*/  BSYNC.RECONVERGENT B1 ;  /* 0x0000000000017941 */ /* 0x000fea0003800200 */
.L_x_4477:
        /* <DEDUP_REMOVED lines=8> */
[----:B------:R-:W-:-:S03]  /*12300*/  IMAD.MOV.U32 R11, RZ, RZ, R14 ;  /* 0x000000ffff0b7224 */ /* 0x000fc600078e000e */
        /* <DEDUP_REMOVED lines=14> */
.L_x_4484:
        /* <DEDUP_REMOVED lines=13> */
.L_x_4486:
[----:B------:R-:W-:Y:S05]  /*124c0*/  BSYNC.RECONVERGENT B2 ;  /* 0x0000000000027941 */ /* 0x000fea0003800200 */
.L_x_4485:
        /* <DEDUP_REMOVED lines=60> */
.L_x_4483:
[----:B------:R-:W-:Y:S05]  /*12890*/  BSYNC.RECONVERGENT B1 ;  /* 0x0000000000017941 */ /* 0x000fea0003800200 */
.L_x_4482:
        /* <DEDUP_REMOVED lines=23> */
.L_x_4489:
        /* <DEDUP_REMOVED lines=13> */
.L_x_4491:
[----:B------:R-:W-:Y:S05]  /*12ae0*/  BSYNC.RECONVERGENT B2 ;  /* 0x0000000000027941 */ /* 0x000fea0003800200 */
.L_x_4490:
        /* <DEDUP_REMOVED lines=60> */
.L_x_4488:
[----:B------:R-:W-:Y:S05]  /*12eb0*/  BSYNC.RECONVERGENT B1 ;  /* 0x0000000000017941 */ /* 0x000fea0003800200 */
.L_x_4487:
        /* <DEDUP_REMOVED lines=8> */
[----:B------:R-:W-:-:S03]  /*12f40*/  HFMA2 R11, -RZ, RZ, 0, 1.1920928955078125e-07 ;  /* 0x00000002ff0b7431 */ /* 0x000fc600000001ff */
        /* <DEDUP_REMOVED lines=14> */
.L_x_4494:
        /* <DEDUP_REMOVED lines=13> */
.L_x_4496:
[----:B------:R-:W-:Y:S05]  /*13100*/  BSYNC.RECONVERGENT B2 ;  /* 0x0000000000027941 */ /* 0x000fea0003800200 */
.L_x_4495:
        /* <DEDUP_REMOVED lines=60> */
.L_x_4493:
[----:B------:R-:W-:Y:S05]  /*134d0*/  BSYNC.RECONVERGENT B1 ;  /* 0x0000000000017941 */ /* 0x000fea0003800200 */
.L_x_4492:
        /* <DEDUP_REMOVED lines=9> */
[----:B------:R-:W-:Y:S02]  /*13570*/  PLOP3.LUT P5, PT, P5, PT, PT, 0x8, 0x80 ;  /* 0x000000000080781c */ /* 0x000fe40002fae170 */
[----:B------:R-:W-:Y:S01]  /*13580*/  PRMT R76, R123, 0x5410, R124 ;  /* 0x000054107b4c7816 */ /* 0x000fe2000000007c */
[----:B------:R-:W-:-:S05]  /*13590*/  @P1 FADD.FTZ R110, R79, R110 ;  /* 0x0000006e4f6e1221 */ /* 0x000fca0000010000 */
[----:B------:R-:W-:-:S04]  /*135a0*/  F2FP.F16.F32.PACK_AB R79, RZ, R110 ;  /* 0x0000006eff4f723e */ /* 0x000fc800000000ff */
[----:B------:R-:W-:-:S07]  /*135b0*/  PRMT R79, R126, 0x5410, R79 ;  /* 0x000054107e4f7816 */ /* 0x000fce000000004f */
.L_x_4456:
        /* <DEDUP_REMOVED lines=43> */
.L_x_4497:
[----:B0-----:R-:W-:Y:S01]  /*13870*/  IMAD.MOV.U32 R118, RZ, RZ, R122 ;  /* 0x000000ffff767224 */ /* 0x001fe200078e007a */
[----:B------:R-:W-:-:S07]  /*13880*/  IADD3 R115, PT, PT, R115, 0x20, RZ ;  /* 0x0000002073737810 */ /* 0x000fce0007ffe0ff */
.L_x_4374:
[----:B------:R-:W-:Y:S05]  /*13890*/  BSYNC.RECONVERGENT B0 ;  /* 0x0000000000007941 */ /* 0x000fea0003800200 */
.L_x_4373:
        /* <DEDUP_REMOVED lines=38> */
.L_x_4503:
        /* <DEDUP_REMOVED lines=13> */
.L_x_4505:
[----:B------:R-:W-:Y:S05]  /*13bd0*/  BSYNC.RECONVERGENT B2 ;  /* 0x0000000000027941 */ /* 0x000fea0003800200 */
.L_x_4504:
        /* <DEDUP_REMOVED lines=46> */
[----:B------:R-:W-:-:S03]  /*13ec0*/  LOP3.LUT R15, R15, R18, R17, 0x96, !PT ;  /* 0x000000120f0f7212 */ /* 0x000fc600078e9611 */
[----:B------:R-:W-:Y:S01]  /*13ed0*/  IMAD.MOV.U32 R17, RZ, RZ, RZ ;  /* 0x000000ffff117224 */ /* 0x000fe200078e00ff */
[----:B------:R-:W-:Y:S01]  /*13ee0*/  LOP3.LUT R122, R5, R14, R11, 0x96, !PT ;  /* 0x0000000e057a7212 */ /* 0x000fe200078e960b */
[----:B------:R-:W-:Y:S01]  /*13ef0*/  IMAD.WIDE.U32 R14, R15, -0x326172a9, RZ ;  /* 0xcd9e8d570f0e7825 */ /* 0x000fe200078e00ff */
[----:B------:R-:W-:-:S03]  /*13f00*/  IADD3 R11, PT, PT, R117, -0x695add53, RZ ;  /* 0x96a522ad750b7810 */ /* 0x000fc60007ffe0ff */
[----:B------:R-:W-:Y:S01]  /*13f10*/  IMAD.WIDE.U32 R122, R122, -0x2daee0ad, RZ ;  /* 0xd2511f537a7a7825 */ /* 0x000fe200078e00ff */
[----:B------:R-:W-:-:S03]  /*13f20*/  LOP3.LUT R10, R9, R10, R15, 0x96, !PT ;  /* 0x0000000a090a7212 */ /* 0x000fc600078e960f */
[----:B------:R-:W-:Y:S01]  /*13f30*/  IMAD.MOV.U32 R15, RZ, RZ, R118 ;  /* 0x000000ffff0f7224 */ /* 0x000fe200078e0076 */
[----:B------:R-:W-:-:S07]  /*13f40*/  LOP3.LUT R9, R11, R16, R123, 0x96, !PT ;  /* 0x000000100b097212 */ /* 0x000fce00078e967b */
.L_x_4502:
[----:B------:R-:W-:Y:S05]  /*13f50*/  BSYNC.RECONVERGENT B1 ;  /* 0x0000000000017941 */ /* 0x000fea0003800200 */
.L_x_4501:
        /* <DEDUP_REMOVED lines=25> */
.L_x_4508:
        /* <DEDUP_REMOVED lines=13> */
.L_x_4510:
[----:B------:R-:W-:Y:S05]  /*141c0*/  BSYNC.RECONVERGENT B2 ;  /* 0x0000000000027941 */ /* 0x000fea0003800200 */
.L_x_4509:
        /* <DEDUP_REMOVED lines=54> */
[----:B------:R-:W-:Y:S02]  /*14530*/  IMAD.MOV.U32 R122, RZ, RZ, R18 ;  /* 0x000000ffff7a7224 */ /* 0x000fe400078e0012 */
[----:B------:R-:W-:-:S07]  /*14540*/  HFMA2 R18, -RZ, RZ, 0, 0 ;  /* 0x00000000ff127431 */ /* 0x000fce00000001ff */
.L_x_4507:
[----:B------:R-:W-:Y:S05]  /*14550*/  BSYNC.RECONVERGENT B1 ;  /* 0x0000000000017941 */ /* 0x000fea0003800200 */
.L_x_4506:
        /* <DEDUP_REMOVED lines=8> */
[----:B------:R-:W-:-:S04]  /*145e0*/  IMAD.MOV.U32 R16, RZ, RZ, 0x2 ;  /* 0x00000002ff107424 */ /* 0x000fc800078e00ff */
[----:B------:R-:W-:Y:S01]  /*145f0*/  FADD.FTZ R22, R22, R11 ;  /* 0x0000000b16167221 */ /* 0x000fe20000010000 */
[----:B------:R-:W-:-:S03]  /*14600*/  MOV R11, R14 ;  /* 0x0000000e000b7202 */ /* 0x000fc60000000f00 */
[--C-:B------:R-:W-:Y:S01]  /*14610*/  @P1 FADD.FTZ R24, R15, R22.reuse ;  /* 0x000000160f181221 */ /* 0x100fe20000010000 */
[----:B------:R-:W-:Y:S01]  /*14620*/  SEL R15, RZ, 0x1, P2 ;  /* 0x00000001ff0f7807 */ /* 0x000fe20001000000 */
[----:B------:R-:W-:Y:S01]  /*14630*/  @!P1 IMAD.MOV.U32 R24, RZ, RZ, R22 ;  /* 0x000000ffff189224 */ /* 0x000fe200078e0016 */
[----:B------:R-:W-:-:S04]  /*14640*/  ISETP.NE.AND P2, PT, R18, 0x1, PT ;  /* 0x000000011200780c */ /* 0x000fc80003f45270 */
[----:B------:R-:W-:-:S09]  /*14650*/  F2FP.F16.F32.PACK_AB R123, RZ, R24 ;  /* 0x00000018ff7b723e */ /* 0x000fd200000000ff */
        /* <DEDUP_REMOVED lines=9> */
.L_x_4513:
        /* <DEDUP_REMOVED lines=13> */
.L_x_4515:
[----:B------:R-:W-:Y:S05]  /*147c0*/  BSYNC.RECONVERGENT B2 ;  /* 0x0000000000027941 */ /* 0x000fea0003800200 */
.L_x_4514:
        /* <DEDUP_REMOVED lines=57> */
.L_x_4512:
[----:B------:R-:W-:Y:S05]  /*14b60*/  BSYNC.RECONVERGENT B1 ;  /* 0x0000000000017941 */ /* 0x000fea0003800200 */
.L_x_4511:
[----:B------:R-:W-:Y:S01]  /*14b70*/  I2FP.F32.U32 R11, R11 ;  /* 0x0000000b000b7245 */ /* 0x000fe20000201000 */
[----:B------:R-:W-:Y:S01]  /*14b80*/  HADD2.F32 R76, -RZ, R76.H1_H1 ;  /* 0x3000004cff4c7230 */ /* 0x000fe20000004100 */
        /* <DEDUP_REMOVED lines=20> */
.L_x_4518:
        /* <DEDUP_REMOVED lines=13> */
.L_x_4520:
[----:B------:R-:W-:Y:S05]  /*14da0*/  BSYNC.RECONVERGENT B2 ;  /* 0x0000000000027941 */ /* 0x000fea0003800200 */
.L_x_4519:
        /* <DEDUP_REMOVED lines=57> */
.L_x_4517:
[----:B------:R-:W-:Y:S05]  /*15140*/  BSYNC.RECONVERGENT B1 ;  /* 0x0000000000017941 */ /* 0x000fea0003800200 */
.L_x_4516:
        /* <DEDUP_REMOVED lines=25> */
.L_x_4523:
        /* <DEDUP_REMOVED lines=13> */
.L_x_4525:
[----:B------:R-:W-:Y:S05]  /*153b0*/  BSYNC.RECONVERGENT B2 ;  /* 0x0000000000027941 */ /* 0x000fea0003800200 */
.L_x_4524:
        /* <DEDUP_REMOVED lines=57> */
.L_x_4522:
[----:B------:R-:W-:Y:S05]  /*15750*/  BSYNC.RECONVERGENT B1 ;  /* 0x0000000000017941 */ /* 0x000fea0003800200 */
.L_x_4521:
[----:B------:R-:W-:Y:S01]  /*15760*/  I2FP.F32.U32 R11, R11 ;  /* 0x0000000b000b7245 */ /* 0x000fe20000201000 */
[----:B------:R-:W-:Y:S01]  /*15770*/  HADD2.F32 R18, -RZ, R77.H0_H0 ;  /* 0x2000004dff127230 */ /* 0x000fe20000004100 */
        /* <DEDUP_REMOVED lines=20> */
.L_x_4528:
        /* <DEDUP_REMOVED lines=13> */
.L_x_4530:
[----:B------:R-:W-:Y:S05]  /*15990*/  BSYNC.RECONVERGENT B2 ;  /* 0x0000000000027941 */ /* 0x000fea0003800200 */
.L_x_4529:
        /* <DEDUP_REMOVED lines=57> */
.L_x_4527:
[----:B------:R-:W-:Y:S05]  /*15d30*/  BSYNC.RECONVERGENT B1 ;  /* 0x0000000000017941 */ /* 0x000fea0003800200 */
.L_x_4526:
[----:B------:R-:W-:Y:S01]  /*15d40*/  I2FP.F32.U32 R11, R19 ;  /* 0x00000013000b7245 */ /* 0x000fe20000201000 */
[----:B------:R-:W-:Y:S01]  /*15d50*/  HADD2.F32 R18, -RZ, R33.H0_H0 ;  /* 0x20000021ff127230 */ /* 0x000fe20000004100 */
[----:B------:R-:W-:Y:S01]  /*15d60*/  BSSY.RECONVERGENT B1, `(.L_x_4531) ;  /* 0x000005f000017945 */ /* 0x000fe20003800200 */
[----:B------:R-:W-:Y:S01]  /*15d70*/  @P1 HADD2.F32 R84, -RZ, R29.H0_H0 ;  /* 0x2000001dff541230 */ /* 0x000fe20000004100 */
        /* <DEDUP_REMOVED lines=22> */
.L_x_4533:
        /* <DEDUP_REMOVED lines=13> */
.L_x_4535:
[----:B------:R-:W-:Y:S05]  /*15fb0*/  BSYNC.RECONVERGENT B2 ;  /* 0x0000000000027941 */ /* 0x000fea0003800200 */
.L_x_4534:
        /* <DEDUP_REMOVED lines=57> */
.L_x_4532:
[----:B------:R-:W-:Y:S05]  /*16350*/  BSYNC.RECONVERGENT B1 ;  /* 0x0000000000017941 */ /* 0x000fea0003800200 */
.L_x_4531:
        /* <DEDUP_REMOVED lines=22> */
.L_x_4538:
        /* <DEDUP_REMOVED lines=13> */
.L_x_4540:
[----:B------:R-:W-:Y:S05]  /*16590*/  BSYNC.RECONVERGENT B2 ;  /* 0x0000000000027941 */ /* 0x000fea0003800200 */
.L_x_4539:
        /* <DEDUP_REMOVED lines=57> */
.L_x_4537:
[----:B------:R-:W-:Y:S05]  /*16930*/  BSYNC.RECONVERGENT B1 ;  /* 0x0000000000017941 */ /* 0x000fea0003800200 */
.L_x_4536:
        /* <DEDUP_REMOVED lines=25> */
.L_x_4543:
        /* <DEDUP_REMOVED lines=13> */
.L_x_4545:
[----:B------:R-:W-:Y:S05]  /*16ba0*/  BSYNC.RECONVERGENT B2 ;  /* 0x0000000000027941 */ /* 0x000fea0003800200 */
.L_x_4544:
        /* <DEDUP_REMOVED lines=57> */
.L_x_4542:
[----:B------:R-:W-:Y:S05]  /*16f40*/  BSYNC.RECONVERGENT B1 ;  /* 0x0000000000017941 */ /* 0x000fea0003800200 */
.L_x_4541:
        /* <DEDUP_REMOVED lines=20> */
.L_x_4548:
        /* <DEDUP_REMOVED lines=13> */
.L_x_4550:
[----:B------:R-:W-:Y:S05]  /*17160*/  BSYNC.RECONVERGENT B2 ;  /* 0x0000000000027941 */ /* 0x000fea0003800200 */
.L_x_4549:
        /* <DEDUP_REMOVED lines=57> */
.L_x_4547:
[----:B------:R-:W-:Y:S05]  /*17500*/  BSYNC.RECONVERGENT B1 ;  /* 0x0000000000017941 */ /* 0x000fea0003800200 */
.L_x_4546:
[----:B------:R-:W-:Y:S01]  /*17510*/  I2FP.F32.U32 R11, R21 ;  /* 0x00000015000b7245 */ /* 0x000fe20000201000 */
[----:B------:R-:W-:Y:S01]  /*17520*/  HADD2.F32 R20, -RZ, R34.H0_H0 ;  /* 0x20000022ff147230 */ /* 0x000fe20000004100 */
[----:B------:R-:W-:Y:S01]  /*17530*/  BSSY.RECONVERGENT B1, `(.L_x_4551) ;  /* 0x000005f000017945 */ /* 0x000fe20003800200 */
[----:B------:R-:W-:Y:S01]  /*17540*/  @P1 HADD2.F32 R94, -RZ, R30.H0_H0 ;  /* 0x2000001eff5e1230 */ /* 0x000fe20000004100 */
        /* <DEDUP_REMOVED lines=22> */
.L_x_4553:
        /* <DEDUP_REMOVED lines=13> */
.L_x_4555:
[----:B------:R-:W-:Y:S05]  /*17780*/  BSYNC.RECONVERGENT B2 ;  /* 0x0000000000027941 */ /* 0x000fea0003800200 */
.L_x_4554:
        /* <DEDUP_REMOVED lines=57> */
.L_x_4552:
[----:B------:R-:W-:Y:S05]  /*17b20*/  BSYNC.RECONVERGENT B1 ;  /* 0x0000000000017941 */ /* 0x000fea0003800200 */
.L_x_4551:
        /* <DEDUP_REMOVED lines=20> */
.L_x_4558:
        /* <DEDUP_REMOVED lines=13> */
.L_x_4560:
[----:B------:R-:W-:Y:S05]  /*17d40*/  BSYNC.RECONVERGENT B2 ;  /* 0x0000000000027941 */ /* 0x000fea0003800200 */
.L_x_4559:
        /* <DEDUP_REMOVED lines=57> */
.L_x_4557:
[----:B------:R-:W-:Y:S05]  /*180e0*/  BSYNC.RECONVERGENT B1 ;  /* 0x0000000000017941 */ /* 0x000fea0003800200 */
.L_x_4556:
[----:B------:R-:W-:Y:S01]  /*180f0*/  I2FP.F32.U32 R11, R21 ;  /* 0x00000015000b7245 */ /* 0x000fe20000201000 */
[----:B------:R-:W-:Y:S01]  /*18100*/  HADD2.F32 R20, -RZ, R34.H1_H1 ;  /* 0x30000022ff147230 */ /* 0x000fe20000004100 */
[----:B------:R-:W-:Y:S01]  /*18110*/  BSSY.RECONVERGENT B1, `(.L_x_4561) ;  /* 0x000005e000017945 */ /* 0x000fe20003800200 */
[----:B------:R-:W-:Y:S01]  /*18120*/  @P1 HADD2.F32 R103, -RZ, R30.H1_H1 ;  /* 0x3000001eff671230 */ /* 0x000fe20000004100 */
        /* <DEDUP_REMOVED lines=21> */
.L_x_4563:
        /* <DEDUP_REMOVED lines=13> */
.L_x_4565:
[----:B------:R-:W-:Y:S05]  /*18350*/  BSYNC.RECONVERGENT B2 ;  /* 0x0000000000027941 */ /* 0x000fea0003800200 */
.L_x_4564:
        /* <DEDUP_REMOVED lines=57> */
.L_x_4562:
[----:B------:R-:W-:Y:S05]  /*186f0*/  BSYNC.RECONVERGENT B1 ;  /* 0x0000000000017941 */ /* 0x000fea0003800200 */
.L_x_4561:
        /* <DEDUP_REMOVED lines=20> */
.L_x_4568:
        /* <DEDUP_REMOVED lines=13> */
.L_x_4570:
[----:B------:R-:W-:Y:S05]  /*18910*/  BSYNC.RECONVERGENT B2 ;  /* 0x0000000000027941 */ /* 0x000fea0003800200 */
.L_x_4569:
        /* <DEDUP_REMOVED lines=57> */
.L_x_4567:
[----:B------:R-:W-:Y:S05]  /*18cb0*/  BSYNC.RECONVERGENT B1 ;  /* 0x0000000000017941 */ /* 0x000fea0003800200 */
.L_x_4566:
        /* <DEDUP_REMOVED lines=26> */
.L_x_4573:
        /* <DEDUP_REMOVED lines=13> */
.L_x_4575:
[----:B------:R-:W-:Y:S05]  /*18f30*/  BSYNC.RECONVERGENT B2 ;  /* 0x0000000000027941 */ /* 0x000fea0003800200 */
.L_x_4574:
        /* <DEDUP_REMOVED lines=57> */
.L_x_4572:
[----:B------:R-:W-:Y:S05]  /*192d0*/  BSYNC.RECONVERGENT B1 ;  /* 0x0000000000017941 */ /* 0x000fea0003800200 */
.L_x_4571:
        /* <DEDUP_REMOVED lines=20> */
.L_x_4578:
        /* <DEDUP_REMOVED lines=15> */
.L_x_4580:
[----:B------:R-:W-:Y:S05]  /*19510*/  BSYNC.RECONVERGENT B2 ;  /* 0x0000000000027941 */ /* 0x000fea0003800200 */
.L_x_4579:
        /* <DEDUP_REMOVED lines=29> */
[----:B------:R-:W-:Y:S02]  /*196f0*/  LOP3.LUT R121, R109, R118, R11, 0x96, !PT ;  /* 0x000000766d797212 */ /* 0x000fe400078e960b */
[C---:B------:R-:W-:Y:S01]  /*19700*/  IADD3 R109, PT, PT, R116.reuse, 0x5384540f, RZ ;  /* 0x5384540f746d7810 */ /* 0x040fe20007ffe0ff */
[----:B------:R-:W-:Y:S01]  /*19710*/  VIADD R9, R116, 0xb54cda56 ;  /* 0xb54cda5674097836 */ /* 0x000fe20000000000 */
        /* <DEDUP_REMOVED lines=25> */
.L_x_4577:
[----:B------:R-:W-:Y:S05]  /*198b0*/  BSYNC.RECONVERGENT B1 ;  /* 0x0000000000017941 */ /* 0x000fea0003800200 */
.L_x_4576:
        /* <DEDUP_REMOVED lines=18> */
.L_x_4500:
[----:B------:R-:W-:Y:S01]  /*199e0*/  ISETP.NE.AND P2, PT, R11, 0x1, PT ;  /* 0x000000010b00780c */ /* 0x000fe20003f45270 */
[----:B------:R-:W-:Y:S01]  /*199f0*/  BSSY.RECONVERGENT B1, `(.L_x_4582) ;  /* 0x0000058000017945 */ /* 0x000fe20003800200 */
[----:B------:R-:W-:Y:S01]  /*19a00*/  MOV R83, 0x2 ;  /* 0x0000000200537802 */ /* 0x000fe20000000f00 */
[----:B------:R-:W-:Y:S01]  /*19a10*/  IMAD.MOV.U32 R24, RZ, RZ, R14 ;  /* 0x000000ffff187224 */ /* 0x000fe200078e000e */
[----:B0-----:R-:W-:-:S09]  /*19a20*/  MOV R122, R118 ;  /* 0x00000076007a7202 */ /* 0x001fd20000000f00 */
        /* <DEDUP_REMOVED lines=11> */
.L_x_4584:
        /* <DEDUP_REMOVED lines=13> */
.L_x_4586:
[----:B------:R-:W-:Y:S05]  /*19bb0*/  BSYNC.RECONVERGENT B2 ;  /* 0x0000000000027941 */ /* 0x000fea0003800200 */
.L_x_4585:
[----:B------:R-:W-:Y:S01]  /*19bc0*/  IMAD.WIDE.U32 R10, R3, -0x326172a9, RZ ;  /* 0xcd9e8d57030a7825 */ /* 0x000fe200078e00ff */
[----:B------:R-:W-:Y:S02]  /*19bd0*/  LOP3.LUT R122, R12, R121, R117, 0x96, !PT ;  /* 0x000000790c7a7212 */ /* 0x000fe400078e9675 */
[----:B------:R-:W-:Y:S02]  /*19be0*/  IADD3 R9, PT, PT, R116, -0x61c88647, RZ ;  /* 0x9e3779b974097810 */ /* 0x000fe40007ffe0ff */
[----:B------:R-:W-:Y:S01]  /*19bf0*/  LOP3.LUT R124, R7, R11, R116, 0x96, !PT ;  /* 0x0000000b077c7212 */ /* 0x000fe200078e9674 */
[----:B------:R-:W-:Y:S01]  /*19c00*/  IMAD.WIDE.U32 R122, R122, -0x326172a9, RZ ;  /* 0xcd9e8d577a7a7825 */ /* 0x000fe200078e00ff */
[----:B------:R-:W-:Y:S02]  /*19c10*/  IADD3 R83, PT, PT, R117, 0x76cf5d0a, RZ ;  /* 0x76cf5d0a75537810 */ /* 0x000fe40007ffe0ff */
[----:B------:R-:W-:Y:S01]  /*19c20*/  MOV R24, R118 ;  /* 0x0000007600187202 */ /* 0x000fe20000000f00 */
        /* <DEDUP_REMOVED lines=10> */
[----:B------:R-:W-:Y:S02]  /*19cd0*/  IADD3 R11, PT, PT, R116, -0x255992d5, RZ ;  /* 0xdaa66d2b740b7810 */ /* 0x000fe40007ffe0ff */
[----:B------:R-:W-:Y:S01]  /*19ce0*/  IADD3 R83, PT, PT, R117, -0x126145ec, RZ ;  /* 0xed9eba1475537810 */ /* 0x000fe20007ffe0ff */
        /* <DEDUP_REMOVED lines=10> */
[----:B------:R-:W-:Y:S02]  /*19d90*/  IADD3 R11, PT, PT, R116, 0x1715609d, RZ ;  /* 0x1715609d740b7810 */ /* 0x000fe40007ffe0ff */
[----:B------:R-:W-:Y:S01]  /*19da0*/  IADD3 R83, PT, PT, R117, 0x646e171e, RZ ;  /* 0x646e171e75537810 */ /* 0x000fe20007ffe0ff */
        /* <DEDUP_REMOVED lines=28> */
.L_x_4583:
[----:B------:R-:W-:Y:S05]  /*19f70*/  BSYNC.RECONVERGENT B1 ;  /* 0x0000000000017941 */ /* 0x000fea0003800200 */
.L_x_4582:
        /* <DEDUP_REMOVED lines=28> */
.L_x_4589:
        /* <DEDUP_REMOVED lines=13> */
.L_x_4591:
[----:B------:R-:W-:Y:S05]  /*1a210*/  BSYNC.RECONVERGENT B2 ;  /* 0x0000000000027941 */ /* 0x000fea0003800200 */
.L_x_4590:
[----:B------:R-:W-:Y:S01]  /*1a220*/  IMAD.WIDE.U32 R10, R3, -0x326172a9, RZ ;  /* 0xcd9e8d57030a7825 */ /* 0x000fe200078e00ff */
[----:B------:R-:W-:-:S03]  /*1a230*/  LOP3.LUT R118, R12, R121, R117, 0x96, !PT ;  /* 0x000000790c767212 */ /* 0x000fc600078e9675 */
[----:B------:R-:W-:Y:S01]  /*1a240*/  HFMA2 R93, -RZ, RZ, 0, 0 ;  /* 0x00000000ff5d7431 */ /* 0x000fe200000001ff */
[----:B------:R-:W-:Y:S02]  /*1a250*/  IADD3 R9, PT, PT, R116, -0x61c88647, RZ ;  /* 0x9e3779b974097810 */ /* 0x000fe40007ffe0ff */
        /* <DEDUP_REMOVED lines=56> */
.L_x_4588:
[----:B------:R-:W-:Y:S05]  /*1a5e0*/  BSYNC.RECONVERGENT B1 ;  /* 0x0000000000017941 */ /* 0x000fea0003800200 */
.L_x_4587:
        /* <DEDUP_REMOVED lines=25> */
.L_x_4594:
        /* <DEDUP_REMOVED lines=13> */
.L_x_4596:
[----:B------:R-:W-:Y:S05]  /*1a850*/  BSYNC.RECONVERGENT B2 ;  /* 0x0000000000027941 */ /* 0x000fea0003800200 */
.L_x_4595:
        /* <DEDUP_REMOVED lines=60> */
.L_x_4593:
[----:B------:R-:W-:Y:S05]  /*1ac20*/  BSYNC.RECONVERGENT B1 ;  /* 0x0000000000017941 */ /* 0x000fea0003800200 */
.L_x_4592:
[----:B------:R-:W-:Y:S01]  /*1ac30*/  I2FP.F32.U32 R76, R11 ;  /* 0x0000000b004c7245 */ /* 0x000fe20000201000 */
[----:B------:R-:W-:Y:S01]  /*1ac40*/  HADD2.F32 R84, -RZ, R77.H0_H0 ;  /* 0x2000004dff547230 */ /* 0x000fe20000004100 */
[----:B------:R-:W-:Y:S01]  /*1ac50*/  LOP3.LUT R8, R8, 0xfffffffb, RZ, 0xc0, !PT ;  /* 0xfffffffb08087812 */ /* 0x000fe200078ec0ff */
        /* <DEDUP_REMOVED lines=22> */
.L_x_4599:
        /* <DEDUP_REMOVED lines=13> */
.L_x_4601:
[----:B------:R-:W-:Y:S05]  /*1ae90*/  BSYNC.RECONVERGENT B2 ;  /* 0x0000000000027941 */ /* 0x000fea0003800200 */
.L_x_4600:
        /* <DEDUP_REMOVED lines=60> */
.L_x_4598:
[----:B------:R-:W-:Y:S05]  /*1b260*/  BSYNC.RECONVERGENT B1 ;  /* 0x0000000000017941 */ /* 0x000fea0003800200 */
.L_x_4597:
        /* <DEDUP_REMOVED lines=25> */
.L_x_4604:
        /* <DEDUP_REMOVED lines=13> */
.L_x_4606:
[----:B------:R-:W-:Y:S05]  /*1b4d0*/  BSYNC.RECONVERGENT B2 ;  /* 0x0000000000027941 */ /* 0x000fea0003800200 */
.L_x_4605:
[----:B------:R-:W-:Y:S01]  /*1b4e0*/  IMAD.WIDE.U32 R10, R3, -0x326172a9, RZ ;  /* 0xcd9e8d57030a7825 */ /* 0x000fe200078e00ff */
[----:B------:R-:W-:-:S03]  /*1b4f0*/  LOP3.LUT R76, R12, R119, R117, 0x96, !PT ;  /* 0x000000770c4c7212 */ /* 0x000fc600078e9675 */
[----:B------:R-:W-:Y:S01]  /*1b500*/  HFMA2 R104, -RZ, RZ, 0, 0 ;  /* 0x00000000ff687431 */ /* 0x000fe200000001ff */
        /* <DEDUP_REMOVED lines=57> */
.L_x_4603:
[----:B------:R-:W-:Y:S05]  /*1b8a0*/  BSYNC.RECONVERGENT B1 ;  /* 0x0000000000017941 */ /* 0x000fea0003800200 */
.L_x_4602:
[----:B------:R-:W-:Y:S01]  /*1b8b0*/  I2FP.F32.U32 R76, R11 ;  /* 0x0000000b004c7245 */ /* 0x000fe20000201000 */
[----:B------:R-:W-:Y:S01]  /*1b8c0*/  HADD2.F32 R94, -RZ, R78.H0_H0 ;  /* 0x2000004eff5e7230 */ /* 0x000fe20000004100 */
[----:B------:R-:W-:Y:S01]  /*1b8d0*/  ISETP.NE.AND P3, PT, R104, 0x1, PT ;  /* 0x000000016800780c */ /* 0x000fe20003f65270 */
[----:B------:R-:W-:Y:S01]  /*1b8e0*/  @P1 HADD2.F32 R77, -RZ, R30.H0_H0 ;  /* 0x2000001eff4d1230 */ /* 0x000fe20000004100 */
        /* <DEDUP_REMOVED lines=19> */
.L_x_4609:
        /* <DEDUP_REMOVED lines=13> */
.L_x_4611:
[----:B------:R-:W-:Y:S05]  /*1baf0*/  BSYNC.RECONVERGENT B2 ;  /* 0x0000000000027941 */ /* 0x000fea0003800200 */
.L_x_4610:
        /* <DEDUP_REMOVED lines=60> */
.L_x_4608:
[----:B------:R-:W-:Y:S05]  /*1bec0*/  BSYNC.RECONVERGENT B1 ;  /* 0x0000000000017941 */ /* 0x000fea0003800200 */
.L_x_4607:
        /* <DEDUP_REMOVED lines=23> */
.L_x_4614:
        /* <DEDUP_REMOVED lines=13> */
.L_x_4616:
[----:B------:R-:W-:Y:S05]  /*1c110*/  BSYNC.RECONVERGENT B2 ;  /* 0x0000000000027941 */ /* 0x000fea0003800200 */
.L_x_4615:
        /* <DEDUP_REMOVED lines=60> */
.L_x_4613:
[----:B------:R-:W-:Y:S05]  /*1c4e0*/  BSYNC.RECONVERGENT B1 ;  /* 0x0000000000017941 */ /* 0x000fea0003800200 */
.L_x_4612:
        /* <DEDUP_REMOVED lines=23> */
.L_x_4619:
        /* <DEDUP_REMOVED lines=13> */
.L_x_4621:
[----:B------:R-:W-:Y:S05]  /*1c730*/  BSYNC.RECONVERGENT B2 ;  /* 0x0000000000027941 */ /* 0x000fea0003800200 */
.L_x_4620:
        /* <DEDUP_REMOVED lines=60> */
.L_x_4618:
[----:B------:R-:W-:Y:S05]  /*1cb00*/  BSYNC.RECONVERGENT B1 ;  /* 0x0000000000017941 */ /* 0x000fea0003800200 */
.L_x_4617:
[----:B------:R-:W-:Y:S01]  /*1cb10*/  I2FP.F32.U32 R76, R77 ;  /* 0x0000004d004c7245 */ /* 0x000fe20000201000 */
[----:B------:R-:W-:Y:S01]  /*1cb20*/  HADD2.F32 R118, -RZ, R79.H1_H1 ;  /* 0x3000004fff767230 */ /* 0x000fe20000004100 */
[----:B------:R-:W-:Y:S02]  /*1cb30*/  PRMT R78, R130, 0x5410, R78 ;  /* 0x00005410824e7816 */ /* 0x000fe4000000004e */
[----:B------:R-:W-:Y:S01]  /*1cb40*/  PRMT R77, R125, 0x5410, R127 ;  /* 0x000054107d4d7816 */ /* 0x000fe2000000007f */
[----:B------:R-:W-:Y:S01]  /*1cb50*/  FFMA.FTZ R109, R76, R109, 1.1641532182693481445e-10 ;  /* 0x2f0000004c6d7423 */ /* 0x000fe2000001006d */
[----:B------:R-:W-:Y:S01]  /*1cb60*/  FMUL.FTZ R118, R118, R129 ;  /* 0x0000008176767220 */ /* 0x000fe20000410000 */
[----:B------:R-:W-:-:S03]  /*1cb70*/  @P1 HADD2.F32 R76, -RZ, R31.H1_H1 ;  /* 0x3000001fff4c1230 */ /* 0x000fc60000004100 */
[----:B------:R-:W-:-:S04]  /*1cb80*/  FSETP.GTU.FTZ.AND P5, PT, R109, R128, PT ;  /* 0x000000806d00720b */ /* 0x000fc80003fbc000 */
[----:B------:R-:W-:Y:S02]  /*1cb90*/  FSEL R109, R118, RZ, !P5 ;  /* 0x000000ff766d7208 */ /* 0x000fe40006800000 */
[----:B------:R-:W-:-:S03]  /*1cba0*/  PLOP3.LUT P5, PT, P5, PT, PT, 0x8, 0x80 ;  /* 0x000000000080781c */ /* 0x000fc60002fae170 */
[----:B------:R-:W-:Y:S01]  /*1cbb0*/  @P1 FADD.FTZ R109, R76, R109 ;  /* 0x0000006d4c6d1221 */ /* 0x000fe20000010000 */
[----:B------:R-:W-:-:S04]  /*1cbc0*/  PRMT R76, R123, 0x5410, R124 ;  /* 0x000054107b4c7816 */ /* 0x000fc8000000007c */
[----:B------:R-:W-:-:S04]  /*1cbd0*/  F2FP.F16.F32.PACK_AB R79, RZ, R109 ;  /* 0x0000006dff4f723e */ /* 0x000fc800000000ff */
[----:B------:R-:W-:-:S07]  /*1cbe0*/  PRMT R79, R126, 0x5410, R79 ;  /* 0x000054107e4f7816 */ /* 0x000fce000000004f */
.L_x_4581:
        /* <DEDUP_REMOVED lines=43> */
.L_x_4622:
[----:B0-----:R-:W-:Y:S01]  /*1cea0*/  MOV R118, R122 ;  /* 0x0000007a00767202 */ /* 0x001fe20000000f00 */
[----:B------:R-:W-:-:S07]  /*1ceb0*/  VIADD R115, R115, 0x20 ;  /* 0x0000002073737836 */ /* 0x000fce0000000000 */
.L_x_4499:
[----:B------:R-:W-:Y:S05]  /*1cec0*/  BSYNC.RECONVERGENT B0 ;  /* 0x0000000000007941 */ /* 0x000fea0003800200 */
.L_x_4498:
        /* <DEDUP_REMOVED lines=21> */
[C---:B------:R-:W-:Y:S01]  /*1d020*/  IADD3 R131, PT, PT, R117.reuse, -0x56f99767, RZ ;  /* 0xa906689975837810 */ /* 0x040fe20007ffe0ff */
[----:B------:R-:W-:Y:S01]  /*1d030*/  VIADD R129, R117, 0x646e171e ;  /* 0x646e171e75817836 */ /* 0x000fe20000000000 */
[----:B------:R-:W-:Y:S01]  /*1d040*/  IADD3 R127, PT, PT, R116, 0x1715609d, RZ ;  /* 0x1715609d747f7810 */ /* 0x000fe20007ffe0ff */
[----:B------:R-:W-:Y:S01]  /*1d050*/  IMAD.MOV.U32 R16, RZ, RZ, 0x2 ;  /* 0x00000002ff107424 */ /* 0x000fe200078e00ff */
[----:B------:R-:W-:Y:S01]  /*1d060*/  MOV R15, R14 ;  /* 0x0000000e000f7202 */ /* 0x000fe20000000f00 */
[----:B0-----:R-:W-:-:S06]  /*1d070*/  IMAD.MOV.U32 R122, RZ, RZ, R118 ;  /* 0x000000ffff7a7224 */ /* 0x001fcc00078e0076 */
        /* <DEDUP_REMOVED lines=11> */
.L_x_4628:
        /* <DEDUP_REMOVED lines=13> */
.L_x_4630:
[----:B------:R-:W-:Y:S05]  /*1d200*/  BSYNC.RECONVERGENT B2 ;  /* 0x0000000000027941 */ /* 0x000fea0003800200 */
.L_x_4629:
        /* <DEDUP_REMOVED lines=54> */
[----:B------:R-:W-:-:S07]  /*1d570*/  HFMA2 R16, -RZ, RZ, 0, 0 ;  /* 0x00000000ff107431 */ /* 0x000fce00000001ff */
.L_x_4627:
[----:B------:R-:W-:Y:S05]  /*1d580*/  BSYNC.RECONVERGENT B1 ;  /* 0x0000000000017941 */ /* 0x000fea0003800200 */
.L_x_4626:
[----:B------:R-:W0:Y:S01]  /*1d590*/  LDC R130, c[0x0][0x408] ;  /* 0x00010200ff827b82 */ /* 0x000e220000000800 */
[----:B------:R-:W-:Y:S01]  /*1d5a0*/  I2FP.F32.U32 R11, R15 ;  /* 0x0000000f000b7245 */ /* 0x000fe20000201000 */
[----:B------:R-:W-:Y:S01]  /*1d5b0*/  IMAD.MOV.U32 R112, RZ, RZ, 0x2f800000 ;  /* 0x2f800000ff707424 */ /* 0x000fe200078e00ff */
[----:B------:R-:W-:Y:S01]  /*1d5c0*/  LOP3.LUT R8, R8, 0xffffffef, RZ, 0xc0, !PT ;  /* 0xffffffef08087812 */ /* 0x000fe200078ec0ff */
[----:B-----5:R-:W-:Y:S01]  /*1d5d0*/  HADD2.F32 R15, -RZ, R76.H0_H0 ;  /* 0x2000004cff0f7230 */ /* 0x020fe20000004100 */
[----:B------:R-:W-:Y:S01]  /*1d5e0*/  BSSY.RECONVERGENT B1, `(.L_x_4631) ;  /* 0x000005a000017945 */ /* 0x000fe20003800200 */
[----:B------:R-:W-:Y:S01]  /*1d5f0*/  FFMA.FTZ R11, R11, R112, 1.1641532182693481445e-10 ;  /* 0x2f0000000b0b7423 */ /* 0x000fe20000010070 */
[----:B------:R-:W-:Y:S01]  /*1d600*/  MOV R17, 0x2 ;  /* 0x0000000200117802 */ /* 0x000fe20000000f00 */
[----:B------:R-:W1:Y:S01]  /*1d610*/  LDC R128, c[0x0][0x404] ;  /* 0x00010100ff807b82 */ /* 0x000e620000000800 */
[----:B0-----:R-:W-:Y:S02]  /*1d620*/  FMUL.FTZ R15, R15, R130 ;  /* 0x000000820f0f7220 */ /* 0x001fe40000410000 */
        /* <DEDUP_REMOVED lines=15> */
.L_x_4633:
        /* <DEDUP_REMOVED lines=13> */
.L_x_4635:
[----:B------:R-:W-:Y:S05]  /*1d7f0*/  BSYNC.RECONVERGENT B2 ;  /* 0x0000000000027941 */ /* 0x000fea0003800200 */
.L_x_4634:
        /* <DEDUP_REMOVED lines=56> */
.L_x_4632:
[----:B------:R-:W-:Y:S05]  /*1db80*/  BSYNC.RECONVERGENT B1 ;  /* 0x0000000000017941 */ /* 0x000fea0003800200 */
.L_x_4631:
        /* <DEDUP_REMOVED lines=25> */
.L_x_4638:
        /* <DEDUP_REMOVED lines=13> */
.L_x_4640:
[----:B------:R-:W-:Y:S05]  /*1ddf0*/  BSYNC.RECONVERGENT B2 ;  /* 0x0000000000027941 */ /* 0x000fea0003800200 */
.L_x_4639:
        /* <DEDUP_REMOVED lines=57> */
.L_x_4637:
[----:B------:R-:W-:Y:S05]  /*1e190*/  BSYNC.RECONVERGENT B1 ;  /* 0x0000000000017941 */ /* 0x000fea0003800200 */
.L_x_4636:
        /* <DEDUP_REMOVED lines=22> */
.L_x_4643:
        /* <DEDUP_REMOVED lines=13> */
.L_x_4645:
[----:B------:R-:W-:Y:S05]  /*1e3d0*/  BSYNC.RECONVERGENT B2 ;  /* 0x0000000000027941 */ /* 0x000fea0003800200 */
.L_x_4644:
        /* <DEDUP_REMOVED lines=57> */
.L_x_4642:
[----:B------:R-:W-:Y:S05]  /*1e770*/  BSYNC.RECONVERGENT B1 ;  /* 0x0000000000017941 */ /* 0x000fea0003800200 */
.L_x_4641:
        /* <DEDUP_REMOVED lines=25> */
.L_x_4648:
        /* <DEDUP_REMOVED lines=13> */
.L_x_4650:
[----:B------:R-:W-:Y:S05]  /*1e9e0*/  BSYNC.RECONVERGENT B2 ;  /* 0x0000000000027941 */ /* 0x000fea0003800200 */
.L_x_4649:
        /* <DEDUP_REMOVED lines=57> */
.L_x_4647:
[----:B------:R-:W-:Y:S05]  /*1ed80*/  BSYNC.RECONVERGENT B1 ;  /* 0x0000000000017941 */ /* 0x000fea0003800200 */
.L_x_4646:
        /* <DEDUP_REMOVED lines=22> */
.L_x_4653:
        /* <DEDUP_REMOVED lines=13> */
.L_x_4655:
[----:B------:R-:W-:Y:S05]  /*1efc0*/  BSYNC.RECONVERGENT B2 ;  /* 0x0000000000027941 */ /* 0x000fea0003800200 */
.L_x_4654:
        /* <DEDUP_REMOVED lines=57> */
.L_x_4652:
[----:B------:R-:W-:Y:S05]  /*1f360*/  BSYNC.RECONVERGENT B1 ;  /* 0x0000000000017941 */ /* 0x000fea0003800200 */
.L_x_4651:
        /* <DEDUP_REMOVED lines=26> */
.L_x_4658:
        /* <DEDUP_REMOVED lines=13> */
.L_x_4660:
[----:B------:R-:W-:Y:S05]  /*1f5e0*/  BSYNC.RECONVERGENT B2 ;  /* 0x0000000000027941 */ /* 0x000fea0003800200 */
.L_x_4659:
        /* <DEDUP_REMOVED lines=57> */
.L_x_4657:
[----:B------:R-:W-:Y:S05]  /*1f980*/  BSYNC.RECONVERGENT B1 ;  /* 0x0000000000017941 */ /* 0x000fea0003800200 */
.L_x_4656:
        /* <DEDUP_REMOVED lines=22> */
.L_x_4663:
        /* <DEDUP_REMOVED lines=13> */
.L_x_4665:
[----:B------:R-:W-:Y:S05]  /*1fbc0*/  BSYNC.RECONVERGENT B2 ;  /* 0x0000000000027941 */ /* 0x000fea0003800200 */
.L_x_4664:
        /* <DEDUP_REMOVED lines=57> */
.L_x_4662:
[----:B------:R-:W-:Y:S05]  /*1ff60*/  BSYNC.RECONVERGENT B1 ;  /* 0x0000000000017941 */ /* 0x000fea0003800200 */
.L_x_4661:
        /* <DEDUP_REMOVED lines=25> */
.L_x_4668:
        /* <DEDUP_REMOVED lines=13> */
.L_x_4670:
[----:B------:R-:W-:Y:S05]  /*201d0*/  BSYNC.RECONVERGENT B2 ;  /* 0x0000000000027941 */ /* 0x000fea0003800200 */
.L_x_4669:
        /* <DEDUP_REMOVED lines=57> */
.L_x_4667:
[----:B------:R-:W-:Y:S05]  /*20570*/  BSYNC.RECONVERGENT B1 ;  /* 0x0000000000017941 */ /* 0x000fea0003800200 */
.L_x_4666:
        /* <DEDUP_REMOVED lines=20> */
.L_x_4673:
        /* <DEDUP_REMOVED lines=13> */
.L_x_4675:
[----:B------:R-:W-:Y:S05]  /*20790*/  BSYNC.RECONVERGENT B2 ;  /* 0x0000000000027941 */ /* 0x000fea0003800200 */
.L_x_4674:
        /* <DEDUP_REMOVED lines=57> */
.L_x_4672:
[----:B------:R-:W-:Y:S05]  /*20b30*/  BSYNC.RECONVERGENT B1 ;  /* 0x0000000000017941 */ /* 0x000fea0003800200 */
.L_x_4671:
        /* <DEDUP_REMOVED lines=26> */
.L_x_4678:
        /* <DEDUP_REMOVED lines=13> */
.L_x_4680:
[----:B------:R-:W-:Y:S05]  /*20db0*/  BSYNC.RECONVERGENT B2 ;  /* 0x0000000000027941 */ /* 0x000fea0003800200 */
.L_x_4679:
        /* <DEDUP_REMOVED lines=57> */
.L_x_4677:
[----:B------:R-:W-:Y:S05]  /*21150*/  BSYNC.RECONVERGENT B1 ;  /* 0x0000000000017941 */ /* 0x000fea0003800200 */
.L_x_4676:
        /* <DEDUP_REMOVED lines=20> */
.L_x_4683:
        /* <DEDUP_REMOVED lines=13> */
.L_x_4685:
[----:B------:R-:W-:Y:S05]  /*21370*/  BSYNC.RECONVERGENT B2 ;  /* 0x0000000000027941 */ /* 0x000fea0003800200 */
.L_x_4684:
        /* <DEDUP_REMOVED lines=57> */
.L_x_4682:
[----:B------:R-:W-:Y:S05]  /*21710*/  BSYNC.RECONVERGENT B1 ;  /* 0x0000000000017941 */ /* 0x000fea0003800200 */
.L_x_4681:
        /* <DEDUP_REMOVED lines=25> */
.L_x_4688:
        /* <DEDUP_REMOVED lines=13> */
.L_x_4690:
[----:B------:R-:W-:Y:S05]  /*21980*/  BSYNC.RECONVERGENT B2 ;  /* 0x0000000000027941 */ /* 0x000fea0003800200 */
.L_x_4689:
        /* <DEDUP_REMOVED lines=57> */
.L_x_4687:
[----:B------:R-:W-:Y:S05]  /*21d20*/  BSYNC.RECONVERGENT B1 ;  /* 0x0000000000017941 */ /* 0x000fea0003800200 */
.L_x_4686:
        /* <DEDUP_REMOVED lines=20> */
.L_x_4693:
        /* <DEDUP_REMOVED lines=13> */
.L_x_4695:
[----:B------:R-:W-:Y:S05]  /*21f40*/  BSYNC.RECONVERGENT B2 ;  /* 0x0000000000027941 */ /* 0x000fea0003800200 */
.L_x_4694:
        /* <DEDUP_REMOVED lines=57> */
.L_x_4692:
[----:B------:R-:W-:Y:S05]  /*222e0*/  BSYNC.RECONVERGENT B1 ;  /* 0x0000000000017941 */ /* 0x000fea0003800200 */
.L_x_4691:
        /* <DEDUP_REMOVED lines=26> */
.L_x_4698:
        /* <DEDUP_REMOVED lines=13> */
.L_x_4700:
[----:B------:R-:W-:Y:S05]  /*22560*/  BSYNC.RECONVERGENT B2 ;  /* 0x0000000000027941 */ /* 0x000fea0003800200 */
.L_x_4699:
        /* <DEDUP_REMOVED lines=57> */
.L_x_4697:
[----:B------:R-:W-:Y:S05]  /*22900*/  BSYNC.RECONVERGENT B1 ;  /* 0x0000000000017941 */ /* 0x000fea0003800200 */
.L_x_4696:
        /* <DEDUP_REMOVED lines=20> */
.L_x_4703:
        /* <DEDUP_REMOVED lines=15> */
.L_x_4705:
[----:B------:R-:W-:Y:S05]  /*22b40*/  BSYNC.RECONVERGENT B2 ;  /* 0x0000000000027941 */ /* 0x000fea0003800200 */
.L_x_4704:
        /* <DEDUP_REMOVED lines=57> */
.L_x_4702:
[----:B------:R-:W-:Y:S05]  /*22ee0*/  BSYNC.RECONVERGENT B1 ;  /* 0x0000000000017941 */ /* 0x000fea0003800200 */
.L_x_4701:
        /* <DEDUP_REMOVED lines=18> */
.L_x_4625:
        /* <DEDUP_REMOVED lines=16> */
.L_x_4709:
        /* <DEDUP_REMOVED lines=13> */
.L_x_4711:
[----:B------:R-:W-:Y:S05]  /*231e0*/  BSYNC.RECONVERGENT B2 ;  /* 0x0000000000027941 */ /* 0x000fea0003800200 */
.L_x_4710:
[----:B------:R-:W-:Y:S01]  /*231f0*/  IMAD.WIDE.U32 R10, R3, -0x326172a9, RZ ;  /* 0xcd9e8d57030a7825 */ /* 0x000fe200078e00ff */
[----:B------:R-:W-:Y:S02]  /*23200*/  LOP3.LUT R122, R12, R121, R117, 0x96, !PT ;  /* 0x000000790c7a7212 */ /* 0x000fe400078e9675 */
[----:B------:R-:W-:Y:S01]  /*23210*/  IADD3 R9, PT, PT, R116, -0x61c88647, RZ ;  /* 0x9e3779b974097810 */ /* 0x000fe20007ffe0ff */
[----:B------:R-:W-:Y:S01]  /*23220*/  IMAD.MOV.U32 R85, RZ, RZ, RZ ;  /* 0x000000ffff557224 */ /* 0x000fe200078e00ff */
        /* <DEDUP_REMOVED lines=45> */
[----:B------:R-:W-:Y:S02]  /*23500*/  LOP3.LUT R124, R25, R124, R121, 0x96, !PT ;  /* 0x0000007c197c7212 */ /* 0x000fe400078e9679 */
[----:B------:R-:W-:Y:S01]  /*23510*/  MOV R25, R118 ;  /* 0x0000007600197202 */ /* 0x000fe20000000f00 */
        /* <DEDUP_REMOVED lines=8> */
.L_x_4708:
[----:B------:R-:W-:Y:S05]  /*235a0*/  BSYNC.RECONVERGENT B1 ;  /* 0x0000000000017941 */ /* 0x000fea0003800200 */
.L_x_4707:
        /* <DEDUP_REMOVED lines=28> */
.L_x_4714:
        /* <DEDUP_REMOVED lines=13> */
.L_x_4716:
[----:B------:R-:W-:Y:S05]  /*23840*/  BSYNC.RECONVERGENT B2 ;  /* 0x0000000000027941 */ /* 0x000fea0003800200 */
.L_x_4715:
        /* <DEDUP_REMOVED lines=60> */
.L_x_4713:
[----:B------:R-:W-:Y:S05]  /*23c10*/  BSYNC.RECONVERGENT B1 ;  /* 0x0000000000017941 */ /* 0x000fea0003800200 */
.L_x_4712:
        /* <DEDUP_REMOVED lines=25> */
.L_x_4719:
        /* <DEDUP_REMOVED lines=13> */
.L_x_4721:
[----:B------:R-:W-:Y:S05]  /*23e80*/  BSYNC.RECONVERGENT B2 ;  /* 0x0000000000027941 */ /* 0x000fea0003800200 */
.L_x_4720:
        /* <DEDUP_REMOVED lines=60> */
.L_x_4718:
[----:B------:R-:W-:Y:S05]  /*24250*/  BSYNC.RECONVERGENT B1 ;  /* 0x0000000000017941 */ /* 0x000fea0003800200 */
.L_x_4717:
        /* <DEDUP_REMOVED lines=25> */
.L_x_4724:
        /* <DEDUP_REMOVED lines=13> */
.L_x_4726:
[----:B------:R-:W-:Y:S05]  /*244c0*/  BSYNC.RECONVERGENT B2 ;  /* 0x0000000000027941 */ /* 0x000fea0003800200 */
.L_x_4725:
        /* <DEDUP_REMOVED lines=60> */
.L_x_4723:
[----:B------:R-:W-:Y:S05]  /*24890*/  BSYNC.RECONVERGENT B1 ;  /* 0x0000000000017941 */ /* 0x000fea0003800200 */
.L_x_4722:
        /* <DEDUP_REMOVED lines=25> */
.L_x_4729:
        /* <DEDUP_REMOVED lines=13> */
.L_x_4731:
[----:B------:R-:W-:Y:S05]  /*24b00*/  BSYNC.RECONVERGENT B2 ;  /* 0x0000000000027941 */ /* 0x000fea0003800200 */
.L_x_4730:
        /* <DEDUP_REMOVED lines=60> */
.L_x_4728:
[----:B------:R-:W-:Y:S05]  /*24ed0*/  BSYNC.RECONVERGENT B1 ;  /* 0x0000000000017941 */ /* 0x000fea0003800200 */
.L_x_4727:
        /* <DEDUP_REMOVED lines=23> */
.L_x_4734:
        /* <DEDUP_REMOVED lines=13> */
.L_x_4736:
[----:B------:R-:W-:Y:S05]  /*25120*/  BSYNC.RECONVERGENT B2 ;  /* 0x0000000000027941 */ /* 0x000fea0003800200 */
.L_x_4735:
        /* <DEDUP_REMOVED lines=60> */
.L_x_4733:
[----:B------:R-:W-:Y:S05]  /*254f0*/  BSYNC.RECONVERGENT B1 ;  /* 0x0000000000017941 */ /* 0x000fea0003800200 */
.L_x_4732:
        /* <DEDUP_REMOVED lines=23> */
.L_x_4739:
        /* <DEDUP_REMOVED lines=13> */
.L_x_4741:
[----:B------:R-:W-:Y:S05]  /*25740*/  BSYNC.RECONVERGENT B2 ;  /* 0x0000000000027941 */ /* 0x000fea0003800200 */
.L_x_4740:
        /* <DEDUP_REMOVED lines=60> */
.L_x_4738:
[----:B------:R-:W-:Y:S05]  /*25b10*/  BSYNC.RECONVERGENT B1 ;  /* 0x0000000000017941 */ /* 0x000fea0003800200 */
.L_x_4737:
        /* <DEDUP_REMOVED lines=23> */
.L_x_4744:
        /* <DEDUP_REMOVED lines=13> */
.L_x_4746:
[----:B------:R-:W-:Y:S05]  /*25d60*/  BSYNC.RECONVERGENT B2 ;  /* 0x0000000000027941 */ /* 0x000fea0003800200 */
.L_x_4745:
        /* <DEDUP_REMOVED lines=60> */
.L_x_4743:
[----:B------:R-:W-:Y:S05]  /*26130*/  BSYNC.RECONVERGENT B1 ;  /* 0x0000000000017941 */ /* 0x000fea0003800200 */
.L_x_4742:
        /* <DEDUP_REMOVED lines=14> */
.L_x_4706:
        /* <DEDUP_REMOVED lines=43> */
.L_x_4747:
[----:B0-----:R-:W-:Y:S01]  /*264d0*/  MOV R118, R122 ;  /* 0x0000007a00767202 */ /* 0x001fe20000000f00 */
[----:B------:R-:W-:-:S07]  /*264e0*/  VIADD R115, R115, 0x20 ;  /* 0x0000002073737836 */ /* 0x000fce0000000000 */
.L_x_4624:
[----:B------:R-:W-:Y:S05]  /*264f0*/  BSYNC.RECONVERGENT B0 ;  /* 0x0000000000007941 */ /* 0x000fea0003800200 */
.L_x_4623:
        /* <DEDUP_REMOVED lines=26> */
[----:B------:R-:W-:-:S06]  /*266a0*/  IMAD.MOV.U32 R22, RZ, RZ, R118 ;  /* 0x000000ffff167224 */ /* 0x000fcc00078e0076 */
        /* <DEDUP_REMOVED lines=11> */
.L_x_4753:
        /* <DEDUP_REMOVED lines=13> */
.L_x_4755:
[----:B------:R-:W-:Y:S05]  /*26830*/  BSYNC.RECONVERGENT B2 ;  /* 0x0000000000027941 */ /* 0x000fea0003800200 */
.L_x_4754:
        /* <DEDUP_REMOVED lines=52> */
[----:B------:R-:W-:Y:S02]  /*26b80*/  LOP3.LUT R10, R9, R10, R15, 0x96, !PT ;  /* 0x0000000a090a7212 */ /* 0x000fe400078e960f */
[----:B------:R-:W-:Y:S01]  /*26b90*/  MOV R15, R118 ;  /* 0x00000076000f7202 */ /* 0x000fe20000000f00 */
[----:B------:R-:W-:Y:S01]  /*26ba0*/  IMAD.MOV.U32 R22, RZ, RZ, R18 ;  /* 0x000000ffff167224 */ /* 0x000fe200078e0012 */
[----:B------:R-:W-:-:S07]  /*26bb0*/  LOP3.LUT R9, R11, R16, R19, 0x96, !PT ;  /* 0x000000100b097212 */ /* 0x000fce00078e9613 */
.L_x_4752:
[----:B------:R-:W-:Y:S05]  /*26bc0*/  BSYNC.RECONVERGENT B1 ;  /* 0x0000000000017941 */ /* 0x000fea0003800200 */
.L_x_4751:
[----:B------:R-:W1:Y:S01]  /*26bd0*/  LDC R131, c[0x0][0x408] ;  /* 0x00010200ff837b82 */ /* 0x000e620000000800 */
[----:B------:R-:W-:Y:S01]  /*26be0*/  HFMA2 R129, -RZ, RZ, 0.1171875, 0 ;  /* 0x2f800000ff817431 */ /* 0x000fe200000001ff */
[----:B------:R-:W-:Y:S01]  /*26bf0*/  I2FP.F32.U32 R16, R15 ;  /* 0x0000000f00107245 */ /* 0x000fe20000201000 */
[----:B-----5:R-:W-:Y:S01]  /*26c00*/  HADD2.F32 R18, -RZ, R76.H0_H0 ;  /* 0x2000004cff127230 */ /* 0x020fe20000004100 */
[----:B------:R-:W-:Y:S01]  /*26c10*/  LOP3.LUT R8, R8, 0xffffffef, RZ, 0xc0, !PT ;  /* 0xffffffef08087812 */ /* 0x000fe200078ec0ff */
[----:B------:R-:W-:Y:S01]  /*26c20*/  BSSY.RECONVERGENT B1, `(.L_x_4756) ;  /* 0x000005a000017945 */ /* 0x000fe20003800200 */
[----:B------:R-:W-:Y:S01]  /*26c30*/  IMAD.MOV.U32 R19, RZ, RZ, 0x2 ;  /* 0x00000002ff137424 */ /* 0x000fe200078e00ff */
[----:B------:R-:W-:Y:S01]  /*26c40*/  MOV R15, R14 ;  /* 0x0000000e000f7202 */ /* 0x000fe20000000f00 */
[----:B------:R-:W2:Y:S01]  /*26c50*/  LDC R130, c[0x0][0x404] ;  /* 0x00010100ff827b82 */ /* 0x000ea20000000800 */
[----:B------:R-:W-:Y:S01]  /*26c60*/  FFMA.FTZ R11, R16, R129, 1.1641532182693481445e-10 ;  /* 0x2f000000100b7423 */ /* 0x000fe20000010081 */
[----:B-1----:R-:W-:-:S04]  /*26c70*/  FMUL.FTZ R18, R18, R131 ;  /* 0x0000008312127220 */ /* 0x002fc80000410000 */
        /* <DEDUP_REMOVED lines=14> */
.L_x_4758:
        /* <DEDUP_REMOVED lines=13> */
.L_x_4760:
[----:B------:R-:W-:Y:S05]  /*26e30*/  BSYNC.RECONVERGENT B2 ;  /* 0x0000000000027941 */ /* 0x000fea0003800200 */
.L_x_4759:
[----:B------:R-:W-:Y:S01]  /*26e40*/  IMAD.WIDE.U32 R18, R3, -0x326172a9, RZ ;  /* 0xcd9e8d5703127825 */ /* 0x000fe200078e00ff */
[----:B------:R-:W-:Y:S02]  /*26e50*/  LOP3.LUT R10, R12, R17, R117, 0x96, !PT ;  /* 0x000000110c0a7212 */ /* 0x000fe400078e9675 */
[----:B------:R-:W-:Y:S01]  /*26e60*/  IADD3 R9, PT, PT, R116, -0x61c88647, RZ ;  /* 0x9e3779b974097810 */ /* 0x000fe20007ffe0ff */
        /* <DEDUP_REMOVED lines=52> */
[----:B------:R-:W-:-:S07]  /*271b0*/  HFMA2 R19, -RZ, RZ, 0, 0 ;  /* 0x00000000ff137431 */ /* 0x000fce00000001ff */
.L_x_4757:
[----:B------:R-:W-:Y:S05]  /*271c0*/  BSYNC.RECONVERGENT B1 ;  /* 0x0000000000017941 */ /* 0x000fea0003800200 */
.L_x_4756:
        /* <DEDUP_REMOVED lines=15> */
[----:B0-----:R-:W-:Y:S02]  /*272c0*/  F2FP.F16.F32.PACK_AB R122, RZ, R26 ;  /* 0x0000001aff7a723e */ /* 0x001fe400000000ff */
        /* <DEDUP_REMOVED lines=9> */
.L_x_4763:
        /* <DEDUP_REMOVED lines=13> */
.L_x_4765:
[----:B------:R-:W-:Y:S05]  /*27430*/  BSYNC.RECONVERGENT B2 ;  /* 0x0000000000027941 */ /* 0x000fea0003800200 */
.L_x_4764:
        /* <DEDUP_REMOVED lines=57> */
.L_x_4762:
[----:B------:R-:W-:Y:S05]  /*277d0*/  BSYNC.RECONVERGENT B1 ;  /* 0x0000000000017941 */ /* 0x000fea0003800200 */
.L_x_4761:
        /* <DEDUP_REMOVED lines=22> */
.L_x_4768:
        /* <DEDUP_REMOVED lines=13> */
.L_x_4770:
[----:B------:R-:W-:Y:S05]  /*27a10*/  BSYNC.RECONVERGENT B2 ;  /* 0x0000000000027941 */ /* 0x000fea0003800200 */
.L_x_4769:
        /* <DEDUP_REMOVED lines=57> */
.L_x_4767:
[----:B------:R-:W-:Y:S05]  /*27db0*/  BSYNC.RECONVERGENT B1 ;  /* 0x0000000000017941 */ /* 0x000fea0003800200 */
.L_x_4766:
        /* <DEDUP_REMOVED lines=25> */
.L_x_4773:
        /* <DEDUP_REMOVED lines=13> */
.L_x_4775:
[----:B------:R-:W-:Y:S05]  /*28020*/  BSYNC.RECONVERGENT B2 ;  /* 0x0000000000027941 */ /* 0x000fea0003800200 */
.L_x_4774:
[----:B------:R-:W-:Y:S01]  /*28030*/  IMAD.WIDE.U32 R10, R3, -0x326172a9, RZ ;  /* 0xcd9e8d57030a7825 */ /* 0x000fe200078e00ff */
[----:B------:R-:W-:Y:S02]  /*28040*/  LOP3.LUT R18, R12, R21, R117, 0x96, !PT ;  /* 0x000000150c127212 */ /* 0x000fe400078e9675 */
        /* <DEDUP_REMOVED lines=55> */
.L_x_4772:
[----:B------:R-:W-:Y:S05]  /*283c0*/  BSYNC.RECONVERGENT B1 ;  /* 0x0000000000017941 */ /* 0x000fea0003800200 */
.L_x_4771:
        /* <DEDUP_REMOVED lines=22> */
.L_x_4778:
        /* <DEDUP_REMOVED lines=13> */
.L_x_4780:
[----:B------:R-:W-:Y:S05]  /*28600*/  BSYNC.RECONVERGENT B2 ;  /* 0x0000000000027941 */ /* 0x000fea0003800200 */
.L_x_4779:
        /* <DEDUP_REMOVED lines=57> */
.L_x_4777:
[----:B------:R-:W-:Y:S05]  /*289a0*/  BSYNC.RECONVERGENT B1 ;  /* 0x0000000000017941 */ /* 0x000fea0003800200 */
.L_x_4776:
[----:B------:R-:W-:Y:S01]  /*289b0*/  I2FP.F32.U32 R18, R19 ;  /* 0x0000001300127245 */ /* 0x000fe20000201000 */
[----:B------:R-:W-:Y:S01]  /*289c0*/  HADD2.F32 R20, -RZ, R33.H0_H0 ;  /* 0x20000021ff147230 */ /* 0x000fe20000004100 */
[----:B------:R-:W-:Y:S01]  /*289d0*/  BSSY.RECONVERGENT B1, `(.L_x_4781) ;  /* 0x000005f000017945 */ /* 0x000fe20003800200 */
[----:B------:R-:W-:Y:S01]  /*289e0*/  @P1 HADD2.F32 R88, -RZ, R29.H0_H0 ;  /* 0x2000001dff581230 */ /* 0x000fe20000004100 */
        /* <DEDUP_REMOVED lines=22> */
.L_x_4783:
        /* <DEDUP_REMOVED lines=13> */
.L_x_4785:
[----:B------:R-:W-:Y:S05]  /*28c20*/  BSYNC.RECONVERGENT B2 ;  /* 0x0000000000027941 */ /* 0x000fea0003800200 */
.L_x_4784:
        /* <DEDUP_REMOVED lines=57> */
.L_x_4782:
[----:B------:R-:W-:Y:S05]  /*28fc0*/  BSYNC.RECONVERGENT B1 ;  /* 0x0000000000017941 */ /* 0x000fea0003800200 */
.L_x_4781:
        /* <DEDUP_REMOVED lines=22> */
.L_x_4788:
        /* <DEDUP_REMOVED lines=13> */
.L_x_4790:
[----:B------:R-:W-:Y:S05]  /*29200*/  BSYNC.RECONVERGENT B2 ;  /* 0x0000000000027941 */ /* 0x000fea0003800200 */
.L_x_4789:
        /* <DEDUP_REMOVED lines=53> */
[----:B------:R-:W-:-:S03]  /*29560*/  IMAD.MOV.U32 R77, RZ, RZ, RZ ;  /* 0x000000ffff4d7224 */ /* 0x000fc600078e00ff */
[----:B------:R-:W-:Y:S01]  /*29570*/  LOP3.LUT R9, R11, R20, R19, 0x96, !PT ;  /* 0x000000140b097212 */ /* 0x000fe200078e9613 */
[----:B------:R-:W-:Y:S01]  /*29580*/  IMAD.MOV.U32 R19, RZ, RZ, R22 ;  /* 0x000000ffff137224 */ /* 0x000fe200078e0016 */
[----:B------:R-:W-:-:S07]  /*29590*/  MOV R22, R18 ;  /* 0x0000001200167202 */ /* 0x000fce0000000f00 */
.L_x_4787:
[----:B------:R-:W-:Y:S05]  /*295a0*/  BSYNC.RECONVERGENT B1 ;  /* 0x0000000000017941 */ /* 0x000fea0003800200 */
.L_x_4786:
        /* <DEDUP_REMOVED lines=25> */
.L_x_4793:
        /* <DEDUP_REMOVED lines=13> */
.L_x_4795:
[----:B------:R-:W-:Y:S05]  /*29810*/  BSYNC.RECONVERGENT B2 ;  /* 0x0000000000027941 */ /* 0x000fea0003800200 */
.L_x_4794:
        /* <DEDUP_REMOVED lines=57> */
.L_x_4792:
[----:B------:R-:W-:Y:S05]  /*29bb0*/  BSYNC.RECONVERGENT B1 ;  /* 0x0000000000017941 */ /* 0x000fea0003800200 */
.L_x_4791:
        /* <DEDUP_REMOVED lines=20> */
.L_x_4798:
        /* <DEDUP_REMOVED lines=13> */
.L_x_4800:
[----:B------:R-:W-:Y:S05]  /*29dd0*/  BSYNC.RECONVERGENT B2 ;  /* 0x0000000000027941 */ /* 0x000fea0003800200 */
.L_x_4799:
        /* <DEDUP_REMOVED lines=57> */
.L_x_4797:
[----:B------:R-:W-:Y:S05]  /*2a170*/  BSYNC.RECONVERGENT B1 ;  /* 0x0000000000017941 */ /* 0x000fea0003800200 */
.L_x_4796:
[----:B------:R-:W-:Y:S01]  /*2a180*/  I2FP.F32.U32 R20, R21 ;  /* 0x0000001500147245 */ /* 0x000fe20000201000 */
[----:B------:R-:W-:Y:S01]  /*2a190*/  HADD2.F32 R76, -RZ, R34.H0_H0 ;  /* 0x20000022ff4c7230 */ /* 0x000fe20000004100 */
[----:B------:R-:W-:Y:S01]  /*2a1a0*/  BSSY.RECONVERGENT B1, `(.L_x_4801) ;  /* 0x000005f000017945 */ /* 0x000fe20003800200 */
[----:B------:R-:W-:Y:S02]  /*2a1b0*/  @P1 HADD2.F32 R98, -RZ, R30.H0_H0 ;  /* 0x2000001eff621230 */ /* 0x000fe40000004100 */
[----:B------:R-:W-:Y:S01]  /*2a1c0*/  FFMA.FTZ R11, R20, R129, 1.1641532182693481445e-10 ;  /* 0x2f000000140b7423 */ /* 0x000fe20000010081 */
[----:B------:R-:W-:Y:S01]  /*2a1d0*/  FMUL.FTZ R20, R76, R131 ;  /* 0x000000834c147220 */ /* 0x000fe20000410000 */
[----:B------:R-:W-:Y:S01]  /*2a1e0*/  MOV R76, 0x2 ;  /* 0x00000002004c7802 */ /* 0x000fe20000000f00 */
[----:B------:R-:W-:Y:S02]  /*2a1f0*/  IMAD.MOV.U32 R21, RZ, RZ, R14 ;  /* 0x000000ffff157224 */ /* 0x000fe400078e000e */
        /* <DEDUP_REMOVED lines=18> */
.L_x_4803:
        /* <DEDUP_REMOVED lines=13> */
.L_x_4805:
[----:B------:R-:W-:Y:S05]  /*2a3f0*/  BSYNC.RECONVERGENT B2 ;  /* 0x0000000000027941 */ /* 0x000fea0003800200 */
.L_x_4804:
        /* <DEDUP_REMOVED lines=57> */
.L_x_4802:
[----:B------:R-:W-:Y:S05]  /*2a790*/  BSYNC.RECONVERGENT B1 ;  /* 0x0000000000017941 */ /* 0x000fea0003800200 */
.L_x_4801:
        /* <DEDUP_REMOVED lines=20> */
.L_x_4808:
        /* <DEDUP_REMOVED lines=13> */
.L_x_4810:
[----:B------:R-:W-:Y:S05]  /*2a9b0*/  BSYNC.RECONVERGENT B2 ;  /* 0x0000000000027941 */ /* 0x000fea0003800200 */
.L_x_4809:
        /* <DEDUP_REMOVED lines=57> */
.L_x_4807:
[----:B------:R-:W-:Y:S05]  /*2ad50*/  BSYNC.RECONVERGENT B1 ;  /* 0x0000000000017941 */ /* 0x000fea0003800200 */
.L_x_4806:
        /* <DEDUP_REMOVED lines=25> */
.L_x_4813:
        /* <DEDUP_REMOVED lines=13> */
.L_x_4815:
[----:B------:R-:W-:Y:S05]  /*2afc0*/  BSYNC.RECONVERGENT B2 ;  /* 0x0000000000027941 */ /* 0x000fea0003800200 */
.L_x_4814:
        /* <DEDUP_REMOVED lines=57> */
.L_x_4812:
[----:B------:R-:W-:Y:S05]  /*2b360*/  BSYNC.RECONVERGENT B1 ;  /* 0x0000000000017941 */ /* 0x000fea0003800200 */
.L_x_4811:
        /* <DEDUP_REMOVED lines=20> */
.L_x_4818:
        /* <DEDUP_REMOVED lines=13> */
.L_x_4820:
[----:B------:R-:W-:Y:S05]  /*2b580*/  BSYNC.RECONVERGENT B2 ;  /* 0x0000000000027941 */ /* 0x000fea0003800200 */
.L_x_4819:
        /* <DEDUP_REMOVED lines=57> */
.L_x_4817:
[----:B------:R-:W-:Y:S05]  /*2b920*/  BSYNC.RECONVERGENT B1 ;  /* 0x0000000000017941 */ /* 0x000fea0003800200 */
.L_x_4816:
[----:B------:R-:W-:Y:S01]  /*2b930*/  I2FP.F32.U32 R76, R77 ;  /* 0x0000004d004c7245 */ /* 0x000fe20000201000 */
[----:B------:R-:W-:Y:S01]  /*2b940*/  HADD2.F32 R108, -RZ, R35.H0_H0 ;  /* 0x20000023ff6c7230 */ /* 0x000fe20000004100 */
[----:B------:R-:W-:Y:S01]  /*2b950*/  BSSY.RECONVERGENT B1, `(.L_x_4821) ;  /* 0x000005f000017945 */ /* 0x000fe20003800200 */
[----:B------:R-:W-:Y:S01]  /*2b960*/  MOV R120, 0x2 ;  /* 0x0000000200787802 */ /* 0x000fe20000000f00 */
[----:B------:R-:W-:Y:S02]  /*2b970*/  IMAD.MOV.U32 R77, RZ, RZ, R14 ;  /* 0x000000ffff4d7224 */ /* 0x000fe400078e000e */
        /* <DEDUP_REMOVED lines=21> */
.L_x_4823:
        /* <DEDUP_REMOVED lines=13> */
.L_x_4825:
[----:B------:R-:W-:Y:S05]  /*2bba0*/  BSYNC.RECONVERGENT B2 ;  /* 0x0000000000027941 */ /* 0x000fea0003800200 */
.L_x_4824:
        /* <DEDUP_REMOVED lines=57> */
.L_x_4822:
[----:B------:R-:W-:Y:S05]  /*2bf40*/  BSYNC.RECONVERGENT B1 ;  /* 0x0000000000017941 */ /* 0x000fea0003800200 */
.L_x_4821:
        /* <DEDUP_REMOVED lines=20> */
.L_x_4828:
        /* <DEDUP_REMOVED lines=15> */
.L_x_4830:
[----:B------:R-:W-:Y:S05]  /*2c180*/  BSYNC.RECONVERGENT B2 ;  /* 0x0000000000027941 */ /* 0x000fea0003800200 */
.L_x_4829:
        /* <DEDUP_REMOVED lines=30> */
[C---:B------:R-:W-:Y:S01]  /*2c370*/  IADD3 R9, PT, PT, R116.reuse, -0x4ab325aa, RZ ;  /* 0xb54cda5674097810 */ /* 0x040fe20007ffe0ff */
        /* <DEDUP_REMOVED lines=8> */
[----:B------:R-:W-:Y:S02]  /*2c400*/  IADD3 R9, PT, PT, R117, 0x1fd5c5a3, RZ ;  /* 0x1fd5c5a375097810 */ /* 0x000fe40007ffe0ff */
[----:B------:R-:W-:Y:S01]  /*2c410*/  LOP3.LUT R118, R113, R118, R11, 0x96, !PT ;  /* 0x0000007671767212 */ /* 0x000fe200078e960b */
[----:B------:R-:W-:Y:S01]  /*2c420*/  VIADD R11, R117, 0x96a522ad ;  /* 0x96a522ad750b7836 */ /* 0x000fe20000000000 */
[----:B------:R-:W-:Y:S01]  /*2c430*/  LOP3.LUT R120, R9, R120, R77, 0x96, !PT ;  /* 0x0000007809787212 */ /* 0x000fe200078e964d */
[----:B------:R-:W-:Y:S02]  /*2c440*/  VIADD R9, R117, 0xdb3d7428 ;  /* 0xdb3d742875097836 */ /* 0x000fe40000000000 */
[----:B------:R-:W-:-:S04]  /*2c450*/  IMAD.WIDE.U32 R118, R118, -0x2daee0ad, RZ ;  /* 0xd2511f5376767825 */ /* 0x000fc800078e00ff */
[----:B------:R-:W-:Y:S01]  /*2c460*/  IMAD.WIDE.U32 R120, R120, -0x326172a9, RZ ;  /* 0xcd9e8d5778787825 */ /* 0x000fe200078e00ff */
[----:B------:R-:W-:-:S03]  /*2c470*/  LOP3.LUT R9, R9, R76, R119, 0x96, !PT ;  /* 0x0000004c09097212 */ /* 0x000fc600078e9677 */
[----:B------:R-:W-:Y:S01]  /*2c480*/  IMAD.MOV.U32 R119, RZ, RZ, R22 ;  /* 0x000000ffff777224 */ /* 0x000fe200078e0016 */
[----:B------:R-:W-:Y:S01]  /*2c490*/  LOP3.LUT R76, R5, R10, R121, 0x96, !PT ;  /* 0x0000000a054c7212 */ /* 0x000fe200078e9679 */
[----:B------:R-:W-:Y:S01]  /*2c4a0*/  IMAD.WIDE.U32 R134, R9, -0x326172a9, RZ ;  /* 0xcd9e8d5709867825 */ /* 0x000fe200078e00ff */
[----:B------:R-:W-:-:S03]  /*2c4b0*/  IADD3 R9, PT, PT, R116, -0x700cb87f, RZ ;  /* 0x8ff3478174097810 */ /* 0x000fc60007ffe0ff */
[----:B------:R-:W-:Y:S01]  /*2c4c0*/  IMAD.WIDE.U32 R76, R76, -0x2daee0ad, RZ ;  /* 0xd2511f534c4c7825 */ /* 0x000fe200078e00ff */
[----:B------:R-:W-:Y:S02]  /*2c4d0*/  LOP3.LUT R10, R9, R120, R135, 0x96, !PT ;  /* 0x00000078090a7212 */ /* 0x000fe400078e9687 */
[----:B------:R-:W-:Y:S02]  /*2c4e0*/  MOV R14, R134 ;  /* 0x00000086000e7202 */ /* 0x000fe40000000f00 */
[----:B------:R-:W-:Y:S01]  /*2c4f0*/  LOP3.LUT R9, R11, R118, R77, 0x96, !PT ;  /* 0x000000760b097212 */ /* 0x000fe200078e964d */
[----:B------:R-:W-:Y:S01]  /*2c500*/  IMAD.MOV.U32 R11, RZ, RZ, RZ ;  /* 0x000000ffff0b7224 */ /* 0x000fe200078e00ff */
[----:B------:R-:W-:-:S07]  /*2c510*/  MOV R22, R76 ;  /* 0x0000004c00167202 */ /* 0x000fce0000000f00 */
.L_x_4827:
[----:B------:R-:W-:Y:S05]  /*2c520*/  BSYNC.RECONVERGENT B1 ;  /* 0x0000000000017941 */ /* 0x000fea0003800200 */
.L_x_4826:
        /* <DEDUP_REMOVED lines=8> */
[----:B------:R-:W-:-:S05]  /*2c5b0*/  FSEL R76, R76, RZ, !P6 ;  /* 0x000000ff4c4c7208 */ /* 0x000fca0007000000 */
[----:B------:R-:W-:Y:S01]  /*2c5c0*/  FADD.FTZ R79, R79, R76 ;  /* 0x0000004c4f4f7221 */ /* 0x000fe20000010000 */
[----:B------:R-:W-:-:S03]  /*2c5d0*/  SEL R76, RZ, 0x1, P6 ;  /* 0x00000001ff4c7807 */ /* 0x000fc60003000000 */
[----:B------:R-:W-:Y:S01]  /*2c5e0*/  @P1 FADD.FTZ R113, R118, R79 ;  /* 0x0000004f76711221 */ /* 0x000fe20000010000 */
[----:B------:R-:W-:Y:S01]  /*2c5f0*/  @!P1 MOV R113, R79 ;  /* 0x0000004f00719202 */ /* 0x000fe20000000f00 */
[--C-:B------:R-:W-:Y:S01]  /*2c600*/  IMAD.MOV.U32 R118, RZ, RZ, R22.reuse ;  /* 0x000000ffff767224 */ /* 0x100fe200078e0016 */
[----:B------:R-:W-:Y:S02]  /*2c610*/  PRMT R22, R76, 0x7610, R22 ;  /* 0x000076104c167816 */ /* 0x000fe40000000016 */
[----:B------:R-:W-:Y:S02]  /*2c620*/  F2FP.F16.F32.PACK_AB R79, RZ, R113 ;  /* 0x00000071ff4f723e */ /* 0x000fe400000000ff */
[----:B------:R-:W-:Y:S02]  /*2c630*/  PRMT R76, R122, 0x5410, R123 ;  /* 0x000054107a4c7816 */ /* 0x000fe4000000007b */
[----:B------:R-:W-:Y:S01]  /*2c640*/  PRMT R79, R124, 0x5410, R79 ;  /* 0x000054107c4f7816 */ /* 0x000fe2000000004f */
[----:B------:R-:W-:Y:S06]  /*2c650*/  BRA `(.L_x_4831) ;  /* 0x0000003000887947 */ /* 0x000fec0003800000 */
.L_x_4750:
[----:B------:R-:W-:Y:S01]  /*2c660*/  ISETP.NE.AND P2, PT, R11, 0x1, PT ;  /* 0x000000010b00780c */ /* 0x000fe20003f45270 */
[----:B------:R-:W-:Y:S01]  /*2c670*/  BSSY.RECONVERGENT B1, `(.L_x_4832) ;  /* 0x0000058000017945 */ /* 0x000fe20003800200 */
[----:B------:R-:W-:Y:S02]  /*2c680*/  HFMA2 R88, -RZ, RZ, 0, 1.1920928955078125e-07 ;  /* 0x00000002ff587431 */ /* 0x000fe400000001ff */
[----:B------:R-:W-:Y:S01]  /*2c690*/  IMAD.MOV.U32 R26, RZ, RZ, R14 ;  /* 0x000000ffff1a7224 */ /* 0x000fe200078e000e */
        /* <DEDUP_REMOVED lines=12> */
.L_x_4834:
[----:B------:R-:W-:Y:S01]  /*2c760*/  VIADD R6, R6, 0x1 ;  /* 0x0000000106067836 */ /* 0x000fe20000000000 */
[----:B------:R-:W-:Y:S03]  /*2c770*/  BSSY.RECONVERGENT B2, `(.L_x_4835) ;  /* 0x000000c000027945 */ /* 0x000fe60003800200 */
[C---:B0-----:R-:W-:Y:S01]  /*2c780*/  IMAD.WIDE.U32 R120, R6.reuse, -0x2daee0ad, RZ ;  /* 0xd2511f5306787825 */ /* 0x041fe200078e00ff */
        /* <DEDUP_REMOVED lines=10> */
.L_x_4836:
[----:B------:R-:W-:Y:S05]  /*2c830*/  BSYNC.RECONVERGENT B2 ;  /* 0x0000000000027941 */ /* 0x000fea0003800200 */
.L_x_4835:
[----:B------:R-:W-:Y:S01]  /*2c840*/  IMAD.WIDE.U32 R10, R3, -0x326172a9, RZ ;  /* 0xcd9e8d57030a7825 */ /* 0x000fe200078e00ff */
[----:B------:R-:W-:Y:S02]  /*2c850*/  LOP3.LUT R122, R12, R121, R117, 0x96, !PT ;  /* 0x000000790c7a7212 */ /* 0x000fe400078e9675 */
[----:B------:R-:W-:Y:S01]  /*2c860*/  IADD3 R9, PT, PT, R116, -0x61c88647, RZ ;  /* 0x9e3779b974097810 */ /* 0x000fe20007ffe0ff */
[----:B------:R-:W-:Y:S01]  /*2c870*/  IMAD.MOV.U32 R88, RZ, RZ, RZ ;  /* 0x000000ffff587224 */ /* 0x000fe200078e00ff */
        /* <DEDUP_REMOVED lines=55> */
.L_x_4833:
[----:B------:R-:W-:Y:S05]  /*2cbf0*/  BSYNC.RECONVERGENT B1 ;  /* 0x0000000000017941 */ /* 0x000fea0003800200 */
.L_x_4832:
[----:B------:R-:W1:Y:S01]  /*2cc00*/  LDC R130, c[0x0][0x408] ;  /* 0x00010200ff827b82 */ /* 0x000e620000000800 */
[----:B------:R-:W-:Y:S01]  /*2cc10*/  HFMA2 R113, -RZ, RZ, 0.1171875, 0 ;  /* 0x2f800000ff717431 */ /* 0x000fe200000001ff */
[----:B------:R-:W-:Y:S01]  /*2cc20*/  I2FP.F32.U32 R26, R26 ;  /* 0x0000001a001a7245 */ /* 0x000fe20000201000 */
[----:B-----5:R-:W-:Y:S01]  /*2cc30*/  HADD2.F32 R11, -RZ, R76.H0_H0 ;  /* 0x2000004cff0b7230 */ /* 0x020fe20000004100 */
[----:B------:R-:W-:Y:S01]  /*2cc40*/  LOP3.LUT R8, R8, 0xffffffef, RZ, 0xc0, !PT ;  /* 0xffffffef08087812 */ /* 0x000fe200078ec0ff */
[----:B------:R-:W-:Y:S01]  /*2cc50*/  @P1 HADD2.F32 R87, -RZ, R28.H0_H0 ;  /* 0x2000001cff571230 */ /* 0x000fe20000004100 */
[----:B------:R-:W-:Y:S01]  /*2cc60*/  BSSY.RECONVERGENT B1, `(.L_x_4837) ;  /* 0x0000060000017945 */ /* 0x000fe20003800200 */
[----:B------:R-:W-:Y:S01]  /*2cc70*/  IMAD.MOV.U32 R97, RZ, RZ, 0x2 ;  /* 0x00000002ff617424 */ /* 0x000fe200078e00ff */
[----:B------:R-:W2:Y:S01]  /*2cc80*/  LDC R129, c[0x0][0x404] ;  /* 0x00010100ff817b82 */ /* 0x000ea20000000800 */
[----:B------:R-:W-:Y:S01]  /*2cc90*/  FFMA.FTZ R26, R26, R113, 1.1641532182693481445e-10 ;  /* 0x2f0000001a1a7423 */ /* 0x000fe20000010071 */
[----:B-1----:R-:W-:-:S04]  /*2cca0*/  FMUL.FTZ R11, R11, R130 ;  /* 0x000000820b0b7220 */ /* 0x002fc80000410000 */
[----:B--2---:R-:W-:-:S04]  /*2ccb0*/  FSETP.GTU.FTZ.AND P2, PT, R26, R129, PT ;  /* 0x000000811a00720b */ /* 0x004fc80003f5c000 */
[----:B------:R-:W-:Y:S02]  /*2ccc0*/  FSEL R26, R11, RZ, !P2 ;  /* 0x000000ff0b1a7208 */ /* 0x000fe40005000000 */
[----:B------:R-:W-:Y:S02]  /*2ccd0*/  PLOP3.LUT P3, PT, P2, PT, PT, 0x8, 0x80 ;  /* 0x000000000080781c */ /* 0x000fe4000176e170 */
[----:B------:R-:W-:Y:S01]  /*2cce0*/  ISETP.NE.AND P2, PT, R88, 0x1, PT ;  /* 0x000000015800780c */ /* 0x000fe20003f45270 */
[----:B------:R-:W-:Y:S01]  /*2ccf0*/  @P1 FADD.FTZ R26, R87, R26 ;  /* 0x0000001a571a1221 */ /* 0x000fe20000010000 */
[----:B------:R-:W-:-:S04]  /*2cd00*/  MOV R11, R14 ;  /* 0x0000000e000b7202 */ /* 0x000fc80000000f00 */
[----:B0-----:R-:W-:-:S05]  /*2cd10*/  F2FP.F16.F32.PACK_AB R122, RZ, R26 ;  /* 0x0000001aff7a723e */ /* 0x001fca00000000ff */
        /* <DEDUP_REMOVED lines=10> */
.L_x_4839:
        /* <DEDUP_REMOVED lines=13> */
.L_x_4841:
[----:B------:R-:W-:Y:S05]  /*2ce90*/  BSYNC.RECONVERGENT B2 ;  /* 0x0000000000027941 */ /* 0x000fea0003800200 */
.L_x_4840:
        /* <DEDUP_REMOVED lines=60> */
.L_x_4838:
[----:B------:R-:W-:Y:S05]  /*2d260*/  BSYNC.RECONVERGENT B1 ;  /* 0x0000000000017941 */ /* 0x000fea0003800200 */
.L_x_4837:
        /* <DEDUP_REMOVED lines=25> */
.L_x_4844:
        /* <DEDUP_REMOVED lines=13> */
.L_x_4846:
[----:B------:R-:W-:Y:S05]  /*2d4d0*/  BSYNC.RECONVERGENT B2 ;  /* 0x0000000000027941 */ /* 0x000fea0003800200 */
.L_x_4845:
        /* <DEDUP_REMOVED lines=60> */
.L_x_4843:
[----:B------:R-:W-:Y:S05]  /*2d8a0*/  BSYNC.RECONVERGENT B1 ;  /* 0x0000000000017941 */ /* 0x000fea0003800200 */
.L_x_4842:
        /* <DEDUP_REMOVED lines=25> */
.L_x_4849:
        /* <DEDUP_REMOVED lines=13> */
.L_x_4851:
[----:B------:R-:W-:Y:S05]  /*2db10*/  BSYNC.RECONVERGENT B2 ;  /* 0x0000000000027941 */ /* 0x000fea0003800200 */
.L_x_4850:
        /* <DEDUP_REMOVED lines=60> */
.L_x_4848:
[----:B------:R-:W-:Y:S05]  /*2dee0*/  BSYNC.RECONVERGENT B1 ;  /* 0x0000000000017941 */ /* 0x000fea0003800200 */
.L_x_4847:
        /* <DEDUP_REMOVED lines=25> */
.L_x_4854:
        /* <DEDUP_REMOVED lines=13> */
.L_x_4856:
[----:B------:R-:W-:Y:S05]  /*2e150*/  BSYNC.RECONVERGENT B2 ;  /* 0x0000000000027941 */ /* 0x000fea0003800200 */
.L_x_4855:
        /* <DEDUP_REMOVED lines=60> */
.L_x_4853:
[----:B------:R-:W-:Y:S05]  /*2e520*/  BSYNC.RECONVERGENT B1 ;  /* 0x0000000000017941 */ /* 0x000fea0003800200 */
.L_x_4852:
        /* <DEDUP_REMOVED lines=9> */
[----:B------:R-:W-:Y:S02]  /*2e5c0*/  MOV R11, R14 ;  /* 0x0000000e000b7202 */ /* 0x000fe40000000f00 */
[----:B------:R-:W-:Y:S01]  /*2e5d0*/  PLOP3.LUT P2, PT, P2, PT, PT, 0x8, 0x80 ;  /* 0x000000000080781c */ /* 0x000fe2000174e170 */
        /* <DEDUP_REMOVED lines=12> */
.L_x_4859:
        /* <DEDUP_REMOVED lines=13> */
.L_x_4861:
[----:B------:R-:W-:Y:S05]  /*2e770*/  BSYNC.RECONVERGENT B2 ;  /* 0x0000000000027941 */ /* 0x000fea0003800200 */
.L_x_4860:
        /* <DEDUP_REMOVED lines=60> */
.L_x_4858:
[----:B------:R-:W-:Y:S05]  /*2eb40*/  BSYNC.RECONVERGENT B1 ;  /* 0x0000000000017941 */ /* 0x000fea0003800200 */
.L_x_4857:
        /* <DEDUP_REMOVED lines=23> */
.L_x_4864:
        /* <DEDUP_REMOVED lines=13> */
.L_x_4866:
[----:B------:R-:W-:Y:S05]  /*2ed90*/  BSYNC.RECONVERGENT B2 ;  /* 0x0000000000027941 */ /* 0x000fea0003800200 */
.L_x_4865:
        /* <DEDUP_REMOVED lines=60> */
.L_x_4863:
[----:B------:R-:W-:Y:S05]  /*2f160*/  BSYNC.RECONVERGENT B1 ;  /* 0x0000000000017941 */ /* 0x000fea0003800200 */
.L_x_4862:
        /* <DEDUP_REMOVED lines=9> */
[----:B------:R-:W-:Y:S01]  /*2f200*/  IMAD.MOV.U32 R11, RZ, RZ, 0x2 ;  /* 0x00000002ff0b7424 */ /* 0x000fe200078e00ff */
        /* <DEDUP_REMOVED lines=13> */
.L_x_4869:
        /* <DEDUP_REMOVED lines=13> */
.L_x_4871:
[----:B------:R-:W-:Y:S05]  /*2f3b0*/  BSYNC.RECONVERGENT B2 ;  /* 0x0000000000027941 */ /* 0x000fea0003800200 */
.L_x_4870:
        /* <DEDUP_REMOVED lines=60> */
.L_x_4868:
[----:B------:R-:W-:Y:S05]  /*2f780*/  BSYNC.RECONVERGENT B1 ;  /* 0x0000000000017941 */ /* 0x000fea0003800200 */
.L_x_4867:
        /* <DEDUP_REMOVED lines=11> */
[----:B------:R-:W-:Y:S01]  /*2f840*/  @P1 FADD.FTZ R113, R118, R113 ;  /* 0x0000007176711221 */ /* 0x000fe20000010000 */
[----:B------:R-:W-:-:S04]  /*2f850*/  IMAD.MOV.U32 R118, RZ, RZ, R124 ;  /* 0x000000ffff767224 */ /* 0x000fc800078e007c */
[----:B------:R-:W-:-:S04]  /*2f860*/  F2FP.F16.F32.PACK_AB R79, RZ, R113 ;  /* 0x00000071ff4f723e */ /* 0x000fc800000000ff */
[----:B------:R-:W-:-:S07]  /*2f870*/  PRMT R79, R126, 0x5410, R79 ;  /* 0x000054107e4f7816 */ /* 0x000fce000000004f */
.L_x_4831:
        /* <DEDUP_REMOVED lines=43> */
.L_x_4749:
[----:B------:R-:W-:Y:S05]  /*2fb30*/  BSYNC.RECONVERGENT B0 ;  /* 0x0000000000007941 */ /* 0x000fea0003800200 */
.L_x_4748:
[----:B012---:R-:W-:Y:S01]  /*2fb40*/  FADD.FTZ R76, RZ, R13 ;  /* 0x0000000dff4c7221 */ /* 0x007fe20000010000 */
        /* <DEDUP_REMOVED lines=151> */
.L_x_4895:
        /* <DEDUP_REMOVED lines=9> */
[----:B------:R-:W2:Y:S05]  /*30550*/  @!P5 LDC.64 R76, c[0x0][0x3c8] ;  /* 0x0000f200ff4cdb82 */ /* 0x000eaa0000000a00 */
[----:B------:R-:W3:Y:S01]  /*30560*/  MUFU.RSQ R115, R115 ;  /* 0x0000007300737308 */ /* 0x000ee20000001400 */
[----:B-1----:R-:W-:-:S05]  /*30570*/  @!P5 IMAD.WIDE R78, R0, 0x4, R78 ;  /* 0x00000004004ed825 */ /* 0x002fca00078e024e */
[----:B------:R1:W-:Y:S01]  /*30580*/  @!P5 STG.E desc[UR6][R78.64], R120 ;  /* 0x000000784e00d986 */ /* 0x0003e2000c101906 */
[----:B--2---:R-:W-:-:S05]  /*30590*/  @!P5 IMAD.WIDE R76, R0, 0x4, R76 ;  /* 0x00000004004cd825 */ /* 0x004fca00078e024c */
[----:B---3--:R1:W-:Y:S01]  /*305a0*/  @!P5 STG.E desc[UR6][R76.64], R115 ;  /* 0x000000734c00d986 */ /* 0x0083e2000c101906 */
[----:B------:R-:W-:Y:S05]  /*305b0*/  @!P0 BRA `(.L_x_4874) ;  /* 0x0000000000c08947 */ /* 0x000fea0003800000 */
[--C-:B-1----:R-:W-:Y:S01]  /*305c0*/  FADD.FTZ R120, R91, -R122.reuse ;  /* 0x8000007a5b787221 */ /* 0x102fe20000010000 */
[--C-:B------:R-:W-:Y:S01]  /*305d0*/  FADD.FTZ R78, R80, -R122.reuse ;  /* 0x8000007a504e7221 */ /* 0x100fe20000010000 */
[----:B0----5:R-:W-:Y:S02]  /*305e0*/  HADD2.F32 R119, -RZ, R73.H0_H0 ;  /* 0x20000049ff777230 */ /* 0x021fe40000004100 */
[----:B------:R-:W-:Y:S01]  /*305f0*/  FADD.FTZ R124, R99, -R122 ;  /* 0x8000007a637c7221 */ /* 0x000fe20000010000 */
[----:B------:R-:W-:Y:S02]  /*30600*/  HADD2.F32 R121, -RZ, R69.H0_H0 ;  /* 0x20000045ff797230 */ /* 0x000fe40000004100 */
[C---:B------:R-:W-:Y:S01]  /*30610*/  FMUL.FTZ R120, R115.reuse, R120 ;  /* 0x0000007873787220 */ /* 0x040fe20000410000 */
[----:B------:R-:W-:Y:S02]  /*30620*/  HADD2.F32 R125, -RZ, R74.H0_H0 ;  /* 0x2000004aff7d7230 */ /* 0x000fe40000004100 */
[----:B------:R-:W-:Y:S01]  /*30630*/  FMUL.FTZ R78, R115, R78 ;  /* 0x0000004e734e7220 */ /* 0x000fe20000410000 */
[----:B------:R-:W-:-:S02]  /*30640*/  HADD2.F32 R127, -RZ, R70.H0_H0 ;  /* 0x20000046ff7f7230 */ /* 0x000fc40000004100 */
[----:B------:R-:W-:Y:S01]  /*30650*/  FADD.FTZ R76, R13, -R122 ;  /* 0x8000007a0d4c7221 */ /* 0x000fe20000010000 */
[----:B------:R-:W-:Y:S02]  /*30660*/  HADD2.F32 R129, -RZ, R75.H0_H0 ;  /* 0x2000004bff817230 */ /* 0x000fe40000004100 */
[----:B------:R-:W-:Y:S01]  /*30670*/  FFMA.FTZ R123, R78, R119, R121 ;  /* 0x000000774e7b7223 */ /* 0x000fe20000010079 */
[----:B------:R-:W-:Y:S02]  /*30680*/  HADD2.F32 R131, -RZ, R71.H0_H0 ;  /* 0x20000047ff837230 */ /* 0x000fe40000004100 */
[----:B------:R-:W-:Y:S01]  /*30690*/  FFMA.FTZ R127, R120, R125, R127 ;  /* 0x0000007d787f7223 */ /* 0x000fe2000001007f */
[C---:B------:R-:W-:Y:S01]  /*306a0*/  FMUL.FTZ R124, R115.reuse, R124 ;  /* 0x0000007c737c7220 */ /* 0x040fe20000410000 */
[----:B------:R-:W0:Y:S01]  /*306b0*/  LDC.64 R120, c[0x0][0x428] ;  /* 0x00010a00ff787b82 */ /* 0x000e220000000a00 */
[----:B------:R-:W-:Y:S02]  /*306c0*/  HADD2.F32 R77, -RZ, R72.H0_H0 ;  /* 0x20000048ff4d7230 */ /* 0x000fe40000004100 */
[----:B------:R-:W-:Y:S01]  /*306d0*/  FMUL.FTZ R76, R115, R76 ;  /* 0x0000004c734c7220 */ /* 0x000fe20000410000 */
[----:B------:R-:W-:-:S02]  /*306e0*/  HADD2.F32 R79, -RZ, R68.H0_H0 ;  /* 0x20000044ff4f7230 */ /* 0x000fc40000004100 */
[----:B------:R-:W-:Y:S01]  /*306f0*/  FFMA.FTZ R128, R124, R129, R131 ;  /* 0x000000817c807223 */ /* 0x000fe20000010083 */
[--C-:B------:R-:W-:Y:S01]  /*30700*/  FADD.FTZ R124, R92, -R122.reuse ;  /* 0x8000007a5c7c7221 */ /* 0x100fe20000010000 */
[--C-:B------:R-:W-:Y:S01]  /*30710*/  FADD.FTZ R78, R27, -R122.reuse ;  /* 0x8000007a1b4e7221 */ /* 0x100fe20000010000 */
[--C-:B------:R-:W-:Y:S01]  /*30720*/  FADD.FTZ R126, R100, -R122.reuse ;  /* 0x8000007a647e7221 */ /* 0x100fe20000010000 */
[----:B------:R-:W-:Y:S01]  /*30730*/  FADD.FTZ R130, R111, -R122 ;  /* 0x8000007a6f827221 */ /* 0x000fe20000010000 */
[----:B------:R-:W-:Y:S01]  /*30740*/  FFMA.FTZ R76, R76, R77, R79 ;  /* 0x0000004d4c4c7223 */ /* 0x000fe2000001004f */
[----:B------:R-:W-:Y:S02]  /*30750*/  HADD2.F32 R119, -RZ, R73.H1_H1 ;  /* 0x30000049ff777230 */ /* 0x000fe40000004100 */
[C---:B------:R-:W-:Y:S01]  /*30760*/  FMUL.FTZ R124, R115.reuse, R124 ;  /* 0x0000007c737c7220 */ /* 0x040fe20000410000 */
[----:B------:R-:W-:Y:S02]  /*30770*/  HADD2.F32 R125, -RZ, R69.H1_H1 ;  /* 0x30000045ff7d7230 */ /* 0x000fe40000004100 */
[----:B------:R-:W-:Y:S01]  /*30780*/  FMUL.FTZ R130, R115, R130 ;  /* 0x0000008273827220 */ /* 0x000fe20000410000 */
[----:B------:R-:W-:-:S02]  /*30790*/  HADD2.F32 R77, -RZ, R72.H1_H1 ;  /* 0x30000048ff4d7230 */ /* 0x000fc40000004100 */
[C---:B------:R-:W-:Y:S01]  /*307a0*/  FMUL.FTZ R126, R115.reuse, R126 ;  /* 0x0000007e737e7220 */ /* 0x040fe20000410000 */
[----:B------:R-:W-:Y:S02]  /*307b0*/  HADD2.F32 R79, -RZ, R68.H1_H1 ;  /* 0x30000044ff4f7230 */ /* 0x000fe40000004100 */
[----:B------:R-:W-:Y:S01]  /*307c0*/  FMUL.FTZ R78, R115, R78 ;  /* 0x0000004e734e7220 */ /* 0x000fe20000410000 */
[----:B------:R-:W-:Y:S02]  /*307d0*/  HADD2.F32 R129, -RZ, R74.H1_H1 ;  /* 0x3000004aff817230 */ /* 0x000fe40000004100 */
[----:B------:R-:W-:Y:S01]  /*307e0*/  FFMA.FTZ R124, R124, R119, R125 ;  /* 0x000000777c7c7223 */ /* 0x000fe2000001007d */
[----:B------:R-:W-:Y:S02]  /*307f0*/  HADD2.F32 R131, -RZ, R70.H1_H1 ;  /* 0x30000046ff837230 */ /* 0x000fe40000004100 */
[----:B------:R-:W-:Y:S01]  /*30800*/  FFMA.FTZ R119, R78, R77, R79 ;  /* 0x0000004d4e777223 */ /* 0x000fe2000001004f */
[----:B------:R-:W-:-:S02]  /*30810*/  HADD2.F32 R133, -RZ, R75.H1_H1 ;  /* 0x3000004bff857230 */ /* 0x000fc40000004100 */
[----:B------:R-:W-:Y:S02]  /*30820*/  HADD2.F32 R135, -RZ, R71.H1_H1 ;  /* 0x30000047ff877230 */ /* 0x000fe40000004100 */
[----:B------:R-:W-:Y:S01]  /*30830*/  FFMA.FTZ R126, R126, R129, R131 ;  /* 0x000000817e7e7223 */ /* 0x000fe20000010083 */
[----:B------:R-:W-:Y:S01]  /*30840*/  F2FP.F16.F32.PACK_AB R77, R124, R123 ;  /* 0x0000007b7c4d723e */ /* 0x000fe200000000ff */
[----:B0-----:R-:W-:Y:S01]  /*30850*/  IMAD.WIDE.U32 R120, R114, 0x10, R120 ;  /* 0x0000001072787825 */ /* 0x001fe200078e0078 */
[----:B------:R-:W-:-:S03]  /*30860*/  F2FP.F16.F32.PACK_AB R76, R119, R76 ;  /* 0x0000004c774c723e */ /* 0x000fc600000000ff */
[----:B------:R-:W-:Y:S01]  /*30870*/  FFMA.FTZ R133, R130, R133, R135 ;  /* 0x0000008582857223 */ /* 0x000fe20000010087 */
[----:B------:R-:W-:Y:S01]  /*30880*/  F2FP.F16.F32.PACK_AB R78, R126, R127 ;  /* 0x0000007f7e4e723e */ /* 0x000fe200000000ff */
[----:B------:R-:W-:-:S03]  /*30890*/  VIADD R114, R114, 0x20 ;  /* 0x0000002072727836 */ /* 0x000fc60000000000 */
[----:B------:R-:W-:-:S05]  /*308a0*/  F2FP.F16.F32.PACK_AB R79, R133, R128 ;  /* 0x00000080854f723e */ /* 0x000fca00000000ff */
[----:B------:R2:W-:Y:S02]  /*308b0*/  STG.E.128 desc[UR6][R120.64], R76 ;  /* 0x0000004c78007986 */ /* 0x0005e4000c101d06 */
.L_x_4874:
[----:B------:R-:W-:Y:S05]  /*308c0*/  BSYNC.RECONVERGENT B0 ;  /* 0x0000000000007941 */ /* 0x000fea0003800200 */
.L_x_4873:
[----:B------:R-:W-:Y:S01]  /*308d0*/  LOP3.LUT P0, RZ, R8, 0x100, RZ, 0xc0, !PT ;  /* 0x0000010008ff7812 */ /* 0x000fe2000780c0ff */
[----:B------:R-:W-:-:S12]  /*308e0*/  BSSY.RECONVERGENT B0, `(.L_x_4875) ;  /* 0x0000032000007945 */ /* 0x000fd80003800200 */
[----:B------:R-:W-:Y:S05]  /*308f0*/  @!P0 BRA `(.L_x_4876) ;  /* 0x0000000000c08947 */ /* 0x000fea0003800000 */
[--C-:B-12---:R-:W-:Y:S01]  /*30900*/  FADD.FTZ R120, R89, -R122.reuse ;  /* 0x8000007a59787221 */ /* 0x106fe20000010000 */
        /* <DEDUP_REMOVED lines=43> */
[----:B------:R-:W-:Y:S02]  /*30bc0*/  F2FP.F16.F32.PACK_AB R78, R126, R127 ;  /* 0x0000007f7e4e723e */ /* 0x000fe400000000ff */
[----:B------:R-:W-:Y:S02]  /*30bd0*/  IADD3 R114, PT, PT, R114, 0x20, RZ ;  /* 0x0000002072727810 */ /* 0x000fe40007ffe0ff */
[----:B------:R-:W-:-:S05]  /*30be0*/  F2FP.F16.F32.PACK_AB R79, R133, R128 ;  /* 0x00000080854f723e */ /* 0x000fca00000000ff */
[----:B------:R3:W-:Y:S02]  /*30bf0*/  STG.E.128 desc[UR6][R120.64], R76 ;  /* 0x0000004c78007986 */ /* 0x0007e4000c101d06 */
.L_x_4876:
[----:B------:R-:W-:Y:S05]  /*30c00*/  BSYNC.RECONVERGENT B0 ;  /* 0x0000000000007941 */ /* 0x000fea0003800200 */
.L_x_4875:
[----:B------:R-:W-:Y:S01]  /*30c10*/  LOP3.LUT P0, RZ, R8, 0x80, RZ, 0xc0, !PT ;  /* 0x0000008008ff7812 */ /* 0x000fe2000780c0ff */
[----:B------:R-:W-:-:S12]  /*30c20*/  BSSY.RECONVERGENT B0, `(.L_x_4877) ;  /* 0x0000032000007945 */ /* 0x000fd80003800200 */
[----:B------:R-:W-:Y:S05]  /*30c30*/  @!P0 BRA `(.L_x_4878) ;  /* 0x0000000000c08947 */ /* 0x000fea0003800000 */
[--C-:B-123--:R-:W-:Y:S01]  /*30c40*/  FADD.FTZ R120, R94, -R122.reuse ;  /* 0x8000007a5e787221 */ /* 0x10efe20000010000 */
        /* <DEDUP_REMOVED lines=47> */
.L_x_4878:
[----:B------:R-:W-:Y:S05]  /*30f40*/  BSYNC.RECONVERGENT B0 ;  /* 0x0000000000007941 */ /* 0x000fea0003800200 */
.L_x_4877:
[----:B------:R-:W-:Y:S01]  /*30f50*/  LOP3.LUT P0, RZ, R8, 0x40, RZ, 0xc0, !PT ;  /* 0x0000004008ff7812 */ /* 0x000fe2000780c0ff */
[----:B------:R-:W-:-:S12]  /*30f60*/  BSSY.RECONVERGENT B0, `(.L_x_4879) ;  /* 0x0000032000007945 */ /* 0x000fd80003800200 */
[----:B------:R-:W-:Y:S05]  /*30f70*/  @!P0 BRA `(.L_x_4880) ;  /* 0x0000000000c08947 */ /* 0x000fea0003800000 */
[--C-:B-1234-:R-:W-:Y:S01]  /*30f80*/  FADD.FTZ R120, R96, -R122.reuse ;  /* 0x8000007a60787221 */ /* 0x11efe20000010000 */
        /* <DEDUP_REMOVED lines=47> */
.L_x_4880:
[----:B------:R-:W-:Y:S05]  /*31280*/  BSYNC.RECONVERGENT B0 ;  /* 0x0000000000007941 */ /* 0x000fea0003800200 */
.L_x_4879:
[----:B------:R-:W-:Y:S01]  /*31290*/  LOP3.LUT P0, RZ, R8, 0x20, RZ, 0xc0, !PT ;  /* 0x0000002008ff7812 */ /* 0x000fe2000780c0ff */
[----:B------:R-:W-:-:S12]  /*312a0*/  BSSY.RECONVERGENT B0, `(.L_x_4881) ;  /* 0x0000031000007945 */ /* 0x000fd80003800200 */
[----:B------:R-:W-:Y:S05]  /*312b0*/  @!P0 BRA `(.L_x_4882) ;  /* 0x0000000000bc8947 */ /* 0x000fea0003800000 */
[----:B01234-:R-:W0:Y:S01]  /*312c0*/  LDC.64 R76, c[0x0][0x428] ;  /* 0x00010a00ff4c7b82 */ /* 0x01fe220000000a00 */
[--C-:B------:R-:W-:Y:S01]  /*312d0*/  FADD.FTZ R78, R26, -R122.reuse ;  /* 0x8000007a1a4e7221 */ /* 0x100fe20000010000 */
[--C-:B------:R-:W-:Y:S01]  /*312e0*/  FADD.FTZ R124, R88, -R122.reuse ;  /* 0x8000007a587c7221 */ /* 0x100fe20000010000 */
[--C-:B------:R-:W-:Y:S01]  /*312f0*/  FADD.FTZ R128, R98, -R122.reuse ;  /* 0x8000007a62807221 */ /* 0x100fe20000010000 */
[----:B-----5:R-:W-:Y:S02]  /*31300*/  HADD2.F32 R79, -RZ, R40.H0_H0 ;  /* 0x20000028ff4f7230 */ /* 0x020fe40000004100 */
[--C-:B------:R-:W-:Y:S01]  /*31310*/  FADD.FTZ R120, R87, -R122.reuse ;  /* 0x8000007a57787221 */ /* 0x100fe20000010000 */
[----:B------:R-:W-:Y:S02]  /*31320*/  HADD2.F32 R119, -RZ, R36.H0_H0 ;  /* 0x20000024ff777230 */ /* 0x000fe40000004100 */
[--C-:B------:R-:W-:Y:S01]  /*31330*/  FADD.FTZ R126, R97, -R122.reuse ;  /* 0x8000007a617e7221 */ /* 0x100fe20000010000 */
[--C-:B------:R-:W-:Y:S01]  /*31340*/  FADD.FTZ R130, R107, -R122.reuse ;  /* 0x8000007a6b827221 */ /* 0x100fe20000010000 */
[----:B------:R-:W-:Y:S01]  /*31350*/  FADD.FTZ R132, R108, -R122 ;  /* 0x8000007a6c847221 */ /* 0x000fe20000010000 */
[----:B------:R-:W-:-:S02]  /*31360*/  HADD2.F32 R121, -RZ, R41.H0_H0 ;  /* 0x20000029ff797230 */ /* 0x000fc40000004100 */
[----:B------:R-:W-:Y:S01]  /*31370*/  FMUL.FTZ R78, R115, R78 ;  /* 0x0000004e734e7220 */ /* 0x000fe20000410000 */
[----:B------:R-:W-:Y:S02]  /*31380*/  HADD2.F32 R123, -RZ, R37.H0_H0 ;  /* 0x20000025ff7b7230 */ /* 0x000fe40000004100 */
[----:B------:R-:W-:Y:S01]  /*31390*/  FADD.FTZ R122, R113, -R122 ;  /* 0x8000007a717a7221 */ /* 0x000fe20000010000 */
[----:B------:R-:W-:Y:S02]  /*313a0*/  HADD2.F32 R125, -RZ, R42.H0_H0 ;  /* 0x2000002aff7d7230 */ /* 0x000fe40000004100 */
[C---:B------:R-:W-:Y:S01]  /*313b0*/  FMUL.FTZ R124, R115.reuse, R124 ;  /* 0x0000007c737c7220 */ /* 0x040fe20000410000 */
[----:B------:R-:W-:Y:S02]  /*313c0*/  HADD2.F32 R127, -RZ, R38.H0_H0 ;  /* 0x20000026ff7f7230 */ /* 0x000fe40000004100 */
[C---:B------:R-:W-:Y:S01]  /*313d0*/  FMUL.FTZ R128, R115.reuse, R128 ;  /* 0x0000008073807220 */ /* 0x040fe20000410000 */
[----:B------:R-:W-:Y:S01]  /*313e0*/  FFMA.FTZ R119, R78, R79, R119 ;  /* 0x0000004f4e777223 */ /* 0x000fe20000010077 */
[C---:B------:R-:W-:Y:S01]  /*313f0*/  FMUL.FTZ R120, R115.reuse, R120 ;  /* 0x0000007873787220 */ /* 0x040fe20000410000 */
[C---:B------:R-:W-:Y:S01]  /*31400*/  FMUL.FTZ R126, R115.reuse, R126 ;  /* 0x0000007e737e7220 */ /* 0x040fe20000410000 */
[C---:B------:R-:W-:Y:S01]  /*31410*/  FMUL.FTZ R130, R115.reuse, R130 ;  /* 0x0000008273827220 */ /* 0x040fe20000410000 */
[C---:B------:R-:W-:Y:S01]  /*31420*/  FMUL.FTZ R132, R115.reuse, R132 ;  /* 0x0000008473847220 */ /* 0x040fe20000410000 */
[----:B------:R-:W-:Y:S01]  /*31430*/  FMUL.FTZ R122, R115, R122 ;  /* 0x0000007a737a7220 */ /* 0x000fe20000410000 */
[----:B------:R-:W-:Y:S01]  /*31440*/  FFMA.FTZ R121, R124, R121, R123 ;  /* 0x000000797c797223 */ /* 0x000fe2000001007b */
[----:B------:R-:W-:Y:S01]  /*31450*/  FFMA.FTZ R78, R128, R125, R127 ;  /* 0x0000007d804e7223 */ /* 0x000fe2000001007f */
[----:B------:R-:W-:-:S02]  /*31460*/  HADD2.F32 R79, -RZ, R40.H1_H1 ;  /* 0x30000028ff4f7230 */ /* 0x000fc40000004100 */
[----:B------:R-:W-:Y:S02]  /*31470*/  HADD2.F32 R123, -RZ, R41.H1_H1 ;  /* 0x30000029ff7b7230 */ /* 0x000fe40000004100 */
[----:B------:R-:W-:Y:S02]  /*31480*/  HADD2.F32 R127, -RZ, R42.H1_H1 ;  /* 0x3000002aff7f7230 */ /* 0x000fe40000004100 */
[----:B------:R-:W-:Y:S02]  /*31490*/  HADD2.F32 R131, -RZ, R43.H0_H0 ;  /* 0x2000002bff837230 */ /* 0x000fe40000004100 */
[----:B------:R-:W-:Y:S02]  /*314a0*/  HADD2.F32 R133, -RZ, R39.H0_H0 ;  /* 0x20000027ff857230 */ /* 0x000fe40000004100 */
[----:B------:R-:W-:Y:S02]  /*314b0*/  HADD2.F32 R135, -RZ, R43.H1_H1 ;  /* 0x3000002bff877230 */ /* 0x000fe40000004100 */
[----:B------:R-:W-:-:S02]  /*314c0*/  HADD2.F32 R137, -RZ, R39.H1_H1 ;  /* 0x30000027ff897230 */ /* 0x000fc40000004100 */
[----:B------:R-:W-:Y:S01]  /*314d0*/  FFMA.FTZ R131, R132, R131, R133 ;  /* 0x0000008384837223 */ /* 0x000fe20000010085 */
[----:B------:R-:W-:Y:S02]  /*314e0*/  HADD2.F32 R129, -RZ, R38.H1_H1 ;  /* 0x30000026ff817230 */ /* 0x000fe40000004100 */
[----:B------:R-:W-:Y:S02]  /*314f0*/  HADD2.F32 R125, -RZ, R37.H1_H1 ;  /* 0x30000025ff7d7230 */ /* 0x000fe40000004100 */
[----:B------:R-:W-:Y:S01]  /*31500*/  FFMA.FTZ R122, R122, R135, R137 ;  /* 0x000000877a7a7223 */ /* 0x000fe20000010089 */
[----:B------:R-:W-:Y:S02]  /*31510*/  HADD2.F32 R115, -RZ, R36.H1_H1 ;  /* 0x30000024ff737230 */ /* 0x000fe40000004100 */
[----:B------:R-:W-:Y:S01]  /*31520*/  FFMA.FTZ R127, R130, R127, R129 ;  /* 0x0000007f827f7223 */ /* 0x000fe20000010081 */
[----:B------:R-:W-:Y:S02]  /*31530*/  FFMA.FTZ R126, R126, R123, R125 ;  /* 0x0000007b7e7e7223 */ /* 0x000fe4000001007d */
[----:B------:R-:W-:Y:S01]  /*31540*/  FFMA.FTZ R120, R120, R79, R115 ;  /* 0x0000004f78787223 */ /* 0x000fe20000010073 */
[----:B0-----:R-:W-:Y:S01]  /*31550*/  IMAD.WIDE.U32 R114, R114, 0x10, R76 ;  /* 0x0000001072727825 */ /* 0x001fe200078e004c */
[----:B------:R-:W-:-:S02]  /*31560*/  F2FP.F16.F32.PACK_AB R79, R122, R131 ;  /* 0x000000837a4f723e */ /* 0x000fc400000000ff */
[----:B------:R-:W-:Y:S02]  /*31570*/  F2FP.F16.F32.PACK_AB R78, R127, R78 ;  /* 0x0000004e7f4e723e */ /* 0x000fe400000000ff */
[----:B------:R-:W-:Y:S02]  /*31580*/  F2FP.F16.F32.PACK_AB R77, R126, R121 ;  /* 0x000000797e4d723e */ /* 0x000fe400000000ff */
[----:B------:R-:W-:-:S05]  /*31590*/  F2FP.F16.F32.PACK_AB R76, R120, R119 ;  /* 0x00000077784c723e */ /* 0x000fca00000000ff */
[----:B------:R0:W-:Y:S02]  /*315a0*/  STG.E.128 desc[UR6][R114.64], R76 ;  /* 0x0000004c72007986 */ /* 0x0001e4000c101d06 */
.L_x_4882:
[----:B------:R-:W-:Y:S05]  /*315b0*/  BSYNC.RECONVERGENT B0 ;  /* 0x0000000000007941 */ /* 0x000fea0003800200 */
.L_x_4881:
[----:B01234-:R-:W0:Y:S02]  /*315c0*/  LDC.64 R76, c[0x0][0x380] ;  /* 0x0000e000ff4c7b82 */ /* 0x01fe240000000a00 */
[----:B0-----:R-:W-:-:S05]  /*315d0*/  IMAD R0, R76, 0x4, R0 ;  /* 0x000000044c007824 */ /* 0x001fca00078e0200 */
[----:B------:R-:W-:-:S13]  /*315e0*/  ISETP.GE.AND P0, PT, R0, R77, PT ;  /* 0x0000004d0000720c */ /* 0x000fda0003f06270 */
[----:B------:R-:W-:Y:S05]  /*315f0*/  @!P0 BRA `(.L_x_4883) ;  /* 0xfffffcf400c08947 */ /* 0x000fea000383ffff */
[----:B------:R-:W-:Y:S05]  /*31600*/  EXIT ;  /* 0x000000000000794d */ /* 0x000fea0003800000 */
.L_x_4872:
        /* <DEDUP_REMOVED lines=8> */
.L_x_4885:
[----:B------:R-:W-:Y:S05]  /*31690*/  BSYNC B0 ;  /* 0x0000000000007941 */ /* 0x000fea0003800000 */
.L_x_4884:
        /* <DEDUP_REMOVED lines=10> */
.L_x_4886:
[----:B------:R-:W-:Y:S02]  /*31740*/  IMAD.MOV.U32 R123, RZ, RZ, 0x4 ;  /* 0x00000004ff7b7424 */ /* 0x000fe400078e00ff */
[----:B------:R-:W-:-:S04]  /*31750*/  IMAD.MOV.U32 R78, RZ, RZ, R122 ;  /* 0x000000ffff4e7224 */ /* 0x000fc800078e007a */
[----:B------:R-:W-:-:S05]  /*31760*/  FADD.FTZ R78, R77, R78 ;  /* 0x0000004e4d4e7221 */ /* 0x000fca0000010000 */
[----:B------:R-:W-:-:S07]  /*31770*/  MOV R126, R78 ;  /* 0x0000004e007e7202 */ /* 0x000fce0000000f00 */
[----:B------:R-:W-:Y:S05]  /*31780*/  WARPSYNC.COLLECTIVE R121, `(.L_x_4887) ;  /* 0x0000000079087348 */ /* 0x000fea0003c00000 */
[----:B------:R0:W1:Y:S02]  /*31790*/  SHFL.BFLY P6, R122, R126, R123, R128 ;  /* 0x0c00007b7e7a7389 */ /* 0x00006400000c0080 */
[----:B01----:R-:W-:Y:S05]  /*317a0*/  ENDCOLLECTIVE ;  /* 0x000000000000791b */ /* 0x003fea0003800000 */
.L_x_4887:
[----:B------:R-:W-:Y:S01]  /*317b0*/  HFMA2 R123, -RZ, RZ, 0, 4.76837158203125e-07 ;  /* 0x00000008ff7b7431 */ /* 0x000fe200000001ff */
[----:B------:R-:W-:-:S05]  /*317c0*/  MOV R79, R122 ;  /* 0x0000007a004f7202 */ /* 0x000fca0000000f00 */
[----:B------:R-:W-:-:S04]  /*317d0*/  FADD.FTZ R79, R78, R79 ;  /* 0x0000004f4e4f7221 */ /* 0x000fc80000010000 */
[----:B------:R-:W-:-:S07]  /*317e0*/  IMAD.MOV.U32 R126, RZ, RZ, R79 ;  /* 0x000000ffff7e7224 */ /* 0x000fce00078e004f */
[----:B------:R-:W-:Y:S05]  /*317f0*/  WARPSYNC.COLLECTIVE R121, `(.L_x_4888) ;  /* 0x0000000079087348 */ /* 0x000fea0003c00000 */
[----:B------:R0:W1:Y:S02]  /*31800*/  SHFL.BFLY P6, R122, R126, R123, R128 ;  /* 0x0c00007b7e7a7389 */ /* 0x00006400000c0080 */
[----:B01----:R-:W-:Y:S05]  /*31810*/  ENDCOLLECTIVE ;  /* 0x000000000000791b */ /* 0x003fea0003800000 */
.L_x_4888:
[----:B------:R-:W-:Y:S02]  /*31820*/  IMAD.MOV.U32 R123, RZ, RZ, 0x10 ;  /* 0x00000010ff7b7424 */ /* 0x000fe400078e00ff */
[----:B------:R-:W-:-:S04]  /*31830*/  IMAD.MOV.U32 R120, RZ, RZ, R122 ;  /* 0x000000ffff787224 */ /* 0x000fc800078e007a */
[----:B------:R-:W-:-:S05]  /*31840*/  FADD.FTZ R119, R79, R120 ;  /* 0x000000784f777221 */ /* 0x000fca0000010000 */
[----:B------:R-:W-:-:S07]  /*31850*/  MOV R126, R119 ;  /* 0x00000077007e7202 */ /* 0x000fce0000000f00 */
[----:B------:R-:W-:Y:S05]  /*31860*/  WARPSYNC.COLLECTIVE R121, `(.L_x_4889) ;  /* 0x0000000079087348 */ /* 0x000fea0003c00000 */
[----:B------:R0:W1:Y:S02]  /*31870*/  SHFL.BFLY P6, R122, R126, R123, R128 ;  /* 0x0c00007b7e7a7389 */ /* 0x00006400000c0080 */
[----:B01----:R-:W-:Y:S05]  /*31880*/  ENDCOLLECTIVE ;  /* 0x000000000000791b */ /* 0x003fea0003800000 */
.L_x_4889:
        /* <DEDUP_REMOVED lines=89> */
.L_x_4890:
[----:B------:R-:W-:Y:S02]  /*31e20*/  IMAD.MOV.U32 R123, RZ, RZ, 0x2 ;  /* 0x00000002ff7b7424 */ /* 0x000fe400078e00ff */
[----:B------:R-:W-:-:S04]  /*31e30*/  IMAD.MOV.U32 R77, RZ, RZ, R122 ;  /* 0x000000ffff4d7224 */ /* 0x000fc800078e007a */
[----:B------:R-:W-:-:S05]  /*31e40*/  FADD.FTZ R77, R76, R77 ;  /* 0x0000004d4c4d7221 */ /* 0x000fca0000010000 */
[----:B------:R-:W-:-:S07]  /*31e50*/  MOV R126, R77 ;  /* 0x0000004d007e7202 */ /* 0x000fce0000000f00 */
[----:B------:R-:W-:Y:S05]  /*31e60*/  WARPSYNC.COLLECTIVE R121, `(.L_x_4891) ;  /* 0x0000000079087348 */ /* 0x000fea0003c00000 */
[----:B------:R0:W1:Y:S02]  /*31e70*/  SHFL.BFLY P6, R122, R126, R123, R128 ;  /* 0x0c00007b7e7a7389 */ /* 0x00006400000c0080 */
[----:B01----:R-:W-:Y:S05]  /*31e80*/  ENDCOLLECTIVE ;  /* 0x000000000000791b */ /* 0x003fea0003800000 */
.L_x_4891:
[----:B------:R-:W-:Y:S01]  /*31e90*/  HFMA2 R123, -RZ, RZ, 0, 2.384185791015625e-07 ;  /* 0x00000004ff7b7431 */ /* 0x000fe200000001ff */
[----:B------:R-:W-:-:S05]  /*31ea0*/  MOV R78, R122 ;  /* 0x0000007a004e7202 */ /* 0x000fca0000000f00 */
[----:B------:R-:W-:-:S04]  /*31eb0*/  FADD.FTZ R78, R77, R78 ;  /* 0x0000004e4d4e7221 */ /* 0x000fc80000010000 */
[----:B------:R-:W-:-:S07]  /*31ec0*/  IMAD.MOV.U32 R126, RZ, RZ, R78 ;  /* 0x000000ffff7e7224 */ /* 0x000fce00078e004e */
[----:B------:R-:W-:Y:S05]  /*31ed0*/  WARPSYNC.COLLECTIVE R121, `(.L_x_4892) ;  /* 0x0000000079087348 */ /* 0x000fea0003c00000 */
[----:B------:R0:W1:Y:S02]  /*31ee0*/  SHFL.BFLY P6, R122, R126, R123, R128 ;  /* 0x0c00007b7e7a7389 */ /* 0x00006400000c0080 */
[----:B01----:R-:W-:Y:S05]  /*31ef0*/  ENDCOLLECTIVE ;  /* 0x000000000000791b */ /* 0x003fea0003800000 */
.L_x_4892:
[----:B------:R-:W-:Y:S02]  /*31f00*/  IMAD.MOV.U32 R123, RZ, RZ, 0x8 ;  /* 0x00000008ff7b7424 */ /* 0x000fe400078e00ff */
[----:B------:R-:W-:-:S04]  /*31f10*/  IMAD.MOV.U32 R79, RZ, RZ, R122 ;  /* 0x000000ffff4f7224 */ /* 0x000fc800078e007a */
[----:B------:R-:W-:-:S05]  /*31f20*/  FADD.FTZ R79, R78, R79 ;  /* 0x0000004f4e4f7221 */ /* 0x000fca0000010000 */
[----:B------:R-:W-:-:S07]  /*31f30*/  MOV R126, R79 ;  /* 0x0000004f007e7202 */ /* 0x000fce0000000f00 */
[----:B------:R-:W-:Y:S05]  /*31f40*/  WARPSYNC.COLLECTIVE R121, `(.L_x_4893) ;  /* 0x0000000079087348 */ /* 0x000fea0003c00000 */
[----:B------:R0:W1:Y:S02]  /*31f50*/  SHFL.BFLY P6, R122, R126, R123, R128 ;  /* 0x0c00007b7e7a7389 */ /* 0x00006400000c0080 */
[----:B01----:R-:W-:Y:S05]  /*31f60*/  ENDCOLLECTIVE ;  /* 0x000000000000791b */ /* 0x003fea0003800000 */
.L_x_4893:
[----:B------:R-:W-:Y:S02]  /*31f70*/  IMAD.MOV.U32 R123, RZ, RZ, 0x10 ;  /* 0x00000010ff7b7424 */ /* 0x000fe400078e00ff */
[----:B------:R-:W-:-:S05]  /*31f80*/  FADD.FTZ R119, R79, R122 ;  /* 0x0000007a4f777221 */ /* 0x000fca0000010000 */
[----:B------:R-:W-:-:S07]  /*31f90*/  MOV R126, R119 ;  /* 0x00000077007e7202 */ /* 0x000fce0000000f00 */
[----:B------:R-:W-:Y:S05]  /*31fa0*/  WARPSYNC.COLLECTIVE R121, `(.L_x_4894) ;  /* 0x0000000079087348 */ /* 0x000fea0003c00000 */
[----:B------:R0:W1:Y:S02]  /*31fb0*/  SHFL.BFLY P6, R122, R126, R123, R128 ;  /* 0x0c00007b7e7a7389 */ /* 0x00006400000c0080 */
[----:B01----:R-:W-:Y:S05]  /*31fc0*/  ENDCOLLECTIVE ;  /* 0x000000000000791b */ /* 0x003fea0003800000 */
.L_x_4894:
[----:B------:R-:W-:Y:S01]  /*31fd0*/  MOV R124, R122 ;  /* 0x0000007a007c7202 */ /* 0x000fe20000000f00 */
[----:B------:R-:W-:Y:S06]  /*31fe0*/  BRA `(.L_x_4895) ;  /* 0xffffffe400347947 */ /* 0x000fec000383ffff */
.L_x_4896:
        /* <DEDUP_REMOVED lines=9> */
.L_x_27966:


//--------------------- .text._ZN10layer_norm31ln_parallel_residual_fwd_kernelINS_13Kernel_traitsI6__halfS2_S2_S2_fjLj1280ELj1ELj4ELj1ELj16ENS_18Kernel_traits_baseILj1280ES2_S2_S2_S2_fjLj128EEEEELb1ELb1ELb1EEEvNS_9FwdParamsE --------------------------
	.section	.text._ZN10layer_norm31ln_parallel_residual_fwd_kernelINS_13Kernel_traitsI6__halfS2_S2_S2_fjLj1280ELj1ELj4ELj1ELj16ENS_18Kernel_traits_baseILj1280ES2_S2_S2_S2_fjLj128EEEEELb1ELb1ELb1EEEvNS_9FwdParamsE,"ax",@progbits
	.align	128
        .global         _ZN10layer_norm31ln_parallel_residual_fwd_kernelINS_13Kernel_traitsI6__halfS2_S2_S2_fjLj1280ELj1ELj4ELj1ELj16ENS_18Kernel_traits_baseILj1280ES2_S2_S2_S2_fjLj128EEEEELb1ELb1ELb1EEEvNS_9FwdParamsE
        .type           _ZN10layer_norm31ln_parallel_residual_fwd_kernelINS_13Kernel_traitsI6__halfS2_S2_S2_fjLj1280ELj1ELj4ELj1ELj16ENS_18Kernel_traits_baseILj1280ES2_S2_S2_S2_fjLj128EEEEELb1ELb1ELb1EEEvNS_9FwdParamsE,@function
        .size           _ZN10layer_norm31ln_parallel_residual_fwd_kernelINS_13Kernel_traitsI6__halfS2_S2_S2_fjLj1280ELj1ELj4ELj1ELj16ENS_18Kernel_traits_baseILj1280ES2_S2_S2_S2_fjLj128EEEEELb1ELb1ELb1EEEvNS_9FwdParamsE,(.L_x_27967 - _ZN10layer_norm31ln_parallel_residual_fwd_kernelINS_13Kernel_traitsI6__halfS2_S2_S2_fjLj1280ELj1ELj4ELj1ELj16ENS_18Kernel_traits_baseILj1280ES2_S2_S2_S2_fjLj128EEEEELb1ELb1ELb1EEEvNS_9FwdParamsE)
        .other          _ZN10layer_norm31ln_parallel_residual_fwd_kernelINS_13Kernel_traitsI6__halfS2_S2_S2_fjLj1280ELj1ELj4ELj1ELj16ENS_18Kernel_traits_baseILj1280ES2_S2_S2_S2_fjLj128EEEEELb1ELb1ELb1EEEvNS_9FwdParamsE,@"STO_CUDA_ENTRY STV_DEFAULT"
_ZN10layer_norm31ln_parallel_residual_fwd_kernelINS_13Kernel_traitsI6__halfS2_S2_S2_fjLj1280ELj1ELj4ELj1ELj16ENS_18Kernel_traits_baseILj1280ES2_S2_S2_S2_fjLj128EEEEELb1ELb1ELb1EEEvNS_9FwdParamsE:
.text._ZN10layer_norm31ln_parallel_residual_fwd_kernelINS_13Kernel_traitsI6__halfS2_S2_S2_fjLj1280ELj1ELj4ELj1ELj16ENS_18Kernel_traits_baseILj1280ES2_S2_S2_S2_fjLj128EEEEELb1ELb1ELb1EEEvNS_9FwdParamsE:
[----:B------:R-:W-:Y:S01]  /*0000*/  LDC R1, c[0x0][0x37c] ;  /* 0x0000df00ff017b82 */ /* 0x000fe20000000800 */
[----:B------:R-:W0:Y:S01]  /*0010*/  S2R R10, SR_TID.X ;  /* 0x00000000000a7919 */ /* 0x000e220000002100 */
[----:B------:R-:W1:Y:S06]  /*0020*/  LDCU.U8 UR4, c[0x0][0x464] ;  /* 0x00008c80ff0477ac */ /* 0x000e6c0008000000 */
[----:B------:R-:W2:Y:S01]  /*0030*/  LDC R106, c[0x0][0x458] ;  /* 0x00011600ff6a7b82 */ /* 0x000ea20000000800 */
[----:B------:R-:W3:Y:S01]  /*0040*/  LDCU.64 UR6, c[0x0][0x358] ;  /* 0x00006b00ff0677ac */ /* 0x000ee20008000a00 */
[----:B------:R-:W4:Y:S06]  /*0050*/  LDCU UR8, c[0x0][0x384] ;  /* 0x00007080ff0877ac */ /* 0x000f2c0008000800 */
[----:B------:R-:W3:Y:S08]  /*0060*/  LDC R107, c[0x0][0x45c] ;  /* 0x00011700ff6b7b82 */ /* 0x000ef00000000800 */
[----:B------:R-:W4:Y:S01]  /*0070*/  LDC.64 R4, c[0x0][0x3d0] ;  /* 0x0000f400ff047b82 */ /* 0x000f220000000a00 */
[----:B-1----:R-:W-:Y:S01]  /*0080*/  ISETP.NE.AND P0, PT, RZ, UR4, PT ;  /* 0x00000004ff007c0c */ /* 0x002fe2000bf05270 */
[----:B------:R-:W1:Y:S01]  /*0090*/  LDCU.64 UR4, c[0x0][0x450] ;  /* 0x00008a00ff0477ac */ /* 0x000e620008000a00 */
[----:B0-----:R-:W-:-:S11]  /*00a0*/  LOP3.LUT R3, R10, 0x1f, RZ, 0xc0, !PT ;  /* 0x0000001f0a037812 */ /* 0x001fd600078ec0ff */
[----:B--2---:R-:W-:Y:S01]  /*00b0*/  @P0 IMAD.MOV.U32 R6, RZ, RZ, R106 ;  /* 0x000000ffff060224 */ /* 0x004fe200078e006a */
[----:B------:R-:W0:Y:S01]  /*00c0*/  @P0 LDC R53, c[0x0][0x460] ;  /* 0x00011800ff350b82 */ /* 0x000e220000000800 */
[----:B---3--:R-:W-:Y:S01]  /*00d0*/  @P0 IMAD.MOV.U32 R7, RZ, RZ, R107 ;  /* 0x000000ffff070224 */ /* 0x008fe200078e006b */
[----:B-1----:R-:W-:-:S05]  /*00e0*/  MOV R86, UR4 ;  /* 0x0000000400567c02 */ /* 0x002fca0008000f00 */
[----:B------:R-:W0:Y:S01]  /*00f0*/  @P0 LDG.E.64 R6, desc[UR6][R6.64] ;  /* 0x0000000606060981 */ /* 0x000e22000c1e1b00 */
[----:B----4-:R-:W-:-:S04]  /*0100*/  IMAD.WIDE.U32 R4, R3, 0x10, R4 ;  /* 0x0000001003047825 */ /* 0x010fc800078e0004 */
[----:B------:R-:W-:Y:S01]  /*0110*/  IMAD.U32 R87, RZ, RZ, UR5 ;  /* 0x00000005ff577e24 */ /* 0x000fe2000f8e00ff */
[----:B------:R-:W2:Y:S01]  /*0120*/  LDG.E.128 R16, desc[UR6][R4.64] ;  /* 0x0000000604107981 */ /* 0x000ea2000c1e1d00 */
[----:B------:R-:W1:Y:S01]  /*0130*/  LDCU.64 UR4, c[0x0][0x438] ;  /* 0x00008700ff0477ac */ /* 0x000e620008000a00 */
[----:B------:R-:W3:Y:S02]  /*0140*/  LDC R11, c[0x0][0x360] ;  /* 0x0000d800ff0b7b82 */ /* 0x000ee40000000800 */
[----:B------:R-:W5:Y:S04]  /*0150*/  LDG.E.128 R12, desc[UR6][R4.64+0x200] ;  /* 0x00020006040c7981 */ /* 0x000f68000c1e1d00 */
[----:B------:R-:W5:Y:S04]  /*0160*/  @P0 LDG.E.64 R86, desc[UR6][R86.64] ;  /* 0x0000000656560981 */ /* 0x000f68000c1e1b00 */
[----:B------:R-:W5:Y:S04]  /*0170*/  LDG.E.128 R20, desc[UR6][R4.64+0x400] ;  /* 0x0004000604147981 */ /* 0x000f68000c1e1d00 */
[----:B------:R-:W5:Y:S01]  /*0180*/  LDG.E.128 R24, desc[UR6][R4.64+0x600] ;  /* 0x0006000604187981 */ /* 0x000f62000c1e1d00 */
[----:B-1----:R-:W-:-:S03]  /*0190*/  ISETP.NE.U32.AND P1, PT, RZ, UR4, PT ;  /* 0x00000004ff007c0c */ /* 0x002fc6000bf25070 */
[----:B------:R1:W5:Y:S01]  /*01a0*/  LDG.E.128 R28, desc[UR6][R4.64+0x800] ;  /* 0x00080006041c7981 */ /* 0x000362000c1e1d00 */
[----:B------:R-:W-:Y:S01]  /*01b0*/  ISETP.NE.AND.EX P1, PT, RZ, UR5, PT, P1 ;  /* 0x00000005ff007c0c */ /* 0x000fe2000bf25310 */
[----:B------:R-:W4:-:S12]  /*01c0*/  S2UR UR5, SR_CTAID.X ;  /* 0x00000000000579c3 */ /* 0x000f180000002500 */
[----:B------:R-:W3:Y:S01]  /*01d0*/  @P1 LDC.64 R8, c[0x0][0x438] ;  /* 0x00010e00ff081b82 */ /* 0x000ee20000000a00 */
[----:B-1----:R-:W-:Y:S01]  /*01e0*/  SHF.R.U32.HI R4, RZ, 0x5, R10 ;  /* 0x00000005ff047819 */ /* 0x002fe2000001160a */
[----:B----4-:R-:W-:-:S06]  /*01f0*/  USHF.L.U32 UR4, UR5, 0x2, URZ ;  /* 0x0000000205047899 */ /* 0x010fcc00080006ff */
[----:B------:R-:W-:-:S04]  /*0200*/  LOP3.LUT R4, R4, UR4, RZ, 0xfc, !PT ;  /* 0x0000000404047c12 */ /* 0x000fc8000f8efcff */
[----:B------:R-:W-:Y:S01]  /*0210*/  ISETP.GE.AND P2, PT, R4, UR8, PT ;  /* 0x0000000804007c0c */ /* 0x000fe2000bf46270 */
[----:B---3--:R-:W-:-:S04]  /*0220*/  @P1 IMAD.WIDE.U32 R8, R3, 0x10, R8 ;  /* 0x0000001003081825 */ /* 0x008fc800078e0008 */
[----:B------:R-:W-:Y:S01]  /*0230*/  IMAD R10, R11, UR5, R10 ;  /* 0x000000050b0a7c24 */ /* 0x000fe2000f8e020a */
[----:B------:R-:W5:Y:S04]  /*0240*/  @P1 LDG.E.128 R48, desc[UR6][R8.64] ;  /* 0x0000000608301981 */ /* 0x000f68000c1e1d00 */
[----:B------:R-:W5:Y:S04]  /*0250*/  @P1 LDG.E.128 R44, desc[UR6][R8.64+0x200] ;  /* 0x00020006082c1981 */ /* 0x000f68000c1e1d00 */
[----:B------:R-:W5:Y:S04]  /*0260*/  @P1 LDG.E.128 R40, desc[UR6][R8.64+0x400] ;  /* 0x0004000608281981 */ /* 0x000f68000c1e1d00 */
[----:B------:R-:W5:Y:S04]  /*0270*/  @P1 LDG.E.128 R36, desc[UR6][R8.64+0x600] ;  /* 0x0006000608241981 */ /* 0x000f68000c1e1d00 */
[----:B------:R1:W5:Y:S01]  /*0280*/  @P1 LDG.E.128 R32, desc[UR6][R8.64+0x800] ;  /* 0x0008000608201981 */ /* 0x000362000c1e1d00 */
[----:B0-----:R-:W-:-:S04]  /*0290*/  @P0 IADD3 R106, P3, PT, R6, R53, RZ ;  /* 0x00000035066a0210 */ /* 0x001fc80007f7e0ff */
[----:B------:R-:W-:Y:S01]  /*02a0*/  @P0 IADD3.X R107, PT, PT, RZ, R7, RZ, P3, !PT ;  /* 0x00000007ff6b0210 */ /* 0x000fe20001ffe4ff */
[--C-:B--2---:R-:W-:Y:S01]  /*02b0*/  @P1 IMAD.MOV.U32 R5, RZ, RZ, R16.reuse ;  /* 0x000000ffff051224 */ /* 0x104fe200078e0010 */
[----:B------:R-:W-:Y:S01]  /*02c0*/  @P1 MOV R7, R18 ;  /* 0x0000001200071202 */ /* 0x000fe20000000f00 */
[----:B------:R-:W-:Y:S02]  /*02d0*/  @!P1 IMAD.MOV.U32 R5, RZ, RZ, R16 ;  /* 0x000000ffff059224 */ /* 0x000fe400078e0010 */
[----:B------:R-:W-:Y:S02]  /*02e0*/  @P1 IMAD.MOV.U32 R6, RZ, RZ, R17 ;  /* 0x000000ffff061224 */ /* 0x000fe400078e0011 */
[----:B-1----:R-:W-:Y:S01]  /*02f0*/  @P1 IMAD.MOV.U32 R8, RZ, RZ, R19 ;  /* 0x000000ffff081224 */ /* 0x002fe200078e0013 */
[----:B------:R-:W-:Y:S06]  /*0300*/  @P2 EXIT ;  /* 0x000000000000294d */ /* 0x000fec0003800000 */
[----:B------:R-:W-:Y:S01]  /*0310*/  SHF.R.U64 R9, R106, 0x2, R107 ;  /* 0x000000026a097819 */ /* 0x000fe2000000126b */
[----:B------:R-:W-:Y:S01]  /*0320*/  @!P1 IMAD.MOV.U32 R6, RZ, RZ, R17 ;  /* 0x000000ffff069224 */ /* 0x000fe200078e0011 */
[----:B------:R-:W-:Y:S01]  /*0330*/  SHF.R.U32.HI R11, RZ, 0x2, R107 ;  /* 0x00000002ff0b7819 */ /* 0x000fe2000001166b */
[----:B------:R-:W-:Y:S01]  /*0340*/  IMAD.HI.U32 R0, R10, -0x326172a9, RZ ;  /* 0xcd9e8d570a007827 */ /* 0x000fe200078e00ff */
[----:B------:R-:W-:Y:S01]  /*0350*/  @!P1 MOV R7, R18 ;  /* 0x0000001200079202 */ /* 0x000fe20000000f00 */
[----:B------:R-:W0:Y:S01]  /*0360*/  LDCU.64 UR4, c[0x0][0x398] ;  /* 0x00007300ff0477ac */ /* 0x000e220008000a00 */
[----:B-----5:R-:W-:Y:S01]  /*0370*/  IADD3 R52, PT, PT, R87, -0x4498517b, RZ ;  /* 0xbb67ae8557347810 */ /* 0x020fe20007ffe0ff */
[----:B------:R-:W-:Y:S01]  /*0380*/  IMAD.HI.U32 R17, R9, -0x2daee0ad, RZ ;  /* 0xd2511f5309117827 */ /* 0x000fe200078e00ff */
[----:B------:R-:W-:Y:S02]  /*0390*/  LOP3.LUT R0, R11, R0, R86, 0x96, !PT ;  /* 0x000000000b007212 */ /* 0x000fe400078e9656 */
[----:B------:R-:W-:-:S02]  /*03a0*/  @!P1 CS2R R50, SRZ ;  /* 0x0000000000329805 */ /* 0x000fc4000001ff00 */
[----:B------:R-:W-:Y:S01]  /*03b0*/  IADD3 R56, PT, PT, R87, 0x32370b8f, RZ ;  /* 0x32370b8f57387810 */ /* 0x000fe20007ffe0ff */
[----:B------:R-:W-:Y:S01]  /*03c0*/  @!P1 IMAD.MOV.U32 R8, RZ, RZ, R19 ;  /* 0x000000ffff089224 */ /* 0x000fe200078e0013 */
[----:B------:R-:W-:Y:S01]  /*03d0*/  LOP3.LUT R17, R17, R87, RZ, 0x3c, !PT ;  /* 0x0000005711117212 */ /* 0x000fe200078e3cff */
[----:B------:R-:W-:Y:S01]  /*03e0*/  IMAD R53, R9, -0x2daee0ad, RZ ;  /* 0xd2511f5309357824 */ /* 0x000fe200078e02ff */
[----:B------:R-:W-:Y:S01]  /*03f0*/  @!P1 CS2R R48, SRZ ;  /* 0x0000000000309805 */ /* 0x000fe2000001ff00 */
[----:B------:R-:W-:Y:S01]  /*0400*/  IMAD.HI.U32 R16, R0, -0x2daee0ad, RZ ;  /* 0xd2511f5300107827 */ /* 0x000fe200078e00ff */
[----:B------:R-:W-:Y:S02]  /*0410*/  @!P1 CS2R R46, SRZ ;  /* 0x00000000002e9805 */ /* 0x000fe4000001ff00 */
[----:B------:R-:W-:Y:S02]  /*0420*/  @!P1 CS2R R44, SRZ ;  /* 0x00000000002c9805 */ /* 0x000fe4000001ff00 */
[----:B------:R-:W-:Y:S01]  /*0430*/  @!P1 CS2R R42, SRZ ;  /* 0x00000000002a9805 */ /* 0x000fe2000001ff00 */
[----:B------:R-:W-:Y:S01]  /*0440*/  VIADD R18, R86, 0x9e3779b9 ;  /* 0x9e3779b956127836 */ /* 0x000fe20000000000 */
[----:B------:R-:W-:Y:S01]  /*0450*/  LOP3.LUT R53, R52, R53, R16, 0x96, !PT ;  /* 0x0000003534357212 */ /* 0x000fe200078e9610 */
[----:B------:R-:W-:Y:S01]  /*0460*/  IMAD R19, R10, -0x326172a9, RZ ;  /* 0xcd9e8d570a137824 */ /* 0x000fe200078e02ff */
[----:B------:R-:W-:Y:S01]  /*0470*/  @!P1 CS2R R40, SRZ ;  /* 0x0000000000289805 */ /* 0x000fe2000001ff00 */
[----:B------:R-:W-:Y:S01]  /*0480*/  IMAD.HI.U32 R2, R17, -0x326172a9, RZ ;  /* 0xcd9e8d5711027827 */ /* 0x000fe200078e00ff */
[----:B0-----:R-:W-:Y:S01]  /*0490*/  UISETP.NE.U32.AND UP0, UPT, UR4, URZ, UPT ;  /* 0x000000ff0400728c */ /* 0x001fe2000bf05070 */
[----:B------:R-:W-:-:S02]  /*04a0*/  @!P1 CS2R R38, SRZ ;  /* 0x0000000000269805 */ /* 0x000fc4000001ff00 */
[----:B------:R-:W-:Y:S01]  /*04b0*/  @!P1 CS2R R36, SRZ ;  /* 0x0000000000249805 */ /* 0x000fe2000001ff00 */
[----:B------:R-:W-:Y:S01]  /*04c0*/  VIADD R52, R86, 0x3c6ef372 ;  /* 0x3c6ef37256347836 */ /* 0x000fe20000000000 */
[----:B------:R-:W-:Y:S01]  /*04d0*/  LOP3.LUT R2, R18, R19, R2, 0x96, !PT ;  /* 0x0000001312027212 */ /* 0x000fe200078e9602 */
[----:B------:R-:W-:Y:S01]  /*04e0*/  IMAD R18, R0, -0x2daee0ad, RZ ;  /* 0xd2511f5300127824 */ /* 0x000fe200078e02ff */
[----:B------:R-:W-:Y:S01]  /*04f0*/  UISETP.NE.AND.EX UP0, UPT, UR5, URZ, UPT, UP0 ;  /* 0x000000ff0500728c */ /* 0x000fe2000bf05300 */
[----:B------:R-:W-:Y:S01]  /*0500*/  IMAD R17, R17, -0x326172a9, RZ ;  /* 0xcd9e8d5711117824 */ /* 0x000fe200078e02ff */
[----:B------:R-:W-:Y:S01]  /*0510*/  @!P1 CS2R R34, SRZ ;  /* 0x0000000000229805 */ /* 0x000fe2000001ff00 */
[----:B------:R-:W-:Y:S01]  /*0520*/  IMAD.HI.U32 R0, R53, -0x326172a9, RZ ;  /* 0xcd9e8d5735007827 */ /* 0x000fe200078e00ff */
[----:B------:R-:W-:Y:S02]  /*0530*/  @!P1 CS2R R32, SRZ ;  /* 0x0000000000209805 */ /* 0x000fe4000001ff00 */
[----:B------:R-:W-:Y:S01]  /*0540*/  LOP3.LUT R106, R106, 0x3, RZ, 0xc0, !PT ;  /* 0x000000036a6a7812 */ /* 0x000fe200078ec0ff */
[----:B------:R-:W0:Y:S01]  /*0550*/  LDCU UR11, c[0x0][0x404] ;  /* 0x00008080ff0b77ac */ /* 0x000e220008000800 */
[----:B------:R-:W-:Y:S01]  /*0560*/  IMAD.HI.U32 R19, R2, -0x2daee0ad, RZ ;  /* 0xd2511f5302137827 */ /* 0x000fe200078e00ff */
[----:B------:R-:W-:-:S02]  /*0570*/  LOP3.LUT R0, R52, R17, R0, 0x96, !PT ;  /* 0x0000001134007212 */ /* 0x000fc400078e9600 */
[----:B------:R-:W-:Y:S01]  /*0580*/  @P1 MOV R17, R20 ;  /* 0x0000001400111202 */ /* 0x000fe20000000f00 */
[----:B------:R-:W-:Y:S01]  /*0590*/  VIADD R16, R87, 0x76cf5d0a ;  /* 0x76cf5d0a57107836 */ /* 0x000fe20000000000 */
[----:B------:R-:W-:Y:S01]  /*05a0*/  PLOP3.LUT P0, PT, PT, PT, UP0, 0x80, 0x8 ;  /* 0x000000000008781c */ /* 0x000fe20003f0f008 */
[----:B------:R-:W-:Y:S01]  /*05b0*/  IMAD R54, R2, -0x2daee0ad, RZ ;  /* 0xd2511f5302367824 */ /* 0x000fe200078e02ff */
[----:B------:R-:W1:Y:S01]  /*05c0*/  LDCU UR12, c[0x0][0x408] ;  /* 0x00008100ff0c77ac */ /* 0x000e620008000800 */
[----:B------:R-:W-:Y:S01]  /*05d0*/  VIADD R55, R86, 0xdaa66d2b ;  /* 0xdaa66d2b56377836 */ /* 0x000fe20000000000 */
[----:B------:R-:W-:Y:S01]  /*05e0*/  LOP3.LUT R52, R16, R18, R19, 0x96, !PT ;  /* 0x0000001210347212 */ /* 0x000fe200078e9613 */
[----:B------:R-:W-:Y:S01]  /*05f0*/  IMAD R53, R53, -0x326172a9, RZ ;  /* 0xcd9e8d5735357824 */ /* 0x000fe200078e02ff */
[----:B------:R-:W2:Y:S01]  /*0600*/  LDCU UR4, c[0x0][0x388] ;  /* 0x00007100ff0477ac */ /* 0x000ea20008000800 */
[----:B------:R-:W-:Y:S01]  /*0610*/  IMAD.HI.U32 R19, R0, -0x2daee0ad, RZ ;  /* 0xd2511f5300137827 */ /* 0x000fe200078e00ff */
[----:B------:R-:W3:Y:S03]  /*0620*/  LDCU.U8 UR5, c[0x0][0x410] ;  /* 0x00008200ff0577ac */ /* 0x000ee60008000000 */
[----:B------:R-:W-:Y:S01]  /*0630*/  IMAD.HI.U32 R2, R52, -0x326172a9, RZ ;  /* 0xcd9e8d5734027827 */ /* 0x000fe200078e00ff */
[----:B------:R-:W-:-:S02]  /*0640*/  LOP3.LUT R54, R56, R54, R19, 0x96, !PT ;  /* 0x0000003638367212 */ /* 0x000fc400078e9613 */
[----:B------:R-:W-:Y:S01]  /*0650*/  @P1 MOV R19, R22 ;  /* 0x0000001600131202 */ /* 0x000fe20000000f00 */
[--C-:B------:R-:W-:Y:S01]  /*0660*/  @P1 IMAD.MOV.U32 R18, RZ, RZ, R21.reuse ;  /* 0x000000ffff121224 */ /* 0x100fe200078e0015 */
[----:B------:R-:W-:Y:S01]  /*0670*/  LOP3.LUT R2, R55, R53, R2, 0x96, !PT ;  /* 0x0000003537027212 */ /* 0x000fe200078e9602 */
[----:B------:R-:W-:Y:S01]  /*0680*/  IMAD R56, R0, -0x2daee0ad, RZ ;  /* 0xd2511f5300387824 */ /* 0x000fe200078e02ff */
[----:B------:R-:W4:Y:S01]  /*0690*/  LDCU UR10, c[0x0][0x448] ;  /* 0x00008900ff0a77ac */ /* 0x000f220008000800 */
[----:B------:R-:W-:Y:S01]  /*06a0*/  @!P1 IMAD.MOV.U32 R18, RZ, RZ, R21 ;  /* 0x000000ffff129224 */ /* 0x000fe200078e0015 */
[----:B------:R-:W-:Y:S01]  /*06b0*/  IADD3 R21, PT, PT, R86, 0x78dde6e4, RZ ;  /* 0x78dde6e456157810 */ /* 0x000fe20007ffe0ff */
[----:B------:R-:W-:Y:S01]  /*06c0*/  VIADD R55, R87, 0xed9eba14 ;  /* 0xed9eba1457377836 */ /* 0x000fe20000000000 */
[----:B------:R-:W0:Y:S01]  /*06d0*/  LDCU.64 UR8, c[0x0][0x3a0] ;  /* 0x00007400ff0877ac */ /* 0x000e220008000a00 */
[----:B------:R-:W-:Y:S02]  /*06e0*/  IMAD R52, R52, -0x326172a9, RZ ;  /* 0xcd9e8d5734347824 */ /* 0x000fe400078e02ff */
[----:B------:R-:W-:-:S04]  /*06f0*/  IMAD.HI.U32 R53, R2, -0x2daee0ad, RZ ;  /* 0xd2511f5302357827 */ /* 0x000fc800078e00ff */
[----:B------:R-:W-:Y:S01]  /*0700*/  IMAD.HI.U32 R0, R54, -0x326172a9, RZ ;  /* 0xcd9e8d5736007827 */ /* 0x000fe200078e00ff */
[----:B------:R-:W-:-:S03]  /*0710*/  LOP3.LUT R53, R55, R56, R53, 0x96, !PT ;  /* 0x0000003837357212 */ /* 0x000fc600078e9635 */
[----:B------:R-:W-:Y:S01]  /*0720*/  IMAD R57, R2, -0x2daee0ad, RZ ;  /* 0xd2511f5302397824 */ /* 0x000fe200078e02ff */
[----:B------:R-:W-:Y:S01]  /*0730*/  LOP3.LUT R0, R21, R52, R0, 0x96, !PT ;  /* 0x0000003415007212 */ /* 0x000fe200078e9600 */
[----:B------:R-:W-:Y:S02]  /*0740*/  VIADD R56, R86, 0x1715609d ;  /* 0x1715609d56387836 */ /* 0x000fe40000000000 */
[----:B------:R-:W-:Y:S01]  /*0750*/  IMAD R55, R54, -0x326172a9, RZ ;  /* 0xcd9e8d5736377824 */ /* 0x000fe200078e02ff */
[----:B------:R-:W-:Y:S01]  /*0760*/  IADD3 R54, PT, PT, R87, -0x56f99767, RZ ;  /* 0xa906689957367810 */ /* 0x000fe20007ffe0ff */
[----:B------:R-:W-:-:S04]  /*0770*/  IMAD.HI.U32 R2, R53, -0x326172a9, RZ ;  /* 0xcd9e8d5735027827 */ /* 0x000fc800078e00ff */
[----:B------:R-:W-:Y:S01]  /*0780*/  IMAD.HI.U32 R52, R0, -0x2daee0ad, RZ ;  /* 0xd2511f5300347827 */ /* 0x000fe200078e00ff */
[----:B------:R-:W-:Y:S02]  /*0790*/  LOP3.LUT R2, R56, R55, R2, 0x96, !PT ;  /* 0x0000003738027212 */ /* 0x000fe400078e9602 */
[----:B------:R-:W-:Y:S01]  /*07a0*/  IADD3 R56, PT, PT, R86, -0x4ab325aa, RZ ;  /* 0xb54cda5656387810 */ /* 0x000fe20007ffe0ff */
[----:B------:R-:W-:Y:S01]  /*07b0*/  IMAD R55, R0, -0x2daee0ad, RZ ;  /* 0xd2511f5300377824 */ /* 0x000fe200078e02ff */
[----:B------:R-:W-:Y:S01]  /*07c0*/  LOP3.LUT R52, R54, R57, R52, 0x96, !PT ;  /* 0x0000003936347212 */ /* 0x000fe200078e9634 */
[----:B------:R-:W-:Y:S02]  /*07d0*/  VIADD R57, R87, 0x646e171e ;  /* 0x646e171e57397836 */ /* 0x000fe40000000000 */
[----:B------:R-:W-:Y:S02]  /*07e0*/  IMAD R53, R53, -0x326172a9, RZ ;  /* 0xcd9e8d5735357824 */ /* 0x000fe400078e02ff */
[----:B------:R-:W-:-:S04]  /*07f0*/  IMAD.HI.U32 R54, R2, -0x2daee0ad, RZ ;  /* 0xd2511f5302367827 */ /* 0x000fc800078e00ff */
[----:B------:R-:W-:Y:S01]  /*0800*/  IMAD.HI.U32 R0, R52, -0x326172a9, RZ ;  /* 0xcd9e8d5734007827 */ /* 0x000fe200078e00ff */
[----:B------:R-:W-:Y:S02]  /*0810*/  LOP3.LUT R54, R57, R55, R54, 0x96, !PT ;  /* 0x0000003739367212 */ /* 0x000fe400078e9636 */
[----:B------:R-:W-:Y:S01]  /*0820*/  IADD3 R57, PT, PT, R87, 0x1fd5c5a3, RZ ;  /* 0x1fd5c5a357397810 */ /* 0x000fe20007ffe0ff */
[----:B------:R-:W-:Y:S01]  /*0830*/  @!P1 IMAD.MOV.U32 R17, RZ, RZ, R20 ;  /* 0x000000ffff119224 */ /* 0x000fe200078e0014 */
[----:B------:R-:W-:Y:S01]  /*0840*/  LOP3.LUT R0, R56, R53, R0, 0x96, !PT ;  /* 0x0000003538007212 */ /* 0x000fe200078e9600 */
[----:B------:R-:W-:Y:S02]  /*0850*/  IMAD R55, R2, -0x2daee0ad, RZ ;  /* 0xd2511f5302377824 */ /* 0x000fe400078e02ff */
[----:B------:R-:W-:Y:S02]  /*0860*/  IMAD R53, R52, -0x326172a9, RZ ;  /* 0xcd9e8d5734357824 */ /* 0x000fe400078e02ff */
[----:B------:R-:W-:-:S02]  /*0870*/  @P1 IMAD.MOV.U32 R20, RZ, RZ, R23 ;  /* 0x000000ffff141224 */ /* 0x000fc400078e0017 */
[----:B------:R-:W-:Y:S02]  /*0880*/  VIADD R56, R86, 0x5384540f ;  /* 0x5384540f56387836 */ /* 0x000fe40000000000 */
[----:B------:R-:W-:-:S04]  /*0890*/  IMAD.HI.U32 R2, R54, -0x326172a9, RZ ;  /* 0xcd9e8d5736027827 */ /* 0x000fc800078e00ff */
[----:B------:R-:W-:Y:S01]  /*08a0*/  IMAD.HI.U32 R52, R0, -0x2daee0ad, RZ ;  /* 0xd2511f5300347827 */ /* 0x000fe200078e00ff */
[----:B------:R-:W-:-:S03]  /*08b0*/  LOP3.LUT R2, R56, R53, R2, 0x96, !PT ;  /* 0x0000003538027212 */ /* 0x000fc600078e9602 */
[----:B------:R-:W-:Y:S01]  /*08c0*/  @!P1 IMAD.MOV.U32 R20, RZ, RZ, R23 ;  /* 0x000000ffff149224 */ /* 0x000fe200078e0017 */
[----:B------:R-:W-:Y:S01]  /*08d0*/  LOP3.LUT R52, R57, R55, R52, 0x96, !PT ;  /* 0x0000003739347212 */ /* 0x000fe200078e9634 */
[--C-:B------:R-:W-:Y:S02]  /*08e0*/  @P1 IMAD.MOV.U32 R23, RZ, RZ, R25.reuse ;  /* 0x000000ffff171224 */ /* 0x100fe400078e0019 */
[----:B------:R-:W-:Y:S02]  /*08f0*/  @!P1 IMAD.MOV.U32 R23, RZ, RZ, R25 ;  /* 0x000000ffff179224 */ /* 0x000fe400078e0019 */
[--C-:B------:R-:W-:Y:S02]  /*0900*/  @P1 IMAD.MOV.U32 R25, RZ, RZ, R27.reuse ;  /* 0x000000ffff191224 */ /* 0x100fe400078e001b */
[----:B------:R-:W-:Y:S02]  /*0910*/  @!P1 IMAD.MOV.U32 R25, RZ, RZ, R27 ;  /* 0x000000ffff199224 */ /* 0x000fe400078e001b */
[----:B------:R-:W-:-:S02]  /*0920*/  @P1 IMAD.MOV.U32 R27, RZ, RZ, R29 ;  /* 0x000000ffff1b1224 */ /* 0x000fc400078e001d */
[----:B------:R-:W-:Y:S02]  /*0930*/  @!P1 IMAD.MOV.U32 R27, RZ, RZ, R29 ;  /* 0x000000ffff1b9224 */ /* 0x000fe400078e001d */
[----:B------:R-:W-:Y:S02]  /*0940*/  IMAD R29, R54, -0x326172a9, RZ ;  /* 0xcd9e8d57361d7824 */ /* 0x000fe400078e02ff */
[----:B------:R-:W-:Y:S02]  /*0950*/  IMAD R54, R0, -0x2daee0ad, RZ ;  /* 0xd2511f5300367824 */ /* 0x000fe400078e02ff */
[----:B------:R-:W-:Y:S02]  /*0960*/  VIADD R55, R86, 0xf1bbcdc8 ;  /* 0xf1bbcdc856377836 */ /* 0x000fe40000000000 */
[----:B------:R-:W-:-:S04]  /*0970*/  IMAD.HI.U32 R0, R52, -0x326172a9, RZ ;  /* 0xcd9e8d5734007827 */ /* 0x000fc800078e00ff */
[----:B------:R-:W-:Y:S01]  /*0980*/  IMAD.HI.U32 R53, R2, -0x2daee0ad, RZ ;  /* 0xd2511f5302357827 */ /* 0x000fe200078e00ff */
[----:B------:R-:W-:-:S03]  /*0990*/  LOP3.LUT R0, R55, R29, R0, 0x96, !PT ;  /* 0x0000001d37007212 */ /* 0x000fc600078e9600 */
[C---:B------:R-:W-:Y:S02]  /*09a0*/  VIADD R56, R87.reuse, 0xdb3d7428 ;  /* 0xdb3d742857387836 */ /* 0x040fe40000000000 */
[----:B------:R-:W-:Y:S01]  /*09b0*/  @!P1 IMAD.MOV.U32 R19, RZ, RZ, R22 ;  /* 0x000000ffff139224 */ /* 0x000fe200078e0016 */
[----:B------:R-:W-:Y:S01]  /*09c0*/  @P1 MOV R22, R24 ;  /* 0x0000001800161202 */ /* 0x000fe20000000f00 */
[----:B------:R-:W-:Y:S01]  /*09d0*/  @!P1 IMAD.MOV.U32 R22, RZ, RZ, R24 ;  /* 0x000000ffff169224 */ /* 0x000fe200078e0018 */
[----:B------:R-:W-:Y:S01]  /*09e0*/  @P1 MOV R24, R26 ;  /* 0x0000001a00181202 */ /* 0x000fe20000000f00 */
[----:B------:R-:W-:Y:S01]  /*09f0*/  @!P1 IMAD.MOV.U32 R24, RZ, RZ, R26 ;  /* 0x000000ffff189224 */ /* 0x000fe200078e001a */
[----:B------:R-:W-:Y:S01]  /*0a00*/  LOP3.LUT R53, R56, R54, R53, 0x96, !PT ;  /* 0x0000003638357212 */ /* 0x000fe200078e9635 */
[----:B------:R-:W-:Y:S01]  /*0a10*/  IMAD R55, R2, -0x2daee0ad, RZ ;  /* 0xd2511f5302377824 */ /* 0x000fe200078e02ff */
[----:B------:R-:W-:Y:S01]  /*0a20*/  @P1 MOV R26, R28 ;  /* 0x0000001c001a1202 */ /* 0x000fe20000000f00 */
[----:B------:R-:W-:Y:S01]  /*0a30*/  @!P1 IMAD.MOV.U32 R26, RZ, RZ, R28 ;  /* 0x000000ffff1a9224 */ /* 0x000fe200078e001c */
[-C--:B------:R-:W-:Y:S01]  /*0a40*/  @P1 MOV R28, R30.reuse ;  /* 0x0000001e001c1202 */ /* 0x080fe20000000f00 */
[----:B------:R-:W-:Y:S01]  /*0a50*/  VIADD R54, R87, 0x96a522ad ;  /* 0x96a522ad57367836 */ /* 0x000fe20000000000 */
[----:B------:R-:W-:Y:S01]  /*0a60*/  @!P1 MOV R28, R30 ;  /* 0x0000001e001c9202 */ /* 0x000fe20000000f00 */
[----:B------:R-:W-:Y:S01]  /*0a70*/  IMAD.HI.U32 R90, R0, -0x2daee0ad, RZ ;  /* 0xd2511f53005a7827 */ /* 0x000fe200078e00ff */
[----:B------:R-:W-:-:S03]  /*0a80*/  IADD3 R30, PT, PT, R86, -0x700cb87f, RZ ;  /* 0x8ff34781561e7810 */ /* 0x000fc60007ffe0ff */
[----:B------:R-:W-:Y:S01]  /*0a90*/  IMAD R2, R52, -0x326172a9, RZ ;  /* 0xcd9e8d5734027824 */ /* 0x000fe200078e02ff */
[----:B------:R-:W-:Y:S01]  /*0aa0*/  LOP3.LUT R90, R54, R55, R90, 0x96, !PT ;  /* 0x00000037365a7212 */ /* 0x000fe200078e965a */
[----:B------:R-:W-:-:S04]  /*0ab0*/  IMAD.HI.U32 R57, R53, -0x326172a9, RZ ;  /* 0xcd9e8d5735397827 */ /* 0x000fc800078e00ff */
[----:B------:R-:W-:Y:S01]  /*0ac0*/  @P1 IMAD.MOV.U32 R29, RZ, RZ, R31 ;  /* 0x000000ffff1d1224 */ /* 0x000fe200078e001f */
[----:B------:R-:W-:Y:S01]  /*0ad0*/  LOP3.LUT R2, R30, R2, R57, 0x96, !PT ;  /* 0x000000021e027212 */ /* 0x000fe200078e9639 */
[----:B------:R-:W-:Y:S02]  /*0ae0*/  @!P1 IMAD.MOV.U32 R29, RZ, RZ, R31 ;  /* 0x000000ffff1d9224 */ /* 0x000fe400078e001f */
[----:B------:R-:W-:Y:S02]  /*0af0*/  IMAD R108, R0, -0x2daee0ad, RZ ;  /* 0xd2511f53006c7824 */ /* 0x000fe400078e02ff */
[----:B------:R-:W-:Y:S02]  /*0b00*/  IMAD.MOV.U32 R31, RZ, RZ, RZ ;  /* 0x000000ffff1f7224 */ /* 0x000fe400078e00ff */
[----:B01234-:R-:W-:-:S07]  /*0b10*/  IMAD R0, R53, -0x326172a9, RZ ;  /* 0xcd9e8d5735007824 */ /* 0x01ffce00078e02ff */
.L_x_5513:
        /* <DEDUP_REMOVED lines=11> */
[----:B------:R-:W5:Y:S01]  /*0bd0*/  LDG.E.128 R60, desc[UR6][R60.64] ;  /* 0x000000063c3c7981 */ /* 0x000f62000c1e1d00 */
[----:B-1----:R-:W-:-:S05]  /*0be0*/  @P0 IMAD.WIDE.U32 R66, R64, 0x10, R66 ;  /* 0x0000001040420825 */ /* 0x002fca00078e0042 */
[----:B------:R1:W5:Y:S01]  /*0bf0*/  @P0 LDG.E.128 R52, desc[UR6][R66.64] ;  /* 0x0000000642340981 */ /* 0x000362000c1e1d00 */
[----:B--2---:R-:W-:-:S05]  /*0c00*/  @P1 IMAD.WIDE.U32 R68, R64, 0x10, R68 ;  /* 0x0000001040441825 */ /* 0x004fca00078e0044 */
[----:B------:R1:W5:Y:S01]  /*0c10*/  @P1 LDG.E.128 R56, desc[UR6][R68.64] ;  /* 0x0000000644381981 */ /* 0x000362000c1e1d00 */
[----:B0-----:R-:W-:-:S04]  /*0c20*/  ISETP.NE.U32.AND P0, PT, R70, RZ, PT ;  /* 0x000000ff4600720c */ /* 0x001fc80003f05070 */
[----:B------:R-:W-:Y:S01]  /*0c30*/  ISETP.NE.AND.EX P0, PT, R71, RZ, PT, P0 ;  /* 0x000000ff4700720c */ /* 0x000fe20003f05300 */
[----:B------:R-:W-:Y:S01]  /*0c40*/  HFMA2 R93, -RZ, RZ, 0.1171875, 0 ;  /* 0x2f800000ff5d7431 */ /* 0x000fe200000001ff */
[C---:B------:R-:W-:Y:S01]  /*0c50*/  IADD3 R113, PT, PT, R87.reuse, -0x695add53, RZ ;  /* 0x96a522ad57717810 */ /* 0x040fe20007ffe0ff */
[C---:B------:R-:W-:Y:S01]  /*0c60*/  VIADD R111, R87.reuse, 0x1fd5c5a3 ;  /* 0x1fd5c5a3576f7836 */ /* 0x040fe20000000000 */
[C---:B------:R-:W-:Y:S01]  /*0c70*/  IADD3 R105, PT, PT, R86.reuse, -0xe443238, RZ ;  /* 0xf1bbcdc856697810 */ /* 0x040fe20007ffe0ff */
[C---:B------:R-:W-:Y:S01]  /*0c80*/  VIADD R109, R86.reuse, 0x1715609d ;  /* 0x1715609d566d7836 */ /* 0x040fe20000000000 */
[C---:B------:R-:W-:Y:S01]  /*0c90*/  IADD3 R102, PT, PT, R86.reuse, -0x255992d5, RZ ;  /* 0xdaa66d2b56667810 */ /* 0x040fe20007ffe0ff */
[C---:B------:R-:W-:Y:S01]  /*0ca0*/  VIADD R104, R87.reuse, 0x646e171e ;  /* 0x646e171e57687836 */ /* 0x040fe20000000000 */
[C---:B------:R-:W-:Y:S01]  /*0cb0*/  IADD3 R99, PT, PT, R87.reuse, -0x4498517b, RZ ;  /* 0xbb67ae8557637810 */ /* 0x040fe20007ffe0ff */
[C---:B------:R-:W-:Y:S01]  /*0cc0*/  VIADD R103, R87.reuse, 0x32370b8f ;  /* 0x32370b8f57677836 */ /* 0x040fe20000000000 */
[----:B------:R-:W-:Y:S01]  /*0cd0*/  IADD3 R96, PT, PT, R86, -0x4ab325aa, RZ ;  /* 0xb54cda5656607810 */ /* 0x000fe20007ffe0ff */
[----:B------:R-:W-:-:S02]  /*0ce0*/  VIADD R101, R87, 0xdb3d7428 ;  /* 0xdb3d742857657836 */ /* 0x000fc40000000000 */
[C---:B------:R-:W-:Y:S02]  /*0cf0*/  VIADD R100, R86.reuse, 0x9e3779b9 ;  /* 0x9e3779b956647836 */ /* 0x040fe40000000000 */
[C---:B------:R-:W-:Y:S02]  /*0d00*/  VIADD R98, R86.reuse, 0x3c6ef372 ;  /* 0x3c6ef37256627836 */ /* 0x040fe40000000000 */
[----:B------:R-:W-:Y:S02]  /*0d10*/  VIADD R97, R86, 0x5384540f ;  /* 0x5384540f56617836 */ /* 0x000fe40000000000 */
[C---:B------:R-:W-:Y:S02]  /*0d20*/  VIADD R95, R87.reuse, 0xed9eba14 ;  /* 0xed9eba14575f7836 */ /* 0x040fe40000000000 */
[----:B------:R-:W-:Y:S01]  /*0d30*/  VIADD R94, R87, 0xa9066899 ;  /* 0xa9066899575e7836 */ /* 0x000fe20000000000 */
[----:B-1----:R-:W-:Y:S06]  /*0d40*/  @P0 BRA `(.L_x_4897) ;  /* 0x0000002800600947 */ /* 0x002fec0003800000 */
        /* <DEDUP_REMOVED lines=16> */
.L_x_4900:
        /* <DEDUP_REMOVED lines=13> */
.L_x_4902:
[----:B------:R-:W-:Y:S05]  /*0f20*/  BSYNC.RECONVERGENT B1 ;  /* 0x0000000000017941 */ /* 0x000fea0003800200 */
.L_x_4901:
        /* <DEDUP_REMOVED lines=43> */
.L_x_4899:
[----:B------:R-:W-:Y:S05]  /*11e0*/  BSYNC.RECONVERGENT B0 ;  /* 0x0000000000007941 */ /* 0x000fea0003800200 */
.L_x_4898:
[----:B------:R-:W-:Y:S01]  /*11f0*/  I2FP.F32.U32 R66, R65 ;  /* 0x0000004100427245 */ /* 0x000fe20000201000 */
[----:B-----5:R-:W-:Y:S01]  /*1200*/  HADD2.F32 R65, -RZ, R60.H0_H0 ;  /* 0x2000003cff417230 */ /* 0x020fe20000004100 */
        /* <DEDUP_REMOVED lines=8> */
[----:B------:R-:W-:Y:S01]  /*1290*/  FSETP.GTU.FTZ.AND P0, PT, R66, R79, PT ;  /* 0x0000004f4200720b */ /* 0x000fe20003f1c000 */
[----:B------:R-:W-:Y:S01]  /*12a0*/  @P1 HADD2.F32 R66, -RZ, R56.H0_H0 ;  /* 0x20000038ff421230 */ /* 0x000fe20000004100 */
[----:B------:R-:W-:-:S02]  /*12b0*/  MOV R67, R0 ;  /* 0x0000000000437202 */ /* 0x000fc40000000f00 */
        /* <DEDUP_REMOVED lines=14> */
.L_x_4905:
        /* <DEDUP_REMOVED lines=13> */
.L_x_4907:
[----:B------:R-:W-:Y:S05]  /*1470*/  BSYNC.RECONVERGENT B1 ;  /* 0x0000000000017941 */ /* 0x000fea0003800200 */
.L_x_4906:
        /* <DEDUP_REMOVED lines=43> */
.L_x_4904:
[----:B------:R-:W-:Y:S05]  /*1730*/  BSYNC.RECONVERGENT B0 ;  /* 0x0000000000007941 */ /* 0x000fea0003800200 */
.L_x_4903:
        /* <DEDUP_REMOVED lines=25> */
.L_x_4910:
        /* <DEDUP_REMOVED lines=13> */
.L_x_4912:
[----:B------:R-:W-:Y:S05]  /*19a0*/  BSYNC.RECONVERGENT B1 ;  /* 0x0000000000017941 */ /* 0x000fea0003800200 */
.L_x_4911:
        /* <DEDUP_REMOVED lines=42> */
[----:B------:R-:W-:-:S07]  /*1c50*/  IMAD.MOV.U32 R68, RZ, RZ, RZ ;  /* 0x000000ffff447224 */ /* 0x000fce00078e00ff */
.L_x_4909:
[----:B------:R-:W-:Y:S05]  /*1c60*/  BSYNC.RECONVERGENT B0 ;  /* 0x0000000000007941 */ /* 0x000fea0003800200 */
.L_x_4908:
        /* <DEDUP_REMOVED lines=25> */
.L_x_4915:
        /* <DEDUP_REMOVED lines=13> */
.L_x_4917:
[----:B------:R-:W-:Y:S05]  /*1ed0*/  BSYNC.RECONVERGENT B1 ;  /* 0x0000000000017941 */ /* 0x000fea0003800200 */
.L_x_4916:
        /* <DEDUP_REMOVED lines=43> */
.L_x_4914:
[----:B------:R-:W-:Y:S05]  /*2190*/  BSYNC.RECONVERGENT B0 ;  /* 0x0000000000007941 */ /* 0x000fea0003800200 */
.L_x_4913:
        /* <DEDUP_REMOVED lines=10> */
[----:B------:R-:W-:Y:S02]  /*2240*/  PLOP3.LUT P2, PT, P2, PT, PT, 0x8, 0x80 ;  /* 0x000000000080781c */ /* 0x000fe4000174e170 */
[----:B------:R-:W-:Y:S01]  /*2250*/  MOV R61, R0 ;  /* 0x00000000003d7202 */ /* 0x000fe20000000f00 */
        /* <DEDUP_REMOVED lines=11> */
.L_x_4920:
        /* <DEDUP_REMOVED lines=13> */
.L_x_4922:
[----:B------:R-:W-:Y:S05]  /*23e0*/  BSYNC.RECONVERGENT B1 ;  /* 0x0000000000017941 */ /* 0x000fea0003800200 */
.L_x_4921:
        /* <DEDUP_REMOVED lines=39> */
[----:B------:R-:W-:Y:S02]  /*2660*/  LOP3.LUT R2, R30, R106, R75, 0x96, !PT ;  /* 0x0000006a1e027212 */ /* 0x000fe400078e964b */
[----:B------:R-:W-:Y:S01]  /*2670*/  LOP3.LUT R90, R113, R72, R61, 0x96, !PT ;  /* 0x00000048715a7212 */ /* 0x000fe200078e963d */
[----:B------:R-:W-:Y:S02]  /*2680*/  IMAD.MOV.U32 R61, RZ, RZ, R110 ;  /* 0x000000ffff3d7224 */ /* 0x000fe400078e006e */
[----:B------:R-:W-:-:S07]  /*2690*/  IMAD.MOV.U32 R110, RZ, RZ, R60 ;  /* 0x000000ffff6e7224 */ /* 0x000fce00078e003c */
.L_x_4919:
[----:B------:R-:W-:Y:S05]  /*26a0*/  BSYNC.RECONVERGENT B0 ;  /* 0x0000000000007941 */ /* 0x000fea0003800200 */
.L_x_4918:
        /* <DEDUP_REMOVED lines=23> */
.L_x_4925:
        /* <DEDUP_REMOVED lines=13> */
.L_x_4927:
[----:B------:R-:W-:Y:S05]  /*28f0*/  BSYNC.RECONVERGENT B1 ;  /* 0x0000000000017941 */ /* 0x000fea0003800200 */
.L_x_4926:
        /* <DEDUP_REMOVED lines=43> */
.L_x_4924:
[----:B------:R-:W-:Y:S05]  /*2bb0*/  BSYNC.RECONVERGENT B0 ;  /* 0x0000000000007941 */ /* 0x000fea0003800200 */
.L_x_4923:
        /* <DEDUP_REMOVED lines=8> */
[----:B------:R-:W-:-:S03]  /*2c40*/  @P1 HADD2.F32 R60, -RZ, R58.H1_H1 ;  /* 0x3000003aff3c1230 */ /* 0x000fc60000004100 */
        /* <DEDUP_REMOVED lines=14> */
.L_x_4930:
        /* <DEDUP_REMOVED lines=13> */
.L_x_4932:
[----:B------:R-:W-:Y:S05]  /*2e00*/  BSYNC.RECONVERGENT B1 ;  /* 0x0000000000017941 */ /* 0x000fea0003800200 */
.L_x_4931:
        /* <DEDUP_REMOVED lines=43> */
.L_x_4929:
[----:B------:R-:W-:Y:S05]  /*30c0*/  BSYNC.RECONVERGENT B0 ;  /* 0x0000000000007941 */ /* 0x000fea0003800200 */
.L_x_4928:
        /* <DEDUP_REMOVED lines=23> */
.L_x_4935:
        /* <DEDUP_REMOVED lines=13> */
.L_x_4937:
[----:B------:R-:W-:Y:S05]  /*3310*/  BSYNC.RECONVERGENT B1 ;  /* 0x0000000000017941 */ /* 0x000fea0003800200 */
.L_x_4936:
        /* <DEDUP_REMOVED lines=43> */
.L_x_4934:
[----:B------:R-:W-:Y:S05]  /*35d0*/  BSYNC.RECONVERGENT B0 ;  /* 0x0000000000007941 */ /* 0x000fea0003800200 */
.L_x_4933:
        /* <DEDUP_REMOVED lines=13> */
[----:B------:R-:W-:Y:S01]  /*36b0*/  PRMT R63, R119, 0x5410, R63 ;  /* 0x00005410773f7816 */ /* 0x000fe2000000003f */
[----:B------:R-:W-:Y:S06]  /*36c0*/  BRA `(.L_x_4938) ;  /* 0x0000005000647947 */ /* 0x000fec0003800000 */
.L_x_4897:
        /* <DEDUP_REMOVED lines=16> */
.L_x_4941:
        /* <DEDUP_REMOVED lines=13> */
.L_x_4943:
[----:B------:R-:W-:Y:S05]  /*38a0*/  BSYNC.RECONVERGENT B1 ;  /* 0x0000000000017941 */ /* 0x000fea0003800200 */
.L_x_4942:
        /* <DEDUP_REMOVED lines=43> */
.L_x_4940:
[----:B------:R-:W-:Y:S05]  /*3b60*/  BSYNC.RECONVERGENT B0 ;  /* 0x0000000000007941 */ /* 0x000fea0003800200 */
.L_x_4939:
        /* <DEDUP_REMOVED lines=24> */
.L_x_4946:
        /* <DEDUP_REMOVED lines=13> */
.L_x_4948:
[----:B------:R-:W-:Y:S05]  /*3dc0*/  BSYNC.RECONVERGENT B1 ;  /* 0x0000000000017941 */ /* 0x000fea0003800200 */
.L_x_4947:
        /* <DEDUP_REMOVED lines=40> */
[----:B------:R-:W-:Y:S02]  /*4050*/  IMAD.MOV.U32 R110, RZ, RZ, R68 ;  /* 0x000000ffff6e7224 */ /* 0x000fe400078e0044 */
[----:B------:R-:W-:Y:S01]  /*4060*/  HFMA2 R68, -RZ, RZ, 0, 0 ;  /* 0x00000000ff447431 */ /* 0x000fe200000001ff */
[----:B------:R-:W-:-:S07]  /*4070*/  LOP3.LUT R90, R113, R90, R69, 0x96, !PT ;  /* 0x0000005a715a7212 */ /* 0x000fce00078e9645 */
.L_x_4945:
[----:B------:R-:W-:Y:S05]  /*4080*/  BSYNC.RECONVERGENT B0 ;  /* 0x0000000000007941 */ /* 0x000fea0003800200 */
.L_x_4944:
        /* <DEDUP_REMOVED lines=25> */
.L_x_4951:
        /* <DEDUP_REMOVED lines=13> */
.L_x_4953:
[----:B------:R-:W-:Y:S05]  /*42f0*/  BSYNC.RECONVERGENT B1 ;  /* 0x0000000000017941 */ /* 0x000fea0003800200 */
.L_x_4952:
        /* <DEDUP_REMOVED lines=43> */
.L_x_4950:
[----:B------:R-:W-:Y:S05]  /*45b0*/  BSYNC.RECONVERGENT B0 ;  /* 0x0000000000007941 */ /* 0x000fea0003800200 */
.L_x_4949:
        /* <DEDUP_REMOVED lines=22> */
.L_x_4956:
        /* <DEDUP_REMOVED lines=13> */
.L_x_4958:
[----:B------:R-:W-:Y:S05]  /*47f0*/  BSYNC.RECONVERGENT B1 ;  /* 0x0000000000017941 */ /* 0x000fea0003800200 */
.L_x_4957:
        /* <DEDUP_REMOVED lines=43> */
.L_x_4955:
[----:B------:R-:W-:Y:S05]  /*4ab0*/  BSYNC.RECONVERGENT B0 ;  /* 0x0000000000007941 */ /* 0x000fea0003800200 */
.L_x_4954:
        /* <DEDUP_REMOVED lines=25> */
.L_x_4961:
        /* <DEDUP_REMOVED lines=13> */
.L_x_4963:
[----:B------:R-:W-:Y:S05]  /*4d20*/  BSYNC.RECONVERGENT B1 ;  /* 0x0000000000017941 */ /* 0x000fea0003800200 */
.L_x_4962:
        /* <DEDUP_REMOVED lines=43> */
.L_x_4960:
[----:B------:R-:W-:Y:S05]  /*4fe0*/  BSYNC.RECONVERGENT B0 ;  /* 0x0000000000007941 */ /* 0x000fea0003800200 */
.L_x_4959:
[----:B------:R-:W-:Y:S01]  /*4ff0*/  I2FP.F32.U32 R60, R60 ;  /* 0x0000003c003c7245 */ /* 0x000fe20000201000 */
[----:B------:R-:W-:Y:S01]  /*5000*/  HADD2.F32 R69, -RZ, R61.H0_H0 ;  /* 0x2000003dff457230 */ /* 0x000fe20000004100 */
        /* <DEDUP_REMOVED lines=20> */
.L_x_4966:
        /* <DEDUP_REMOVED lines=13> */
.L_x_4968:
[----:B------:R-:W-:Y:S05]  /*5220*/  BSYNC.RECONVERGENT B1 ;  /* 0x0000000000017941 */ /* 0x000fea0003800200 */
.L_x_4967:
        /* <DEDUP_REMOVED lines=43> */
.L_x_4965:
[----:B------:R-:W-:Y:S05]  /*54e0*/  BSYNC.RECONVERGENT B0 ;  /* 0x0000000000007941 */ /* 0x000fea0003800200 */
.L_x_4964:
        /* <DEDUP_REMOVED lines=9> */
[----:B------:R-:W-:Y:S02]  /*5580*/  FSEL R69, R69, RZ, !P0 ;  /* 0x000000ff45457208 */ /* 0x000fe40004000000 */
[----:B------:R-:W-:-:S03]  /*5590*/  SEL R83, RZ, 0x1, P0 ;  /* 0x00000001ff537807 */ /* 0x000fc60000000000 */
[----:B------:R-:W-:-:S04]  /*55a0*/  FADD.FTZ R60, R66, R69 ;  /* 0x00000045423c7221 */ /* 0x000fc80000010000 */
        /* <DEDUP_REMOVED lines=13> */
.L_x_4971:
        /* <DEDUP_REMOVED lines=13> */
.L_x_4973:
[----:B------:R-:W-:Y:S05]  /*5750*/  BSYNC.RECONVERGENT B1 ;  /* 0x0000000000017941 */ /* 0x000fea0003800200 */
.L_x_4972:
        /* <DEDUP_REMOVED lines=43> */
.L_x_4970:
[----:B------:R-:W-:Y:S05]  /*5a10*/  BSYNC.RECONVERGENT B0 ;  /* 0x0000000000007941 */ /* 0x000fea0003800200 */
.L_x_4969:
[----:B------:R-:W-:Y:S01]  /*5a20*/  ISETP.NE.AND P3, PT, R68, 0x1, PT ;  /* 0x000000014400780c */ /* 0x000fe20003f65270 */
[----:B------:R-:W-:Y:S01]  /*5a30*/  HADD2.F32 R61, -RZ, R61.H1_H1 ;  /* 0x3000003dff3d7230 */ /* 0x000fe20000004100 */
[----:B------:R-:W-:Y:S01]  /*5a40*/  I2FP.F32.U32 R60, R60 ;  /* 0x0000003c003c7245 */ /* 0x000fe20000201000 */
[----:B------:R-:W-:Y:S01]  /*5a50*/  BSSY.RECONVERGENT B0, `(.L_x_4974) ;  /* 0x000004a000007945 */ /* 0x000fe20003800200 */
[----:B------:R-:W-:Y:S02]  /*5a60*/  IMAD.MOV.U32 R72, RZ, RZ, 0x2 ;  /* 0x00000002ff487424 */ /* 0x000fe400078e00ff */
[----:B------:R-:W-:Y:S01]  /*5a70*/  FMUL.FTZ R78, R61, R92 ;  /* 0x0000005c3d4e7220 */ /* 0x000fe20000410000 */
[----:B------:R-:W-:Y:S01]  /*5a80*/  FFMA.FTZ R60, R60, R93, 1.1641532182693481445e-10 ;  /* 0x2f0000003c3c7423 */ /* 0x000fe2000001005d */
[----:B------:R-:W-:-:S04]  /*5a90*/  MOV R61, R0 ;  /* 0x00000000003d7202 */ /* 0x000fc80000000f00 */
        /* <DEDUP_REMOVED lines=12> */
.L_x_4976:
        /* <DEDUP_REMOVED lines=13> */
.L_x_4978:
[----:B------:R-:W-:Y:S05]  /*5c30*/  BSYNC.RECONVERGENT B1 ;  /* 0x0000000000017941 */ /* 0x000fea0003800200 */
.L_x_4977:
        /* <DEDUP_REMOVED lines=39> */
[----:B------:R-:W-:Y:S02]  /*5eb0*/  MOV R0, R68 ;  /* 0x0000004400007202 */ /* 0x000fe40000000f00 */
[----:B------:R-:W-:Y:S01]  /*5ec0*/  LOP3.LUT R90, R113, R90, R61, 0x96, !PT ;  /* 0x0000005a715a7212 */ /* 0x000fe200078e963d */
[----:B------:R-:W-:Y:S02]  /*5ed0*/  IMAD.MOV.U32 R61, RZ, RZ, R110 ;  /* 0x000000ffff3d7224 */ /* 0x000fe400078e006e */
[----:B------:R-:W-:-:S07]  /*5ee0*/  IMAD.MOV.U32 R110, RZ, RZ, R60 ;  /* 0x000000ffff6e7224 */ /* 0x000fce00078e003c */
.L_x_4975:
[----:B------:R-:W-:Y:S05]  /*5ef0*/  BSYNC.RECONVERGENT B0 ;  /* 0x0000000000007941 */ /* 0x000fea0003800200 */
.L_x_4974:
        /* <DEDUP_REMOVED lines=25> */
.L_x_4981:
        /* <DEDUP_REMOVED lines=13> */
.L_x_4983:
[----:B------:R-:W-:Y:S05]  /*6160*/  BSYNC.RECONVERGENT B1 ;  /* 0x0000000000017941 */ /* 0x000fea0003800200 */
.L_x_4982:
        /* <DEDUP_REMOVED lines=43> */
.L_x_4980:
[----:B------:R-:W-:Y:S05]  /*6420*/  BSYNC.RECONVERGENT B0 ;  /* 0x0000000000007941 */ /* 0x000fea0003800200 */
.L_x_4979:
        /* <DEDUP_REMOVED lines=20> */
.L_x_4986:
        /* <DEDUP_REMOVED lines=13> */
.L_x_4988:
[----:B------:R-:W-:Y:S05]  /*6640*/  BSYNC.RECONVERGENT B1 ;  /* 0x0000000000017941 */ /* 0x000fea0003800200 */
.L_x_4987:
        /* <DEDUP_REMOVED lines=43> */
.L_x_4985:
[----:B------:R-:W-:Y:S05]  /*6900*/  BSYNC.RECONVERGENT B0 ;  /* 0x0000000000007941 */ /* 0x000fea0003800200 */
.L_x_4984:
        /* <DEDUP_REMOVED lines=25> */
.L_x_4991:
        /* <DEDUP_REMOVED lines=13> */
.L_x_4993:
[----:B------:R-:W-:Y:S05]  /*6b70*/  BSYNC.RECONVERGENT B1 ;  /* 0x0000000000017941 */ /* 0x000fea0003800200 */
.L_x_4992:
        /* <DEDUP_REMOVED lines=43> */
.L_x_4990:
[----:B------:R-:W-:Y:S05]  /*6e30*/  BSYNC.RECONVERGENT B0 ;  /* 0x0000000000007941 */ /* 0x000fea0003800200 */
.L_x_4989:
        /* <DEDUP_REMOVED lines=20> */
.L_x_4996:
        /* <DEDUP_REMOVED lines=13> */
.L_x_4998:
[----:B------:R-:W-:Y:S05]  /*7050*/  BSYNC.RECONVERGENT B1 ;  /* 0x0000000000017941 */ /* 0x000fea0003800200 */
.L_x_4997:
        /* <DEDUP_REMOVED lines=41> */
[----:B------:R-:W-:Y:S01]  /*72f0*/  MOV R110, R60 ;  /* 0x0000003c006e7202 */ /* 0x000fe20000000f00 */
[----:B------:R-:W-:-:S07]  /*7300*/  IMAD.MOV.U32 R72, RZ, RZ, RZ ;  /* 0x000000ffff487224 */ /* 0x000fce00078e00ff */
.L_x_4995:
[----:B------:R-:W-:Y:S05]  /*7310*/  BSYNC.RECONVERGENT B0 ;  /* 0x0000000000007941 */ /* 0x000fea0003800200 */
.L_x_4994:
        /* <DEDUP_REMOVED lines=25> */
.L_x_5001:
        /* <DEDUP_REMOVED lines=13> */
.L_x_5003:
[----:B------:R-:W-:Y:S05]  /*7580*/  BSYNC.RECONVERGENT B1 ;  /* 0x0000000000017941 */ /* 0x000fea0003800200 */
.L_x_5002:
        /* <DEDUP_REMOVED lines=43> */
.L_x_5000:
[----:B------:R-:W-:Y:S05]  /*7840*/  BSYNC.RECONVERGENT B0 ;  /* 0x0000000000007941 */ /* 0x000fea0003800200 */
.L_x_4999:
        /* <DEDUP_REMOVED lines=20> */
.L_x_5006:
        /* <DEDUP_REMOVED lines=13> */
.L_x_5008:
[----:B------:R-:W-:Y:S05]  /*7a60*/  BSYNC.RECONVERGENT B1 ;  /* 0x0000000000017941 */ /* 0x000fea0003800200 */
.L_x_5007:
        /* <DEDUP_REMOVED lines=43> */
.L_x_5005:
[----:B------:R-:W-:Y:S05]  /*7d20*/  BSYNC.RECONVERGENT B0 ;  /* 0x0000000000007941 */ /* 0x000fea0003800200 */
.L_x_5004:
        /* <DEDUP_REMOVED lines=25> */
.L_x_5011:
        /* <DEDUP_REMOVED lines=13> */
.L_x_5013:
[----:B------:R-:W-:Y:S05]  /*7f90*/  BSYNC.RECONVERGENT B1 ;  /* 0x0000000000017941 */ /* 0x000fea0003800200 */
.L_x_5012:
        /* <DEDUP_REMOVED lines=43> */
.L_x_5010:
[----:B------:R-:W-:Y:S05]  /*8250*/  BSYNC.RECONVERGENT B0 ;  /* 0x0000000000007941 */ /* 0x000fea0003800200 */
.L_x_5009:
        /* <DEDUP_REMOVED lines=20> */
.L_x_5016:
        /* <DEDUP_REMOVED lines=15> */
.L_x_5018:
[----:B------:R-:W-:Y:S05]  /*8490*/  BSYNC.RECONVERGENT B1 ;  /* 0x0000000000017941 */ /* 0x000fea0003800200 */
.L_x_5017:
        /* <DEDUP_REMOVED lines=41> */
[----:B------:R-:W-:Y:S01]  /*8730*/  MOV R61, R110 ;  /* 0x0000006e003d7202 */ /* 0x000fe20000000f00 */
[----:B------:R-:W-:-:S07]  /*8740*/  IMAD.MOV.U32 R110, RZ, RZ, R60 ;  /* 0x000000ffff6e7224 */ /* 0x000fce00078e003c */
.L_x_5015:
[----:B------:R-:W-:Y:S05]  /*8750*/  BSYNC.RECONVERGENT B0 ;  /* 0x0000000000007941 */ /* 0x000fea0003800200 */
.L_x_5014:
[----:B------:R-:W-:Y:S01]  /*8760*/  I2FP.F32.U32 R60, R61 ;  /* 0x0000003d003c7245 */ /* 0x000fe20000201000 */
[----:B------:R-:W-:Y:S01]  /*8770*/  HADD2.F32 R61, -RZ, R55.H1_H1 ;  /* 0x30000037ff3d7230 */ /* 0x000fe20000004100 */
[----:B------:R-:W-:Y:S01]  /*8780*/  PRMT R62, R117, 0x5410, R118 ;  /* 0x00005410753e7816 */ /* 0x000fe20000000076 */
[----:B------:R-:W-:Y:S02]  /*8790*/  @P1 HADD2.F32 R63, -RZ, R59.H1_H1 ;  /* 0x3000003bff3f1230 */ /* 0x000fe40000004100 */
[----:B------:R-:W-:Y:S01]  /*87a0*/  FFMA.FTZ R60, R60, R93, 1.1641532182693481445e-10 ;  /* 0x2f0000003c3c7423 */ /* 0x000fe2000001005d */
[----:B------:R-:W-:-:S04]  /*87b0*/  FMUL.FTZ R61, R61, R92 ;  /* 0x0000005c3d3d7220 */ /* 0x000fc80000410000 */
[----:B------:R-:W-:-:S04]  /*87c0*/  FSETP.GTU.FTZ.AND P6, PT, R60, R79, PT ;  /* 0x0000004f3c00720b */ /* 0x000fc80003fdc000 */
[----:B------:R-:W-:Y:S02]  /*87d0*/  FSEL R61, R61, RZ, !P6 ;  /* 0x000000ff3d3d7208 */ /* 0x000fe40007000000 */
[----:B------:R-:W-:-:S03]  /*87e0*/  SEL R91, RZ, 0x1, P6 ;  /* 0x00000001ff5b7807 */ /* 0x000fc60003000000 */
[----:B------:R-:W-:Y:S01]  /*87f0*/  FADD.FTZ R60, R78, R61 ;  /* 0x0000003d4e3c7221 */ /* 0x000fe20000010000 */
[----:B------:R-:W-:-:S03]  /*8800*/  PRMT R61, R114, 0x5410, R116 ;  /* 0x00005410723d7816 */ /* 0x000fc60000000074 */
[----:B------:R-:W-:Y:S01]  /*8810*/  @P1 FADD.FTZ R78, R63, R60 ;  /* 0x0000003c3f4e1221 */ /* 0x000fe20000010000 */
[----:B------:R-:W-:Y:S02]  /*8820*/  @!P1 MOV R78, R60 ;  /* 0x0000003c004e9202 */ /* 0x000fe40000000f00 */
[----:B------:R-:W-:Y:S02]  /*8830*/  PRMT R60, R108, 0x5410, R112 ;  /* 0x000054106c3c7816 */ /* 0x000fe40000000070 */
[----:B------:R-:W-:-:S04]  /*8840*/  F2FP.F16.F32.PACK_AB R63, RZ, R78 ;  /* 0x0000004eff3f723e */ /* 0x000fc800000000ff */
[----:B------:R-:W-:-:S07]  /*8850*/  PRMT R63, R115, 0x5410, R63 ;  /* 0x00005410733f7816 */ /* 0x000fce000000003f */
.L_x_4938:
[----:B------:R-:W-:Y:S01]  /*8860*/  SEL R121, RZ, 0x100, !P0 ;  /* 0x00000100ff797807 */ /* 0x000fe20004000000 */
[----:B------:R-:W0:Y:S01]  /*8870*/  LDC.64 R72, c[0x0][0x3b0] ;  /* 0x0000ec00ff487b82 */ /* 0x000e220000000a00 */
[----:B------:R-:W-:Y:S02]  /*8880*/  ISETP.NE.U32.AND P0, PT, R70, RZ, PT ;  /* 0x000000ff4600720c */ /* 0x000fe40003f05070 */
[----:B------:R-:W-:Y:S02]  /*8890*/  SEL R118, RZ, 0x1000000, !P5 ;  /* 0x01000000ff767807 */ /* 0x000fe40006800000 */
[----:B------:R-:W-:Y:S02]  /*88a0*/  ISETP.NE.AND.EX P0, PT, R71, RZ, PT, P0 ;  /* 0x000000ff4700720c */ /* 0x000fe40003f05300 */
[----:B------:R-:W-:Y:S01]  /*88b0*/  SEL R114, RZ, 0x10000, !P4 ;  /* 0x00010000ff727807 */ /* 0x000fe20006000000 */
[----:B------:R-:W1:Y:S01]  /*88c0*/  LDC.64 R70, c[0x0][0x3a8] ;  /* 0x0000ea00ff467b82 */ /* 0x000e620000000a00 */
[----:B------:R-:W-:-:S02]  /*88d0*/  LOP3.LUT P5, RZ, R80, 0x4, RZ, 0xc0, !PT ;  /* 0x0000000450ff7812 */ /* 0x000fc400078ac0ff */
[C---:B------:R-:W-:Y:S02]  /*88e0*/  LOP3.LUT P4, RZ, R80.reuse, 0x2, RZ, 0xc0, !PT ;  /* 0x0000000250ff7812 */ /* 0x040fe4000788c0ff */
[----:B------:R-:W-:Y:S02]  /*88f0*/  LOP3.LUT P6, RZ, R80, 0x8, RZ, 0xc0, !PT ;  /* 0x0000000850ff7812 */ /* 0x000fe400078cc0ff */
[----:B------:R-:W-:Y:S01]  /*8900*/  SEL R112, RZ, 0x1000000, !P2 ;  /* 0x01000000ff707807 */ /* 0x000fe20005000000 */
[----:B------:R-:W2:Y:S01]  /*8910*/  @P1 LDC.64 R106, c[0x0][0x3a0] ;  /* 0x0000e800ff6a1b82 */ /* 0x000ea20000000a00 */
[----:B------:R-:W-:Y:S02]  /*8920*/  SEL R115, RZ, 0x10000, !P4 ;  /* 0x00010000ff737807 */ /* 0x000fe40006000000 */
[----:B------:R-:W-:Y:S02]  /*8930*/  SEL R108, RZ, 0x100, !P5 ;  /* 0x00000100ff6c7807 */ /* 0x000fe40006800000 */
[----:B------:R-:W-:-:S02]  /*8940*/  LOP3.LUT R121, R121, R118, R114, 0xfe, !PT ;  /* 0x0000007679797212 */ /* 0x000fc400078efe72 */
[----:B------:R-:W-:Y:S01]  /*8950*/  SEL R120, RZ, 0x1, !P3 ;  /* 0x00000001ff787807 */ /* 0x000fe20005800000 */
[----:B0-----:R-:W-:Y:S01]  /*8960*/  IMAD.WIDE.U32 R122, R64, 0x8, R72 ;  /* 0x00000008407a7825 */ /* 0x001fe200078e0048 */
[----:B------:R-:W-:Y:S01]  /*8970*/  LOP3.LUT R108, R108, R112, R115, 0xfe, !PT ;  /* 0x000000706c6c7212 */ /* 0x000fe200078efe73 */
[----:B------:R-:W0:Y:S01]  /*8980*/  @P0 LDC.64 R116, c[0x0][0x398] ;  /* 0x0000e600ff740b82 */ /* 0x000e220000000a00 */
[----:B------:R-:W-:Y:S01]  /*8990*/  SEL R119, RZ, 0x1, !P6 ;  /* 0x00000001ff777807 */ /* 0x000fe20007000000 */
[----:B------:R-:W-:Y:S01]  /*89a0*/  VIADD R115, R64, 0x20 ;  /* 0x0000002040737836 */ /* 0x000fe20000000000 */
[----:B------:R-:W-:Y:S02]  /*89b0*/  LOP3.LUT R121, R121, R120, RZ, 0xfc, !PT ;  /* 0x0000007879797212 */ /* 0x000fe400078efcff */
[----:B------:R-:W-:Y:S01]  /*89c0*/  LOP3.LUT R120, R108, R119, RZ, 0xfc, !PT ;  /* 0x000000776c787212 */ /* 0x000fe200078efcff */
[----:B-1----:R-:W-:-:S04]  /*89d0*/  IMAD.WIDE.U32 R124, R64, 0x10, R70 ;  /* 0x00000010407c7825 */ /* 0x002fc800078e0046 */
[C---:B------:R-:W-:Y:S01]  /*89e0*/  IMAD.WIDE.U32 R118, R115.reuse, 0x10, R76 ;  /* 0x0000001073767825 */ /* 0x040fe200078e004c */
[----:B------:R1:W-:Y:S03]  /*89f0*/  STG.E.128 desc[UR6][R124.64], R60 ;  /* 0x0000003c7c007986 */ /* 0x0003e6000c101d06 */
[C---:B--2---:R-:W-:Y:S01]  /*8a00*/  @P1 IMAD.WIDE.U32 R106, R115.reuse, 0x10, R106 ;  /* 0x00000010736a1825 */ /* 0x044fe200078e006a */
        /* <DEDUP_REMOVED lines=23> */
.L_x_5019:
        /* <DEDUP_REMOVED lines=20> */
.L_x_5023:
        /* <DEDUP_REMOVED lines=13> */
.L_x_5025:
[----:B------:R-:W-:Y:S05]  /*8d90*/  BSYNC.RECONVERGENT B1 ;  /* 0x0000000000017941 */ /* 0x000fea0003800200 */
.L_x_5024:
        /* <DEDUP_REMOVED lines=42> */
.L_x_5022:
[----:B------:R-:W-:Y:S05]  /*9040*/  BSYNC.RECONVERGENT B0 ;  /* 0x0000000000007941 */ /* 0x000fea0003800200 */
.L_x_5021:
[----:B------:R-:W-:Y:S01]  /*9050*/  I2FP.F32.U32 R82, R81 ;  /* 0x0000005100527245 */ /* 0x000fe20000201000 */
[----:B-----5:R-:W-:Y:S01]  /*9060*/  HADD2.F32 R81, -RZ, R60.H0_H0 ;  /* 0x2000003cff517230 */ /* 0x020fe20000004100 */
[----:B------:R-:W-:Y:S01]  /*9070*/  ISETP.NE.AND P3, PT, R84, 0x1, PT ;  /* 0x000000015400780c */ /* 0x000fe20003f65270 */
[----:B------:R-:W-:Y:S01]  /*9080*/  BSSY.RECONVERGENT B0, `(.L_x_5026) ;  /* 0x000004c000007945 */ /* 0x000fe20003800200 */
[----:B------:R-:W-:Y:S01]  /*9090*/  LOP3.LUT R80, R80, 0xffffffef, RZ, 0xc0, !PT ;  /* 0xffffffef50507812 */ /* 0x000fe200078ec0ff */
[----:B------:R-:W-:Y:S01]  /*90a0*/  FFMA.FTZ R82, R82, R93, 1.1641532182693481445e-10 ;  /* 0x2f00000052527423 */ /* 0x000fe2000001005d */
[----:B------:R-:W-:Y:S01]  /*90b0*/  FMUL.FTZ R81, R81, R92 ;  /* 0x0000005c51517220 */ /* 0x000fe20000410000 */
[----:B------:R-:W-:Y:S02]  /*90c0*/  IMAD.MOV.U32 R85, RZ, RZ, 0x2 ;  /* 0x00000002ff557424 */ /* 0x000fe400078e00ff */
        /* <DEDUP_REMOVED lines=14> */
.L_x_5028:
        /* <DEDUP_REMOVED lines=13> */
.L_x_5030:
[----:B------:R-:W-:Y:S05]  /*9280*/  BSYNC.RECONVERGENT B1 ;  /* 0x0000000000017941 */ /* 0x000fea0003800200 */
.L_x_5029:
        /* <DEDUP_REMOVED lines=43> */
.L_x_5027:
[----:B------:R-:W-:Y:S05]  /*9540*/  BSYNC.RECONVERGENT B0 ;  /* 0x0000000000007941 */ /* 0x000fea0003800200 */
.L_x_5026:
        /* <DEDUP_REMOVED lines=10> */
[----:B------:R-:W-:-:S04]  /*95f0*/  IMAD.MOV.U32 R83, RZ, RZ, R0 ;  /* 0x000000ffff537224 */ /* 0x000fc800078e0000 */
        /* <DEDUP_REMOVED lines=14> */
.L_x_5033:
        /* <DEDUP_REMOVED lines=13> */
.L_x_5035:
[----:B------:R-:W-:Y:S05]  /*97b0*/  BSYNC.RECONVERGENT B1 ;  /* 0x0000000000017941 */ /* 0x000fea0003800200 */
.L_x_5034:
        /* <DEDUP_REMOVED lines=43> */
.L_x_5032:
[----:B------:R-:W-:Y:S05]  /*9a70*/  BSYNC.RECONVERGENT B0 ;  /* 0x0000000000007941 */ /* 0x000fea0003800200 */
.L_x_5031:
        /* <DEDUP_REMOVED lines=22> */
.L_x_5038:
        /* <DEDUP_REMOVED lines=13> */
.L_x_5040:
[----:B------:R-:W-:Y:S05]  /*9cb0*/  BSYNC.RECONVERGENT B1 ;  /* 0x0000000000017941 */ /* 0x000fea0003800200 */
.L_x_5039:
        /* <DEDUP_REMOVED lines=43> */
.L_x_5037:
[----:B------:R-:W-:Y:S05]  /*9f70*/  BSYNC.RECONVERGENT B0 ;  /* 0x0000000000007941 */ /* 0x000fea0003800200 */
.L_x_5036:
        /* <DEDUP_REMOVED lines=25> */
.L_x_5043:
[----:B------:R-:W-:Y:S01]  /*a110*/  IADD3 R9, PT, PT, R9, 0x1, RZ ;  /* 0x0000000109097810 */ /* 0x000fe20007ffe0ff */
[----:B------:R-:W-:Y:S03]  /*a120*/  BSSY.RECONVERGENT B1, `(.L_x_5044) ;  /* 0x000000c000017945 */ /* 0x000fe60003800200 */
[C---:B------:R-:W-:Y:S01]  /*a130*/  ISETP.NE.AND P2, PT, R9.reuse, RZ, PT ;  /* 0x000000ff0900720c */ /* 0x040fe20003f45270 */
[----:B-1----:R-:W-:-:S12]  /*a140*/  IMAD.WIDE.U32 R106, R9, -0x2daee0ad, RZ ;  /* 0xd2511f53096a7825 */ /* 0x002fd800078e00ff */
        /* <DEDUP_REMOVED lines=9> */
.L_x_5045:
[----:B------:R-:W-:Y:S05]  /*a1e0*/  BSYNC.RECONVERGENT B1 ;  /* 0x0000000000017941 */ /* 0x000fea0003800200 */
.L_x_5044:
        /* <DEDUP_REMOVED lines=43> */
.L_x_5042:
[----:B------:R-:W-:Y:S05]  /*a4a0*/  BSYNC.RECONVERGENT B0 ;  /* 0x0000000000007941 */ /* 0x000fea0003800200 */
.L_x_5041:
[----:B------:R-:W-:Y:S01]  /*a4b0*/  I2FP.F32.U32 R60, R60 ;  /* 0x0000003c003c7245 */ /* 0x000fe20000201000 */
[----:B------:R-:W-:Y:S01]  /*a4c0*/  HADD2.F32 R83, -RZ, R61.H0_H0 ;  /* 0x2000003dff537230 */ /* 0x000fe20000004100 */
[----:B------:R-:W-:Y:S01]  /*a4d0*/  ISETP.NE.AND P3, PT, R84, 0x1, PT ;  /* 0x000000015400780c */ /* 0x000fe20003f65270 */
[----:B------:R-:W-:Y:S01]  /*a4e0*/  BSSY.RECONVERGENT B0, `(.L_x_5046) ;  /* 0x000004c000007945 */ /* 0x000fe20003800200 */
[----:B------:R-:W-:Y:S01]  /*a4f0*/  LOP3.LUT R80, R80, 0xfffffffb, RZ, 0xc0, !PT ;  /* 0xfffffffb50507812 */ /* 0x000fe200078ec0ff */
[----:B------:R-:W-:Y:S01]  /*a500*/  FFMA.FTZ R60, R60, R93, 1.1641532182693481445e-10 ;  /* 0x2f0000003c3c7423 */ /* 0x000fe2000001005d */
[----:B------:R-:W-:-:S04]  /*a510*/  IMAD.MOV.U32 R88, RZ, RZ, 0x2 ;  /* 0x00000002ff587424 */ /* 0x000fc800078e00ff */
        /* <DEDUP_REMOVED lines=15> */
.L_x_5048:
[----:B------:R-:W-:Y:S01]  /*a610*/  VIADD R9, R9, 0x1 ;  /* 0x0000000109097836 */ /* 0x000fe20000000000 */
[----:B------:R-:W-:Y:S03]  /*a620*/  BSSY.RECONVERGENT B1, `(.L_x_5049) ;  /* 0x000000c000017945 */ /* 0x000fe60003800200 */
[C---:B-1----:R-:W-:Y:S01]  /*a630*/  IMAD.WIDE.U32 R106, R9.reuse, -0x2daee0ad, RZ ;  /* 0xd2511f53096a7825 */ /* 0x042fe200078e00ff */
        /* <DEDUP_REMOVED lines=10> */
.L_x_5050:
[----:B------:R-:W-:Y:S05]  /*a6e0*/  BSYNC.RECONVERGENT B1 ;  /* 0x0000000000017941 */ /* 0x000fea0003800200 */
.L_x_5049:
        /* <DEDUP_REMOVED lines=40> */
[----:B------:R-:W-:Y:S01]  /*a970*/  LOP3.LUT R2, R30, R106, R89, 0x96, !PT ;  /* 0x0000006a1e027212 */ /* 0x000fe200078e9659 */
[----:B------:R-:W-:Y:S01]  /*a980*/  IMAD.MOV.U32 R130, RZ, RZ, R84 ;  /* 0x000000ffff827224 */ /* 0x000fe200078e0054 */
[----:B------:R-:W-:-:S07]  /*a990*/  LOP3.LUT R90, R113, R90, R85, 0x96, !PT ;  /* 0x0000005a715a7212 */ /* 0x000fce00078e9655 */
.L_x_5047:
[----:B------:R-:W-:Y:S05]  /*a9a0*/  BSYNC.RECONVERGENT B0 ;  /* 0x0000000000007941 */ /* 0x000fea0003800200 */
.L_x_5046:
        /* <DEDUP_REMOVED lines=9> */
[----:B------:R-:W-:-:S05]  /*aa40*/  FSEL R83, R83, RZ, !P2 ;  /* 0x000000ff53537208 */ /* 0x000fca0005000000 */
[----:B------:R-:W-:Y:S01]  /*aa50*/  FADD.FTZ R60, R60, R83 ;  /* 0x000000533c3c7221 */ /* 0x000fe20000010000 */
[----:B------:R-:W-:-:S03]  /*aa60*/  SEL R83, RZ, 0x1, P2 ;  /* 0x00000001ff537807 */ /* 0x000fc60001000000 */
        /* <DEDUP_REMOVED lines=13> */
.L_x_5053:
        /* <DEDUP_REMOVED lines=13> */
.L_x_5055:
[----:B------:R-:W-:Y:S05]  /*ac10*/  BSYNC.RECONVERGENT B1 ;  /* 0x0000000000017941 */ /* 0x000fea0003800200 */
.L_x_5054:
        /* <DEDUP_REMOVED lines=43> */
.L_x_5052:
[----:B------:R-:W-:Y:S05]  /*aed0*/  BSYNC.RECONVERGENT B0 ;  /* 0x0000000000007941 */ /* 0x000fea0003800200 */
.L_x_5051:
        /* <DEDUP_REMOVED lines=8> */
[----:B------:R-:W-:-:S04]  /*af60*/  FSETP.GTU.FTZ.AND P3, PT, R60, R79, PT ;  /* 0x0000004f3c00720b */ /* 0x000fc80003f7c000 */
[----:B-1----:R-:W-:Y:S01]  /*af70*/  FSEL R106, R61, RZ, !P3 ;  /* 0x000000ff3d6a7208 */ /* 0x002fe20005800000 */
[----:B------:R-:W-:Y:S01]  /*af80*/  IMAD.MOV.U32 R61, RZ, RZ, R0 ;  /* 0x000000ffff3d7224 */ /* 0x000fe200078e0000 */
        /* <DEDUP_REMOVED lines=11> */
.L_x_5058:
        /* <DEDUP_REMOVED lines=13> */
.L_x_5060:
[----:B------:R-:W-:Y:S05]  /*b110*/  BSYNC.RECONVERGENT B1 ;  /* 0x0000000000017941 */ /* 0x000fea0003800200 */
.L_x_5059:
        /* <DEDUP_REMOVED lines=43> */
.L_x_5057:
[----:B------:R-:W-:Y:S05]  /*b3d0*/  BSYNC.RECONVERGENT B0 ;  /* 0x0000000000007941 */ /* 0x000fea0003800200 */
.L_x_5056:
        /* <DEDUP_REMOVED lines=12> */
[----:B------:R-:W-:-:S03]  /*b4a0*/  IMAD.MOV.U32 R61, RZ, RZ, R0 ;  /* 0x000000ffff3d7224 */ /* 0x000fc600078e0000 */
        /* <DEDUP_REMOVED lines=12> */
.L_x_5063:
        /* <DEDUP_REMOVED lines=13> */
.L_x_5065:
[----:B------:R-:W-:Y:S05]  /*b640*/  BSYNC.RECONVERGENT B1 ;  /* 0x0000000000017941 */ /* 0x000fea0003800200 */
.L_x_5064:
        /* <DEDUP_REMOVED lines=43> */
.L_x_5062:
[----:B------:R-:W-:Y:S05]  /*b900*/  BSYNC.RECONVERGENT B0 ;  /* 0x0000000000007941 */ /* 0x000fea0003800200 */
.L_x_5061:
        /* <DEDUP_REMOVED lines=20> */
.L_x_5068:
        /* <DEDUP_REMOVED lines=13> */
.L_x_5070:
[----:B------:R-:W-:Y:S05]  /*bb20*/  BSYNC.RECONVERGENT B1 ;  /* 0x0000000000017941 */ /* 0x000fea0003800200 */
.L_x_5069:
        /* <DEDUP_REMOVED lines=43> */
.L_x_5067:
[----:B------:R-:W-:Y:S05]  /*bde0*/  BSYNC.RECONVERGENT B0 ;  /* 0x0000000000007941 */ /* 0x000fea0003800200 */
.L_x_5066:
[----:B------:R-:W-:Y:S01]  /*bdf0*/  I2FP.F32.U32 R60, R88 ;  /* 0x00000058003c7245 */ /* 0x000fe20000201000 */
[----:B------:R-:W-:Y:S01]  /*be00*/  HADD2.F32 R61, -RZ, R54.H0_H0 ;  /* 0x20000036ff3d7230 */ /* 0x000fe20000004100 */
[----:B------:R-:W-:Y:S01]  /*be10*/  BSSY.RECONVERGENT B0, `(.L_x_5071) ;  /* 0x0000051000007945 */ /* 0x000fe20003800200 */
[----:B------:R-:W-:Y:S02]  /*be20*/  @P1 HADD2.F32 R116, -RZ, R58.H0_H0 ;  /* 0x2000003aff741230 */ /* 0x000fe40000004100 */
[----:B------:R-:W-:Y:S02]  /*be30*/  HFMA2 R89, -RZ, RZ, 0, 1.1920928955078125e-07 ;  /* 0x00000002ff597431 */ /* 0x000fe400000001ff */
[----:B------:R-:W-:Y:S01]  /*be40*/  FFMA.FTZ R60, R60, R93, 1.1641532182693481445e-10 ;  /* 0x2f0000003c3c7423 */ /* 0x000fe2000001005d */
[----:B------:R-:W-:-:S04]  /*be50*/  FMUL.FTZ R61, R61, R92 ;  /* 0x0000005c3d3d7220 */ /* 0x000fc80000410000 */
[----:B------:R-:W-:-:S04]  /*be60*/  FSETP.GTU.FTZ.AND P3, PT, R60, R79, PT ;  /* 0x0000004f3c00720b */ /* 0x000fc80003f7c000 */
[----:B------:R-:W-:Y:S01]  /*be70*/  FSEL R88, R61, RZ, !P3 ;  /* 0x000000ff3d587208 */ /* 0x000fe20005800000 */
[----:B------:R-:W-:Y:S01]  /*be80*/  IMAD.MOV.U32 R61, RZ, RZ, R0 ;  /* 0x000000ffff3d7224 */ /* 0x000fe200078e0000 */
        /* <DEDUP_REMOVED lines=16> */
.L_x_5073:
        /* <DEDUP_REMOVED lines=13> */
.L_x_5075:
[----:B------:R-:W-:Y:S05]  /*c060*/  BSYNC.RECONVERGENT B1 ;  /* 0x0000000000017941 */ /* 0x000fea0003800200 */
.L_x_5074:
        /* <DEDUP_REMOVED lines=43> */
.L_x_5072:
[----:B------:R-:W-:Y:S05]  /*c320*/  BSYNC.RECONVERGENT B0 ;  /* 0x0000000000007941 */ /* 0x000fea0003800200 */
.L_x_5071:
        /* <DEDUP_REMOVED lines=20> */
.L_x_5078:
        /* <DEDUP_REMOVED lines=13> */
.L_x_5080:
[----:B------:R-:W-:Y:S05]  /*c540*/  BSYNC.RECONVERGENT B1 ;  /* 0x0000000000017941 */ /* 0x000fea0003800200 */
.L_x_5079:
        /* <DEDUP_REMOVED lines=38> */
[----:B------:R-:W-:Y:S02]  /*c7b0*/  MOV R0, R88 ;  /* 0x0000005800007202 */ /* 0x000fe40000000f00 */
[----:B------:R-:W-:Y:S01]  /*c7c0*/  LOP3.LUT R2, R30, R106, R89, 0x96, !PT ;  /* 0x0000006a1e027212 */ /* 0x000fe200078e9659 */
[----:B------:R-:W-:Y:S01]  /*c7d0*/  IMAD.MOV.U32 R88, RZ, RZ, R130 ;  /* 0x000000ffff587224 */ /* 0x000fe200078e0082 */
[----:B------:R-:W-:Y:S01]  /*c7e0*/  LOP3.LUT R90, R113, R90, R61, 0x96, !PT ;  /* 0x0000005a715a7212 */ /* 0x000fe200078e963d */
[----:B------:R-:W-:-:S07]  /*c7f0*/  IMAD.MOV.U32 R130, RZ, RZ, R60 ;  /* 0x000000ffff827224 */ /* 0x000fce00078e003c */
.L_x_5077:
[----:B------:R-:W-:Y:S05]  /*c800*/  BSYNC.RECONVERGENT B0 ;  /* 0x0000000000007941 */ /* 0x000fea0003800200 */
.L_x_5076:
        /* <DEDUP_REMOVED lines=25> */
.L_x_5083:
        /* <DEDUP_REMOVED lines=13> */
.L_x_5085:
[----:B------:R-:W-:Y:S05]  /*ca70*/  BSYNC.RECONVERGENT B1 ;  /* 0x0000000000017941 */ /* 0x000fea0003800200 */
.L_x_5084:
        /* <DEDUP_REMOVED lines=43> */
.L_x_5082:
[----:B------:R-:W-:Y:S05]  /*cd30*/  BSYNC.RECONVERGENT B0 ;  /* 0x0000000000007941 */ /* 0x000fea0003800200 */
.L_x_5081:
        /* <DEDUP_REMOVED lines=20> */
.L_x_5088:
        /* <DEDUP_REMOVED lines=13> */
.L_x_5090:
[----:B------:R-:W-:Y:S05]  /*cf50*/  BSYNC.RECONVERGENT B1 ;  /* 0x0000000000017941 */ /* 0x000fea0003800200 */
.L_x_5089:
        /* <DEDUP_REMOVED lines=43> */
.L_x_5087:
[----:B------:R-:W-:Y:S05]  /*d210*/  BSYNC.RECONVERGENT B0 ;  /* 0x0000000000007941 */ /* 0x000fea0003800200 */
.L_x_5086:
        /* <DEDUP_REMOVED lines=26> */
.L_x_5093:
        /* <DEDUP_REMOVED lines=13> */
.L_x_5095:
[----:B------:R-:W-:Y:S05]  /*d490*/  BSYNC.RECONVERGENT B1 ;  /* 0x0000000000017941 */ /* 0x000fea0003800200 */
.L_x_5094:
        /* <DEDUP_REMOVED lines=43> */
.L_x_5092:
[----:B------:R-:W-:Y:S05]  /*d750*/  BSYNC.RECONVERGENT B0 ;  /* 0x0000000000007941 */ /* 0x000fea0003800200 */
.L_x_5091:
        /* <DEDUP_REMOVED lines=20> */
.L_x_5098:
        /* <DEDUP_REMOVED lines=15> */
.L_x_5100:
[----:B------:R-:W-:Y:S05]  /*d990*/  BSYNC.RECONVERGENT B1 ;  /* 0x0000000000017941 */ /* 0x000fea0003800200 */
.L_x_5099:
        /* <DEDUP_REMOVED lines=43> */
.L_x_5097:
[----:B------:R-:W-:Y:S05]  /*dc50*/  BSYNC.RECONVERGENT B0 ;  /* 0x0000000000007941 */ /* 0x000fea0003800200 */
.L_x_5096:
        /* <DEDUP_REMOVED lines=8> */
[----:B------:R-:W-:Y:S02]  /*dce0*/  SEL R91, RZ, 0x1, P6 ;  /* 0x00000001ff5b7807 */ /* 0x000fe40003000000 */
[----:B------:R-:W-:Y:S01]  /*dcf0*/  PRMT R61, R124, 0x5410, R125 ;  /* 0x000054107c3d7816 */ /* 0x000fe2000000007d */
[----:B------:R-:W-:Y:S01]  /*dd00*/  FADD.FTZ R63, R63, R60 ;  /* 0x0000003c3f3f7221 */ /* 0x000fe20000010000 */
[----:B------:R-:W-:-:S03]  /*dd10*/  PRMT R60, R108, 0x5410, R122 ;  /* 0x000054106c3c7816 */ /* 0x000fc6000000007a */
[--C-:B------:R-:W-:Y:S01]  /*dd20*/  @P1 FADD.FTZ R120, R120, R63.reuse ;  /* 0x0000003f78781221 */ /* 0x100fe20000010000 */
[----:B------:R-:W-:-:S05]  /*dd30*/  @!P1 IMAD.MOV.U32 R120, RZ, RZ, R63 ;  /* 0x000000ffff789224 */ /* 0x000fca00078e003f */
[----:B------:R-:W-:-:S04]  /*dd40*/  F2FP.F16.F32.PACK_AB R63, RZ, R120 ;  /* 0x00000078ff3f723e */ /* 0x000fc800000000ff */
[----:B------:R-:W-:Y:S01]  /*dd50*/  PRMT R63, R123, 0x5410, R63 ;  /* 0x000054107b3f7816 */ /* 0x000fe2000000003f */
[----:B------:R-:W-:Y:S06]  /*dd60*/  BRA `(.L_x_5101) ;  /* 0x0000002800587947 */ /* 0x000fec0003800000 */
.L_x_5020:
[----:B------:R-:W-:Y:S01]  /*dd70*/  ISETP.NE.AND P2, PT, R126, 0x1, PT ;  /* 0x000000017e00780c */ /* 0x000fe20003f45270 */
[----:B------:R-:W-:Y:S01]  /*dd80*/  BSSY.RECONVERGENT B0, `(.L_x_5102) ;  /* 0x0000047000007945 */ /* 0x000fe20003800200 */
[----:B------:R-:W-:Y:S02]  /*dd90*/  HFMA2 R112, -RZ, RZ, 0, 1.1920928955078125e-07 ;  /* 0x00000002ff707431 */ /* 0x000fe400000001ff */
[----:B-1----:R-:W-:Y:S02]  /*dda0*/  IMAD.MOV.U32 R106, RZ, RZ, R0 ;  /* 0x000000ffff6a7224 */ /* 0x002fe400078e0000 */
        /* <DEDUP_REMOVED lines=12> */
.L_x_5104:
        /* <DEDUP_REMOVED lines=13> */
.L_x_5106:
[----:B------:R-:W-:Y:S05]  /*df40*/  BSYNC.RECONVERGENT B1 ;  /* 0x0000000000017941 */ /* 0x000fea0003800200 */
.L_x_5105:
        /* <DEDUP_REMOVED lines=41> */
[----:B------:R-:W-:-:S07]  /*e1e0*/  IMAD.MOV.U32 R106, RZ, RZ, R110 ;  /* 0x000000ffff6a7224 */ /* 0x000fce00078e006e */
.L_x_5103:
[----:B------:R-:W-:Y:S05]  /*e1f0*/  BSYNC.RECONVERGENT B0 ;  /* 0x0000000000007941 */ /* 0x000fea0003800200 */
.L_x_5102:
        /* <DEDUP_REMOVED lines=25> */
.L_x_5109:
        /* <DEDUP_REMOVED lines=13> */
.L_x_5111:
[----:B------:R-:W-:Y:S05]  /*e460*/  BSYNC.RECONVERGENT B1 ;  /* 0x0000000000017941 */ /* 0x000fea0003800200 */
.L_x_5110:
        /* <DEDUP_REMOVED lines=43> */
.L_x_5108:
[----:B------:R-:W-:Y:S05]  /*e720*/  BSYNC.RECONVERGENT B0 ;  /* 0x0000000000007941 */ /* 0x000fea0003800200 */
.L_x_5107:
        /* <DEDUP_REMOVED lines=8> */
[----:B------:R-:W-:Y:S02]  /*e7b0*/  IMAD.MOV.U32 R60, RZ, RZ, R0 ;  /* 0x000000ffff3c7224 */ /* 0x000fe400078e0000 */
[----:B------:R-:W-:Y:S01]  /*e7c0*/  FSETP.GTU.FTZ.AND P2, PT, R106, R79, PT ;  /* 0x0000004f6a00720b */ /* 0x000fe20003f5c000 */
[----:B------:R-:W-:-:S03]  /*e7d0*/  HFMA2 R106, -RZ, RZ, 0, 1.1920928955078125e-07 ;  /* 0x00000002ff6a7431 */ /* 0x000fc600000001ff */
        /* <DEDUP_REMOVED lines=14> */
.L_x_5114:
        /* <DEDUP_REMOVED lines=13> */
.L_x_5116:
[----:B------:R-:W-:Y:S05]  /*e990*/  BSYNC.RECONVERGENT B1 ;  /* 0x0000000000017941 */ /* 0x000fea0003800200 */
.L_x_5115:
        /* <DEDUP_REMOVED lines=43> */
.L_x_5113:
[----:B------:R-:W-:Y:S05]  /*ec50*/  BSYNC.RECONVERGENT B0 ;  /* 0x0000000000007941 */ /* 0x000fea0003800200 */
.L_x_5112:
        /* <DEDUP_REMOVED lines=8> */
[----:B------:R-:W-:-:S02]  /*ece0*/  FSETP.GTU.FTZ.AND P2, PT, R60, R79, PT ;  /* 0x0000004f3c00720b */ /* 0x000fc40003f5c000 */
[----:B------:R-:W-:Y:S02]  /*ecf0*/  MOV R60, R0 ;  /* 0x00000000003c7202 */ /* 0x000fe40000000f00 */
[----:B------:R-:W-:Y:S01]  /*ed00*/  FSEL R112, R107, RZ, !P2 ;  /* 0x000000ff6b707208 */ /* 0x000fe20005000000 */
[----:B------:R-:W-:Y:S01]  /*ed10*/  IMAD.MOV.U32 R107, RZ, RZ, 0x2 ;  /* 0x00000002ff6b7424 */ /* 0x000fe200078e00ff */
        /* <DEDUP_REMOVED lines=13> */
.L_x_5119:
        /* <DEDUP_REMOVED lines=13> */
.L_x_5121:
[----:B------:R-:W-:Y:S05]  /*eec0*/  BSYNC.RECONVERGENT B1 ;  /* 0x0000000000017941 */ /* 0x000fea0003800200 */
.L_x_5120:
        /* <DEDUP_REMOVED lines=43> */
.L_x_5118:
[----:B------:R-:W-:Y:S05]  /*f180*/  BSYNC.RECONVERGENT B0 ;  /* 0x0000000000007941 */ /* 0x000fea0003800200 */
.L_x_5117:
        /* <DEDUP_REMOVED lines=9> */
[----:B------:R-:W-:-:S03]  /*f220*/  @P1 HADD2.F32 R60, -RZ, R57.H1_H1 ;  /* 0x30000039ff3c1230 */ /* 0x000fc60000004100 */
        /* <DEDUP_REMOVED lines=15> */
.L_x_5124:
        /* <DEDUP_REMOVED lines=13> */
.L_x_5126:
[----:B------:R-:W-:Y:S05]  /*f3f0*/  BSYNC.RECONVERGENT B1 ;  /* 0x0000000000017941 */ /* 0x000fea0003800200 */
.L_x_5125:
        /* <DEDUP_REMOVED lines=43> */
.L_x_5123:
[----:B------:R-:W-:Y:S05]  /*f6b0*/  BSYNC.RECONVERGENT B0 ;  /* 0x0000000000007941 */ /* 0x000fea0003800200 */
.L_x_5122:
        /* <DEDUP_REMOVED lines=23> */
.L_x_5129:
        /* <DEDUP_REMOVED lines=13> */
.L_x_5131:
[----:B------:R-:W-:Y:S05]  /*f900*/  BSYNC.RECONVERGENT B1 ;  /* 0x0000000000017941 */ /* 0x000fea0003800200 */
.L_x_5130:
        /* <DEDUP_REMOVED lines=43> */
.L_x_5128:
[----:B------:R-:W-:Y:S05]  /*fbc0*/  BSYNC.RECONVERGENT B0 ;  /* 0x0000000000007941 */ /* 0x000fea0003800200 */
.L_x_5127:
        /* <DEDUP_REMOVED lines=23> */
.L_x_5134:
        /* <DEDUP_REMOVED lines=13> */
.L_x_5136:
[----:B------:R-:W-:Y:S05]  /*fe10*/  BSYNC.RECONVERGENT B1 ;  /* 0x0000000000017941 */ /* 0x000fea0003800200 */
.L_x_5135:
        /* <DEDUP_REMOVED lines=43> */
.L_x_5133:
[----:B------:R-:W-:Y:S05]  /*100d0*/  BSYNC.RECONVERGENT B0 ;  /* 0x0000000000007941 */ /* 0x000fea0003800200 */
.L_x_5132:
        /* <DEDUP_REMOVED lines=23> */
.L_x_5139:
        /* <DEDUP_REMOVED lines=13> */
.L_x_5141:
[----:B------:R-:W-:Y:S05]  /*10320*/  BSYNC.RECONVERGENT B1 ;  /* 0x0000000000017941 */ /* 0x000fea0003800200 */
.L_x_5140:
        /* <DEDUP_REMOVED lines=43> */
.L_x_5138:
[----:B------:R-:W-:Y:S05]  /*105e0*/  BSYNC.RECONVERGENT B0 ;  /* 0x0000000000007941 */ /* 0x000fea0003800200 */
.L_x_5137:
        /* <DEDUP_REMOVED lines=14> */
.L_x_5101:
        /* <DEDUP_REMOVED lines=16> */
[----:B------:R-:W-:-:S02]  /*107d0*/  SEL R107, RZ, 0x1, !P2 ;  /* 0x00000001ff6b7807 */ /* 0x000fc40005000000 */
[----:B------:R-:W-:Y:S02]  /*107e0*/  SEL R123, RZ, 0x1, !P6 ;  /* 0x00000001ff7b7807 */ /* 0x000fe40007000000 */
[----:B------:R-:W-:Y:S02]  /*107f0*/  LOP3.LUT R107, R122, R107, RZ, 0xfc, !PT ;  /* 0x0000006b7a6b7212 */ /* 0x000fe400078efcff */
[----:B------:R-:W-:Y:S01]  /*10800*/  LOP3.LUT R106, R106, R123, RZ, 0xfc, !PT ;  /* 0x0000007b6a6a7212 */ /* 0x000fe200078efcff */
[----:B------:R-:W-:Y:S01]  /*10810*/  IMAD.WIDE.U32 R122, R115, 0x8, R72 ;  /* 0x00000008737a7825 */ /* 0x000fe200078e0048 */
[----:B------:R-:W-:-:S04]  /*10820*/  IADD3 R121, PT, PT, R64, 0x40, RZ ;  /* 0x0000004040797810 */ /* 0x000fc80007ffe0ff */
[----:B------:R1:W-:Y:S01]  /*10830*/  STG.E.64 desc[UR6][R122.64], R106 ;  /* 0x0000006a7a007986 */ /* 0x0003e2000c101b06 */
[----:B------:R-:W-:-:S04]  /*10840*/  IMAD.WIDE.U32 R128, R121, 0x10, R76 ;  /* 0x0000001079807825 */ /* 0x000fc800078e004c */
[----:B0-----:R-:W-:-:S04]  /*10850*/  @P0 IMAD.WIDE.U32 R126, R121, 0x10, R126 ;  /* 0x00000010797e0825 */ /* 0x001fc800078e007e */
[----:B--2---:R-:W-:Y:S01]  /*10860*/  @P1 IMAD.WIDE.U32 R124, R121, 0x10, R124 ;  /* 0x00000010797c1825 */ /* 0x004fe200078e007c */
[----:B-1----:R-:W-:Y:S06]  /*10870*/  @!P0 BRA `(.L_x_5142) ;  /* 0x0000000000508947 */ /* 0x002fec0003800000 */
        /* <DEDUP_REMOVED lines=20> */
.L_x_5142:
        /* <DEDUP_REMOVED lines=20> */
.L_x_5146:
        /* <DEDUP_REMOVED lines=13> */
.L_x_5148:
[----:B------:R-:W-:Y:S05]  /*10bd0*/  BSYNC.RECONVERGENT B1 ;  /* 0x0000000000017941 */ /* 0x000fea0003800200 */
.L_x_5147:
        /* <DEDUP_REMOVED lines=43> */
.L_x_5145:
[----:B------:R-:W-:Y:S05]  /*10e90*/  BSYNC.RECONVERGENT B0 ;  /* 0x0000000000007941 */ /* 0x000fea0003800200 */
.L_x_5144:
        /* <DEDUP_REMOVED lines=22> */
.L_x_5151:
        /* <DEDUP_REMOVED lines=13> */
.L_x_5153:
[----:B------:R-:W-:Y:S05]  /*110d0*/  BSYNC.RECONVERGENT B1 ;  /* 0x0000000000017941 */ /* 0x000fea0003800200 */
.L_x_5152:
        /* <DEDUP_REMOVED lines=43> */
.L_x_5150:
[----:B------:R-:W-:Y:S05]  /*11390*/  BSYNC.RECONVERGENT B0 ;  /* 0x0000000000007941 */ /* 0x000fea0003800200 */
.L_x_5149:
        /* <DEDUP_REMOVED lines=15> */
[----:B-1----:R-:W-:Y:S01]  /*11490*/  F2FP.F16.F32.PACK_AB R129, RZ, R122 ;  /* 0x0000007aff81723e */ /* 0x002fe200000000ff */
        /* <DEDUP_REMOVED lines=9> */
.L_x_5156:
        /* <DEDUP_REMOVED lines=13> */
.L_x_5158:
[----:B------:R-:W-:Y:S05]  /*11600*/  BSYNC.RECONVERGENT B1 ;  /* 0x0000000000017941 */ /* 0x000fea0003800200 */
.L_x_5157:
        /* <DEDUP_REMOVED lines=43> */
.L_x_5155:
[----:B------:R-:W-:Y:S05]  /*118c0*/  BSYNC.RECONVERGENT B0 ;  /* 0x0000000000007941 */ /* 0x000fea0003800200 */
.L_x_5154:
        /* <DEDUP_REMOVED lines=22> */
.L_x_5161:
        /* <DEDUP_REMOVED lines=13> */
.L_x_5163:
[----:B------:R-:W-:Y:S05]  /*11b00*/  BSYNC.RECONVERGENT B1 ;  /* 0x0000000000017941 */ /* 0x000fea0003800200 */
.L_x_5162:
        /* <DEDUP_REMOVED lines=43> */
.L_x_5160:
[----:B------:R-:W-:Y:S05]  /*11dc0*/  BSYNC.RECONVERGENT B0 ;  /* 0x0000000000007941 */ /* 0x000fea0003800200 */
.L_x_5159:
        /* <DEDUP_REMOVED lines=25> */
.L_x_5166:
        /* <DEDUP_REMOVED lines=13> */
.L_x_5168:
[----:B------:R-:W-:Y:S05]  /*12030*/  BSYNC.RECONVERGENT B1 ;  /* 0x0000000000017941 */ /* 0x000fea0003800200 */
.L_x_5167:
        /* <DEDUP_REMOVED lines=43> */
.L_x_5165:
[----:B------:R-:W-:Y:S05]  /*122f0*/  BSYNC.RECONVERGENT B0 ;  /* 0x0000000000007941 */ /* 0x000fea0003800200 */
.L_x_5164:
        /* <DEDUP_REMOVED lines=22> */
.L_x_5171:
        /* <DEDUP_REMOVED lines=13> */
.L_x_5173:
[----:B------:R-:W-:Y:S05]  /*12530*/  BSYNC.RECONVERGENT B1 ;  /* 0x0000000000017941 */ /* 0x000fea0003800200 */
.L_x_5172:
        /* <DEDUP_REMOVED lines=43> */
.L_x_5170:
[----:B------:R-:W-:Y:S05]  /*127f0*/  BSYNC.RECONVERGENT B0 ;  /* 0x0000000000007941 */ /* 0x000fea0003800200 */
.L_x_5169:
        /* <DEDUP_REMOVED lines=25> */
.L_x_5176:
        /* <DEDUP_REMOVED lines=13> */
.L_x_5178:
[----:B------:R-:W-:Y:S05]  /*12a60*/  BSYNC.RECONVERGENT B1 ;  /* 0x0000000000017941 */ /* 0x000fea0003800200 */
.L_x_5177:
        /* <DEDUP_REMOVED lines=43> */
.L_x_5175:
[----:B------:R-:W-:Y:S05]  /*12d20*/  BSYNC.RECONVERGENT B0 ;  /* 0x0000000000007941 */ /* 0x000fea0003800200 */
.L_x_5174:
        /* <DEDUP_REMOVED lines=9> */
[----:B------:R-:W-:Y:S01]  /*12dc0*/  FSEL R106, R61, RZ, !P3 ;  /* 0x000000ff3d6a7208 */ /* 0x000fe20005800000 */
        /* <DEDUP_REMOVED lines=12> */
.L_x_5181:
        /* <DEDUP_REMOVED lines=13> */
.L_x_5183:
[----:B------:R-:W-:Y:S05]  /*12f60*/  BSYNC.RECONVERGENT B1 ;  /* 0x0000000000017941 */ /* 0x000fea0003800200 */
.L_x_5182:
        /* <DEDUP_REMOVED lines=43> */
.L_x_5180:
[----:B------:R-:W-:Y:S05]  /*13220*/  BSYNC.RECONVERGENT B0 ;  /* 0x0000000000007941 */ /* 0x000fea0003800200 */
.L_x_5179:
        /* <DEDUP_REMOVED lines=25> */
.L_x_5186:
        /* <DEDUP_REMOVED lines=13> */
.L_x_5188:
[----:B------:R-:W-:Y:S05]  /*13490*/  BSYNC.RECONVERGENT B1 ;  /* 0x0000000000017941 */ /* 0x000fea0003800200 */
.L_x_5187:
        /* <DEDUP_REMOVED lines=43> */
.L_x_5185:
[----:B------:R-:W-:Y:S05]  /*13750*/  BSYNC.RECONVERGENT B0 ;  /* 0x0000000000007941 */ /* 0x000fea0003800200 */
.L_x_5184:
        /* <DEDUP_REMOVED lines=20> */
.L_x_5191:
        /* <DEDUP_REMOVED lines=13> */
.L_x_5193:
[----:B------:R-:W-:Y:S05]  /*13970*/  BSYNC.RECONVERGENT B1 ;  /* 0x0000000000017941 */ /* 0x000fea0003800200 */
.L_x_5192:
        /* <DEDUP_REMOVED lines=43> */
.L_x_5190:
[----:B------:R-:W-:Y:S05]  /*13c30*/  BSYNC.RECONVERGENT B0 ;  /* 0x0000000000007941 */ /* 0x000fea0003800200 */
.L_x_5189:
        /* <DEDUP_REMOVED lines=26> */
.L_x_5196:
        /* <DEDUP_REMOVED lines=13> */
.L_x_5198:
[----:B------:R-:W-:Y:S05]  /*13eb0*/  BSYNC.RECONVERGENT B1 ;  /* 0x0000000000017941 */ /* 0x000fea0003800200 */
.L_x_5197:
        /* <DEDUP_REMOVED lines=43> */
.L_x_5195:
[----:B------:R-:W-:Y:S05]  /*14170*/  BSYNC.RECONVERGENT B0 ;  /* 0x0000000000007941 */ /* 0x000fea0003800200 */
.L_x_5194:
        /* <DEDUP_REMOVED lines=20> */
.L_x_5201:
        /* <DEDUP_REMOVED lines=13> */
.L_x_5203:
[----:B------:R-:W-:Y:S05]  /*14390*/  BSYNC.RECONVERGENT B1 ;  /* 0x0000000000017941 */ /* 0x000fea0003800200 */
.L_x_5202:
        /* <DEDUP_REMOVED lines=43> */
.L_x_5200:
[----:B------:R-:W-:Y:S05]  /*14650*/  BSYNC.RECONVERGENT B0 ;  /* 0x0000000000007941 */ /* 0x000fea0003800200 */
.L_x_5199:
        /* <DEDUP_REMOVED lines=25> */
.L_x_5206:
        /* <DEDUP_REMOVED lines=13> */
.L_x_5208:
[----:B------:R-:W-:Y:S05]  /*148c0*/  BSYNC.RECONVERGENT B1 ;  /* 0x0000000000017941 */ /* 0x000fea0003800200 */
.L_x_5207:
        /* <DEDUP_REMOVED lines=43> */
.L_x_5205:
[----:B------:R-:W-:Y:S05]  /*14b80*/  BSYNC.RECONVERGENT B0 ;  /* 0x0000000000007941 */ /* 0x000fea0003800200 */
.L_x_5204:
        /* <DEDUP_REMOVED lines=20> */
.L_x_5211:
        /* <DEDUP_REMOVED lines=13> */
.L_x_5213:
[----:B------:R-:W-:Y:S05]  /*14da0*/  BSYNC.RECONVERGENT B1 ;  /* 0x0000000000017941 */ /* 0x000fea0003800200 */
.L_x_5212:
        /* <DEDUP_REMOVED lines=42> */
[----:B------:R-:W-:-:S07]  /*15050*/  IMAD.MOV.U32 R108, RZ, RZ, R60 ;  /* 0x000000ffff6c7224 */ /* 0x000fce00078e003c */
.L_x_5210:
[----:B------:R-:W-:Y:S05]  /*15060*/  BSYNC.RECONVERGENT B0 ;  /* 0x0000000000007941 */ /* 0x000fea0003800200 */
.L_x_5209:
        /* <DEDUP_REMOVED lines=25> */
.L_x_5216:
        /* <DEDUP_REMOVED lines=13> */
.L_x_5218:
[----:B------:R-:W-:Y:S05]  /*152d0*/  BSYNC.RECONVERGENT B1 ;  /* 0x0000000000017941 */ /* 0x000fea0003800200 */
.L_x_5217:
        /* <DEDUP_REMOVED lines=43> */
.L_x_5215:
[----:B------:R-:W-:Y:S05]  /*15590*/  BSYNC.RECONVERGENT B0 ;  /* 0x0000000000007941 */ /* 0x000fea0003800200 */
.L_x_5214:
        /* <DEDUP_REMOVED lines=20> */
.L_x_5221:
        /* <DEDUP_REMOVED lines=15> */
.L_x_5223:
[----:B------:R-:W-:Y:S05]  /*157d0*/  BSYNC.RECONVERGENT B1 ;  /* 0x0000000000017941 */ /* 0x000fea0003800200 */
.L_x_5222:
        /* <DEDUP_REMOVED lines=43> */
.L_x_5220:
[----:B------:R-:W-:Y:S05]  /*15a90*/  BSYNC.RECONVERGENT B0 ;  /* 0x0000000000007941 */ /* 0x000fea0003800200 */
.L_x_5219:
        /* <DEDUP_REMOVED lines=11> */
[--C-:B------:R-:W-:Y:S01]  /*15b50*/  @P1 FADD.FTZ R130, R63, R60.reuse ;  /* 0x0000003c3f821221 */ /* 0x100fe20000010000 */
[----:B------:R-:W-:Y:S01]  /*15b60*/  @!P1 IMAD.MOV.U32 R130, RZ, RZ, R60 ;  /* 0x000000ffff829224 */ /* 0x000fe200078e003c */
[----:B------:R-:W-:-:S04]  /*15b70*/  PRMT R60, R129, 0x5410, R132 ;  /* 0x00005410813c7816 */ /* 0x000fc80000000084 */
[----:B------:R-:W-:-:S04]  /*15b80*/  F2FP.F16.F32.PACK_AB R63, RZ, R130 ;  /* 0x00000082ff3f723e */ /* 0x000fc800000000ff */
[----:B------:R-:W-:Y:S01]  /*15b90*/  PRMT R63, R133, 0x5410, R63 ;  /* 0x00005410853f7816 */ /* 0x000fe2000000003f */
[----:B------:R-:W-:Y:S06]  /*15ba0*/  BRA `(.L_x_5224) ;  /* 0x00000028005c7947 */ /* 0x000fec0003800000 */
.L_x_5143:
        /* <DEDUP_REMOVED lines=16> */
.L_x_5227:
        /* <DEDUP_REMOVED lines=13> */
.L_x_5229:
[----:B------:R-:W-:Y:S05]  /*15d80*/  BSYNC.RECONVERGENT B1 ;  /* 0x0000000000017941 */ /* 0x000fea0003800200 */
.L_x_5228:
        /* <DEDUP_REMOVED lines=43> */
.L_x_5226:
[----:B------:R-:W-:Y:S05]  /*16040*/  BSYNC.RECONVERGENT B0 ;  /* 0x0000000000007941 */ /* 0x000fea0003800200 */
.L_x_5225:
        /* <DEDUP_REMOVED lines=25> */
.L_x_5232:
        /* <DEDUP_REMOVED lines=13> */
.L_x_5234:
[----:B------:R-:W-:Y:S05]  /*162b0*/  BSYNC.RECONVERGENT B1 ;  /* 0x0000000000017941 */ /* 0x000fea0003800200 */
.L_x_5233:
        /* <DEDUP_REMOVED lines=43> */
.L_x_5231:
[----:B------:R-:W-:Y:S05]  /*16570*/  BSYNC.RECONVERGENT B0 ;  /* 0x0000000000007941 */ /* 0x000fea0003800200 */
.L_x_5230:
        /* <DEDUP_REMOVED lines=10> */
[----:B------:R-:W-:-:S03]  /*16620*/  IMAD.MOV.U32 R106, RZ, RZ, 0x2 ;  /* 0x00000002ff6a7424 */ /* 0x000fc600078e00ff */
        /* <DEDUP_REMOVED lines=14> */
.L_x_5237:
        /* <DEDUP_REMOVED lines=13> */
.L_x_5239:
[----:B------:R-:W-:Y:S05]  /*167e0*/  BSYNC.RECONVERGENT B1 ;  /* 0x0000000000017941 */ /* 0x000fea0003800200 */
.L_x_5238:
        /* <DEDUP_REMOVED lines=43> */
.L_x_5236:
[----:B------:R-:W-:Y:S05]  /*16aa0*/  BSYNC.RECONVERGENT B0 ;  /* 0x0000000000007941 */ /* 0x000fea0003800200 */
.L_x_5235:
        /* <DEDUP_REMOVED lines=25> */
.L_x_5242:
        /* <DEDUP_REMOVED lines=13> */
.L_x_5244:
[----:B------:R-:W-:Y:S05]  /*16d10*/  BSYNC.RECONVERGENT B1 ;  /* 0x0000000000017941 */ /* 0x000fea0003800200 */
.L_x_5243:
        /* <DEDUP_REMOVED lines=43> */
.L_x_5241:
[----:B------:R-:W-:Y:S05]  /*16fd0*/  BSYNC.RECONVERGENT B0 ;  /* 0x0000000000007941 */ /* 0x000fea0003800200 */
.L_x_5240:
        /* <DEDUP_REMOVED lines=25> */
.L_x_5247:
        /* <DEDUP_REMOVED lines=13> */
.L_x_5249:
[----:B------:R-:W-:Y:S05]  /*17240*/  BSYNC.RECONVERGENT B1 ;  /* 0x0000000000017941 */ /* 0x000fea0003800200 */
.L_x_5248:
        /* <DEDUP_REMOVED lines=43> */
.L_x_5246:
[----:B------:R-:W-:Y:S05]  /*17500*/  BSYNC.RECONVERGENT B0 ;  /* 0x0000000000007941 */ /* 0x000fea0003800200 */
.L_x_5245:
        /* <DEDUP_REMOVED lines=23> */
.L_x_5252:
        /* <DEDUP_REMOVED lines=13> */
.L_x_5254:
[----:B------:R-:W-:Y:S05]  /*17750*/  BSYNC.RECONVERGENT B1 ;  /* 0x0000000000017941 */ /* 0x000fea0003800200 */
.L_x_5253:
        /* <DEDUP_REMOVED lines=43> */
.L_x_5251:
[----:B------:R-:W-:Y:S05]  /*17a10*/  BSYNC.RECONVERGENT B0 ;  /* 0x0000000000007941 */ /* 0x000fea0003800200 */
.L_x_5250:
        /* <DEDUP_REMOVED lines=23> */
.L_x_5257:
        /* <DEDUP_REMOVED lines=13> */
.L_x_5259:
[----:B------:R-:W-:Y:S05]  /*17c60*/  BSYNC.RECONVERGENT B1 ;  /* 0x0000000000017941 */ /* 0x000fea0003800200 */
.L_x_5258:
        /* <DEDUP_REMOVED lines=43> */
.L_x_5256:
[----:B------:R-:W-:Y:S05]  /*17f20*/  BSYNC.RECONVERGENT B0 ;  /* 0x0000000000007941 */ /* 0x000fea0003800200 */
.L_x_5255:
        /* <DEDUP_REMOVED lines=23> */
.L_x_5262:
        /* <DEDUP_REMOVED lines=13> */
.L_x_5264:
[----:B------:R-:W-:Y:S05]  /*18170*/  BSYNC.RECONVERGENT B1 ;  /* 0x0000000000017941 */ /* 0x000fea0003800200 */
.L_x_5263:
        /* <DEDUP_REMOVED lines=43> */
.L_x_5261:
[----:B------:R-:W-:Y:S05]  /*18430*/  BSYNC.RECONVERGENT B0 ;  /* 0x0000000000007941 */ /* 0x000fea0003800200 */
.L_x_5260:
        /* <DEDUP_REMOVED lines=14> */
.L_x_5224:
        /* <DEDUP_REMOVED lines=27> */
[----:B-1----:R-:W-:Y:S01]  /*186d0*/  IMAD.U32 R63, R89, 0x10000, RZ ;  /* 0x00010000593f7824 */ /* 0x002fe200078e00ff */
        /* <DEDUP_REMOVED lines=19> */
.L_x_5265:
[----:B------:R2:W5:Y:S04]  /*18810*/  @P0 LDG.E.128 R52, desc[UR6][R136.64] ;  /* 0x0000000688340981 */ /* 0x000568000c1e1d00 */
[----:B------:R2:W5:Y:S04]  /*18820*/  @P1 LDG.E.128 R56, desc[UR6][R134.64] ;  /* 0x0000000686381981 */ /* 0x000568000c1e1d00 */
[----:B01----:R2:W5:Y:S01]  /*18830*/  LDG.E.128 R60, desc[UR6][R138.64] ;  /* 0x000000068a3c7981 */ /* 0x003562000c1e1d00 */
        /* <DEDUP_REMOVED lines=17> */
.L_x_5269:
        /* <DEDUP_REMOVED lines=13> */
.L_x_5271:
[----:B------:R-:W-:Y:S05]  /*18a20*/  BSYNC.RECONVERGENT B1 ;  /* 0x0000000000017941 */ /* 0x000fea0003800200 */
.L_x_5270:
        /* <DEDUP_REMOVED lines=42> */
.L_x_5268:
[----:B------:R-:W-:Y:S05]  /*18cd0*/  BSYNC.RECONVERGENT B0 ;  /* 0x0000000000007941 */ /* 0x000fea0003800200 */
.L_x_5267:
        /* <DEDUP_REMOVED lines=22> */
.L_x_5274:
        /* <DEDUP_REMOVED lines=13> */
.L_x_5276:
[----:B------:R-:W-:Y:S05]  /*18f10*/  BSYNC.RECONVERGENT B1 ;  /* 0x0000000000017941 */ /* 0x000fea0003800200 */
.L_x_5275:
        /* <DEDUP_REMOVED lines=43> */
.L_x_5273:
[----:B------:R-:W-:Y:S05]  /*191d0*/  BSYNC.RECONVERGENT B0 ;  /* 0x0000000000007941 */ /* 0x000fea0003800200 */
.L_x_5272:
        /* <DEDUP_REMOVED lines=9> */
[----:B------:R-:W-:-:S04]  /*19270*/  IMAD.MOV.U32 R83, RZ, RZ, R0 ;  /* 0x000000ffff537224 */ /* 0x000fc800078e0000 */
[----:B------:R-:W-:-:S04]  /*19280*/  FADD.FTZ R81, R81, R82 ;  /* 0x0000005251517221 */ /* 0x000fc80000010000 */
        /* <DEDUP_REMOVED lines=14> */
.L_x_5279:
        /* <DEDUP_REMOVED lines=13> */
.L_x_5281:
[----:B------:R-:W-:Y:S05]  /*19440*/  BSYNC.RECONVERGENT B1 ;  /* 0x0000000000017941 */ /* 0x000fea0003800200 */
.L_x_5280:
        /* <DEDUP_REMOVED lines=43> */
.L_x_5278:
[----:B------:R-:W-:Y:S05]  /*19700*/  BSYNC.RECONVERGENT B0 ;  /* 0x0000000000007941 */ /* 0x000fea0003800200 */
.L_x_5277:
        /* <DEDUP_REMOVED lines=22> */
.L_x_5284:
        /* <DEDUP_REMOVED lines=13> */
.L_x_5286:
[----:B------:R-:W-:Y:S05]  /*19940*/  BSYNC.RECONVERGENT B1 ;  /* 0x0000000000017941 */ /* 0x000fea0003800200 */
.L_x_5285:
        /* <DEDUP_REMOVED lines=43> */
.L_x_5283:
[----:B------:R-:W-:Y:S05]  /*19c00*/  BSYNC.RECONVERGENT B0 ;  /* 0x0000000000007941 */ /* 0x000fea0003800200 */
.L_x_5282:
        /* <DEDUP_REMOVED lines=15> */
[----:B--2---:R-:W-:Y:S01]  /*19d00*/  F2FP.F16.F32.PACK_AB R139, RZ, R133 ;  /* 0x00000085ff8b723e */ /* 0x004fe200000000ff */
        /* <DEDUP_REMOVED lines=9> */
.L_x_5289:
        /* <DEDUP_REMOVED lines=13> */
.L_x_5291:
[----:B------:R-:W-:Y:S05]  /*19e70*/  BSYNC.RECONVERGENT B1 ;  /* 0x0000000000017941 */ /* 0x000fea0003800200 */
.L_x_5290:
        /* <DEDUP_REMOVED lines=43> */
.L_x_5288:
[----:B------:R-:W-:Y:S05]  /*1a130*/  BSYNC.RECONVERGENT B0 ;  /* 0x0000000000007941 */ /* 0x000fea0003800200 */
.L_x_5287:
        /* <DEDUP_REMOVED lines=22> */
.L_x_5294:
        /* <DEDUP_REMOVED lines=13> */
.L_x_5296:
[----:B------:R-:W-:Y:S05]  /*1a370*/  BSYNC.RECONVERGENT B1 ;  /* 0x0000000000017941 */ /* 0x000fea0003800200 */
.L_x_5295:
        /* <DEDUP_REMOVED lines=43> */
.L_x_5293:
[----:B------:R-:W-:Y:S05]  /*1a630*/  BSYNC.RECONVERGENT B0 ;  /* 0x0000000000007941 */ /* 0x000fea0003800200 */
.L_x_5292:
        /* <DEDUP_REMOVED lines=25> */
.L_x_5299:
        /* <DEDUP_REMOVED lines=13> */
.L_x_5301:
[----:B------:R-:W-:Y:S05]  /*1a8a0*/  BSYNC.RECONVERGENT B1 ;  /* 0x0000000000017941 */ /* 0x000fea0003800200 */
.L_x_5300:
        /* <DEDUP_REMOVED lines=43> */
.L_x_5298:
[----:B------:R-:W-:Y:S05]  /*1ab60*/  BSYNC.RECONVERGENT B0 ;  /* 0x0000000000007941 */ /* 0x000fea0003800200 */
.L_x_5297:
        /* <DEDUP_REMOVED lines=22> */
.L_x_5304:
        /* <DEDUP_REMOVED lines=13> */
.L_x_5306:
[----:B------:R-:W-:Y:S05]  /*1ada0*/  BSYNC.RECONVERGENT B1 ;  /* 0x0000000000017941 */ /* 0x000fea0003800200 */
.L_x_5305:
        /* <DEDUP_REMOVED lines=43> */
.L_x_5303:
[----:B------:R-:W-:Y:S05]  /*1b060*/  BSYNC.RECONVERGENT B0 ;  /* 0x0000000000007941 */ /* 0x000fea0003800200 */
.L_x_5302:
        /* <DEDUP_REMOVED lines=25> */
.L_x_5309:
        /* <DEDUP_REMOVED lines=13> */
.L_x_5311:
[----:B------:R-:W-:Y:S05]  /*1b2d0*/  BSYNC.RECONVERGENT B1 ;  /* 0x0000000000017941 */ /* 0x000fea0003800200 */
.L_x_5310:
        /* <DEDUP_REMOVED lines=43> */
.L_x_5308:
[----:B------:R-:W-:Y:S05]  /*1b590*/  BSYNC.RECONVERGENT B0 ;  /* 0x0000000000007941 */ /* 0x000fea0003800200 */
.L_x_5307:
        /* <DEDUP_REMOVED lines=20> */
.L_x_5314:
        /* <DEDUP_REMOVED lines=13> */
.L_x_5316:
[----:B------:R-:W-:Y:S05]  /*1b7b0*/  BSYNC.RECONVERGENT B1 ;  /* 0x0000000000017941 */ /* 0x000fea0003800200 */
.L_x_5315:
        /* <DEDUP_REMOVED lines=43> */
.L_x_5313:
[----:B------:R-:W-:Y:S05]  /*1ba70*/  BSYNC.RECONVERGENT B0 ;  /* 0x0000000000007941 */ /* 0x000fea0003800200 */
.L_x_5312:
        /* <DEDUP_REMOVED lines=26> */
.L_x_5319:
        /* <DEDUP_REMOVED lines=13> */
.L_x_5321:
[----:B------:R-:W-:Y:S05]  /*1bcf0*/  BSYNC.RECONVERGENT B1 ;  /* 0x0000000000017941 */ /* 0x000fea0003800200 */
.L_x_5320:
        /* <DEDUP_REMOVED lines=43> */
.L_x_5318:
[----:B------:R-:W-:Y:S05]  /*1bfb0*/  BSYNC.RECONVERGENT B0 ;  /* 0x0000000000007941 */ /* 0x000fea0003800200 */
.L_x_5317:
        /* <DEDUP_REMOVED lines=20> */
.L_x_5324:
        /* <DEDUP_REMOVED lines=13> */
.L_x_5326:
[----:B------:R-:W-:Y:S05]  /*1c1d0*/  BSYNC.RECONVERGENT B1 ;  /* 0x0000000000017941 */ /* 0x000fea0003800200 */
.L_x_5325:
        /* <DEDUP_REMOVED lines=43> */
.L_x_5323:
[----:B------:R-:W-:Y:S05]  /*1c490*/  BSYNC.RECONVERGENT B0 ;  /* 0x0000000000007941 */ /* 0x000fea0003800200 */
.L_x_5322:
        /* <DEDUP_REMOVED lines=25> */
.L_x_5329:
        /* <DEDUP_REMOVED lines=13> */
.L_x_5331:
[----:B------:R-:W-:Y:S05]  /*1c700*/  BSYNC.RECONVERGENT B1 ;  /* 0x0000000000017941 */ /* 0x000fea0003800200 */
.L_x_5330:
        /* <DEDUP_REMOVED lines=43> */
.L_x_5328:
[----:B------:R-:W-:Y:S05]  /*1c9c0*/  BSYNC.RECONVERGENT B0 ;  /* 0x0000000000007941 */ /* 0x000fea0003800200 */
.L_x_5327:
        /* <DEDUP_REMOVED lines=20> */
.L_x_5334:
        /* <DEDUP_REMOVED lines=13> */
.L_x_5336:
[----:B------:R-:W-:Y:S05]  /*1cbe0*/  BSYNC.RECONVERGENT B1 ;  /* 0x0000000000017941 */ /* 0x000fea0003800200 */
.L_x_5335:
        /* <DEDUP_REMOVED lines=43> */
.L_x_5333:
[----:B------:R-:W-:Y:S05]  /*1cea0*/  BSYNC.RECONVERGENT B0 ;  /* 0x0000000000007941 */ /* 0x000fea0003800200 */
.L_x_5332:
        /* <DEDUP_REMOVED lines=25> */
.L_x_5339:
        /* <DEDUP_REMOVED lines=13> */
.L_x_5341:
[----:B------:R-:W-:Y:S05]  /*1d110*/  BSYNC.RECONVERGENT B1 ;  /* 0x0000000000017941 */ /* 0x000fea0003800200 */
.L_x_5340:
        /* <DEDUP_REMOVED lines=43> */
.L_x_5338:
[----:B------:R-:W-:Y:S05]  /*1d3d0*/  BSYNC.RECONVERGENT B0 ;  /* 0x0000000000007941 */ /* 0x000fea0003800200 */
.L_x_5337:
        /* <DEDUP_REMOVED lines=20> */
.L_x_5344:
        /* <DEDUP_REMOVED lines=15> */
.L_x_5346:
[----:B------:R-:W-:Y:S05]  /*1d610*/  BSYNC.RECONVERGENT B1 ;  /* 0x0000000000017941 */ /* 0x000fea0003800200 */
.L_x_5345:
        /* <DEDUP_REMOVED lines=43> */
.L_x_5343:
[----:B------:R-:W-:Y:S05]  /*1d8d0*/  BSYNC.RECONVERGENT B0 ;  /* 0x0000000000007941 */ /* 0x000fea0003800200 */
.L_x_5342:
        /* <DEDUP_REMOVED lines=17> */
.L_x_5266:
        /* <DEDUP_REMOVED lines=16> */
.L_x_5350:
        /* <DEDUP_REMOVED lines=13> */
.L_x_5352:
[----:B------:R-:W-:Y:S05]  /*1dbc0*/  BSYNC.RECONVERGENT B1 ;  /* 0x0000000000017941 */ /* 0x000fea0003800200 */
.L_x_5351:
        /* <DEDUP_REMOVED lines=40> */
[----:B------:R-:W-:Y:S01]  /*1de50*/  LOP3.LUT R90, R113, R106, R147, 0x96, !PT ;  /* 0x0000006a715a7212 */ /* 0x000fe200078e9693 */
[----:B------:R-:W-:-:S07]  /*1de60*/  IMAD.MOV.U32 R106, RZ, RZ, R108 ;  /* 0x000000ffff6a7224 */ /* 0x000fce00078e006c */
.L_x_5349:
[----:B------:R-:W-:Y:S05]  /*1de70*/  BSYNC.RECONVERGENT B0 ;  /* 0x0000000000007941 */ /* 0x000fea0003800200 */
.L_x_5348:
[----:B------:R-:W-:Y:S01]  /*1de80*/  I2FP.F32.U32 R106, R106 ;  /* 0x0000006a006a7245 */ /* 0x000fe20000201000 */
[----:B-----5:R-:W-:Y:S01]  /*1de90*/  HADD2.F32 R107, -RZ, R60.H0_H0 ;  /* 0x2000003cff6b7230 */ /* 0x020fe20000004100 */
[----:B------:R-:W-:Y:S01]  /*1dea0*/  ISETP.NE.AND P3, PT, R132, 0x1, PT ;  /* 0x000000018400780c */ /* 0x000fe20003f65270 */
[----:B------:R-:W-:Y:S01]  /*1deb0*/  BSSY.RECONVERGENT B0, `(.L_x_5353) ;  /* 0x000004f000007945 */ /* 0x000fe20003800200 */
[----:B------:R-:W-:Y:S01]  /*1dec0*/  LOP3.LUT R80, R80, 0xffffffef, RZ, 0xc0, !PT ;  /* 0xffffffef50507812 */ /* 0x000fe200078ec0ff */
[----:B------:R-:W-:Y:S01]  /*1ded0*/  FFMA.FTZ R106, R106, R93, 1.1641532182693481445e-10 ;  /* 0x2f0000006a6a7423 */ /* 0x000fe2000001005d */
[----:B------:R-:W-:Y:S01]  /*1dee0*/  FMUL.FTZ R107, R107, R92 ;  /* 0x0000005c6b6b7220 */ /* 0x000fe20000410000 */
[----:B--2---:R-:W-:-:S03]  /*1def0*/  IMAD.MOV.U32 R134, RZ, RZ, 0x2 ;  /* 0x00000002ff867424 */ /* 0x004fc600078e00ff */
[----:B------:R-:W-:Y:S01]  /*1df00*/  FSETP.GTU.FTZ.AND P2, PT, R106, R79, PT ;  /* 0x0000004f6a00720b */ /* 0x000fe20003f5c000 */
        /* <DEDUP_REMOVED lines=16> */
.L_x_5355:
        /* <DEDUP_REMOVED lines=13> */
.L_x_5357:
[----:B------:R-:W-:Y:S05]  /*1e0e0*/  BSYNC.RECONVERGENT B1 ;  /* 0x0000000000017941 */ /* 0x000fea0003800200 */
.L_x_5356:
        /* <DEDUP_REMOVED lines=37> */
[----:B------:R-:W-:Y:S02]  /*1e340*/  MOV R0, R134 ;  /* 0x0000008600007202 */ /* 0x000fe40000000f00 */
[----:B------:R-:W-:Y:S01]  /*1e350*/  LOP3.LUT R2, R30, R136, R135, 0x96, !PT ;  /* 0x000000881e027212 */ /* 0x000fe200078e9687 */
[----:B------:R-:W-:Y:S01]  /*1e360*/  IMAD.MOV.U32 R134, RZ, RZ, RZ ;  /* 0x000000ffff867224 */ /* 0x000fe200078e00ff */
[----:B------:R-:W-:Y:S01]  /*1e370*/  LOP3.LUT R90, R113, R132, R107, 0x96, !PT ;  /* 0x00000084715a7212 */ /* 0x000fe200078e966b */
[----:B------:R-:W-:Y:S01]  /*1e380*/  IMAD.MOV.U32 R107, RZ, RZ, R146 ;  /* 0x000000ffff6b7224 */ /* 0x000fe200078e0092 */
[----:B------:R-:W-:-:S07]  /*1e390*/  MOV R146, R106 ;  /* 0x0000006a00927202 */ /* 0x000fce0000000f00 */
.L_x_5354:
[----:B------:R-:W-:Y:S05]  /*1e3a0*/  BSYNC.RECONVERGENT B0 ;  /* 0x0000000000007941 */ /* 0x000fea0003800200 */
.L_x_5353:
        /* <DEDUP_REMOVED lines=25> */
.L_x_5360:
        /* <DEDUP_REMOVED lines=13> */
.L_x_5362:
[----:B------:R-:W-:Y:S05]  /*1e610*/  BSYNC.RECONVERGENT B1 ;  /* 0x0000000000017941 */ /* 0x000fea0003800200 */
.L_x_5361:
        /* <DEDUP_REMOVED lines=43> */
.L_x_5359:
[----:B------:R-:W-:Y:S05]  /*1e8d0*/  BSYNC.RECONVERGENT B0 ;  /* 0x0000000000007941 */ /* 0x000fea0003800200 */
.L_x_5358:
        /* <DEDUP_REMOVED lines=25> */
.L_x_5365:
        /* <DEDUP_REMOVED lines=13> */
.L_x_5367:
[----:B------:R-:W-:Y:S05]  /*1eb40*/  BSYNC.RECONVERGENT B1 ;  /* 0x0000000000017941 */ /* 0x000fea0003800200 */
.L_x_5366:
        /* <DEDUP_REMOVED lines=41> */
[----:B------:R-:W-:Y:S01]  /*1ede0*/  IMAD.MOV.U32 R107, RZ, RZ, RZ ;  /* 0x000000ffff6b7224 */ /* 0x000fe200078e00ff */
[----:B------:R-:W-:-:S07]  /*1edf0*/  MOV R146, R106 ;  /* 0x0000006a00927202 */ /* 0x000fce0000000f00 */
.L_x_5364:
[----:B------:R-:W-:Y:S05]  /*1ee00*/  BSYNC.RECONVERGENT B0 ;  /* 0x0000000000007941 */ /* 0x000fea0003800200 */
.L_x_5363:
        /* <DEDUP_REMOVED lines=25> */
.L_x_5370:
        /* <DEDUP_REMOVED lines=13> */
.L_x_5372:
[----:B------:R-:W-:Y:S05]  /*1f070*/  BSYNC.RECONVERGENT B1 ;  /* 0x0000000000017941 */ /* 0x000fea0003800200 */
.L_x_5371:
        /* <DEDUP_REMOVED lines=43> */
.L_x_5369:
[----:B------:R-:W-:Y:S05]  /*1f330*/  BSYNC.RECONVERGENT B0 ;  /* 0x0000000000007941 */ /* 0x000fea0003800200 */
.L_x_5368:
        /* <DEDUP_REMOVED lines=23> */
.L_x_5375:
        /* <DEDUP_REMOVED lines=13> */
.L_x_5377:
[----:B------:R-:W-:Y:S05]  /*1f580*/  BSYNC.RECONVERGENT B1 ;  /* 0x0000000000017941 */ /* 0x000fea0003800200 */
.L_x_5376:
        /* <DEDUP_REMOVED lines=40> */
[----:B------:R-:W-:Y:S01]  /*1f810*/  LOP3.LUT R90, R113, R106, R61, 0x96, !PT ;  /* 0x0000006a715a7212 */ /* 0x000fe200078e963d */
[----:B------:R-:W-:Y:S01]  /*1f820*/  IMAD.MOV.U32 R61, RZ, RZ, R146 ;  /* 0x000000ffff3d7224 */ /* 0x000fe200078e0092 */
[----:B------:R-:W-:-:S07]  /*1f830*/  MOV R146, R60 ;  /* 0x0000003c00927202 */ /* 0x000fce0000000f00 */
.L_x_5374:
[----:B------:R-:W-:Y:S05]  /*1f840*/  BSYNC.RECONVERGENT B0 ;  /* 0x0000000000007941 */ /* 0x000fea0003800200 */
.L_x_5373:
        /* <DEDUP_REMOVED lines=23> */
.L_x_5380:
        /* <DEDUP_REMOVED lines=13> */
.L_x_5382:
[----:B------:R-:W-:Y:S05]  /*1fa90*/  BSYNC.RECONVERGENT B1 ;  /* 0x0000000000017941 */ /* 0x000fea0003800200 */
.L_x_5381:
        /* <DEDUP_REMOVED lines=43> */
.L_x_5379:
[----:B------:R-:W-:Y:S05]  /*1fd50*/  BSYNC.RECONVERGENT B0 ;  /* 0x0000000000007941 */ /* 0x000fea0003800200 */
.L_x_5378:
        /* <DEDUP_REMOVED lines=23> */
.L_x_5385:
        /* <DEDUP_REMOVED lines=13> */
.L_x_5387:
[----:B------:R-:W-:Y:S05]  /*1ffa0*/  BSYNC.RECONVERGENT B1 ;  /* 0x0000000000017941 */ /* 0x000fea0003800200 */
.L_x_5386:
        /* <DEDUP_REMOVED lines=43> */
.L_x_5384:
[----:B------:R-:W-:Y:S05]  /*20260*/  BSYNC.RECONVERGENT B0 ;  /* 0x0000000000007941 */ /* 0x000fea0003800200 */
.L_x_5383:
        /* <DEDUP_REMOVED lines=14> */
.L_x_5347:
        /* <DEDUP_REMOVED lines=47> */
.L_x_5388:
[----:B------:R1:W5:Y:S04]  /*20640*/  @P0 LDG.E.128 R52, desc[UR6][R140.64] ;  /* 0x000000068c340981 */ /* 0x000368000c1e1d00 */
[----:B------:R1:W5:Y:S04]  /*20650*/  @P1 LDG.E.128 R56, desc[UR6][R106.64] ;  /* 0x000000066a381981 */ /* 0x000368000c1e1d00 */
[----:B0-----:R1:W5:Y:S01]  /*20660*/  LDG.E.128 R60, desc[UR6][R76.64] ;  /* 0x000000064c3c7981 */ /* 0x001362000c1e1d00 */
[----:B------:R-:W-:Y:S05]  /*20670*/  @!P0 BRA `(.L_x_5389) ;  /* 0x0000005000708947 */ /* 0x000fea0003800000 */
[----:B------:R-:W-:Y:S01]  /*20680*/  ISETP.NE.AND P2, PT, R147, 0x1, PT ;  /* 0x000000019300780c */ /* 0x000fe20003f45270 */
[----:B------:R-:W-:Y:S01]  /*20690*/  BSSY.RECONVERGENT B0, `(.L_x_5390) ;  /* 0x0000048000007945 */ /* 0x000fe20003800200 */
[----:B------:R-:W-:Y:S02]  /*206a0*/  HFMA2 R83, -RZ, RZ, 0, 1.1920928955078125e-07 ;  /* 0x00000002ff537431 */ /* 0x000fe400000001ff */
[----:B-1----:R-:W-:Y:S01]  /*206b0*/  IMAD.MOV.U32 R76, RZ, RZ, R0 ;  /* 0x000000ffff4c7224 */ /* 0x002fe200078e0000 */
        /* <DEDUP_REMOVED lines=12> */
.L_x_5392:
        /* <DEDUP_REMOVED lines=13> */
.L_x_5394:
[----:B------:R-:W-:Y:S05]  /*20850*/  BSYNC.RECONVERGENT B1 ;  /* 0x0000000000017941 */ /* 0x000fea0003800200 */
.L_x_5393:
        /* <DEDUP_REMOVED lines=43> */
.L_x_5391:
[----:B------:R-:W-:Y:S05]  /*20b10*/  BSYNC.RECONVERGENT B0 ;  /* 0x0000000000007941 */ /* 0x000fea0003800200 */
.L_x_5390:
[----:B------:R-:W-:Y:S01]  /*20b20*/  I2FP.F32.U32 R76, R76 ;  /* 0x0000004c004c7245 */ /* 0x000fe20000201000 */
[----:B-----5:R-:W-:Y:S01]  /*20b30*/  HADD2.F32 R77, -RZ, R60.H0_H0 ;  /* 0x2000003cff4d7230 */ /* 0x020fe20000004100 */
        /* <DEDUP_REMOVED lines=20> */
.L_x_5397:
        /* <DEDUP_REMOVED lines=13> */
.L_x_5399:
[----:B------:R-:W-:Y:S05]  /*20d50*/  BSYNC.RECONVERGENT B1 ;  /* 0x0000000000017941 */ /* 0x000fea0003800200 */
.L_x_5398:
        /* <DEDUP_REMOVED lines=40> */
[----:B------:R-:W-:Y:S01]  /*20fe0*/  MOV R82, R108 ;  /* 0x0000006c00527202 */ /* 0x000fe20000000f00 */
[----:B------:R-:W-:Y:S01]  /*20ff0*/  IMAD.MOV.U32 R108, RZ, RZ, R76 ;  /* 0x000000ffff6c7224 */ /* 0x000fe200078e004c */
[----:B------:R-:W-:-:S07]  /*21000*/  LOP3.LUT R90, R113, R90, R77, 0x96, !PT ;  /* 0x0000005a715a7212 */ /* 0x000fce00078e964d */
.L_x_5396:
[----:B------:R-:W-:Y:S05]  /*21010*/  BSYNC.RECONVERGENT B0 ;  /* 0x0000000000007941 */ /* 0x000fea0003800200 */
.L_x_5395:
        /* <DEDUP_REMOVED lines=9> */
[----:B------:R-:W-:Y:S01]  /*210b0*/  FSEL R76, R77, RZ, !P2 ;  /* 0x000000ff4d4c7208 */ /* 0x000fe20005000000 */
[----:B------:R-:W-:-:S04]  /*210c0*/  IMAD.MOV.U32 R77, RZ, RZ, R0 ;  /* 0x000000ffff4d7224 */ /* 0x000fc800078e0000 */
[----:B------:R-:W-:-:S04]  /*210d0*/  FADD.FTZ R81, R81, R76 ;  /* 0x0000004c51517221 */ /* 0x000fc80000010000 */
        /* <DEDUP_REMOVED lines=13> */
.L_x_5402:
        /* <DEDUP_REMOVED lines=13> */
.L_x_5404:
[----:B------:R-:W-:Y:S05]  /*21280*/  BSYNC.RECONVERGENT B1 ;  /* 0x0000000000017941 */ /* 0x000fea0003800200 */
.L_x_5403:
        /* <DEDUP_REMOVED lines=43> */
.L_x_5401:
[----:B------:R-:W-:Y:S05]  /*21540*/  BSYNC.RECONVERGENT B0 ;  /* 0x0000000000007941 */ /* 0x000fea0003800200 */
.L_x_5400:
        /* <DEDUP_REMOVED lines=22> */
.L_x_5407:
        /* <DEDUP_REMOVED lines=13> */
.L_x_5409:
[----:B------:R-:W-:Y:S05]  /*21780*/  BSYNC.RECONVERGENT B1 ;  /* 0x0000000000017941 */ /* 0x000fea0003800200 */
.L_x_5408:
        /* <DEDUP_REMOVED lines=40> */
[----:B------:R-:W-:Y:S01]  /*21a10*/  LOP3.LUT R90, R113, R90, R77, 0x96, !PT ;  /* 0x0000005a715a7212 */ /* 0x000fe200078e964d */
[----:B------:R-:W-:Y:S01]  /*21a20*/  IMAD.MOV.U32 R77, RZ, RZ, R108 ;  /* 0x000000ffff4d7224 */ /* 0x000fe200078e006c */
[----:B------:R-:W-:-:S07]  /*21a30*/  MOV R108, R76 ;  /* 0x0000004c006c7202 */ /* 0x000fce0000000f00 */
.L_x_5406:
[----:B------:R-:W-:Y:S05]  /*21a40*/  BSYNC.RECONVERGENT B0 ;  /* 0x0000000000007941 */ /* 0x000fea0003800200 */
.L_x_5405:
[----:B------:R-:W-:Y:S01]  /*21a50*/  I2FP.F32.U32 R76, R77 ;  /* 0x0000004d004c7245 */ /* 0x000fe20000201000 */
[----:B------:R-:W-:Y:S01]  /*21a60*/  HADD2.F32 R77, -RZ, R52.H1_H1 ;  /* 0x30000034ff4d7230 */ /* 0x000fe20000004100 */
[----:B------:R-:W-:Y:S01]  /*21a70*/  ISETP.NE.AND P3, PT, R84, 0x1, PT ;  /* 0x000000015400780c */ /* 0x000fe20003f65270 */
[----:B------:R-:W-:Y:S01]  /*21a80*/  @P1 HADD2.F32 R83, -RZ, R56.H1_H1 ;  /* 0x30000038ff531230 */ /* 0x000fe20000004100 */
        /* <DEDUP_REMOVED lines=8> */
[----:B------:R-:W-:Y:S01]  /*21b10*/  @P1 FADD.FTZ R142, R83, R60 ;  /* 0x0000003c538e1221 */ /* 0x000fe20000010000 */
[----:B------:R-:W-:Y:S02]  /*21b20*/  @!P1 MOV R142, R60 ;  /* 0x0000003c008e9202 */ /* 0x000fe40000000f00 */
[----:B------:R-:W-:Y:S02]  /*21b30*/  MOV R60, R0 ;  /* 0x00000000003c7202 */ /* 0x000fe40000000f00 */
        /* <DEDUP_REMOVED lines=10> */
.L_x_5412:
        /* <DEDUP_REMOVED lines=13> */
.L_x_5414:
[----:B------:R-:W-:Y:S05]  /*21cb0*/  BSYNC.RECONVERGENT B1 ;  /* 0x0000000000017941 */ /* 0x000fea0003800200 */
.L_x_5413:
        /* <DEDUP_REMOVED lines=40> */
[----:B------:R-:W-:Y:S01]  /*21f40*/  MOV R108, R76 ;  /* 0x0000004c006c7202 */ /* 0x000fe20000000f00 */
[----:B------:R-:W-:Y:S01]  /*21f50*/  IMAD.MOV.U32 R76, RZ, RZ, RZ ;  /* 0x000000ffff4c7224 */ /* 0x000fe200078e00ff */
[----:B------:R-:W-:-:S07]  /*21f60*/  LOP3.LUT R90, R113, R90, R77, 0x96, !PT ;  /* 0x0000005a715a7212 */ /* 0x000fce00078e964d */
.L_x_5411:
[----:B------:R-:W-:Y:S05]  /*21f70*/  BSYNC.RECONVERGENT B0 ;  /* 0x0000000000007941 */ /* 0x000fea0003800200 */
.L_x_5410:
[----:B------:R-:W-:Y:S01]  /*21f80*/  I2FP.F32.U32 R60, R60 ;  /* 0x0000003c003c7245 */ /* 0x000fe20000201000 */
[----:B------:R-:W-:Y:S01]  /*21f90*/  HADD2.F32 R77, -RZ, R61.H0_H0 ;  /* 0x2000003dff4d7230 */ /* 0x000fe20000004100 */
[----:B------:R-:W-:Y:S01]  /*21fa0*/  ISETP.NE.AND P3, PT, R76, 0x1, PT ;  /* 0x000000014c00780c */ /* 0x000fe20003f65270 */
[----:B------:R-:W-:Y:S01]  /*21fb0*/  BSSY.RECONVERGENT B0, `(.L_x_5415) ;  /* 0x000004c000007945 */ /* 0x000fe20003800200 */
[----:B------:R-:W-:Y:S01]  /*21fc0*/  LOP3.LUT R80, R80, 0xfffffffb, RZ, 0xc0, !PT ;  /* 0xfffffffb50507812 */ /* 0x000fe200078ec0ff */
[----:B------:R-:W-:Y:S01]  /*21fd0*/  FFMA.FTZ R60, R60, R93, 1.1641532182693481445e-10 ;  /* 0x2f0000003c3c7423 */ /* 0x000fe2000001005d */
[----:B------:R-:W-:-:S04]  /*21fe0*/  HFMA2 R84, -RZ, RZ, 0, 1.1920928955078125e-07 ;  /* 0x00000002ff547431 */ /* 0x000fc800000001ff */
        /* <DEDUP_REMOVED lines=15> */
.L_x_5417:
        /* <DEDUP_REMOVED lines=13> */
.L_x_5419:
[----:B------:R-:W-:Y:S05]  /*221b0*/  BSYNC.RECONVERGENT B1 ;  /* 0x0000000000017941 */ /* 0x000fea0003800200 */
.L_x_5418:
        /* <DEDUP_REMOVED lines=43> */
.L_x_5416:
[----:B------:R-:W-:Y:S05]  /*22470*/  BSYNC.RECONVERGENT B0 ;  /* 0x0000000000007941 */ /* 0x000fea0003800200 */
.L_x_5415:
        /* <DEDUP_REMOVED lines=8> */
[----:B------:R-:W-:Y:S02]  /*22500*/  MOV R76, 0x2 ;  /* 0x00000002004c7802 */ /* 0x000fe40000000f00 */
        /* <DEDUP_REMOVED lines=16> */
.L_x_5422:
        /* <DEDUP_REMOVED lines=13> */
.L_x_5424:
[----:B------:R-:W-:Y:S05]  /*226e0*/  BSYNC.RECONVERGENT B1 ;  /* 0x0000000000017941 */ /* 0x000fea0003800200 */
.L_x_5423:
        /* <DEDUP_REMOVED lines=43> */
.L_x_5421:
[----:B------:R-:W-:Y:S05]  /*229a0*/  BSYNC.RECONVERGENT B0 ;  /* 0x0000000000007941 */ /* 0x000fea0003800200 */
.L_x_5420:
        /* <DEDUP_REMOVED lines=9> */
[----:B------:R-:W-:Y:S02]  /*22a40*/  FSEL R106, R61, RZ, !P3 ;  /* 0x000000ff3d6a7208 */ /* 0x000fe40005800000 */
[----:B------:R-:W-:Y:S02]  /*22a50*/  PLOP3.LUT P3, PT, P3, PT, PT, 0x8, 0x80 ;  /* 0x000000000080781c */ /* 0x000fe40001f6e170 */
[----:B------:R-:W-:-:S11]  /*22a60*/  MOV R61, R0 ;  /* 0x00000000003d7202 */ /* 0x000fd60000000f00 */
        /* <DEDUP_REMOVED lines=10> */
.L_x_5427:
        /* <DEDUP_REMOVED lines=13> */
.L_x_5429:
[----:B------:R-:W-:Y:S05]  /*22be0*/  BSYNC.RECONVERGENT B1 ;  /* 0x0000000000017941 */ /* 0x000fea0003800200 */
.L_x_5428:
        /* <DEDUP_REMOVED lines=43> */
.L_x_5426:
[----:B------:R-:W-:Y:S05]  /*22ea0*/  BSYNC.RECONVERGENT B0 ;  /* 0x0000000000007941 */ /* 0x000fea0003800200 */
.L_x_5425:
        /* <DEDUP_REMOVED lines=25> */
.L_x_5432:
        /* <DEDUP_REMOVED lines=13> */
.L_x_5434:
[----:B------:R-:W-:Y:S05]  /*23110*/  BSYNC.RECONVERGENT B1 ;  /* 0x0000000000017941 */ /* 0x000fea0003800200 */
.L_x_5433:
        /* <DEDUP_REMOVED lines=43> */
.L_x_5431:
[----:B------:R-:W-:Y:S05]  /*233d0*/  BSYNC.RECONVERGENT B0 ;  /* 0x0000000000007941 */ /* 0x000fea0003800200 */
.L_x_5430:
        /* <DEDUP_REMOVED lines=20> */
.L_x_5437:
        /* <DEDUP_REMOVED lines=13> */
.L_x_5439:
[----:B------:R-:W-:Y:S05]  /*235f0*/  BSYNC.RECONVERGENT B1 ;  /* 0x0000000000017941 */ /* 0x000fea0003800200 */
.L_x_5438:
        /* <DEDUP_REMOVED lines=40> */
[----:B------:R-:W-:Y:S01]  /*23880*/  MOV R76, R108 ;  /* 0x0000006c004c7202 */ /* 0x000fe20000000f00 */
[----:B------:R-:W-:Y:S01]  /*23890*/  IMAD.MOV.U32 R108, RZ, RZ, R60 ;  /* 0x000000ffff6c7224 */ /* 0x000fe200078e003c */
[----:B------:R-:W-:-:S07]  /*238a0*/  LOP3.LUT R90, R113, R90, R61, 0x96, !PT ;  /* 0x0000005a715a7212 */ /* 0x000fce00078e963d */
.L_x_5436:
[----:B------:R-:W-:Y:S05]  /*238b0*/  BSYNC.RECONVERGENT B0 ;  /* 0x0000000000007941 */ /* 0x000fea0003800200 */
.L_x_5435:
        /* <DEDUP_REMOVED lines=26> */
.L_x_5442:
        /* <DEDUP_REMOVED lines=13> */
.L_x_5444:
[----:B------:R-:W-:Y:S05]  /*23b30*/  BSYNC.RECONVERGENT B1 ;  /* 0x0000000000017941 */ /* 0x000fea0003800200 */
.L_x_5443:
        /* <DEDUP_REMOVED lines=40> */
[----:B------:R-:W-:Y:S02]  /*23dc0*/  LOP3.LUT R90, R113, R90, R61, 0x96, !PT ;  /* 0x0000005a715a7212 */ /* 0x000fe400078e963d */
[----:B------:R-:W-:Y:S01]  /*23dd0*/  MOV R61, R108 ;  /* 0x0000006c003d7202 */ /* 0x000fe20000000f00 */
[----:B------:R-:W-:-:S07]  /*23de0*/  IMAD.MOV.U32 R108, RZ, RZ, R60 ;  /* 0x000000ffff6c7224 */ /* 0x000fce00078e003c */
.L_x_5441:
[----:B------:R-:W-:Y:S05]  /*23df0*/  BSYNC.RECONVERGENT B0 ;  /* 0x0000000000007941 */ /* 0x000fea0003800200 */
.L_x_5440:
        /* <DEDUP_REMOVED lines=20> */
.L_x_5447:
        /* <DEDUP_REMOVED lines=13> */
.L_x_5449:
[----:B------:R-:W-:Y:S05]  /*24010*/  BSYNC.RECONVERGENT B1 ;  /* 0x0000000000017941 */ /* 0x000fea0003800200 */
.L_x_5448:
        /* <DEDUP_REMOVED lines=39> */
[----:B------:R-:W-:Y:S01]  /*24290*/  IMAD.MOV.U32 R76, RZ, RZ, R108 ;  /* 0x000000ffff4c7224 */ /* 0x000fe200078e006c */
[----:B------:R-:W-:Y:S01]  /*242a0*/  LOP3.LUT R90, R113, R90, R61, 0x96, !PT ;  /* 0x0000005a715a7212 */ /* 0x000fe200078e963d */
[----:B------:R-:W-:Y:S01]  /*242b0*/  IMAD.MOV.U32 R89, RZ, RZ, RZ ;  /* 0x000000ffff597224 */ /* 0x000fe200078e00ff */
[----:B------:R-:W-:-:S07]  /*242c0*/  MOV R108, R60 ;  /* 0x0000003c006c7202 */ /* 0x000fce0000000f00 */
.L_x_5446:
[----:B------:R-:W-:Y:S05]  /*242d0*/  BSYNC.RECONVERGENT B0 ;  /* 0x0000000000007941 */ /* 0x000fea0003800200 */
.L_x_5445:
        /* <DEDUP_REMOVED lines=25> */
.L_x_5452:
        /* <DEDUP_REMOVED lines=13> */
.L_x_5454:
[----:B------:R-:W-:Y:S05]  /*24540*/  BSYNC.RECONVERGENT B1 ;  /* 0x0000000000017941 */ /* 0x000fea0003800200 */
.L_x_5453:
        /* <DEDUP_REMOVED lines=43> */
.L_x_5451:
[----:B------:R-:W-:Y:S05]  /*24800*/  BSYNC.RECONVERGENT B0 ;  /* 0x0000000000007941 */ /* 0x000fea0003800200 */
.L_x_5450:
        /* <DEDUP_REMOVED lines=20> */
.L_x_5457:
        /* <DEDUP_REMOVED lines=13> */
.L_x_5459:
[----:B------:R-:W-:Y:S05]  /*24a20*/  BSYNC.RECONVERGENT B1 ;  /* 0x0000000000017941 */ /* 0x000fea0003800200 */
.L_x_5458:
        /* <DEDUP_REMOVED lines=40> */
[----:B------:R-:W-:Y:S01]  /*24cb0*/  MOV R76, R108 ;  /* 0x0000006c004c7202 */ /* 0x000fe20000000f00 */
[----:B------:R-:W-:Y:S01]  /*24cc0*/  IMAD.MOV.U32 R108, RZ, RZ, R60 ;  /* 0x000000ffff6c7224 */ /* 0x000fe200078e003c */
[----:B------:R-:W-:-:S07]  /*24cd0*/  LOP3.LUT R90, R113, R90, R61, 0x96, !PT ;  /* 0x0000005a715a7212 */ /* 0x000fce00078e963d */
.L_x_5456:
[----:B------:R-:W-:Y:S05]  /*24ce0*/  BSYNC.RECONVERGENT B0 ;  /* 0x0000000000007941 */ /* 0x000fea0003800200 */
.L_x_5455:
        /* <DEDUP_REMOVED lines=12> */
[----:B------:R-:W-:-:S03]  /*24db0*/  MOV R76, 0x2 ;  /* 0x00000002004c7802 */ /* 0x000fc60000000f00 */
        /* <DEDUP_REMOVED lines=13> */
.L_x_5462:
        /* <DEDUP_REMOVED lines=13> */
.L_x_5464:
[----:B------:R-:W-:Y:S05]  /*24f60*/  BSYNC.RECONVERGENT B1 ;  /* 0x0000000000017941 */ /* 0x000fea0003800200 */
.L_x_5463:
        /* <DEDUP_REMOVED lines=43> */
.L_x_5461:
[----:B------:R-:W-:Y:S05]  /*25220*/  BSYNC.RECONVERGENT B0 ;  /* 0x0000000000007941 */ /* 0x000fea0003800200 */
.L_x_5460:
        /* <DEDUP_REMOVED lines=20> */
.L_x_5467:
        /* <DEDUP_REMOVED lines=15> */
.L_x_5469:
[----:B------:R-:W-:Y:S05]  /*25460*/  BSYNC.RECONVERGENT B1 ;  /* 0x0000000000017941 */ /* 0x000fea0003800200 */
.L_x_5468:
        /* <DEDUP_REMOVED lines=43> */
.L_x_5466:
[----:B------:R-:W-:Y:S05]  /*25720*/  BSYNC.RECONVERGENT B0 ;  /* 0x0000000000007941 */ /* 0x000fea0003800200 */
.L_x_5465:
        /* <DEDUP_REMOVED lines=12> */
[----:B------:R-:W-:Y:S01]  /*257f0*/  @P1 FADD.FTZ R79, R76, R63 ;  /* 0x0000003f4c4f1221 */ /* 0x000fe20000010000 */
[----:B------:R-:W-:-:S04]  /*25800*/  @!P1 MOV R79, R63 ;  /* 0x0000003f004f9202 */ /* 0x000fc80000000f00 */
[----:B------:R-:W-:-:S04]  /*25810*/  F2FP.F16.F32.PACK_AB R63, RZ, R79 ;  /* 0x0000004fff3f723e */ /* 0x000fc800000000ff */
[----:B------:R-:W-:Y:S01]  /*25820*/  PRMT R63, R149, 0x5410, R63 ;  /* 0x00005410953f7816 */ /* 0x000fe2000000003f */
[----:B------:R-:W-:Y:S06]  /*25830*/  BRA `(.L_x_5470) ;  /* 0x00000028005c7947 */ /* 0x000fec0003800000 */
.L_x_5389:
        /* <DEDUP_REMOVED lines=16> */
.L_x_5473:
        /* <DEDUP_REMOVED lines=13> */
.L_x_5475:
[----:B------:R-:W-:Y:S05]  /*25a10*/  BSYNC.RECONVERGENT B1 ;  /* 0x0000000000017941 */ /* 0x000fea0003800200 */
.L_x_5474:
        /* <DEDUP_REMOVED lines=43> */
.L_x_5472:
[----:B------:R-:W-:Y:S05]  /*25cd0*/  BSYNC.RECONVERGENT B0 ;  /* 0x0000000000007941 */ /* 0x000fea0003800200 */
.L_x_5471:
        /* <DEDUP_REMOVED lines=25> */
.L_x_5478:
        /* <DEDUP_REMOVED lines=13> */
.L_x_5480:
[----:B------:R-:W-:Y:S05]  /*25f40*/  BSYNC.RECONVERGENT B1 ;  /* 0x0000000000017941 */ /* 0x000fea0003800200 */
.L_x_5479:
        /* <DEDUP_REMOVED lines=43> */
.L_x_5477:
[----:B------:R-:W-:Y:S05]  /*26200*/  BSYNC.RECONVERGENT B0 ;  /* 0x0000000000007941 */ /* 0x000fea0003800200 */
.L_x_5476:
        /* <DEDUP_REMOVED lines=25> */
.L_x_5483:
        /* <DEDUP_REMOVED lines=13> */
.L_x_5485:
[----:B------:R-:W-:Y:S05]  /*26470*/  BSYNC.RECONVERGENT B1 ;  /* 0x0000000000017941 */ /* 0x000fea0003800200 */
.L_x_5484:
        /* <DEDUP_REMOVED lines=43> */
.L_x_5482:
[----:B------:R-:W-:Y:S05]  /*26730*/  BSYNC.RECONVERGENT B0 ;  /* 0x0000000000007941 */ /* 0x000fea0003800200 */
.L_x_5481:
        /* <DEDUP_REMOVED lines=25> */
.L_x_5488:
        /* <DEDUP_REMOVED lines=13> */
.L_x_5490:
[----:B------:R-:W-:Y:S05]  /*269a0*/  BSYNC.RECONVERGENT B1 ;  /* 0x0000000000017941 */ /* 0x000fea0003800200 */
.L_x_5489:
        /* <DEDUP_REMOVED lines=43> */
.L_x_5487:
[----:B------:R-:W-:Y:S05]  /*26c60*/  BSYNC.RECONVERGENT B0 ;  /* 0x0000000000007941 */ /* 0x000fea0003800200 */
.L_x_5486:
        /* <DEDUP_REMOVED lines=25> */
.L_x_5493:
        /* <DEDUP_REMOVED lines=13> */
.L_x_5495:
[----:B------:R-:W-:Y:S05]  /*26ed0*/  BSYNC.RECONVERGENT B1 ;  /* 0x0000000000017941 */ /* 0x000fea0003800200 */
.L_x_5494:
        /* <DEDUP_REMOVED lines=43> */
.L_x_5492:
[----:B------:R-:W-:Y:S05]  /*27190*/  BSYNC.RECONVERGENT B0 ;  /* 0x0000000000007941 */ /* 0x000fea0003800200 */
.L_x_5491:
        /* <DEDUP_REMOVED lines=23> */
.L_x_5498:
        /* <DEDUP_REMOVED lines=13> */
.L_x_5500:
[----:B------:R-:W-:Y:S05]  /*273e0*/  BSYNC.RECONVERGENT B1 ;  /* 0x0000000000017941 */ /* 0x000fea0003800200 */
.L_x_5499:
        /* <DEDUP_REMOVED lines=43> */
.L_x_5497:
[----:B------:R-:W-:Y:S05]  /*276a0*/  BSYNC.RECONVERGENT B0 ;  /* 0x0000000000007941 */ /* 0x000fea0003800200 */
.L_x_5496:
        /* <DEDUP_REMOVED lines=23> */
.L_x_5503:
        /* <DEDUP_REMOVED lines=13> */
.L_x_5505:
[----:B------:R-:W-:Y:S05]  /*278f0*/  BSYNC.RECONVERGENT B1 ;  /* 0x0000000000017941 */ /* 0x000fea0003800200 */
.L_x_5504:
        /* <DEDUP_REMOVED lines=43> */
.L_x_5502:
[----:B------:R-:W-:Y:S05]  /*27bb0*/  BSYNC.RECONVERGENT B0 ;  /* 0x0000000000007941 */ /* 0x000fea0003800200 */
.L_x_5501:
        /* <DEDUP_REMOVED lines=23> */
.L_x_5508:
        /* <DEDUP_REMOVED lines=13> */
.L_x_5510:
[----:B------:R-:W-:Y:S05]  /*27e00*/  BSYNC.RECONVERGENT B1 ;  /* 0x0000000000017941 */ /* 0x000fea0003800200 */
.L_x_5509:
        /* <DEDUP_REMOVED lines=43> */
.L_x_5507:
[----:B------:R-:W-:Y:S05]  /*280c0*/  BSYNC.RECONVERGENT B0 ;  /* 0x0000000000007941 */ /* 0x000fea0003800200 */
.L_x_5506:
        /* <DEDUP_REMOVED lines=13> */
[----:B------:R-:W-:-:S07]  /*281a0*/  PRMT R63, R149, 0x5410, R63 ;  /* 0x00005410953f7816 */ /* 0x000fce000000003f */
.L_x_5470:
        /* <DEDUP_REMOVED lines=21> */
[----:B------:R-:W-:Y:S01]  /*28300*/  FADD.FTZ R93, R93, R74 ;  /* 0x0000004a5d5d7221 */ /* 0x000fe20000010000 */
[----:B------:R-:W-:-:S03]  /*28310*/  LOP3.LUT R77, R96, R77, RZ, 0xfc, !PT ;  /* 0x0000004d604d7212 */ /* 0x000fc600078efcff */
        /* <DEDUP_REMOVED lines=28> */
[----:B0-----:R-:W-:-:S03]  /*284e0*/  LOP3.LUT P1, RZ, R97, 0x1f, RZ, 0xc0, !PT ;  /* 0x0000001f61ff7812 */ /* 0x001fc6000782c0ff */
[----:B------:R-:W-:-:S04]  /*284f0*/  FADD.FTZ R93, R93, R140 ;  /* 0x0000008c5d5d7221 */ /* 0x000fc80000010000 */
[----:B------:R-:W-:-:S04]  /*28500*/  FADD.FTZ R76, R93, R142 ;  /* 0x0000008e5d4c7221 */ /* 0x000fc80000010000 */
[----:B------:R-:W-:Y:S01]  /*28510*/  FADD.FTZ R93, R76, R141 ;  /* 0x0000008d4c5d7221 */ /* 0x000fe20000010000 */
[----:B------:R-:W-:-:S03]  /*28520*/  LOP3.LUT R76, R92, R95, RZ, 0xfc, !PT ;  /* 0x0000005f5c4c7212 */ /* 0x000fc600078efcff */
[----:B------:R-:W-:Y:S02]  /*28530*/  FADD.FTZ R92, R93, R144 ;  /* 0x000000905d5c7221 */ /* 0x000fe40000010000 */
[----:B------:R1:W-:Y:S02]  /*28540*/  STG.E.64 desc[UR6][R72.64], R76 ;  /* 0x0000004c48007986 */ /* 0x0003e4000c101b06 */
[----:B------:R-:W-:-:S04]  /*28550*/  FADD.FTZ R92, R92, R143 ;  /* 0x0000008f5c5c7221 */ /* 0x000fc80000010000 */
[----:B------:R-:W-:-:S04]  /*28560*/  FADD.FTZ R93, R92, R147 ;  /* 0x000000935c5d7221 */ /* 0x000fc80000010000 */
[----:B------:R-:W-:Y:S01]  /*28570*/  FADD.FTZ R92, R93, R148 ;  /* 0x000000945d5c7221 */ /* 0x000fe20000010000 */
        /* <DEDUP_REMOVED lines=21> */
.L_x_5511:
[----:B------:R-:W-:Y:S01]  /*286d0*/  UMOV UR13, 0xffffffff ;  /* 0xffffffff000d7882 */ /* 0x000fe20000000000 */
[----:B------:R-:W-:Y:S02]  /*286e0*/  FADD.FTZ R92, R92, R79 ;  /* 0x0000004f5c5c7221 */ /* 0x000fe40000010000 */
[----:B------:R-:W-:Y:S05]  /*286f0*/  BRA.DIV UR13, `(.L_x_5512) ;  /* 0x000000160d7c7947 */ /* 0x000fea000b800000 */
[----:B01----:R-:W0:Y:S02]  /*28700*/  SHFL.BFLY PT, R61, R92, 0x1, 0x1f ;  /* 0x0c201f005c3d7f89 */ /* 0x003e2400000e0000 */
        /* <DEDUP_REMOVED lines=100> */
.L_x_5525:
[C---:B------:R-:W-:Y:S01]  /*28d50*/  FMUL.FTZ R60, R71.reuse, R71 ;  /* 0x00000047473c7220 */ /* 0x040fe20000410000 */
[----:B------:R-:W-:Y:S01]  /*28d60*/  ISETP.NE.AND P2, PT, RZ, UR5, PT ;  /* 0x00000005ff007c0c */ /* 0x000fe2000bf45270 */
[----:B01----:R-:W-:Y:S01]  /*28d70*/  FADD.FTZ R70, R70, R77 ;  /* 0x0000004d46467221 */ /* 0x003fe20000010000 */
[----:B------:R-:W-:Y:S02]  /*28d80*/  HADD2.F32 R162, -RZ, R48.H0_H0 ;  /* 0x20000030ffa27230 */ /* 0x000fe40000004100 */
[----:B------:R-:W-:Y:S01]  /*28d90*/  FSEL R63, R60, RZ, P2 ;  /* 0x000000ff3c3f7208 */ /* 0x000fe20001000000 */
[----:B------:R-:W-:Y:S01]  /*28da0*/  FFMA.FTZ R60, R70, R61, UR10 ;  /* 0x0000000a463c7e23 */ /* 0x000fe2000801003d */
[----:B------:R-:W-:Y:S01]  /*28db0*/  FSEL R61, R71, RZ, !P2 ;  /* 0x000000ff473d7208 */ /* 0x000fe20005000000 */
[--C-:B------:R-:W-:Y:S02]  /*28dc0*/  HADD2.F32 R70, -RZ, R5.reuse.H0_H0 ;  /* 0x20000005ff467230 */ /* 0x100fe40000004100 */
[----:B------:R-:W-:Y:S01]  /*28dd0*/  FADD.FTZ R63, R60, R63 ;  /* 0x0000003f3c3f7221 */ /* 0x000fe20000010000 */
[----:B------:R-:W-:-:S02]  /*28de0*/  HADD2.F32 R73, -RZ, R5.H1_H1 ;  /* 0x30000005ff497230 */ /* 0x000fc40000004100 */
[C---:B------:R-:W-:Y:S01]  /*28df0*/  FADD.FTZ R94, -R61.reuse, R65 ;  /* 0x000000413d5e7221 */ /* 0x040fe20000010100 */
[C---:B------:R-:W-:Y:S01]  /*28e00*/  FADD.FTZ R102, -R61.reuse, R66 ;  /* 0x000000423d667221 */ /* 0x040fe20000010100 */
[----:B------:R-:W0:Y:S01]  /*28e10*/  MUFU.RSQ R65, R63 ;  /* 0x0000003f00417308 */ /* 0x000e220000001400 */
        /* <DEDUP_REMOVED lines=16> */
[----:B0-----:R-:W-:Y:S01]  /*28f20*/  FMUL.FTZ R63, R65, R94 ;  /* 0x0000005e413f7220 */ /* 0x001fe20000410000 */
        /* <DEDUP_REMOVED lines=23> */
[----:B------:R-:W-:-:S02]  /*290a0*/  HADD2.F32 R74, -RZ, R6.H0_H0 ;  /* 0x20000006ff4a7230 */ /* 0x000fc40000004100 */
[C---:B------:R-:W-:Y:S01]  /*290b0*/  FMUL.FTZ R75, R65.reuse, R102 ;  /* 0x00000066414b7220 */ /* 0x040fe20000410000 */
[--C-:B------:R-:W-:Y:S02]  /*290c0*/  HADD2.F32 R112, -RZ, R49.reuse.H0_H0 ;  /* 0x20000031ff707230 */ /* 0x100fe40000004100 */
[C---:B------:R-:W-:Y:S01]  /*290d0*/  FMUL.FTZ R72, R65.reuse, R72 ;  /* 0x0000004841487220 */ /* 0x040fe20000410000 */
[----:B------:R-:W-:Y:S02]  /*290e0*/  HADD2.F32 R61, -RZ, R48.H1_H1 ;  /* 0x30000030ff3d7230 */ /* 0x000fe40000004100 */
[----:B------:R-:W-:Y:S01]  /*290f0*/  FMUL.FTZ R150, R65, R150 ;  /* 0x0000009641967220 */ /* 0x000fe20000410000 */
[----:B------:R-:W-:Y:S02]  /*29100*/  HADD2.F32 R63, -RZ, R6.H1_H1 ;  /* 0x30000006ff3f7230 */ /* 0x000fe40000004100 */
[----:B------:R-:W-:Y:S01]  /*29110*/  FFMA.FTZ R75, R75, R74, R112 ;  /* 0x0000004a4b4b7223 */ /* 0x000fe20000010070 */
[----:B------:R-:W-:-:S02]  /*29120*/  HADD2.F32 R67, -RZ, R49.H1_H1 ;  /* 0x30000031ff437230 */ /* 0x000fc40000004100 */
[----:B------:R-:W-:Y:S01]  /*29130*/  FFMA.FTZ R73, R72, R73, R61 ;  /* 0x0000004948497223 */ /* 0x000fe2000001003d */
[----:B------:R-:W-:Y:S02]  /*29140*/  HADD2.F32 R61, -RZ, R7.H1_H1 ;  /* 0x30000007ff3d7230 */ /* 0x000fe40000004100 */
[C---:B------:R-:W-:Y:S01]  /*29150*/  FMUL.FTZ R60, R65.reuse, R60 ;  /* 0x0000003c413c7220 */ /* 0x040fe20000410000 */
[----:B------:R-:W-:Y:S02]  /*29160*/  HADD2.F32 R69, -RZ, R51.H0_H0 ;  /* 0x20000033ff457230 */ /* 0x000fe40000004100 */
[----:B------:R-:W-:Y:S01]  /*29170*/  FFMA.FTZ R74, R150, R63, R67 ;  /* 0x0000003f964a7223 */ /* 0x000fe20000010043 */
[----:B------:R-:W-:Y:S02]  /*29180*/  HADD2.F32 R63, -RZ, R50.H1_H1 ;  /* 0x30000032ff3f7230 */ /* 0x000fe40000004100 */
[----:B------:R-:W-:Y:S01]  /*29190*/  FMUL.FTZ R104, R65, R104 ;  /* 0x0000006841687220 */ /* 0x000fe20000410000 */
[----:B------:R-:W-:-:S02]  /*291a0*/  HADD2.F32 R67, -RZ, R8.H0_H0 ;  /* 0x20000008ff437230 */ /* 0x000fc40000004100 */
[C---:B------:R-:W-:Y:S01]  /*291b0*/  FMUL.FTZ R109, R65.reuse, R146 ;  /* 0x00000092416d7220 */ /* 0x040fe20000410000 */
[----:B------:R-:W-:Y:S02]  /*291c0*/  HADD2.F32 R72, -RZ, R8.H1_H1 ;  /* 0x30000008ff487230 */ /* 0x000fe40000004100 */
[----:B------:R-:W-:Y:S01]  /*291d0*/  FMUL.FTZ R156, R65, R156 ;  /* 0x0000009c419c7220 */ /* 0x000fe20000410000 */
[----:B------:R-:W-:Y:S02]  /*291e0*/  HADD2.F32 R150, -RZ, R51.H1_H1 ;  /* 0x30000033ff967230 */ /* 0x000fe40000004100 */
[----:B------:R-:W-:Y:S01]  /*291f0*/  FFMA.FTZ R102, R60, R61, R63 ;  /* 0x0000003d3c667223 */ /* 0x000fe2000001003f */
[----:B------:R-:W-:Y:S02]  /*29200*/  HADD2.F32 R79, -RZ, R12.H0_H0 ;  /* 0x2000000cff4f7230 */ /* 0x000fe40000004100 */
[----:B------:R-:W-:Y:S01]  /*29210*/  FFMA.FTZ R112, R104, R67, R69 ;  /* 0x0000004368707223 */ /* 0x000fe20000010045 */
[----:B------:R-:W-:-:S02]  /*29220*/  HADD2.F32 R93, -RZ, R44.H0_H0 ;  /* 0x2000002cff5d7230 */ /* 0x000fc40000004100 */
[----:B------:R-:W-:Y:S01]  /*29230*/  FFMA.FTZ R109, R109, R72, R150 ;  /* 0x000000486d6d7223 */ /* 0x000fe20000010096 */
[----:B------:R-:W-:Y:S02]  /*29240*/  HADD2.F32 R103, -RZ, R13.H0_H0 ;  /* 0x2000000dff677230 */ /* 0x000fe40000004100 */
[C---:B------:R-:W-:Y:S01]  /*29250*/  FMUL.FTZ R76, R65.reuse, R76 ;  /* 0x0000004c414c7220 */ /* 0x040fe20000410000 */
[----:B------:R-:W-:Y:S02]  /*29260*/  HADD2.F32 R61, -RZ, R45.H0_H0 ;  /* 0x2000002dff3d7230 */ /* 0x000fe40000004100 */
[----:B------:R-:W-:Y:S01]  /*29270*/  FFMA.FTZ R72, R156, R79, R93 ;  /* 0x0000004f9c487223 */ /* 0x000fe2000001005d */
[----:B------:R-:W-:Y:S02]  /*29280*/  HADD2.F32 R63, -RZ, R13.H1_H1 ;  /* 0x3000000dff3f7230 */ /* 0x000fe40000004100 */
[----:B------:R-:W-:Y:S01]  /*29290*/  FMUL.FTZ R78, R65, R78 ;  /* 0x0000004e414e7220 */ /* 0x000fe20000410000 */
[----:B------:R-:W-:-:S02]  /*292a0*/  HADD2.F32 R67, -RZ, R45.H1_H1 ;  /* 0x3000002dff437230 */ /* 0x000fc40000004100 */
[C---:B------:R-:W-:Y:S01]  /*292b0*/  FMUL.FTZ R79, R65.reuse, R114 ;  /* 0x00000072414f7220 */ /* 0x040fe20000410000 */
[----:B------:R-:W-:Y:S02]  /*292c0*/  HADD2.F32 R60, -RZ, R12.H1_H1 ;  /* 0x3000000cff3c7230 */ /* 0x000fe40000004100 */
[----:B------:R-:W-:Y:S01]  /*292d0*/  FFMA.FTZ R103, R76, R103, R61 ;  /* 0x000000674c677223 */ /* 0x000fe2000001003d */
[----:B------:R-:W-:Y:S02]  /*292e0*/  HADD2.F32 R104, -RZ, R44.H1_H1 ;  /* 0x3000002cff687230 */ /* 0x000fe40000004100 */
[----:B------:R-:W-:Y:S01]  /*292f0*/  FFMA.FTZ R78, R78, R63, R67 ;  /* 0x0000003f4e4e7223 */ /* 0x000fe20000010043 */
[----:B------:R-:W-:Y:S02]  /*29300*/  HADD2.F32 R61, -RZ, R14.H1_H1 ;  /* 0x3000000eff3d7230 */ /* 0x000fe40000004100 */
[----:B------:R-:W-:Y:S01]  /*29310*/  FMUL.FTZ R117, R65, R118 ;  /* 0x0000007641757220 */ /* 0x000fe20000410000 */
[----:B------:R-:W-:-:S02]  /*29320*/  HADD2.F32 R63, -RZ, R46.H1_H1 ;  /* 0x3000002eff3f7230 */ /* 0x000fc40000004100 */
[----:B------:R-:W-:Y:S01]  /*29330*/  FFMA.FTZ R79, R79, R60, R104 ;  /* 0x0000003c4f4f7223 */ /* 0x000fe20000010068 */
[----:B------:R-:W-:Y:S02]  /*29340*/  HADD2.F32 R67, -RZ, R15.H1_H1 ;  /* 0x3000000fff437230 */ /* 0x000fe40000004100 */
[C---:B------:R-:W-:Y:S01]  /*29350*/  FMUL.FTZ R62, R65.reuse, R62 ;  /* 0x0000003e413e7220 */ /* 0x040fe20000410000 */
[----:B------:R-:W-:Y:S02]  /*29360*/  HADD2.F32 R69, -RZ, R47.H1_H1 ;  /* 0x3000002fff457230 */ /* 0x000fe40000004100 */
[----:B------:R-:W-:Y:S01]  /*29370*/  FMUL.FTZ R118, R65, R120 ;  /* 0x0000007841767220 */ /* 0x000fe20000410000 */
[----:B------:R-:W-:Y:S02]  /*29380*/  HADD2.F32 R60, -RZ, R15.H0_H0 ;  /* 0x2000000fff3c7230 */ /* 0x000fe40000004100 */
[----:B------:R-:W-:Y:S01]  /*29390*/  FFMA.FTZ R114, R62, R61, R63 ;  /* 0x0000003d3e727223 */ /* 0x000fe2000001003f */
[----:B------:R-:W-:-:S02]  /*293a0*/  HADD2.F32 R76, -RZ, R47.H0_H0 ;  /* 0x2000002fff4c7230 */ /* 0x000fc40000004100 */
[----:B------:R-:W-:Y:S01]  /*293b0*/  FFMA.FTZ R118, R118, R67, R69 ;  /* 0x0000004376767223 */ /* 0x000fe20000010045 */
[--C-:B------:R-:W-:Y:S02]  /*293c0*/  HADD2.F32 R111, -RZ, R18.reuse.H0_H0 ;  /* 0x20000012ff6f7230 */ /* 0x100fe40000004100 */
[----:B------:R-:W-:Y:S01]  /*293d0*/  FMUL.FTZ R100, R65, R100 ;  /* 0x0000006441647220 */ /* 0x000fe20000410000 */
[--C-:B------:R-:W-:Y:S02]  /*293e0*/  HADD2.F32 R61, -RZ, R41.reuse.H0_H0 ;  /* 0x20000029ff3d7230 */ /* 0x100fe40000004100 */
[----:B------:R-:W-:Y:S01]  /*293f0*/  FFMA.FTZ R117, R117, R60, R76 ;  /* 0x0000003c75757223 */ /* 0x000fe2000001004c */
        /* <DEDUP_REMOVED lines=12> */
[----:B------:R-:W-:Y:S02]  /*294c0*/  HADD2.F32 R61, -RZ, R19.H1_H1 ;  /* 0x30000013ff3d7230 */ /* 0x000fe40000004100 */
[----:B------:R-:W-:Y:S01]  /*294d0*/  FMUL.FTZ R128, R65, R128 ;  /* 0x0000008041807220 */ /* 0x000fe20000410000 */
[----:B------:R-:W-:Y:S02]  /*294e0*/  HADD2.F32 R63, -RZ, R42.H1_H1 ;  /* 0x3000002aff3f7230 */ /* 0x000fe40000004100 */
[----:B------:R-:W-:Y:S01]  /*294f0*/  FFMA.FTZ R113, R113, R104, R120 ;  /* 0x0000006871717223 */ /* 0x000fe20000010078 */
[----:B------:R-:W-:Y:S02]  /*29500*/  HADD2.F32 R67, -RZ, R20.H1_H1 ;  /* 0x30000014ff437230 */ /* 0x000fe40000004100 */
[----:B------:R-:W-:Y:S01]  /*29510*/  FMUL.FTZ R120, R65, R130 ;  /* 0x0000008241787220 */ /* 0x000fe20000410000 */
[----:B------:R-:W-:-:S02]  /*29520*/  HADD2.F32 R69, -RZ, R43.H1_H1 ;  /* 0x3000002bff457230 */ /* 0x000fc40000004100 */
[C---:B------:R-:W-:Y:S01]  /*29530*/  FMUL.FTZ R119, R65.reuse, R116 ;  /* 0x0000007441777220 */ /* 0x040fe20000410000 */
[----:B------:R-:W-:Y:S02]  /*29540*/  HADD2.F32 R60, -RZ, R20.H0_H0 ;  /* 0x20000014ff3c7230 */ /* 0x000fe40000004100 */
[----:B------:R-:W-:Y:S01]  /*29550*/  FFMA.FTZ R116, R128, R61, R63 ;  /* 0x0000003d80747223 */ /* 0x000fe2000001003f */
[----:B------:R-:W-:Y:S02]  /*29560*/  HADD2.F32 R62, -RZ, R43.H0_H0 ;  /* 0x2000002bff3e7230 */ /* 0x000fe40000004100 */
[----:B------:R-:W-:Y:S01]  /*29570*/  FFMA.FTZ R120, R120, R67, R69 ;  /* 0x0000004378787223 */ /* 0x000fe20000010045 */
[----:B------:R-:W-:Y:S02]  /*29580*/  HADD2.F32 R63, -RZ, R23.H0_H0 ;  /* 0x20000017ff3f7230 */ /* 0x000fe40000004100 */
[----:B------:R-:W-:Y:S01]  /*29590*/  FMUL.FTZ R132, R65, R132 ;  /* 0x0000008441847220 */ /* 0x000fe20000410000 */
[----:B------:R-:W-:-:S02]  /*295a0*/  HADD2.F32 R67, -RZ, R37.H0_H0 ;  /* 0x20000025ff437230 */ /* 0x000fc40000004100 */
[----:B------:R-:W-:Y:S01]  /*295b0*/  FFMA.FTZ R119, R119, R60, R62 ;  /* 0x0000003c77777223 */ /* 0x000fe2000001003e */
[----:B------:R-:W-:Y:S02]  /*295c0*/  HADD2.F32 R60, -RZ, R23.H1_H1 ;  /* 0x30000017ff3c7230 */ /* 0x000fe40000004100 */
[C---:B------:R-:W-:Y:S01]  /*295d0*/  FMUL.FTZ R125, R65.reuse, R122 ;  /* 0x0000007a417d7220 */ /* 0x040fe20000410000 */
[----:B------:R-:W-:Y:S02]  /*295e0*/  HADD2.F32 R62, -RZ, R37.H1_H1 ;  /* 0x30000025ff3e7230 */ /* 0x000fe40000004100 */
        /* <DEDUP_REMOVED lines=8> */
[C---:B------:R-:W-:Y:S01]  /*29670*/  FMUL.FTZ R128, R65.reuse, R136 ;  /* 0x0000008841807220 */ /* 0x040fe20000410000 */
[----:B------:R-:W-:Y:S02]  /*29680*/  HADD2.F32 R63, -RZ, R25.H0_H0 ;  /* 0x20000019ff3f7230 */ /* 0x000fe40000004100 */
[----:B------:R-:W-:Y:S01]  /*29690*/  FMUL.FTZ R131, R65, R138 ;  /* 0x0000008a41837220 */ /* 0x000fe20000410000 */
[----:B------:R-:W-:-:S02]  /*296a0*/  HADD2.F32 R67, -RZ, R39.H0_H0 ;  /* 0x20000027ff437230 */ /* 0x000fc40000004100 */
[----:B------:R-:W-:Y:S01]  /*296b0*/  FFMA.FTZ R76, R154, R93, R95 ;  /* 0x0000005d9a4c7223 */ /* 0x000fe2000001005f */
[----:B------:R-:W-:Y:S02]  /*296c0*/  HADD2.F32 R60, -RZ, R25.H1_H1 ;  /* 0x30000019ff3c7230 */ /* 0x000fe40000004100 */
[----:B------:R-:W-:Y:S01]  /*296d0*/  FFMA.FTZ R123, R66, R123, R61 ;  /* 0x0000007b427b7223 */ /* 0x000fe2000001003d */
[----:B------:R-:W-:Y:S02]  /*296e0*/  HADD2.F32 R62, -RZ, R39.H1_H1 ;  /* 0x30000027ff3e7230 */ /* 0x000fe40000004100 */
[----:B------:R-:W-:Y:S01]  /*296f0*/  FFMA.FTZ R128, R128, R63, R67 ;  /* 0x0000003f80807223 */ /* 0x000fe20000010043 */
[----:B------:R-:W-:Y:S01]  /*29700*/  HADD2.F32 R93, -RZ, R22.H0_H0 ;  /* 0x20000016ff5d7230 */ /* 0x000fe20000004100 */
[----:B------:R-:W0:Y:S01]  /*29710*/  @!P1 LDC.64 R66, c[0x0][0x3c0] ;  /* 0x0000f000ff429b82 */ /* 0x000e220000000a00 */
[----:B------:R-:W-:Y:S02]  /*29720*/  HADD2.F32 R95, -RZ, R36.H0_H0 ;  /* 0x20000024ff5f7230 */ /* 0x000fe40000004100 */
[----:B------:R-:W-:Y:S01]  /*29730*/  FFMA.FTZ R131, R131, R60, R62 ;  /* 0x0000003c83837223 */ /* 0x000fe2000001003e */
[----:B------:R-:W-:Y:S01]  /*29740*/  FMUL.FTZ R104, R65, R160 ;  /* 0x000000a041687220 */ /* 0x000fe20000410000 */
[----:B------:R-:W-:-:S02]  /*29750*/  HADD2.F32 R69, -RZ, R24.H0_H0 ;  /* 0x20000018ff457230 */ /* 0x000fc40000004100 */
[C---:B------:R-:W-:Y:S01]  /*29760*/  FMUL.FTZ R124, R65.reuse, R134 ;  /* 0x00000086417c7220 */ /* 0x040fe20000410000 */
[C---:B------:R-:W-:Y:S01]  /*29770*/  FMUL.FTZ R126, R65.reuse, R140 ;  /* 0x0000008c417e7220 */ /* 0x040fe20000410000 */
[----:B------:R-:W-:Y:S01]  /*29780*/  FFMA.FTZ R104, R104, R93, R95 ;  /* 0x0000005d68687223 */ /* 0x000fe2000001005f */
[----:B------:R-:W1:Y:S01]  /*29790*/  @!P1 LDC.64 R62, c[0x0][0x3c8] ;  /* 0x0000f200ff3e9b82 */ /* 0x000e620000000a00 */
[----:B------:R-:W-:Y:S02]  /*297a0*/  HADD2.F32 R93, -RZ, R38.H0_H0 ;  /* 0x20000026ff5d7230 */ /* 0x000fe40000004100 */
[C---:B------:R-:W-:Y:S01]  /*297b0*/  FMUL.FTZ R98, R65.reuse, R98 ;  /* 0x0000006241627220 */ /* 0x040fe20000410000 */
        /* <DEDUP_REMOVED lines=9> */
[----:B------:R-:W2:Y:S01]  /*29850*/  LDC.64 R60, c[0x0][0x428] ;  /* 0x00010a00ff3c7b82 */ /* 0x000ea20000000a00 */
[----:B------:R-:W-:Y:S02]  /*29860*/  HADD2.F32 R164, -RZ, R50.H0_H0 ;  /* 0x20000032ffa47230 */ /* 0x000fe40000004100 */
[----:B------:R-:W-:Y:S01]  /*29870*/  FFMA.FTZ R126, R126, R69, R93 ;  /* 0x000000457e7e7223 */ /* 0x000fe2000001005d */
[----:B------:R-:W-:-:S02]  /*29880*/  HADD2.F32 R69, -RZ, R27.H0_H0 ;  /* 0x2000001bff457230 */ /* 0x000fc40000004100 */
[----:B------:R-:W-:Y:S01]  /*29890*/  FMUL.FTZ R107, R65, R152 ;  /* 0x00000098416b7220 */ /* 0x000fe20000410000 */
[----:B------:R-:W-:Y:S02]  /*298a0*/  HADD2.F32 R93, -RZ, R33.H0_H0 ;  /* 0x20000021ff5d7230 */ /* 0x000fe40000004100 */
[----:B------:R-:W-:Y:S01]  /*298b0*/  FFMA.FTZ R77, R77, R162, R164 ;  /* 0x000000a24d4d7223 */ /* 0x000fe200000100a4 */
[----:B0-----:R-:W-:-:S04]  /*298c0*/  @!P1 IMAD.WIDE R66, R4, 0x4, R66 ;  /* 0x0000000404429825 */ /* 0x001fc800078e0242 */
[C---:B------:R-:W-:Y:S01]  /*298d0*/  FMUL.FTZ R133, R65.reuse, R142 ;  /* 0x0000008e41857220 */ /* 0x040fe20000410000 */
[C---:B------:R-:W-:Y:S01]  /*298e0*/  FMUL.FTZ R135, R65.reuse, R144 ;  /* 0x0000009041877220 */ /* 0x040fe20000410000 */
[----:B------:R-:W-:Y:S01]  /*298f0*/  FFMA.FTZ R130, R92, R69, R93 ;  /* 0x000000455c827223 */ /* 0x000fe2000001005d */
[C---:B------:R-:W-:Y:S01]  /*29900*/  FMUL.FTZ R92, R65.reuse, R68 ;  /* 0x00000044415c7220 */ /* 0x040fe20000410000 */
[----:B-1----:R-:W-:Y:S01]  /*29910*/  @!P1 IMAD.WIDE R68, R4, 0x4, R62 ;  /* 0x0000000404449825 */ /* 0x002fe200078e023e */
[----:B------:R0:W-:Y:S03]  /*29920*/  @!P1 STG.E desc[UR6][R66.64], R71 ;  /* 0x0000004742009986 */ /* 0x0001e6000c101906 */
[C---:B------:R-:W-:Y:S01]  /*29930*/  FMUL.FTZ R96, R65.reuse, R96 ;  /* 0x0000006041607220 */ /* 0x040fe20000410000 */
[C---:B------:R-:W-:Y:S01]  /*29940*/  FMUL.FTZ R148, R65.reuse, R148 ;  /* 0x0000009441947220 */ /* 0x040fe20000410000 */
[----:B------:R-:W-:Y:S01]  /*29950*/  FMUL.FTZ R94, R65, R94 ;  /* 0x0000005e415e7220 */ /* 0x000fe20000410000 */
[----:B------:R1:W-:Y:S01]  /*29960*/  @!P1 STG.E desc[UR6][R68.64], R65 ;  /* 0x0000004144009986 */ /* 0x0003e2000c101906 */
[----:B------:R-:W-:Y:S01]  /*29970*/  F2FP.F16.F32.PACK_AB R62, R102, R77 ;  /* 0x0000004d663e723e */ /* 0x000fe200000000ff */
[----:B------:R-:W-:Y:S01]  /*29980*/  HADD2.F32 R132, -RZ, R27.H1_H1 ;  /* 0x3000001bff847230 */ /* 0x000fe20000004100 */
[----:B------:R-:W-:Y:S01]  /*29990*/  F2FP.F16.F32.PACK_AB R63, R109, R112 ;  /* 0x000000706d3f723e */ /* 0x000fe200000000ff */
[----:B------:R-:W-:-:S02]  /*299a0*/  HADD2.F32 R134, -RZ, R33.H1_H1 ;  /* 0x30000021ff867230 */ /* 0x000fc40000004100 */
[----:B------:R-:W-:Y:S02]  /*299b0*/  HADD2.F32 R95, -RZ, R28.H0_H0 ;  /* 0x2000001cff5f7230 */ /* 0x000fe40000004100 */
[----:B------:R-:W-:Y:S02]  /*299c0*/  HADD2.F32 R97, -RZ, R34.H0_H0 ;  /* 0x20000022ff617230 */ /* 0x000fe40000004100 */
[----:B------:R-:W-:Y:S01]  /*299d0*/  FFMA.FTZ R135, R135, R132, R134 ;  /* 0x0000008487877223 */ /* 0x000fe20000010086 */
[----:B------:R-:W-:Y:S01]  /*299e0*/  HADD2.F32 R146, -RZ, R14.H0_H0 ;  /* 0x2000000eff927230 */ /* 0x000fe20000004100 */
[----:B0-----:R-:W-:Y:S01]  /*299f0*/  F2FP.F16.F32.PACK_AB R67, R118, R117 ;  /* 0x000000757643723e */ /* 0x001fe200000000ff */
[----:B------:R-:W-:Y:S01]  /*29a00*/  HADD2.F32 R150, -RZ, R46.H0_H0 ;  /* 0x2000002eff967230 */ /* 0x000fe20000004100 */
[----:B-1----:R-:W-:Y:S01]  /*29a10*/  F2FP.F16.F32.PACK_AB R65, R78, R103 ;  /* 0x000000674e41723e */ /* 0x002fe200000000ff */
[----:B------:R-:W-:Y:S01]  /*29a20*/  FFMA.FTZ R132, R96, R95, R97 ;  /* 0x0000005f60847223 */ /* 0x000fe20000010061 */
[----:B------:R-:W0:Y:S01]  /*29a30*/  LDC.64 R102, c[0x0][0x380] ;  /* 0x0000e000ff667b82 */ /* 0x000e220000000a00 */
[----:B------:R-:W-:-:S02]  /*29a40*/  HADD2.F32 R98, -RZ, R26.H1_H1 ;  /* 0x3000001aff627230 */ /* 0x000fc40000004100 */
[----:B------:R-:W-:Y:S01]  /*29a50*/  FFMA.FTZ R107, R107, R146, R150 ;  /* 0x000000926b6b7223 */ /* 0x000fe20000010096 */
[----:B------:R-:W-:Y:S01]  /*29a60*/  HADD2.F32 R100, -RZ, R32.H1_H1 ;  /* 0x30000020ff647230 */ /* 0x000fe20000004100 */
[----:B------:R-:W-:Y:S01]  /*29a70*/  F2FP.F16.F32.PACK_AB R71, R120, R119 ;  /* 0x000000777847723e */ /* 0x000fe200000000ff */
[----:B------:R-:W-:Y:S01]  /*29a80*/  HADD2.F32 R93, -RZ, R28.H1_H1 ;  /* 0x3000001cff5d7230 */ /* 0x000fe20000004100 */
[----:B------:R-:W-:Y:S01]  /*29a90*/  F2FP.F16.F32.PACK_AB R69, R110, R111 ;  /* 0x0000006f6e45723e */ /* 0x000fe200000000ff */
        /* <DEDUP_REMOVED lines=10> */
[----:B--2---:R-:W-:Y:S01]  /*29b40*/  IMAD.WIDE.U32 R92, R64, 0x10, R60 ;  /* 0x00000010405c7825 */ /* 0x004fe200078e003c */
[----:B------:R-:W-:-:S03]  /*29b50*/  F2FP.F16.F32.PACK_AB R64, R79, R72 ;  /* 0x000000484f40723e */ /* 0x000fc600000000ff */
[----:B------:R-:W-:Y:S01]  /*29b60*/  FFMA.FTZ R141, R94, R101, R141 ;  /* 0x000000655e8d7223 */ /* 0x000fe2000001008d */
[--C-:B------:R-:W-:Y:S01]  /*29b70*/  IMAD.WIDE.U32 R94, R115, 0x10, R60.reuse ;  /* 0x00000010735e7825 */ /* 0x100fe200078e003c */
[----:B------:R-:W-:Y:S02]  /*29b80*/  F2FP.F16.F32.PACK_AB R72, R123, R104 ;  /* 0x000000687b48723e */ /* 0x000fe400000000ff */
[----:B------:R-:W-:Y:S01]  /*29b90*/  F2FP.F16.F32.PACK_AB R78, R137, R132 ;  /* 0x00000084894e723e */ /* 0x000fe200000000ff */
[--C-:B------:R-:W-:Y:S01]  /*29ba0*/  IMAD.WIDE.U32 R96, R121, 0x10, R60.reuse ;  /* 0x0000001079607825 */ /* 0x100fe200078e003c */
[----:B------:R-:W-:Y:S02]  /*29bb0*/  F2FP.F16.F32.PACK_AB R79, R141, R148 ;  /* 0x000000948d4f723e */ /* 0x000fe400000000ff */
[----:B------:R-:W-:Y:S01]  /*29bc0*/  F2FP.F16.F32.PACK_AB R77, R135, R130 ;  /* 0x00000082874d723e */ /* 0x000fe200000000ff */
[----:B------:R-:W-:Y:S01]  /*29bd0*/  IMAD.WIDE.U32 R98, R129, 0x10, R60 ;  /* 0x0000001081627825 */ /* 0x000fe200078e003c */
[----:B------:R-:W-:-:S03]  /*29be0*/  F2FP.F16.F32.PACK_AB R76, R133, R126 ;  /* 0x0000007e854c723e */ /* 0x000fc600000000ff */
[----:B------:R-:W-:Y:S01]  /*29bf0*/  IMAD.WIDE.U32 R100, R139, 0x10, R60 ;  /* 0x000000108b647825 */ /* 0x000fe200078e003c */
[----:B------:R-:W-:Y:S02]  /*29c00*/  F2FP.F16.F32.PACK_AB R61, R74, R75 ;  /* 0x0000004b4a3d723e */ /* 0x000fe400000000ff */
[----:B------:R-:W-:Y:S01]  /*29c10*/  F2FP.F16.F32.PACK_AB R60, R73, R70 ;  /* 0x00000046493c723e */ /* 0x000fe200000000ff */
[----:B0-----:R-:W-:Y:S01]  /*29c20*/  IMAD R4, R102, 0x4, R4 ;  /* 0x0000000466047824 */ /* 0x001fe200078e0204 */
[----:B------:R-:W-:Y:S02]  /*29c30*/  F2FP.F16.F32.PACK_AB R70, R116, R113 ;  /* 0x000000717446723e */ /* 0x000fe400000000ff */
[----:B------:R-:W-:Y:S01]  /*29c40*/  F2FP.F16.F32.PACK_AB R75, R131, R128 ;  /* 0x00000080834b723e */ /* 0x000fe200000000ff */
[----:B------:R0:W-:Y:S01]  /*29c50*/  STG.E.128 desc[UR6][R92.64], R60 ;  /* 0x0000003c5c007986 */ /* 0x0001e2000c101d06 */
[----:B------:R-:W-:Y:S02]  /*29c60*/  F2FP.F16.F32.PACK_AB R74, R127, R124 ;  /* 0x0000007c7f4a723e */ /* 0x000fe400000000ff */
[----:B------:R-:W-:Y:S01]  /*29c70*/  F2FP.F16.F32.PACK_AB R73, R125, R122 ;  /* 0x0000007a7d49723e */ /* 0x000fe200000000ff */
[----:B------:R0:W-:Y:S01]  /*29c80*/  STG.E.128 desc[UR6][R94.64], R64 ;  /* 0x000000405e007986 */ /* 0x0001e2000c101d06 */
[----:B------:R-:W-:-:S03]  /*29c90*/  ISETP.GE.AND P1, PT, R4, R103, PT ;  /* 0x000000670400720c */ /* 0x000fc60003f26270 */
[----:B------:R0:W-:Y:S04]  /*29ca0*/  STG.E.128 desc[UR6][R96.64], R68 ;  /* 0x0000004460007986 */ /* 0x0001e8000c101d06 */
[----:B------:R0:W-:Y:S04]  /*29cb0*/  STG.E.128 desc[UR6][R98.64], R72 ;  /* 0x0000004862007986 */ /* 0x0001e8000c101d06 */
[----:B------:R0:W-:Y:S02]  /*29cc0*/  STG.E.128 desc[UR6][R100.64], R76 ;  /* 0x0000004c64007986 */ /* 0x0001e4000c101d06 */
[----:B------:R-:W-:Y:S05]  /*29cd0*/  @!P1 BRA `(.L_x_5513) ;  /* 0xfffffd6c00909947 */ /* 0x000fea000383ffff */
[----:B------:R-:W-:Y:S05]  /*29ce0*/  EXIT ;  /* 0x000000000000794d */ /* 0x000fea0003800000 */
.L_x_5512:
[----:B------:R-:W-:Y:S01]  /*29cf0*/  HFMA2 R95, -RZ, RZ, 0, 1.847743988037109375e-06 ;  /* 0x0000001fff5f7431 */ /* 0x000fe200000001ff */
[----:B------:R-:W-:Y:S01]  /*29d00*/  BSSY B0, `(.L_x_5514) ;  /* 0x0000007000007945 */ /* 0x000fe20003800000 */
[----:B------:R-:W-:Y:S01]  /*29d10*/  MOV R93, R92 ;  /* 0x0000005c005d7202 */ /* 0x000fe20000000f00 */
[----:B------:R-:W-:Y:S02]  /*29d20*/  IMAD.MOV.U32 R94, RZ, RZ, 0x1 ;  /* 0x00000001ff5e7424 */ /* 0x000fe400078e00ff */
[----:B-1----:R-:W-:-:S07]  /*29d30*/  IMAD.MOV.U32 R76, RZ, RZ, -0x1 ;  /* 0xffffffffff4c7424 */ /* 0x002fce00078e00ff */
[----:B0-----:R-:W-:Y:S05]  /*29d40*/  WARPSYNC.COLLECTIVE R76, `(.L_x_5515) ;  /* 0x000000004c087348 */ /* 0x001fea0003c00000 */
[----:B------:R1:W2:Y:S02]  /*29d50*/  SHFL.BFLY P2, R77, R93, R94, R95 ;  /* 0x0c00005e5d4d7389 */ /* 0x0002a4000004005f */
[----:B012---:R-:W-:Y:S05]  /*29d60*/  ENDCOLLECTIVE ;  /* 0x000000000000791b */ /* 0x007fea0003800000 */
.L_x_5515:
[----:B------:R-:W-:Y:S05]  /*29d70*/  BSYNC B0 ;  /* 0x0000000000007941 */ /* 0x000fea0003800000 */
.L_x_5514:
        /* <DEDUP_REMOVED lines=9> */
.L_x_5516:
[----:B------:R-:W-:Y:S02]  /*29e10*/  IMAD.MOV.U32 R94, RZ, RZ, 0x4 ;  /* 0x00000004ff5e7424 */ /* 0x000fe400078e00ff */
[----:B------:R-:W-:-:S04]  /*29e20*/  IMAD.MOV.U32 R61, RZ, RZ, R77 ;  /* 0x000000ffff3d7224 */ /* 0x000fc800078e004d */
[----:B------:R-:W-:-:S05]  /*29e30*/  FADD.FTZ R63, R62, R61 ;  /* 0x0000003d3e3f7221 */ /* 0x000fca0000010000 */
[----:B------:R-:W-:-:S07]  /*29e40*/  MOV R93, R63 ;  /* 0x0000003f005d7202 */ /* 0x000fce0000000f00 */
[----:B------:R-:W-:Y:S05]  /*29e50*/  WARPSYNC.COLLECTIVE R76, `(.L_x_5517) ;  /* 0x000000004c087348 */ /* 0x000fea0003c00000 */
[----:B------:R0:W1:Y:S02]  /*29e60*/  SHFL.BFLY P2, R77, R93, R94, R95 ;  /* 0x0c00005e5d4d7389 */ /* 0x000064000004005f */
[----:B01----:R-:W-:Y:S05]  /*29e70*/  ENDCOLLECTIVE ;  /* 0x000000000000791b */ /* 0x003fea0003800000 */
.L_x_5517:
[----:B------:R-:W-:Y:S01]  /*29e80*/  HFMA2 R94, -RZ, RZ, 0, 4.76837158203125e-07 ;  /* 0x00000008ff5e7431 */ /* 0x000fe200000001ff */
[----:B------:R-:W-:-:S05]  /*29e90*/  MOV R60, R77 ;  /* 0x0000004d003c7202 */ /* 0x000fca0000000f00 */
[----:B------:R-:W-:-:S04]  /*29ea0*/  FADD.FTZ R70, R63, R60 ;  /* 0x0000003c3f467221 */ /* 0x000fc80000010000 */
[----:B------:R-:W-:-:S07]  /*29eb0*/  IMAD.MOV.U32 R93, RZ, RZ, R70 ;  /* 0x000000ffff5d7224 */ /* 0x000fce00078e0046 */
[----:B------:R-:W-:Y:S05]  /*29ec0*/  WARPSYNC.COLLECTIVE R76, `(.L_x_5518) ;  /* 0x000000004c087348 */ /* 0x000fea0003c00000 */
[----:B------:R0:W1:Y:S02]  /*29ed0*/  SHFL.BFLY P2, R77, R93, R94, R95 ;  /* 0x0c00005e5d4d7389 */ /* 0x000064000004005f */
[----:B01----:R-:W-:Y:S05]  /*29ee0*/  ENDCOLLECTIVE ;  /* 0x000000000000791b */ /* 0x003fea0003800000 */
.L_x_5518:
        /* <DEDUP_REMOVED lines=8> */
.L_x_5519:
        /* <DEDUP_REMOVED lines=88> */
.L_x_5520:
[----:B------:R-:W-:Y:S02]  /*2a4f0*/  IMAD.MOV.U32 R94, RZ, RZ, 0x2 ;  /* 0x00000002ff5e7424 */ /* 0x000fe400078e00ff */
[----:B------:R-:W-:-:S04]  /*2a500*/  IMAD.MOV.U32 R63, RZ, RZ, R77 ;  /* 0x000000ffff3f7224 */ /* 0x000fc800078e004d */
[----:B------:R-:W-:-:S05]  /*2a510*/  FADD.FTZ R63, R60, R63 ;  /* 0x0000003f3c3f7221 */ /* 0x000fca0000010000 */
[----:B------:R-:W-:-:S07]  /*2a520*/  MOV R93, R63 ;  /* 0x0000003f005d7202 */ /* 0x000fce0000000f00 */
[----:B------:R-:W-:Y:S05]  /*2a530*/  WARPSYNC.COLLECTIVE R76, `(.L_x_5521) ;  /* 0x000000004c087348 */ /* 0x000fea0003c00000 */
[----:B------:R0:W1:Y:S02]  /*2a540*/  SHFL.BFLY P2, R77, R93, R94, R95 ;  /* 0x0c00005e5d4d7389 */ /* 0x000064000004005f */
[----:B01----:R-:W-:Y:S05]  /*2a550*/  ENDCOLLECTIVE ;  /* 0x000000000000791b */ /* 0x003fea0003800000 */
.L_x_5521:
[----:B------:R-:W-:Y:S01]  /*2a560*/  HFMA2 R94, -RZ, RZ, 0, 2.384185791015625e-07 ;  /* 0x00000004ff5e7431 */ /* 0x000fe200000001ff */
[----:B------:R-:W-:-:S05]  /*2a570*/  MOV R62, R77 ;  /* 0x0000004d003e7202 */ /* 0x000fca0000000f00 */
[----:B------:R-:W-:-:S04]  /*2a580*/  FADD.FTZ R62, R63, R62 ;  /* 0x0000003e3f3e7221 */ /* 0x000fc80000010000 */
[----:B------:R-:W-:-:S07]  /*2a590*/  IMAD.MOV.U32 R93, RZ, RZ, R62 ;  /* 0x000000ffff5d7224 */ /* 0x000fce00078e003e */
[----:B------:R-:W-:Y:S05]  /*2a5a0*/  WARPSYNC.COLLECTIVE R76, `(.L_x_5522) ;  /* 0x000000004c087348 */ /* 0x000fea0003c00000 */
[----:B------:R0:W1:Y:S02]  /*2a5b0*/  SHFL.BFLY P2, R77, R93, R94, R95 ;  /* 0x0c00005e5d4d7389 */ /* 0x000064000004005f */
[----:B01----:R-:W-:Y:S05]  /*2a5c0*/  ENDCOLLECTIVE ;  /* 0x000000000000791b */ /* 0x003fea0003800000 */
.L_x_5522:
[----:B------:R-:W-:Y:S02]  /*2a5d0*/  IMAD.MOV.U32 R94, RZ, RZ, 0x8 ;  /* 0x00000008ff5e7424 */ /* 0x000fe400078e00ff */
[----:B------:R-:W-:-:S04]  /*2a5e0*/  IMAD.MOV.U32 R73, RZ, RZ, R77 ;  /* 0x000000ffff497224 */ /* 0x000fc800078e004d */
[----:B------:R-:W-:-:S05]  /*2a5f0*/  FADD.FTZ R73, R62, R73 ;  /* 0x000000493e497221 */ /* 0x000fca0000010000 */
[----:B------:R-:W-:-:S07]  /*2a600*/  MOV R93, R73 ;  /* 0x00000049005d7202 */ /* 0x000fce0000000f00 */
[----:B------:R-:W-:Y:S05]  /*2a610*/  WARPSYNC.COLLECTIVE R76, `(.L_x_5523) ;  /* 0x000000004c087348 */ /* 0x000fea0003c00000 */
[----:B------:R0:W1:Y:S02]  /*2a620*/  SHFL.BFLY P2, R77, R93, R94, R95 ;  /* 0x0c00005e5d4d7389 */ /* 0x000064000004005f */
[----:B01----:R-:W-:Y:S05]  /*2a630*/  ENDCOLLECTIVE ;  /* 0x000000000000791b */ /* 0x003fea0003800000 */
.L_x_5523:
[----:B------:R-:W-:Y:S01]  /*2a640*/  HFMA2 R94, -RZ, RZ, 0, 9.5367431640625e-07 ;  /* 0x00000010ff5e7431 */ /* 0x000fe200000001ff */
[----:B------:R-:W-:-:S05]  /*2a650*/  MOV R70, R77 ;  /* 0x0000004d00467202 */ /* 0x000fca0000000f00 */
[----:B------:R-:W-:-:S04]  /*2a660*/  FADD.FTZ R70, R73, R70 ;  /* 0x0000004649467221 */ /* 0x000fc80000010000 */
[----:B------:R-:W-:-:S07]  /*2a670*/  IMAD.MOV.U32 R93, RZ, RZ, R70 ;  /* 0x000000ffff5d7224 */ /* 0x000fce00078e0046 */
[----:B------:R-:W-:Y:S05]  /*2a680*/  WARPSYNC.COLLECTIVE R76, `(.L_x_5524) ;  /* 0x000000004c087348 */ /* 0x000fea0003c00000 */
[----:B------:R0:W1:Y:S02]  /*2a690*/  SHFL.BFLY P2, R77, R93, R94, R95 ;  /* 0x0c00005e5d4d7389 */ /* 0x000064000004005f */
[----:B01----:R-:W-:Y:S05]  /*2a6a0*/  ENDCOLLECTIVE ;  /* 0x000000000000791b */ /* 0x003fea0003800000 */
.L_x_5524:
[----:B------:R-:W-:Y:S05]  /*2a6b0*/  BRA `(.L_x_5525) ;  /* 0xffffffe400a47947 */ /* 0x000fea000383ffff */
.L_x_5526:
        /* <DEDUP_REMOVED lines=12> */
.L_x_27967:


//--------------------- .text._ZN10layer_norm31ln_parallel_residual_fwd_kernelINS_13Kernel_traitsIf13__nv_bfloat16S2_S2_fjLj1280ELj1ELj4ELj1ELj16ENS_18Kernel_traits_baseILj1280EfS2_S2_S2_fjLj128EEEEELb0ELb0ELb0EEEvNS_9FwdParamsE --------------------------
	.section	.text._ZN10layer_norm31ln_parallel_residual_fwd_kernelINS_13Kernel_traitsIf13__nv_bfloat16S2_S2_fjLj1280ELj1ELj4ELj1ELj16ENS_18Kernel_traits_baseILj1280EfS2_S2_S2_fjLj128EEEEELb0ELb0ELb0EEEvNS_9FwdParamsE,"ax",@progbits
	.align	128
        .global         _ZN10layer_norm31ln_parallel_residual_fwd_kernelINS_13Kernel_traitsIf13__nv_bfloat16S2_S2_fjLj1280ELj1ELj4ELj1ELj16ENS_18Kernel_traits_baseILj1280EfS2_S2_S2_fjLj128EEEEELb0ELb0ELb0EEEvNS_9FwdParamsE
        .type           _ZN10layer_norm31ln_parallel_residual_fwd_kernelINS_13Kernel_traitsIf13__nv_bfloat16S2_S2_fjLj1280ELj1ELj4ELj1ELj16ENS_18Kernel_traits_baseILj1280EfS2_S2_S2_fjLj128EEEEELb0ELb0ELb0EEEvNS_9FwdParamsE,@function
        .size           _ZN10layer_norm31ln_parallel_residual_fwd_kernelINS_13Kernel_traitsIf13__nv_bfloat16S2_S2_fjLj1280ELj1ELj4ELj1ELj16ENS_18Kernel_traits_baseILj1280EfS2_S2_S2_fjLj128EEEEELb0ELb0ELb0EEEvNS_9FwdParamsE,(.L_x_27968 - _ZN10layer_norm31ln_parallel_residual_fwd_kernelINS_13Kernel_traitsIf13__nv_bfloat16S2_S2_fjLj1280ELj1ELj4ELj1ELj16ENS_18Kernel_traits_baseILj1280EfS2_S2_S2_fjLj128EEEEELb0ELb0ELb0EEEvNS_9FwdParamsE)
        .other          _ZN10layer_norm31ln_parallel_residual_fwd_kernelINS_13Kernel_traitsIf13__nv_bfloat16S2_S2_fjLj1280ELj1ELj4ELj1ELj16ENS_18Kernel_traits_baseILj1280EfS2_S2_S2_fjLj128EEEEELb0ELb0ELb0EEEvNS_9FwdParamsE,@"STO_CUDA_ENTRY STV_DEFAULT"
_ZN10layer_norm31ln_parallel_residual_fwd_kernelINS_13Kernel_traitsIf13__nv_bfloat16S2_S2_fjLj1280ELj1ELj4ELj1ELj16ENS_18Kernel_traits_baseILj1280EfS2_S2_S2_fjLj128EEEEELb0ELb0ELb0EEEvNS_9FwdParamsE:
.text._ZN10layer_norm31ln_parallel_residual_fwd_kernelINS_13Kernel_traitsIf13__nv_bfloat16S2_S2_fjLj1280ELj1ELj4ELj1ELj16ENS_18Kernel_traits_baseILj1280EfS2_S2_S2_fjLj128EEEEELb0ELb0ELb0EEEvNS_9FwdParamsE:
        /* <DEDUP_REMOVED lines=39> */
[----:B--2---:R-:W-:-:S07]  /*0270*/  @P1 IMAD.WIDE.U32 R10, R149, 0x20, R10 ;  /* 0x00000020950a1825 */ /* 0x004fce00078e000a */
[----:B------:R-:W2:Y:S08]  /*0280*/  LDC.64 R6, c[0x0][0x3d8] ;  /* 0x0000f600ff067b82 */ /* 0x000eb00000000a00 */
[----:B------:R-:W0:Y:S08]  /*0290*/  LDC.64 R16, c[0x0][0x3d0] ;  /* 0x0000f400ff107b82 */ /* 0x000e300000000a00 */
[----:B------:R-:W0:Y:S01]  /*02a0*/  LDC.64 R18, c[0x0][0x3d8] ;  /* 0x0000f600ff127b82 */ /* 0x000e220000000a00 */
[----:B------:R-:W-:Y:S01]  /*02b0*/  @P1 IADD3 R149, PT, PT, R149, 0x20, RZ ;  /* 0x0000002095951810 */ /* 0x000fe20007ffe0ff */
[C---:B-1----:R-:W-:Y:S01]  /*02c0*/  @P0 IMAD.WIDE.U32 R4, R2.reuse, 0x20, R4 ;  /* 0x0000002002040825 */ /* 0x042fe200078e0004 */
[----:B------:R1:W5:Y:S03]  /*02d0*/  @P1 LDG.E.128 R40, desc[UR6][R8.64+0x10] ;  /* 0x0000100608281981 */ /* 0x000366000c1e1d00 */
[C---:B---3--:R-:W-:Y:S01]  /*02e0*/  @P2 IMAD.WIDE.U32 R12, R149.reuse, 0x20, R12 ;  /* 0x00000020950c2825 */ /* 0x048fe200078e000c */
[----:B------:R1:W5:Y:S03]  /*02f0*/  @P0 LDG.E.128 R20, desc[UR6][R4.64] ;  /* 0x0000000604140981 */ /* 0x000366000c1e1d00 */
[C---:B----4-:R-:W-:Y:S01]  /*0300*/  @P2 IMAD.WIDE.U32 R14, R149.reuse, 0x20, R14 ;  /* 0x00000020950e2825 */ /* 0x050fe200078e000e */
[----:B------:R1:W5:Y:S03]  /*0310*/  @P0 LDG.E.128 R24, desc[UR6][R4.64+0x10] ;  /* 0x0000100604180981 */ /* 0x000366000c1e1d00 */
[----:B------:R-:W-:Y:S01]  /*0320*/  @P2 VIADD R149, R149, 0x20 ;  /* 0x0000002095952836 */ /* 0x000fe20000000000 */
[----:B------:R1:W5:Y:S01]  /*0330*/  @P2 LDG.E.128 R52, desc[UR6][R12.64] ;  /* 0x000000060c342981 */ /* 0x000362000c1e1d00 */
[----:B--2---:R-:W-:-:S03]  /*0340*/  @P0 IMAD.WIDE.U32 R6, R2, 0x20, R6 ;  /* 0x0000002002060825 */ /* 0x004fc600078e0006 */
[----:B------:R1:W5:Y:S01]  /*0350*/  @P2 LDG.E.128 R56, desc[UR6][R12.64+0x10] ;  /* 0x000010060c382981 */ /* 0x000362000c1e1d00 */
[----:B0-----:R-:W-:-:S03]  /*0360*/  @P3 IMAD.WIDE.U32 R16, R149, 0x20, R16 ;  /* 0x0000002095103825 */ /* 0x001fc600078e0010 */
[----:B------:R1:W5:Y:S01]  /*0370*/  @P0 LDG.E.128 R28, desc[UR6][R6.64] ;  /* 0x00000006061c0981 */ /* 0x000362000c1e1d00 */
[----:B------:R-:W-:-:S03]  /*0380*/  @P3 IMAD.WIDE.U32 R18, R149, 0x20, R18 ;  /* 0x0000002095123825 */ /* 0x000fc600078e0012 */
[----:B------:R1:W5:Y:S04]  /*0390*/  @P0 LDG.E.128 R32, desc[UR6][R6.64+0x10] ;  /* 0x0000100606200981 */ /* 0x000368000c1e1d00 */
[----:B------:R1:W5:Y:S04]  /*03a0*/  @P2 LDG.E.128 R60, desc[UR6][R14.64] ;  /* 0x000000060e3c2981 */ /* 0x000368000c1e1d00 */
[----:B------:R1:W5:Y:S04]  /*03b0*/  @P2 LDG.E.128 R64, desc[UR6][R14.64+0x10] ;  /* 0x000010060e402981 */ /* 0x000368000c1e1d00 */
[----:B------:R1:W5:Y:S04]  /*03c0*/  @P3 LDG.E.128 R68, desc[UR6][R16.64] ;  /* 0x0000000610443981 */ /* 0x000368000c1e1d00 */
[----:B------:R1:W5:Y:S04]  /*03d0*/  @P3 LDG.E.128 R72, desc[UR6][R16.64+0x10] ;  /* 0x0000100610483981 */ /* 0x000368000c1e1d00 */
[----:B------:R1:W5:Y:S04]  /*03e0*/  @P3 LDG.E.128 R76, desc[UR6][R18.64] ;  /* 0x00000006124c3981 */ /* 0x000368000c1e1d00 */
[----:B------:R1:W5:Y:S04]  /*03f0*/  @P3 LDG.E.128 R80, desc[UR6][R18.64+0x10] ;  /* 0x0000100612503981 */ /* 0x000368000c1e1d00 */
[----:B------:R1:W5:Y:S04]  /*0400*/  @P1 LDG.E.128 R44, desc[UR6][R10.64] ;  /* 0x000000060a2c1981 */ /* 0x000368000c1e1d00 */
[----:B------:R1:W5:Y:S01]  /*0410*/  @P1 LDG.E.128 R48, desc[UR6][R10.64+0x10] ;  /* 0x000010060a301981 */ /* 0x000362000c1e1d00 */
[----:B------:R-:W-:-:S02]  /*0420*/  ISETP.GE.U32.AND P1, PT, R3, 0xa0, PT ;  /* 0x000000a00300780c */ /* 0x000fc40003f26070 */
        /* <DEDUP_REMOVED lines=32> */
[----:B------:R-:W-:Y:S01]  /*0630*/  @P3 IADD3 R149, PT, PT, R149, 0x20, RZ ;  /* 0x0000002095953810 */ /* 0x000fe20007ffe0ff */
[----:B-1----:R-:W-:Y:S06]  /*0640*/  @!P1 BRA `(.L_x_5530) ;  /* 0x0000001400a09947 */ /* 0x002fec0003800000 */
[----:B------:R-:W0:Y:S08]  /*0650*/  LDC.64 R4, c[0x0][0x3d0] ;  /* 0x0000f400ff047b82 */ /* 0x000e300000000a00 */
[----:B------:R-:W1:Y:S01]  /*0660*/  LDC.64 R6, c[0x0][0x3d8] ;  /* 0x0000f600ff067b82 */ /* 0x000e620000000a00 */
[----:B0-----:R-:W-:-:S05]  /*0670*/  IMAD.WIDE.U32 R4, R149, 0x20, R4 ;  /* 0x0000002095047825 */ /* 0x001fca00078e0004 */
[----:B------:R0:W5:Y:S01]  /*0680*/  LDG.E.128 R152, desc[UR6][R4.64+0x10] ;  /* 0x0000100604987981 */ /* 0x000162000c1e1d00 */
[----:B-1----:R-:W-:-:S03]  /*0690*/  IMAD.WIDE.U32 R6, R149, 0x20, R6 ;  /* 0x0000002095067825 */ /* 0x002fc600078e0006 */
[----:B------:R0:W5:Y:S04]  /*06a0*/  LDG.E.128 R148, desc[UR6][R4.64] ;  /* 0x0000000604947981 */ /* 0x000168000c1e1d00 */
[----:B------:R0:W5:Y:S04]  /*06b0*/  LDG.E.128 R156, desc[UR6][R6.64] ;  /* 0x00000006069c7981 */ /* 0x000168000c1e1d00 */
[----:B------:R0:W5:Y:S01]  /*06c0*/  LDG.E.128 R160, desc[UR6][R6.64+0x10] ;  /* 0x0000100606a07981 */ /* 0x000162000c1e1d00 */
        /* <DEDUP_REMOVED lines=39> */
[----:B------:R-:W-:Y:S01]  /*0940*/  CS2R R144, SRZ ;  /* 0x0000000000907805 */ /* 0x000fe2000001ff00 */
[----:B0-----:R-:W-:Y:S06]  /*0950*/  BRA `(.L_x_5530) ;  /* 0x0000001000dc7947 */ /* 0x001fec0003800000 */
.L_x_5529:
[C---:B------:R-:W-:Y:S01]  /*0960*/  ISETP.GE.U32.AND P1, PT, R3.reuse, 0x40, PT ;  /* 0x000000400300780c */ /* 0x040fe20003f26070 */
[----:B------:R-:W1:Y:S01]  /*0970*/  LDC.64 R6, c[0x0][0x3d0] ;  /* 0x0000f400ff067b82 */ /* 0x000e620000000a00 */
[C---:B------:R-:W-:Y:S02]  /*0980*/  ISETP.GE.U32.AND P0, PT, R3.reuse, 0x20, PT ;  /* 0x000000200300780c */ /* 0x040fe40003f06070 */
[C---:B------:R-:W-:Y:S02]  /*0990*/  ISETP.GE.U32.AND P2, PT, R3.reuse, 0x60, PT ;  /* 0x000000600300780c */ /* 0x040fe40003f46070 */
[----:B------:R-:W-:Y:S02]  /*09a0*/  ISETP.GE.U32.AND P3, PT, R3, 0x80, PT ;  /* 0x000000800300780c */ /* 0x000fe40003f66070 */
[----:B------:R-:W-:Y:S01]  /*09b0*/  MOV R149, R2 ;  /* 0x0000000200957202 */ /* 0x000fe20000000f00 */
[----:B------:R-:W2:Y:S08]  /*09c0*/  LDC.64 R10, c[0x0][0x3d8] ;  /* 0x0000f600ff0a7b82 */ /* 0x000eb00000000a00 */
[----:B------:R-:W3:Y:S08]  /*09d0*/  LDC.64 R14, c[0x0][0x3d0] ;  /* 0x0000f400ff0e7b82 */ /* 0x000ef00000000a00 */
[----:B------:R-:W4:Y:S01]  /*09e0*/  LDC.64 R16, c[0x0][0x3d8] ;  /* 0x0000f600ff107b82 */ /* 0x000f220000000a00 */
[----:B-1----:R-:W-:-:S07]  /*09f0*/  @P0 IMAD.WIDE.U32 R8, R2, 0x20, R6 ;  /* 0x0000002002080825 */ /* 0x002fce00078e0006 */
[----:B------:R-:W1:Y:S08]  /*0a00*/  @P1 LDC.64 R18, c[0x0][0x440] ;  /* 0x00011000ff121b82 */ /* 0x000e700000000a00 */
[----:B------:R-:W4:Y:S08]  /*0a10*/  @P0 LDC.64 R4, c[0x0][0x440] ;  /* 0x00011000ff040b82 */ /* 0x000f300000000a00 */
[----:B------:R-:W4:Y:S08]  /*0a20*/  LDC.64 R84, c[0x0][0x3d0] ;  /* 0x0000f400ff547b82 */ /* 0x000f300000000a00 */
[----:B------:R-:W4:Y:S08]  /*0a30*/  LDC.64 R86, c[0x0][0x3d8] ;  /* 0x0000f600ff567b82 */ /* 0x000f300000000a00 */
[----:B------:R-:W4:Y:S08]  /*0a40*/  @P2 LDC.64 R88, c[0x0][0x440] ;  /* 0x00011000ff582b82 */ /* 0x000f300000000a00 */
[----:B------:R-:W4:Y:S08]  /*0a50*/  LDC.64 R90, c[0x0][0x3d0] ;  /* 0x0000f400ff5a7b82 */ /* 0x000f300000000a00 */
[----:B------:R-:W4:Y:S01]  /*0a60*/  @P3 LDC.64 R94, c[0x0][0x440] ;  /* 0x00011000ff5e3b82 */ /* 0x000f220000000a00 */
[C---:B------:R-:W-:Y:S01]  /*0a70*/  @P0 LOP3.LUT R149, R2.reuse, 0x20, RZ, 0xfc, !PT ;  /* 0x0000002002950812 */ /* 0x040fe200078efcff */
[C---:B--2---:R-:W-:Y:S01]  /*0a80*/  @P0 IMAD.WIDE.U32 R12, R2.reuse, 0x20, R10 ;  /* 0x00000020020c0825 */ /* 0x044fe200078e000a */
[----:B0-----:R-:W5:Y:S03]  /*0a90*/  @P0 LDG.E.128 R20, desc[UR6][R8.64] ;  /* 0x0000000608140981 */ /* 0x001f66000c1e1d00 */
[C---:B---3--:R-:W-:Y:S01]  /*0aa0*/  @P1 IMAD.WIDE.U32 R6, R149.reuse, 0x20, R14 ;  /* 0x0000002095061825 */ /* 0x048fe200078e000e */
[----:B------:R0:W5:Y:S01]  /*0ab0*/  @P0 LDG.E.128 R24, desc[UR6][R8.64+0x10] ;  /* 0x0000100608180981 */ /* 0x000162000c1e1d00 */
[----:B------:R-:W2:Y:S02]  /*0ac0*/  LDC.64 R92, c[0x0][0x3d8] ;  /* 0x0000f600ff5c7b82 */ /* 0x000ea40000000a00 */
[C---:B-1----:R-:W-:Y:S01]  /*0ad0*/  @P1 IMAD.WIDE.U32 R10, R149.reuse, 0x20, R18 ;  /* 0x00000020950a1825 */ /* 0x042fe200078e0012 */
[----:B------:R-:W5:Y:S03]  /*0ae0*/  @P1 LDG.E.128 R36, desc[UR6][R6.64] ;  /* 0x0000000606241981 */ /* 0x000f66000c1e1d00 */
[----:B----4-:R-:W-:Y:S01]  /*0af0*/  @P0 IMAD.WIDE.U32 R4, R2, 0x20, R4 ;  /* 0x0000002002040825 */ /* 0x010fe200078e0004 */
[----:B------:R-:W5:Y:S03]  /*0b00*/  @P1 LDG.E.128 R40, desc[UR6][R6.64+0x10] ;  /* 0x0000100606281981 */ /* 0x000f66000c1e1d00 */
[C---:B0-----:R-:W-:Y:S01]  /*0b10*/  @P1 IMAD.WIDE.U32 R8, R149.reuse, 0x20, R16 ;  /* 0x0000002095081825 */ /* 0x041fe200078e0010 */
[----:B------:R-:W5:Y:S03]  /*0b20*/  @P0 LD.E.128 R144, desc[UR6][R4.64] ;  /* 0x0000000604900980 */ /* 0x000f66000c101d00 */
[----:B------:R-:W-:Y:S01]  /*0b30*/  @P1 VIADD R149, R149, 0x20 ;  /* 0x0000002095951836 */ /* 0x000fe20000000000 */
[----:B------:R0:W5:Y:S03]  /*0b40*/  @P0 LD.E.128 R140, desc[UR6][R4.64+0x10] ;  /* 0x00001006048c0980 */ /* 0x000166000c101d00 */
[C---:B------:R-:W-:Y:S01]  /*0b50*/  @P2 IMAD.WIDE.U32 R84, R149.reuse, 0x20, R84 ;  /* 0x0000002095542825 */ /* 0x040fe200078e0054 */
[----:B------:R-:W5:Y:S03]  /*0b60*/  @P0 LDG.E.128 R28, desc[UR6][R12.64] ;  /* 0x000000060c1c0981 */ /* 0x000f66000c1e1d00 */
[C---:B------:R-:W-:Y:S01]  /*0b70*/  @P2 IMAD.WIDE.U32 R86, R149.reuse, 0x20, R86 ;  /* 0x0000002095562825 */ /* 0x040fe200078e0056 */
[----:B------:R-:W5:Y:S03]  /*0b80*/  @P0 LDG.E.128 R32, desc[UR6][R12.64+0x10] ;  /* 0x000010060c200981 */ /* 0x000f66000c1e1d00 */
[C---:B------:R-:W-:Y:S01]  /*0b90*/  @P2 IMAD.WIDE.U32 R88, R149.reuse, 0x20, R88 ;  /* 0x0000002095582825 */ /* 0x040fe200078e0058 */
[----:B------:R-:W-:Y:S01]  /*0ba0*/  @P2 IADD3 R149, PT, PT, R149, 0x20, RZ ;  /* 0x0000002095952810 */ /* 0x000fe20007ffe0ff */
[----:B------:R-:W5:Y:S04]  /*0bb0*/  @P1 LDG.E.128 R44, desc[UR6][R8.64] ;  /* 0x00000006082c1981 */ /* 0x000f68000c1e1d00 */
[C---:B0-----:R-:W-:Y:S01]  /*0bc0*/  @P3 IMAD.WIDE.U32 R4, R149.reuse, 0x20, R90 ;  /* 0x0000002095043825 */ /* 0x041fe200078e005a */
[----:B------:R-:W5:Y:S03]  /*0bd0*/  @P1 LDG.E.128 R48, desc[UR6][R8.64+0x10] ;  /* 0x0000100608301981 */ /* 0x000f66000c1e1d00 */
[----:B------:R-:W-:Y:S01]  /*0be0*/  @P3 IMAD.WIDE.U32 R6, R149, 0x20, R94 ;  /* 0x0000002095063825 */ /* 0x000fe200078e005e */
[----:B------:R-:W5:Y:S04]  /*0bf0*/  @P3 LDG.E.128 R68, desc[UR6][R4.64] ;  /* 0x0000000604443981 */ /* 0x000f68000c1e1d00 */
[----:B------:R-:W5:Y:S04]  /*0c00*/  @P3 LDG.E.128 R72, desc[UR6][R4.64+0x10] ;  /* 0x0000100604483981 */ /* 0x000f68000c1e1d00 */
[----:B------:R-:W5:Y:S04]  /*0c10*/  @P3 LD.E.128 R120, desc[UR6][R6.64] ;  /* 0x0000000606783980 */ /* 0x000f68000c101d00 */
[----:B------:R-:W5:Y:S04]  /*0c20*/  @P3 LD.E.128 R116, desc[UR6][R6.64+0x10] ;  /* 0x0000100606743980 */ /* 0x000f68000c101d00 */
[----:B------:R-:W5:Y:S04]  /*0c30*/  @P1 LD.E.128 R136, desc[UR6][R10.64] ;  /* 0x000000060a881980 */ /* 0x000f68000c101d00 */
[----:B------:R-:W5:Y:S01]  /*0c40*/  @P1 LD.E.128 R132, desc[UR6][R10.64+0x10] ;  /* 0x000010060a841980 */ /* 0x000f62000c101d00 */
[----:B------:R-:W-:Y:S01]  /*0c50*/  ISETP.GE.U32.AND P1, PT, R3, 0xa0, PT ;  /* 0x000000a00300780c */ /* 0x000fe20003f26070 */
[----:B--2---:R-:W-:Y:S01]  /*0c60*/  @P3 IMAD.WIDE.U32 R92, R149, 0x20, R92 ;  /* 0x00000020955c3825 */ /* 0x004fe200078e005c */
[----:B------:R-:W-:Y:S01]  /*0c70*/  CS2R R90, SRZ ;  /* 0x00000000005a7805 */ /* 0x000fe2000001ff00 */
[----:B------:R-:W5:Y:S01]  /*0c80*/  @P2 LDG.E.128 R52, desc[UR6][R84.64] ;  /* 0x0000000654342981 */ /* 0x000f62000c1e1d00 */
[----:B------:R-:W-:-:S02]  /*0c90*/  CS2R R94, SRZ ;  /* 0x00000000005e7805 */ /* 0x000fc4000001ff00 */
[----:B------:R-:W-:Y:S02]  /*0ca0*/  CS2R R98, SRZ ;  /* 0x0000000000627805 */ /* 0x000fe4000001ff00 */
[----:B------:R-:W-:Y:S01]  /*0cb0*/  CS2R R96, SRZ ;  /* 0x0000000000607805 */ /* 0x000fe2000001ff00 */
[----:B------:R0:W5:Y:S01]  /*0cc0*/  @P2 LDG.E.128 R56, desc[UR6][R84.64+0x10] ;  /* 0x0000100654382981 */ /* 0x000162000c1e1d00 */
[----:B------:R-:W-:Y:S02]  /*0cd0*/  CS2R R102, SRZ ;  /* 0x0000000000667805 */ /* 0x000fe4000001ff00 */
[----:B------:R-:W-:Y:S02]  /*0ce0*/  CS2R R100, SRZ ;  /* 0x0000000000647805 */ /* 0x000fe4000001ff00 */
[----:B------:R-:W-:Y:S01]  /*0cf0*/  CS2R R106, SRZ ;  /* 0x00000000006a7805 */ /* 0x000fe2000001ff00 */
[----:B------:R-:W5:Y:S01]  /*0d00*/  @P2 LDG.E.128 R60, desc[UR6][R86.64] ;  /* 0x00000006563c2981 */ /* 0x000f62000c1e1d00 */
[----:B------:R-:W-:-:S02]  /*0d10*/  CS2R R104, SRZ ;  /* 0x0000000000687805 */ /* 0x000fc4000001ff00 */
[----:B------:R-:W-:Y:S02]  /*0d20*/  CS2R R110, SRZ ;  /* 0x00000000006e7805 */ /* 0x000fe4000001ff00 */
[----:B------:R-:W-:Y:S01]  /*0d30*/  CS2R R108, SRZ ;  /* 0x00000000006c7805 */ /* 0x000fe2000001ff00 */
[----:B------:R1:W5:Y:S01]  /*0d40*/  @P2 LDG.E.128 R64, desc[UR6][R86.64+0x10] ;  /* 0x0000100656402981 */ /* 0x000362000c1e1d00 */
[----:B------:R-:W-:Y:S02]  /*0d50*/  CS2R R114, SRZ ;  /* 0x0000000000727805 */ /* 0x000fe4000001ff00 */
[----:B0-----:R-:W-:Y:S02]  /*0d60*/  CS2R R84, SRZ ;  /* 0x0000000000547805 */ /* 0x001fe4000001ff00 */
[----:B------:R-:W-:Y:S01]  /*0d70*/  CS2R R112, SRZ ;  /* 0x0000000000707805 */ /* 0x000fe2000001ff00 */
[----:B------:R-:W5:Y:S01]  /*0d80*/  @P2 LD.E.128 R128, desc[UR6][R88.64] ;  /* 0x0000000658802980 */ /* 0x000f62000c101d00 */
[----:B------:R-:W-:-:S03]  /*0d90*/  @P3 IADD3 R149, PT, PT, R149, 0x20, RZ ;  /* 0x0000002095953810 */ /* 0x000fc60007ffe0ff */
[----:B------:R0:W5:Y:S01]  /*0da0*/  @P2 LD.E.128 R124, desc[UR6][R88.64+0x10] ;  /* 0x00001006587c2980 */ /* 0x000162000c101d00 */
[----:B-1----:R-:W-:-:S03]  /*0db0*/  CS2R R86, SRZ ;  /* 0x0000000000567805 */ /* 0x002fc6000001ff00 */
[----:B------:R-:W5:Y:S04]  /*0dc0*/  @P3 LDG.E.128 R76, desc[UR6][R92.64] ;  /* 0x000000065c4c3981 */ /* 0x000f68000c1e1d00 */
[----:B------:R1:W5:Y:S01]  /*0dd0*/  @P3 LDG.E.128 R80, desc[UR6][R92.64+0x10] ;  /* 0x000010065c503981 */ /* 0x000362000c1e1d00 */
[----:B0-----:R-:W-:Y:S02]  /*0de0*/  CS2R R88, SRZ ;  /* 0x0000000000587805 */ /* 0x001fe4000001ff00 */
[----:B-1----:R-:W-:Y:S01]  /*0df0*/  CS2R R92, SRZ ;  /* 0x00000000005c7805 */ /* 0x002fe2000001ff00 */
[----:B------:R-:W-:Y:S06]  /*0e00*/  @!P1 BRA `(.L_x_5530) ;  /* 0x0000000c00b09947 */ /* 0x000fec0003800000 */
[----:B------:R-:W0:Y:S08]  /*0e10*/  LDC.64 R4, c[0x0][0x3d0] ;  /* 0x0000f400ff047b82 */ /* 0x000e300000000a00 */
[----:B------:R-:W1:Y:S08]  /*0e20*/  LDC.64 R6, c[0x0][0x3d8] ;  /* 0x0000f600ff067b82 */ /* 0x000e700000000a00 */
[----:B------:R-:W2:Y:S01]  /*0e30*/  LDC.64 R8, c[0x0][0x440] ;  /* 0x00011000ff087b82 */ /* 0x000ea20000000a00 */
[----:B0-----:R-:W-:-:S05]  /*0e40*/  IMAD.WIDE.U32 R4, R149, 0x20, R4 ;  /* 0x0000002095047825 */ /* 0x001fca00078e0004 */
[----:B------:R0:W5:Y:S01]  /*0e50*/  LDG.E.128 R152, desc[UR6][R4.64+0x10] ;  /* 0x0000100604987981 */ /* 0x000162000c1e1d00 */
[----:B-1----:R-:W-:-:S05]  /*0e60*/  IMAD.WIDE.U32 R6, R149, 0x20, R6 ;  /* 0x0000002095067825 */ /* 0x002fca00078e0006 */
[----:B------:R0:W5:Y:S01]  /*0e70*/  LDG.E.128 R156, desc[UR6][R6.64] ;  /* 0x00000006069c7981 */ /* 0x000162000c1e1d00 */
[----:B--2---:R-:W-:-:S03]  /*0e80*/  IMAD.WIDE.U32 R8, R149, 0x20, R8 ;  /* 0x0000002095087825 */ /* 0x004fc600078e0008 */
[----:B------:R0:W5:Y:S04]  /*0e90*/  LDG.E.128 R160, desc[UR6][R6.64+0x10] ;  /* 0x0000100606a07981 */ /* 0x000168000c1e1d00 */
[----:B------:R0:W5:Y:S04]  /*0ea0*/  LDG.E.128 R148, desc[UR6][R4.64] ;  /* 0x0000000604947981 */ /* 0x000168000c1e1d00 */
[----:B------:R0:W5:Y:S04]  /*0eb0*/  LD.E.128 R176, desc[UR6][R8.64] ;  /* 0x0000000608b07980 */ /* 0x000168000c101d00 */
[----:B------:R0:W5:Y:S01]  /*0ec0*/  LD.E.128 R172, desc[UR6][R8.64+0x10] ;  /* 0x0000100608ac7980 */ /* 0x000162000c101d00 */
        /* <DEDUP_REMOVED lines=21> */
.L_x_5528:
[----:B------:R-:W1:Y:S02]  /*1020*/  LDCU.64 UR4, c[0x0][0x440] ;  /* 0x00008800ff0477ac */ /* 0x000e640008000a00 */
[----:B-1----:R-:W-:-:S04]  /*1030*/  UISETP.NE.U32.AND UP1, UPT, UR4, URZ, UPT ;  /* 0x000000ff0400728c */ /* 0x002fc8000bf25070 */
[----:B------:R-:W-:-:S09]  /*1040*/  UISETP.NE.AND.EX UP1, UPT, UR5, URZ, UPT, UP1 ;  /* 0x000000ff0500728c */ /* 0x000fd2000bf25310 */
[----:B------:R-:W-:Y:S05]  /*1050*/  BRA.U !UP1, `(.L_x_5531) ;  /* 0x0000000509707547 */ /* 0x000fea000b800000 */
[C---:B------:R-:W-:Y:S01]  /*1060*/  ISETP.GE.U32.AND P0, PT, R3.reuse, 0x20, PT ;  /* 0x000000200300780c */ /* 0x040fe20003f06070 */
[----:B------:R-:W1:Y:S01]  /*1070*/  LDC.64 R6, c[0x0][0x3d0] ;  /* 0x0000f400ff067b82 */ /* 0x000e620000000a00 */
[C---:B------:R-:W-:Y:S02]  /*1080*/  ISETP.GE.U32.AND P1, PT, R3.reuse, 0x40, PT ;  /* 0x000000400300780c */ /* 0x040fe40003f26070 */
[----:B------:R-:W-:-:S05]  /*1090*/  ISETP.GE.U32.AND P2, PT, R3, 0x60, PT ;  /* 0x000000600300780c */ /* 0x000fca0003f46070 */
[----:B------:R-:W2:Y:S08]  /*10a0*/  LDC.64 R14, c[0x0][0x3d0] ;  /* 0x0000f400ff0e7b82 */ /* 0x000eb00000000a00 */
[----:B------:R-:W3:Y:S08]  /*10b0*/  @P0 LDC.64 R4, c[0x0][0x438] ;  /* 0x00010e00ff040b82 */ /* 0x000ef00000000a00 */
[----:B------:R-:W4:Y:S01]  /*10c0*/  @P1 LDC.64 R16, c[0x0][0x438] ;  /* 0x00010e00ff101b82 */ /* 0x000f220000000a00 */
[----:B-1----:R-:W-:Y:S01]  /*10d0*/  @P0 IMAD.WIDE.U32 R6, R2, 0x20, R6 ;  /* 0x0000002002060825 */ /* 0x002fe200078e0006 */
[----:B------:R-:W-:-:S06]  /*10e0*/  ISETP.GE.U32.AND P3, PT, R3, 0x80, PT ;  /* 0x000000800300780c */ /* 0x000fcc0003f66070 */
[----:B------:R-:W1:Y:S01]  /*10f0*/  LDC.64 R8, c[0x0][0x3d8] ;  /* 0x0000f600ff087b82 */ /* 0x000e620000000a00 */
[----:B------:R-:W-:Y:S01]  /*1100*/  IMAD.MOV.U32 R163, RZ, RZ, R2 ;  /* 0x000000ffffa37224 */ /* 0x000fe200078e0002 */
[C---:B------:R-:W-:Y:S01]  /*1110*/  @P0 LOP3.LUT R163, R2.reuse, 0x20, RZ, 0xfc, !PT ;  /* 0x0000002002a30812 */ /* 0x040fe200078efcff */
[----:B0-----:R-:W5:Y:S04]  /*1120*/  @P0 LDG.E.128 R20, desc[UR6][R6.64] ;  /* 0x0000000606140981 */ /* 0x001f68000c1e1d00 */
[----:B------:R2:W5:Y:S01]  /*1130*/  @P0 LDG.E.128 R24, desc[UR6][R6.64+0x10] ;  /* 0x0000100606180981 */ /* 0x000562000c1e1d00 */
[----:B------:R-:W0:Y:S01]  /*1140*/  @P0 LDC.64 R10, c[0x0][0x440] ;  /* 0x00011000ff0a0b82 */ /* 0x000e220000000a00 */
[----:B---3--:R-:W-:-:S05]  /*1150*/  @P0 IMAD.WIDE.U32 R4, R2, 0x20, R4 ;  /* 0x0000002002040825 */ /* 0x008fca00078e0004 */
[----:B------:R-:W5:Y:S02]  /*1160*/  @P0 LD.E.128 R112, desc[UR6][R4.64] ;  /* 0x0000000604700980 */ /* 0x000f64000c101d00 */
[----:B------:R-:W3:Y:S01]  /*1170*/  LDC.64 R18, c[0x0][0x3d8] ;  /* 0x0000f600ff127b82 */ /* 0x000ee20000000a00 */
[C---:B--2---:R-:W-:Y:S01]  /*1180*/  @P1 IMAD.WIDE.U32 R6, R163.reuse, 0x20, R14 ;  /* 0x00000020a3061825 */ /* 0x044fe200078e000e */
[----:B------:R4:W5:Y:S04]  /*1190*/  @P0 LD.E.128 R108, desc[UR6][R4.64+0x10] ;  /* 0x00001006046c0980 */ /* 0x000968000c101d00 */
[----:B------:R-:W5:Y:S02]  /*11a0*/  @P1 LDG.E.128 R36, desc[UR6][R6.64] ;  /* 0x0000000606241981 */ /* 0x000f64000c1e1d00 */
[----:B------:R-:W2:Y:S08]  /*11b0*/  @P1 LDC.64 R148, c[0x0][0x440] ;  /* 0x00011000ff941b82 */ /* 0x000eb00000000a00 */
[----:B------:R-:W3:Y:S01]  /*11c0*/  LDC.64 R150, c[0x0][0x3d0] ;  /* 0x0000f400ff967b82 */ /* 0x000ee20000000a00 */
[C---:B----4-:R-:W-:Y:S01]  /*11d0*/  @P1 IMAD.WIDE.U32 R4, R163.reuse, 0x20, R16 ;  /* 0x00000020a3041825 */ /* 0x050fe200078e0010 */
[----:B------:R-:W5:Y:S06]  /*11e0*/  @P1 LDG.E.128 R40, desc[UR6][R6.64+0x10] ;  /* 0x0000100606281981 */ /* 0x000f6c000c1e1d00 */
[----:B------:R-:W4:Y:S08]  /*11f0*/  @P2 LDC.64 R152, c[0x0][0x438] ;  /* 0x00010e00ff982b82 */ /* 0x000f300000000a00 */
[----:B------:R-:W4:Y:S01]  /*1200*/  @P2 LDC.64 R154, c[0x0][0x440] ;  /* 0x00011000ff9a2b82 */ /* 0x000f220000000a00 */
[C---:B-1----:R-:W-:Y:S01]  /*1210*/  @P0 IMAD.WIDE.U32 R8, R2.reuse, 0x20, R8 ;  /* 0x0000002002080825 */ /* 0x042fe200078e0008 */
[----:B------:R-:W5:Y:S06]  /*1220*/  @P1 LD.E.128 R104, desc[UR6][R4.64] ;  /* 0x0000000604681980 */ /* 0x000f6c000c101d00 */
[----:B------:R-:W1:Y:S08]  /*1230*/  LDC.64 R156, c[0x0][0x3d0] ;  /* 0x0000f400ff9c7b82 */ /* 0x000e700000000a00 */
[----:B------:R-:W1:Y:S08]  /*1240*/  LDC.64 R160, c[0x0][0x3d8] ;  /* 0x0000f600ffa07b82 */ /* 0x000e700000000a00 */
[----:B------:R-:W1:Y:S01]  /*1250*/  @P3 LDC.64 R158, c[0x0][0x438] ;  /* 0x00010e00ff9e3b82 */ /* 0x000e620000000a00 */
[----:B0-----:R-:W-:Y:S01]  /*1260*/  @P0 IMAD.WIDE.U32 R12, R2, 0x20, R10 ;  /* 0x00000020020c0825 */ /* 0x001fe200078e000a */
[----:B------:R-:W5:Y:S06]  /*1270*/  @P0 LDG.E.128 R28, desc[UR6][R8.64] ;  /* 0x00000006081c0981 */ /* 0x000f6c000c1e1d00 */
[----:B------:R-:W0:Y:S01]  /*1280*/  LDC.64 R14, c[0x0][0x3d8] ;  /* 0x0000f600ff0e7b82 */ /* 0x000e220000000a00 */
[----:B------:R3:W5:Y:S07]  /*1290*/  @P0 LDG.E.128 R32, desc[UR6][R8.64+0x10] ;  /* 0x0000100608200981 */ /* 0x00076e000c1e1d00 */
[----:B------:R-:W1:Y:S01]  /*12a0*/  @P3 LDC.64 R16, c[0x0][0x440] ;  /* 0x00011000ff103b82 */ /* 0x000e620000000a00 */
[C---:B--2---:R-:W-:Y:S01]  /*12b0*/  @P1 IMAD.WIDE.U32 R10, R163.reuse, 0x20, R148 ;  /* 0x00000020a30a1825 */ /* 0x044fe200078e0094 */
[----:B------:R2:W5:Y:S03]  /*12c0*/  @P0 LD.E.128 R144, desc[UR6][R12.64] ;  /* 0x000000060c900980 */ /* 0x000566000c101d00 */
[C---:B---3--:R-:W-:Y:S01]  /*12d0*/  @P1 IMAD.WIDE.U32 R8, R163.reuse, 0x20, R18 ;  /* 0x00000020a3081825 */ /* 0x048fe200078e0012 */
[----:B------:R-:W-:Y:S01]  /*12e0*/  @P1 IADD3 R163, PT, PT, R163, 0x20, RZ ;  /* 0x00000020a3a31810 */ /* 0x000fe20007ffe0ff */
[----:B------:R2:W5:Y:S04]  /*12f0*/  @P0 LD.E.128 R140, desc[UR6][R12.64+0x10] ;  /* 0x000010060c8c0980 */ /* 0x000568000c101d00 */
[C---:B------:R-:W-:Y:S01]  /*1300*/  @P2 IMAD.WIDE.U32 R150, R163.reuse, 0x20, R150 ;  /* 0x00000020a3962825 */ /* 0x040fe200078e0096 */
[----:B------:R2:W5:Y:S03]  /*1310*/  @P1 LD.E.128 R100, desc[UR6][R4.64+0x10] ;  /* 0x0000100604641980 */ /* 0x000566000c101d00 */
[C---:B----4-:R-:W-:Y:S01]  /*1320*/  @P2 IMAD.WIDE.U32 R152, R163.reuse, 0x20, R152 ;  /* 0x00000020a3982825 */ /* 0x050fe200078e0098 */
[----:B------:R2:W5:Y:S03]  /*1330*/  @P2 LDG.E.128 R52, desc[UR6][R150.64] ;  /* 0x0000000696342981 */ /* 0x000566000c1e1d00 */
[C---:B0-----:R-:W-:Y:S01]  /*1340*/  @P2 IMAD.WIDE.U32 R14, R163.reuse, 0x20, R14 ;  /* 0x00000020a30e2825 */ /* 0x041fe200078e000e */
[----:B------:R2:W5:Y:S03]  /*1350*/  @P2 LDG.E.128 R56, desc[UR6][R150.64+0x10] ;  /* 0x0000100696382981 */ /* 0x000566000c1e1d00 */
[C---:B------:R-:W-:Y:S01]  /*1360*/  @P2 IMAD.WIDE.U32 R154, R163.reuse, 0x20, R154 ;  /* 0x00000020a39a2825 */ /* 0x040fe200078e009a */
[----:B------:R-:W-:Y:S01]  /*1370*/  @P2 IADD3 R163, PT, PT, R163, 0x20, RZ ;  /* 0x00000020a3a32810 */ /* 0x000fe20007ffe0ff */
[----:B------:R2:W5:Y:S04]  /*1380*/  @P2 LD.E.128 R96, desc[UR6][R152.64] ;  /* 0x0000000698602980 */ /* 0x000568000c101d00 */
[C---:B-1----:R-:W-:Y:S01]  /*1390*/  @P3 IMAD.WIDE.U32 R156, R163.reuse, 0x20, R156 ;  /* 0x00000020a39c3825 */ /* 0x042fe200078e009c */
[----:B------:R2:W5:Y:S03]  /*13a0*/  @P2 LD.E.128 R92, desc[UR6][R152.64+0x10] ;  /* 0x00001006985c2980 */ /* 0x000566000c101d00 */
[C---:B------:R-:W-:Y:S01]  /*13b0*/  @P3 IMAD.WIDE.U32 R158, R163.reuse, 0x20, R158 ;  /* 0x00000020a39e3825 */ /* 0x040fe200078e009e */
[----:B------:R2:W5:Y:S03]  /*13c0*/  @P2 LDG.E.128 R60, desc[UR6][R14.64] ;  /* 0x000000060e3c2981 */ /* 0x000566000c1e1d00 */
[C---:B------:R-:W-:Y:S01]  /*13d0*/  @P3 IMAD.WIDE.U32 R160, R163.reuse, 0x20, R160 ;  /* 0x00000020a3a03825 */ /* 0x040fe200078e00a0 */
[----:B------:R2:W5:Y:S03]  /*13e0*/  @P2 LDG.E.128 R64, desc[UR6][R14.64+0x10] ;  /* 0x000010060e402981 */ /* 0x000566000c1e1d00 */
[----:B------:R-:W-:Y:S01]  /*13f0*/  @P3 IMAD.WIDE.U32 R16, R163, 0x20, R16 ;  /* 0x00000020a3103825 */ /* 0x000fe200078e0010 */
[----:B------:R2:W5:Y:S04]  /*1400*/  @P2 LD.E.128 R128, desc[UR6][R154.64] ;  /* 0x000000069a802980 */ /* 0x000568000c101d00 */
[----:B------:R2:W5:Y:S04]  /*1410*/  @P2 LD.E.128 R124, desc[UR6][R154.64+0x10] ;  /* 0x000010069a7c2980 */ /* 0x000568000c101d00 */
[----:B------:R2:W5:Y:S04]  /*1420*/  @P3 LDG.E.128 R68, desc[UR6][R156.64] ;  /* 0x000000069c443981 */ /* 0x000568000c1e1d00 */
[----:B------:R2:W5:Y:S04]  /*1430*/  @P3 LDG.E.128 R72, desc[UR6][R156.64+0x10] ;  /* 0x000010069c483981 */ /* 0x000568000c1e1d00 */
        /* <DEDUP_REMOVED lines=21> */
[----:B------:R0:W5:Y:S01]  /*1590*/  LD.E.128 R168, desc[UR6][R6.64] ;  /* 0x0000000606a87980 */ /* 0x000162000c101d00 */
[----:B--2---:R-:W-:-:S03]  /*15a0*/  IMAD.WIDE.U32 R8, R163, 0x20, R8 ;  /* 0x00000020a3087825 */ /* 0x004fc600078e0008 */
[----:B------:R0:W5:Y:S04]  /*15b0*/  LD.E.128 R164, desc[UR6][R6.64+0x10] ;  /* 0x0000100606a47980 */ /* 0x000168000c101d00 */
[----:B------:R0:W5:Y:S01]  /*15c0*/  LDG.E.128 R156, desc[UR6][R8.64] ;  /* 0x00000006089c7981 */ /* 0x000162000c1e1d00 */
[----:B---3--:R-:W-:-:S03]  /*15d0*/  IMAD.WIDE.U32 R10, R163, 0x20, R10 ;  /* 0x00000020a30a7825 */ /* 0x008fc600078e000a */
[----:B------:R0:W5:Y:S04]  /*15e0*/  LDG.E.128 R160, desc[UR6][R8.64+0x10] ;  /* 0x0000100608a07981 */ /* 0x000168000c1e1d00 */
[----:B------:R0:W5:Y:S04]  /*15f0*/  LD.E.128 R176, desc[UR6][R10.64] ;  /* 0x000000060ab07980 */ /* 0x000168000c101d00 */
[----:B------:R0:W5:Y:S01]  /*1600*/  LD.E.128 R172, desc[UR6][R10.64+0x10] ;  /* 0x000010060aac7980 */ /* 0x000162000c101d00 */
[----:B------:R-:W-:Y:S05]  /*1610*/  BRA `(.L_x_5530) ;  /* 0x0000000400ac7947 */ /* 0x000fea0003800000 */
.L_x_5531:
[C---:B------:R-:W-:Y:S01]  /*1620*/  ISETP.GE.U32.AND P0, PT, R3.reuse, 0x20, PT ;  /* 0x000000200300780c */ /* 0x040fe20003f06070 */
[----:B------:R-:W1:Y:S01]  /*1630*/  LDC.64 R4, c[0x0][0x3d0] ;  /* 0x0000f400ff047b82 */ /* 0x000e620000000a00 */
[C---:B------:R-:W-:Y:S02]  /*1640*/  ISETP.GE.U32.AND P1, PT, R3.reuse, 0x40, PT ;  /* 0x000000400300780c */ /* 0x040fe40003f26070 */
[C---:B------:R-:W-:Y:S02]  /*1650*/  ISETP.GE.U32.AND P2, PT, R3.reuse, 0x60, PT ;  /* 0x000000600300780c */ /* 0x040fe40003f46070 */
[----:B------:R-:W-:Y:S02]  /*1660*/  MOV R149, R2 ;  /* 0x0000000200957202 */ /* 0x000fe40000000f00 */
[----:B------:R-:W-:Y:S01]  /*1670*/  ISETP.GE.U32.AND P3, PT, R3, 0x80, PT ;  /* 0x000000800300780c */ /* 0x000fe20003f66070 */
[----:B------:R-:W2:Y:S08]  /*1680*/  LDC.64 R14, c[0x0][0x3d0] ;  /* 0x0000f400ff0e7b82 */ /* 0x000eb00000000a00 */
[----:B------:R-:W3:Y:S08]  /*1690*/  @P0 LDC.64 R8, c[0x0][0x438] ;  /* 0x00010e00ff080b82 */ /* 0x000ef00000000a00 */
[----:B------:R-:W4:Y:S01]  /*16a0*/  @P1 LDC.64 R16, c[0x0][0x438] ;  /* 0x00010e00ff101b82 */ /* 0x000f220000000a00 */
[----:B-1----:R-:W-:-:S07]  /*16b0*/  @P0 IMAD.WIDE.U32 R6, R2, 0x20, R4 ;  /* 0x0000002002060825 */ /* 0x002fce00078e0004 */
[----:B------:R-:W1:Y:S08]  /*16c0*/  LDC.64 R18, c[0x0][0x3d8] ;  /* 0x0000f600ff127b82 */ /* 0x000e700000000a00 */
[----:B------:R-:W4:Y:S08]  /*16d0*/  LDC.64 R116, c[0x0][0x3d0] ;  /* 0x0000f400ff747b82 */ /* 0x000f300000000a00 */
[----:B------:R-:W4:Y:S08]  /*16e0*/  LDC.64 R120, c[0x0][0x3d8] ;  /* 0x0000f600ff787b82 */ /* 0x000f300000000a00 */
[----:B------:R-:W4:Y:S08]  /*16f0*/  @P2 LDC.64 R118, c[0x0][0x438] ;  /* 0x00010e00ff762b82 */ /* 0x000f300000000a00 */
[----:B------:R-:W4:Y:S08]  /*1700*/  LDC.64 R12, c[0x0][0x3d8] ;  /* 0x0000f600ff0c7b82 */ /* 0x000f300000000a00 */
[----:B------:R-:W4:Y:S08]  /*1710*/  LDC.64 R122, c[0x0][0x3d0] ;  /* 0x0000f400ff7a7b82 */ /* 0x000f300000000a00 */
[----:B------:R-:W4:Y:S01]  /*1720*/  LDC.64 R126, c[0x0][0x3d8] ;  /* 0x0000f600ff7e7b82 */ /* 0x000f220000000a00 */
[C---:B------:R-:W-:Y:S01]  /*1730*/  @P0 LOP3.LUT R149, R2.reuse, 0x20, RZ, 0xfc, !PT ;  /* 0x0000002002950812 */ /* 0x040fe200078efcff */
[C---:B---3--:R-:W-:Y:S01]  /*1740*/  @P0 IMAD.WIDE.U32 R10, R2.reuse, 0x20, R8 ;  /* 0x00000020020a0825 */ /* 0x048fe200078e0008 */
[----:B0-----:R-:W5:Y:S03]  /*1750*/  @P0 LDG.E.128 R20, desc[UR6][R6.64] ;  /* 0x0000000606140981 */ /* 0x001f66000c1e1d00 */
[C---:B--2---:R-:W-:Y:S01]  /*1760*/  @P1 IMAD.WIDE.U32 R4, R149.reuse, 0x20, R14 ;  /* 0x0000002095041825 */ /* 0x044fe200078e000e */
[----:B------:R0:W5:Y:S01]  /*1770*/  @P0 LDG.E.128 R24, desc[UR6][R6.64+0x10] ;  /* 0x0000100606180981 */ /* 0x000162000c1e1d00 */
[----:B------:R-:W2:Y:S02]  /*1780*/  @P3 LDC.64 R124, c[0x0][0x438] ;  /* 0x00010e00ff7c3b82 */ /* 0x000ea40000000a00 */
[C---:B-1----:R-:W-:Y:S01]  /*1790*/  @P1 IMAD.WIDE.U32 R8, R149.reuse, 0x20, R18 ;  /* 0x0000002095081825 */ /* 0x042fe200078e0012 */
[----:B------:R-:W5:Y:S03]  /*17a0*/  @P1 LDG.E.128 R36, desc[UR6][R4.64] ;  /* 0x0000000604241981 */ /* 0x000f66000c1e1d00 */
[----:B----4-:R-:W-:Y:S01]  /*17b0*/  @P0 IMAD.WIDE.U32 R12, R2, 0x20, R12 ;  /* 0x00000020020c0825 */ /* 0x010fe200078e000c */
[----:B------:R1:W5:Y:S03]  /*17c0*/  @P1 LDG.E.128 R40, desc[UR6][R4.64+0x10] ;  /* 0x0000100604281981 */ /* 0x000366000c1e1d00 */
[C---:B0-----:R-:W-:Y:S01]  /*17d0*/  @P1 IMAD.WIDE.U32 R6, R149.reuse, 0x20, R16 ;  /* 0x0000002095061825 */ /* 0x041fe200078e0010 */
[----:B------:R-:W-:Y:S01]  /*17e0*/  @P1 IADD3 R149, PT, PT, R149, 0x20, RZ ;  /* 0x0000002095951810 */ /* 0x000fe20007ffe0ff */
[----:B------:R-:W5:Y:S04]  /*17f0*/  @P0 LD.E.128 R112, desc[UR6][R10.64] ;  /* 0x000000060a700980 */ /* 0x000f68000c101d00 */
[C---:B------:R-:W-:Y:S01]  /*1800*/  @P2 IMAD.WIDE.U32 R116, R149.reuse, 0x20, R116 ;  /* 0x0000002095742825 */ /* 0x040fe200078e0074 */
[----:B------:R-:W5:Y:S03]  /*1810*/  @P1 LD.E.128 R104, desc[UR6][R6.64] ;  /* 0x0000000606681980 */ /* 0x000f66000c101d00 */
[C---:B------:R-:W-:Y:S01]  /*1820*/  @P2 IMAD.WIDE.U32 R118, R149.reuse, 0x20, R118 ;  /* 0x0000002095762825 */ /* 0x040fe200078e0076 */
[----:B------:R0:W5:Y:S03]  /*1830*/  @P1 LD.E.128 R100, desc[UR6][R6.64+0x10] ;  /* 0x0000100606641980 */ /* 0x000166000c101d00 */
[C---:B------:R-:W-:Y:S01]  /*1840*/  @P2 IMAD.WIDE.U32 R120, R149.reuse, 0x20, R120 ;  /* 0x0000002095782825 */ /* 0x040fe200078e0078 */
[----:B------:R-:W5:Y:S03]  /*1850*/  @P0 LD.E.128 R108, desc[UR6][R10.64+0x10] ;  /* 0x000010060a6c0980 */ /* 0x000f66000c101d00 */
[----:B------:R-:W-:Y:S01]  /*1860*/  @P2 VIADD R149, R149, 0x20 ;  /* 0x0000002095952836 */ /* 0x000fe20000000000 */
[----:B------:R-:W5:Y:S03]  /*1870*/  @P0 LDG.E.128 R28, desc[UR6][R12.64] ;  /* 0x000000060c1c0981 */ /* 0x000f66000c1e1d00 */
[C---:B-1----:R-:W-:Y:S01]  /*1880*/  @P3 IMAD.WIDE.U32 R4, R149.reuse, 0x20, R122 ;  /* 0x0000002095043825 */ /* 0x042fe200078e007a */
[----:B------:R-:W5:Y:S03]  /*1890*/  @P0 LDG.E.128 R32, desc[UR6][R12.64+0x10] ;  /* 0x000010060c200981 */ /* 0x000f66000c1e1d00 */
[----:B0-----:R-:W-:Y:S01]  /*18a0*/  @P3 IMAD.WIDE.U32 R6, R149, 0x20, R126 ;  /* 0x0000002095063825 */ /* 0x001fe200078e007e */
[----:B------:R-:W5:Y:S04]  /*18b0*/  @P3 LDG.E.128 R68, desc[UR6][R4.64] ;  /* 0x0000000604443981 */ /* 0x000f68000c1e1d00 */
[----:B------:R-:W5:Y:S04]  /*18c0*/  @P3 LDG.E.128 R72, desc[UR6][R4.64+0x10] ;  /* 0x0000100604483981 */ /* 0x000f68000c1e1d00 */
[----:B------:R-:W5:Y:S04]  /*18d0*/  @P3 LDG.E.128 R76, desc[UR6][R6.64] ;  /* 0x00000006064c3981 */ /* 0x000f68000c1e1d00 */
[----:B------:R-:W5:Y:S04]  /*18e0*/  @P3 LDG.E.128 R80, desc[UR6][R6.64+0x10] ;  /* 0x0000100606503981 */ /* 0x000f68000c1e1d00 */
[----:B------:R-:W5:Y:S04]  /*18f0*/  @P1 LDG.E.128 R44, desc[UR6][R8.64] ;  /* 0x00000006082c1981 */ /* 0x000f68000c1e1d00 */
[----:B------:R-:W5:Y:S01]  /*1900*/  @P1 LDG.E.128 R48, desc[UR6][R8.64+0x10] ;  /* 0x0000100608301981 */ /* 0x000f62000c1e1d00 */
        /* <DEDUP_REMOVED lines=11> */
[----:B------:R-:W5:Y:S01]  /*19c0*/  @P2 LD.E.128 R96, desc[UR6][R118.64] ;  /* 0x0000000676602980 */ /* 0x000f62000c101d00 */
[----:B------:R-:W-:-:S02]  /*19d0*/  CS2R R136, SRZ ;  /* 0x0000000000887805 */ /* 0x000fc4000001ff00 */
[----:B------:R-:W-:Y:S02]  /*19e0*/  CS2R R142, SRZ ;  /* 0x00000000008e7805 */ /* 0x000fe4000001ff00 */
[----:B------:R-:W-:Y:S01]  /*19f0*/  CS2R R140, SRZ ;  /* 0x00000000008c7805 */ /* 0x000fe2000001ff00 */
[----:B------:R1:W5:Y:S01]  /*1a00*/  @P2 LD.E.128 R92, desc[UR6][R118.64+0x10] ;  /* 0x00001006765c2980 */ /* 0x000362000c101d00 */
[----:B------:R-:W-:Y:S02]  /*1a10*/  CS2R R146, SRZ ;  /* 0x0000000000927805 */ /* 0x000fe4000001ff00 */
[----:B0-----:R-:W-:Y:S02]  /*1a20*/  CS2R R116, SRZ ;  /* 0x0000000000747805 */ /* 0x001fe4000001ff00 */
[----:B------:R-:W-:Y:S01]  /*1a30*/  CS2R R144, SRZ ;  /* 0x0000000000907805 */ /* 0x000fe2000001ff00 */
[----:B------:R-:W5:Y:S01]  /*1a40*/  @P2 LDG.E.128 R60, desc[UR6][R120.64] ;  /* 0x00000006783c2981 */ /* 0x000f62000c1e1d00 */
[----:B------:R-:W-:-:S03]  /*1a50*/  @P3 IADD3 R149, PT, PT, R149, 0x20, RZ ;  /* 0x0000002095953810 */ /* 0x000fc60007ffe0ff */
[----:B------:R0:W5:Y:S01]  /*1a60*/  @P2 LDG.E.128 R64, desc[UR6][R120.64+0x10] ;  /* 0x0000100678402981 */ /* 0x000162000c1e1d00 */
[----:B-1----:R-:W-:-:S03]  /*1a70*/  CS2R R118, SRZ ;  /* 0x0000000000767805 */ /* 0x002fc6000001ff00 */
[----:B------:R-:W5:Y:S04]  /*1a80*/  @P3 LD.E.128 R88, desc[UR6][R124.64] ;  /* 0x000000067c583980 */ /* 0x000f68000c101d00 */
[----:B------:R1:W5:Y:S01]  /*1a90*/  @P3 LD.E.128 R84, desc[UR6][R124.64+0x10] ;  /* 0x000010067c543980 */ /* 0x000362000c101d00 */
        /* <DEDUP_REMOVED lines=9> */
[----:B------:R0:W5:Y:S01]  /*1b30*/  LD.E.128 R168, desc[UR6][R6.64] ;  /* 0x0000000606a87980 */ /* 0x000162000c101d00 */
[----:B--2---:R-:W-:-:S03]  /*1b40*/  IMAD.WIDE.U32 R8, R149, 0x20, R8 ;  /* 0x0000002095087825 */ /* 0x004fc600078e0008 */
[----:B------:R0:W5:Y:S04]  /*1b50*/  LD.E.128 R164, desc[UR6][R6.64+0x10] ;  /* 0x0000100606a47980 */ /* 0x000168000c101d00 */
        /* <DEDUP_REMOVED lines=22> */
[----:B0-----:R-:W-:-:S07]  /*1cc0*/  CS2R R144, SRZ ;  /* 0x0000000000907805 */ /* 0x001fce000001ff00 */
.L_x_5530:
[----:B------:R-:W-:Y:S05]  /*1cd0*/  BSYNC.RECONVERGENT B0 ;  /* 0x0000000000007941 */ /* 0x000fea0003800200 */
.L_x_5527:
[----:B------:R-:W1:Y:S02]  /*1ce0*/  LDCU UR4, c[0x0][0x384] ;  /* 0x00007080ff0477ac */ /* 0x000e640008000800 */
[----:B-1----:R-:W-:-:S13]  /*1cf0*/  ISETP.GE.AND P1, PT, R0, UR4, PT ;  /* 0x0000000400007c0c */ /* 0x002fda000bf26270 */
[----:B------:R-:W-:Y:S05]  /*1d00*/  @P1 EXIT ;  /* 0x000000000000194d */ /* 0x000fea0003800000 */
[----:B------:R-:W1:Y:S01]  /*1d10*/  LDCU.U8 UR4, c[0x0][0x410] ;  /* 0x00008200ff0477ac */ /* 0x000e620008000000 */
[----:B0-----:R-:W-:Y:S01]  /*1d20*/  LOP3.LUT R4, R4, 0xffffffef, RZ, 0xc0, !PT ;  /* 0xffffffef04047812 */ /* 0x001fe200078ec0ff */
[----:B------:R-:W0:Y:S01]  /*1d30*/  LDCU UR9, c[0x0][0x388] ;  /* 0x00007100ff0977ac */ /* 0x000e220008000800 */
[----:B------:R-:W2:Y:S01]  /*1d40*/  LDCU UR8, c[0x0][0x448] ;  /* 0x00008900ff0877ac */ /* 0x000ea20008000800 */
[----:B------:R-:W3:Y:S01]  /*1d50*/  LDCU.64 UR10, c[0x0][0x398] ;  /* 0x00007300ff0a77ac */ /* 0x000ee20008000a00 */
[----:B------:R-:W4:Y:S01]  /*1d60*/  LDCU.64 UR12, c[0x0][0x3a0] ;  /* 0x00007400ff0c77ac */ /* 0x000f220008000a00 */
[----:B-1----:R-:W-:-:S13]  /*1d70*/  ISETP.NE.AND P1, PT, RZ, UR4, PT ;  /* 0x00000004ff007c0c */ /* 0x002fda000bf25270 */
[----:B0-234-:R-:W-:-:S07]  /*1d80*/  @P1 LOP3.LUT R4, R4, 0x10, RZ, 0xfc, !PT ;  /* 0x0000001004041812 */ /* 0x01dfce00078efcff */
.L_x_5573:
        /* <DEDUP_REMOVED lines=26> */
[----:B-----5:R-:W-:Y:S01]  /*1f30*/  PRMT R188, R193, 0x7632, R188 ;  /* 0x00007632c1bc7816 */ /* 0x020fe200000000bc */
[----:B------:R-:W-:Y:S01]  /*1f40*/  IMAD.U32 R10, R185, 0x10000, RZ ;  /* 0x00010000b90a7824 */ /* 0x000fe200078e00ff */
[----:B------:R-:W-:Y:S01]  /*1f50*/  SHF.L.U32 R193, R193, 0x10, RZ ;  /* 0x00000010c1c17819 */ /* 0x000fe200000006ff */
[----:B------:R-:W-:Y:S01]  /*1f60*/  IMAD.U32 R191, R186, 0x10000, RZ ;  /* 0x00010000babf7824 */ /* 0x000fe200078e00ff */
[C---:B------:R-:W-:Y:S01]  /*1f70*/  PRMT R5, R192.reuse, 0x7632, R5 ;  /* 0x00007632c0057816 */ /* 0x040fe20000000005 */
[----:B------:R-:W-:Y:S01]  /*1f80*/  IMAD.U32 R192, R192, 0x10000, RZ ;  /* 0x00010000c0c07824 */ /* 0x000fe200078e00ff */
[----:B------:R-:W-:Y:S01]  /*1f90*/  PRMT R189, R185, 0x7632, R189 ;  /* 0x00007632b9bd7816 */ /* 0x000fe200000000bd */
[--C-:B------:R-:W-:Y:S01]  /*1fa0*/  FADD.FTZ R193, R193, R10.reuse ;  /* 0x0000000ac1c17221 */ /* 0x100fe20000010000 */
[----:B------:R-:W-:Y:S02]  /*1fb0*/  PRMT R10, R184, 0x7632, R10 ;  /* 0x00007632b80a7816 */ /* 0x000fe4000000000a */
[----:B------:R-:W-:-:S02]  /*1fc0*/  SHF.L.U32 R5, R5, 0x10, RZ ;  /* 0x0000001005057819 */ /* 0x000fc400000006ff */
[----:B------:R-:W-:Y:S01]  /*1fd0*/  SHF.L.U32 R190, R188, 0x10, RZ ;  /* 0x00000010bcbe7819 */ /* 0x000fe200000006ff */
[----:B------:R-:W-:Y:S01]  /*1fe0*/  IMAD.U32 R10, R10, 0x10000, RZ ;  /* 0x000100000a0a7824 */ /* 0x000fe200078e00ff */
[C---:B------:R-:W-:Y:S02]  /*1ff0*/  PRMT R196, R194.reuse, 0x7632, R196 ;  /* 0x00007632c2c47816 */ /* 0x040fe400000000c4 */
[----:B------:R-:W-:Y:S01]  /*2000*/  SHF.L.U32 R194, R194, 0x10, RZ ;  /* 0x00000010c2c27819 */ /* 0x000fe200000006ff */
[--C-:B------:R-:W-:Y:S01]  /*2010*/  FADD.FTZ R188, R5, R10.reuse ;  /* 0x0000000a05bc7221 */ /* 0x100fe20000010000 */
[----:B------:R-:W-:Y:S01]  /*2020*/  PRMT R10, R187, 0x7632, R10 ;  /* 0x00007632bb0a7816 */ /* 0x000fe2000000000a */
[----:B------:R-:W-:Y:S01]  /*2030*/  IMAD.U32 R196, R196, 0x10000, RZ ;  /* 0x00010000c4c47824 */ /* 0x000fe200078e00ff */
        /* <DEDUP_REMOVED lines=36> */
.L_x_5535:
[C---:B-----5:R-:W-:Y:S01]  /*2280*/  PRMT R196, R192.reuse, 0x7632, R196 ;  /* 0x00007632c0c47816 */ /* 0x060fe200000000c4 */
[----:B------:R-:W-:Y:S01]  /*2290*/  IMAD.U32 R5, R192, 0x10000, RZ ;  /* 0x00010000c0057824 */ /* 0x000fe200078e00ff */
[C---:B------:R-:W-:Y:S01]  /*22a0*/  PRMT R192, R193.reuse, 0x7632, R192 ;  /* 0x00007632c1c07816 */ /* 0x040fe200000000c0 */
[----:B------:R-:W-:Y:S01]  /*22b0*/  IMAD.U32 R10, R184, 0x10000, RZ ;  /* 0x00010000b80a7824 */ /* 0x000fe200078e00ff */
[----:B------:R-:W-:Y:S02]  /*22c0*/  SHF.L.U32 R193, R193, 0x10, RZ ;  /* 0x00000010c1c17819 */ /* 0x000fe400000006ff */
[----:B------:R-:W-:Y:S01]  /*22d0*/  SHF.L.U32 R15, R194, 0x10, RZ ;  /* 0x00000010c20f7819 */ /* 0x000fe200000006ff */
[----:B------:R-:W-:Y:S01]  /*22e0*/  FADD.FTZ R5, R5, R10 ;  /* 0x0000000a05057221 */ /* 0x000fe20000010000 */
[----:B------:R-:W-:Y:S01]  /*22f0*/  SHF.L.U32 R188, R185, 0x10, RZ ;  /* 0x00000010b9bc7819 */ /* 0x000fe200000006ff */
[----:B------:R-:W-:Y:S01]  /*2300*/  IMAD.U32 R192, R192, 0x10000, RZ ;  /* 0x00010000c0c07824 */ /* 0x000fe200078e00ff */
[----:B------:R-:W-:-:S02]  /*2310*/  SHF.L.U32 R190, R186, 0x10, RZ ;  /* 0x00000010babe7819 */ /* 0x000fc400000006ff */
[----:B------:R-:W-:Y:S01]  /*2320*/  PRMT R197, R194, 0x7632, R197 ;  /* 0x00007632c2c57816 */ /* 0x000fe200000000c5 */
[----:B------:R-:W-:Y:S01]  /*2330*/  FADD.FTZ R10, R193, R188 ;  /* 0x000000bcc10a7221 */ /* 0x000fe20000010000 */
[----:B------:R-:W-:Y:S01]  /*2340*/  PRMT R194, R195, 0x7632, R194 ;  /* 0x00007632c3c27816 */ /* 0x000fe200000000c2 */
[----:B------:R-:W-:Y:S01]  /*2350*/  FADD.FTZ R15, R15, R190 ;  /* 0x000000be0f0f7221 */ /* 0x000fe20000010000 */
[----:B------:R-:W-:Y:S01]  /*2360*/  PRMT R188, R184, 0x7632, R188 ;  /* 0x00007632b8bc7816 */ /* 0x000fe200000000bc */
[----:B------:R-:W-:Y:S01]  /*2370*/  IMAD.U32 R195, R195, 0x10000, RZ ;  /* 0x00010000c3c37824 */ /* 0x000fe200078e00ff */
[----:B------:R-:W-:Y:S02]  /*2380*/  PRMT R189, R185, 0x7632, R189 ;  /* 0x00007632b9bd7816 */ /* 0x000fe400000000bd */
        /* <DEDUP_REMOVED lines=20> */
.L_x_5534:
[----:B------:R-:W-:Y:S05]  /*24d0*/  @!P1 BRA `(.L_x_5537) ;  /* 0x0000000000849947 */ /* 0x000fea0003800000 */
[----:B-----5:R-:W-:Y:S01]  /*24e0*/  PRMT R188, R192, 0x7632, R188 ;  /* 0x00007632c0bc7816 */ /* 0x020fe200000000bc */
[C---:B------:R-:W-:Y:S01]  /*24f0*/  IMAD.U32 R15, R194.reuse, 0x10000, RZ ;  /* 0x00010000c20f7824 */ /* 0x040fe200078e00ff */
        /* <DEDUP_REMOVED lines=23> */
[----:B------:R-:W-:-:S02]  /*2670*/  FADD.FTZ R203, R196, R203 ;  /* 0x000000cbc4cb7221 */ /* 0x000fc40000010000 */
[----:B------:R-:W-:Y:S02]  /*2680*/  FADD.FTZ R202, R191, R202 ;  /* 0x000000cabfca7221 */ /* 0x000fe40000010000 */
[----:B------:R-:W-:Y:S01]  /*2690*/  FADD.FTZ R200, R188, R189 ;  /* 0x000000bdbcc87221 */ /* 0x000fe20000010000 */
[----:B------:R-:W-:Y:S02]  /*26a0*/  F2FP.BF16.F32.PACK_AB R191, R203, R204 ;  /* 0x000000cccbbf723e */ /* 0x000fe400000010ff */
[----:B------:R-:W-:Y:S02]  /*26b0*/  F2FP.BF16.F32.PACK_AB R190, R202, R15 ;  /* 0x0000000fcabe723e */ /* 0x000fe400000010ff */
[----:B------:R-:W-:Y:S02]  /*26c0*/  F2FP.BF16.F32.PACK_AB R189, R201, R10 ;  /* 0x0000000ac9bd723e */ /* 0x000fe400000010ff */
[----:B------:R-:W-:Y:S01]  /*26d0*/  F2FP.BF16.F32.PACK_AB R188, R200, R5 ;  /* 0x00000005c8bc723e */ /* 0x000fe200000010ff */
[----:B------:R-:W-:Y:S06]  /*26e0*/  BRA `(.L_x_5536) ;  /* 0x0000000000307947 */ /* 0x000fec0003800000 */
.L_x_5537:
        /* <DEDUP_REMOVED lines=12> */
.L_x_5536:
[----:B------:R-:W0:Y:S01]  /*27b0*/  @UP0 LDCU.64 UR4, c[0x0][0x3a8] ;  /* 0x00007500ff0407ac */ /* 0x000e220008000a00 */
[----:B------:R-:W-:Y:S01]  /*27c0*/  PLOP3.LUT P0, PT, PT, PT, UP0, 0x80, 0x8 ;  /* 0x000000000008781c */ /* 0x000fe20003f0f008 */
[----:B------:R-:W-:Y:S01]  /*27d0*/  HFMA2 R192, -RZ, RZ, 0, 9.5367431640625e-07 ;  /* 0x00000010ffc07431 */ /* 0x000fe200000001ff */
[----:B------:R-:W-:Y:S02]  /*27e0*/  PLOP3.LUT P1, PT, PT, PT, UP0, 0x80, 0x8 ;  /* 0x000000000008781c */ /* 0x000fe40003f2f008 */
[----:B------:R-:W-:-:S09]  /*27f0*/  IADD3 R199, PT, PT, R225, 0x20, RZ ;  /* 0x00000020e1c77810 */ /* 0x000fd20007ffe0ff */
[----:B0-----:R-:W-:-:S05]  /*2800*/  @P0 IMAD.WIDE.U32 R192, R225, R192, UR4 ;  /* 0x00000004e1c00e25 */ /* 0x001fca000f8e00c0 */
[----:B------:R0:W-:Y:S02]  /*2810*/  @P1 STG.E.128 desc[UR6][R192.64], R188 ;  /* 0x000000bcc0001986 */ /* 0x0001e4000c101d06 */
.L_x_5533:
[----:B------:R-:W-:Y:S05]  /*2820*/  BSYNC.RECONVERGENT B0 ;  /* 0x0000000000007941 */ /* 0x000fea0003800200 */
.L_x_5532:
[----:B------:R-:W-:Y:S01]  /*2830*/  ISETP.GE.U32.AND P0, PT, R3, 0x40, PT ;  /* 0x000000400300780c */ /* 0x000fe20003f06070 */
[----:B------:R-:W-:Y:S01]  /*2840*/  BSSY.RECONVERGENT B0, `(.L_x_5538) ;  /* 0x00000ac000007945 */ /* 0x000fe20003800200 */
[----:B------:R-:W-:-:S11]  /*2850*/  LOP3.LUT R4, R4, 0xfffffff7, RZ, 0xc0, !PT ;  /* 0xfffffff704047812 */ /* 0x000fd600078ec0ff */
[----:B------:R-:W-:Y:S01]  /*2860*/  @P0 LOP3.LUT R4, R4, 0x8, RZ, 0xfc, !PT ;  /* 0x0000000804040812 */ /* 0x000fe200078efcff */
[----:B------:R-:W-:Y:S06]  /*2870*/  @!P0 BRA `(.L_x_5539) ;  /* 0x0000000800a08947 */ /* 0x000fec0003800000 */
[----:B------:R-:W-:Y:S01]  /*2880*/  ISETP.NE.U32.AND P0, PT, RZ, UR10, PT ;  /* 0x0000000aff007c0c */ /* 0x000fe2000bf05070 */
[----:B------:R-:W1:Y:S01]  /*2890*/  LDC.64 R196, c[0x0][0x390] ;  /* 0x0000e400ffc47b82 */ /* 0x000e620000000a00 */
[----:B------:R-:W-:Y:S02]  /*28a0*/  ISETP.NE.U32.AND P1, PT, RZ, UR12, PT ;  /* 0x0000000cff007c0c */ /* 0x000fe4000bf25070 */
[----:B------:R-:W-:Y:S02]  /*28b0*/  ISETP.NE.AND.EX P0, PT, RZ, UR11, PT, P0 ;  /* 0x0000000bff007c0c */ /* 0x000fe4000bf05300 */
[----:B------:R-:W-:-:S11]  /*28c0*/  ISETP.NE.AND.EX P1, PT, RZ, UR13, PT, P1 ;  /* 0x0000000dff007c0c */ /* 0x000fd6000bf25310 */
[----:B------:R-:W2:Y:S08]  /*28d0*/  @P0 LDC.64 R194, c[0x0][0x398] ;  /* 0x0000e600ffc20b82 */ /* 0x000eb00000000a00 */
[----:B0-----:R-:W0:Y:S01]  /*28e0*/  @P1 LDC.64 R192, c[0x0][0x3a0] ;  /* 0x0000e800ffc01b82 */ /* 0x001e220000000a00 */
[----:B--2---:R-:W-:-:S05]  /*28f0*/  @P0 IMAD.WIDE.U32 R206, R199, 0x10, R194 ;  /* 0x00000010c7ce0825 */ /* 0x004fca00078e00c2 */
[----:B------:R-:W2:Y:S01]  /*2900*/  @P0 LDG.E.128 R184, desc[UR6][R206.64] ;  /* 0x00000006ceb80981 */ /* 0x000ea2000c1e1d00 */
[----:B0-----:R-:W-:-:S04]  /*2910*/  @P1 IMAD.WIDE.U32 R208, R199, 0x10, R192 ;  /* 0x00000010c7d01825 */ /* 0x001fc800078e00c0 */
[----:B-1----:R-:W-:Y:S01]  /*2920*/  IMAD.WIDE.U32 R192, R199, 0x10, R196 ;  /* 0x00000010c7c07825 */ /* 0x002fe200078e00c4 */
[----:B------:R-:W3:Y:S05]  /*2930*/  @P1 LDG.E.128 R180, desc[UR6][R208.64] ;  /* 0x00000006d0b41981 */ /* 0x000eea000c1e1d00 */
[----:B------:R-:W5:Y:S01]  /*2940*/  LDG.E.128 R192, desc[UR6][R192.64] ;  /* 0x00000006c0c07981 */ /* 0x000f62000c1e1d00 */
[----:B------:R-:W-:-:S04]  /*2950*/  UISETP.NE.U32.AND UP1, UPT, UR10, URZ, UPT ;  /* 0x000000ff0a00728c */ /* 0x000fc8000bf25070 */
[----:B------:R-:W-:Y:S01]  /*2960*/  UISETP.NE.AND.EX UP1, UPT, UR11, URZ, UPT, UP1 ;  /* 0x000000ff0b00728c */ /* 0x000fe2000bf25310 */
[----:B--2---:R-:W-:Y:S02]  /*2970*/  PRMT R6, R187, 0x7632, R6 ;  /* 0x00007632bb067816 */ /* 0x004fe40000000006 */
[----:B---3--:R-:W-:Y:S02]  /*2980*/  PRMT R196, R183, 0x7632, R196 ;  /* 0x00007632b7c47816 */ /* 0x008fe400000000c4 */
        /* <DEDUP_REMOVED lines=20> */
.L_x_5541:
[C---:B-----5:R-:W-:Y:S01]  /*2ad0*/  PRMT R188, R192.reuse, 0x7632, R188 ;  /* 0x00007632c0bc7816 */ /* 0x060fe200000000bc */
[----:B------:R-:W-:Y:S01]  /*2ae0*/  IMAD.U32 R16, R181, 0x10000, RZ ;  /* 0x00010000b5107824 */ /* 0x000fe200078e00ff */
[----:B------:R-:W-:Y:S01]  /*2af0*/  SHF.L.U32 R6, R192, 0x10, RZ ;  /* 0x00000010c0067819 */ /* 0x000fe200000006ff */
[----:B------:R-:W-:Y:S01]  /*2b00*/  IMAD.U32 R205, R205, 0x10000, RZ ;  /* 0x00010000cdcd7824 */ /* 0x000fe200078e00ff */
[C---:B------:R-:W-:Y:S01]  /*2b10*/  PRMT R189, R193.reuse, 0x7632, R189 ;  /* 0x00007632c1bd7816 */ /* 0x040fe200000000bd */
[----:B------:R-:W-:Y:S01]  /*2b20*/  IMAD.U32 R193, R193, 0x10000, RZ ;  /* 0x00010000c1c17824 */ /* 0x000fe200078e00ff */
[----:B------:R-:W-:Y:S01]  /*2b30*/  PRMT R190, R194, 0x7632, R190 ;  /* 0x00007632c2be7816 */ /* 0x000fe200000000be */
[----:B------:R-:W-:Y:S01]  /*2b40*/  IMAD.U32 R196, R196, 0x10000, RZ ;  /* 0x00010000c4c47824 */ /* 0x000fe200078e00ff */
[----:B------:R-:W-:Y:S02]  /*2b50*/  PRMT R192, R195, 0x7632, R192 ;  /* 0x00007632c3c07816 */ /* 0x000fe400000000c0 */
        /* <DEDUP_REMOVED lines=24> */
.L_x_5540:
        /* <DEDUP_REMOVED lines=8> */
[----:B------:R-:W-:Y:S01]  /*2d60*/  PRMT R197, R194, 0x7632, R197 ;  /* 0x00007632c2c57816 */ /* 0x000fe200000000c5 */
[----:B------:R-:W-:Y:S01]  /*2d70*/  FADD.FTZ R6, R11, R6 ;  /* 0x000000060b067221 */ /* 0x000fe20000010000 */
[----:B------:R-:W-:Y:S01]  /*2d80*/  SHF.L.U32 R16, R185, 0x10, RZ ;  /* 0x00000010b9107819 */ /* 0x000fe200000006ff */
[----:B------:R-:W-:Y:S01]  /*2d90*/  IMAD.U32 R192, R192, 0x10000, RZ ;  /* 0x00010000c0c07824 */ /* 0x000fe200078e00ff */
[----:B------:R-:W-:-:S02]  /*2da0*/  SHF.L.U32 R194, R194, 0x10, RZ ;  /* 0x00000010c2c27819 */ /* 0x000fc400000006ff */
[----:B------:R-:W-:Y:S01]  /*2db0*/  SHF.L.U32 R189, R186, 0x10, RZ ;  /* 0x00000010babd7819 */ /* 0x000fe200000006ff */
[----:B------:R-:W-:Y:S01]  /*2dc0*/  FADD.FTZ R11, R16, R193 ;  /* 0x000000c1100b7221 */ /* 0x000fe20000010000 */
[C---:B------:R-:W-:Y:S01]  /*2dd0*/  PRMT R198, R195.reuse, 0x7632, R198 ;  /* 0x00007632c3c67816 */ /* 0x040fe200000000c6 */
[----:B------:R-:W-:Y:S01]  /*2de0*/  IMAD.U32 R195, R195, 0x10000, RZ ;  /* 0x00010000c3c37824 */ /* 0x000fe200078e00ff */
[----:B------:R-:W-:Y:S01]  /*2df0*/  PRMT R188, R184, 0x7632, R188 ;  /* 0x00007632b8bc7816 */ /* 0x000fe200000000bc */
[----:B------:R-:W-:Y:S01]  /*2e00*/  FADD.FTZ R16, R189, R194 ;  /* 0x000000c2bd107221 */ /* 0x000fe20000010000 */
        /* <DEDUP_REMOVED lines=21> */
.L_x_5543:
        /* <DEDUP_REMOVED lines=13> */
[----:B------:R-:W-:Y:S02]  /*3030*/  SHF.L.U32 R11, R11, 0x10, RZ ;  /* 0x000000100b0b7819 */ /* 0x000fe400000006ff */
[----:B------:R-:W-:Y:S02]  /*3040*/  PRMT R16, R185, 0x7632, R16 ;  /* 0x00007632b9107816 */ /* 0x000fe40000000010 */
[----:B------:R-:W-:Y:S01]  /*3050*/  SHF.L.U32 R194, R194, 0x10, RZ ;  /* 0x00000010c2c27819 */ /* 0x000fe200000006ff */
[----:B------:R-:W-:Y:S01]  /*3060*/  FADD.FTZ R188, R188, R11 ;  /* 0x0000000bbcbc7221 */ /* 0x000fe20000010000 */
[----:B------:R-:W-:Y:S01]  /*3070*/  SHF.L.U32 R191, R186, 0x10, RZ ;  /* 0x00000010babf7819 */ /* 0x000fe200000006ff */
[----:B------:R-:W-:Y:S01]  /*3080*/  IMAD.U32 R16, R16, 0x10000, RZ ;  /* 0x0001000010107824 */ /* 0x000fe200078e00ff */
[C---:B------:R-:W-:Y:S01]  /*3090*/  PRMT R207, R195.reuse, 0x7632, R207 ;  /* 0x00007632c3cf7816 */ /* 0x040fe200000000cf */
[----:B------:R-:W-:Y:S01]  /*30a0*/  IMAD.U32 R195, R195, 0x10000, RZ ;  /* 0x00010000c3c37824 */ /* 0x000fe200078e00ff */
[----:B------:R-:W-:Y:S01]  /*30b0*/  SHF.L.U32 R206, R187, 0x10, RZ ;  /* 0x00000010bbce7819 */ /* 0x000fe200000006ff */
[----:B------:R-:W-:Y:S01]  /*30c0*/  FADD.FTZ R191, R191, R194 ;  /* 0x000000c2bfbf7221 */ /* 0x000fe20000010000 */
        /* <DEDUP_REMOVED lines=27> */
[----:B------:R-:W-:-:S07]  /*3280*/  F2FP.BF16.F32.PACK_AB R189, R206, R11 ;  /* 0x0000000bcebd723e */ /* 0x000fce00000010ff */
.L_x_5542:
[----:B------:R-:W0:Y:S01]  /*3290*/  @UP0 LDCU.64 UR4, c[0x0][0x3a8] ;  /* 0x00007500ff0407ac */ /* 0x000e220008000a00 */
[----:B------:R-:W-:Y:S02]  /*32a0*/  PLOP3.LUT P0, PT, PT, PT, UP0, 0x80, 0x8 ;  /* 0x000000000008781c */ /* 0x000fe40003f0f008 */
[----:B------:R-:W-:Y:S02]  /*32b0*/  PLOP3.LUT P1, PT, PT, PT, UP0, 0x80, 0x8 ;  /* 0x000000000008781c */ /* 0x000fe40003f2f008 */
[----:B------:R-:W-:-:S09]  /*32c0*/  MOV R192, 0x10 ;  /* 0x0000001000c07802 */ /* 0x000fd20000000f00 */
[C---:B0-----:R-:W-:Y:S01]  /*32d0*/  @P0 IMAD.WIDE.U32 R192, R199.reuse, R192, UR4 ;  /* 0x00000004c7c00e25 */ /* 0x041fe2000f8e00c0 */
[----:B------:R-:W-:-:S04]  /*32e0*/  IADD3 R199, PT, PT, R199, 0x20, RZ ;  /* 0x00000020c7c77810 */ /* 0x000fc80007ffe0ff */
[----:B------:R1:W-:Y:S03]  /*32f0*/  @P1 STG.E.128 desc[UR6][R192.64], R188 ;  /* 0x000000bcc0001986 */ /* 0x0003e6000c101d06 */
.L_x_5539:
[----:B------:R-:W-:Y:S05]  /*3300*/  BSYNC.RECONVERGENT B0 ;  /* 0x0000000000007941 */ /* 0x000fea0003800200 */
.L_x_5538:
        /* <DEDUP_REMOVED lines=41> */
.L_x_5547:
[----:B-----5:R-:W-:Y:S01]  /*35a0*/  SHF.L.U32 R7, R192, 0x10, RZ ;  /* 0x00000010c0077819 */ /* 0x020fe200000006ff */
[----:B------:R-:W-:Y:S01]  /*35b0*/  IMAD.U32 R190, R181, 0x10000, RZ ;  /* 0x00010000b5be7824 */ /* 0x000fe200078e00ff */
[----:B------:R-:W-:Y:S01]  /*35c0*/  SHF.L.U32 R12, R180, 0x10, RZ ;  /* 0x00000010b40c7819 */ /* 0x000fe200000006ff */
[----:B------:R-:W-:Y:S01]  /*35d0*/  IMAD.U32 R210, R214, 0x10000, RZ ;  /* 0x00010000d6d27824 */ /* 0x000fe200078e00ff */
[----:B------:R-:W-:Y:S01]  /*35e0*/  PRMT R188, R192, 0x7632, R188 ;  /* 0x00007632c0bc7816 */ /* 0x000fe200000000bc */
[----:B------:R-:W-:Y:S01]  /*35f0*/  IMAD.U32 R198, R198, 0x10000, RZ ;  /* 0x00010000c6c67824 */ /* 0x000fe200078e00ff */
[C---:B------:R-:W-:Y:S01]  /*3600*/  PRMT R189, R193.reuse, 0x7632, R189 ;  /* 0x00007632c1bd7816 */ /* 0x040fe200000000bd */
[----:B------:R-:W-:Y:S01]  /*3610*/  IMAD.U32 R193, R193, 0x10000, RZ ;  /* 0x00010000c1c17824 */ /* 0x000fe200078e00ff */
[----:B------:R-:W-:Y:S01]  /*3620*/  SHF.L.U32 R17, R194, 0x10, RZ ;  /* 0x00000010c2117819 */ /* 0x000fe200000006ff */
[----:B------:R-:W-:Y:S01]  /*3630*/  FADD.FTZ R7, R12, R7 ;  /* 0x000000070c077221 */ /* 0x000fe20000010000 */
[----:B------:R-:W-:Y:S01]  /*3640*/  SHF.L.U32 R192, R182, 0x10, RZ ;  /* 0x00000010b6c07819 */ /* 0x000fe200000006ff */
[----:B------:R-:W-:Y:S01]  /*3650*/  FADD.FTZ R12, R190, R193 ;  /* 0x000000c1be0c7221 */ /* 0x000fe20000010000 */
[----:B------:R-:W-:-:S02]  /*3660*/  PRMT R191, R194, 0x7632, R191 ;  /* 0x00007632c2bf7816 */ /* 0x000fc400000000bf */
[----:B------:R-:W-:Y:S01]  /*3670*/  PRMT R194, R195, 0x7632, R194 ;  /* 0x00007632c3c27816 */ /* 0x000fe200000000c2 */
[----:B------:R-:W-:Y:S01]  /*3680*/  FADD.FTZ R17, R192, R17 ;  /* 0x00000011c0117221 */ /* 0x000fe20000010000 */
[----:B------:R-:W-:Y:S01]  /*3690*/  SHF.L.U32 R190, R189, 0x10, RZ ;  /* 0x00000010bdbe7819 */ /* 0x000fe200000006ff */
        /* <DEDUP_REMOVED lines=17> */
.L_x_5546:
        /* <DEDUP_REMOVED lines=15> */
[C---:B------:R-:W-:Y:S01]  /*38a0*/  PRMT R194, R195.reuse, 0x7632, R194 ;  /* 0x00007632c3c27816 */ /* 0x040fe200000000c2 */
        /* <DEDUP_REMOVED lines=24> */
.L_x_5549:
        /* <DEDUP_REMOVED lines=9> */
[----:B------:R-:W-:-:S02]  /*3ac0*/  PRMT R7, R184, 0x7632, R7 ;  /* 0x00007632b8077816 */ /* 0x000fc40000000007 */
[----:B------:R-:W-:Y:S01]  /*3ad0*/  SHF.L.U32 R211, R188, 0x10, RZ ;  /* 0x00000010bcd37819 */ /* 0x000fe200000006ff */
[----:B------:R-:W-:Y:S01]  /*3ae0*/  FADD.FTZ R193, R12, R193 ;  /* 0x000000c10cc17221 */ /* 0x000fe20000010000 */
[----:B------:R-:W-:Y:S02]  /*3af0*/  PRMT R12, R185, 0x7632, R12 ;  /* 0x00007632b90c7816 */ /* 0x000fe4000000000c */
[----:B------:R-:W-:Y:S02]  /*3b00*/  SHF.L.U32 R7, R7, 0x10, RZ ;  /* 0x0000001007077819 */ /* 0x000fe400000006ff */
[----:B------:R-:W-:Y:S01]  /*3b10*/  PRMT R189, R194, 0x7632, R189 ;  /* 0x00007632c2bd7816 */ /* 0x000fe200000000bd */
[----:B------:R-:W-:Y:S01]  /*3b20*/  IMAD.U32 R12, R12, 0x10000, RZ ;  /* 0x000100000c0c7824 */ /* 0x000fe200078e00ff */
[----:B------:R-:W-:Y:S01]  /*3b30*/  SHF.L.U32 R194, R194, 0x10, RZ ;  /* 0x00000010c2c27819 */ /* 0x000fe200000006ff */
[--C-:B------:R-:W-:Y:S01]  /*3b40*/  FADD.FTZ R210, R210, R7.reuse ;  /* 0x00000007d2d27221 */ /* 0x100fe20000010000 */
[----:B------:R-:W-:Y:S01]  /*3b50*/  PRMT R190, R195, 0x7632, R190 ;  /* 0x00007632c3be7816 */ /* 0x000fe200000000be */
[----:B------:R-:W-:Y:S01]  /*3b60*/  FADD.FTZ R211, R211, R12 ;  /* 0x0000000cd3d37221 */ /* 0x000fe20000010000 */
[C---:B------:R-:W-:Y:S01]  /*3b70*/  SHF.L.U32 R191, R186.reuse, 0x10, RZ ;  /* 0x00000010babf7819 */ /* 0x040fe200000006ff */
[----:B------:R-:W-:Y:S01]  /*3b80*/  IMAD.U32 R195, R195, 0x10000, RZ ;  /* 0x00010000c3c37824 */ /* 0x000fe200078e00ff */
[----:B------:R-:W-:-:S02]  /*3b90*/  PRMT R7, R186, 0x7632, R7 ;  /* 0x00007632ba077816 */ /* 0x000fc40000000007 */
[----:B------:R-:W-:Y:S01]  /*3ba0*/  PRMT R12, R187, 0x7632, R12 ;  /* 0x00007632bb0c7816 */ /* 0x000fe2000000000c */
[----:B------:R-:W-:Y:S01]  /*3bb0*/  FADD.FTZ R191, R191, R194 ;  /* 0x000000c2bfbf7221 */ /* 0x000fe20000010000 */
[----:B------:R-:W-:Y:S01]  /*3bc0*/  SHF.L.U32 R188, R189, 0x10, RZ ;  /* 0x00000010bdbc7819 */ /* 0x000fe200000006ff */
        /* <DEDUP_REMOVED lines=26> */
.L_x_5548:
[----:B------:R-:W0:Y:S01]  /*3d70*/  @UP0 LDCU.64 UR4, c[0x0][0x3a8] ;  /* 0x00007500ff0407ac */ /* 0x000e220008000a00 */
[----:B------:R-:W-:Y:S01]  /*3d80*/  PLOP3.LUT P0, PT, PT, PT, UP0, 0x80, 0x8 ;  /* 0x000000000008781c */ /* 0x000fe20003f0f008 */
[----:B------:R-:W-:Y:S01]  /*3d90*/  HFMA2 R192, -RZ, RZ, 0, 9.5367431640625e-07 ;  /* 0x00000010ffc07431 */ /* 0x000fe200000001ff */
[----:B------:R-:W-:-:S11]  /*3da0*/  PLOP3.LUT P1, PT, PT, PT, UP0, 0x80, 0x8 ;  /* 0x000000000008781c */ /* 0x000fd60003f2f008 */
[C---:B0-----:R-:W-:Y:S01]  /*3db0*/  @P0 IMAD.WIDE.U32 R192, R199.reuse, R192, UR4 ;  /* 0x00000004c7c00e25 */ /* 0x041fe2000f8e00c0 */
[----:B------:R-:W-:-:S04]  /*3dc0*/  IADD3 R199, PT, PT, R199, 0x20, RZ ;  /* 0x00000020c7c77810 */ /* 0x000fc80007ffe0ff */
[----:B------:R2:W-:Y:S03]  /*3dd0*/  @P1 STG.E.128 desc[UR6][R192.64], R188 ;  /* 0x000000bcc0001986 */ /* 0x0005e6000c101d06 */
.L_x_5545:
[----:B------:R-:W-:Y:S05]  /*3de0*/  BSYNC.RECONVERGENT B0 ;  /* 0x0000000000007941 */ /* 0x000fea0003800200 */
.L_x_5544:
[----:B------:R-:W-:Y:S01]  /*3df0*/  ISETP.GE.U32.AND P0, PT, R3, 0x80, PT ;  /* 0x000000800300780c */ /* 0x000fe20003f06070 */
[----:B------:R-:W-:Y:S01]  /*3e00*/  BSSY.RECONVERGENT B0, `(.L_x_5550) ;  /* 0x00000ac000007945 */ /* 0x000fe20003800200 */
[----:B------:R-:W-:-:S11]  /*3e10*/  LOP3.LUT R4, R4, 0xfffffffd, RZ, 0xc0, !PT ;  /* 0xfffffffd04047812 */ /* 0x000fd600078ec0ff */
[----:B------:R-:W-:Y:S01]  /*3e20*/  @P0 LOP3.LUT R4, R4, 0x2, RZ, 0xfc, !PT ;  /* 0x0000000204040812 */ /* 0x000fe200078efcff */
[----:B------:R-:W-:Y:S06]  /*3e30*/  @!P0 BRA `(.L_x_5551) ;  /* 0x0000000800a08947 */ /* 0x000fec0003800000 */
[----:B------:R-:W-:Y:S01]  /*3e40*/  ISETP.NE.U32.AND P0, PT, RZ, UR12, PT ;  /* 0x0000000cff007c0c */ /* 0x000fe2000bf05070 */
[----:B------:R-:W3:Y:S03]  /*3e50*/  LDC.64 R194, c[0x0][0x390] ;  /* 0x0000e400ffc27b82 */ /* 0x000ee60000000a00 */
[----:B------:R-:W-:Y:S02]  /*3e60*/  ISETP.NE.AND.EX P1, PT, RZ, UR13, PT, P0 ;  /* 0x0000000dff007c0c */ /* 0x000fe4000bf25300 */
[----:B------:R-:W-:-:S04]  /*3e70*/  ISETP.NE.U32.AND P0, PT, RZ, UR10, PT ;  /* 0x0000000aff007c0c */ /* 0x000fc8000bf05070 */
[----:B------:R-:W-:-:S07]  /*3e80*/  ISETP.NE.AND.EX P0, PT, RZ, UR11, PT, P0 ;  /* 0x0000000bff007c0c */ /* 0x000fce000bf05300 */
[----:B------:R-:W4:Y:S08]  /*3e90*/  @P1 LDC.64 R196, c[0x0][0x3a0] ;  /* 0x0000e800ffc41b82 */ /* 0x000f300000000a00 */
[----:B012---:R-:W0:Y:S01]  /*3ea0*/  @P0 LDC.64 R192, c[0x0][0x398] ;  /* 0x0000e600ffc00b82 */ /* 0x007e220000000a00 */
[----:B---3--:R-:W-:-:S04]  /*3eb0*/  IMAD.WIDE.U32 R194, R199, 0x10, R194 ;  /* 0x00000010c7c27825 */ /* 0x008fc800078e00c2 */
[----:B----4-:R-:W-:-:S05]  /*3ec0*/  @P1 IMAD.WIDE.U32 R196, R199, 0x10, R196 ;  /* 0x00000010c7c41825 */ /* 0x010fca00078e00c4 */
        /* <DEDUP_REMOVED lines=27> */
.L_x_5553:
[C---:B-----5:R-:W-:Y:S01]  /*4080*/  PRMT R189, R192.reuse, 0x7632, R189 ;  /* 0x00007632c0bd7816 */ /* 0x060fe200000000bd */
[----:B------:R-:W-:Y:S01]  /*4090*/  IMAD.U32 R215, R215, 0x10000, RZ ;  /* 0x00010000d7d77824 */ /* 0x000fe200078e00ff */
[----:B------:R-:W-:Y:S01]  /*40a0*/  SHF.L.U32 R8, R192, 0x10, RZ ;  /* 0x00000010c0087819 */ /* 0x000fe200000006ff */
[----:B------:R-:W-:Y:S01]  /*40b0*/  IMAD.U32 R197, R182, 0x10000, RZ ;  /* 0x00010000b6c57824 */ /* 0x000fe200078e00ff */
[----:B------:R-:W-:Y:S02]  /*40c0*/  PRMT R191, R194, 0x7632, R191 ;  /* 0x00007632c2bf7816 */ /* 0x000fe400000000bf */
[----:B------:R-:W-:Y:S02]  /*40d0*/  PRMT R192, R195, 0x7632, R192 ;  /* 0x00007632c3c07816 */ /* 0x000fe400000000c0 */
[C---:B------:R-:W-:Y:S01]  /*40e0*/  PRMT R190, R193.reuse, 0x7632, R190 ;  /* 0x00007632c1be7816 */ /* 0x040fe200000000be */
[----:B------:R-:W-:Y:S01]  /*40f0*/  IMAD.U32 R193, R193, 0x10000, RZ ;  /* 0x00010000c1c17824 */ /* 0x000fe200078e00ff */
[----:B------:R-:W-:-:S02]  /*4100*/  SHF.L.U32 R188, R219, 0x10, RZ ;  /* 0x00000010dbbc7819 */ /* 0x000fc400000006ff */
[----:B------:R-:W-:Y:S02]  /*4110*/  SHF.L.U32 R13, R180, 0x10, RZ ;  /* 0x00000010b40d7819 */ /* 0x000fe400000006ff */
        /* <DEDUP_REMOVED lines=23> */
.L_x_5552:
[----:B------:R-:W-:-:S04]  /*4290*/  UISETP.NE.U32.AND UP1, UPT, UR12, URZ, UPT ;  /* 0x000000ff0c00728c */ /* 0x000fc8000bf25070 */
[----:B------:R-:W-:-:S09]  /*42a0*/  UISETP.NE.AND.EX UP1, UPT, UR13, URZ, UPT, UP1 ;  /* 0x000000ff0d00728c */ /* 0x000fd2000bf25310 */
[----:B------:R-:W-:Y:S05]  /*42b0*/  BRA.U UP1, `(.L_x_5555) ;  /* 0x0000000101947547 */ /* 0x000fea000b800000 */
[----:B-----5:R-:W-:Y:S01]  /*42c0*/  PRMT R196, R192, 0x7632, R196 ;  /* 0x00007632c0c47816 */ /* 0x020fe200000000c4 */
[----:B------:R-:W-:Y:S01]  /*42d0*/  IMAD.U32 R189, R186, 0x10000, RZ ;  /* 0x00010000babd7824 */ /* 0x000fe200078e00ff */
[----:B------:R-:W-:Y:S02]  /*42e0*/  SHF.L.U32 R8, R192, 0x10, RZ ;  /* 0x00000010c0087819 */ /* 0x000fe400000006ff */
[----:B------:R-:W-:Y:S02]  /*42f0*/  SHF.L.U32 R13, R184, 0x10, RZ ;  /* 0x00000010b80d7819 */ /* 0x000fe400000006ff */
[C---:B------:R-:W-:Y:S01]  /*4300*/  PRMT R192, R193.reuse, 0x7632, R192 ;  /* 0x00007632c1c07816 */ /* 0x040fe200000000c0 */
[----:B------:R-:W-:Y:S01]  /*4310*/  IMAD.U32 R193, R193, 0x10000, RZ ;  /* 0x00010000c1c17824 */ /* 0x000fe200078e00ff */
[----:B------:R-:W-:Y:S01]  /*4320*/  PRMT R197, R194, 0x7632, R197 ;  /* 0x00007632c2c57816 */ /* 0x000fe200000000c5 */
        /* <DEDUP_REMOVED lines=11> */
[----:B------:R-:W-:Y:S01]  /*43e0*/  SHF.L.U32 R195, R195, 0x10, RZ ;  /* 0x00000010c3c37819 */ /* 0x000fe200000006ff */
        /* <DEDUP_REMOVED lines=18> */
.L_x_5555:
[C---:B-----5:R-:W-:Y:S02]  /*4510*/  PRMT R18, R192.reuse, 0x7632, R18 ;  /* 0x00007632c0127816 */ /* 0x060fe40000000012 */
[----:B------:R-:W-:Y:S02]  /*4520*/  SHF.L.U32 R192, R192, 0x10, RZ ;  /* 0x00000010c0c07819 */ /* 0x000fe400000006ff */
[C---:B------:R-:W-:Y:S01]  /*4530*/  PRMT R188, R193.reuse, 0x7632, R188 ;  /* 0x00007632c1bc7816 */ /* 0x040fe200000000bc */
[----:B------:R-:W-:Y:S01]  /*4540*/  IMAD.U32 R193, R193, 0x10000, RZ ;  /* 0x00010000c1c17824 */ /* 0x000fe200078e00ff */
[----:B------:R-:W-:Y:S02]  /*4550*/  SHF.L.U32 R13, R184, 0x10, RZ ;  /* 0x00000010b80d7819 */ /* 0x000fe400000006ff */
[----:B------:R-:W-:Y:S02]  /*4560*/  SHF.L.U32 R8, R185, 0x10, RZ ;  /* 0x00000010b9087819 */ /* 0x000fe400000006ff */
[----:B------:R-:W-:Y:S01]  /*4570*/  SHF.L.U32 R189, R18, 0x10, RZ ;  /* 0x0000001012bd7819 */ /* 0x000fe200000006ff */
        /* <DEDUP_REMOVED lines=8> */
[C---:B------:R-:W-:Y:S02]  /*4600*/  PRMT R190, R194.reuse, 0x7632, R190 ;  /* 0x00007632c2be7816 */ /* 0x040fe400000000be */
[----:B------:R-:W-:Y:S01]  /*4610*/  SHF.L.U32 R194, R194, 0x10, RZ ;  /* 0x00000010c2c27819 */ /* 0x000fe200000006ff */
[----:B------:R-:W-:Y:S01]  /*4620*/  FADD.FTZ R188, R189, R8 ;  /* 0x00000008bdbc7221 */ /* 0x000fe20000010000 */
[----:B------:R-:W-:Y:S01]  /*4630*/  SHF.L.U32 R191, R186, 0x10, RZ ;  /* 0x00000010babf7819 */ /* 0x000fe200000006ff */
[--C-:B------:R-:W-:Y:S01]  /*4640*/  FADD.FTZ R216, R216, R13.reuse ;  /* 0x0000000dd8d87221 */ /* 0x100fe20000010000 */
        /* <DEDUP_REMOVED lines=11> */
[----:B------:R-:W-:Y:S02]  /*4700*/  SHF.L.U32 R226, R187, 0x10, RZ ;  /* 0x00000010bbe27819 */ /* 0x000fe400000006ff */
        /* <DEDUP_REMOVED lines=20> */
.L_x_5554:
[----:B------:R-:W0:Y:S01]  /*4850*/  @UP0 LDCU.64 UR4, c[0x0][0x3a8] ;  /* 0x00007500ff0407ac */ /* 0x000e220008000a00 */
[----:B------:R-:W-:Y:S02]  /*4860*/  PLOP3.LUT P0, PT, PT, PT, UP0, 0x80, 0x8 ;  /* 0x000000000008781c */ /* 0x000fe40003f0f008 */
[----:B------:R-:W-:Y:S02]  /*4870*/  PLOP3.LUT P1, PT, PT, PT, UP0, 0x80, 0x8 ;  /* 0x000000000008781c */ /* 0x000fe40003f2f008 */
[----:B------:R-:W-:-:S09]  /*4880*/  MOV R192, 0x10 ;  /* 0x0000001000c07802 */ /* 0x000fd20000000f00 */
[----:B0-----:R-:W-:-:S04]  /*4890*/  @P0 IMAD.WIDE.U32 R192, R199, R192, UR4 ;  /* 0x00000004c7c00e25 */ /* 0x001fc8000f8e00c0 */
[----:B------:R-:W-:Y:S01]  /*48a0*/  VIADD R199, R199, 0x20 ;  /* 0x00000020c7c77836 */ /* 0x000fe20000000000 */
[----:B------:R3:W-:Y:S06]  /*48b0*/  @P1 STG.E.128 desc[UR6][R192.64], R188 ;  /* 0x000000bcc0001986 */ /* 0x0007ec000c101d06 */
.L_x_5551:
[----:B------:R-:W-:Y:S05]  /*48c0*/  BSYNC.RECONVERGENT B0 ;  /* 0x0000000000007941 */ /* 0x000fea0003800200 */
.L_x_5550:
[----:B------:R-:W-:Y:S01]  /*48d0*/  ISETP.GE.U32.AND P0, PT, R3, 0xa0, PT ;  /* 0x000000a00300780c */ /* 0x000fe20003f06070 */
[----:B------:R-:W-:Y:S01]  /*48e0*/  BSSY.RECONVERGENT B0, `(.L_x_5556) ;  /* 0x00000ab000007945 */ /* 0x000fe20003800200 */
[----:B------:R-:W-:-:S11]  /*48f0*/  LOP3.LUT R4, R4, 0xfffffffe, RZ, 0xc0, !PT ;  /* 0xfffffffe04047812 */ /* 0x000fd600078ec0ff */
[----:B------:R-:W-:Y:S01]  /*4900*/  @P0 LOP3.LUT R4, R4, 0x1, RZ, 0xfc, !PT ;  /* 0x0000000104040812 */ /* 0x000fe200078efcff */
[----:B------:R-:W-:Y:S06]  /*4910*/  @!P0 BRA `(.L_x_5557) ;  /* 0x00000008009c8947 */ /* 0x000fec0003800000 */
[----:B------:R-:W-:Y:S01]  /*4920*/  ISETP.NE.U32.AND P0, PT, RZ, UR12, PT ;  /* 0x0000000cff007c0c */ /* 0x000fe2000bf05070 */
[----:B------:R-:W4:Y:S01]  /*4930*/  LDC.64 R196, c[0x0][0x390] ;  /* 0x0000e400ffc47b82 */ /* 0x000f220000000a00 */
[----:B------:R-:W-:Y:S02]  /*4940*/  ISETP.NE.U32.AND P1, PT, RZ, UR10, PT ;  /* 0x0000000aff007c0c */ /* 0x000fe4000bf25070 */
[----:B------:R-:W-:Y:S02]  /*4950*/  ISETP.NE.AND.EX P0, PT, RZ, UR13, PT, P0 ;  /* 0x0000000dff007c0c */ /* 0x000fe4000bf05300 */
[----:B------:R-:W-:-:S11]  /*4960*/  ISETP.NE.AND.EX P1, PT, RZ, UR11, PT, P1 ;  /* 0x0000000bff007c0c */ /* 0x000fd6000bf25310 */
        /* <DEDUP_REMOVED lines=31> */
.L_x_5559:
[----:B-----5:R-:W-:Y:S01]  /*4b60*/  SHF.L.U32 R9, R192, 0x10, RZ ;  /* 0x00000010c0097819 */ /* 0x020fe200000006ff */
[----:B------:R-:W-:Y:S01]  /*4b70*/  IMAD.U32 R14, R180, 0x10000, RZ ;  /* 0x00010000b40e7824 */ /* 0x000fe200078e00ff */
[C---:B------:R-:W-:Y:S01]  /*4b80*/  PRMT R189, R193.reuse, 0x7632, R189 ;  /* 0x00007632c1bd7816 */ /* 0x040fe200000000bd */
[----:B------:R-:W-:Y:S01]  /*4b90*/  IMAD.U32 R220, R224, 0x10000, RZ ;  /* 0x00010000e0dc7824 */ /* 0x000fe200078e00ff */
[----:B------:R-:W-:Y:S01]  /*4ba0*/  PRMT R188, R192, 0x7632, R188 ;  /* 0x00007632c0bc7816 */ /* 0x000fe200000000bc */
[----:B------:R-:W-:Y:S01]  /*4bb0*/  FADD.FTZ R9, R14, R9 ;  /* 0x000000090e097221 */ /* 0x000fe20000010000 */
[----:B------:R-:W-:Y:S02]  /*4bc0*/  SHF.L.U32 R193, R193, 0x10, RZ ;  /* 0x00000010c1c17819 */ /* 0x000fe400000006ff */
[----:B------:R-:W-:Y:S02]  /*4bd0*/  SHF.L.U32 R190, R181, 0x10, RZ ;  /* 0x00000010b5be7819 */ /* 0x000fe400000006ff */
[----:B------:R-:W-:-:S02]  /*4be0*/  PRMT R191, R194, 0x7632, R191 ;  /* 0x00007632c2bf7816 */ /* 0x000fc400000000bf */
[----:B------:R-:W-:Y:S01]  /*4bf0*/  SHF.L.U32 R19, R194, 0x10, RZ ;  /* 0x00000010c2137819 */ /* 0x000fe200000006ff */
[----:B------:R-:W-:Y:S01]  /*4c00*/  FADD.FTZ R14, R190, R193 ;  /* 0x000000c1be0e7221 */ /* 0x000fe20000010000 */
[----:B------:R-:W-:Y:S02]  /*4c10*/  SHF.L.U32 R192, R182, 0x10, RZ ;  /* 0x00000010b6c07819 */ /* 0x000fe400000006ff */
[C---:B------:R-:W-:Y:S02]  /*4c20*/  PRMT R194, R195.reuse, 0x7632, R194 ;  /* 0x00007632c3c27816 */ /* 0x040fe400000000c2 */
[----:B------:R-:W-:Y:S01]  /*4c30*/  SHF.L.U32 R195, R195, 0x10, RZ ;  /* 0x00000010c3c37819 */ /* 0x000fe200000006ff */
[----:B------:R-:W-:Y:S01]  /*4c40*/  FADD.FTZ R19, R192, R19 ;  /* 0x00000013c0137221 */ /* 0x000fe20000010000 */
[----:B------:R-:W-:Y:S01]  /*4c50*/  SHF.L.U32 R221, R223, 0x10, RZ ;  /* 0x00000010dfdd7819 */ /* 0x000fe200000006ff */
[----:B------:R-:W-:Y:S01]  /*4c60*/  IMAD.U32 R192, R183, 0x10000, RZ ;  /* 0x00010000b7c07824 */ /* 0x000fe200078e00ff */
        /* <DEDUP_REMOVED lines=16> */
.L_x_5558:
[----:B------:R-:W-:-:S04]  /*4d70*/  UISETP.NE.U32.AND UP1, UPT, UR12, URZ, UPT ;  /* 0x000000ff0c00728c */ /* 0x000fc8000bf25070 */
[----:B------:R-:W-:-:S09]  /*4d80*/  UISETP.NE.AND.EX UP1, UPT, UR13, URZ, UPT, UP1 ;  /* 0x000000ff0d00728c */ /* 0x000fd2000bf25310 */
[----:B------:R-:W-:Y:S05]  /*4d90*/  BRA.U UP1, `(.L_x_5561) ;  /* 0x0000000101947547 */ /* 0x000fea000b800000 */
[----:B-----5:R-:W-:Y:S01]  /*4da0*/  PRMT R196, R192, 0x7632, R196 ;  /* 0x00007632c0c47816 */ /* 0x020fe200000000c4 */
[----:B------:R-:W-:Y:S01]  /*4db0*/  IMAD.U32 R14, R184, 0x10000, RZ ;  /* 0x00010000b80e7824 */ /* 0x000fe200078e00ff */
[----:B------:R-:W-:Y:S01]  /*4dc0*/  SHF.L.U32 R9, R192, 0x10, RZ ;  /* 0x00000010c0097819 */ /* 0x000fe200000006ff */
[----:B------:R-:W-:Y:S01]  /*4dd0*/  IMAD.U32 R198, R187, 0x10000, RZ ;  /* 0x00010000bbc67824 */ /* 0x000fe200078e00ff */
[C---:B------:R-:W-:Y:S02]  /*4de0*/  PRMT R192, R193.reuse, 0x7632, R192 ;  /* 0x00007632c1c07816 */ /* 0x040fe400000000c0 */
[----:B------:R-:W-:Y:S01]  /*4df0*/  SHF.L.U32 R193, R193, 0x10, RZ ;  /* 0x00000010c1c17819 */ /* 0x000fe200000006ff */
[----:B------:R-:W-:Y:S01]  /*4e00*/  FADD.FTZ R9, R14, R9 ;  /* 0x000000090e097221 */ /* 0x000fe20000010000 */
[----:B------:R-:W-:Y:S02]  /*4e10*/  SHF.L.U32 R19, R194, 0x10, RZ ;  /* 0x00000010c2137819 */ /* 0x000fe400000006ff */
[----:B------:R-:W-:-:S02]  /*4e20*/  SHF.L.U32 R188, R185, 0x10, RZ ;  /* 0x00000010b9bc7819 */ /* 0x000fc400000006ff */
[----:B------:R-:W-:Y:S02]  /*4e30*/  SHF.L.U32 R190, R186, 0x10, RZ ;  /* 0x00000010babe7819 */ /* 0x000fe400000006ff */
[----:B------:R-:W-:Y:S01]  /*4e40*/  PRMT R197, R194, 0x7632, R197 ;  /* 0x00007632c2c57816 */ /* 0x000fe200000000c5 */
[----:B------:R-:W-:Y:S01]  /*4e50*/  FADD.FTZ R14, R188, R193 ;  /* 0x000000c1bc0e7221 */ /* 0x000fe20000010000 */
[----:B------:R-:W-:Y:S01]  /*4e60*/  PRMT R194, R195, 0x7632, R194 ;  /* 0x00007632c3c27816 */ /* 0x000fe200000000c2 */
[----:B------:R-:W-:Y:S01]  /*4e70*/  FADD.FTZ R19, R190, R19 ;  /* 0x00000013be137221 */ /* 0x000fe20000010000 */
[----:B------:R-:W-:Y:S02]  /*4e80*/  PRMT R188, R184, 0x7632, R188 ;  /* 0x00007632b8bc7816 */ /* 0x000fe400000000bc */
[----:B------:R-:W-:Y:S01]  /*4e90*/  PRMT R189, R185, 0x7632, R189 ;  /* 0x00007632b9bd7816 */ /* 0x000fe200000000bd */
[----:B------:R-:W-:Y:S01]  /*4ea0*/  IMAD.U32 R194, R194, 0x10000, RZ ;  /* 0x00010000c2c27824 */ /* 0x000fe200078e00ff */
[----:B------:R-:W-:Y:S01]  /*4eb0*/  PRMT R190, R186, 0x7632, R190 ;  /* 0x00007632babe7816 */ /* 0x000fe200000000be */
[----:B------:R-:W-:Y:S01]  /*4ec0*/  IMAD.U32 R188, R188, 0x10000, RZ ;  /* 0x00010000bcbc7824 */ /* 0x000fe200078e00ff */
[----:B------:R-:W-:-:S02]  /*4ed0*/  PRMT R191, R187, 0x7632, R191 ;  /* 0x00007632bbbf7816 */ /* 0x000fc400000000bf */
[----:B------:R-:W-:Y:S02]  /*4ee0*/  SHF.L.U32 R195, R195, 0x10, RZ ;  /* 0x00000010c3c37819 */ /* 0x000fe400000006ff */
[----:B------:R-:W-:Y:S02]  /*4ef0*/  SHF.L.U32 R193, R196, 0x10, RZ ;  /* 0x00000010c4c17819 */ /* 0x000fe400000006ff */
        /* <DEDUP_REMOVED lines=15> */
.L_x_5561:
[C---:B-----5:R-:W-:Y:S01]  /*4ff0*/  PRMT R19, R192.reuse, 0x7632, R19 ;  /* 0x00007632c0137816 */ /* 0x060fe20000000013 */
[----:B------:R-:W-:Y:S01]  /*5000*/  IMAD.U32 R14, R185, 0x10000, RZ ;  /* 0x00010000b90e7824 */ /* 0x000fe200078e00ff */
[----:B------:R-:W-:Y:S01]  /*5010*/  PRMT R188, R193, 0x7632, R188 ;  /* 0x00007632c1bc7816 */ /* 0x000fe200000000bc */
[----:B------:R-:W-:Y:S01]  /*5020*/  IMAD.U32 R196, R187, 0x10000, RZ ;  /* 0x00010000bbc47824 */ /* 0x000fe200078e00ff */
[----:B------:R-:W-:Y:S02]  /*5030*/  SHF.L.U32 R192, R192, 0x10, RZ ;  /* 0x00000010c0c07819 */ /* 0x000fe400000006ff */
[----:B------:R-:W-:Y:S02]  /*5040*/  SHF.L.U32 R193, R193, 0x10, RZ ;  /* 0x00000010c1c17819 */ /* 0x000fe400000006ff */
[----:B------:R-:W-:Y:S02]  /*5050*/  SHF.L.U32 R9, R184, 0x10, RZ ;  /* 0x00000010b8097819 */ /* 0x000fe400000006ff */
[----:B------:R-:W-:Y:S01]  /*5060*/  SHF.L.U32 R220, R19, 0x10, RZ ;  /* 0x0000001013dc7819 */ /* 0x000fe200000006ff */
[----:B------:R-:W-:Y:S01]  /*5070*/  FADD.FTZ R193, R14, R193 ;  /* 0x000000c10ec17221 */ /* 0x000fe20000010000 */
[----:B------:R-:W-:Y:S01]  /*5080*/  PRMT R14, R185, 0x7632, R14 ;  /* 0x00007632b90e7816 */ /* 0x000fe2000000000e */
[----:B------:R-:W-:Y:S01]  /*5090*/  FADD.FTZ R192, R9, R192 ;  /* 0x000000c009c07221 */ /* 0x000fe20000010000 */
[----:B------:R-:W-:-:S02]  /*50a0*/  PRMT R9, R184, 0x7632, R9 ;  /* 0x00007632b8097816 */ /* 0x000fc40000000009 */
[----:B------:R-:W-:Y:S01]  /*50b0*/  SHF.L.U32 R221, R188, 0x10, RZ ;  /* 0x00000010bcdd7819 */ /* 0x000fe200000006ff */
[----:B------:R-:W-:Y:S01]  /*50c0*/  IMAD.U32 R14, R14, 0x10000, RZ ;  /* 0x000100000e0e7824 */ /* 0x000fe200078e00ff */
[----:B------:R-:W-:Y:S02]  /*50d0*/  SHF.L.U32 R9, R9, 0x10, RZ ;  /* 0x0000001009097819 */ /* 0x000fe400000006ff */
[C---:B------:R-:W-:Y:S01]  /*50e0*/  PRMT R189, R194.reuse, 0x7632, R189 ;  /* 0x00007632c2bd7816 */ /* 0x040fe200000000bd */
[----:B------:R-:W-:Y:S01]  /*50f0*/  FADD.FTZ R221, R221, R14 ;  /* 0x0000000edddd7221 */ /* 0x000fe20000010000 */
[----:B------:R-:W-:Y:S01]  /*5100*/  SHF.L.U32 R194, R194, 0x10, RZ ;  /* 0x00000010c2c27819 */ /* 0x000fe200000006ff */
[----:B------:R-:W-:Y:S01]  /*5110*/  FADD.FTZ R220, R220, R9 ;  /* 0x00000009dcdc7221 */ /* 0x000fe20000010000 */
[----:B------:R-:W-:Y:S02]  /*5120*/  PRMT R190, R195, 0x7632, R190 ;  /* 0x00007632c3be7816 */ /* 0x000fe400000000be */
[----:B------:R-:W-:-:S02]  /*5130*/  SHF.L.U32 R191, R186, 0x10, RZ ;  /* 0x00000010babf7819 */ /* 0x000fc400000006ff */
[----:B------:R-:W-:Y:S02]  /*5140*/  PRMT R9, R186, 0x7632, R9 ;  /* 0x00007632ba097816 */ /* 0x000fe40000000009 */
[----:B------:R-:W-:Y:S01]  /*5150*/  PRMT R14, R187, 0x7632, R14 ;  /* 0x00007632bb0e7816 */ /* 0x000fe2000000000e */
[----:B------:R-:W-:Y:S01]  /*5160*/  FADD.FTZ R191, R191, R194 ;  /* 0x000000c2bfbf7221 */ /* 0x000fe20000010000 */
        /* <DEDUP_REMOVED lines=18> */
[----:B------:R-:W-:Y:S02]  /*5290*/  IMAD.U32 R191, R224, 0x10000, RZ ;  /* 0x00010000e0bf7824 */ /* 0x000fe400078e00ff */
[----:B------:R-:W-:Y:S01]  /*52a0*/  FADD.FTZ R224, R198, R189 ;  /* 0x000000bdc6e07221 */ /* 0x000fe20000010000 */
[----:B------:R-:W-:Y:S01]  /*52b0*/  FADD.FTZ R223, R192, R195 ;  /* 0x000000c3c0df7221 */ /* 0x000fe20000010000 */
[----:B------:R-:W-:Y:S01]  /*52c0*/  FADD.FTZ R222, R193, R188 ;  /* 0x000000bcc1de7221 */ /* 0x000fe20000010000 */
[----:B------:R-:W-:Y:S01]  /*52d0*/  FADD.FTZ R221, R190, R221 ;  /* 0x000000ddbedd7221 */ /* 0x000fe20000010000 */
[----:B------:R-:W-:Y:S02]  /*52e0*/  FADD.FTZ R220, R191, R220 ;  /* 0x000000dcbfdc7221 */ /* 0x000fe40000010000 */
[----:B------:R-:W-:Y:S02]  /*52f0*/  F2FP.BF16.F32.PACK_AB R191, R224, R223 ;  /* 0x000000dfe0bf723e */ /* 0x000fe400000010ff */
[----:B------:R-:W-:-:S02]  /*5300*/  F2FP.BF16.F32.PACK_AB R190, R222, R19 ;  /* 0x00000013debe723e */ /* 0x000fc400000010ff */
[----:B------:R-:W-:Y:S02]  /*5310*/  F2FP.BF16.F32.PACK_AB R189, R221, R14 ;  /* 0x0000000eddbd723e */ /* 0x000fe400000010ff */
[----:B------:R-:W-:-:S07]  /*5320*/  F2FP.BF16.F32.PACK_AB R188, R220, R9 ;  /* 0x00000009dcbc723e */ /* 0x000fce00000010ff */
.L_x_5560:
[----:B------:R-:W0:Y:S01]  /*5330*/  @UP0 LDCU.64 UR4, c[0x0][0x3a8] ;  /* 0x00007500ff0407ac */ /* 0x000e220008000a00 */
[----:B------:R-:W-:Y:S01]  /*5340*/  PLOP3.LUT P0, PT, PT, PT, UP0, 0x80, 0x8 ;  /* 0x000000000008781c */ /* 0x000fe20003f0f008 */
[----:B------:R-:W-:Y:S01]  /*5350*/  HFMA2 R192, -RZ, RZ, 0, 9.5367431640625e-07 ;  /* 0x00000010ffc07431 */ /* 0x000fe200000001ff */
[----:B------:R-:W-:-:S11]  /*5360*/  PLOP3.LUT P1, PT, PT, PT, UP0, 0x80, 0x8 ;  /* 0x000000000008781c */ /* 0x000fd60003f2f008 */
[----:B0-----:R-:W-:-:S05]  /*5370*/  @P0 IMAD.WIDE.U32 R192, R199, R192, UR4 ;  /* 0x00000004c7c00e25 */ /* 0x001fca000f8e00c0 */
[----:B------:R4:W-:Y:S02]  /*5380*/  @P1 STG.E.128 desc[UR6][R192.64], R188 ;  /* 0x000000bcc0001986 */ /* 0x0009e4000c101d06 */
.L_x_5557:
[----:B------:R-:W-:Y:S05]  /*5390*/  BSYNC.RECONVERGENT B0 ;  /* 0x0000000000007941 */ /* 0x000fea0003800200 */
.L_x_5556:
[----:B01234-:R-:W-:Y:S01]  /*53a0*/  FADD.FTZ R193, RZ, R5 ;  /* 0x00000005ffc17221 */ /* 0x01ffe20000010000 */
[C---:B------:R-:W-:Y:S01]  /*53b0*/  ISETP.GE.U32.AND P0, PT, R3.reuse, 0x20, PT ;  /* 0x000000200300780c */ /* 0x040fe20003f06070 */
[----:B------:R-:W-:Y:S01]  /*53c0*/  UMOV UR4, 0xffffffff ;  /* 0xffffffff00047882 */ /* 0x000fe20000000000 */
[C---:B------:R-:W-:Y:S01]  /*53d0*/  ISETP.GT.U32.AND P1, PT, R3.reuse, 0x3f, PT ;  /* 0x0000003f0300780c */ /* 0x040fe20003f24070 */
[----:B------:R-:W-:Y:S01]  /*53e0*/  FADD.FTZ R193, R200, R193 ;  /* 0x000000c1c8c17221 */ /* 0x000fe20000010000 */
[C---:B------:R-:W-:Y:S02]  /*53f0*/  ISETP.GT.U32.AND P2, PT, R3.reuse, 0x5f, PT ;  /* 0x0000005f0300780c */ /* 0x040fe40003f44070 */
[C---:B------:R-:W-:Y:S01]  /*5400*/  ISETP.GT.U32.AND P3, PT, R3.reuse, 0x7f, PT ;  /* 0x0000007f0300780c */ /* 0x040fe20003f64070 */
        /* <DEDUP_REMOVED lines=144> */
.L_x_5585:
[----:B------:R-:W-:Y:S01]  /*5d10*/  FMUL.FTZ R226, R197, R197 ;  /* 0x000000c5c5e27220 */ /* 0x000fe20000410000 */
[----:B------:R-:W-:Y:S01]  /*5d20*/  LOP3.LUT P1, RZ, R4, 0x10, RZ, 0xc0, !PT ;  /* 0x0000001004ff7812 */ /* 0x000fe2000782c0ff */
[----:B------:R-:W2:Y:S01]  /*5d30*/  @!P5 LDC.64 R194, c[0x0][0x3c0] ;  /* 0x0000f000ffc2db82 */ /* 0x000ea20000000a00 */
[----:B-1----:R-:W-:Y:S01]  /*5d40*/  FADD.FTZ R227, R198, R199 ;  /* 0x000000c7c6e37221 */ /* 0x002fe20000010000 */
[----:B------:R-:W-:Y:S01]  /*5d50*/  BSSY.RECONVERGENT B0, `(.L_x_5563) ;  /* 0x000003b000007945 */ /* 0x000fe20003800200 */
[----:B------:R-:W-:Y:S02]  /*5d60*/  FSEL R199, R226, RZ, P1 ;  /* 0x000000ffe2c77208 */ /* 0x000fe40000800000 */
[----:B------:R-:W-:Y:S01]  /*5d70*/  FFMA.FTZ R196, R227, R196, UR8 ;  /* 0x00000008e3c47e23 */ /* 0x000fe200080100c4 */
[----:B------:R-:W-:Y:S02]  /*5d80*/  FSEL R226, R197, RZ, !P1 ;  /* 0x000000ffc5e27208 */ /* 0x000fe40004800000 */
[----:B------:R-:W1:Y:S01]  /*5d90*/  @!P5 LDC.64 R192, c[0x0][0x3c8] ;  /* 0x0000f200ffc0db82 */ /* 0x000e620000000a00 */
[----:B------:R-:W-:-:S04]  /*5da0*/  FADD.FTZ R196, R196, R199 ;  /* 0x000000c7c4c47221 */ /* 0x000fc80000010000 */
[----:B------:R-:W3:Y:S01]  /*5db0*/  MUFU.RSQ R227, R196 ;  /* 0x000000c400e37308 */ /* 0x000ee20000001400 */
[----:B--2---:R-:W-:-:S05]  /*5dc0*/  @!P5 IMAD.WIDE R194, R0, 0x4, R194 ;  /* 0x0000000400c2d825 */ /* 0x004fca00078e02c2 */
[----:B------:R2:W-:Y:S01]  /*5dd0*/  @!P5 STG.E desc[UR6][R194.64], R197 ;  /* 0x000000c5c200d986 */ /* 0x0005e2000c101906 */
[----:B-1----:R-:W-:-:S05]  /*5de0*/  @!P5 IMAD.WIDE R192, R0, 0x4, R192 ;  /* 0x0000000400c0d825 */ /* 0x002fca00078e02c0 */
[----:B---3--:R2:W-:Y:S01]  /*5df0*/  @!P5 STG.E desc[UR6][R192.64], R227 ;  /* 0x000000e3c000d986 */ /* 0x0085e2000c101906 */
[----:B------:R-:W-:Y:S05]  /*5e00*/  @!P0 BRA `(.L_x_5564) ;  /* 0x0000000000bc8947 */ /* 0x000fea0003800000 */
[--C-:B--2---:R-:W-:Y:S01]  /*5e10*/  FADD.FTZ R192, R5, -R226.reuse ;  /* 0x800000e205c07221 */ /* 0x104fe20000010000 */
[--C-:B------:R-:W-:Y:S01]  /*5e20*/  FADD.FTZ R196, R200, -R226.reuse ;  /* 0x800000e2c8c47221 */ /* 0x100fe20000010000 */
[--C-:B------:R-:W-:Y:S01]  /*5e30*/  FADD.FTZ R194, R10, -R226.reuse ;  /* 0x800000e20ac27221 */ /* 0x100fe20000010000 */
[----:B0-----:R-:W-:Y:S01]  /*5e40*/  FADD.FTZ R198, R201, -R226 ;  /* 0x800000e2c9c67221 */ /* 0x001fe20000010000 */
[C---:B------:R-:W-:Y:S01]  /*5e50*/  FMUL.FTZ R197, R227.reuse, R192 ;  /* 0x000000c0e3c57220 */ /* 0x040fe20000410000 */
[C---:B------:R-:W-:Y:S01]  /*5e60*/  FMUL.FTZ R196, R227.reuse, R196 ;  /* 0x000000c4e3c47220 */ /* 0x040fe20000410000 */
[C---:B------:R-:W-:Y:S01]  /*5e70*/  FMUL.FTZ R199, R227.reuse, R194 ;  /* 0x000000c2e3c77220 */ /* 0x040fe20000410000 */
[----:B------:R-:W-:Y:S01]  /*5e80*/  FMUL.FTZ R198, R227, R198 ;  /* 0x000000c6e3c67220 */ /* 0x000fe20000410000 */
[----:B-----5:R-:W-:Y:S01]  /*5e90*/  FFMA.FTZ R192, R197, R20, R112 ;  /* 0x00000014c5c07223 */ /* 0x020fe20000010070 */
[----:B------:R-:W-:Y:S01]  /*5ea0*/  FFMA.FTZ R193, R196, R21, R113 ;  /* 0x00000015c4c17223 */ /* 0x000fe20000010071 */
[----:B------:R-:W-:Y:S01]  /*5eb0*/  FFMA.FTZ R194, R199, R22, R114 ;  /* 0x00000016c7c27223 */ /* 0x000fe20000010072 */
[----:B------:R-:W-:Y:S01]  /*5ec0*/  FFMA.FTZ R195, R198, R23, R115 ;  /* 0x00000017c6c37223 */ /* 0x000fe20000010073 */
[----:B------:R-:W0:Y:S01]  /*5ed0*/  LDC.64 R230, c[0x0][0x428] ;  /* 0x00010a00ffe67b82 */ /* 0x000e220000000a00 */
[--C-:B------:R-:W-:Y:S01]  /*5ee0*/  FADD.FTZ R232, R15, -R226.reuse ;  /* 0x800000e20fe87221 */ /* 0x100fe20000010000 */
[----:B------:R-:W-:Y:S01]  /*5ef0*/  F2FP.BF16.F32.PACK_AB R192, R193, R192 ;  /* 0x000000c0c1c0723e */ /* 0x000fe200000010ff */
[--C-:B------:R-:W-:Y:S01]  /*5f00*/  FADD.FTZ R236, R204, -R226.reuse ;  /* 0x800000e2ccec7221 */ /* 0x100fe20000010000 */
[----:B------:R-:W-:Y:S01]  /*5f10*/  F2FP.BF16.F32.PACK_AB R193, R195, R194 ;  /* 0x000000c2c3c1723e */ /* 0x000fe200000010ff */
[--C-:B------:R-:W-:Y:S01]  /*5f20*/  FADD.FTZ R194, R202, -R226.reuse ;  /* 0x800000e2cac27221 */ /* 0x100fe20000010000 */
[----:B------:R-:W-:Y:S01]  /*5f30*/  FADD.FTZ R238, R203, -R226 ;  /* 0x800000e2cbee7221 */ /* 0x000fe20000010000 */
[C---:B------:R-:W-:Y:S01]  /*5f40*/  FMUL.FTZ R233, R227.reuse, R232 ;  /* 0x000000e8e3e97220 */ /* 0x040fe20000410000 */
[----:B------:R-:W1:Y:S01]  /*5f50*/  LDC.64 R228, c[0x0][0x430] ;  /* 0x00010c00ffe47b82 */ /* 0x000e620000000a00 */
[C---:B------:R-:W-:Y:S01]  /*5f60*/  FMUL.FTZ R234, R227.reuse, R194 ;  /* 0x000000c2e3ea7220 */ /* 0x040fe20000410000 */
[C---:B------:R-:W-:Y:S01]  /*5f70*/  FMUL.FTZ R237, R227.reuse, R236 ;  /* 0x000000ece3ed7220 */ /* 0x040fe20000410000 */
[----:B------:R-:W-:Y:S01]  /*5f80*/  FMUL.FTZ R238, R227, R238 ;  /* 0x000000eee3ee7220 */ /* 0x000fe20000410000 */
[----:B------:R-:W-:Y:S01]  /*5f90*/  FFMA.FTZ R194, R233, R24, R108 ;  /* 0x00000018e9c27223 */ /* 0x000fe2000001006c */
[----:B------:R-:W-:Y:S01]  /*5fa0*/  FFMA.FTZ R195, R234, R25, R109 ;  /* 0x00000019eac37223 */ /* 0x000fe2000001006d */
[----:B------:R-:W-:Y:S01]  /*5fb0*/  FFMA.FTZ R232, R237, R26, R110 ;  /* 0x0000001aede87223 */ /* 0x000fe2000001006e */
[----:B------:R-:W-:Y:S01]  /*5fc0*/  FFMA.FTZ R235, R238, R27, R111 ;  /* 0x0000001beeeb7223 */ /* 0x000fe2000001006f */
[----:B------:R-:W-:Y:S01]  /*5fd0*/  FFMA.FTZ R236, R234, R33, R141 ;  /* 0x00000021eaec7223 */ /* 0x000fe2000001008d */
[----:B------:R-:W-:Y:S01]  /*5fe0*/  FFMA.FTZ R238, R238, R35, R143 ;  /* 0x00000023eeee7223 */ /* 0x000fe2000001008f */
[----:B------:R-:W-:Y:S01]  /*5ff0*/  F2FP.BF16.F32.PACK_AB R194, R195, R194 ;  /* 0x000000c2c3c2723e */ /* 0x000fe200000010ff */
[----:B------:R-:W-:Y:S01]  /*6000*/  FFMA.FTZ R234, R198, R31, R147 ;  /* 0x0000001fc6ea7223 */ /* 0x000fe20000010093 */
[----:B------:R-:W-:Y:S01]  /*6010*/  F2FP.BF16.F32.PACK_AB R195, R235, R232 ;  /* 0x000000e8ebc3723e */ /* 0x000fe200000010ff */
[----:B------:R-:W-:Y:S01]  /*6020*/  FFMA.FTZ R232, R197, R28, R144 ;  /* 0x0000001cc5e87223 */ /* 0x000fe20000010090 */
[----:B------:R-:W-:Y:S01]  /*6030*/  FFMA.FTZ R197, R199, R30, R146 ;  /* 0x0000001ec7c57223 */ /* 0x000fe20000010092 */
[----:B------:R-:W-:Y:S01]  /*6040*/  FFMA.FTZ R235, R233, R32, R140 ;  /* 0x00000020e9eb7223 */ /* 0x000fe2000001008c */
[----:B------:R-:W-:Y:S01]  /*6050*/  FFMA.FTZ R199, R237, R34, R142 ;  /* 0x00000022edc77223 */ /* 0x000fe2000001008e */
[----:B------:R-:W-:Y:S01]  /*6060*/  FFMA.FTZ R233, R196, R29, R145 ;  /* 0x0000001dc4e97223 */ /* 0x000fe20000010091 */
[----:B0-----:R-:W-:Y:S01]  /*6070*/  IMAD.WIDE.U32 R230, R225, 0x10, R230 ;  /* 0x00000010e1e67825 */ /* 0x001fe200078e00e6 */
[----:B------:R-:W-:-:S02]  /*6080*/  F2FP.BF16.F32.PACK_AB R197, R234, R197 ;  /* 0x000000c5eac5723e */ /* 0x000fc400000010ff */
[----:B------:R-:W-:Y:S02]  /*6090*/  F2FP.BF16.F32.PACK_AB R199, R238, R199 ;  /* 0x000000c7eec7723e */ /* 0x000fe400000010ff */
[----:B------:R-:W-:Y:S01]  /*60a0*/  F2FP.BF16.F32.PACK_AB R198, R236, R235 ;  /* 0x000000ebecc6723e */ /* 0x000fe200000010ff */
[----:B-1----:R-:W-:Y:S01]  /*60b0*/  IMAD.WIDE.U32 R228, R225, 0x10, R228 ;  /* 0x00000010e1e47825 */ /* 0x002fe200078e00e4 */
[----:B------:R-:W-:Y:S01]  /*60c0*/  F2FP.BF16.F32.PACK_AB R196, R233, R232 ;  /* 0x000000e8e9c4723e */ /* 0x000fe200000010ff */
[----:B------:R1:W-:Y:S01]  /*60d0*/  STG.E.128 desc[UR6][R230.64], R192 ;  /* 0x000000c0e6007986 */ /* 0x0003e2000c101d06 */
[----:B------:R-:W-:-:S03]  /*60e0*/  IADD3 R225, PT, PT, R225, 0x20, RZ ;  /* 0x00000020e1e17810 */ /* 0x000fc60007ffe0ff */
[----:B------:R1:W-:Y:S04]  /*60f0*/  STG.E.128 desc[UR6][R228.64], R196 ;  /* 0x000000c4e4007986 */ /* 0x0003e8000c101d06 */
.L_x_5564:
[----:B------:R-:W-:Y:S05]  /*6100*/  BSYNC.RECONVERGENT B0 ;  /* 0x0000000000007941 */ /* 0x000fea0003800200 */
.L_x_5563:
[----:B------:R-:W-:Y:S01]  /*6110*/  ISETP.GE.U32.AND P1, PT, R3, 0x40, PT ;  /* 0x000000400300780c */ /* 0x000fe20003f26070 */
[----:B------:R-:W-:-:S12]  /*6120*/  BSSY.RECONVERGENT B0, `(.L_x_5565) ;  /* 0x0000031000007945 */ /* 0x000fd80003800200 */
[----:B------:R-:W-:Y:S05]  /*6130*/  @!P1 BRA `(.L_x_5566) ;  /* 0x0000000000bc9947 */ /* 0x000fea0003800000 */
[--C-:B-12---:R-:W-:Y:S01]  /*6140*/  FADD.FTZ R192, R6, -R226.reuse ;  /* 0x800000e206c07221 */ /* 0x106fe20000010000 */
        /* <DEDUP_REMOVED lines=46> */
.L_x_5566:
[----:B------:R-:W-:Y:S05]  /*6430*/  BSYNC.RECONVERGENT B0 ;  /* 0x0000000000007941 */ /* 0x000fea0003800200 */
.L_x_5565:
[----:B------:R-:W-:Y:S01]  /*6440*/  ISETP.GE.U32.AND P1, PT, R3, 0x60, PT ;  /* 0x000000600300780c */ /* 0x000fe20003f26070 */
[----:B------:R-:W-:-:S12]  /*6450*/  BSSY.RECONVERGENT B0, `(.L_x_5567) ;  /* 0x0000031000007945 */ /* 0x000fd80003800200 */
[----:B------:R-:W-:Y:S05]  /*6460*/  @!P1 BRA `(.L_x_5568) ;  /* 0x0000000000bc9947 */ /* 0x000fea0003800000 */
[--C-:B-123--:R-:W-:Y:S01]  /*6470*/  FADD.FTZ R192, R7, -R226.reuse ;  /* 0x800000e207c07221 */ /* 0x10efe20000010000 */
        /* <DEDUP_REMOVED lines=43> */
[----:B------:R4:W-:Y:S02]  /*6730*/  STG.E.128 desc[UR6][R230.64], R192 ;  /* 0x000000c0e6007986 */ /* 0x0009e4000c101d06 */
[----:B------:R-:W-:Y:S02]  /*6740*/  VIADD R225, R225, 0x20 ;  /* 0x00000020e1e17836 */ /* 0x000fe40000000000 */
[----:B------:R4:W-:Y:S05]  /*6750*/  STG.E.128 desc[UR6][R228.64], R196 ;  /* 0x000000c4e4007986 */ /* 0x0009ea000c101d06 */
.L_x_5568:
[----:B------:R-:W-:Y:S05]  /*6760*/  BSYNC.RECONVERGENT B0 ;  /* 0x0000000000007941 */ /* 0x000fea0003800200 */
.L_x_5567:
[----:B------:R-:W-:Y:S01]  /*6770*/  ISETP.GE.U32.AND P1, PT, R3, 0x80, PT ;  /* 0x000000800300780c */ /* 0x000fe20003f26070 */
[----:B------:R-:W-:-:S12]  /*6780*/  BSSY.RECONVERGENT B0, `(.L_x_5569) ;  /* 0x0000031000007945 */ /* 0x000fd80003800200 */
[----:B------:R-:W-:Y:S05]  /*6790*/  @!P1 BRA `(.L_x_5570) ;  /* 0x0000000000bc9947 */ /* 0x000fea0003800000 */
[--C-:B-1234-:R-:W-:Y:S01]  /*67a0*/  FADD.FTZ R192, R8, -R226.reuse ;  /* 0x800000e208c07221 */ /* 0x11efe20000010000 */
        /* <DEDUP_REMOVED lines=46> */
.L_x_5570:
[----:B------:R-:W-:Y:S05]  /*6a90*/  BSYNC.RECONVERGENT B0 ;  /* 0x0000000000007941 */ /* 0x000fea0003800200 */
.L_x_5569:
[----:B------:R-:W-:Y:S01]  /*6aa0*/  ISETP.GE.U32.AND P1, PT, R3, 0xa0, PT ;  /* 0x000000a00300780c */ /* 0x000fe20003f26070 */
[----:B------:R-:W-:-:S12]  /*6ab0*/  BSSY.RECONVERGENT B0, `(.L_x_5571) ;  /* 0x0000030000007945 */ /* 0x000fd80003800200 */
[----:B------:R-:W-:Y:S05]  /*6ac0*/  @!P1 BRA `(.L_x_5572) ;  /* 0x0000000000b89947 */ /* 0x000fea0003800000 */
[----:B01234-:R-:W0:Y:S01]  /*6ad0*/  LDC.64 R192, c[0x0][0x428] ;  /* 0x00010a00ffc07b82 */ /* 0x01fe220000000a00 */
[--C-:B------:R-:W-:Y:S01]  /*6ae0*/  FADD.FTZ R194, R9, -R226.reuse ;  /* 0x800000e209c27221 */ /* 0x100fe20000010000 */
[--C-:B------:R-:W-:Y:S01]  /*6af0*/  FADD.FTZ R196, R220, -R226.reuse ;  /* 0x800000e2dcc47221 */ /* 0x100fe20000010000 */
[--C-:B------:R-:W-:Y:S01]  /*6b00*/  FADD.FTZ R198, R14, -R226.reuse ;  /* 0x800000e20ec67221 */ /* 0x100fe20000010000 */
[--C-:B------:R-:W-:Y:S01]  /*6b10*/  FADD.FTZ R232, R19, -R226.reuse ;  /* 0x800000e213e87221 */ /* 0x100fe20000010000 */
[--C-:B------:R-:W-:Y:S01]  /*6b20*/  FADD.FTZ R234, R222, -R226.reuse ;  /* 0x800000e2deea7221 */ /* 0x100fe20000010000 */
[--C-:B------:R-:W-:Y:S01]  /*6b30*/  FADD.FTZ R230, R221, -R226.reuse ;  /* 0x800000e2dde67221 */ /* 0x100fe20000010000 */
[C---:B------:R-:W-:Y:S01]  /*6b40*/  FMUL.FTZ R195, R227.reuse, R194 ;  /* 0x000000c2e3c37220 */ /* 0x040fe20000410000 */
[----:B------:R-:W1:Y:S01]  /*6b50*/  LDC.64 R228, c[0x0][0x430] ;  /* 0x00010c00ffe47b82 */ /* 0x000e620000000a00 */
[C---:B------:R-:W-:Y:S01]  /*6b60*/  FMUL.FTZ R196, R227.reuse, R196 ;  /* 0x000000c4e3c47220 */ /* 0x040fe20000410000 */
[C---:B------:R-:W-:Y:S01]  /*6b70*/  FMUL.FTZ R199, R227.reuse, R198 ;  /* 0x000000c6e3c77220 */ /* 0x040fe20000410000 */
[C---:B------:R-:W-:Y:S01]  /*6b80*/  FMUL.FTZ R233, R227.reuse, R232 ;  /* 0x000000e8e3e97220 */ /* 0x040fe20000410000 */
[----:B------:R-:W-:Y:S01]  /*6b90*/  FMUL.FTZ R234, R227, R234 ;  /* 0x000000eae3ea7220 */ /* 0x000fe20000410000 */
[--C-:B------:R-:W-:Y:S01]  /*6ba0*/  FADD.FTZ R236, R223, -R226.reuse ;  /* 0x800000e2dfec7221 */ /* 0x100fe20000010000 */
[----:B------:R-:W-:Y:S01]  /*6bb0*/  FMUL.FTZ R198, R227, R230 ;  /* 0x000000e6e3c67220 */ /* 0x000fe20000410000 */
[----:B------:R-:W-:Y:S01]  /*6bc0*/  FADD.FTZ R226, R224, -R226 ;  /* 0x800000e2e0e27221 */ /* 0x000fe20000010000 */
[----:B-----5:R-:W-:Y:S01]  /*6bd0*/  FFMA.FTZ R194, R195, R148, R168 ;  /* 0x00000094c3c27223 */ /* 0x020fe200000100a8 */
[----:B------:R-:W-:Y:S01]  /*6be0*/  FFMA.FTZ R197, R196, R149, R169 ;  /* 0x00000095c4c57223 */ /* 0x000fe200000100a9 */
[----:B------:R-:W-:Y:S01]  /*6bf0*/  FFMA.FTZ R232, R233, R152, R164 ;  /* 0x00000098e9e87223 */ /* 0x000fe200000100a4 */
[----:B------:R-:W-:Y:S01]  /*6c00*/  FFMA.FTZ R235, R234, R153, R165 ;  /* 0x00000099eaeb7223 */ /* 0x000fe200000100a5 */
[----:B------:R-:W-:Y:S01]  /*6c10*/  FMUL.FTZ R237, R227, R236 ;  /* 0x000000ece3ed7220 */ /* 0x000fe20000410000 */
[----:B------:R-:W-:Y:S01]  /*6c20*/  FFMA.FTZ R230, R199, R150, R170 ;  /* 0x00000096c7e67223 */ /* 0x000fe200000100aa */
[----:B------:R-:W-:Y:S01]  /*6c30*/  FFMA.FTZ R231, R198, R151, R171 ;  /* 0x00000097c6e77223 */ /* 0x000fe200000100ab */
[----:B------:R-:W-:Y:S01]  /*6c40*/  FMUL.FTZ R236, R227, R226 ;  /* 0x000000e2e3ec7220 */ /* 0x000fe20000410000 */
[----:B0-----:R-:W-:Y:S01]  /*6c50*/  IMAD.WIDE.U32 R226, R225, 0x10, R192 ;  /* 0x00000010e1e27825 */ /* 0x001fe200078e00c0 */
[----:B------:R-:W-:-:S03]  /*6c60*/  F2FP.BF16.F32.PACK_AB R192, R197, R194 ;  /* 0x000000c2c5c0723e */ /* 0x000fc600000010ff */
[----:B------:R-:W-:Y:S01]  /*6c70*/  FFMA.FTZ R197, R199, R158, R178 ;  /* 0x0000009ec7c57223 */ /* 0x000fe200000100b2 */
[----:B------:R-:W-:Y:S01]  /*6c80*/  F2FP.BF16.F32.PACK_AB R194, R235, R232 ;  /* 0x000000e8ebc2723e */ /* 0x000fe200000010ff */
[----:B------:R-:W-:Y:S01]  /*6c90*/  FFMA.FTZ R232, R236, R155, R167 ;  /* 0x0000009bece87223 */ /* 0x000fe200000100a7 */
[----:B------:R-:W-:Y:S01]  /*6ca0*/  F2FP.BF16.F32.PACK_AB R193, R231, R230 ;  /* 0x000000e6e7c1723e */ /* 0x000fe200000010ff */
[----:B------:R-:W-:Y:S01]  /*6cb0*/  FFMA.FTZ R233, R233, R160, R172 ;  /* 0x000000a0e9e97223 */ /* 0x000fe200000100ac */
[----:B------:R-:W-:Y:S01]  /*6cc0*/  FFMA.FTZ R199, R237, R162, R174 ;  /* 0x000000a2edc77223 */ /* 0x000fe200000100ae */
[----:B-1----:R-:W-:-:S04]  /*6cd0*/  IMAD.WIDE.U32 R228, R225, 0x10, R228 ;  /* 0x00000010e1e47825 */ /* 0x002fc800078e00e4 */
[----:B------:R-:W-:Y:S01]  /*6ce0*/  FFMA.FTZ R225, R195, R156, R176 ;  /* 0x0000009cc3e17223 */ /* 0x000fe200000100b0 */
[----:B------:R-:W-:Y:S01]  /*6cf0*/  FFMA.FTZ R195, R237, R154, R166 ;  /* 0x0000009aedc37223 */ /* 0x000fe200000100a6 */
[----:B------:R-:W-:Y:S01]  /*6d00*/  FFMA.FTZ R236, R236, R163, R175 ;  /* 0x000000a3ecec7223 */ /* 0x000fe200000100af */
[----:B------:R-:W-:Y:S01]  /*6d10*/  FFMA.FTZ R234, R234, R161, R173 ;  /* 0x000000a1eaea7223 */ /* 0x000fe200000100ad */
[----:B------:R-:W-:Y:S01]  /*6d20*/  FFMA.FTZ R230, R198, R159, R179 ;  /* 0x0000009fc6e67223 */ /* 0x000fe200000100b3 */
[----:B------:R-:W-:Y:S01]  /*6d30*/  FFMA.FTZ R196, R196, R157, R177 ;  /* 0x0000009dc4c47223 */ /* 0x000fe200000100b1 */
[----:B------:R-:W-:Y:S02]  /*6d40*/  F2FP.BF16.F32.PACK_AB R195, R232, R195 ;  /* 0x000000c3e8c3723e */ /* 0x000fe400000010ff */
[----:B------:R-:W-:Y:S02]  /*6d50*/  F2FP.BF16.F32.PACK_AB R199, R236, R199 ;  /* 0x000000c7ecc7723e */ /* 0x000fe400000010ff */
[----:B------:R-:W-:Y:S01]  /*6d60*/  F2FP.BF16.F32.PACK_AB R198, R234, R233 ;  /* 0x000000e9eac6723e */ /* 0x000fe200000010ff */
[----:B------:R0:W-:Y:S01]  /*6d70*/  STG.E.128 desc[UR6][R226.64], R192 ;  /* 0x000000c0e2007986 */ /* 0x0001e2000c101d06 */
[----:B------:R-:W-:-:S02]  /*6d80*/  F2FP.BF16.F32.PACK_AB R197, R230, R197 ;  /* 0x000000c5e6c5723e */ /* 0x000fc400000010ff */
[----:B------:R-:W-:-:S05]  /*6d90*/  F2FP.BF16.F32.PACK_AB R196, R196, R225 ;  /* 0x000000e1c4c4723e */ /* 0x000fca00000010ff */
[----:B------:R0:W-:Y:S02]  /*6da0*/  STG.E.128 desc[UR6][R228.64], R196 ;  /* 0x000000c4e4007986 */ /* 0x0001e4000c101d06 */
.L_x_5572:
[----:B------:R-:W-:Y:S05]  /*6db0*/  BSYNC.RECONVERGENT B0 ;  /* 0x0000000000007941 */ /* 0x000fea0003800200 */
.L_x_5571:
[----:B01234-:R-:W0:Y:S02]  /*6dc0*/  LDC.64 R192, c[0x0][0x380] ;  /* 0x0000e000ffc07b82 */ /* 0x01fe240000000a00 */
[----:B0-----:R-:W-:-:S04]  /*6dd0*/  LEA R0, R192, R0, 0x2 ;  /* 0x00000000c0007211 */ /* 0x001fc800078e10ff */
[----:B------:R-:W-:-:S13]  /*6de0*/  ISETP.GE.AND P1, PT, R0, R193, PT ;  /* 0x000000c10000720c */ /* 0x000fda0003f26270 */
[----:B------:R-:W-:Y:S05]  /*6df0*/  @!P1 BRA `(.L_x_5573) ;  /* 0xffffffac00e49947 */ /* 0x000fea000383ffff */
[----:B------:R-:W-:Y:S05]  /*6e00*/  EXIT ;  /* 0x000000000000794d */ /* 0x000fea0003800000 */
.L_x_5562:
[----:B------:R-:W-:Y:S01]  /*6e10*/  HFMA2 R229, -RZ, RZ, 0, 1.847743988037109375e-06 ;  /* 0x0000001fffe57431 */ /* 0x000fe200000001ff */
[----:B------:R-:W-:Y:S01]  /*6e20*/  BSSY B0, `(.L_x_5574) ;  /* 0x0000007000007945 */ /* 0x000fe20003800000 */
[----:B------:R-:W-:Y:S01]  /*6e30*/  MOV R227, R192 ;  /* 0x000000c000e37202 */ /* 0x000fe20000000f00 */
[----:B------:R-:W-:Y:S01]  /*6e40*/  IMAD.MOV.U32 R228, RZ, RZ, 0x1 ;  /* 0x00000001ffe47424 */ /* 0x000fe200078e00ff */
[----:B------:R-:W-:-:S07]  /*6e50*/  MOV R226, 0xffffffff ;  /* 0xffffffff00e27802 */ /* 0x000fce0000000f00 */
[----:B-----5:R-:W-:Y:S05]  /*6e60*/  WARPSYNC.COLLECTIVE R226, `(.L_x_5575) ;  /* 0x00000000e2087348 */ /* 0x020fea0003c00000 */
[----:B------:R0:W1:Y:S02]  /*6e70*/  SHFL.BFLY P6, R199, R227, R228, R229 ;  /* 0x0c0000e4e3c77389 */ /* 0x00006400000c00e5 */
[----:B01---5:R-:W-:Y:S05]  /*6e80*/  ENDCOLLECTIVE ;  /* 0x000000000000791b */ /* 0x023fea0003800000 */
.L_x_5575:
[----:B------:R-:W-:Y:S05]  /*6e90*/  BSYNC B0 ;  /* 0x0000000000007941 */ /* 0x000fea0003800000 */
.L_x_5574:
        /* <DEDUP_REMOVED lines=9> */
.L_x_5576:
[----:B------:R-:W-:Y:S02]  /*6f30*/  HFMA2 R228, -RZ, RZ, 0, 2.384185791015625e-07 ;  /* 0x00000004ffe47431 */ /* 0x000fe400000001ff */
[----:B------:R-:W-:-:S04]  /*6f40*/  IMAD.MOV.U32 R194, RZ, RZ, R199 ;  /* 0x000000ffffc27224 */ /* 0x000fc800078e00c7 */
[----:B------:R-:W-:-:S05]  /*6f50*/  FADD.FTZ R194, R193, R194 ;  /* 0x000000c2c1c27221 */ /* 0x000fca0000010000 */
[----:B------:R-:W-:-:S07]  /*6f60*/  MOV R227, R194 ;  /* 0x000000c200e37202 */ /* 0x000fce0000000f00 */
[----:B------:R-:W-:Y:S05]  /*6f70*/  WARPSYNC.COLLECTIVE R226, `(.L_x_5577) ;  /* 0x00000000e2087348 */ /* 0x000fea0003c00000 */
[----:B------:R0:W1:Y:S02]  /*6f80*/  SHFL.BFLY P6, R199, R227, R228, R229 ;  /* 0x0c0000e4e3c77389 */ /* 0x00006400000c00e5 */
[----:B01----:R-:W-:Y:S05]  /*6f90*/  ENDCOLLECTIVE ;  /* 0x000000000000791b */ /* 0x003fea0003800000 */
.L_x_5577:
[----:B------:R-:W-:Y:S01]  /*6fa0*/  HFMA2 R228, -RZ, RZ, 0, 4.76837158203125e-07 ;  /* 0x00000008ffe47431 */ /* 0x000fe200000001ff */
[----:B------:R-:W-:-:S05]  /*6fb0*/  MOV R195, R199 ;  /* 0x000000c700c37202 */ /* 0x000fca0000000f00 */
[----:B------:R-:W-:-:S04]  /*6fc0*/  FADD.FTZ R195, R194, R195 ;  /* 0x000000c3c2c37221 */ /* 0x000fc80000010000 */
[----:B------:R-:W-:-:S07]  /*6fd0*/  IMAD.MOV.U32 R227, RZ, RZ, R195 ;  /* 0x000000ffffe37224 */ /* 0x000fce00078e00c3 */
[----:B------:R-:W-:Y:S05]  /*6fe0*/  WARPSYNC.COLLECTIVE R226, `(.L_x_5578) ;  /* 0x00000000e2087348 */ /* 0x000fea0003c00000 */
[----:B------:R0:W1:Y:S02]  /*6ff0*/  SHFL.BFLY P6, R199, R227, R228, R229 ;  /* 0x0c0000e4e3c77389 */ /* 0x00006400000c00e5 */
[----:B01----:R-:W-:Y:S05]  /*7000*/  ENDCOLLECTIVE ;  /* 0x000000000000791b */ /* 0x003fea0003800000 */
.L_x_5578:
        /* <DEDUP_REMOVED lines=8> */
.L_x_5579:
        /* <DEDUP_REMOVED lines=89> */
.L_x_5580:
[----:B------:R-:W-:Y:S02]  /*7620*/  HFMA2 R228, -RZ, RZ, 0, 1.1920928955078125e-07 ;  /* 0x00000002ffe47431 */ /* 0x000fe400000001ff */
[----:B------:R-:W-:-:S04]  /*7630*/  IMAD.MOV.U32 R193, RZ, RZ, R199 ;  /* 0x000000ffffc17224 */ /* 0x000fc800078e00c7 */
[----:B------:R-:W-:-:S05]  /*7640*/  FADD.FTZ R193, R192, R193 ;  /* 0x000000c1c0c17221 */ /* 0x000fca0000010000 */
[----:B------:R-:W-:-:S07]  /*7650*/  MOV R227, R193 ;  /* 0x000000c100e37202 */ /* 0x000fce0000000f00 */
[----:B------:R-:W-:Y:S05]  /*7660*/  WARPSYNC.COLLECTIVE R226, `(.L_x_5581) ;  /* 0x00000000e2087348 */ /* 0x000fea0003c00000 */
[----:B------:R0:W1:Y:S02]  /*7670*/  SHFL.BFLY P6, R199, R227, R228, R229 ;  /* 0x0c0000e4e3c77389 */ /* 0x00006400000c00e5 */
[----:B01----:R-:W-:Y:S05]  /*7680*/  ENDCOLLECTIVE ;  /* 0x000000000000791b */ /* 0x003fea0003800000 */
.L_x_5581:
[----:B------:R-:W-:Y:S01]  /*7690*/  HFMA2 R228, -RZ, RZ, 0, 2.384185791015625e-07 ;  /* 0x00000004ffe47431 */ /* 0x000fe200000001ff */
[----:B------:R-:W-:-:S05]  /*76a0*/  MOV R194, R199 ;  /* 0x000000c700c27202 */ /* 0x000fca0000000f00 */
[----:B------:R-:W-:-:S04]  /*76b0*/  FADD.FTZ R194, R193, R194 ;  /* 0x000000c2c1c27221 */ /* 0x000fc80000010000 */
[----:B------:R-:W-:-:S07]  /*76c0*/  IMAD.MOV.U32 R227, RZ, RZ, R194 ;  /* 0x000000ffffe37224 */ /* 0x000fce00078e00c2 */
[----:B------:R-:W-:Y:S05]  /*76d0*/  WARPSYNC.COLLECTIVE R226, `(.L_x_5582) ;  /* 0x00000000e2087348 */ /* 0x000fea0003c00000 */
[----:B------:R0:W1:Y:S02]  /*76e0*/  SHFL.BFLY P6, R199, R227, R228, R229 ;  /* 0x0c0000e4e3c77389 */ /* 0x00006400000c00e5 */
[----:B01----:R-:W-:Y:S05]  /*76f0*/  ENDCOLLECTIVE ;  /* 0x000000000000791b */ /* 0x003fea0003800000 */
.L_x_5582:
[----:B------:R-:W-:Y:S01]  /*7700*/  IMAD.MOV.U32 R228, RZ, RZ, 0x8 ;  /* 0x00000008ffe47424 */ /* 0x000fe200078e00ff */
[----:B------:R-:W-:-:S05]  /*7710*/  MOV R195, R199 ;  /* 0x000000c700c37202 */ /* 0x000fca0000000f00 */
[----:B------:R-:W-:-:S05]  /*7720*/  FADD.FTZ R195, R194, R195 ;  /* 0x000000c3c2c37221 */ /* 0x000fca0000010000 */
[----:B------:R-:W-:-:S07]  /*7730*/  MOV R227, R195 ;  /* 0x000000c300e37202 */ /* 0x000fce0000000f00 */
[----:B------:R-:W-:Y:S05]  /*7740*/  WARPSYNC.COLLECTIVE R226, `(.L_x_5583) ;  /* 0x00000000e2087348 */ /* 0x000fea0003c00000 */
[----:B------:R0:W1:Y:S02]  /*7750*/  SHFL.BFLY P6, R199, R227, R228, R229 ;  /* 0x0c0000e4e3c77389 */ /* 0x00006400000c00e5 */
[----:B01----:R-:W-:Y:S05]  /*7760*/  ENDCOLLECTIVE ;  /* 0x000000000000791b */ /* 0x003fea0003800000 */
.L_x_5583:
[----:B------:R-:W-:Y:S01]  /*7770*/  HFMA2 R228, -RZ, RZ, 0, 9.5367431640625e-07 ;  /* 0x00000010ffe47431 */ /* 0x000fe200000001ff */
[----:B------:R-:W-:-:S05]  /*7780*/  MOV R198, R199 ;  /* 0x000000c700c67202 */ /* 0x000fca0000000f00 */
[----:B------:R-:W-:-:S05]  /*7790*/  FADD.FTZ R198, R195, R198 ;  /* 0x000000c6c3c67221 */ /* 0x000fca0000010000 */
[----:B------:R-:W-:-:S07]  /*77a0*/  MOV R227, R198 ;  /* 0x000000c600e37202 */ /* 0x000fce0000000f00 */
[----:B------:R-:W-:Y:S05]  /*77b0*/  WARPSYNC.COLLECTIVE R226, `(.L_x_5584) ;  /* 0x00000000e2087348 */ /* 0x000fea0003c00000 */
[----:B------:R0:W1:Y:S02]  /*77c0*/  SHFL.BFLY P6, R199, R227, R228, R229 ;  /* 0x0c0000e4e3c77389 */ /* 0x00006400000c00e5 */
[----:B01----:R-:W-:Y:S05]  /*77d0*/  ENDCOLLECTIVE ;  /* 0x000000000000791b */ /* 0x003fea0003800000 */
.L_x_5584:
[----:B------:R-:W-:Y:S05]  /*77e0*/  BRA `(.L_x_5585) ;  /* 0xffffffe400487947 */ /* 0x000fea000383ffff */
.L_x_5586:
        /* <DEDUP_REMOVED lines=9> */
.L_x_27968:


//--------------------- .text._ZN10layer_norm31ln_parallel_residual_fwd_kernelINS_13Kernel_traitsIf13__nv_bfloat16S2_S2_fjLj1280ELj1ELj4ELj1ELj16ENS_18Kernel_traits_baseILj1280EfS2_S2_S2_fjLj128EEEEELb0ELb0ELb1EEEvNS_9FwdParamsE --------------------------
	.section	.text._ZN10layer_norm31ln_parallel_residual_fwd_kernelINS_13Kernel_traitsIf13__nv_bfloat16S2_S2_fjLj1280ELj1ELj4ELj1ELj16ENS_18Kernel_traits_baseILj1280EfS2_S2_S2_fjLj128EEEEELb0ELb0ELb1EEEvNS_9FwdParamsE,"ax",@progbits
	.align	128
        .global         _ZN10layer_norm31ln_parallel_residual_fwd_kernelINS_13Kernel_traitsIf13__nv_bfloat16S2_S2_fjLj1280ELj1ELj4ELj1ELj16ENS_18Kernel_traits_baseILj1280EfS2_S2_S2_fjLj128EEEEELb0ELb0ELb1EEEvNS_9FwdParamsE
        .type           _ZN10layer_norm31ln_parallel_residual_fwd_kernelINS_13Kernel_traitsIf13__nv_bfloat16S2_S2_fjLj1280ELj1ELj4ELj1ELj16ENS_18Kernel_traits_baseILj1280EfS2_S2_S2_fjLj128EEEEELb0ELb0ELb1EEEvNS_9FwdParamsE,@function
        .size           _ZN10layer_norm31ln_parallel_residual_fwd_kernelINS_13Kernel_traitsIf13__nv_bfloat16S2_S2_fjLj1280ELj1ELj4ELj1ELj16ENS_18Kernel_traits_baseILj1280EfS2_S2_S2_fjLj128EEEEELb0ELb0ELb1EEEvNS_9FwdParamsE,(.L_x_27969 - _ZN10layer_norm31ln_parallel_residual_fwd_kernelINS_13Kernel_traitsIf13__nv_bfloat16S2_S2_fjLj1280ELj1ELj4ELj1ELj16ENS_18Kernel_traits_baseILj1280EfS2_S2_S2_fjLj128EEEEELb0ELb0ELb1EEEvNS_9FwdParamsE)
        .other          _ZN10layer_norm31ln_parallel_residual_fwd_kernelINS_13Kernel_traitsIf13__nv_bfloat16S2_S2_fjLj1280ELj1ELj4ELj1ELj16ENS_18Kernel_traits_baseILj1280EfS2_S2_S2_fjLj128EEEEELb0ELb0ELb1EEEvNS_9FwdParamsE,@"STO_CUDA_ENTRY STV_DEFAULT"
_ZN10layer_norm31ln_parallel_residual_fwd_kernelINS_13Kernel_traitsIf13__nv_bfloat16S2_S2_fjLj1280ELj1ELj4ELj1ELj16ENS_18Kernel_traits_baseILj1280EfS2_S2_S2_fjLj128EEEEELb0ELb0ELb1EEEvNS_9FwdParamsE:
.text._ZN10layer_norm31ln_parallel_residual_fwd_kernelINS_13Kernel_traitsIf13__nv_bfloat16S2_S2_fjLj1280ELj1ELj4ELj1ELj16ENS_18Kernel_traits_baseILj1280EfS2_S2_S2_fjLj128EEEEELb0ELb0ELb1EEEvNS_9FwdParamsE:
        /* <DEDUP_REMOVED lines=16> */
[----:B------:R-:W0:Y:S01]  /*0100*/  LDCU.64 UR4, c[0x0][0x440] ;  /* 0x00008800ff0477ac */ /* 0x000e220008000a00 */
        /* <DEDUP_REMOVED lines=17> */
[----:B0-----:R-:W-:Y:S01]  /*0220*/  UISETP.NE.U32.AND UP0, UPT, UR4, URZ, UPT ;  /* 0x000000ff0400728c */ /* 0x001fe2000bf05070 */
[----:B------:R-:W-:-:S02]  /*0230*/  CS2R R48, SRZ ;  /* 0x0000000000307805 */ /* 0x000fc4000001ff00 */
[----:B------:R-:W-:Y:S02]  /*0240*/  CS2R R54, SRZ ;  /* 0x0000000000367805 */ /* 0x000fe4000001ff00 */
[----:B------:R-:W-:Y:S01]  /*0250*/  CS2R R52, SRZ ;  /* 0x0000000000347805 */ /* 0x000fe2000001ff00 */
        /* <DEDUP_REMOVED lines=47> */
.L_x_5588:
        /* <DEDUP_REMOVED lines=37> */
.L_x_5587:
        /* <DEDUP_REMOVED lines=53> */
.L_x_5590:
        /* <DEDUP_REMOVED lines=55> */
[----:B---3--:R-:W-:-:S07]  /*0e60*/  CS2R R172, SRZ ;  /* 0x0000000000ac7805 */ /* 0x008fce000001ff00 */
.L_x_5589:
        /* <DEDUP_REMOVED lines=8> */
[----:B------:R-:W0:Y:S01]  /*0ef0*/  LDCU.64 UR10, c[0x0][0x3a0] ;  /* 0x00007400ff0a77ac */ /* 0x000e220008000a00 */
[----:B------:R-:W0:Y:S01]  /*0f00*/  LDCU.64 UR12, c[0x0][0x398] ;  /* 0x00007300ff0c77ac */ /* 0x000e220008000a00 */
[----:B-1----:R-:W-:-:S13]  /*0f10*/  ISETP.NE.AND P3, PT, RZ, UR4, PT ;  /* 0x00000004ff007c0c */ /* 0x002fda000bf65270 */
.L_x_5612:
[----:B0-----:R-:W-:Y:S01]  /*0f20*/  ISETP.NE.U32.AND P2, PT, RZ, UR10, PT ;  /* 0x0000000aff007c0c */ /* 0x001fe2000bf45070 */
[----:B-1--4-:R-:W0:Y:S01]  /*0f30*/  LDC.64 R8, c[0x0][0x390] ;  /* 0x0000e400ff087b82 */ /* 0x012e220000000a00 */
[----:B--2---:R-:W-:Y:S02]  /*0f40*/  IMAD R3, R0, UR5, RZ ;  /* 0x0000000500037c24 */ /* 0x004fe4000f8e02ff */
[----:B------:R-:W-:-:S03]  /*0f50*/  ISETP.NE.AND.EX P2, PT, RZ, UR11, PT, P2 ;  /* 0x0000000bff007c0c */ /* 0x000fc6000bf45320 */
[----:B------:R-:W-:Y:S02]  /*0f60*/  SHF.R.S32.HI R10, RZ, 0x1f, R3 ;  /* 0x0000001fff0a7819 */ /* 0x000fe40000011403 */
[----:B------:R-:W1:Y:S02]  /*0f70*/  @P1 LDC.64 R4, c[0x0][0x398] ;  /* 0x0000e600ff041b82 */ /* 0x000e640000000a00 */
[----:B------:R-:W-:-:S04]  /*0f80*/  LEA.HI R227, R10, R3, RZ, 0x3 ;  /* 0x000000030ae37211 */ /* 0x000fc800078f18ff */
[----:B------:R-:W-:Y:S02]  /*0f90*/  LEA.HI.SX32 R227, R227, R2, 0x1d ;  /* 0x00000002e3e37211 */ /* 0x000fe400078feaff */
[----:B------:R-:W2:Y:S03]  /*0fa0*/  @P2 LDC.64 R6, c[0x0][0x3a0] ;  /* 0x0000e800ff062b82 */ /* 0x000ea60000000a00 */
[----:B0-----:R-:W-:-:S06]  /*0fb0*/  IMAD.WIDE.U32 R220, R227, 0x10, R8 ;  /* 0x00000010e3dc7825 */ /* 0x001fcc00078e0008 */
[----:B-----5:R-:W5:Y:S01]  /*0fc0*/  LDG.E.128 R220, desc[UR6][R220.64] ;  /* 0x00000006dcdc7981 */ /* 0x020f62000c1e1d00 */
[----:B-1----:R-:W-:-:S05]  /*0fd0*/  @P1 IMAD.WIDE.U32 R4, R227, 0x10, R4 ;  /* 0x00000010e3041825 */ /* 0x002fca00078e0004 */
[----:B------:R0:W5:Y:S01]  /*0fe0*/  @P1 LDG.E.128 R180, desc[UR6][R4.64] ;  /* 0x0000000604b41981 */ /* 0x000162000c1e1d00 */
[----:B--2---:R-:W-:-:S05]  /*0ff0*/  @P2 IMAD.WIDE.U32 R6, R227, 0x10, R6 ;  /* 0x00000010e3062825 */ /* 0x004fca00078e0006 */
[----:B------:R-:W2:Y:S02]  /*1000*/  @P2 LDG.E.128 R176, desc[UR6][R6.64] ;  /* 0x0000000606b02981 */ /* 0x000ea4000c1e1d00 */
[----:B--2---:R-:W-:Y:S02]  /*1010*/  PRMT R10, R179, 0x7632, R10 ;  /* 0x00007632b30a7816 */ /* 0x004fe4000000000a */
[----:B------:R-:W-:Y:S02]  /*1020*/  PRMT R11, R178, 0x7632, R11 ;  /* 0x00007632b20b7816 */ /* 0x000fe4000000000b */
        /* <DEDUP_REMOVED lines=10> */
[----:B------:R-:W-:Y:S02]  /*10d0*/  SHF.L.U32 R223, R223, 0x10, RZ ;  /* 0x00000010dfdf7819 */ /* 0x000fe400000006ff */
[----:B------:R-:W-:Y:S02]  /*10e0*/  SHF.L.U32 R186, R183, 0x10, RZ ;  /* 0x00000010b7ba7819 */ /* 0x000fe400000006ff */
[C---:B------:R-:W-:Y:S02]  /*10f0*/  PRMT R7, R220.reuse, 0x7632, R7 ;  /* 0x00007632dc077816 */ /* 0x040fe40000000007 */
[----:B------:R-:W-:Y:S01]  /*1100*/  SHF.L.U32 R220, R220, 0x10, RZ ;  /* 0x00000010dcdc7819 */ /* 0x000fe200000006ff */
[----:B------:R-:W-:Y:S01]  /*1110*/  FADD.FTZ R223, R223, R186 ;  /* 0x000000badfdf7221 */ /* 0x000fe20000010000 */
[----:B------:R-:W-:-:S02]  /*1120*/  PRMT R14, R221, 0x7632, R14 ;  /* 0x00007632dd0e7816 */ /* 0x000fc4000000000e */
[----:B------:R-:W-:Y:S02]  /*1130*/  SHF.L.U32 R15, R180, 0x10, RZ ;  /* 0x00000010b40f7819 */ /* 0x000fe400000006ff */
[----:B------:R-:W-:Y:S02]  /*1140*/  PRMT R185, R222, 0x7632, R185 ;  /* 0x00007632deb97816 */ /* 0x000fe400000000b9 */
        /* <DEDUP_REMOVED lines=37> */
[----:B------:R-:W-:Y:S01]  /*13a0*/  F2FP.BF16.F32.PACK_AB R184, R214, R219 ;  /* 0x000000dbd6b8723e */ /* 0x000fe200000010ff */
[----:B------:R-:W-:Y:S06]  /*13b0*/  BRA `(.L_x_5593) ;  /* 0x00000004003c7947 */ /* 0x000fec0003800000 */
.L_x_5592:
[----:B------:R-:W-:Y:S01]  /*13c0*/  SHF.L.U32 R219, R220, 0x10, RZ ;  /* 0x00000010dcdb7819 */ /* 0x000fe200000006ff */
[----:B------:R-:W-:Y:S01]  /*13d0*/  IMAD.U32 R3, R3, 0x10000, RZ ;  /* 0x0001000003037824 */ /* 0x000fe200078e00ff */
[----:B------:R-:W-:Y:S02]  /*13e0*/  SHF.L.U32 R10, R180, 0x10, RZ ;  /* 0x00000010b40a7819 */ /* 0x000fe400000006ff */
[----:B------:R-:W-:Y:S02]  /*13f0*/  PRMT R7, R220, 0x7632, R7 ;  /* 0x00007632dc077816 */ /* 0x000fe40000000007 */
[----:B------:R-:W-:Y:S01]  /*1400*/  PRMT R11, R221, 0x7632, R11 ;  /* 0x00007632dd0b7816 */ /* 0x000fe2000000000b */
[----:B------:R-:W-:Y:S01]  /*1410*/  FADD.FTZ R219, R219, R10 ;  /* 0x0000000adbdb7221 */ /* 0x000fe20000010000 */
[----:B------:R-:W-:Y:S01]  /*1420*/  PRMT R13, R222, 0x7632, R13 ;  /* 0x00007632de0d7816 */ /* 0x000fe2000000000d */
[----:B------:R-:W-:Y:S01]  /*1430*/  IMAD.U32 R221, R221, 0x10000, RZ ;  /* 0x00010000dddd7824 */ /* 0x000fe200078e00ff */
[----:B------:R-:W-:-:S02]  /*1440*/  PRMT R14, R223, 0x7632, R14 ;  /* 0x00007632df0e7816 */ /* 0x000fc4000000000e */
[----:B------:R-:W-:Y:S02]  /*1450*/  SHF.L.U32 R223, R223, 0x10, RZ ;  /* 0x00000010dfdf7819 */ /* 0x000fe400000006ff */
        /* <DEDUP_REMOVED lines=23> */
.L_x_5591:
[----:B------:R-:W-:Y:S05]  /*15d0*/  @!P2 BRA `(.L_x_5594) ;  /* 0x000000000084a947 */ /* 0x000fea0003800000 */
[----:B-----5:R-:W-:Y:S01]  /*15e0*/  SHF.L.U32 R219, R220, 0x10, RZ ;  /* 0x00000010dcdb7819 */ /* 0x020fe200000006ff */
[----:B------:R-:W-:Y:S01]  /*15f0*/  IMAD.U32 R4, R176, 0x10000, RZ ;  /* 0x00010000b0047824 */ /* 0x000fe200078e00ff */
[C---:B------:R-:W-:Y:S02]  /*1600*/  PRMT R5, R221.reuse, 0x7632, R5 ;  /* 0x00007632dd057816 */ /* 0x040fe40000000005 */
[----:B------:R-:W-:Y:S01]  /*1610*/  SHF.L.U32 R221, R221, 0x10, RZ ;  /* 0x00000010dddd7819 */ /* 0x000fe200000006ff */
[----:B------:R-:W-:Y:S01]  /*1620*/  FADD.FTZ R219, R219, R4 ;  /* 0x00000004dbdb7221 */ /* 0x000fe20000010000 */
[----:B------:R-:W-:Y:S02]  /*1630*/  SHF.L.U32 R6, R177, 0x10, RZ ;  /* 0x00000010b1067819 */ /* 0x000fe400000006ff */
[----:B------:R-:W-:Y:S02]  /*1640*/  PRMT R3, R220, 0x7632, R3 ;  /* 0x00007632dc037816 */ /* 0x000fe40000000003 */
[----:B------:R-:W-:Y:S01]  /*1650*/  PRMT R7, R222, 0x7632, R7 ;  /* 0x00007632de077816 */ /* 0x000fe20000000007 */
[----:B------:R-:W-:Y:S01]  /*1660*/  FADD.FTZ R231, R221, R6 ;  /* 0x00000006dde77221 */ /* 0x000fe20000010000 */
[----:B------:R-:W-:-:S02]  /*1670*/  PRMT R14, R223, 0x7632, R14 ;  /* 0x00007632df0e7816 */ /* 0x000fc4000000000e */
[----:B------:R-:W-:Y:S02]  /*1680*/  SHF.L.U32 R4, R11, 0x10, RZ ;  /* 0x000000100b047819 */ /* 0x000fe400000006ff */
[----:B------:R-:W-:Y:S01]  /*1690*/  SHF.L.U32 R222, R222, 0x10, RZ ;  /* 0x00000010dede7819 */ /* 0x000fe200000006ff */
[----:B------:R-:W-:Y:S01]  /*16a0*/  IMAD.U32 R14, R14, 0x10000, RZ ;  /* 0x000100000e0e7824 */ /* 0x000fe200078e00ff */
[----:B------:R-:W-:Y:S02]  /*16b0*/  SHF.L.U32 R225, R178, 0x10, RZ ;  /* 0x00000010b2e17819 */ /* 0x000fe400000006ff */
[----:B------:R-:W-:Y:S02]  /*16c0*/  SHF.L.U32 R223, R223, 0x10, RZ ;  /* 0x00000010dfdf7819 */ /* 0x000fe400000006ff */
        /* <DEDUP_REMOVED lines=18> */
.L_x_5594:
[----:B-----5:R-:W-:Y:S02]  /*17f0*/  PRMT R216, R221, 0x7632, R216 ;  /* 0x00007632ddd87816 */ /* 0x020fe400000000d8 */
        /* <DEDUP_REMOVED lines=9> */
[----:B------:R-:W-:Y:S02]  /*1890*/  SHF.L.U32 R10, R10, 0x10, RZ ;  /* 0x000000100a0a7819 */ /* 0x000fe400000006ff */
[----:B------:R-:W-:-:S07]  /*18a0*/  SHF.L.U32 R190, R190, 0x10, RZ ;  /* 0x00000010bebe7819 */ /* 0x000fce00000006ff */
.L_x_5593:
[----:B------:R-:W0:Y:S01]  /*18b0*/  @P0 LDC.64 R12, c[0x0][0x3a8] ;  /* 0x0000ea00ff0c0b82 */ /* 0x000e220000000a00 */
[----:B------:R-:W-:-:S07]  /*18c0*/  IADD3 R229, PT, PT, R227, 0x20, RZ ;  /* 0x00000020e3e57810 */ /* 0x000fce0007ffe0ff */
[----:B------:R-:W1:Y:S08]  /*18d0*/  @P1 LDC.64 R14, c[0x0][0x398] ;  /* 0x0000e600ff0e1b82 */ /* 0x000e700000000a00 */
[----:B------:R-:W2:Y:S01]  /*18e0*/  @P2 LDC.64 R188, c[0x0][0x3a0] ;  /* 0x0000e800ffbc2b82 */ /* 0x000ea20000000a00 */
[----:B------:R-:W-:-:S04]  /*18f0*/  IMAD.WIDE.U32 R4, R229, 0x10, R8 ;  /* 0x00000010e5047825 */ /* 0x000fc800078e0008 */
[----:B0-----:R-:W-:-:S05]  /*1900*/  @P0 IMAD.WIDE.U32 R12, R227, 0x10, R12 ;  /* 0x00000010e30c0825 */ /* 0x001fca00078e000c */
[----:B------:R0:W-:Y:S01]  /*1910*/  @P0 STG.E.128 desc[UR6][R12.64], R184 ;  /* 0x000000b80c000986 */ /* 0x0001e2000c101d06 */
[----:B-1----:R-:W-:-:S03]  /*1920*/  @P1 IMAD.WIDE.U32 R14, R229, 0x10, R14 ;  /* 0x00000010e50e1825 */ /* 0x002fc600078e000e */
[----:B------:R-:W5:Y:S04]  /*1930*/  LDG.E.128 R4, desc[UR6][R4.64] ;  /* 0x0000000604047981 */ /* 0x000f68000c1e1d00 */
[----:B------:R-:W4:Y:S01]  /*1940*/  @P1 LDG.E.128 R180, desc[UR6][R14.64] ;  /* 0x000000060eb41981 */ /* 0x000f22000c1e1d00 */
[----:B--2---:R-:W-:-:S05]  /*1950*/  @P2 IMAD.WIDE.U32 R188, R229, 0x10, R188 ;  /* 0x00000010e5bc2825 */ /* 0x004fca00078e00bc */
[----:B------:R-:W0:Y:S01]  /*1960*/  @P2 LDG.E.128 R176, desc[UR6][R188.64] ;  /* 0x00000006bcb02981 */ /* 0x000e22000c1e1d00 */
[----:B------:R-:W-:-:S04]  /*1970*/  UISETP.NE.U32.AND UP0, UPT, UR12, URZ, UPT ;  /* 0x000000ff0c00728c */ /* 0x000fc8000bf05070 */
[----:B------:R-:W-:Y:S01]  /*1980*/  UISETP.NE.AND.EX UP0, UPT, UR13, URZ, UPT, UP0 ;  /* 0x000000ff0d00728c */ /* 0x000fe2000bf05300 */
[----:B----4-:R-:W-:Y:S02]  /*1990*/  PRMT R3, R183, 0x7632, R3 ;  /* 0x00007632b7037816 */ /* 0x010fe40000000003 */
        /* <DEDUP_REMOVED lines=22> */
[----:B------:R-:W-:Y:S01]  /*1b00*/  SHF.L.U32 R210, R210, 0x10, RZ ;  /* 0x00000010d2d27819 */ /* 0x000fe200000006ff */
[----:B------:R-:W-:Y:S06]  /*1b10*/  BRA `(.L_x_5597) ;  /* 0x0000000400d47947 */ /* 0x000fec0003800000 */
.L_x_5596:
[C---:B-----5:R-:W-:Y:S02]  /*1b20*/  PRMT R3, R4.reuse, 0x7632, R3 ;  /* 0x0000763204037816 */ /* 0x060fe40000000003 */
[----:B------:R-:W-:Y:S02]  /*1b30*/  SHF.L.U32 R4, R4, 0x10, RZ ;  /* 0x0000001004047819 */ /* 0x000fe400000006ff */
[----:B------:R-:W-:Y:S01]  /*1b40*/  SHF.L.U32 R201, R176, 0x10, RZ ;  /* 0x00000010b0c97819 */ /* 0x000fe200000006ff */
[----:B------:R-:W-:Y:S01]  /*1b50*/  IMAD.U32 R222, R3, 0x10000, RZ ;  /* 0x0001000003de7824 */ /* 0x000fe200078e00ff */
[----:B------:R-:W-:Y:S02]  /*1b60*/  PRMT R11, R5, 0x7632, R11 ;  /* 0x00007632050b7816 */ /* 0x000fe4000000000b */
[C---:B------:R-:W-:Y:S01]  /*1b70*/  PRMT R184, R6.reuse, 0x7632, R184 ;  /* 0x0000763206b87816 */ /* 0x040fe200000000b8 */
[----:B------:R-:W-:Y:S01]  /*1b80*/  FADD.FTZ R201, R201, R4 ;  /* 0x00000004c9c97221 */ /* 0x000fe20000010000 */
[C---:B------:R-:W-:Y:S01]  /*1b90*/  PRMT R185, R7.reuse, 0x7632, R185 ;  /* 0x0000763207b97816 */ /* 0x040fe200000000b9 */
[----:B------:R-:W-:Y:S01]  /*1ba0*/  IMAD.U32 R7, R7, 0x10000, RZ ;  /* 0x0001000007077824 */ /* 0x000fe200078e00ff */
[----:B------:R-:W-:-:S02]  /*1bb0*/  SHF.L.U32 R211, R6, 0x10, RZ ;  /* 0x0000001006d37819 */ /* 0x000fc400000006ff */
        /* <DEDUP_REMOVED lines=23> */
.L_x_5595:
[----:B------:R-:W-:-:S04]  /*1d30*/  UISETP.NE.U32.AND UP1, UPT, UR10, URZ, UPT ;  /* 0x000000ff0a00728c */ /* 0x000fc8000bf25070 */
[----:B------:R-:W-:-:S09]  /*1d40*/  UISETP.NE.AND.EX UP1, UPT, UR11, URZ, UPT, UP1 ;  /* 0x000000ff0b00728c */ /* 0x000fd2000bf25310 */
[----:B------:R-:W-:Y:S05]  /*1d50*/  BRA.U UP1, `(.L_x_5598) ;  /* 0x0000000101847547 */ /* 0x000fea000b800000 */
[----:B-----5:R-:W-:Y:S01]  /*1d60*/  PRMT R12, R4, 0x7632, R12 ;  /* 0x00007632040c7816 */ /* 0x020fe2000000000c */
[----:B------:R-:W-:Y:S01]  /*1d70*/  IMAD.U32 R191, R191, 0x10000, RZ ;  /* 0x00010000bfbf7824 */ /* 0x000fe200078e00ff */
[C---:B------:R-:W-:Y:S02]  /*1d80*/  PRMT R13, R5.reuse, 0x7632, R13 ;  /* 0x00007632050d7816 */ /* 0x040fe4000000000d */
[C---:B------:R-:W-:Y:S02]  /*1d90*/  PRMT R14, R6.reuse, 0x7632, R14 ;  /* 0x00007632060e7816 */ /* 0x040fe4000000000e */
[----:B------:R-:W-:Y:S02]  /*1da0*/  SHF.L.U32 R211, R6, 0x10, RZ ;  /* 0x0000001006d37819 */ /* 0x000fe400000006ff */
[----:B------:R-:W-:Y:S02]  /*1db0*/  SHF.L.U32 R4, R4, 0x10, RZ ;  /* 0x0000001004047819 */ /* 0x000fe400000006ff */
[----:B------:R-:W-:-:S02]  /*1dc0*/  SHF.L.U32 R5, R5, 0x10, RZ ;  /* 0x0000001005057819 */ /* 0x000fc400000006ff */
[----:B------:R-:W-:Y:S02]  /*1dd0*/  SHF.L.U32 R201, R180, 0x10, RZ ;  /* 0x00000010b4c97819 */ /* 0x000fe400000006ff */
[----:B------:R-:W-:Y:S02]  /*1de0*/  SHF.L.U32 R6, R181, 0x10, RZ ;  /* 0x00000010b5067819 */ /* 0x000fe400000006ff */
[----:B------:R-:W-:Y:S01]  /*1df0*/  PRMT R15, R7, 0x7632, R15 ;  /* 0x00007632070f7816 */ /* 0x000fe2000000000f */
[----:B------:R-:W-:Y:S01]  /*1e00*/  FADD.FTZ R201, R201, R4 ;  /* 0x00000004c9c97221 */ /* 0x000fe20000010000 */
[----:B------:R-:W-:Y:S01]  /*1e10*/  SHF.L.U32 R184, R182, 0x10, RZ ;  /* 0x00000010b6b87819 */ /* 0x000fe200000006ff */
[----:B------:R-:W-:Y:S01]  /*1e20*/  FADD.FTZ R221, R6, R5 ;  /* 0x0000000506dd7221 */ /* 0x000fe20000010000 */
[----:B------:R-:W-:Y:S02]  /*1e30*/  SHF.L.U32 R7, R7, 0x10, RZ ;  /* 0x0000001007077819 */ /* 0x000fe400000006ff */
[----:B------:R-:W-:Y:S01]  /*1e40*/  SHF.L.U32 R192, R192, 0x10, RZ ;  /* 0x00000010c0c07819 */ /* 0x000fe200000006ff */
[----:B------:R-:W-:Y:S01]  /*1e50*/  FADD.FTZ R211, R184, R211 ;  /* 0x000000d3b8d37221 */ /* 0x000fe20000010000 */
        /* <DEDUP_REMOVED lines=17> */
.L_x_5598:
[C---:B-----5:R-:W-:Y:S01]  /*1f70*/  PRMT R184, R4.reuse, 0x7632, R184 ;  /* 0x0000763204b87816 */ /* 0x060fe200000000b8 */
[C---:B------:R-:W-:Y:S01]  /*1f80*/  IMAD.U32 R186, R5.reuse, 0x10000, RZ ;  /* 0x0001000005ba7824 */ /* 0x040fe200078e00ff */
[----:B------:R-:W-:Y:S02]  /*1f90*/  PRMT R185, R5, 0x7632, R185 ;  /* 0x0000763205b97816 */ /* 0x000fe400000000b9 */
[----:B------:R-:W-:Y:S01]  /*1fa0*/  SHF.L.U32 R4, R4, 0x10, RZ ;  /* 0x0000001004047819 */ /* 0x000fe200000006ff */
[----:B------:R-:W-:Y:S01]  /*1fb0*/  IMAD.U32 R184, R184, 0x10000, RZ ;  /* 0x00010000b8b87824 */ /* 0x000fe200078e00ff */
[----:B------:R-:W-:Y:S02]  /*1fc0*/  SHF.L.U32 R5, R180, 0x10, RZ ;  /* 0x00000010b4057819 */ /* 0x000fe400000006ff */
[C---:B------:R-:W-:Y:S02]  /*1fd0*/  PRMT R193, R7.reuse, 0x7632, R193 ;  /* 0x0000763207c17816 */ /* 0x040fe400000000c1 */
[----:B------:R-:W-:Y:S01]  /*1fe0*/  SHF.L.U32 R194, R7, 0x10, RZ ;  /* 0x0000001007c27819 */ /* 0x000fe200000006ff */
[----:B------:R-:W-:Y:S01]  /*1ff0*/  FADD.FTZ R4, R5, R4 ;  /* 0x0000000405047221 */ /* 0x000fe20000010000 */
[----:B------:R-:W-:-:S02]  /*2000*/  SHF.L.U32 R5, R192, 0x10, RZ ;  /* 0x00000010c0057819 */ /* 0x000fc400000006ff */
[----:B------:R-:W-:Y:S02]  /*2010*/  SHF.L.U32 R7, R181, 0x10, RZ ;  /* 0x00000010b5077819 */ /* 0x000fe400000006ff */
[----:B------:R-:W-:Y:S01]  /*2020*/  PRMT R187, R6, 0x7632, R187 ;  /* 0x0000763206bb7816 */ /* 0x000fe200000000bb */
[----:B------:R-:W-:Y:S01]  /*2030*/  FADD.FTZ R5, R184, R5 ;  /* 0x00000005b8057221 */ /* 0x000fe20000010000 */
[----:B------:R-:W-:Y:S01]  /*2040*/  SHF.L.U32 R188, R6, 0x10, RZ ;  /* 0x0000001006bc7819 */ /* 0x000fe200000006ff */
[----:B------:R-:W-:Y:S01]  /*2050*/  FADD.FTZ R7, R7, R186 ;  /* 0x000000ba07077221 */ /* 0x000fe20000010000 */
[----:B------:R-:W-:Y:S02]  /*2060*/  SHF.L.U32 R6, R191, 0x10, RZ ;  /* 0x00000010bf067819 */ /* 0x000fe400000006ff */
        /* <DEDUP_REMOVED lines=32> */
.L_x_5597:
        /* <DEDUP_REMOVED lines=11> */
[----:B------:R-:W2:Y:S01]  /*2320*/  @P2 LDG.E.128 R176, desc[UR6][R14.64] ;  /* 0x000000060eb02981 */ /* 0x000ea2000c1e1d00 */
[----:B----4-:R-:W-:Y:S02]  /*2330*/  PRMT R7, R183, 0x7632, R7 ;  /* 0x00007632b7077816 */ /* 0x010fe40000000007 */
[----:B------:R-:W-:Y:S02]  /*2340*/  PRMT R11, R182, 0x7632, R11 ;  /* 0x00007632b60b7816 */ /* 0x000fe4000000000b */
[----:B------:R-:W-:Y:S02]  /*2350*/  PRMT R188, R181, 0x7632, R188 ;  /* 0x00007632b5bc7816 */ /* 0x000fe400000000bc */
[----:B------:R-:W-:Y:S02]  /*2360*/  PRMT R189, R180, 0x7632, R189 ;  /* 0x00007632b4bd7816 */ /* 0x000fe400000000bd */
[----:B--2---:R-:W-:Y:S02]  /*2370*/  PRMT R3, R179, 0x7632, R3 ;  /* 0x00007632b3037816 */ /* 0x004fe40000000003 */
[----:B------:R-:W-:-:S02]  /*2380*/  PRMT R6, R178, 0x7632, R6 ;  /* 0x00007632b2067816 */ /* 0x000fc40000000006 */
[----:B0-----:R-:W-:Y:S02]  /*2390*/  PRMT R5, R177, 0x7632, R5 ;  /* 0x00007632b1057816 */ /* 0x001fe40000000005 */
[----:B------:R-:W-:Y:S01]  /*23a0*/  PRMT R4, R176, 0x7632, R4 ;  /* 0x00007632b0047816 */ /* 0x000fe20000000004 */
[----:B------:R-:W-:Y:S06]  /*23b0*/  BRA.U UP0, `(.L_x_5599) ;  /* 0x0000000100bc7547 */ /* 0x000fec000b800000 */
[----:B------:R-:W-:Y:S05]  /*23c0*/  BRA.U UP1, `(.L_x_5600) ;  /* 0x0000000101347547 */ /* 0x000fea000b800000 */
[----:B-----5:R-:W-:Y:S02]  /*23d0*/  PRMT R208, R192, 0x7632, R208 ;  /* 0x00007632c0d07816 */ /* 0x020fe400000000d0 */
[----:B------:R-:W-:Y:S02]  /*23e0*/  PRMT R220, R193, 0x7632, R220 ;  /* 0x00007632c1dc7816 */ /* 0x000fe400000000dc */
[----:B------:R-:W-:Y:S02]  /*23f0*/  PRMT R230, R194, 0x7632, R230 ;  /* 0x00007632c2e67816 */ /* 0x000fe400000000e6 */
[C---:B------:R-:W-:Y:S01]  /*2400*/  PRMT R232, R195.reuse, 0x7632, R232 ;  /* 0x00007632c3e87816 */ /* 0x040fe200000000e8 */
[----:B------:R-:W-:Y:S01]  /*2410*/  IMAD.U32 R195, R195, 0x10000, RZ ;  /* 0x00010000c3c37824 */ /* 0x000fe200078e00ff */
        /* <DEDUP_REMOVED lines=8> */
.L_x_5600:
[----:B-----5:R-:W-:Y:S01]  /*24a0*/  PRMT R11, R193, 0x7632, R11 ;  /* 0x00007632c10b7816 */ /* 0x020fe2000000000b */
[----:B------:R-:W-:Y:S01]  /*24b0*/  IMAD.U32 R12, R177, 0x10000, RZ ;  /* 0x00010000b10c7824 */ /* 0x000fe200078e00ff */
[----:B------:R-:W-:Y:S02]  /*24c0*/  SHF.L.U32 R193, R193, 0x10, RZ ;  /* 0x00000010c1c17819 */ /* 0x000fe400000006ff */
[----:B------:R-:W-:Y:S02]  /*24d0*/  PRMT R7, R192, 0x7632, R7 ;  /* 0x00007632c0077816 */ /* 0x000fe40000000007 */
[----:B------:R-:W-:Y:S01]  /*24e0*/  PRMT R13, R194, 0x7632, R13 ;  /* 0x00007632c20d7816 */ /* 0x000fe2000000000d */
[----:B------:R-:W-:Y:S01]  /*24f0*/  FADD.FTZ R205, R12, R193 ;  /* 0x000000c10ccd7221 */ /* 0x000fe20000010000 */
[----:B------:R-:W-:Y:S02]  /*2500*/  PRMT R14, R195, 0x7632, R14 ;  /* 0x00007632c30e7816 */ /* 0x000fe4000000000e */
        /* <DEDUP_REMOVED lines=26> */
.L_x_5599:
[----:B------:R-:W-:Y:S05]  /*26b0*/  BRA.U UP1, `(.L_x_5602) ;  /* 0x0000000101847547 */ /* 0x000fea000b800000 */
[C---:B-----5:R-:W-:Y:S02]  /*26c0*/  PRMT R4, R193.reuse, 0x7632, R4 ;  /* 0x00007632c1047816 */ /* 0x060fe40000000004 */
[----:B------:R-:W-:Y:S02]  /*26d0*/  SHF.L.U32 R193, R193, 0x10, RZ ;  /* 0x00000010c1c17819 */ /* 0x000fe400000006ff */
        /* <DEDUP_REMOVED lines=31> */
.L_x_5602:
[----:B-----5:R-:W-:Y:S01]  /*28d0*/  PRMT R12, R192, 0x7632, R12 ;  /* 0x00007632c00c7816 */ /* 0x020fe2000000000c */
[----:B------:R-:W-:Y:S01]  /*28e0*/  IMAD.U32 R187, R182, 0x10000, RZ ;  /* 0x00010000b6bb7824 */ /* 0x000fe200078e00ff */
[----:B------:R-:W-:Y:S01]  /*28f0*/  SHF.L.U32 R189, R189, 0x10, RZ ;  /* 0x00000010bdbd7819 */ /* 0x000fe200000006ff */
[----:B------:R-:W-:Y:S01]  /*2900*/  IMAD.U32 R205, R177, 0x10000, RZ ;  /* 0x00010000b1cd7824 */ /* 0x000fe200078e00ff */
[----:B------:R-:W-:Y:S02]  /*2910*/  SHF.L.U32 R12, R12, 0x10, RZ ;  /* 0x000000100c0c7819 */ /* 0x000fe400000006ff */
[----:B------:R-:W-:Y:S02]  /*2920*/  SHF.L.U32 R192, R192, 0x10, RZ ;  /* 0x00000010c0c07819 */ /* 0x000fe400000006ff */
[----:B------:R-:W-:Y:S01]  /*2930*/  SHF.L.U32 R13, R180, 0x10, RZ ;  /* 0x00000010b40d7819 */ /* 0x000fe200000006ff */
[----:B------:R-:W-:Y:S01]  /*2940*/  FADD.FTZ R189, R12, R189 ;  /* 0x000000bd0cbd7221 */ /* 0x000fe20000010000 */
[----:B------:R-:W-:-:S02]  /*2950*/  PRMT R186, R195, 0x7632, R186 ;  /* 0x00007632c3ba7816 */ /* 0x000fc400000000ba */
[----:B------:R-:W-:Y:S01]  /*2960*/  SHF.L.U32 R15, R188, 0x10, RZ ;  /* 0x00000010bc0f7819 */ /* 0x000fe200000006ff */
[----:B------:R-:W-:Y:S01]  /*2970*/  FADD.FTZ R13, R13, R192 ;  /* 0x000000c00d0d7221 */ /* 0x000fe20000010000 */
[----:B------:R-:W-:Y:S02]  /*2980*/  SHF.L.U32 R195, R195, 0x10, RZ ;  /* 0x00000010c3c37819 */ /* 0x000fe400000006ff */
[----:B------:R-:W-:Y:S02]  /*2990*/  SHF.L.U32 R188, R183, 0x10, RZ ;  /* 0x00000010b7bc7819 */ /* 0x000fe400000006ff */
[----:B------:R-:W-:Y:S02]  /*29a0*/  PRMT R14, R193, 0x7632, R14 ;  /* 0x00007632c10e7816 */ /* 0x000fe4000000000e */
[----:B------:R-:W-:Y:S01]  /*29b0*/  PRMT R185, R194, 0x7632, R185 ;  /* 0x00007632c2b97816 */ /* 0x000fe200000000b9 */
[----:B------:R-:W-:Y:S01]  /*29c0*/  FADD.FTZ R195, R188, R195 ;  /* 0x000000c3bcc37221 */ /* 0x000fe20000010000 */
[----:B------:R-:W-:-:S02]  /*29d0*/  SHF.L.U32 R12, R176, 0x10, RZ ;  /* 0x00000010b00c7819 */ /* 0x000fc400000006ff */
[----:B------:R-:W-:Y:S02]  /*29e0*/  SHF.L.U32 R192, R7, 0x10, RZ ;  /* 0x0000001007c07819 */ /* 0x000fe400000006ff */
        /* <DEDUP_REMOVED lines=29> */
[----:B------:R-:W-:-:S07]  /*2bc0*/  F2FP.BF16.F32.PACK_AB R184, R208, R207 ;  /* 0x000000cfd0b8723e */ /* 0x000fce00000010ff */
.L_x_5601:
        /* <DEDUP_REMOVED lines=11> */
[----:B------:R0:W5:Y:S01]  /*2c80*/  @P1 LDG.E.128 R180, desc[UR6][R188.64] ;  /* 0x00000006bcb41981 */ /* 0x000162000c1e1d00 */
[----:B----4-:R-:W-:Y:S02]  /*2c90*/  PRMT R3, R179, 0x7632, R3 ;  /* 0x00007632b3037816 */ /* 0x010fe40000000003 */
[----:B------:R-:W-:Y:S02]  /*2ca0*/  PRMT R11, R178, 0x7632, R11 ;  /* 0x00007632b20b7816 */ /* 0x000fe4000000000b */
[----:B------:R-:W-:Y:S02]  /*2cb0*/  PRMT R13, R177, 0x7632, R13 ;  /* 0x00007632b10d7816 */ /* 0x000fe4000000000d */
[----:B------:R-:W-:Y:S01]  /*2cc0*/  PRMT R12, R176, 0x7632, R12 ;  /* 0x00007632b00c7816 */ /* 0x000fe2000000000c */
[----:B0-----:R-:W-:Y:S06]  /*2cd0*/  BRA.U UP0, `(.L_x_5603) ;  /* 0x0000000100bc7547 */ /* 0x001fec000b800000 */
[----:B------:R-:W-:Y:S05]  /*2ce0*/  BRA.U UP1, `(.L_x_5604) ;  /* 0x0000000101347547 */ /* 0x000fea000b800000 */
[----:B-----5:R-:W-:Y:S01]  /*2cf0*/  PRMT R12, R4, 0x7632, R12 ;  /* 0x00007632040c7816 */ /* 0x020fe2000000000c */
[C---:B------:R-:W-:Y:S01]  /*2d00*/  IMAD.U32 R191, R5.reuse, 0x10000, RZ ;  /* 0x0001000005bf7824 */ /* 0x040fe200078e00ff */
[----:B------:R-:W-:Y:S02]  /*2d10*/  PRMT R14, R5, 0x7632, R14 ;  /* 0x00007632050e7816 */ /* 0x000fe4000000000e */
[----:B------:R-:W-:Y:S02]  /*2d20*/  PRMT R204, R6, 0x7632, R204 ;  /* 0x0000763206cc7816 */ /* 0x000fe400000000cc */
        /* <DEDUP_REMOVED lines=9> */
.L_x_5604:
[C---:B-----5:R-:W-:Y:S01]  /*2dc0*/  PRMT R185, R5.reuse, 0x7632, R185 ;  /* 0x0000763205b97816 */ /* 0x060fe200000000b9 */
[C---:B------:R-:W-:Y:S01]  /*2dd0*/  IMAD.U32 R15, R6.reuse, 0x10000, RZ ;  /* 0x00010000060f7824 */ /* 0x040fe200078e00ff */
        /* <DEDUP_REMOVED lines=31> */
.L_x_5603:
[----:B------:R-:W-:Y:S05]  /*2fd0*/  BRA.U UP1, `(.L_x_5606) ;  /* 0x0000000101947547 */ /* 0x000fea000b800000 */
[C---:B-----5:R-:W-:Y:S02]  /*2fe0*/  PRMT R13, R5.reuse, 0x7632, R13 ;  /* 0x00007632050d7816 */ /* 0x060fe4000000000d */
[----:B------:R-:W-:Y:S02]  /*2ff0*/  PRMT R11, R4, 0x7632, R11 ;  /* 0x00007632040b7816 */ /* 0x000fe4000000000b */
[----:B------:R-:W-:Y:S02]  /*3000*/  SHF.L.U32 R5, R5, 0x10, RZ ;  /* 0x0000001005057819 */ /* 0x000fe400000006ff */
[C---:B------:R-:W-:Y:S02]  /*3010*/  PRMT R14, R6.reuse, 0x7632, R14 ;  /* 0x00007632060e7816 */ /* 0x040fe4000000000e */
[----:B------:R-:W-:Y:S01]  /*3020*/  SHF.L.U32 R15, R6, 0x10, RZ ;  /* 0x00000010060f7819 */ /* 0x000fe200000006ff */
[----:B------:R-:W-:Y:S01]  /*3030*/  IMAD.U32 R6, R181, 0x10000, RZ ;  /* 0x00010000b5067824 */ /* 0x000fe200078e00ff */
[----:B------:R-:W-:-:S02]  /*3040*/  SHF.L.U32 R4, R4, 0x10, RZ ;  /* 0x0000001004047819 */ /* 0x000fc400000006ff */
[----:B------:R-:W-:Y:S01]  /*3050*/  SHF.L.U32 R193, R180, 0x10, RZ ;  /* 0x00000010b4c17819 */ /* 0x000fe200000006ff */
[--C-:B------:R-:W-:Y:S01]  /*3060*/  FADD.FTZ R191, R6, R5.reuse ;  /* 0x0000000506bf7221 */ /* 0x100fe20000010000 */
[C---:B------:R-:W-:Y:S02]  /*3070*/  SHF.L.U32 R12, R182.reuse, 0x10, RZ ;  /* 0x00000010b60c7819 */ /* 0x040fe400000006ff */
[----:B------:R-:W-:Y:S01]  /*3080*/  PRMT R5, R182, 0x7632, R5 ;  /* 0x00007632b6057816 */ /* 0x000fe20000000005 */
[----:B------:R-:W-:Y:S01]  /*3090*/  FADD.FTZ R193, R193, R4 ;  /* 0x00000004c1c17221 */ /* 0x000fe20000010000 */
[----:B------:R-:W-:Y:S01]  /*30a0*/  PRMT R184, R7, 0x7632, R184 ;  /* 0x0000763207b87816 */ /* 0x000fe200000000b8 */
[----:B------:R-:W-:Y:S01]  /*30b0*/  FADD.FTZ R15, R12, R15 ;  /* 0x0000000f0c0f7221 */ /* 0x000fe20000010000 */
[----:B------:R-:W-:Y:S01]  /*30c0*/  PRMT R3, R180, 0x7632, R3 ;  /* 0x00007632b4037816 */ /* 0x000fe20000000003 */
[----:B------:R-:W-:Y:S01]  /*30d0*/  IMAD.U32 R5, R5, 0x10000, RZ ;  /* 0x0001000005057824 */ /* 0x000fe200078e00ff */
[----:B------:R-:W-:-:S02]  /*30e0*/  PRMT R4, R181, 0x7632, R4 ;  /* 0x00007632b5047816 */ /* 0x000fc40000000004 */
[----:B------:R-:W-:Y:S02]  /*30f0*/  PRMT R6, R183, 0x7632, R6 ;  /* 0x00007632b7067816 */ /* 0x000fe40000000006 */
[----:B------:R-:W-:Y:S02]  /*3100*/  SHF.L.U32 R185, R7, 0x10, RZ ;  /* 0x0000001007b97819 */ /* 0x000fe400000006ff */
        /* <DEDUP_REMOVED lines=8> */
[----:B------:R-:W-:Y:S02]  /*3190*/  SHF.L.U32 R4, R4, 0x10, RZ ;  /* 0x0000001004047819 */ /* 0x000fe400000006ff */
        /* <DEDUP_REMOVED lines=9> */
.L_x_5606:
[C---:B-----5:R-:W-:Y:S02]  /*3230*/  PRMT R14, R4.reuse, 0x7632, R14 ;  /* 0x00007632040e7816 */ /* 0x060fe4000000000e */
[C---:B------:R-:W-:Y:S02]  /*3240*/  PRMT R15, R5.reuse, 0x7632, R15 ;  /* 0x00007632050f7816 */ /* 0x040fe4000000000f */
[----:B------:R-:W-:Y:S02]  /*3250*/  SHF.L.U32 R184, R5, 0x10, RZ ;  /* 0x0000001005b87819 */ /* 0x000fe400000006ff */
[----:B------:R-:W-:Y:S02]  /*3260*/  SHF.L.U32 R4, R4, 0x10, RZ ;  /* 0x0000001004047819 */ /* 0x000fe400000006ff */
[----:B------:R-:W-:Y:S02]  /*3270*/  SHF.L.U32 R5, R180, 0x10, RZ ;  /* 0x00000010b4057819 */ /* 0x000fe400000006ff */
[----:B------:R-:W-:-:S02]  /*3280*/  SHF.L.U32 R185, R181, 0x10, RZ ;  /* 0x00000010b5b97819 */ /* 0x000fc400000006ff */
[----:B------:R-:W-:Y:S01]  /*3290*/  PRMT R186, R6, 0x7632, R186 ;  /* 0x0000763206ba7816 */ /* 0x000fe200000000ba */
[--C-:B------:R-:W-:Y:S01]  /*32a0*/  FADD.FTZ R193, R5, R4.reuse ;  /* 0x0000000405c17221 */ /* 0x100fe20000010000 */
[----:B------:R-:W-:Y:S01]  /*32b0*/  PRMT R4, R180, 0x7632, R4 ;  /* 0x00007632b4047816 */ /* 0x000fe20000000004 */
[----:B------:R-:W-:Y:S01]  /*32c0*/  FADD.FTZ R184, R185, R184 ;  /* 0x000000b8b9b87221 */ /* 0x000fe20000010000 */
[----:B------:R-:W-:Y:S01]  /*32d0*/  SHF.L.U32 R6, R6, 0x10, RZ ;  /* 0x0000001006067819 */ /* 0x000fe200000006ff */
[----:B------:R-:W-:Y:S01]  /*32e0*/  IMAD.U32 R185, R182, 0x10000, RZ ;  /* 0x00010000b6b97824 */ /* 0x000fe200078e00ff */
[----:B------:R-:W-:Y:S02]  /*32f0*/  PRMT R5, R181, 0x7632, R5 ;  /* 0x00007632b5057816 */ /* 0x000fe40000000005 */
[----:B------:R-:W-:Y:S01]  /*3300*/  PRMT R187, R7, 0x7632, R187 ;  /* 0x0000763207bb7816 */ /* 0x000fe200000000bb */
[----:B------:R-:W-:Y:S01]  /*3310*/  FADD.FTZ R185, R185, R6 ;  /* 0x00000006b9b97221 */ /* 0x000fe20000010000 */
[----:B------:R-:W-:-:S02]  /*3320*/  SHF.L.U32 R188, R7, 0x10, RZ ;  /* 0x0000001007bc7819 */ /* 0x000fc400000006ff */
[----:B------:R-:W-:Y:S02]  /*3330*/  SHF.L.U32 R7, R14, 0x10, RZ ;  /* 0x000000100e077819 */ /* 0x000fe400000006ff */
[----:B------:R-:W-:Y:S02]  /*3340*/  SHF.L.U32 R4, R4, 0x10, RZ ;  /* 0x0000001004047819 */ /* 0x000fe400000006ff */
[----:B------:R-:W-:Y:S02]  /*3350*/  SHF.L.U32 R14, R15, 0x10, RZ ;  /* 0x000000100f0e7819 */ /* 0x000fe400000006ff */
[----:B------:R-:W-:Y:S01]  /*3360*/  SHF.L.U32 R5, R5, 0x10, RZ ;  /* 0x0000001005057819 */ /* 0x000fe200000006ff */
[----:B------:R-:W-:Y:S01]  /*3370*/  FADD.FTZ R4, R7, R4 ;  /* 0x0000000407047221 */ /* 0x000fe20000010000 */
[----:B------:R-:W-:Y:S02]  /*3380*/  PRMT R6, R182, 0x7632, R6 ;  /* 0x00007632b6067816 */ /* 0x000fe40000000006 */
[----:B------:R-:W-:Y:S01]  /*3390*/  PRMT R7, R183, 0x7632, R7 ;  /* 0x00007632b7077816 */ /* 0x000fe20000000007 */
[----:B------:R-:W-:Y:S01]  /*33a0*/  FADD.FTZ R5, R14, R5 ;  /* 0x000000050e057221 */ /* 0x000fe20000010000 */
[----:B------:R-:W-:-:S02]  /*33b0*/  SHF.L.U32 R15, R186, 0x10, RZ ;  /* 0x00000010ba0f7819 */ /* 0x000fc400000006ff */
        /* <DEDUP_REMOVED lines=27> */
.L_x_5605:
[----:B------:R-:W0:Y:S01]  /*3570*/  @P0 LDC.64 R4, c[0x0][0x3a8] ;  /* 0x0000ea00ff040b82 */ /* 0x000e220000000a00 */
[----:B------:R-:W-:-:S04]  /*3580*/  VIADD R233, R227, 0x80 ;  /* 0x00000080e3e97836 */ /* 0x000fc80000000000 */
[----:B------:R-:W-:-:S03]  /*3590*/  IMAD.WIDE.U32 R196, R233, 0x10, R8 ;  /* 0x00000010e9c47825 */ /* 0x000fc600078e0008 */
        /* <DEDUP_REMOVED lines=10> */
[----:B-----5:R-:W-:Y:S02]  /*3640*/  PRMT R3, R179, 0x7632, R3 ;  /* 0x00007632b3037816 */ /* 0x020fe40000000003 */
[----:B0-----:R-:W-:Y:S02]  /*3650*/  PRMT R4, R178, 0x7632, R4 ;  /* 0x00007632b2047816 */ /* 0x001fe40000000004 */
[----:B------:R-:W-:Y:S02]  /*3660*/  PRMT R5, R177, 0x7632, R5 ;  /* 0x00007632b1057816 */ /* 0x000fe40000000005 */
[----:B------:R-:W-:Y:S01]  /*3670*/  PRMT R6, R176, 0x7632, R6 ;  /* 0x00007632b0067816 */ /* 0x000fe20000000006 */
[----:B------:R-:W-:Y:S06]  /*3680*/  BRA.U UP1, `(.L_x_5608) ;  /* 0x0000000101347547 */ /* 0x000fec000b800000 */
[----:B------:R-:W-:Y:S02]  /*3690*/  PRMT R4, R196, 0x7632, R4 ;  /* 0x00007632c4047816 */ /* 0x000fe40000000004 */
        /* <DEDUP_REMOVED lines=9> */
[----:B------:R-:W-:Y:S02]  /*3730*/  SHF.L.U32 R8, R8, 0x10, RZ ;  /* 0x0000001008087819 */ /* 0x000fe400000006ff */
[----:B------:R-:W-:Y:S01]  /*3740*/  SHF.L.U32 R218, R218, 0x10, RZ ;  /* 0x00000010dada7819 */ /* 0x000fe200000006ff */
[----:B------:R-:W-:Y:S06]  /*3750*/  BRA `(.L_x_5609) ;  /* 0x0000000400fc7947 */ /* 0x000fec0003800000 */
.L_x_5608:
[----:B------:R-:W-:Y:S01]  /*3760*/  SHF.L.U32 R184, R176, 0x10, RZ ;  /* 0x00000010b0b87819 */ /* 0x000fe200000006ff */
[----:B------:R-:W-:Y:S01]  /*3770*/  IMAD.U32 R11, R196, 0x10000, RZ ;  /* 0x00010000c40b7824 */ /* 0x000fe200078e00ff */
[----:B------:R-:W-:Y:S01]  /*3780*/  PRMT R189, R199, 0x7632, R189 ;  /* 0x00007632c7bd7816 */ /* 0x000fe200000000bd */
[----:B------:R-:W-:Y:S01]  /*3790*/  IMAD.U32 R4, R4, 0x10000, RZ ;  /* 0x0001000004047824 */ /* 0x000fe200078e00ff */
[----:B------:R-:W-:Y:S01]  /*37a0*/  SHF.L.U32 R9, R197, 0x10, RZ ;  /* 0x00000010c5097819 */ /* 0x000fe200000006ff */
[----:B------:R-:W-:Y:S01]  /*37b0*/  FADD.FTZ R11, R184, R11 ;  /* 0x0000000bb80b7221 */ /* 0x000fe20000010000 */
[----:B------:R-:W-:Y:S02]  /*37c0*/  PRMT R187, R198, 0x7632, R187 ;  /* 0x00007632c6bb7816 */ /* 0x000fe400000000bb */
[----:B------:R-:W-:Y:S02]  /*37d0*/  SHF.L.U32 R186, R177, 0x10, RZ ;  /* 0x00000010b1ba7819 */ /* 0x000fe400000006ff */
[----:B------:R-:W-:-:S02]  /*37e0*/  PRMT R185, R197, 0x7632, R185 ;  /* 0x00007632c5b97816 */ /* 0x000fc400000000b9 */
[----:B------:R-:W-:Y:S01]  /*37f0*/  PRMT R8, R196, 0x7632, R8 ;  /* 0x00007632c4087816 */ /* 0x000fe20000000008 */
[----:B------:R-:W-:Y:S01]  /*3800*/  FADD.FTZ R9, R186, R9 ;  /* 0x00000009ba097221 */ /* 0x000fe20000010000 */
[----:B------:R-:W-:Y:S02]  /*3810*/  SHF.L.U32 R218, R189, 0x10, RZ ;  /* 0x00000010bdda7819 */ /* 0x000fe400000006ff */
[----:B------:R-:W-:Y:S02]  /*3820*/  SHF.L.U32 R189, R187, 0x10, RZ ;  /* 0x00000010bbbd7819 */ /* 0x000fe400000006ff */
[----:B------:R-:W-:Y:S02]  /*3830*/  SHF.L.U32 R184, R6, 0x10, RZ ;  /* 0x0000001006b87819 */ /* 0x000fe400000006ff */
[----:B------:R-:W-:Y:S02]  /*3840*/  SHF.L.U32 R187, R185, 0x10, RZ ;  /* 0x00000010b9bb7819 */ /* 0x000fe400000006ff */
[----:B------:R-:W-:-:S02]  /*3850*/  SHF.L.U32 R7, R198, 0x10, RZ ;  /* 0x00000010c6077819 */ /* 0x000fc400000006ff */
        /* <DEDUP_REMOVED lines=15> */
[----:B------:R-:W-:Y:S01]  /*3950*/  F2FP.BF16.F32.PACK_AB R184, R4, R11 ;  /* 0x0000000b04b8723e */ /* 0x000fe200000010ff */
[----:B------:R-:W-:Y:S06]  /*3960*/  BRA `(.L_x_5609) ;  /* 0x0000000400787947 */ /* 0x000fec0003800000 */
.L_x_5607:
[----:B------:R-:W-:Y:S05]  /*3970*/  BRA.U UP1, `(.L_x_5610) ;  /* 0x0000000101947547 */ /* 0x000fea000b800000 */
[----:B-----5:R-:W-:Y:S01]  /*3980*/  SHF.L.U32 R9, R197, 0x10, RZ ;  /* 0x00000010c5097819 */ /* 0x020fe200000006ff */
[----:B0-----:R-:W-:Y:S01]  /*3990*/  IMAD.U32 R7, R198, 0x10000, RZ ;  /* 0x00010000c6077824 */ /* 0x001fe200078e00ff */
[----:B------:R-:W-:Y:S02]  /*39a0*/  SHF.L.U32 R6, R181, 0x10, RZ ;  /* 0x00000010b5067819 */ /* 0x000fe400000006ff */
[----:B------:R-:W-:Y:S02]  /*39b0*/  SHF.L.U32 R11, R196, 0x10, RZ ;  /* 0x00000010c40b7819 */ /* 0x000fe400000006ff */
[----:B------:R-:W-:Y:S01]  /*39c0*/  SHF.L.U32 R4, R180, 0x10, RZ ;  /* 0x00000010b4047819 */ /* 0x000fe200000006ff */
[----:B------:R-:W-:Y:S01]  /*39d0*/  FADD.FTZ R9, R6, R9 ;  /* 0x0000000906097221 */ /* 0x000fe20000010000 */
[----:B------:R-:W-:Y:S02]  /*39e0*/  SHF.L.U32 R184, R182, 0x10, RZ ;  /* 0x00000010b6b87819 */ /* 0x000fe400000006ff */
        /* <DEDUP_REMOVED lines=8> */
[----:B------:R-:W-:Y:S02]  /*3a70*/  PRMT R186, R198, 0x7632, R186 ;  /* 0x00007632c6ba7816 */ /* 0x000fe400000000ba */
[----:B------:R-:W-:Y:S02]  /*3a80*/  PRMT R3, R180, 0x7632, R3 ;  /* 0x00007632b4037816 */ /* 0x000fe40000000003 */
[----:B------:R-:W-:Y:S02]  /*3a90*/  PRMT R5, R182, 0x7632, R5 ;  /* 0x00007632b6057816 */ /* 0x000fe40000000005 */
[----:B------:R-:W-:Y:S02]  /*3aa0*/  SHF.L.U32 R6, R6, 0x10, RZ ;  /* 0x0000001006067819 */ /* 0x000fe400000006ff */
[----:B------:R-:W-:-:S02]  /*3ab0*/  SHF.L.U32 R184, R8, 0x10, RZ ;  /* 0x0000001008b87819 */ /* 0x000fc400000006ff */
[----:B------:R-:W-:Y:S01]  /*3ac0*/  SHF.L.U32 R185, R185, 0x10, RZ ;  /* 0x00000010b9b97819 */ /* 0x000fe200000006ff */
        /* <DEDUP_REMOVED lines=16> */
.L_x_5610:
[C---:B0----5:R-:W-:Y:S02]  /*3bd0*/  PRMT R4, R196.reuse, 0x7632, R4 ;  /* 0x00007632c4047816 */ /* 0x061fe40000000004 */
[----:B------:R-:W-:Y:S02]  /*3be0*/  SHF.L.U32 R196, R196, 0x10, RZ ;  /* 0x00000010c4c47819 */ /* 0x000fe400000006ff */
[----:B------:R-:W-:Y:S02]  /*3bf0*/  SHF.L.U32 R3, R180, 0x10, RZ ;  /* 0x00000010b4037819 */ /* 0x000fe400000006ff */
[----:B------:R-:W-:Y:S02]  /*3c00*/  PRMT R7, R197, 0x7632, R7 ;  /* 0x00007632c5077816 */ /* 0x000fe40000000007 */
[----:B------:R-:W-:Y:S01]  /*3c10*/  PRMT R8, R198, 0x7632, R8 ;  /* 0x00007632c6087816 */ /* 0x000fe20000000008 */
[----:B------:R-:W-:Y:S01]  /*3c20*/  FADD.FTZ R196, R3, R196 ;  /* 0x000000c403c47221 */ /* 0x000fe20000010000 */
[----:B------:R-:W-:Y:S01]  /*3c30*/  PRMT R3, R180, 0x7632, R3 ;  /* 0x00007632b4037816 */ /* 0x000fe20000000003 */
        /* <DEDUP_REMOVED lines=9> */
[C---:B------:R-:W-:Y:S01]  /*3cd0*/  PRMT R9, R199.reuse, 0x7632, R9 ;  /* 0x00007632c7097816 */ /* 0x040fe20000000009 */
[----:B------:R-:W-:Y:S01]  /*3ce0*/  IMAD.U32 R199, R199, 0x10000, RZ ;  /* 0x00010000c7c77824 */ /* 0x000fe200078e00ff */
[----:B------:R-:W-:Y:S01]  /*3cf0*/  SHF.L.U32 R184, R183, 0x10, RZ ;  /* 0x00000010b7b87819 */ /* 0x000fe200000006ff */
[--C-:B------:R-:W-:Y:S01]  /*3d00*/  FADD.FTZ R4, R4, R3.reuse ;  /* 0x0000000304047221 */ /* 0x100fe20000010000 */
[----:B------:R-:W-:-:S02]  /*3d10*/  PRMT R3, R181, 0x7632, R3 ;  /* 0x00007632b5037816 */ /* 0x000fc40000000003 */
[----:B------:R-:W-:Y:S01]  /*3d20*/  PRMT R5, R182, 0x7632, R5 ;  /* 0x00007632b6057816 */ /* 0x000fe20000000005 */
[----:B------:R-:W-:Y:S01]  /*3d30*/  FADD.FTZ R199, R184, R199 ;  /* 0x000000c7b8c77221 */ /* 0x000fe20000010000 */
[----:B------:R-:W-:Y:S02]  /*3d40*/  PRMT R6, R183, 0x7632, R6 ;  /* 0x00007632b7067816 */ /* 0x000fe40000000006 */
[----:B------:R-:W-:Y:S02]  /*3d50*/  SHF.L.U32 R184, R177, 0x10, RZ ;  /* 0x00000010b1b87819 */ /* 0x000fe400000006ff */
        /* <DEDUP_REMOVED lines=10> */
[----:B------:R-:W-:Y:S02]  /*3e00*/  PRMT R3, R176, 0x7632, R3 ;  /* 0x00007632b0037816 */ /* 0x000fe40000000003 */
[----:B------:R-:W-:Y:S01]  /*3e10*/  FADD.FTZ R218, R187, R8 ;  /* 0x00000008bbda7221 */ /* 0x000fe20000010000 */
[----:B------:R-:W-:-:S02]  /*3e20*/  PRMT R185, R179, 0x7632, R185 ;  /* 0x00007632b3b97816 */ /* 0x000fc400000000b9 */
[----:B------:R-:W-:Y:S02]  /*3e30*/  PRMT R8, R178, 0x7632, R8 ;  /* 0x00007632b2087816 */ /* 0x000fe40000000008 */
[----:B------:R-:W-:Y:S02]  /*3e40*/  PRMT R5, R177, 0x7632, R5 ;  /* 0x00007632b1057816 */ /* 0x000fe40000000005 */
[----:B------:R-:W-:Y:S02]  /*3e50*/  SHF.L.U32 R11, R176, 0x10, RZ ;  /* 0x00000010b00b7819 */ /* 0x000fe400000006ff */
        /* <DEDUP_REMOVED lines=15> */
.L_x_5609:
        /* <DEDUP_REMOVED lines=147> */
.L_x_5624:
[----:B------:R-:W-:Y:S01]  /*4880*/  FMUL.FTZ R3, R199, R199 ;  /* 0x000000c7c7037220 */ /* 0x000fe20000410000 */
[----:B-1----:R-:W-:Y:S01]  /*4890*/  FADD.FTZ R213, R198, R213 ;  /* 0x000000d5c6d57221 */ /* 0x002fe20000010000 */
[----:B------:R-:W1:Y:S03]  /*48a0*/  @!P2 LDC.64 R196, c[0x0][0x3c0] ;  /* 0x0000f000ffc4ab82 */ /* 0x000e660000000a00 */
[----:B------:R-:W-:Y:S01]  /*48b0*/  FSEL R189, R3, RZ, P3 ;  /* 0x000000ff03bd7208 */ /* 0x000fe20001800000 */
[----:B---3--:R-:W-:Y:S01]  /*48c0*/  FFMA.FTZ R188, R213, R188, UR8 ;  /* 0x00000008d5bc7e23 */ /* 0x008fe200080100bc */
[----:B------:R-:W-:-:S03]  /*48d0*/  FSEL R3, R199, RZ, !P3 ;  /* 0x000000ffc7037208 */ /* 0x000fc60005800000 */
[----:B------:R-:W-:Y:S01]  /*48e0*/  FADD.FTZ R224, R188, R189 ;  /* 0x000000bdbce07221 */ /* 0x000fe20000010000 */
[----:B------:R-:W2:Y:S01]  /*48f0*/  LDC.64 R212, c[0x0][0x428] ;  /* 0x00010a00ffd47b82 */ /* 0x000ea20000000a00 */
[C---:B------:R-:W-:Y:S01]  /*4900*/  FADD.FTZ R194, -R3.reuse, R225 ;  /* 0x000000e103c27221 */ /* 0x040fe20000010100 */
[C---:B------:R-:W-:Y:S01]  /*4910*/  FADD.FTZ R192, -R3.reuse, R223 ;  /* 0x000000df03c07221 */ /* 0x040fe20000010100 */
[----:B------:R3:W4:Y:S01]  /*4920*/  MUFU.RSQ R225, R224 ;  /* 0x000000e000e17308 */ /* 0x0007220000001400 */
[C---:B------:R-:W-:Y:S01]  /*4930*/  FADD.FTZ R190, -R3.reuse, R190 ;  /* 0x000000be03be7221 */ /* 0x040fe20000010100 */
[C---:B0-----:R-:W-:Y:S01]  /*4940*/  FADD.FTZ R198, -R3.reuse, R231 ;  /* 0x000000e703c67221 */ /* 0x041fe20000010100 */
[C---:B------:R-:W-:Y:S01]  /*4950*/  FADD.FTZ R216, -R3.reuse, R216 ;  /* 0x000000d803d87221 */ /* 0x040fe20000010100 */
[C---:B------:R-:W-:Y:S01]  /*4960*/  FADD.FTZ R242, -R3.reuse, R195 ;  /* 0x000000c303f27221 */ /* 0x040fe20000010100 */
[----:B------:R-:W0:Y:S01]  /*4970*/  @!P2 LDC.64 R188, c[0x0][0x3c8] ;  /* 0x0000f200ffbcab82 */ /* 0x000e220000000a00 */
[C---:B------:R-:W-:Y:S01]  /*4980*/  FADD.FTZ R226, -R3.reuse, R9 ;  /* 0x0000000903e27221 */ /* 0x040fe20000010100 */
[C---:B------:R-:W-:Y:S01]  /*4990*/  FADD.FTZ R10, -R3.reuse, R10 ;  /* 0x0000000a030a7221 */ /* 0x040fe20000010100 */
[C---:B------:R-:W-:Y:S01]  /*49a0*/  FADD.FTZ R219, -R3.reuse, R219 ;  /* 0x000000db03db7221 */ /* 0x040fe20000010100 */
[C---:B------:R-:W-:Y:S01]  /*49b0*/  FADD.FTZ R214, -R3.reuse, R214 ;  /* 0x000000d603d67221 */ /* 0x040fe20000010100 */
[C---:B------:R-:W-:Y:S01]  /*49c0*/  FADD.FTZ R238, -R3.reuse, R191 ;  /* 0x000000bf03ee7221 */ /* 0x040fe20000010100 */
[----:B------:R-:W-:Y:S01]  /*49d0*/  FADD.FTZ R240, -R3, R193 ;  /* 0x000000c103f07221 */ /* 0x000fe20000010100 */
[----:B-1----:R-:W-:-:S04]  /*49e0*/  @!P2 IMAD.WIDE R196, R0, 0x4, R196 ;  /* 0x0000000400c4a825 */ /* 0x002fc800078e02c4 */
[C---:B---3--:R-:W-:Y:S01]  /*49f0*/  FADD.FTZ R224, -R3.reuse, R7 ;  /* 0x0000000703e07221 */ /* 0x048fe20000010100 */
[C---:B------:R-:W-:Y:S01]  /*4a00*/  FADD.FTZ R201, -R3.reuse, R201 ;  /* 0x000000c903c97221 */ /* 0x040fe20000010100 */
[C---:B------:R-:W-:Y:S01]  /*4a10*/  FADD.FTZ R218, -R3.reuse, R218 ;  /* 0x000000da03da7221 */ /* 0x040fe20000010100 */
[----:B------:R-:W-:Y:S01]  /*4a20*/  FADD.FTZ R252, -R3, R211 ;  /* 0x000000d303fc7221 */ /* 0x000fe20000010100 */
[C---:B----4-:R-:W-:Y:S01]  /*4a30*/  FMUL.FTZ R235, R225.reuse, R192 ;  /* 0x000000c0e1eb7220 */ /* 0x050fe20000410000 */
[C---:B------:R-:W-:Y:S01]  /*4a40*/  FMUL.FTZ R190, R225.reuse, R190 ;  /* 0x000000bee1be7220 */ /* 0x040fe20000410000 */
[----:B------:R1:W-:Y:S01]  /*4a50*/  @!P2 STG.E desc[UR6][R196.64], R199 ;  /* 0x000000c7c400a986 */ /* 0x0003e2000c101906 */
[----:B------:R-:W-:Y:S01]  /*4a60*/  FMUL.FTZ R223, R225, R198 ;  /* 0x000000c6e1df7220 */ /* 0x000fe20000410000 */
[----:B------:R-:W-:Y:S01]  /*4a70*/  FFMA.FTZ R195, R235, R62, R50 ;  /* 0x0000003eebc37223 */ /* 0x000fe20000010032 */
[----:B------:R-:W-:Y:S01]  /*4a80*/  FFMA.FTZ R9, R190, R63, R51 ;  /* 0x0000003fbe097223 */ /* 0x000fe20000010033 */
[C---:B------:R-:W-:Y:S01]  /*4a90*/  FMUL.FTZ R216, R225.reuse, R216 ;  /* 0x000000d8e1d87220 */ /* 0x040fe20000410000 */
[C---:B------:R-:W-:Y:S01]  /*4aa0*/  FMUL.FTZ R191, R225.reuse, R194 ;  /* 0x000000c2e1bf7220 */ /* 0x040fe20000410000 */
[C---:B------:R-:W-:Y:S01]  /*4ab0*/  FMUL.FTZ R10, R225.reuse, R10 ;  /* 0x0000000ae10a7220 */ /* 0x040fe20000410000 */
[C---:B------:R-:W-:Y:S01]  /*4ac0*/  FMUL.FTZ R219, R225.reuse, R219 ;  /* 0x000000dbe1db7220 */ /* 0x040fe20000410000 */
[----:B------:R-:W-:Y:S01]  /*4ad0*/  FMUL.FTZ R214, R225, R214 ;  /* 0x000000d6e1d67220 */ /* 0x000fe20000410000 */
[----:B------:R-:W-:Y:S01]  /*4ae0*/  F2FP.BF16.F32.PACK_AB R195, R9, R195 ;  /* 0x000000c309c3723e */ /* 0x000fe200000010ff */
[----:B------:R-:W-:Y:S01]  /*4af0*/  FFMA.FTZ R193, R223, R58, R54 ;  /* 0x0000003adfc17223 */ /* 0x000fe20000010036 */
[----:B------:R-:W-:Y:S01]  /*4b00*/  FFMA.FTZ R194, R216, R59, R55 ;  /* 0x0000003bd8c27223 */ /* 0x000fe20000010037 */
[C---:B-1----:R-:W-:Y:S01]  /*4b10*/  FADD.FTZ R196, -R3.reuse, R222 ;  /* 0x000000de03c47221 */ /* 0x042fe20000010100 */
[----:B------:R-:W-:Y:S01]  /*4b20*/  FADD.FTZ R222, -R3, R5 ;  /* 0x0000000503de7221 */ /* 0x000fe20000010100 */
[----:B------:R-:W-:Y:S01]  /*4b30*/  FFMA.FTZ R7, R191, R60, R48 ;  /* 0x0000003cbf077223 */ /* 0x000fe20000010030 */
[----:B------:R-:W-:Y:S01]  /*4b40*/  FFMA.FTZ R198, R10, R61, R49 ;  /* 0x0000003d0ac67223 */ /* 0x000fe20000010031 */
[----:B------:R-:W-:Y:S01]  /*4b50*/  FFMA.FTZ R190, R190, R103, R171 ;  /* 0x00000067bebe7223 */ /* 0x000fe200000100ab */
[----:B------:R-:W-:Y:S01]  /*4b60*/  FMUL.FTZ R9, R225, R222 ;  /* 0x000000dee1097220 */ /* 0x000fe20000410000 */
[----:B------:R-:W-:Y:S01]  /*4b70*/  FFMA.FTZ R222, R191, R100, R168 ;  /* 0x00000064bfde7223 */ /* 0x000fe200000100a8 */
[----:B------:R-:W-:Y:S01]  /*4b80*/  FFMA.FTZ R191, R235, R102, R170 ;  /* 0x00000066ebbf7223 */ /* 0x000fe200000100aa */
[----:B------:R-:W-:Y:S01]  /*4b90*/  FFMA.FTZ R192, R219, R56, R52 ;  /* 0x00000038dbc07223 */ /* 0x000fe20000010034 */
[----:B------:R-:W-:Y:S01]  /*4ba0*/  FFMA.FTZ R5, R214, R57, R53 ;  /* 0x00000039d6057223 */ /* 0x000fe20000010035 */
[----:B------:R-:W-:Y:S01]  /*4bb0*/  FFMA.FTZ R235, R10, R101, R169 ;  /* 0x000000650aeb7223 */ /* 0x000fe200000100a9 */
[C---:B------:R-:W-:Y:S01]  /*4bc0*/  FMUL.FTZ R201, R225.reuse, R201 ;  /* 0x000000c9e1c97220 */ /* 0x040fe20000410000 */
[----:B------:R-:W-:Y:S01]  /*4bd0*/  FMUL.FTZ R196, R225, R196 ;  /* 0x000000c4e1c47220 */ /* 0x000fe20000410000 */
[----:B------:R-:W-:Y:S01]  /*4be0*/  F2FP.BF16.F32.PACK_AB R193, R194, R193 ;  /* 0x000000c1c2c1723e */ /* 0x000fe200000010ff */
[----:B0-----:R-:W-:Y:S01]  /*4bf0*/  @!P2 IMAD.WIDE R188, R0, 0x4, R188 ;  /* 0x0000000400bca825 */ /* 0x001fe200078e02bc */
[----:B------:R-:W-:-:S03]  /*4c00*/  F2FP.BF16.F32.PACK_AB R194, R198, R7 ;  /* 0x00000007c6c2723e */ /* 0x000fc600000010ff */
[----:B------:R-:W-:Y:S01]  /*4c10*/  FMUL.FTZ R10, R225, R218 ;  /* 0x000000dae10a7220 */ /* 0x000fe20000410000 */
[----:B------:R-:W-:Y:S01]  /*4c20*/  F2FP.BF16.F32.PACK_AB R191, R190, R191 ;  /* 0x000000bfbebf723e */ /* 0x000fe200000010ff */
[----:B--2---:R-:W-:Y:S01]  /*4c30*/  IMAD.WIDE.U32 R198, R227, 0x10, R212 ;  /* 0x00000010e3c67825 */ /* 0x004fe200078e00d4 */
[----:B------:R-:W-:-:S03]  /*4c40*/  F2FP.BF16.F32.PACK_AB R192, R5, R192 ;  /* 0x000000c005c0723e */ /* 0x000fc600000010ff */
[----:B------:R-:W-:Y:S01]  /*4c50*/  FFMA.FTZ R219, R219, R96, R172 ;  /* 0x00000060dbdb7223 */ /* 0x000fe200000100ac */
[----:B------:R-:W-:Y:S01]  /*4c60*/  F2FP.BF16.F32.PACK_AB R190, R235, R222 ;  /* 0x000000deebbe723e */ /* 0x000fe200000010ff */
[----:B------:R-:W-:Y:S01]  /*4c70*/  FFMA.FTZ R214, R214, R97, R173 ;  /* 0x00000061d6d67223 */ /* 0x000fe200000100ad */
[----:B------:R-:W-:Y:S01]  /*4c80*/  FFMA.FTZ R218, R201, R64, R44 ;  /* 0x00000040c9da7223 */ /* 0x000fe2000001002c */
[----:B------:R-:W-:Y:S01]  /*4c90*/  FFMA.FTZ R235, R196, R65, R45 ;  /* 0x00000041c4eb7223 */ /* 0x000fe2000001002d */
[----:B------:R0:W-:Y:S01]  /*4ca0*/  @!P2 STG.E desc[UR6][R188.64], R225 ;  /* 0x000000e1bc00a986 */ /* 0x0001e2000c101906 */
[C---:B------:R-:W-:Y:S01]  /*4cb0*/  FADD.FTZ R202, -R3.reuse, R202 ;  /* 0x000000ca03ca7221 */ /* 0x040fe20000010100 */
[C---:B------:R-:W-:Y:S01]  /*4cc0*/  FADD.FTZ R210, -R3.reuse, R210 ;  /* 0x000000d203d27221 */ /* 0x040fe20000010100 */
[C---:B------:R-:W-:Y:S01]  /*4cd0*/  FADD.FTZ R250, -R3.reuse, R209 ;  /* 0x000000d103fa7221 */ /* 0x040fe20000010100 */
[----:B------:R1:W-:Y:S01]  /*4ce0*/  STG.E.128 desc[UR6][R198.64], R192 ;  /* 0x000000c0c6007986 */ /* 0x0003e2000c101d06 */
[----:B------:R-:W-:Y:S01]  /*4cf0*/  FADD.FTZ R244, -R3, R203 ;  /* 0x000000cb03f47221 */ /* 0x000fe20000010100 */
[C---:B------:R-:W-:Y:S01]  /*4d00*/  FMUL.FTZ R203, R225.reuse, R252 ;  /* 0x000000fce1cb7220 */ /* 0x040fe20000410000 */
[C---:B------:R-:W-:Y:S01]  /*4d10*/  FMUL.FTZ R202, R225.reuse, R202 ;  /* 0x000000cae1ca7220 */ /* 0x040fe20000410000 */
[C---:B------:R-:W-:Y:S01]  /*4d20*/  FMUL.FTZ R210, R225.reuse, R210 ;  /* 0x000000d2e1d27220 */ /* 0x040fe20000410000 */
[----:B------:R-:W-:Y:S01]  /*4d30*/  FMUL.FTZ R211, R225, R250 ;  /* 0x000000fae1d37220 */ /* 0x000fe20000410000 */
[C---:B------:R-:W-:Y:S01]  /*4d40*/  FADD.FTZ R246, -R3.reuse, R205 ;  /* 0x000000cd03f67221 */ /* 0x040fe20000010100 */
[C---:B------:R-:W-:Y:S01]  /*4d50*/  FADD.FTZ R220, -R3.reuse, R220 ;  /* 0x000000dc03dc7221 */ /* 0x040fe20000010100 */
[----:B0-----:R-:W-:Y:S01]  /*4d60*/  F2FP.BF16.F32.PACK_AB R188, R214, R219 ;  /* 0x000000dbd6bc723e */ /* 0x001fe200000010ff */
[C---:B------:R-:W-:Y:S01]  /*4d70*/  FADD.FTZ R197, -R3.reuse, R221 ;  /* 0x000000dd03c57221 */ /* 0x040fe20000010100 */
[C---:B------:R-:W-:Y:S01]  /*4d80*/  FADD.FTZ R200, -R3.reuse, R200 ;  /* 0x000000c803c87221 */ /* 0x040fe20000010100 */
[----:B------:R-:W-:Y:S01]  /*4d90*/  FADD.FTZ R230, -R3, R230 ;  /* 0x000000e603e67221 */ /* 0x000fe20000010100 */
[----:B------:R-:W-:Y:S01]  /*4da0*/  FFMA.FTZ R214, R210, R71, R43 ;  /* 0x00000047d2d67223 */ /* 0x000fe2000001002b */
[----:B------:R-:W-:Y:S01]  /*4db0*/  FFMA.FTZ R223, R223, R98, R174 ;  /* 0x00000062dfdf7223 */ /* 0x000fe200000100ae */
[----:B------:R-:W-:Y:S01]  /*4dc0*/  FFMA.FTZ R216, R216, R99, R175 ;  /* 0x00000063d8d87223 */ /* 0x000fe200000100af */
[----:B------:R-:W-:Y:S01]  /*4dd0*/  FFMA.FTZ R210, R210, R111, R163 ;  /* 0x0000006fd2d27223 */ /* 0x000fe200000100a3 */
[C---:B------:R-:W-:Y:S01]  /*4de0*/  FADD.FTZ R248, -R3.reuse, R207 ;  /* 0x000000cf03f87221 */ /* 0x040fe20000010100 */
[----:B------:R-:W-:Y:S01]  /*4df0*/  FADD.FTZ R208, -R3, R208 ;  /* 0x000000d003d07221 */ /* 0x000fe20000010100 */
[----:B-1----:R-:W-:Y:S01]  /*4e00*/  F2FP.BF16.F32.PACK_AB R192, R235, R218 ;  /* 0x000000daebc0723e */ /* 0x002fe200000010ff */
[----:B------:R-:W-:Y:S01]  /*4e10*/  FFMA.FTZ R194, R203, R68, R40 ;  /* 0x00000044cbc27223 */ /* 0x000fe20000010028 */
[----:B------:R-:W0:Y:S01]  /*4e20*/  LDC.64 R218, c[0x0][0x430] ;  /* 0x00010c00ffda7b82 */ /* 0x000e220000000a00 */
[C---:B------:R-:W-:Y:S01]  /*4e30*/  FFMA.FTZ R195, R202.reuse, R69, R41 ;  /* 0x00000045cac37223 */ /* 0x040fe20000010029 */
[----:B------:R-:W-:Y:S01]  /*4e40*/  FFMA.FTZ R199, R211, R110, R162 ;  /* 0x0000006ed3c77223 */ /* 0x000fe200000100a2 */
        /* <DEDUP_REMOVED lines=11> */
[C---:B------:R-:W-:Y:S01]  /*4f00*/  FMUL.FTZ R209, R225.reuse, R246 ;  /* 0x000000f6e1d17220 */ /* 0x040fe20000410000 */
        /* <DEDUP_REMOVED lines=8> */
[----:B------:R-:W-:Y:S01]  /*4f90*/  FFMA.FTZ R203, R202, R109, R161 ;  /* 0x0000006dcacb7223 */ /* 0x000fe200000100a1 */
[----:B------:R-:W-:Y:S01]  /*4fa0*/  FFMA.FTZ R201, R201, R104, R164 ;  /* 0x00000068c9c97223 */ /* 0x000fe200000100a4 */
[----:B------:R-:W-:Y:S01]  /*4fb0*/  FFMA.FTZ R196, R196, R105, R165 ;  /* 0x00000069c4c47223 */ /* 0x000fe200000100a5 */
[C---:B------:R-:W-:Y:S01]  /*4fc0*/  FMUL.FTZ R207, R225.reuse, R248 ;  /* 0x000000f8e1cf7220 */ /* 0x040fe20000410000 */
        /* <DEDUP_REMOVED lines=25> */
[----:B------:R-:W-:Y:S01]  /*5160*/  FFMA.FTZ R197, R197, R106, R166 ;  /* 0x0000006ac5c57223 */ /* 0x000fe200000100a6 */
[----:B------:R-:W-:Y:S01]  /*5170*/  FFMA.FTZ R200, R200, R107, R167 ;  /* 0x0000006bc8c87223 */ /* 0x000fe200000100a7 */
[----:B------:R-:W-:Y:S01]  /*5180*/  F2FP.BF16.F32.PACK_AB R196, R196, R201 ;  /* 0x000000c9c4c4723e */ /* 0x000fe200000010ff */
[----:B0-----:R-:W-:Y:S01]  /*5190*/  IMAD.WIDE.U32 R226, R227, 0x10, R218 ;  /* 0x00000010e3e27825 */ /* 0x001fe200078e00da */
[----:B------:R-:W-:-:S03]  /*51a0*/  F2FP.BF16.F32.PACK_AB R201, R211, R202 ;  /* 0x000000cad3c9723e */ /* 0x000fc600000010ff */
[----:B------:R-:W-:Y:S01]  /*51b0*/  FFMA.FTZ R209, R209, R114, R158 ;  /* 0x00000072d1d17223 */ /* 0x000fe2000001009e */
[----:B------:R-:W-:Y:S01]  /*51c0*/  F2FP.BF16.F32.PACK_AB R193, R225, R222 ;  /* 0x000000dee1c1723e */ /* 0x000fe200000010ff */
[----:B------:R-:W-:Y:S01]  /*51d0*/  FFMA.FTZ R225, R232, R79, R35 ;  /* 0x0000004fe8e17223 */ /* 0x000fe20000010023 */
[----:B------:R-:W-:Y:S01]  /*51e0*/  F2FP.BF16.F32.PACK_AB R202, R223, R210 ;  /* 0x000000d2dfca723e */ /* 0x000fe200000010ff */
[----:B------:R-:W-:Y:S01]  /*51f0*/  IMAD.WIDE.U32 R222, R229, 0x10, R212 ;  /* 0x00000010e5de7825 */ /* 0x000fe200078e00d4 */
[----:B------:R-:W-:-:S03]  /*5200*/  F2FP.BF16.F32.PACK_AB R195, R214, R195 ;  /* 0x000000c3d6c3723e */ /* 0x000fc600000010ff */
[----:B------:R-:W-:Y:S01]  /*5210*/  FFMA.FTZ R214, R231, R78, R34 ;  /* 0x0000004ee7d67223 */ /* 0x000fe20000010022 */
[----:B------:R-:W-:Y:S01]  /*5220*/  F2FP.BF16.F32.PACK_AB R198, R203, R198 ;  /* 0x000000c6cbc6723e */ /* 0x000fe200000010ff */
[----:B------:R-:W-:Y:S01]  /*5230*/  FFMA.FTZ R203, R208, R73, R37 ;  /* 0x00000049d0cb7223 */ /* 0x000fe20000010025 */
[----:B------:R-:W-:Y:S01]  /*5240*/  F2FP.BF16.F32.PACK_AB R197, R200, R197 ;  /* 0x000000c5c8c5723e */ /* 0x000fe200000010ff */
[----:B------:R-:W-:Y:S01]  /*5250*/  FFMA.FTZ R200, R207, R72, R36 ;  /* 0x00000048cfc87223 */ /* 0x000fe20000010024 */
[----:B------:R0:W-:Y:S01]  /*5260*/  STG.E.128 desc[UR6][R226.64], R188 ;  /* 0x000000bce2007986 */ /* 0x0001e2000c101d06 */
[----:B------:R-:W-:-:S04]  /*5270*/  IMAD.WIDE.U32 R228, R229, 0x10, R218 ;  /* 0x00000010e5e47825 */ /* 0x000fc800078e00da */
[----:B------:R-:W-:Y:S01]  /*5280*/  FFMA.FTZ R207, R207, R112, R156 ;  /* 0x00000070cfcf7223 */ /* 0x000fe2000001009c */
[----:B------:R-:W-:Y:S01]  /*5290*/  FFMA.FTZ R208, R208, R113, R157 ;  /* 0x00000071d0d07223 */ /* 0x000fe2000001009d */
[----:B------:R1:W-:Y:S01]  /*52a0*/  STG.E.128 desc[UR6][R222.64], R192 ;  /* 0x000000c0de007986 */ /* 0x0003e2000c101d06 */
[----:B------:R-:W-:Y:S01]  /*52b0*/  F2FP.BF16.F32.PACK_AB R200, R203, R200 ;  /* 0x000000c8cbc8723e */ /* 0x000fe200000010ff */
[----:B------:R-:W-:Y:S01]  /*52c0*/  FFMA.FTZ R221, R221, R116, R152 ;  /* 0x00000074dddd7223 */ /* 0x000fe20000010098 */
[----:B------:R-:W-:Y:S01]  /*52d0*/  F2FP.BF16.F32.PACK_AB R203, R225, R214 ;  /* 0x000000d6e1cb723e */ /* 0x000fe200000010ff */
[----:B------:R-:W-:Y:S01]  /*52e0*/  IMAD.WIDE.U32 R224, R215, 0x10, R212 ;  /* 0x00000010d7e07825 */ /* 0x000fe200078e00d4 */
[----:B------:R2:W-:Y:S03]  /*52f0*/  STG.E.128 desc[UR6][R228.64], R196 ;  /* 0x000000c4e4007986 */ /* 0x0005e6000c101d06 */
[----:B------:R-:W-:Y:S01]  /*5300*/  FFMA.FTZ R231, R231, R118, R154 ;  /* 0x00000076e7e77223 */ /* 0x000fe2000001009a */
[----:B------:R-:W-:Y:S01]  /*5310*/  FFMA.FTZ R232, R232, R119, R155 ;  /* 0x00000077e8e87223 */ /* 0x000fe2000001009b */
[----:B------:R-:W-:Y:S01]  /*5320*/  FFMA.FTZ R230, R230, R117, R153 ;  /* 0x00000075e6e67223 */ /* 0x000fe20000010099 */
[----:B------:R3:W-:Y:S01]  /*5330*/  STG.E.128 desc[UR6][R224.64], R200 ;  /* 0x000000c8e0007986 */ /* 0x0007e2000c101d06 */
[----:B------:R-:W-:Y:S01]  /*5340*/  FFMA.FTZ R220, R220, R115, R159 ;  /* 0x00000073dcdc7223 */ /* 0x000fe2000001009f */
[----:B------:R-:W-:Y:S01]  /*5350*/  IMAD.WIDE.U32 R214, R215, 0x10, R218 ;  /* 0x00000010d7d67825 */ /* 0x000fe200078e00da */
[----:B0-----:R-:W-:-:S03]  /*5360*/  F2FP.BF16.F32.PACK_AB R191, R232, R231 ;  /* 0x000000e7e8bf723e */ /* 0x001fc600000010ff */
[----:B------:R-:W-:Y:S01]  /*5370*/  IMAD.WIDE.U32 R210, R217, 0x10, R212 ;  /* 0x00000010d9d27825 */ /* 0x000fe200078e00d4 */
[----:B------:R-:W-:-:S03]  /*5380*/  F2FP.BF16.F32.PACK_AB R190, R230, R221 ;  /* 0x000000dde6be723e */ /* 0x000fc600000010ff */
[----:B-1----:R-:W-:Y:S01]  /*5390*/  FFMA.FTZ R192, R11, R80, R28 ;  /* 0x000000500bc07223 */ /* 0x002fe2000001001c */
[----:B------:R-:W-:Y:S01]  /*53a0*/  FFMA.FTZ R193, R12, R81, R29 ;  /* 0x000000510cc17223 */ /* 0x000fe2000001001d */
[C---:B------:R-:W-:Y:S01]  /*53b0*/  FFMA.FTZ R194, R14.reuse, R83, R31 ;  /* 0x000000530ec27223 */ /* 0x040fe2000001001f */
[----:B------:R-:W-:Y:S01]  /*53c0*/  FFMA.FTZ R195, R15, R84, R24 ;  /* 0x000000540fc37223 */ /* 0x000fe20000010018 */
[----:B------:R-:W-:Y:S01]  /*53d0*/  FFMA.FTZ R14, R14, R123, R151 ;  /* 0x0000007b0e0e7223 */ /* 0x000fe20000010097 */
[----:B--2---:R-:W-:Y:S01]  /*53e0*/  FFMA.FTZ R196, R204, R85, R25 ;  /* 0x00000055ccc47223 */ /* 0x004fe20000010019 */
[----:B------:R-:W-:Y:S01]  /*53f0*/  F2FP.BF16.F32.PACK_AB R192, R193, R192 ;  /* 0x000000c0c1c0723e */ /* 0x000fe200000010ff */
[----:B------:R-:W-:Y:S01]  /*5400*/  FFMA.FTZ R193, R13, R82, R30 ;  /* 0x000000520dc17223 */ /* 0x000fe2000001001e */
[----:B------:R-:W-:Y:S01]  /*5410*/  FFMA.FTZ R197, R205, R86, R26 ;  /* 0x00000056cdc57223 */ /* 0x000fe2000001001a */
[----:B---3--:R-:W-:Y:S01]  /*5420*/  FFMA.FTZ R200, R206, R87, R27 ;  /* 0x00000057cec87223 */ /* 0x008fe2000001001b */
[----:B------:R-:W-:Y:S01]  /*5430*/  FFMA.FTZ R201, R7, R92, R16 ;  /* 0x0000005c07c97223 */ /* 0x000fe20000010010 */
[----:B------:R-:W-:Y:S01]  /*5440*/  FFMA.FTZ R202, R8, R93, R17 ;  /* 0x0000005d08ca7223 */ /* 0x000fe20000010011 */
[----:B------:R-:W-:Y:S01]  /*5450*/  F2FP.BF16.F32.PACK_AB R193, R194, R193 ;  /* 0x000000c1c2c1723e */ /* 0x000fe200000010ff */
[----:B------:R-:W-:Y:S01]  /*5460*/  FFMA.FTZ R198, R15, R124, R144 ;  /* 0x0000007c0fc67223 */ /* 0x000fe20000010090 */
[----:B------:R-:W-:Y:S01]  /*5470*/  F2FP.BF16.F32.PACK_AB R194, R196, R195 ;  /* 0x000000c3c4c2723e */ /* 0x000fe200000010ff */
[----:B------:R-:W-:Y:S01]  /*5480*/  FFMA.FTZ R15, R204, R125, R145 ;  /* 0x0000007dcc0f7223 */ /* 0x000fe20000010091 */
[----:B------:R-:W-:Y:S01]  /*5490*/  F2FP.BF16.F32.PACK_AB R195, R200, R197 ;  /* 0x000000c5c8c3723e */ /* 0x000fe200000010ff */
[----:B------:R-:W-:Y:S01]  /*54a0*/  FFMA.FTZ R197, R13, R122, R150 ;  /* 0x0000007a0dc57223 */ /* 0x000fe20000010096 */
        /* <DEDUP_REMOVED lines=8> */
[----:B------:R-:W0:Y:S01]  /*5530*/  LDC.64 R202, c[0x0][0x380] ;  /* 0x0000e000ffca7b82 */ /* 0x000e220000000a00 */
[----:B------:R-:W-:Y:S01]  /*5540*/  FFMA.FTZ R200, R6, R91, R23 ;  /* 0x0000005b06c87223 */ /* 0x000fe20000010017 */
[----:B------:R-:W-:Y:S01]  /*5550*/  F2FP.BF16.F32.PACK_AB R12, R13, R12 ;  /* 0x0000000c0d0c723e */ /* 0x000fe200000010ff */
[----:B------:R-:W-:Y:S01]  /*5560*/  FFMA.FTZ R199, R205, R126, R146 ;  /* 0x0000007ecdc77223 */ /* 0x000fe20000010092 */
[----:B------:R-:W-:Y:S01]  /*5570*/  FFMA.FTZ R206, R206, R127, R147 ;  /* 0x0000007fcece7223 */ /* 0x000fe20000010093 */
[----:B------:R-:W-:Y:S01]  /*5580*/  FFMA.FTZ R7, R7, R132, R136 ;  /* 0x0000008407077223 */ /* 0x000fe20000010088 */
[----:B------:R-:W-:Y:S01]  /*5590*/  F2FP.BF16.F32.PACK_AB R13, R200, R15 ;  /* 0x0000000fc80d723e */ /* 0x000fe200000010ff */
[C---:B------:R-:W-:Y:S01]  /*55a0*/  FFMA.FTZ R15, R9.reuse, R94, R18 ;  /* 0x0000005e090f7223 */ /* 0x040fe20000010012 */
[C---:B------:R-:W-:Y:S01]  /*55b0*/  FFMA.FTZ R200, R10.reuse, R95, R19 ;  /* 0x0000005f0ac87223 */ /* 0x040fe20000010013 */
        /* <DEDUP_REMOVED lines=8> */
[----:B------:R-:W-:Y:S01]  /*5640*/  IMAD.WIDE.U32 R216, R217, 0x10, R218 ;  /* 0x00000010d9d87825 */ /* 0x000fe200078e00da */
[----:B------:R-:W-:-:S02]  /*5650*/  F2FP.BF16.F32.PACK_AB R188, R208, R207 ;  /* 0x000000cfd0bc723e */ /* 0x000fc400000010ff */
[----:B------:R-:W-:Y:S01]  /*5660*/  F2FP.BF16.F32.PACK_AB R196, R11, R196 ;  /* 0x000000c40bc4723e */ /* 0x000fe200000010ff */
[C---:B------:R-:W-:Y:S01]  /*5670*/  IMAD.WIDE.U32 R212, R233.reuse, 0x10, R212 ;  /* 0x00000010e9d47825 */ /* 0x040fe200078e00d4 */
[----:B------:R-:W-:Y:S01]  /*5680*/  F2FP.BF16.F32.PACK_AB R199, R206, R199 ;  /* 0x000000c7cec7723e */ /* 0x000fe200000010ff */
[----:B------:R1:W-:Y:S01]  /*5690*/  STG.E.128 desc[UR6][R214.64], R188 ;  /* 0x000000bcd6007986 */ /* 0x0003e2000c101d06 */
[----:B------:R-:W-:Y:S01]  /*56a0*/  F2FP.BF16.F32.PACK_AB R11, R10, R9 ;  /* 0x000000090a0b723e */ /* 0x000fe200000010ff */
[----:B------:R-:W-:Y:S01]  /*56b0*/  IMAD.WIDE.U32 R218, R233, 0x10, R218 ;  /* 0x00000010e9da7825 */ /* 0x000fe200078e00da */
[----:B------:R-:W-:Y:S01]  /*56c0*/  F2FP.BF16.F32.PACK_AB R15, R200, R15 ;  /* 0x0000000fc80f723e */ /* 0x000fe200000010ff */
[----:B------:R1:W-:Y:S01]  /*56d0*/  STG.E.128 desc[UR6][R210.64], R192 ;  /* 0x000000c0d2007986 */ /* 0x0003e2000c101d06 */
[----:B------:R-:W-:Y:S02]  /*56e0*/  F2FP.BF16.F32.PACK_AB R10, R8, R7 ;  /* 0x00000007080a723e */ /* 0x000fe400000010ff */
[----:B------:R-:W-:Y:S01]  /*56f0*/  F2FP.BF16.F32.PACK_AB R9, R6, R5 ;  /* 0x000000050609723e */ /* 0x000fe200000010ff */
[----:B------:R1:W-:Y:S01]  /*5700*/  STG.E.128 desc[UR6][R216.64], R196 ;  /* 0x000000c4d8007986 */ /* 0x0003e2000c101d06 */
[----:B------:R-:W-:-:S02]  /*5710*/  F2FP.BF16.F32.PACK_AB R8, R4, R3 ;  /* 0x000000030408723e */ /* 0x000fc400000010ff */
[----:B0-----:R-:W-:Y:S01]  /*5720*/  LEA R0, R202, R0, 0x2 ;  /* 0x00000000ca007211 */ /* 0x001fe200078e10ff */
[----:B------:R1:W-:Y:S03]  /*5730*/  STG.E.128 desc[UR6][R212.64], R12 ;  /* 0x0000000cd4007986 */ /* 0x0003e6000c101d06 */
[----:B------:R-:W-:Y:S01]  /*5740*/  ISETP.GE.AND P2, PT, R0, R203, PT ;  /* 0x000000cb0000720c */ /* 0x000fe20003f46270 */
[----:B------:R1:W-:-:S12]  /*5750*/  STG.E.128 desc[UR6][R218.64], R8 ;  /* 0x00000008da007986 */ /* 0x0003d8000c101d06 */
[----:B------:R-:W-:Y:S05]  /*5760*/  @!P2 BRA `(.L_x_5612) ;  /* 0xffffffb400eca947 */ /* 0x000fea000383ffff */
[----:B------:R-:W-:Y:S05]  /*5770*/  EXIT ;  /* 0x000000000000794d */ /* 0x000fea0003800000 */
.L_x_5611:
        /* <DEDUP_REMOVED lines=8> */
.L_x_5614:
[----:B------:R-:W-:Y:S05]  /*5800*/  BSYNC B0 ;  /* 0x0000000000007941 */ /* 0x000fea0003800000 */
.L_x_5613:
[----:B------:R-:W-:Y:S01]  /*5810*/  MOV R188, R213 ;  /* 0x000000d500bc7202 */ /* 0x000fe20000000f00 */
[----:B------:R-:W-:Y:S02]  /*5820*/  HFMA2 R237, -RZ, RZ, 0, 1.847743988037109375e-06 ;  /* 0x0000001fffed7431 */ /* 0x000fe400000001ff */
[----:B------:R-:W-:Y:S01]  /*5830*/  IMAD.MOV.U32 R212, RZ, RZ, 0x2 ;  /* 0x00000002ffd47424 */ /* 0x000fe200078e00ff */
[----:B------:R-:W-:Y:S01]  /*5840*/  MOV R196, 0xffffffff ;  /* 0xffffffff00c47802 */ /* 0x000fe20000000f00 */
[----:B------:R-:W-:-:S05]  /*5850*/  FADD.FTZ R189, R3, R188 ;  /* 0x000000bc03bd7221 */ /* 0x000fca0000010000 */
[----:B------:R-:W-:-:S07]  /*5860*/  MOV R235, R189 ;  /* 0x000000bd00eb7202 */ /* 0x000fce0000000f00 */
[----:B------:R-:W-:Y:S05]  /*5870*/  WARPSYNC.COLLECTIVE R196, `(.L_x_5615) ;  /* 0x00000000c4087348 */ /* 0x000fea0003c00000 */
[----:B------:R0:W1:Y:S02]  /*5880*/  SHFL.BFLY P4, R213, R235, R212, R237 ;  /* 0x0c0000d4ebd57389 */ /* 0x00006400000800ed */
[----:B01----:R-:W-:Y:S05]  /*5890*/  ENDCOLLECTIVE ;  /* 0x000000000000791b */ /* 0x003fea0003800000 */
.L_x_5615:
[----:B------:R-:W-:Y:S01]  /*58a0*/  HFMA2 R212, -RZ, RZ, 0, 2.384185791015625e-07 ;  /* 0x00000004ffd47431 */ /* 0x000fe200000001ff */
[----:B------:R-:W-:-:S05]  /*58b0*/  MOV R188, R213 ;  /* 0x000000d500bc7202 */ /* 0x000fca0000000f00 */
[----:B------:R-:W-:-:S05]  /*58c0*/  FADD.FTZ R192, R189, R188 ;  /* 0x000000bcbdc07221 */ /* 0x000fca0000010000 */
[----:B------:R-:W-:-:S07]  /*58d0*/  MOV R235, R192 ;  /* 0x000000c000eb7202 */ /* 0x000fce0000000f00 */
[----:B------:R-:W-:Y:S05]  /*58e0*/  WARPSYNC.COLLECTIVE R196, `(.L_x_5616) ;  /* 0x00000000c4087348 */ /* 0x000fea0003c00000 */
[----:B------:R0:W1:Y:S02]  /*58f0*/  SHFL.BFLY P4, R213, R235, R212, R237 ;  /* 0x0c0000d4ebd57389 */ /* 0x00006400000800ed */
[----:B01----:R-:W-:Y:S05]  /*5900*/  ENDCOLLECTIVE ;  /* 0x000000000000791b */ /* 0x003fea0003800000 */
.L_x_5616:
[----:B------:R-:W-:Y:S01]  /*5910*/  HFMA2 R212, -RZ, RZ, 0, 4.76837158203125e-07 ;  /* 0x00000008ffd47431 */ /* 0x000fe200000001ff */
[----:B------:R-:W-:-:S05]  /*5920*/  MOV R197, R213 ;  /* 0x000000d500c57202 */ /* 0x000fca0000000f00 */
[----:B------:R-:W-:-:S05]  /*5930*/  FADD.FTZ R197, R192, R197 ;  /* 0x000000c5c0c57221 */ /* 0x000fca0000010000 */
[----:B------:R-:W-:-:S07]  /*5940*/  MOV R235, R197 ;  /* 0x000000c500eb7202 */ /* 0x000fce0000000f00 */
[----:B------:R-:W-:Y:S05]  /*5950*/  WARPSYNC.COLLECTIVE R196, `(.L_x_5617) ;  /* 0x00000000c4087348 */ /* 0x000fea0003c00000 */
[----:B------:R0:W1:Y:S02]  /*5960*/  SHFL.BFLY P4, R213, R235, R212, R237 ;  /* 0x0c0000d4ebd57389 */ /* 0x00006400000800ed */
[----:B01----:R-:W-:Y:S05]  /*5970*/  ENDCOLLECTIVE ;  /* 0x000000000000791b */ /* 0x003fea0003800000 */
.L_x_5617:
[----:B------:R-:W-:Y:S02]  /*5980*/  HFMA2 R212, -RZ, RZ, 0, 9.5367431640625e-07 ;  /* 0x00000010ffd47431 */ /* 0x000fe400000001ff */
[----:B------:R-:W-:-:S04]  /*5990*/  IMAD.MOV.U32 R188, RZ, RZ, R213 ;  /* 0x000000ffffbc7224 */ /* 0x000fc800078e00d5 */
[----:B------:R-:W-:Y:S02]  /*59a0*/  FADD.FTZ R194, R197, R188 ;  /* 0x000000bcc5c27221 */ /* 0x000fe40000010000 */
[----:B------:R-:W0:Y:S03]  /*59b0*/  LDC R188, c[0x0][0x400] ;  /* 0x00010000ffbc7b82 */ /* 0x000e260000000800 */
[----:B------:R-:W-:-:S07]  /*59c0*/  MOV R235, R194 ;  /* 0x000000c200eb7202 */ /* 0x000fce0000000f00 */
[----:B0-----:R-:W-:Y:S05]  /*59d0*/  WARPSYNC.COLLECTIVE R196, `(.L_x_5618) ;  /* 0x00000000c4087348 */ /* 0x001fea0003c00000 */
[----:B------:R1:W2:Y:S02]  /*59e0*/  SHFL.BFLY P4, R213, R235, R212, R237 ;  /* 0x0c0000d4ebd57389 */ /* 0x0002a400000800ed */
[----:B012---:R-:W-:Y:S05]  /*59f0*/  ENDCOLLECTIVE ;  /* 0x000000000000791b */ /* 0x007fea0003800000 */
.L_x_5618:
        /* <DEDUP_REMOVED lines=88> */
.L_x_5619:
[----:B------:R-:W-:Y:S01]  /*5f80*/  HFMA2 R212, -RZ, RZ, 0, 1.1920928955078125e-07 ;  /* 0x00000002ffd47431 */ /* 0x000fe200000001ff */
[----:B------:R-:W-:-:S05]  /*5f90*/  MOV R192, R213 ;  /* 0x000000d500c07202 */ /* 0x000fca0000000f00 */
[----:B------:R-:W-:-:S05]  /*5fa0*/  FADD.FTZ R192, R3, R192 ;  /* 0x000000c003c07221 */ /* 0x000fca0000010000 */
[----:B------:R-:W-:-:S07]  /*5fb0*/  MOV R235, R192 ;  /* 0x000000c000eb7202 */ /* 0x000fce0000000f00 */
[----:B------:R-:W-:Y:S05]  /*5fc0*/  WARPSYNC.COLLECTIVE R196, `(.L_x_5620) ;  /* 0x00000000c4087348 */ /* 0x000fea0003c00000 */
[----:B------:R0:W1:Y:S02]  /*5fd0*/  SHFL.BFLY P4, R213, R235, R212, R237 ;  /* 0x0c0000d4ebd57389 */ /* 0x00006400000800ed */
[----:B01----:R-:W-:Y:S05]  /*5fe0*/  ENDCOLLECTIVE ;  /* 0x000000000000791b */ /* 0x003fea0003800000 */
.L_x_5620:
[----:B------:R-:W-:Y:S02]  /*5ff0*/  HFMA2 R212, -RZ, RZ, 0, 2.384185791015625e-07 ;  /* 0x00000004ffd47431 */ /* 0x000fe400000001ff */
[----:B------:R-:W-:-:S04]  /*6000*/  IMAD.MOV.U32 R189, RZ, RZ, R213 ;  /* 0x000000ffffbd7224 */ /* 0x000fc800078e00d5 */
[----:B------:R-:W-:-:S05]  /*6010*/  FADD.FTZ R189, R192, R189 ;  /* 0x000000bdc0bd7221 */ /* 0x000fca0000010000 */
[----:B------:R-:W-:-:S07]  /*6020*/  MOV R235, R189 ;  /* 0x000000bd00eb7202 */ /* 0x000fce0000000f00 */
[----:B------:R-:W-:Y:S05]  /*6030*/  WARPSYNC.COLLECTIVE R196, `(.L_x_5621) ;  /* 0x00000000c4087348 */ /* 0x000fea0003c00000 */
[----:B------:R0:W1:Y:S02]  /*6040*/  SHFL.BFLY P4, R213, R235, R212, R237 ;  /* 0x0c0000d4ebd57389 */ /* 0x00006400000800ed */
[----:B01----:R-:W-:Y:S05]  /*6050*/  ENDCOLLECTIVE ;  /* 0x000000000000791b */ /* 0x003fea0003800000 */
.L_x_5621:
[----:B------:R-:W-:Y:S01]  /*6060*/  HFMA2 R212, -RZ, RZ, 0, 4.76837158203125e-07 ;  /* 0x00000008ffd47431 */ /* 0x000fe200000001ff */
[----:B------:R-:W-:-:S05]  /*6070*/  MOV R194, R213 ;  /* 0x000000d500c27202 */ /* 0x000fca0000000f00 */
[----:B------:R-:W-:-:S05]  /*6080*/  FADD.FTZ R194, R189, R194 ;  /* 0x000000c2bdc27221 */ /* 0x000fca0000010000 */
[----:B------:R-:W-:-:S07]  /*6090*/  MOV R235, R194 ;  /* 0x000000c200eb7202 */ /* 0x000fce0000000f00 */
[----:B------:R-:W-:Y:S05]  /*60a0*/  WARPSYNC.COLLECTIVE R196, `(.L_x_5622) ;  /* 0x00000000c4087348 */ /* 0x000fea0003c00000 */
[----:B------:R0:W1:Y:S02]  /*60b0*/  SHFL.BFLY P4, R213, R235, R212, R237 ;  /* 0x0c0000d4ebd57389 */ /* 0x00006400000800ed */
[----:B01----:R-:W-:Y:S05]  /*60c0*/  ENDCOLLECTIVE ;  /* 0x000000000000791b */ /* 0x003fea0003800000 */
.L_x_5622:
[----:B------:R-:W-:Y:S01]  /*60d0*/  HFMA2 R212, -RZ, RZ, 0, 9.5367431640625e-07 ;  /* 0x00000010ffd47431 */ /* 0x000fe200000001ff */
[----:B------:R-:W-:-:S05]  /*60e0*/  MOV R197, R213 ;  /* 0x000000d500c57202 */ /* 0x000fca0000000f00 */
[----:B------:R-:W-:-:S05]  /*60f0*/  FADD.FTZ R198, R194, R197 ;  /* 0x000000c5c2c67221 */ /* 0x000fca0000010000 */
[----:B------:R-:W-:-:S07]  /*6100*/  MOV R235, R198 ;  /* 0x000000c600eb7202 */ /* 0x000fce0000000f00 */
[----:B------:R-:W-:Y:S05]  /*6110*/  WARPSYNC.COLLECTIVE R196, `(.L_x_5623) ;  /* 0x00000000c4087348 */ /* 0x000fea0003c00000 */
[----:B------:R0:W1:Y:S02]  /*6120*/  SHFL.BFLY P4, R213, R235, R212, R237 ;  /* 0x0c0000d4ebd57389 */ /* 0x00006400000800ed */
[----:B01----:R-:W-:Y:S05]  /*6130*/  ENDCOLLECTIVE ;  /* 0x000000000000791b */ /* 0x003fea0003800000 */
.L_x_5623:
[----:B------:R-:W-:Y:S05]  /*6140*/  BRA `(.L_x_5624) ;  /* 0xffffffe400cc7947 */ /* 0x000fea000383ffff */
.L_x_5625:
        /* <DEDUP_REMOVED lines=11> */
.L_x_27969:


//--------------------- .text._ZN10layer_norm31ln_parallel_residual_fwd_kernelINS_13Kernel_traitsIf13__nv_bfloat16S2_S2_fjLj1280ELj1ELj4ELj1ELj16ENS_18Kernel_traits_baseILj1280EfS2_S2_S2_fjLj128EEEEELb0ELb1ELb0EEEvNS_9FwdParamsE --------------------------
	.section	.text._ZN10layer_norm31ln_parallel_residual_fwd_kernelINS_13Kernel_traitsIf13__nv_bfloat16S2_S2_fjLj1280ELj1ELj4ELj1ELj16ENS_18Kernel_traits_baseILj1280EfS2_S2_S2_fjLj128EEEEELb0ELb1ELb0EEEvNS_9FwdParamsE,"ax",@progbits
	.align	128
        .global         _ZN10layer_norm31ln_parallel_residual_fwd_kernelINS_13Kernel_traitsIf13__nv_bfloat16S2_S2_fjLj1280ELj1ELj4ELj1ELj16ENS_18Kernel_traits_baseILj1280EfS2_S2_S2_fjLj128EEEEELb0ELb1ELb0EEEvNS_9FwdParamsE
        .type           _ZN10layer_norm31ln_parallel_residual_fwd_kernelINS_13Kernel_traitsIf13__nv_bfloat16S2_S2_fjLj1280ELj1ELj4ELj1ELj16ENS_18Kernel_traits_baseILj1280EfS2_S2_S2_fjLj128EEEEELb0ELb1ELb0EEEvNS_9FwdParamsE,@function
        .size           _ZN10layer_norm31ln_parallel_residual_fwd_kernelINS_13Kernel_traitsIf13__nv_bfloat16S2_S2_fjLj1280ELj1ELj4ELj1ELj16ENS_18Kernel_traits_baseILj1280EfS2_S2_S2_fjLj128EEEEELb0ELb1ELb0EEEvNS_9FwdParamsE,(.L_x_27970 - _ZN10layer_norm31ln_parallel_residual_fwd_kernelINS_13Kernel_traitsIf13__nv_bfloat16S2_S2_fjLj1280ELj1ELj4ELj1ELj16ENS_18Kernel_traits_baseILj1280EfS2_S2_S2_fjLj128EEEEELb0ELb1ELb0EEEvNS_9FwdParamsE)
        .other          _ZN10layer_norm31ln_parallel_residual_fwd_kernelINS_13Kernel_traitsIf13__nv_bfloat16S2_S2_fjLj1280ELj1ELj4ELj1ELj16ENS_18Kernel_traits_baseILj1280EfS2_S2_S2_fjLj128EEEEELb0ELb1ELb0EEEvNS_9FwdParamsE,@"STO_CUDA_ENTRY STV_DEFAULT"
_ZN10layer_norm31ln_parallel_residual_fwd_kernelINS_13Kernel_traitsIf13__nv_bfloat16S2_S2_fjLj1280ELj1ELj4ELj1ELj16ENS_18Kernel_traits_baseILj1280EfS2_S2_S2_fjLj128EEEEELb0ELb1ELb0EEEvNS_9FwdParamsE:
.text._ZN10layer_norm31ln_parallel_residual_fwd_kernelINS_13Kernel_traitsIf13__nv_bfloat16S2_S2_fjLj1280ELj1ELj4ELj1ELj16ENS_18Kernel_traits_baseILj1280EfS2_S2_S2_fjLj128EEEEELb0ELb1ELb0EEEvNS_9FwdParamsE:
        /* <DEDUP_REMOVED lines=16> */
[----:B------:R-:W-:Y:S02]  /*0100*/  LEA.HI.SX32 R3, R3, R2, 0x1d ;  /* 0x0000000203037211 */ /* 0x000fe400078feaff */
[----:B------:R-:W-:Y:S02]  /*0110*/  LOP3.LUT R2, R4, 0x1f, RZ, 0xc0, !PT ;  /* 0x0000001f04027812 */ /* 0x000fe400078ec0ff */
[----:B------:R-:W-:-:S02]  /*0120*/  LOP3.LUT R0, R0, UR4, RZ, 0xfc, !PT ;  /* 0x0000000400007c12 */ /* 0x000fc4000f8efcff */
[----:B---3--:R-:W-:-:S04]  /*0130*/  LOP3.LUT P4, RZ, R6, UR8, RZ, 0xfc, !PT ;  /* 0x0000000806ff7c12 */ /* 0x008fc8000f88fcff */
        /* <DEDUP_REMOVED lines=16> */
[----:B------:R-:W-:Y:S01]  /*0240*/  @P0 IADD3 R21, PT, PT, R21, 0x20, RZ ;  /* 0x0000002015150810 */ /* 0x000fe20007ffe0ff */
[----:B------:R0:W5:Y:S04]  /*0250*/  @P0 LDG.E.128 R88, desc[UR6][R8.64+0x10] ;  /* 0x0000100608580981 */ /* 0x000168000c1e1d00 */
[----:B------:R0:W5:Y:S01]  /*0260*/  @P0 LD.E.128 R84, desc[UR6][R10.64] ;  /* 0x000000060a540980 */ /* 0x000162000c101d00 */
[----:B------:R-:W1:Y:S08]  /*0270*/  @P3 LDC.64 R6, c[0x0][0x438] ;  /* 0x00010e00ff063b82 */ /* 0x000e700000000a00 */
[----:B------:R-:W0:Y:S08]  /*0280*/  @P2 LDC.64 R16, c[0x0][0x3d0] ;  /* 0x0000f400ff102b82 */ /* 0x000e300000000a00 */
[----:B------:R-:W0:Y:S01]  /*0290*/  @P2 LDC.64 R18, c[0x0][0x438] ;  /* 0x00010e00ff122b82 */ /* 0x000e220000000a00 */
[C---:B--2---:R-:W-:Y:S01]  /*02a0*/  @P1 IMAD.WIDE.U32 R12, R21.reuse, 0x20, R12 ;  /* 0x00000020150c1825 */ /* 0x044fe200078e000c */
[----:B------:R2:W5:Y:S03]  /*02b0*/  @P0 LD.E.128 R80, desc[UR6][R10.64+0x10] ;  /* 0x000010060a500980 */ /* 0x000566000c101d00 */
[C---:B---3--:R-:W-:Y:S01]  /*02c0*/  @P1 IMAD.WIDE.U32 R14, R21.reuse, 0x20, R14 ;  /* 0x00000020150e1825 */ /* 0x048fe200078e000e */
[----:B------:R-:W-:Y:S01]  /*02d0*/  @P1 IADD3 R21, PT, PT, R21, 0x20, RZ ;  /* 0x0000002015151810 */ /* 0x000fe20007ffe0ff */
[----:B------:R2:W5:Y:S02]  /*02e0*/  @P1 LDG.E.128 R76, desc[UR6][R12.64] ;  /* 0x000000060c4c1981 */ /* 0x000564000c1e1d00 */
[----:B----4-:R-:W-:-:S02]  /*02f0*/  @P3 IMAD.WIDE.U32 R4, R2, 0x20, R4 ;  /* 0x0000002002043825 */ /* 0x010fc400078e0004 */
[----:B------:R2:W5:Y:S02]  /*0300*/  @P1 LDG.E.128 R72, desc[UR6][R12.64+0x10] ;  /* 0x000010060c481981 */ /* 0x000564000c1e1d00 */
[----:B-1----:R-:W-:Y:S02]  /*0310*/  @P3 IMAD.WIDE.U32 R6, R2, 0x20, R6 ;  /* 0x0000002002063825 */ /* 0x002fe400078e0006 */
[----:B------:R2:W5:Y:S02]  /*0320*/  @P3 LDG.E.128 R108, desc[UR6][R4.64] ;  /* 0x00000006046c3981 */ /* 0x000564000c1e1d00 */
[C---:B0-----:R-:W-:Y:S02]  /*0330*/  @P2 IMAD.WIDE.U32 R16, R21.reuse, 0x20, R16 ;  /* 0x0000002015102825 */ /* 0x041fe400078e0010 */
[----:B------:R2:W5:Y:S04]  /*0340*/  @P3 LDG.E.128 R104, desc[UR6][R4.64+0x10] ;  /* 0x0000100604683981 */ /* 0x000568000c1e1d00 */
[----:B------:R2:W5:Y:S01]  /*0350*/  @P3 LD.E.128 R100, desc[UR6][R6.64] ;  /* 0x0000000606643980 */ /* 0x000562000c101d00 */
[----:B------:R-:W-:-:S03]  /*0360*/  @P2 IMAD.WIDE.U32 R18, R21, 0x20, R18 ;  /* 0x0000002015122825 */ /* 0x000fc600078e0012 */
[----:B------:R2:W5:Y:S04]  /*0370*/  @P3 LD.E.128 R96, desc[UR6][R6.64+0x10] ;  /* 0x0000100606603980 */ /* 0x000568000c101d00 */
        /* <DEDUP_REMOVED lines=10> */
[----:B------:R-:W1:Y:S01]  /*0420*/  LDC.64 R6, c[0x0][0x438] ;  /* 0x00010e00ff067b82 */ /* 0x000e620000000a00 */
[----:B0-----:R-:W-:-:S05]  /*0430*/  IMAD.WIDE.U32 R4, R21, 0x20, R4 ;  /* 0x0000002015047825 */ /* 0x001fca00078e0004 */
[----:B------:R0:W5:Y:S01]  /*0440*/  LDG.E.128 R44, desc[UR6][R4.64] ;  /* 0x00000006042c7981 */ /* 0x000162000c1e1d00 */
[----:B-1----:R-:W-:-:S03]  /*0450*/  IMAD.WIDE.U32 R6, R21, 0x20, R6 ;  /* 0x0000002015067825 */ /* 0x002fc600078e0006 */
[----:B------:R0:W5:Y:S04]  /*0460*/  LDG.E.128 R40, desc[UR6][R4.64+0x10] ;  /* 0x0000100604287981 */ /* 0x000168000c1e1d00 */
[----:B------:R0:W5:Y:S04]  /*0470*/  LD.E.128 R36, desc[UR6][R6.64] ;  /* 0x0000000606247980 */ /* 0x000168000c101d00 */
[----:B------:R0:W5:Y:S01]  /*0480*/  LD.E.128 R32, desc[UR6][R6.64+0x10] ;  /* 0x0000100606207980 */ /* 0x000162000c101d00 */
[----:B------:R-:W-:Y:S05]  /*0490*/  BRA `(.L_x_5628) ;  /* 0x0000000000c87947 */ /* 0x000fea0003800000 */
.L_x_5627:
        /* <DEDUP_REMOVED lines=16> */
[----:B------:R-:W-:Y:S01]  /*05a0*/  @P1 IADD3 R17, PT, PT, R17, 0x20, RZ ;  /* 0x0000002011111810 */ /* 0x000fe20007ffe0ff */
[----:B------:R0:W5:Y:S04]  /*05b0*/  @P0 LDG.E.128 R88, desc[UR6][R4.64+0x10] ;  /* 0x0000100604580981 */ /* 0x000168000c1e1d00 */
[----:B------:R0:W5:Y:S01]  /*05c0*/  @P1 LDG.E.128 R76, desc[UR6][R10.64] ;  /* 0x000000060a4c1981 */ /* 0x000162000c1e1d00 */
[----:B--2---:R-:W-:-:S03]  /*05d0*/  @P2 IMAD.WIDE.U32 R12, R17, 0x20, R12 ;  /* 0x00000020110c2825 */ /* 0x004fc600078e000c */
[----:B------:R0:W5:Y:S01]  /*05e0*/  @P1 LDG.E.128 R72, desc[UR6][R10.64+0x10] ;  /* 0x000010060a481981 */ /* 0x000162000c1e1d00 */
[----:B------:R-:W-:-:S03]  /*05f0*/  @P2 VIADD R17, R17, 0x20 ;  /* 0x0000002011112836 */ /* 0x000fc60000000000 */
[----:B------:R0:W5:Y:S01]  /*0600*/  @P2 LDG.E.128 R60, desc[UR6][R12.64] ;  /* 0x000000060c3c2981 */ /* 0x000162000c1e1d00 */
[----:B---3--:R-:W-:-:S03]  /*0610*/  @P5 IMAD.WIDE.U32 R6, R17, 0x20, R14 ;  /* 0x0000002011065825 */ /* 0x008fc600078e000e */
[----:B------:R0:W5:Y:S04]  /*0620*/  @P2 LDG.E.128 R56, desc[UR6][R12.64+0x10] ;  /* 0x000010060c382981 */ /* 0x000168000c1e1d00 */
[----:B------:R0:W5:Y:S01]  /*0630*/  @P5 LDG.E.128 R44, desc[UR6][R6.64] ;  /* 0x00000006062c5981 */ /* 0x000162000c1e1d00 */
[----:B----4-:R-:W-:-:S03]  /*0640*/  @P3 IMAD.WIDE.U32 R8, R2, 0x20, R8 ;  /* 0x0000002002083825 */ /* 0x010fc600078e0008 */
[----:B------:R0:W5:Y:S04]  /*0650*/  @P5 LDG.E.128 R40, desc[UR6][R6.64+0x10] ;  /* 0x0000100606285981 */ /* 0x000168000c1e1d00 */
[----:B------:R0:W5:Y:S04]  /*0660*/  @P3 LDG.E.128 R108, desc[UR6][R8.64] ;  /* 0x00000006086c3981 */ /* 0x000168000c1e1d00 */
[----:B------:R0:W5:Y:S01]  /*0670*/  @P3 LDG.E.128 R104, desc[UR6][R8.64+0x10] ;  /* 0x0000100608683981 */ /* 0x000162000c1e1d00 */
        /* <DEDUP_REMOVED lines=16> */
[----:B------:R-:W-:Y:S02]  /*0780*/  @P5 CS2R R34, SRZ ;  /* 0x0000000000225805 */ /* 0x000fe4000001ff00 */
[----:B------:R-:W-:Y:S02]  /*0790*/  @P5 CS2R R32, SRZ ;  /* 0x0000000000205805 */ /* 0x000fe4000001ff00 */
[----:B------:R-:W-:Y:S02]  /*07a0*/  @P5 CS2R R38, SRZ ;  /* 0x0000000000265805 */ /* 0x000fe4000001ff00 */
[----:B0-----:R-:W-:-:S07]  /*07b0*/  @P5 CS2R R36, SRZ ;  /* 0x0000000000245805 */ /* 0x001fce000001ff00 */
.L_x_5628:
[----:B------:R-:W-:Y:S05]  /*07c0*/  BSYNC.RECONVERGENT B0 ;  /* 0x0000000000007941 */ /* 0x000fea0003800200 */
.L_x_5626:
[----:B------:R-:W1:Y:S02]  /*07d0*/  LDCU UR4, c[0x0][0x384] ;  /* 0x00007080ff0477ac */ /* 0x000e640008000800 */
[----:B-1----:R-:W-:-:S13]  /*07e0*/  ISETP.GE.AND P0, PT, R0, UR4, PT ;  /* 0x0000000400007c0c */ /* 0x002fda000bf06270 */
[----:B------:R-:W-:Y:S05]  /*07f0*/  @P0 EXIT ;  /* 0x000000000000094d */ /* 0x000fea0003800000 */
[----:B------:R-:W1:Y:S01]  /*0800*/  LDCU.U8 UR4, c[0x0][0x410] ;  /* 0x00008200ff0477ac */ /* 0x000e620008000000 */
[----:B------:R-:W2:Y:S01]  /*0810*/  LDCU UR8, c[0x0][0x388] ;  /* 0x00007100ff0877ac */ /* 0x000ea20008000800 */
[----:B------:R-:W3:Y:S01]  /*0820*/  LDCU UR5, c[0x0][0x448] ;  /* 0x00008900ff0577ac */ /* 0x000ee20008000800 */
[----:B------:R-:W4:Y:S01]  /*0830*/  LDCU.64 UR10, c[0x0][0x398] ;  /* 0x00007300ff0a77ac */ /* 0x000f220008000a00 */
[----:B------:R-:W0:Y:S01]  /*0840*/  LDCU.64 UR12, c[0x0][0x3a0] ;  /* 0x00007400ff0c77ac */ /* 0x000e220008000a00 */
[----:B-1----:R-:W-:-:S04]  /*0850*/  ISETP.NE.AND P0, PT, RZ, UR4, PT ;  /* 0x00000004ff007c0c */ /* 0x002fc8000bf05270 */
[----:B0-234-:R-:W-:-:S09]  /*0860*/  P2R R4, PR, RZ, 0x1 ;  /* 0x00000001ff047803 */ /* 0x01dfd20000000000 */
.L_x_5670:
        /* <DEDUP_REMOVED lines=27> */
[C---:B------:R-:W-:Y:S01]  /*0a20*/  IMAD.U32 R15, R24.reuse, 0x10000, RZ ;  /* 0x00010000180f7824 */ /* 0x040fe200078e00ff */
[----:B------:R-:W-:Y:S02]  /*0a30*/  PRMT R10, R24, 0x7632, R10 ;  /* 0x00007632180a7816 */ /* 0x000fe4000000000a */
[----:B------:R-:W-:Y:S02]  /*0a40*/  SHF.L.U32 R112, R112, 0x10, RZ ;  /* 0x0000001070707819 */ /* 0x000fe400000006ff */
[----:B------:R-:W-:Y:S01]  /*0a50*/  SHF.L.U32 R21, R5, 0x10, RZ ;  /* 0x0000001005157819 */ /* 0x000fe200000006ff */
[----:B------:R-:W-:Y:S01]  /*0a60*/  IMAD.U32 R10, R10, 0x10000, RZ ;  /* 0x000100000a0a7824 */ /* 0x000fe200078e00ff */
[----:B------:R-:W-:Y:S01]  /*0a70*/  PRMT R22, R113, 0x7632, R22 ;  /* 0x0000763271167816 */ /* 0x000fe20000000016 */
[----:B------:R-:W-:Y:S01]  /*0a80*/  FADD.FTZ R15, R112, R15 ;  /* 0x0000000f700f7221 */ /* 0x000fe20000010000 */
[----:B------:R-:W-:Y:S01]  /*0a90*/  SHF.L.U32 R20, R28, 0x10, RZ ;  /* 0x000000101c147819 */ /* 0x000fe200000006ff */
[----:B------:R-:W-:Y:S01]  /*0aa0*/  IMAD.U32 R112, R25, 0x10000, RZ ;  /* 0x0001000019707824 */ /* 0x000fe200078e00ff */
[----:B------:R-:W-:Y:S01]  /*0ab0*/  SHF.L.U32 R113, R113, 0x10, RZ ;  /* 0x0000001071717819 */ /* 0x000fe200000006ff */
[----:B------:R-:W-:Y:S01]  /*0ac0*/  FADD.FTZ R21, R21, R10 ;  /* 0x0000000a15157221 */ /* 0x000fe20000010000 */
[C---:B------:R-:W-:Y:S01]  /*0ad0*/  PRMT R126, R114.reuse, 0x7632, R126 ;  /* 0x00007632727e7816 */ /* 0x040fe2000000007e */
[----:B------:R-:W-:Y:S01]  /*0ae0*/  FADD.FTZ R5, R15, R20 ;  /* 0x000000140f057221 */ /* 0x000fe20000010000 */
[----:B------:R-:W-:Y:S01]  /*0af0*/  SHF.L.U32 R114, R114, 0x10, RZ ;  /* 0x0000001072727819 */ /* 0x000fe200000006ff */
[----:B------:R-:W-:Y:S01]  /*0b00*/  FADD.FTZ R112, R113, R112 ;  /* 0x0000007071707221 */ /* 0x000fe20000010000 */
[----:B------:R-:W-:-:S02]  /*0b10*/  SHF.L.U32 R23, R26, 0x10, RZ ;  /* 0x000000101a177819 */ /* 0x000fc400000006ff */
[----:B------:R-:W-:Y:S02]  /*0b20*/  PRMT R10, R25, 0x7632, R10 ;  /* 0x00007632190a7816 */ /* 0x000fe4000000000a */
        /* <DEDUP_REMOVED lines=10> */
[----:B------:R-:W-:Y:S01]  /*0bd0*/  PRMT R20, R26, 0x7632, R20 ;  /* 0x000076321a147816 */ /* 0x000fe20000000014 */
[----:B------:R-:W-:Y:S01]  /*0be0*/  FADD.FTZ R15, R114, R113 ;  /* 0x00000071720f7221 */ /* 0x000fe20000010000 */
[----:B------:R-:W-:Y:S01]  /*0bf0*/  PRMT R129, R27, 0x7632, R129 ;  /* 0x000076321b817816 */ /* 0x000fe20000000081 */
[----:B------:R-:W-:Y:S01]  /*0c00*/  FADD.FTZ R23, R22, R23 ;  /* 0x0000001716177221 */ /* 0x000fe20000010000 */
[----:B------:R-:W-:Y:S02]  /*0c10*/  SHF.L.U32 R115, R20, 0x10, RZ ;  /* 0x0000001014737819 */ /* 0x000fe400000006ff */
[----:B------:R-:W-:Y:S01]  /*0c20*/  SHF.L.U32 R128, R128, 0x10, RZ ;  /* 0x0000001080807819 */ /* 0x000fe200000006ff */
[----:B------:R-:W-:Y:S01]  /*0c30*/  IMAD.U32 R129, R129, 0x10000, RZ ;  /* 0x0001000081817824 */ /* 0x000fe200078e00ff */
[----:B------:R-:W-:-:S02]  /*0c40*/  PRMT R113, R31, 0x7632, R113 ;  /* 0x000076321f717816 */ /* 0x000fc40000000071 */
[----:B------:R-:W-:Y:S01]  /*0c50*/  SHF.L.U32 R126, R126, 0x10, RZ ;  /* 0x000000107e7e7819 */ /* 0x000fe200000006ff */
[----:B------:R-:W-:Y:S01]  /*0c60*/  FADD.FTZ R128, R128, R129 ;  /* 0x0000008180807221 */ /* 0x000fe20000010000 */
[----:B------:R-:W-:Y:S02]  /*0c70*/  PRMT R20, R28, 0x7632, R20 ;  /* 0x000076321c147816 */ /* 0x000fe40000000014 */
[----:B------:R-:W-:Y:S01]  /*0c80*/  PRMT R112, R30, 0x7632, R112 ;  /* 0x000076321e707816 */ /* 0x000fe20000000070 */
[----:B------:R-:W-:Y:S01]  /*0c90*/  FADD.FTZ R115, R126, R115 ;  /* 0x000000737e737221 */ /* 0x000fe20000010000 */
        /* <DEDUP_REMOVED lines=16> */
.L_x_5632:
[----:B-----5:R-:W-:Y:S01]  /*0da0*/  PRMT R126, R112, 0x7632, R126 ;  /* 0x00007632707e7816 */ /* 0x020fe2000000007e */
[----:B------:R-:W-:Y:S01]  /*0db0*/  IMAD.U32 R15, R114, 0x10000, RZ ;  /* 0x00010000720f7824 */ /* 0x000fe200078e00ff */
[----:B------:R-:W-:Y:S01]  /*0dc0*/  SHF.L.U32 R5, R112, 0x10, RZ ;  /* 0x0000001070057819 */ /* 0x000fe200000006ff */
[----:B------:R-:W-:Y:S01]  /*0dd0*/  IMAD.U32 R131, R115, 0x10000, RZ ;  /* 0x0001000073837824 */ /* 0x000fe200078e00ff */
[C---:B------:R-:W-:Y:S02]  /*0de0*/  PRMT R112, R113.reuse, 0x7632, R112 ;  /* 0x0000763271707816 */ /* 0x040fe40000000070 */
[----:B------:R-:W-:Y:S02]  /*0df0*/  SHF.L.U32 R10, R24, 0x10, RZ ;  /* 0x00000010180a7819 */ /* 0x000fe400000006ff */
        /* <DEDUP_REMOVED lines=31> */
.L_x_5631:
[----:B------:R-:W-:Y:S05]  /*0ff0*/  @!P1 BRA `(.L_x_5634) ;  /* 0x0000000000849947 */ /* 0x000fea0003800000 */
[----:B-----5:R-:W-:Y:S01]  /*1000*/  SHF.L.U32 R5, R112, 0x10, RZ ;  /* 0x0000001070057819 */ /* 0x020fe200000006ff */
[----:B------:R-:W-:Y:S01]  /*1010*/  IMAD.U32 R15, R114, 0x10000, RZ ;  /* 0x00010000720f7824 */ /* 0x000fe200078e00ff */
[C---:B------:R-:W-:Y:S01]  /*1020*/  PRMT R21, R113.reuse, 0x7632, R21 ;  /* 0x0000763271157816 */ /* 0x040fe20000000015 */
[----:B------:R-:W-:Y:S01]  /*1030*/  IMAD.U32 R126, R126, 0x10000, RZ ;  /* 0x000100007e7e7824 */ /* 0x000fe200078e00ff */
[----:B------:R-:W-:Y:S02]  /*1040*/  SHF.L.U32 R10, R28, 0x10, RZ ;  /* 0x000000101c0a7819 */ /* 0x000fe400000006ff */
[----:B------:R-:W-:Y:S02]  /*1050*/  PRMT R20, R112, 0x7632, R20 ;  /* 0x0000763270147816 */ /* 0x000fe40000000014 */
[----:B------:R-:W-:Y:S01]  /*1060*/  SHF.L.U32 R113, R113, 0x10, RZ ;  /* 0x0000001071717819 */ /* 0x000fe200000006ff */
[----:B------:R-:W-:Y:S01]  /*1070*/  FADD.FTZ R5, R5, R10 ;  /* 0x0000000a05057221 */ /* 0x000fe20000010000 */
[----:B------:R-:W-:-:S02]  /*1080*/  SHF.L.U32 R22, R29, 0x10, RZ ;  /* 0x000000101d167819 */ /* 0x000fc400000006ff */
[----:B------:R-:W-:Y:S02]  /*1090*/  PRMT R23, R114, 0x7632, R23 ;  /* 0x0000763272177816 */ /* 0x000fe40000000017 */
[----:B------:R-:W-:Y:S01]  /*10a0*/  SHF.L.U32 R112, R30, 0x10, RZ ;  /* 0x000000101e707819 */ /* 0x000fe200000006ff */
[----:B------:R-:W-:Y:S01]  /*10b0*/  FADD.FTZ R10, R113, R22 ;  /* 0x00000016710a7221 */ /* 0x000fe20000010000 */
[----:B------:R-:W-:Y:S01]  /*10c0*/  PRMT R114, R115, 0x7632, R114 ;  /* 0x0000763273727816 */ /* 0x000fe20000000072 */
[----:B------:R-:W-:Y:S01]  /*10d0*/  IMAD.U32 R22, R21, 0x10000, RZ ;  /* 0x0001000015167824 */ /* 0x000fe200078e00ff */
        /* <DEDUP_REMOVED lines=19> */
.L_x_5634:
        /* <DEDUP_REMOVED lines=12> */
.L_x_5633:
[----:B------:R-:W0:Y:S01]  /*12d0*/  @P4 LDC.64 R112, c[0x0][0x3a8] ;  /* 0x0000ea00ff704b82 */ /* 0x000e220000000a00 */
[C---:B------:R-:W-:Y:S01]  /*12e0*/  IADD3 R143, PT, PT, R141.reuse, 0x20, RZ ;  /* 0x000000208d8f7810 */ /* 0x040fe20007ffe0ff */
[----:B0-----:R-:W-:-:S05]  /*12f0*/  @P4 IMAD.WIDE.U32 R112, R141, 0x10, R112 ;  /* 0x000000108d704825 */ /* 0x001fca00078e0070 */
[----:B------:R0:W-:Y:S02]  /*1300*/  @P4 STG.E.128 desc[UR6][R112.64], R20 ;  /* 0x0000001470004986 */ /* 0x0001e4000c101d06 */
.L_x_5630:
[----:B------:R-:W-:Y:S05]  /*1310*/  BSYNC.RECONVERGENT B0 ;  /* 0x0000000000007941 */ /* 0x000fea0003800200 */
.L_x_5629:
        /* <DEDUP_REMOVED lines=30> */
[C---:B------:R-:W-:Y:S02]  /*1500*/  PRMT R127, R16.reuse, 0x7632, R127 ;  /* 0x00007632107f7816 */ /* 0x040fe4000000007f */
[C---:B------:R-:W-:Y:S02]  /*1510*/  PRMT R113, R19.reuse, 0x7632, R113 ;  /* 0x0000763213717816 */ /* 0x040fe40000000071 */
[----:B------:R-:W-:Y:S02]  /*1520*/  SHF.L.U32 R6, R16, 0x10, RZ ;  /* 0x0000001010067819 */ /* 0x000fe400000006ff */
[----:B------:R-:W-:-:S02]  /*1530*/  SHF.L.U32 R124, R19, 0x10, RZ ;  /* 0x00000010137c7819 */ /* 0x000fc400000006ff */
[----:B------:R-:W-:Y:S01]  /*1540*/  SHF.L.U32 R16, R18, 0x10, RZ ;  /* 0x0000001012107819 */ /* 0x000fe200000006ff */
[----:B------:R-:W-:Y:S01]  /*1550*/  IMAD.U32 R18, R112, 0x10000, RZ ;  /* 0x0001000070127824 */ /* 0x000fe200078e00ff */
[----:B------:R-:W-:Y:S02]  /*1560*/  SHF.L.U32 R19, R17, 0x10, RZ ;  /* 0x0000001011137819 */ /* 0x000fe400000006ff */
[----:B------:R-:W-:Y:S02]  /*1570*/  SHF.L.U32 R127, R127, 0x10, RZ ;  /* 0x000000107f7f7819 */ /* 0x000fe400000006ff */
[----:B------:R-:W-:Y:S01]  /*1580*/  SHF.L.U32 R17, R113, 0x10, RZ ;  /* 0x0000001071117819 */ /* 0x000fe200000006ff */
[----:B------:R-:W-:Y:S06]  /*1590*/  BRA `(.L_x_5639) ;  /* 0x0000000800047947 */ /* 0x000fec0003800000 */
.L_x_5638:
[----:B------:R-:W-:Y:S01]  /*15a0*/  PRMT R20, R16, 0x7632, R20 ;  /* 0x0000763210147816 */ /* 0x000fe20000000014 */
        /* <DEDUP_REMOVED lines=8> */
[----:B------:R-:W-:-:S02]  /*1630*/  SHF.L.U32 R16, R29, 0x10, RZ ;  /* 0x000000101d107819 */ /* 0x000fc400000006ff */
[----:B------:R-:W-:Y:S01]  /*1640*/  SHF.L.U32 R18, R18, 0x10, RZ ;  /* 0x0000001012127819 */ /* 0x000fe200000006ff */
[----:B------:R-:W-:Y:S01]  /*1650*/  IMAD.U32 R22, R22, 0x10000, RZ ;  /* 0x0001000016167824 */ /* 0x000fe200078e00ff */
[C---:B------:R-:W-:Y:S01]  /*1660*/  PRMT R124, R19.reuse, 0x7632, R124 ;  /* 0x00007632137c7816 */ /* 0x040fe2000000007c */
[----:B------:R-:W-:Y:S01]  /*1670*/  FADD.FTZ R11, R16, R17 ;  /* 0x00000011100b7221 */ /* 0x000fe20000010000 */
[----:B------:R-:W-:Y:S01]  /*1680*/  SHF.L.U32 R19, R19, 0x10, RZ ;  /* 0x0000001013137819 */ /* 0x000fe200000006ff */
[----:B------:R-:W-:Y:S01]  /*1690*/  FADD.FTZ R16, R23, R18 ;  /* 0x0000001217107221 */ /* 0x000fe20000010000 */
[----:B------:R-:W-:Y:S02]  /*16a0*/  SHF.L.U32 R18, R31, 0x10, RZ ;  /* 0x000000101f127819 */ /* 0x000fe400000006ff */
        /* <DEDUP_REMOVED lines=16> */
.L_x_5637:
        /* <DEDUP_REMOVED lines=9> */
[C---:B------:R-:W-:Y:S01]  /*1840*/  PRMT R112, R18.reuse, 0x7632, R112 ;  /* 0x0000763212707816 */ /* 0x040fe20000000070 */
[----:B------:R-:W-:Y:S01]  /*1850*/  FADD.FTZ R6, R11, R6 ;  /* 0x000000060b067221 */ /* 0x000fe20000010000 */
[----:B------:R-:W-:Y:S01]  /*1860*/  SHF.L.U32 R16, R25, 0x10, RZ ;  /* 0x0000001019107819 */ /* 0x000fe200000006ff */
[----:B------:R-:W-:Y:S01]  /*1870*/  IMAD.U32 R23, R23, 0x10000, RZ ;  /* 0x0001000017177824 */ /* 0x000fe200078e00ff */
[----:B------:R-:W-:-:S02]  /*1880*/  SHF.L.U32 R18, R18, 0x10, RZ ;  /* 0x0000001012127819 */ /* 0x000fc400000006ff */
[C---:B------:R-:W-:Y:S01]  /*1890*/  PRMT R114, R19.reuse, 0x7632, R114 ;  /* 0x0000763213727816 */ /* 0x040fe20000000072 */
[--C-:B------:R-:W-:Y:S01]  /*18a0*/  FADD.FTZ R11, R16, R17.reuse ;  /* 0x00000011100b7221 */ /* 0x100fe20000010000 */
[----:B------:R-:W-:Y:S01]  /*18b0*/  SHF.L.U32 R124, R19, 0x10, RZ ;  /* 0x00000010137c7819 */ /* 0x000fe200000006ff */
[--C-:B------:R-:W-:Y:S01]  /*18c0*/  FADD.FTZ R16, R113, R18.reuse ;  /* 0x0000001271107221 */ /* 0x100fe20000010000 */
[----:B------:R-:W-:Y:S02]  /*18d0*/  PRMT R17, R24, 0x7632, R17 ;  /* 0x0000763218117816 */ /* 0x000fe40000000011 */
[----:B------:R-:W-:Y:S02]  /*18e0*/  PRMT R18, R25, 0x7632, R18 ;  /* 0x0000763219127816 */ /* 0x000fe40000000012 */
[----:B------:R-:W-:Y:S02]  /*18f0*/  PRMT R19, R26, 0x7632, R19 ;  /* 0x000076321a137816 */ /* 0x000fe40000000013 */
[----:B------:R-:W-:-:S02]  /*1900*/  PRMT R20, R27, 0x7632, R20 ;  /* 0x000076321b147816 */ /* 0x000fc40000000014 */
        /* <DEDUP_REMOVED lines=10> */
[----:B------:R-:W-:Y:S02]  /*19b0*/  FADD.FTZ R17, R21, R20 ;  /* 0x0000001415117221 */ /* 0x000fe40000010000 */
[----:B------:R-:W-:Y:S02]  /*19c0*/  FADD.FTZ R18, R23, R18 ;  /* 0x0000001217127221 */ /* 0x000fe40000010000 */
[----:B------:R-:W-:Y:S01]  /*19d0*/  FADD.FTZ R127, R22, R127 ;  /* 0x0000007f167f7221 */ /* 0x000fe20000010000 */
[----:B------:R-:W-:Y:S02]  /*19e0*/  F2FP.BF16.F32.PACK_AB R23, R17, R124 ;  /* 0x0000007c1117723e */ /* 0x000fe400000010ff */
[----:B------:R-:W-:Y:S02]  /*19f0*/  F2FP.BF16.F32.PACK_AB R22, R19, R16 ;  /* 0x000000101316723e */ /* 0x000fe400000010ff */
[----:B------:R-:W-:-:S02]  /*1a00*/  F2FP.BF16.F32.PACK_AB R21, R18, R11 ;  /* 0x0000000b1215723e */ /* 0x000fc400000010ff */
[----:B------:R-:W-:Y:S01]  /*1a10*/  F2FP.BF16.F32.PACK_AB R20, R127, R6 ;  /* 0x000000067f14723e */ /* 0x000fe200000010ff */
[----:B------:R-:W-:Y:S06]  /*1a20*/  BRA `(.L_x_5639) ;  /* 0x0000000000e07947 */ /* 0x000fec0003800000 */
.L_x_5640:
[C---:B-----5:R-:W-:Y:S02]  /*1a30*/  PRMT R11, R16.reuse, 0x7632, R11 ;  /* 0x00007632100b7816 */ /* 0x060fe4000000000b */
[----:B------:R-:W-:Y:S02]  /*1a40*/  SHF.L.U32 R16, R16, 0x10, RZ ;  /* 0x0000001010107819 */ /* 0x000fe400000006ff */
[C---:B------:R-:W-:Y:S02]  /*1a50*/  PRMT R20, R17.reuse, 0x7632, R20 ;  /* 0x0000763211147816 */ /* 0x040fe40000000014 */
[----:B------:R-:W-:Y:S01]  /*1a60*/  SHF.L.U32 R21, R17, 0x10, RZ ;  /* 0x0000001011157819 */ /* 0x000fe200000006ff */
[C---:B------:R-:W-:Y:S01]  /*1a70*/  IMAD.U32 R17, R24.reuse, 0x10000, RZ ;  /* 0x0001000018117824 */ /* 0x040fe200078e00ff */
[----:B------:R-:W-:Y:S02]  /*1a80*/  PRMT R6, R24, 0x7632, R6 ;  /* 0x0000763218067816 */ /* 0x000fe40000000006 */
[C---:B------:R-:W-:Y:S01]  /*1a90*/  PRMT R23, R18.reuse, 0x7632, R23 ;  /* 0x0000763212177816 */ /* 0x040fe20000000017 */
[----:B------:R-:W-:Y:S01]  /*1aa0*/  FADD.FTZ R16, R17, R16 ;  /* 0x0000001011107221 */ /* 0x000fe20000010000 */
[----:B------:R-:W-:-:S02]  /*1ab0*/  SHF.L.U32 R112, R18, 0x10, RZ ;  /* 0x0000001012707819 */ /* 0x000fc400000006ff */
[----:B------:R-:W-:Y:S02]  /*1ac0*/  SHF.L.U32 R17, R28, 0x10, RZ ;  /* 0x000000101c117819 */ /* 0x000fe400000006ff */
[----:B------:R-:W-:Y:S02]  /*1ad0*/  SHF.L.U32 R18, R11, 0x10, RZ ;  /* 0x000000100b127819 */ /* 0x000fe400000006ff */
[----:B------:R-:W-:Y:S01]  /*1ae0*/  SHF.L.U32 R11, R6, 0x10, RZ ;  /* 0x00000010060b7819 */ /* 0x000fe200000006ff */
[----:B------:R-:W-:Y:S01]  /*1af0*/  FADD.FTZ R6, R17, R16 ;  /* 0x0000001011067221 */ /* 0x000fe20000010000 */
[C---:B------:R-:W-:Y:S02]  /*1b00*/  PRMT R114, R19.reuse, 0x7632, R114 ;  /* 0x0000763213727816 */ /* 0x040fe40000000072 */
        /* <DEDUP_REMOVED lines=9> */
[----:B------:R-:W-:Y:S02]  /*1ba0*/  SHF.L.U32 R124, R27, 0x10, RZ ;  /* 0x000000101b7c7819 */ /* 0x000fe400000006ff */
[----:B------:R-:W-:Y:S02]  /*1bb0*/  SHF.L.U32 R22, R29, 0x10, RZ ;  /* 0x000000101d167819 */ /* 0x000fe400000006ff */
        /* <DEDUP_REMOVED lines=9> */
[--C-:B------:R-:W-:Y:S01]  /*1c50*/  FADD.FTZ R22, R20, R17.reuse ;  /* 0x0000001114167221 */ /* 0x100fe20000010000 */
        /* <DEDUP_REMOVED lines=10> */
[----:B------:R-:W-:Y:S02]  /*1d00*/  SHF.L.U32 R19, R19, 0x10, RZ ;  /* 0x0000001013137819 */ /* 0x000fe400000006ff */
        /* <DEDUP_REMOVED lines=10> */
.L_x_5639:
[----:B------:R-:W0:Y:S02]  /*1db0*/  @P4 LDC.64 R112, c[0x0][0x3a8] ;  /* 0x0000ea00ff704b82 */ /* 0x000e240000000a00 */
[C---:B0-----:R-:W-:Y:S01]  /*1dc0*/  @P4 IMAD.WIDE.U32 R112, R143.reuse, 0x10, R112 ;  /* 0x000000108f704825 */ /* 0x041fe200078e0070 */
[----:B------:R-:W-:-:S04]  /*1dd0*/  IADD3 R143, PT, PT, R143, 0x20, RZ ;  /* 0x000000208f8f7810 */ /* 0x000fc80007ffe0ff */
[----:B------:R0:W-:Y:S03]  /*1de0*/  @P4 STG.E.128 desc[UR6][R112.64], R20 ;  /* 0x0000001470004986 */ /* 0x0001e6000c101d06 */
.L_x_5636:
[----:B------:R-:W-:Y:S05]  /*1df0*/  BSYNC.RECONVERGENT B0 ;  /* 0x0000000000007941 */ /* 0x000fea0003800200 */
.L_x_5635:
        /* <DEDUP_REMOVED lines=40> */
.L_x_5644:
[----:B------:R-:W-:Y:S01]  /*2080*/  SHF.L.U32 R7, R112, 0x10, RZ ;  /* 0x0000001070077819 */ /* 0x000fe200000006ff */
[----:B------:R-:W-:Y:S01]  /*2090*/  IMAD.U32 R20, R29, 0x10000, RZ ;  /* 0x000100001d147824 */ /* 0x000fe200078e00ff */
[----:B------:R-:W-:Y:S01]  /*20a0*/  PRMT R22, R113, 0x7632, R22 ;  /* 0x0000763271167816 */ /* 0x000fe20000000016 */
[----:B------:R-:W-:Y:S01]  /*20b0*/  IMAD.U32 R121, R121, 0x10000, RZ ;  /* 0x0001000079797824 */ /* 0x000fe200078e00ff */
[----:B------:R-:W-:Y:S02]  /*20c0*/  SHF.L.U32 R12, R28, 0x10, RZ ;  /* 0x000000101c0c7819 */ /* 0x000fe400000006ff */
[----:B------:R-:W-:Y:S02]  /*20d0*/  SHF.L.U32 R113, R113, 0x10, RZ ;  /* 0x0000001071717819 */ /* 0x000fe400000006ff */
[----:B------:R-:W-:Y:S01]  /*20e0*/  PRMT R23, R114, 0x7632, R23 ;  /* 0x0000763272177816 */ /* 0x000fe20000000017 */
[----:B------:R-:W-:Y:S01]  /*20f0*/  FADD.FTZ R7, R12, R7 ;  /* 0x000000070c077221 */ /* 0x000fe20000010000 */
[----:B------:R-:W-:Y:S01]  /*2100*/  PRMT R21, R112, 0x7632, R21 ;  /* 0x0000763270157816 */ /* 0x000fe20000000015 */
[----:B------:R-:W-:Y:S01]  /*2110*/  FADD.FTZ R12, R20, R113 ;  /* 0x00000071140c7221 */ /* 0x000fe20000010000 */
[----:B------:R-:W-:-:S02]  /*2120*/  SHF.L.U32 R114, R114, 0x10, RZ ;  /* 0x0000001072727819 */ /* 0x000fc400000006ff */
[----:B------:R-:W-:Y:S02]  /*2130*/  SHF.L.U32 R125, R30, 0x10, RZ ;  /* 0x000000101e7d7819 */ /* 0x000fe400000006ff */
[----:B------:R-:W-:Y:S02]  /*2140*/  PRMT R112, R115, 0x7632, R112 ;  /* 0x0000763273707816 */ /* 0x000fe40000000070 */
[----:B------:R-:W-:Y:S01]  /*2150*/  SHF.L.U32 R20, R123, 0x10, RZ ;  /* 0x000000107b147819 */ /* 0x000fe200000006ff */
[----:B------:R-:W-:Y:S01]  /*2160*/  FADD.FTZ R116, R125, R114 ;  /* 0x000000727d747221 */ /* 0x000fe20000010000 */
[----:B------:R-:W-:Y:S01]  /*2170*/  SHF.L.U32 R122, R122, 0x10, RZ ;  /* 0x000000107a7a7819 */ /* 0x000fe200000006ff */
[----:B------:R-:W-:Y:S01]  /*2180*/  IMAD.U32 R123, R22, 0x10000, RZ ;  /* 0x00010000167b7824 */ /* 0x000fe200078e00ff */
[----:B------:R-:W-:Y:S02]  /*2190*/  SHF.L.U32 R113, R112, 0x10, RZ ;  /* 0x0000001070717819 */ /* 0x000fe400000006ff */
[----:B------:R-:W-:Y:S01]  /*21a0*/  SHF.L.U32 R115, R115, 0x10, RZ ;  /* 0x0000001073737819 */ /* 0x000fe200000006ff */
[----:B------:R-:W-:Y:S01]  /*21b0*/  FADD.FTZ R123, R123, R122 ;  /* 0x0000007a7b7b7221 */ /* 0x000fe20000010000 */
[----:B------:R-:W-:-:S02]  /*21c0*/  SHF.L.U32 R120, R120, 0x10, RZ ;  /* 0x0000001078787819 */ /* 0x000fc400000006ff */
[----:B------:R-:W-:Y:S02]  /*21d0*/  SHF.L.U32 R114, R31, 0x10, RZ ;  /* 0x000000101f727819 */ /* 0x000fe400000006ff */
[----:B------:R-:W-:Y:S01]  /*21e0*/  SHF.L.U32 R112, R23, 0x10, RZ ;  /* 0x0000001017707819 */ /* 0x000fe200000006ff */
[----:B------:R-:W-:Y:S01]  /*21f0*/  FADD.FTZ R120, R113, R120 ;  /* 0x0000007871787221 */ /* 0x000fe20000010000 */
        /* <DEDUP_REMOVED lines=9> */
.L_x_5643:
[----:B------:R-:W-:-:S04]  /*2290*/  UISETP.NE.U32.AND UP0, UPT, UR12, URZ, UPT ;  /* 0x000000ff0c00728c */ /* 0x000fc8000bf05070 */
[----:B------:R-:W-:-:S09]  /*22a0*/  UISETP.NE.AND.EX UP0, UPT, UR13, URZ, UPT, UP0 ;  /* 0x000000ff0d00728c */ /* 0x000fd2000bf05300 */
[----:B------:R-:W-:Y:S05]  /*22b0*/  BRA.U UP0, `(.L_x_5646) ;  /* 0x0000000100947547 */ /* 0x000fea000b800000 */
[----:B-----5:R-:W-:Y:S01]  /*22c0*/  PRMT R120, R112, 0x7632, R120 ;  /* 0x0000763270787816 */ /* 0x020fe20000000078 */
[----:B------:R-:W-:Y:S01]  /*22d0*/  IMAD.U32 R12, R24, 0x10000, RZ ;  /* 0x00010000180c7824 */ /* 0x000fe200078e00ff */
[----:B------:R-:W-:Y:S02]  /*22e0*/  SHF.L.U32 R7, R112, 0x10, RZ ;  /* 0x0000001070077819 */ /* 0x000fe400000006ff */
[C---:B------:R-:W-:Y:S02]  /*22f0*/  PRMT R112, R113.reuse, 0x7632, R112 ;  /* 0x0000763271707816 */ /* 0x040fe40000000070 */
[----:B------:R-:W-:Y:S01]  /*2300*/  PRMT R121, R114, 0x7632, R121 ;  /* 0x0000763272797816 */ /* 0x000fe20000000079 */
[----:B------:R-:W-:Y:S01]  /*2310*/  FADD.FTZ R7, R12, R7 ;  /* 0x000000070c077221 */ /* 0x000fe20000010000 */
[----:B------:R-:W-:Y:S02]  /*2320*/  SHF.L.U32 R113, R113, 0x10, RZ ;  /* 0x0000001071717819 */ /* 0x000fe400000006ff */
[----:B------:R-:W-:-:S02]  /*2330*/  SHF.L.U32 R114, R114, 0x10, RZ ;  /* 0x0000001072727819 */ /* 0x000fc400000006ff */
[----:B------:R-:W-:Y:S02]  /*2340*/  SHF.L.U32 R20, R25, 0x10, RZ ;  /* 0x0000001019147819 */ /* 0x000fe400000006ff */
        /* <DEDUP_REMOVED lines=28> */
.L_x_5646:
[----:B-----5:R-:W-:Y:S01]  /*2510*/  PRMT R12, R112, 0x7632, R12 ;  /* 0x00007632700c7816 */ /* 0x020fe2000000000c */
[----:B------:R-:W-:Y:S01]  /*2520*/  IMAD.U32 R7, R24, 0x10000, RZ ;  /* 0x0001000018077824 */ /* 0x000fe200078e00ff */
[----:B------:R-:W-:Y:S02]  /*2530*/  SHF.L.U32 R112, R112, 0x10, RZ ;  /* 0x0000001070707819 */ /* 0x000fe400000006ff */
[----:B------:R-:W-:Y:S02]  /*2540*/  PRMT R20, R113, 0x7632, R20 ;  /* 0x0000763271147816 */ /* 0x000fe40000000014 */
[----:B------:R-:W-:Y:S01]  /*2550*/  SHF.L.U32 R21, R28, 0x10, RZ ;  /* 0x000000101c157819 */ /* 0x000fe200000006ff */
[----:B------:R-:W-:Y:S01]  /*2560*/  FADD.FTZ R112, R7, R112 ;  /* 0x0000007007707221 */ /* 0x000fe20000010000 */
[----:B------:R-:W-:Y:S02]  /*2570*/  PRMT R7, R24, 0x7632, R7 ;  /* 0x0000763218077816 */ /* 0x000fe40000000007 */
        /* <DEDUP_REMOVED lines=14> */
[C---:B------:R-:W-:Y:S01]  /*2660*/  IMAD.U32 R115, R26.reuse, 0x10000, RZ ;  /* 0x000100001a737824 */ /* 0x040fe200078e00ff */
[----:B------:R-:W-:-:S02]  /*2670*/  PRMT R21, R26, 0x7632, R21 ;  /* 0x000076321a157816 */ /* 0x000fc40000000015 */
[----:B------:R-:W-:Y:S01]  /*2680*/  PRMT R22, R27, 0x7632, R22 ;  /* 0x000076321b167816 */ /* 0x000fe20000000016 */
[----:B------:R-:W-:Y:S01]  /*2690*/  FADD.FTZ R114, R115, R114 ;  /* 0x0000007273727221 */ /* 0x000fe20000010000 */
[----:B------:R-:W-:Y:S01]  /*26a0*/  PRMT R12, R25, 0x7632, R12 ;  /* 0x00007632190c7816 */ /* 0x000fe2000000000c */
[----:B------:R-:W-:Y:S01]  /*26b0*/  IMAD.U32 R115, R121, 0x10000, RZ ;  /* 0x0001000079737824 */ /* 0x000fe200078e00ff */
        /* <DEDUP_REMOVED lines=8> */
[----:B------:R-:W-:-:S02]  /*2740*/  SHF.L.U32 R112, R29, 0x10, RZ ;  /* 0x000000101d707819 */ /* 0x000fc400000006ff */
[----:B------:R-:W-:Y:S01]  /*2750*/  PRMT R22, R30, 0x7632, R22 ;  /* 0x000076321e167816 */ /* 0x000fe20000000016 */
[--C-:B------:R-:W-:Y:S01]  /*2760*/  FADD.FTZ R123, R123, R20.reuse ;  /* 0x000000147b7b7221 */ /* 0x100fe20000010000 */
[----:B------:R-:W-:Y:S01]  /*2770*/  PRMT R21, R29, 0x7632, R21 ;  /* 0x000076321d157816 */ /* 0x000fe20000000015 */
[----:B------:R-:W-:Y:S01]  /*2780*/  FADD.FTZ R12, R112, R113 ;  /* 0x00000071700c7221 */ /* 0x000fe20000010000 */
[----:B------:R-:W-:Y:S02]  /*2790*/  PRMT R20, R28, 0x7632, R20 ;  /* 0x000076321c147816 */ /* 0x000fe40000000014 */
        /* <DEDUP_REMOVED lines=8> */
[----:B------:R-:W-:Y:S01]  /*2820*/  FADD.FTZ R123, R123, R22 ;  /* 0x000000167b7b7221 */ /* 0x000fe20000010000 */
[----:B------:R-:W-:Y:S01]  /*2830*/  FADD.FTZ R120, R120, R23 ;  /* 0x0000001778787221 */ /* 0x000fe20000010000 */
[----:B------:R-:W-:Y:S01]  /*2840*/  F2FP.BF16.F32.PACK_AB R22, R121, R116 ;  /* 0x000000747916723e */ /* 0x000fe200000010ff */
[----:B------:R-:W-:Y:S02]  /*2850*/  FADD.FTZ R122, R122, R21 ;  /* 0x000000157a7a7221 */ /* 0x000fe40000010000 */
[----:B------:R-:W-:Y:S02]  /*2860*/  F2FP.BF16.F32.PACK_AB R21, R123, R12 ;  /* 0x0000000c7b15723e */ /* 0x000fe400000010ff */
[----:B------:R-:W-:-:S02]  /*2870*/  F2FP.BF16.F32.PACK_AB R23, R120, R125 ;  /* 0x0000007d7817723e */ /* 0x000fc400000010ff */
[----:B------:R-:W-:-:S07]  /*2880*/  F2FP.BF16.F32.PACK_AB R20, R122, R7 ;  /* 0x000000077a14723e */ /* 0x000fce00000010ff */
.L_x_5645:
[----:B------:R-:W0:Y:S02]  /*2890*/  @P4 LDC.64 R112, c[0x0][0x3a8] ;  /* 0x0000ea00ff704b82 */ /* 0x000e240000000a00 */
[C---:B0-----:R-:W-:Y:S01]  /*28a0*/  @P4 IMAD.WIDE.U32 R112, R143.reuse, 0x10, R112 ;  /* 0x000000108f704825 */ /* 0x041fe200078e0070 */
[----:B------:R-:W-:-:S04]  /*28b0*/  IADD3 R143, PT, PT, R143, 0x20, RZ ;  /* 0x000000208f8f7810 */ /* 0x000fc80007ffe0ff */
[----:B------:R0:W-:Y:S03]  /*28c0*/  @P4 STG.E.128 desc[UR6][R112.64], R20 ;  /* 0x0000001470004986 */ /* 0x0001e6000c101d06 */
.L_x_5642:
[----:B------:R-:W-:Y:S05]  /*28d0*/  BSYNC.RECONVERGENT B0 ;  /* 0x0000000000007941 */ /* 0x000fea0003800200 */
.L_x_5641:
        /* <DEDUP_REMOVED lines=40> */
.L_x_5650:
[----:B------:R-:W-:Y:S01]  /*2b60*/  SHF.L.U32 R8, R112, 0x10, RZ ;  /* 0x0000001070087819 */ /* 0x000fe200000006ff */
[----:B------:R-:W-:Y:S01]  /*2b70*/  IMAD.U32 R20, R29, 0x10000, RZ ;  /* 0x000100001d147824 */ /* 0x000fe200078e00ff */
[C---:B------:R-:W-:Y:S01]  /*2b80*/  PRMT R23, R113.reuse, 0x7632, R23 ;  /* 0x0000763271177816 */ /* 0x040fe20000000017 */
[----:B------:R-:W-:Y:S01]  /*2b90*/  IMAD.U32 R132, R132, 0x10000, RZ ;  /* 0x0001000084847824 */ /* 0x000fe200078e00ff */
[----:B------:R-:W-:Y:S02]  /*2ba0*/  SHF.L.U32 R13, R28, 0x10, RZ ;  /* 0x000000101c0d7819 */ /* 0x000fe400000006ff */
[----:B------:R-:W-:Y:S02]  /*2bb0*/  PRMT R22, R112, 0x7632, R22 ;  /* 0x0000763270167816 */ /* 0x000fe40000000016 */
[----:B------:R-:W-:Y:S01]  /*2bc0*/  SHF.L.U32 R113, R113, 0x10, RZ ;  /* 0x0000001071717819 */ /* 0x000fe200000006ff */
[----:B------:R-:W-:Y:S01]  /*2bd0*/  FADD.FTZ R8, R13, R8 ;  /* 0x000000080d087221 */ /* 0x000fe20000010000 */
[----:B------:R-:W-:-:S02]  /*2be0*/  PRMT R112, R114, 0x7632, R112 ;  /* 0x0000763272707816 */ /* 0x000fc40000000070 */
[----:B------:R-:W-:Y:S01]  /*2bf0*/  SHF.L.U32 R114, R114, 0x10, RZ ;  /* 0x0000001072727819 */ /* 0x000fe200000006ff */
[----:B------:R-:W-:Y:S01]  /*2c00*/  FADD.FTZ R13, R20, R113 ;  /* 0x00000071140d7221 */ /* 0x000fe20000010000 */
[----:B------:R-:W-:Y:S02]  /*2c10*/  SHF.L.U32 R117, R30, 0x10, RZ ;  /* 0x000000101e757819 */ /* 0x000fe400000006ff */
[----:B------:R-:W-:Y:S02]  /*2c20*/  PRMT R136, R115, 0x7632, R136 ;  /* 0x0000763273887816 */ /* 0x000fe40000000088 */
[----:B------:R-:W-:Y:S01]  /*2c30*/  SHF.L.U32 R113, R112, 0x10, RZ ;  /* 0x0000001070717819 */ /* 0x000fe200000006ff */
[----:B------:R-:W-:Y:S01]  /*2c40*/  FADD.FTZ R117, R117, R114 ;  /* 0x0000007275757221 */ /* 0x000fe20000010000 */
        /* <DEDUP_REMOVED lines=18> */
.L_x_5649:
[----:B------:R-:W-:-:S04]  /*2d70*/  UISETP.NE.U32.AND UP0, UPT, UR12, URZ, UPT ;  /* 0x000000ff0c00728c */ /* 0x000fc8000bf05070 */
[----:B------:R-:W-:-:S09]  /*2d80*/  UISETP.NE.AND.EX UP0, UPT, UR13, URZ, UPT, UP0 ;  /* 0x000000ff0d00728c */ /* 0x000fd2000bf05300 */
[----:B------:R-:W-:Y:S05]  /*2d90*/  BRA.U UP0, `(.L_x_5652) ;  /* 0x0000000100947547 */ /* 0x000fea000b800000 */
[----:B-----5:R-:W-:Y:S01]  /*2da0*/  PRMT R119, R112, 0x7632, R119 ;  /* 0x0000763270777816 */ /* 0x020fe20000000077 */
[----:B------:R-:W-:Y:S01]  /*2db0*/  IMAD.U32 R13, R24, 0x10000, RZ ;  /* 0x00010000180d7824 */ /* 0x000fe200078e00ff */
[----:B------:R-:W-:Y:S02]  /*2dc0*/  SHF.L.U32 R8, R112, 0x10, RZ ;  /* 0x0000001070087819 */ /* 0x000fe400000006ff */
[----:B------:R-:W-:Y:S01]  /*2dd0*/  PRMT R112, R113, 0x7632, R112 ;  /* 0x0000763271707816 */ /* 0x000fe20000000070 */
[----:B------:R-:W-:Y:S01]  /*2de0*/  IMAD.U32 R119, R119, 0x10000, RZ ;  /* 0x0001000077777824 */ /* 0x000fe200078e00ff */
[----:B------:R-:W-:Y:S01]  /*2df0*/  SHF.L.U32 R113, R113, 0x10, RZ ;  /* 0x0000001071717819 */ /* 0x000fe200000006ff */
[----:B------:R-:W-:Y:S01]  /*2e00*/  FADD.FTZ R8, R13, R8 ;  /* 0x000000080d087221 */ /* 0x000fe20000010000 */
[----:B------:R-:W-:Y:S02]  /*2e10*/  SHF.L.U32 R20, R25, 0x10, RZ ;  /* 0x0000001019147819 */ /* 0x000fe400000006ff */
[----:B------:R-:W-:-:S02]  /*2e20*/  PRMT R132, R114, 0x7632, R132 ;  /* 0x0000763272847816 */ /* 0x000fc40000000084 */
[----:B------:R-:W-:Y:S01]  /*2e30*/  SHF.L.U32 R114, R114, 0x10, RZ ;  /* 0x0000001072727819 */ /* 0x000fe200000006ff */
[----:B------:R-:W-:Y:S01]  /*2e40*/  FADD.FTZ R13, R20, R113 ;  /* 0x00000071140d7221 */ /* 0x000fe20000010000 */
[----:B------:R-:W-:Y:S02]  /*2e50*/  SHF.L.U32 R117, R26, 0x10, RZ ;  /* 0x000000101a757819 */ /* 0x000fe400000006ff */
[----:B------:R-:W-:Y:S02]  /*2e60*/  PRMT R133, R115, 0x7632, R133 ;  /* 0x0000763273857816 */ /* 0x000fe40000000085 */
[----:B------:R-:W-:Y:S01]  /*2e70*/  PRMT R20, R24, 0x7632, R20 ;  /* 0x0000763218147816 */ /* 0x000fe20000000014 */
[----:B------:R-:W-:Y:S01]  /*2e80*/  FADD.FTZ R117, R117, R114 ;  /* 0x0000007275757221 */ /* 0x000fe20000010000 */
[----:B------:R-:W-:Y:S02]  /*2e90*/  PRMT R21, R25, 0x7632, R21 ;  /* 0x0000763219157816 */ /* 0x000fe40000000015 */
[----:B------:R-:W-:-:S02]  /*2ea0*/  PRMT R22, R26, 0x7632, R22 ;  /* 0x000076321a167816 */ /* 0x000fc40000000016 */
[----:B------:R-:W-:Y:S02]  /*2eb0*/  PRMT R23, R27, 0x7632, R23 ;  /* 0x000076321b177816 */ /* 0x000fe40000000017 */
        /* <DEDUP_REMOVED lines=19> */
.L_x_5652:
[----:B-----5:R-:W-:Y:S01]  /*2ff0*/  PRMT R13, R112, 0x7632, R13 ;  /* 0x00007632700d7816 */ /* 0x020fe2000000000d */
[C---:B------:R-:W-:Y:S01]  /*3000*/  IMAD.U32 R21, R24.reuse, 0x10000, RZ ;  /* 0x0001000018157824 */ /* 0x040fe200078e00ff */
[----:B------:R-:W-:Y:S02]  /*3010*/  PRMT R8, R24, 0x7632, R8 ;  /* 0x0000763218087816 */ /* 0x000fe40000000008 */
[----:B------:R-:W-:Y:S02]  /*3020*/  SHF.L.U32 R112, R112, 0x10, RZ ;  /* 0x0000001070707819 */ /* 0x000fe400000006ff */
[----:B------:R-:W-:Y:S02]  /*3030*/  SHF.L.U32 R119, R115, 0x10, RZ ;  /* 0x0000001073777819 */ /* 0x000fe400000006ff */
[----:B------:R-:W-:Y:S01]  /*3040*/  SHF.L.U32 R134, R27, 0x10, RZ ;  /* 0x000000101b867819 */ /* 0x000fe200000006ff */
[----:B------:R-:W-:Y:S01]  /*3050*/  FADD.FTZ R21, R21, R112 ;  /* 0x0000007015157221 */ /* 0x000fe20000010000 */
[----:B------:R-:W-:-:S02]  /*3060*/  SHF.L.U32 R22, R13, 0x10, RZ ;  /* 0x000000100d167819 */ /* 0x000fc400000006ff */
[----:B------:R-:W-:Y:S01]  /*3070*/  SHF.L.U32 R13, R8, 0x10, RZ ;  /* 0x00000010080d7819 */ /* 0x000fe200000006ff */
[----:B------:R-:W-:Y:S01]  /*3080*/  FADD.FTZ R133, R134, R119 ;  /* 0x0000007786857221 */ /* 0x000fe20000010000 */
[----:B------:R-:W-:Y:S02]  /*3090*/  SHF.L.U32 R20, R28, 0x10, RZ ;  /* 0x000000101c147819 */ /* 0x000fe400000006ff */
[----:B------:R-:W-:Y:S01]  /*30a0*/  PRMT R23, R113, 0x7632, R23 ;  /* 0x0000763271177816 */ /* 0x000fe20000000017 */
[--C-:B------:R-:W-:Y:S01]  /*30b0*/  FADD.FTZ R119, R22, R13.reuse ;  /* 0x0000000d16777221 */ /* 0x100fe20000010000 */
[----:B------:R-:W-:Y:S01]  /*30c0*/  PRMT R13, R25, 0x7632, R13 ;  /* 0x00007632190d7816 */ /* 0x000fe2000000000d */
[----:B------:R-:W-:Y:S01]  /*30d0*/  FADD.FTZ R8, R20, R21 ;  /* 0x0000001514087221 */ /* 0x000fe20000010000 */
[----:B------:R-:W-:Y:S02]  /*30e0*/  PRMT R117, R114, 0x7632, R117 ;  /* 0x0000763272757816 */ /* 0x000fe40000000075 */
[----:B------:R-:W-:Y:S01]  /*30f0*/  PRMT R132, R115, 0x7632, R132 ;  /* 0x0000763273847816 */ /* 0x000fe20000000084 */
[C---:B------:R-:W-:Y:S01]  /*3100*/  IMAD.U32 R115, R26.reuse, 0x10000, RZ ;  /* 0x000100001a737824 */ /* 0x040fe200078e00ff */
        /* <DEDUP_REMOVED lines=38> */
.L_x_5651:
[----:B------:R-:W0:Y:S02]  /*3370*/  @P4 LDC.64 R112, c[0x0][0x3a8] ;  /* 0x0000ea00ff704b82 */ /* 0x000e240000000a00 */
[C---:B0-----:R-:W-:Y:S01]  /*3380*/  @P4 IMAD.WIDE.U32 R112, R143.reuse, 0x10, R112 ;  /* 0x000000108f704825 */ /* 0x041fe200078e0070 */
[----:B------:R-:W-:-:S04]  /*3390*/  IADD3 R143, PT, PT, R143, 0x20, RZ ;  /* 0x000000208f8f7810 */ /* 0x000fc80007ffe0ff */
[----:B------:R0:W-:Y:S03]  /*33a0*/  @P4 STG.E.128 desc[UR6][R112.64], R20 ;  /* 0x0000001470004986 */ /* 0x0001e6000c101d06 */
.L_x_5648:
[----:B------:R-:W-:Y:S05]  /*33b0*/  BSYNC.RECONVERGENT B0 ;  /* 0x0000000000007941 */ /* 0x000fea0003800200 */
.L_x_5647:
        /* <DEDUP_REMOVED lines=40> */
.L_x_5656:
[C---:B------:R-:W-:Y:S01]  /*3640*/  PRMT R21, R112.reuse, 0x7632, R21 ;  /* 0x0000763270157816 */ /* 0x040fe20000000015 */
[----:B------:R-:W-:Y:S01]  /*3650*/  IMAD.U32 R20, R29, 0x10000, RZ ;  /* 0x000100001d147824 */ /* 0x000fe200078e00ff */
[----:B------:R-:W-:Y:S01]  /*3660*/  SHF.L.U32 R9, R112, 0x10, RZ ;  /* 0x0000001070097819 */ /* 0x000fe200000006ff */
[----:B------:R-:W-:Y:S01]  /*3670*/  IMAD.U32 R137, R137, 0x10000, RZ ;  /* 0x0001000089897824 */ /* 0x000fe200078e00ff */
[C---:B------:R-:W-:Y:S02]  /*3680*/  PRMT R22, R113.reuse, 0x7632, R22 ;  /* 0x0000763271167816 */ /* 0x040fe40000000016 */
[----:B------:R-:W-:Y:S02]  /*3690*/  PRMT R23, R114, 0x7632, R23 ;  /* 0x0000763272177816 */ /* 0x000fe40000000017 */
[----:B------:R-:W-:Y:S02]  /*36a0*/  SHF.L.U32 R14, R28, 0x10, RZ ;  /* 0x000000101c0e7819 */ /* 0x000fe400000006ff */
[----:B------:R-:W-:-:S02]  /*36b0*/  SHF.L.U32 R113, R113, 0x10, RZ ;  /* 0x0000001071717819 */ /* 0x000fc400000006ff */
[----:B------:R-:W-:Y:S01]  /*36c0*/  SHF.L.U32 R114, R114, 0x10, RZ ;  /* 0x0000001072727819 */ /* 0x000fe200000006ff */
[----:B------:R-:W-:Y:S01]  /*36d0*/  FADD.FTZ R9, R14, R9 ;  /* 0x000000090e097221 */ /* 0x000fe20000010000 */
[----:B------:R-:W-:Y:S01]  /*36e0*/  SHF.L.U32 R145, R30, 0x10, RZ ;  /* 0x000000101e917819 */ /* 0x000fe200000006ff */
[----:B------:R-:W-:Y:S01]  /*36f0*/  FADD.FTZ R14, R20, R113 ;  /* 0x00000071140e7221 */ /* 0x000fe20000010000 */
[----:B------:R-:W-:Y:S02]  /*3700*/  PRMT R112, R115, 0x7632, R112 ;  /* 0x0000763273707816 */ /* 0x000fe40000000070 */
[----:B------:R-:W-:Y:S01]  /*3710*/  SHF.L.U32 R135, R135, 0x10, RZ ;  /* 0x0000001087877819 */ /* 0x000fe200000006ff */
[----:B------:R-:W-:Y:S01]  /*3720*/  FADD.FTZ R118, R145, R114 ;  /* 0x0000007291767221 */ /* 0x000fe20000010000 */
[----:B------:R-:W-:Y:S02]  /*3730*/  SHF.L.U32 R140, R112, 0x10, RZ ;  /* 0x00000010708c7819 */ /* 0x000fe400000006ff */
        /* <DEDUP_REMOVED lines=9> */
[----:B------:R-:W-:-:S03]  /*37d0*/  SHF.L.U32 R21, R21, 0x10, RZ ;  /* 0x0000001015157819 */ /* 0x000fc600000006ff */
[----:B------:R-:W-:Y:S01]  /*37e0*/  FADD.FTZ R139, R114, R115 ;  /* 0x00000073728b7221 */ /* 0x000fe20000010000 */
[----:B------:R-:W-:Y:S01]  /*37f0*/  F2FP.BF16.F32.PACK_AB R22, R137, R118 ;  /* 0x000000768916723e */ /* 0x000fe200000010ff */
[----:B------:R-:W-:Y:S01]  /*3800*/  FADD.FTZ R138, R21, R20 ;  /* 0x00000014158a7221 */ /* 0x000fe20000010000 */
[----:B------:R-:W-:Y:S02]  /*3810*/  F2FP.BF16.F32.PACK_AB R21, R135, R14 ;  /* 0x0000000e8715723e */ /* 0x000fe400000010ff */
[----:B------:R-:W-:Y:S02]  /*3820*/  F2FP.BF16.F32.PACK_AB R23, R140, R139 ;  /* 0x0000008b8c17723e */ /* 0x000fe400000010ff */
[----:B------:R-:W-:Y:S01]  /*3830*/  F2FP.BF16.F32.PACK_AB R20, R138, R9 ;  /* 0x000000098a14723e */ /* 0x000fe200000010ff */
[----:B------:R-:W-:Y:S06]  /*3840*/  BRA `(.L_x_5657) ;  /* 0x0000000400807947 */ /* 0x000fec0003800000 */
.L_x_5655:
        /* <DEDUP_REMOVED lines=40> */
.L_x_5658:
        /* <DEDUP_REMOVED lines=29> */
[----:B------:R-:W-:-:S02]  /*3ca0*/  SHF.L.U32 R21, R21, 0x10, RZ ;  /* 0x0000001015157819 */ /* 0x000fc400000006ff */
[----:B------:R-:W-:Y:S02]  /*3cb0*/  SHF.L.U32 R22, R22, 0x10, RZ ;  /* 0x0000001016167819 */ /* 0x000fe400000006ff */
[----:B------:R-:W-:Y:S01]  /*3cc0*/  SHF.L.U32 R135, R20, 0x10, RZ ;  /* 0x0000001014877819 */ /* 0x000fe200000006ff */
[--C-:B------:R-:W-:Y:S01]  /*3cd0*/  FADD.FTZ R137, R140, R21.reuse ;  /* 0x000000158c897221 */ /* 0x100fe20000010000 */
[----:B------:R-:W-:Y:S01]  /*3ce0*/  SHF.L.U32 R20, R14, 0x10, RZ ;  /* 0x000000100e147819 */ /* 0x000fe200000006ff */
[--C-:B------:R-:W-:Y:S01]  /*3cf0*/  FADD.FTZ R140, R115, R22.reuse ;  /* 0x00000016738c7221 */ /* 0x100fe20000010000 */
[----:B------:R-:W-:Y:S02]  /*3d00*/  SHF.L.U32 R112, R29, 0x10, RZ ;  /* 0x000000101d707819 */ /* 0x000fe400000006ff */
[----:B------:R-:W-:Y:S01]  /*3d10*/  PRMT R22, R30, 0x7632, R22 ;  /* 0x000076321e167816 */ /* 0x000fe20000000016 */
[--C-:B------:R-:W-:Y:S01]  /*3d20*/  FADD.FTZ R135, R135, R20.reuse ;  /* 0x0000001487877221 */ /* 0x100fe20000010000 */
        /* <DEDUP_REMOVED lines=12> */
[----:B------:R-:W-:Y:S01]  /*3df0*/  FADD.FTZ R140, R140, R23 ;  /* 0x000000178c8c7221 */ /* 0x000fe20000010000 */
[----:B------:R-:W-:Y:S01]  /*3e00*/  F2FP.BF16.F32.PACK_AB R22, R137, R118 ;  /* 0x000000768916723e */ /* 0x000fe200000010ff */
[----:B------:R-:W-:-:S02]  /*3e10*/  FADD.FTZ R138, R138, R21 ;  /* 0x000000158a8a7221 */ /* 0x000fc40000010000 */
[----:B------:R-:W-:Y:S02]  /*3e20*/  F2FP.BF16.F32.PACK_AB R21, R135, R14 ;  /* 0x0000000e8715723e */ /* 0x000fe400000010ff */
[----:B------:R-:W-:Y:S02]  /*3e30*/  F2FP.BF16.F32.PACK_AB R23, R140, R139 ;  /* 0x0000008b8c17723e */ /* 0x000fe400000010ff */
[----:B------:R-:W-:-:S07]  /*3e40*/  F2FP.BF16.F32.PACK_AB R20, R138, R9 ;  /* 0x000000098a14723e */ /* 0x000fce00000010ff */
.L_x_5657:
[----:B------:R-:W0:Y:S02]  /*3e50*/  @P4 LDC.64 R112, c[0x0][0x3a8] ;  /* 0x0000ea00ff704b82 */ /* 0x000e240000000a00 */
[----:B0-----:R-:W-:-:S05]  /*3e60*/  @P4 IMAD.WIDE.U32 R112, R143, 0x10, R112 ;  /* 0x000000108f704825 */ /* 0x001fca00078e0070 */
[----:B------:R0:W-:Y:S02]  /*3e70*/  @P4 STG.E.128 desc[UR6][R112.64], R20 ;  /* 0x0000001470004986 */ /* 0x0001e4000c101d06 */
.L_x_5654:
[----:B------:R-:W-:Y:S05]  /*3e80*/  BSYNC.RECONVERGENT B0 ;  /* 0x0000000000007941 */ /* 0x000fea0003800200 */
.L_x_5653:
        /* <DEDUP_REMOVED lines=153> */
.L_x_5682:
        /* <DEDUP_REMOVED lines=16> */
[----:B0-----:R-:W0:Y:S01]  /*4920*/  LDC.64 R142, c[0x0][0x428] ;  /* 0x00010a00ff8e7b82 */ /* 0x001e220000000a00 */
[--C-:B------:R-:W-:Y:S01]  /*4930*/  FADD.FTZ R112, R5, -R144.reuse ;  /* 0x8000009005707221 */ /* 0x100fe20000010000 */
[--C-:B------:R-:W-:Y:S01]  /*4940*/  FADD.FTZ R114, R126, -R144.reuse ;  /* 0x800000907e727221 */ /* 0x100fe20000010000 */
[--C-:B------:R-:W-:Y:S01]  /*4950*/  FADD.FTZ R146, R10, -R144.reuse ;  /* 0x800000900a927221 */ /* 0x100fe20000010000 */
[--C-:B------:R-:W-:Y:S01]  /*4960*/  FADD.FTZ R148, R129, -R144.reuse ;  /* 0x8000009081947221 */ /* 0x100fe20000010000 */
[--C-:B------:R-:W-:Y:S01]  /*4970*/  FADD.FTZ R150, R15, -R144.reuse ;  /* 0x800000900f967221 */ /* 0x100fe20000010000 */
[--C-:B------:R-:W-:Y:S01]  /*4980*/  FADD.FTZ R152, R128, -R144.reuse ;  /* 0x8000009080987221 */ /* 0x100fe20000010000 */
[--C-:B------:R-:W-:Y:S01]  /*4990*/  FADD.FTZ R154, R131, -R144.reuse ;  /* 0x80000090839a7221 */ /* 0x100fe20000010000 */
[----:B------:R-:W-:Y:S01]  /*49a0*/  FADD.FTZ R156, R130, -R144 ;  /* 0x80000090829c7221 */ /* 0x000fe20000010000 */
        /* <DEDUP_REMOVED lines=23> */
.L_x_5661:
[----:B------:R-:W-:Y:S05]  /*4b20*/  BSYNC.RECONVERGENT B0 ;  /* 0x0000000000007941 */ /* 0x000fea0003800200 */
.L_x_5660:
[----:B------:R-:W-:Y:S01]  /*4b30*/  ISETP.GE.U32.AND P0, PT, R3, 0x40, PT ;  /* 0x000000400300780c */ /* 0x000fe20003f06070 */
[----:B------:R-:W-:-:S12]  /*4b40*/  BSSY.RECONVERGENT B0, `(.L_x_5662) ;  /* 0x0000022000007945 */ /* 0x000fd80003800200 */
[----:B------:R-:W-:Y:S05]  /*4b50*/  @!P0 BRA `(.L_x_5663) ;  /* 0x0000000000808947 */ /* 0x000fea0003800000 */
[----:B01----:R-:W0:Y:S01]  /*4b60*/  LDC.64 R142, c[0x0][0x428] ;  /* 0x00010a00ff8e7b82 */ /* 0x003e220000000a00 */
        /* <DEDUP_REMOVED lines=31> */
.L_x_5663:
[----:B------:R-:W-:Y:S05]  /*4d60*/  BSYNC.RECONVERGENT B0 ;  /* 0x0000000000007941 */ /* 0x000fea0003800200 */
.L_x_5662:
[----:B------:R-:W-:Y:S01]  /*4d70*/  ISETP.GE.U32.AND P0, PT, R3, 0x60, PT ;  /* 0x000000600300780c */ /* 0x000fe20003f06070 */
[----:B------:R-:W-:-:S12]  /*4d80*/  BSSY.RECONVERGENT B0, `(.L_x_5664) ;  /* 0x0000022000007945 */ /* 0x000fd80003800200 */
[----:B------:R-:W-:Y:S05]  /*4d90*/  @!P0 BRA `(.L_x_5665) ;  /* 0x0000000000808947 */ /* 0x000fea0003800000 */
[----:B012---:R-:W0:Y:S01]  /*4da0*/  LDC.64 R142, c[0x0][0x428] ;  /* 0x00010a00ff8e7b82 */ /* 0x007e220000000a00 */
        /* <DEDUP_REMOVED lines=31> */
.L_x_5665:
[----:B------:R-:W-:Y:S05]  /*4fa0*/  BSYNC.RECONVERGENT B0 ;  /* 0x0000000000007941 */ /* 0x000fea0003800200 */
.L_x_5664:
[----:B------:R-:W-:Y:S01]  /*4fb0*/  ISETP.GE.U32.AND P0, PT, R3, 0x80, PT ;  /* 0x000000800300780c */ /* 0x000fe20003f06070 */
[----:B------:R-:W-:-:S12]  /*4fc0*/  BSSY.RECONVERGENT B0, `(.L_x_5666) ;  /* 0x0000022000007945 */ /* 0x000fd80003800200 */
[----:B------:R-:W-:Y:S05]  /*4fd0*/  @!P0 BRA `(.L_x_5667) ;  /* 0x0000000000808947 */ /* 0x000fea0003800000 */
[----:B0123--:R-:W0:Y:S01]  /*4fe0*/  LDC.64 R142, c[0x0][0x428] ;  /* 0x00010a00ff8e7b82 */ /* 0x00fe220000000a00 */
        /* <DEDUP_REMOVED lines=27> */
[----:B------:R-:W-:Y:S01]  /*51a0*/  F2FP.BF16.F32.PACK_AB R114, R147, R114 ;  /* 0x000000729372723e */ /* 0x000fe200000010ff */
[----:B------:R-:W-:Y:S01]  /*51b0*/  VIADD R141, R141, 0x20 ;  /* 0x000000208d8d7836 */ /* 0x000fe20000000000 */
[----:B------:R-:W-:-:S05]  /*51c0*/  F2FP.BF16.F32.PACK_AB R115, R156, R149 ;  /* 0x000000959c73723e */ /* 0x000fca00000010ff */
[----:B------:R4:W-:Y:S02]  /*51d0*/  STG.E.128 desc[UR6][R142.64], R112 ;  /* 0x000000708e007986 */ /* 0x0009e4000c101d06 */
.L_x_5667:
[----:B------:R-:W-:Y:S05]  /*51e0*/  BSYNC.RECONVERGENT B0 ;  /* 0x0000000000007941 */ /* 0x000fea0003800200 */
.L_x_5666:
        /* <DEDUP_REMOVED lines=31> */
[----:B------:R-:W-:Y:S02]  /*53e0*/  F2FP.BF16.F32.PACK_AB R113, R147, R146 ;  /* 0x000000929371723e */ /* 0x000fe400000010ff */
[----:B------:R-:W-:-:S05]  /*53f0*/  F2FP.BF16.F32.PACK_AB R112, R145, R144 ;  /* 0x000000909170723e */ /* 0x000fca00000010ff */
[----:B------:R0:W-:Y:S02]  /*5400*/  STG.E.128 desc[UR6][R142.64], R112 ;  /* 0x000000708e007986 */ /* 0x0001e4000c101d06 */
.L_x_5669:
[----:B------:R-:W-:Y:S05]  /*5410*/  BSYNC.RECONVERGENT B0 ;  /* 0x0000000000007941 */ /* 0x000fea0003800200 */
.L_x_5668:
[----:B01234-:R-:W0:Y:S02]  /*5420*/  LDC.64 R112, c[0x0][0x380] ;  /* 0x0000e000ff707b82 */ /* 0x01fe240000000a00 */
[----:B0-----:R-:W-:-:S04]  /*5430*/  LEA R0, R112, R0, 0x2 ;  /* 0x0000000070007211 */ /* 0x001fc800078e10ff */
[----:B------:R-:W-:-:S13]  /*5440*/  ISETP.GE.AND P0, PT, R0, R113, PT ;  /* 0x000000710000720c */ /* 0x000fda0003f06270 */
[----:B------:R-:W-:Y:S05]  /*5450*/  @!P0 BRA `(.L_x_5670) ;  /* 0xffffffb400048947 */ /* 0x000fea000383ffff */
[----:B------:R-:W-:Y:S05]  /*5460*/  EXIT ;  /* 0x000000000000794d */ /* 0x000fea0003800000 */
.L_x_5659:
[----:B------:R-:W-:Y:S01]  /*5470*/  HFMA2 R148, -RZ, RZ, 0, 5.9604644775390625e-08 ;  /* 0x00000001ff947431 */ /* 0x000fe200000001ff */
[----:B------:R-:W-:Y:S01]  /*5480*/  BSSY B0, `(.L_x_5671) ;  /* 0x0000007000007945 */ /* 0x000fe20003800000 */
[----:B------:R-:W-:Y:S01]  /*5490*/  MOV R147, R112 ;  /* 0x0000007000937202 */ /* 0x000fe20000000f00 */
[----:B------:R-:W-:Y:S01]  /*54a0*/  IMAD.MOV.U32 R146, RZ, RZ, -0x1 ;  /* 0xffffffffff927424 */ /* 0x000fe200078e00ff */
[----:B------:R-:W-:-:S07]  /*54b0*/  MOV R149, 0x1f ;  /* 0x0000001f00957802 */ /* 0x000fce0000000f00 */
[----:B-----5:R-:W-:Y:S05]  /*54c0*/  WARPSYNC.COLLECTIVE R146, `(.L_x_5672) ;  /* 0x0000000092087348 */ /* 0x020fea0003c00000 */
[----:B------:R0:W1:Y:S02]  /*54d0*/  SHFL.BFLY P6, R145, R147, R148, R149 ;  /* 0x0c00009493917389 */ /* 0x00006400000c0095 */
[----:B01---5:R-:W-:Y:S05]  /*54e0*/  ENDCOLLECTIVE ;  /* 0x000000000000791b */ /* 0x023fea0003800000 */
.L_x_5672:
[----:B------:R-:W-:Y:S05]  /*54f0*/  BSYNC B0 ;  /* 0x0000000000007941 */ /* 0x000fea0003800000 */
.L_x_5671:
        /* <DEDUP_REMOVED lines=9> */
.L_x_5673:
[----:B------:R-:W-:Y:S01]  /*5590*/  HFMA2 R148, -RZ, RZ, 0, 2.384185791015625e-07 ;  /* 0x00000004ff947431 */ /* 0x000fe200000001ff */
[----:B------:R-:W-:-:S05]  /*55a0*/  MOV R114, R145 ;  /* 0x0000009100727202 */ /* 0x000fca0000000f00 */
[----:B------:R-:W-:-:S05]  /*55b0*/  FADD.FTZ R114, R113, R114 ;  /* 0x0000007271727221 */ /* 0x000fca0000010000 */
[----:B------:R-:W-:-:S07]  /*55c0*/  MOV R147, R114 ;  /* 0x0000007200937202 */ /* 0x000fce0000000f00 */
[----:B------:R-:W-:Y:S05]  /*55d0*/  WARPSYNC.COLLECTIVE R146, `(.L_x_5674) ;  /* 0x0000000092087348 */ /* 0x000fea0003c00000 */
[----:B------:R0:W1:Y:S02]  /*55e0*/  SHFL.BFLY P6, R145, R147, R148, R149 ;  /* 0x0c00009493917389 */ /* 0x00006400000c0095 */
[----:B01----:R-:W-:Y:S05]  /*55f0*/  ENDCOLLECTIVE ;  /* 0x000000000000791b */ /* 0x003fea0003800000 */
.L_x_5674:
[----:B------:R-:W-:Y:S01]  /*5600*/  HFMA2 R148, -RZ, RZ, 0, 4.76837158203125e-07 ;  /* 0x00000008ff947431 */ /* 0x000fe200000001ff */
[----:B------:R-:W-:-:S05]  /*5610*/  MOV R115, R145 ;  /* 0x0000009100737202 */ /* 0x000fca0000000f00 */
[----:B------:R-:W-:-:S04]  /*5620*/  FADD.FTZ R115, R114, R115 ;  /* 0x0000007372737221 */ /* 0x000fc80000010000 */
[----:B------:R-:W-:-:S07]  /*5630*/  IMAD.MOV.U32 R147, RZ, RZ, R115 ;  /* 0x000000ffff937224 */ /* 0x000fce00078e0073 */
[----:B------:R-:W-:Y:S05]  /*5640*/  WARPSYNC.COLLECTIVE R146, `(.L_x_5675) ;  /* 0x0000000092087348 */ /* 0x000fea0003c00000 */
[----:B------:R0:W1:Y:S02]  /*5650*/  SHFL.BFLY P6, R145, R147, R148, R149 ;  /* 0x0c00009493917389 */ /* 0x00006400000c0095 */
[----:B01----:R-:W-:Y:S05]  /*5660*/  ENDCOLLECTIVE ;  /* 0x000000000000791b */ /* 0x003fea0003800000 */
.L_x_5675:
        /* <DEDUP_REMOVED lines=8> */
.L_x_5676:
[----:B------:R-:W-:Y:S02]  /*56f0*/  HFMA2 R148, -RZ, RZ, 0, 5.9604644775390625e-08 ;  /* 0x00000001ff947431 */ /* 0x000fe400000001ff */
[----:B------:R-:W-:Y:S01]  /*5700*/  IMAD.MOV.U32 R143, RZ, RZ, R145 ;  /* 0x000000ffff8f7224 */ /* 0x000fe200078e0091 */
        /* <DEDUP_REMOVED lines=88> */
.L_x_5677:
[----:B------:R-:W-:Y:S01]  /*5c90*/  IMAD.MOV.U32 R148, RZ, RZ, 0x2 ;  /* 0x00000002ff947424 */ /* 0x000fe200078e00ff */
[----:B------:R-:W-:-:S05]  /*5ca0*/  MOV R113, R145 ;  /* 0x0000009100717202 */ /* 0x000fca0000000f00 */
[----:B------:R-:W-:-:S05]  /*5cb0*/  FADD.FTZ R113, R112, R113 ;  /* 0x0000007170717221 */ /* 0x000fca0000010000 */
[----:B------:R-:W-:-:S07]  /*5cc0*/  MOV R147, R113 ;  /* 0x0000007100937202 */ /* 0x000fce0000000f00 */
[----:B------:R-:W-:Y:S05]  /*5cd0*/  WARPSYNC.COLLECTIVE R146, `(.L_x_5678) ;  /* 0x0000000092087348 */ /* 0x000fea0003c00000 */
[----:B------:R0:W1:Y:S02]  /*5ce0*/  SHFL.BFLY P6, R145, R147, R148, R149 ;  /* 0x0c00009493917389 */ /* 0x00006400000c0095 */
[----:B01----:R-:W-:Y:S05]  /*5cf0*/  ENDCOLLECTIVE ;  /* 0x000000000000791b */ /* 0x003fea0003800000 */
.L_x_5678:
[----:B------:R-:W-:Y:S01]  /*5d00*/  HFMA2 R148, -RZ, RZ, 0, 2.384185791015625e-07 ;  /* 0x00000004ff947431 */ /* 0x000fe200000001ff */
[----:B------:R-:W-:-:S05]  /*5d10*/  MOV R114, R145 ;  /* 0x0000009100727202 */ /* 0x000fca0000000f00 */
[----:B------:R-:W-:-:S05]  /*5d20*/  FADD.FTZ R114, R113, R114 ;  /* 0x0000007271727221 */ /* 0x000fca0000010000 */
[----:B------:R-:W-:-:S07]  /*5d30*/  MOV R147, R114 ;  /* 0x0000007200937202 */ /* 0x000fce0000000f00 */
[----:B------:R-:W-:Y:S05]  /*5d40*/  WARPSYNC.COLLECTIVE R146, `(.L_x_5679) ;  /* 0x0000000092087348 */ /* 0x000fea0003c00000 */
[----:B------:R0:W1:Y:S02]  /*5d50*/  SHFL.BFLY P6, R145, R147, R148, R149 ;  /* 0x0c00009493917389 */ /* 0x00006400000c0095 */
[----:B01----:R-:W-:Y:S05]  /*5d60*/  ENDCOLLECTIVE ;  /* 0x000000000000791b */ /* 0x003fea0003800000 */
.L_x_5679:
[----:B------:R-:W-:Y:S01]  /*5d70*/  HFMA2 R148, -RZ, RZ, 0, 4.76837158203125e-07 ;  /* 0x00000008ff947431 */ /* 0x000fe200000001ff */
[----:B------:R-:W-:-:S05]  /*5d80*/  MOV R115, R145 ;  /* 0x0000009100737202 */ /* 0x000fca0000000f00 */
[----:B------:R-:W-:-:S04]  /*5d90*/  FADD.FTZ R115, R114, R115 ;  /* 0x0000007372737221 */ /* 0x000fc80000010000 */
[----:B------:R-:W-:-:S07]  /*5da0*/  IMAD.MOV.U32 R147, RZ, RZ, R115 ;  /* 0x000000ffff937224 */ /* 0x000fce00078e0073 */
[----:B------:R-:W-:Y:S05]  /*5db0*/  WARPSYNC.COLLECTIVE R146, `(.L_x_5680) ;  /* 0x0000000092087348 */ /* 0x000fea0003c00000 */
[----:B------:R0:W1:Y:S02]  /*5dc0*/  SHFL.BFLY P6, R145, R147, R148, R149 ;  /* 0x0c00009493917389 */ /* 0x00006400000c0095 */
[----:B01----:R-:W-:Y:S05]  /*5dd0*/  ENDCOLLECTIVE ;  /* 0x000000000000791b */ /* 0x003fea0003800000 */
.L_x_5680:
[----:B------:R-:W-:Y:S01]  /*5de0*/  HFMA2 R148, -RZ, RZ, 0, 9.5367431640625e-07 ;  /* 0x00000010ff947431 */ /* 0x000fe200000001ff */
[----:B------:R-:W-:-:S05]  /*5df0*/  MOV R144, R145 ;  /* 0x0000009100907202 */ /* 0x000fca0000000f00 */
[----:B------:R-:W-:-:S05]  /*5e00*/  FADD.FTZ R144, R115, R144 ;  /* 0x0000009073907221 */ /* 0x000fca0000010000 */
[----:B------:R-:W-:-:S07]  /*5e10*/  MOV R147, R144 ;  /* 0x0000009000937202 */ /* 0x000fce0000000f00 */
[----:B------:R-:W-:Y:S05]  /*5e20*/  WARPSYNC.COLLECTIVE R146, `(.L_x_5681) ;  /* 0x0000000092087348 */ /* 0x000fea0003c00000 */
[----:B------:R0:W1:Y:S02]  /*5e30*/  SHFL.BFLY P6, R145, R147, R148, R149 ;  /* 0x0c00009493917389 */ /* 0x00006400000c0095 */
[----:B01----:R-:W-:Y:S05]  /*5e40*/  ENDCOLLECTIVE ;  /* 0x000000000000791b */ /* 0x003fea0003800000 */
.L_x_5681:
[----:B------:R-:W-:Y:S05]  /*5e50*/  BRA `(.L_x_5682) ;  /* 0xffffffe800707947 */ /* 0x000fea000383ffff */
.L_x_5683:
        /* <DEDUP_REMOVED lines=10> */
.L_x_27970:


//--------------------- .text._ZN10layer_norm31ln_parallel_residual_fwd_kernelINS_13Kernel_traitsIf13__nv_bfloat16S2_S2_fjLj1280ELj1ELj4ELj1ELj16ENS_18Kernel_traits_baseILj1280EfS2_S2_S2_fjLj128EEEEELb0ELb1ELb1EEEvNS_9FwdParamsE --------------------------
	.section	.text._ZN10layer_norm31ln_parallel_residual_fwd_kernelINS_13Kernel_traitsIf13__nv_bfloat16S2_S2_fjLj1280ELj1ELj4ELj1ELj16ENS_18Kernel_traits_baseILj1280EfS2_S2_S2_fjLj128EEEEELb0ELb1ELb1EEEvNS_9FwdParamsE,"ax",@progbits
	.align	128
        .global         _ZN10layer_norm31ln_parallel_residual_fwd_kernelINS_13Kernel_traitsIf13__nv_bfloat16S2_S2_fjLj1280ELj1ELj4ELj1ELj16ENS_18Kernel_traits_baseILj1280EfS2_S2_S2_fjLj128EEEEELb0ELb1ELb1EEEvNS_9FwdParamsE
        .type           _ZN10layer_norm31ln_parallel_residual_fwd_kernelINS_13Kernel_traitsIf13__nv_bfloat16S2_S2_fjLj1280ELj1ELj4ELj1ELj16ENS_18Kernel_traits_baseILj1280EfS2_S2_S2_fjLj128EEEEELb0ELb1ELb1EEEvNS_9FwdParamsE,@function
        .size           _ZN10layer_norm31ln_parallel_residual_fwd_kernelINS_13Kernel_traitsIf13__nv_bfloat16S2_S2_fjLj1280ELj1ELj4ELj1ELj16ENS_18Kernel_traits_baseILj1280EfS2_S2_S2_fjLj128EEEEELb0ELb1ELb1EEEvNS_9FwdParamsE,(.L_x_27971 - _ZN10layer_norm31ln_parallel_residual_fwd_kernelINS_13Kernel_traitsIf13__nv_bfloat16S2_S2_fjLj1280ELj1ELj4ELj1ELj16ENS_18Kernel_traits_baseILj1280EfS2_S2_S2_fjLj128EEEEELb0ELb1ELb1EEEvNS_9FwdParamsE)
        .other          _ZN10layer_norm31ln_parallel_residual_fwd_kernelINS_13Kernel_traitsIf13__nv_bfloat16S2_S2_fjLj1280ELj1ELj4ELj1ELj16ENS_18Kernel_traits_baseILj1280EfS2_S2_S2_fjLj128EEEEELb0ELb1ELb1EEEvNS_9FwdParamsE,@"STO_CUDA_ENTRY STV_DEFAULT"
_ZN10layer_norm31ln_parallel_residual_fwd_kernelINS_13Kernel_traitsIf13__nv_bfloat16S2_S2_fjLj1280ELj1ELj4ELj1ELj16ENS_18Kernel_traits_baseILj1280EfS2_S2_S2_fjLj128EEEEELb0ELb1ELb1EEEvNS_9FwdParamsE:
.text._ZN10layer_norm31ln_parallel_residual_fwd_kernelINS_13Kernel_traitsIf13__nv_bfloat16S2_S2_fjLj1280ELj1ELj4ELj1ELj16ENS_18Kernel_traits_baseILj1280EfS2_S2_S2_fjLj128EEEEELb0ELb1ELb1EEEvNS_9FwdParamsE:
        /* <DEDUP_REMOVED lines=15> */
[----:B----4-:R-:W-:Y:S10]  /*00f0*/  BRA.U !UP0, `(.L_x_5684) ;  /* 0x0000000108647547 */ /* 0x010ff4000b800000 */
        /* <DEDUP_REMOVED lines=25> */
.L_x_5684:
[----:B------:R-:W0:Y:S02]  /*0290*/  LDC.64 R4, c[0x0][0x3d0] ;  /* 0x0000f400ff047b82 */ /* 0x000e240000000a00 */
[----:B0-----:R-:W-:-:S05]  /*02a0*/  IMAD.WIDE.U32 R4, R2, 0x20, R4 ;  /* 0x0000002002047825 */ /* 0x001fca00078e0004 */
        /* <DEDUP_REMOVED lines=30> */
.L_x_5685:
        /* <DEDUP_REMOVED lines=11> */
.L_x_5707:
[----:B----4-:R-:W-:Y:S01]  /*0540*/  ISETP.NE.U32.AND P2, PT, RZ, UR10, PT ;  /* 0x0000000aff007c0c */ /* 0x010fe2000bf45070 */
[----:B01----:R-:W0:Y:S01]  /*0550*/  LDC.64 R4, c[0x0][0x390] ;  /* 0x0000e400ff047b82 */ /* 0x003e220000000a00 */
        /* <DEDUP_REMOVED lines=32> */
[C---:B------:R-:W-:Y:S02]  /*0760*/  PRMT R105, R142.reuse, 0x7632, R105 ;  /* 0x000076328e697816 */ /* 0x040fe40000000069 */
        /* <DEDUP_REMOVED lines=39> */
.L_x_5687:
[----:B------:R-:W-:Y:S01]  /*09e0*/  SHF.L.U32 R109, R140, 0x10, RZ ;  /* 0x000000108c6d7819 */ /* 0x000fe200000006ff */
[----:B------:R-:W-:Y:S01]  /*09f0*/  IMAD.U32 R115, R141, 0x10000, RZ ;  /* 0x000100008d737824 */ /* 0x000fe200078e00ff */
[----:B------:R-:W-:Y:S01]  /*0a00*/  SHF.L.U32 R10, R100, 0x10, RZ ;  /* 0x00000010640a7819 */ /* 0x000fe200000006ff */
[----:B------:R-:W-:Y:S01]  /*0a10*/  IMAD.U32 R144, R3, 0x10000, RZ ;  /* 0x0001000003907824 */ /* 0x000fe200078e00ff */
[----:B------:R-:W-:Y:S02]  /*0a20*/  PRMT R9, R140, 0x7632, R9 ;  /* 0x000076328c097816 */ /* 0x000fe40000000009 */
[----:B------:R-:W-:Y:S01]  /*0a30*/  PRMT R11, R141, 0x7632, R11 ;  /* 0x000076328d0b7816 */ /* 0x000fe2000000000b */
[----:B------:R-:W-:Y:S01]  /*0a40*/  FADD.FTZ R109, R109, R10 ;  /* 0x0000000a6d6d7221 */ /* 0x000fe20000010000 */
[----:B------:R-:W-:Y:S02]  /*0a50*/  PRMT R13, R142, 0x7632, R13 ;  /* 0x000076328e0d7816 */ /* 0x000fe4000000000d */
[----:B------:R-:W-:-:S02]  /*0a60*/  PRMT R15, R143, 0x7632, R15 ;  /* 0x000076328f0f7816 */ /* 0x000fc4000000000f */
        /* <DEDUP_REMOVED lines=24> */
.L_x_5686:
[----:B------:R-:W-:Y:S05]  /*0bf0*/  @!P2 BRA `(.L_x_5689) ;  /* 0x000000000084a947 */ /* 0x000fea0003800000 */
[----:B-----5:R-:W-:Y:S01]  /*0c00*/  SHF.L.U32 R109, R140, 0x10, RZ ;  /* 0x000000108c6d7819 */ /* 0x020fe200000006ff */
[----:B------:R-:W-:Y:S01]  /*0c10*/  IMAD.U32 R6, R96, 0x10000, RZ ;  /* 0x0001000060067824 */ /* 0x000fe200078e00ff */
[----:B------:R-:W-:Y:S02]  /*0c20*/  PRMT R3, R140, 0x7632, R3 ;  /* 0x000076328c037816 */ /* 0x000fe40000000003 */
[----:B------:R-:W-:Y:S01]  /*0c30*/  PRMT R7, R141, 0x7632, R7 ;  /* 0x000076328d077816 */ /* 0x000fe20000000007 */
[----:B------:R-:W-:Y:S01]  /*0c40*/  FADD.FTZ R109, R109, R6 ;  /* 0x000000066d6d7221 */ /* 0x000fe20000010000 */
        /* <DEDUP_REMOVED lines=28> */
.L_x_5689:
[C---:B-----5:R-:W-:Y:S02]  /*0e10*/  PRMT R108, R140.reuse, 0x7632, R108 ;  /* 0x000076328c6c7816 */ /* 0x060fe4000000006c */
[----:B------:R-:W-:Y:S02]  /*0e20*/  SHF.L.U32 R109, R140, 0x10, RZ ;  /* 0x000000108c6d7819 */ /* 0x000fe400000006ff */
[----:B------:R-:W-:Y:S02]  /*0e30*/  PRMT R140, R141, 0x7632, R140 ;  /* 0x000076328d8c7816 */ /* 0x000fe4000000008c */
[----:B------:R-:W-:Y:S02]  /*0e40*/  PRMT R3, R142, 0x7632, R3 ;  /* 0x000076328e037816 */ /* 0x000fe40000000003 */
[----:B------:R-:W-:Y:S01]  /*0e50*/  PRMT R144, R143, 0x7632, R144 ;  /* 0x000076328f907816 */ /* 0x000fe20000000090 */
[----:B------:R-:W-:Y:S01]  /*0e60*/  IMAD.U32 R140, R140, 0x10000, RZ ;  /* 0x000100008c8c7824 */ /* 0x000fe200078e00ff */
[----:B------:R-:W-:-:S02]  /*0e70*/  SHF.L.U32 R115, R141, 0x10, RZ ;  /* 0x000000108d737819 */ /* 0x000fc400000006ff */
[----:B------:R-:W-:Y:S02]  /*0e80*/  SHF.L.U32 R141, R142, 0x10, RZ ;  /* 0x000000108e8d7819 */ /* 0x000fe400000006ff */
[----:B------:R-:W-:Y:S02]  /*0e90*/  SHF.L.U32 R143, R143, 0x10, RZ ;  /* 0x000000108f8f7819 */ /* 0x000fe400000006ff */
[----:B------:R-:W-:Y:S02]  /*0ea0*/  SHF.L.U32 R108, R108, 0x10, RZ ;  /* 0x000000106c6c7819 */ /* 0x000fe400000006ff */
[----:B------:R-:W-:Y:S02]  /*0eb0*/  SHF.L.U32 R142, R3, 0x10, RZ ;  /* 0x00000010038e7819 */ /* 0x000fe400000006ff */
[----:B------:R-:W-:-:S07]  /*0ec0*/  SHF.L.U32 R144, R144, 0x10, RZ ;  /* 0x0000001090907819 */ /* 0x000fce00000006ff */
.L_x_5688:
        /* <DEDUP_REMOVED lines=12> */
[----:B------:R-:W-:-:S04]  /*0f90*/  UISETP.NE.U32.AND UP0, UPT, UR12, URZ, UPT ;  /* 0x000000ff0c00728c */ /* 0x000fc8000bf05070 */
[----:B------:R-:W-:Y:S01]  /*0fa0*/  UISETP.NE.AND.EX UP0, UPT, UR13, URZ, UPT, UP0 ;  /* 0x000000ff0d00728c */ /* 0x000fe2000bf05300 */
        /* <DEDUP_REMOVED lines=25> */
.L_x_5691:
[C---:B-----5:R-:W-:Y:S02]  /*1140*/  PRMT R9, R12.reuse, 0x7632, R9 ;  /* 0x000076320c097816 */ /* 0x060fe40000000009 */
[----:B------:R-:W-:Y:S02]  /*1150*/  SHF.L.U32 R11, R12, 0x10, RZ ;  /* 0x000000100c0b7819 */ /* 0x000fe400000006ff */
[----:B------:R-:W-:Y:S01]  /*1160*/  PRMT R12, R13, 0x7632, R12 ;  /* 0x000076320d0c7816 */ /* 0x000fe2000000000c */
[----:B------:R-:W-:Y:S01]  /*1170*/  IMAD.U32 R9, R9, 0x10000, RZ ;  /* 0x0001000009097824 */ /* 0x000fe200078e00ff */
[C---:B------:R-:W-:Y:S02]  /*1180*/  PRMT R104, R14.reuse, 0x7632, R104 ;  /* 0x000076320e687816 */ /* 0x040fe40000000068 */
[----:B------:R-:W-:Y:S02]  /*1190*/  SHF.L.U32 R125, R14, 0x10, RZ ;  /* 0x000000100e7d7819 */ /* 0x000fe400000006ff */
[----:B------:R-:W-:-:S02]  /*11a0*/  SHF.L.U32 R13, R13, 0x10, RZ ;  /* 0x000000100d0d7819 */ /* 0x000fc400000006ff */
[----:B------:R-:W-:Y:S02]  /*11b0*/  SHF.L.U32 R14, R97, 0x10, RZ ;  /* 0x00000010610e7819 */ /* 0x000fe400000006ff */
[C---:B------:R-:W-:Y:S01]  /*11c0*/  PRMT R105, R15.reuse, 0x7632, R105 ;  /* 0x000076320f697816 */ /* 0x040fe20000000069 */
        /* <DEDUP_REMOVED lines=24> */
.L_x_5690:
[----:B------:R-:W-:-:S04]  /*1350*/  UISETP.NE.U32.AND UP1, UPT, UR10, URZ, UPT ;  /* 0x000000ff0a00728c */ /* 0x000fc8000bf25070 */
[----:B------:R-:W-:-:S09]  /*1360*/  UISETP.NE.AND.EX UP1, UPT, UR11, URZ, UPT, UP1 ;  /* 0x000000ff0b00728c */ /* 0x000fd2000bf25310 */
[----:B------:R-:W-:Y:S05]  /*1370*/  BRA.U UP1, `(.L_x_5693) ;  /* 0x0000000101847547 */ /* 0x000fea000b800000 */
[C---:B-----5:R-:W-:Y:S01]  /*1380*/  PRMT R7, R13.reuse, 0x7632, R7 ;  /* 0x000076320d077816 */ /* 0x060fe20000000007 */
[----:B------:R-:W-:Y:S01]  /*1390*/  IMAD.U32 R112, R112, 0x10000, RZ ;  /* 0x0001000070707824 */ /* 0x000fe200078e00ff */
[----:B------:R-:W-:Y:S02]  /*13a0*/  SHF.L.U32 R13, R13, 0x10, RZ ;  /* 0x000000100d0d7819 */ /* 0x000fe400000006ff */
[----:B------:R-:W-:Y:S02]  /*13b0*/  SHF.L.U32 R10, R101, 0x10, RZ ;  /* 0x00000010650a7819 */ /* 0x000fe400000006ff */
[C---:B------:R-:W-:Y:S02]  /*13c0*/  PRMT R6, R12.reuse, 0x7632, R6 ;  /* 0x000076320c067816 */ /* 0x040fe40000000006 */
[----:B------:R-:W-:Y:S01]  /*13d0*/  SHF.L.U32 R11, R12, 0x10, RZ ;  /* 0x000000100c0b7819 */ /* 0x000fe200000006ff */
[----:B------:R-:W-:Y:S01]  /*13e0*/  FADD.FTZ R119, R10, R13 ;  /* 0x0000000d0a777221 */ /* 0x000fe20000010000 */
[----:B------:R-:W-:-:S02]  /*13f0*/  PRMT R9, R14, 0x7632, R9 ;  /* 0x000076320e097816 */ /* 0x000fc40000000009 */
[C---:B------:R-:W-:Y:S02]  /*1400*/  PRMT R12, R15.reuse, 0x7632, R12 ;  /* 0x000076320f0c7816 */ /* 0x040fe4000000000c */
        /* <DEDUP_REMOVED lines=24> */
.L_x_5693:
[C---:B-----5:R-:W-:Y:S01]  /*1590*/  PRMT R9, R12.reuse, 0x7632, R9 ;  /* 0x000076320c097816 */ /* 0x060fe20000000009 */
[----:B------:R-:W-:Y:S01]  /*15a0*/  IMAD.U32 R164, R99, 0x10000, RZ ;  /* 0x0001000063a47824 */ /* 0x000fe200078e00ff */
[----:B------:R-:W-:Y:S02]  /*15b0*/  SHF.L.U32 R12, R12, 0x10, RZ ;  /* 0x000000100c0c7819 */ /* 0x000fe400000006ff */
[----:B------:R-:W-:Y:S01]  /*15c0*/  SHF.L.U32 R11, R100, 0x10, RZ ;  /* 0x00000010640b7819 */ /* 0x000fe200000006ff */
[----:B------:R-:W-:Y:S01]  /*15d0*/  IMAD.U32 R9, R9, 0x10000, RZ ;  /* 0x0001000009097824 */ /* 0x000fe200078e00ff */
[C---:B------:R-:W-:Y:S01]  /*15e0*/  PRMT R104, R13.reuse, 0x7632, R104 ;  /* 0x000076320d687816 */ /* 0x040fe20000000068 */
[----:B------:R-:W-:Y:S01]  /*15f0*/  IMAD.U32 R13, R13, 0x10000, RZ ;  /* 0x000100000d0d7824 */ /* 0x000fe200078e00ff */
[----:B------:R-:W-:Y:S01]  /*1600*/  PRMT R106, R15, 0x7632, R106 ;  /* 0x000076320f6a7816 */ /* 0x000fe2000000006a */
[----:B------:R-:W-:Y:S01]  /*1610*/  FADD.FTZ R11, R11, R12 ;  /* 0x0000000c0b0b7221 */ /* 0x000fe20000010000 */
[----:B------:R-:W-:-:S02]  /*1620*/  SHF.L.U32 R114, R15, 0x10, RZ ;  /* 0x000000100f727819 */ /* 0x000fc400000006ff */
[----:B------:R-:W-:Y:S02]  /*1630*/  SHF.L.U32 R15, R112, 0x10, RZ ;  /* 0x00000010700f7819 */ /* 0x000fe400000006ff */
[----:B------:R-:W-:Y:S02]  /*1640*/  SHF.L.U32 R104, R104, 0x10, RZ ;  /* 0x0000001068687819 */ /* 0x000fe400000006ff */
[----:B------:R-:W-:Y:S02]  /*1650*/  SHF.L.U32 R12, R101, 0x10, RZ ;  /* 0x00000010650c7819 */ /* 0x000fe400000006ff */
        /* <DEDUP_REMOVED lines=35> */
.L_x_5692:
        /* <DEDUP_REMOVED lines=18> */
[----:B-----5:R-:W-:Y:S02]  /*19b0*/  PRMT R14, R156, 0x7632, R14 ;  /* 0x000076329c0e7816 */ /* 0x020fe4000000000e */
[----:B------:R-:W-:Y:S02]  /*19c0*/  PRMT R116, R157, 0x7632, R116 ;  /* 0x000076329d747816 */ /* 0x000fe40000000074 */
[----:B------:R-:W-:Y:S02]  /*19d0*/  PRMT R136, R158, 0x7632, R136 ;  /* 0x000076329e887816 */ /* 0x000fe40000000088 */
[C---:B------:R-:W-:Y:S02]  /*19e0*/  PRMT R138, R159.reuse, 0x7632, R138 ;  /* 0x000076329f8a7816 */ /* 0x040fe4000000008a */
[----:B------:R-:W-:Y:S01]  /*19f0*/  SHF.L.U32 R162, R156, 0x10, RZ ;  /* 0x000000109ca27819 */ /* 0x000fe200000006ff */
[----:B------:R-:W-:Y:S01]  /*1a00*/  IMAD.U32 R156, R159, 0x10000, RZ ;  /* 0x000100009f9c7824 */ /* 0x000fe200078e00ff */
[----:B------:R-:W-:-:S02]  /*1a10*/  SHF.L.U32 R160, R157, 0x10, RZ ;  /* 0x000000109da07819 */ /* 0x000fc400000006ff */
[----:B------:R-:W-:Y:S02]  /*1a20*/  SHF.L.U32 R158, R158, 0x10, RZ ;  /* 0x000000109e9e7819 */ /* 0x000fe400000006ff */
[----:B------:R-:W-:Y:S02]  /*1a30*/  SHF.L.U32 R14, R14, 0x10, RZ ;  /* 0x000000100e0e7819 */ /* 0x000fe400000006ff */
[----:B------:R-:W-:Y:S02]  /*1a40*/  SHF.L.U32 R116, R116, 0x10, RZ ;  /* 0x0000001074747819 */ /* 0x000fe400000006ff */
[----:B------:R-:W-:Y:S02]  /*1a50*/  SHF.L.U32 R136, R136, 0x10, RZ ;  /* 0x0000001088887819 */ /* 0x000fe400000006ff */
[----:B------:R-:W-:Y:S01]  /*1a60*/  SHF.L.U32 R138, R138, 0x10, RZ ;  /* 0x000000108a8a7819 */ /* 0x000fe200000006ff */
[----:B------:R-:W-:Y:S06]  /*1a70*/  BRA `(.L_x_5696) ;  /* 0x0000000400ec7947 */ /* 0x000fec0003800000 */
.L_x_5695:
[----:B-----5:R-:W-:Y:S01]  /*1a80*/  PRMT R10, R156, 0x7632, R10 ;  /* 0x000076329c0a7816 */ /* 0x020fe2000000000a */
[----:B------:R-:W-:Y:S01]  /*1a90*/  IMAD.U32 R160, R97, 0x10000, RZ ;  /* 0x0001000061a07824 */ /* 0x000fe200078e00ff */
[----:B------:R-:W-:Y:S02]  /*1aa0*/  PRMT R14, R158, 0x7632, R14 ;  /* 0x000076329e0e7816 */ /* 0x000fe4000000000e */
[----:B------:R-:W-:Y:S02]  /*1ab0*/  SHF.L.U32 R156, R156, 0x10, RZ ;  /* 0x000000109c9c7819 */ /* 0x000fe400000006ff */
        /* <DEDUP_REMOVED lines=29> */
.L_x_5694:
[----:B------:R-:W-:Y:S05]  /*1c90*/  BRA.U UP1, `(.L_x_5697) ;  /* 0x0000000101947547 */ /* 0x000fea000b800000 */
[----:B-----5:R-:W-:Y:S02]  /*1ca0*/  PRMT R10, R156, 0x7632, R10 ;  /* 0x000076329c0a7816 */ /* 0x020fe4000000000a */
[----:B------:R-:W-:Y:S02]  /*1cb0*/  PRMT R14, R158, 0x7632, R14 ;  /* 0x000076329e0e7816 */ /* 0x000fe4000000000e */
[----:B------:R-:W-:Y:S02]  /*1cc0*/  SHF.L.U32 R156, R156, 0x10, RZ ;  /* 0x000000109c9c7819 */ /* 0x000fe400000006ff */
        /* <DEDUP_REMOVED lines=34> */
.L_x_5697:
[----:B-----5:R-:W-:Y:S01]  /*1ef0*/  PRMT R14, R157, 0x7632, R14 ;  /* 0x000076329d0e7816 */ /* 0x020fe2000000000e */
[----:B------:R-:W-:Y:S01]  /*1f00*/  IMAD.U32 R160, R97, 0x10000, RZ ;  /* 0x0001000061a07824 */ /* 0x000fe200078e00ff */
[----:B------:R-:W-:Y:S02]  /*1f10*/  SHF.L.U32 R157, R157, 0x10, RZ ;  /* 0x000000109d9d7819 */ /* 0x000fe400000006ff */
[C---:B------:R-:W-:Y:S02]  /*1f20*/  SHF.L.U32 R10, R101.reuse, 0x10, RZ ;  /* 0x00000010650a7819 */ /* 0x040fe400000006ff */
[----:B------:R-:W-:Y:S02]  /*1f30*/  PRMT R13, R156, 0x7632, R13 ;  /* 0x000076329c0d7816 */ /* 0x000fe4000000000d */
        /* <DEDUP_REMOVED lines=8> */
[C---:B------:R-:W-:Y:S01]  /*1fc0*/  PRMT R104, R158.reuse, 0x7632, R104 ;  /* 0x000076329e687816 */ /* 0x040fe20000000068 */
[----:B------:R-:W-:Y:S01]  /*1fd0*/  FADD.FTZ R10, R13, R10 ;  /* 0x0000000a0d0a7221 */ /* 0x000fe20000010000 */
[----:B------:R-:W-:Y:S01]  /*1fe0*/  SHF.L.U32 R158, R158, 0x10, RZ ;  /* 0x000000109e9e7819 */ /* 0x000fe200000006ff */
[----:B------:R-:W-:Y:S01]  /*1ff0*/  FADD.FTZ R12, R105, R12 ;  /* 0x0000000c690c7221 */ /* 0x000fe20000010000 */
[----:B------:R-:W-:Y:S02]  /*2000*/  SHF.L.U32 R107, R102, 0x10, RZ ;  /* 0x00000010666b7819 */ /* 0x000fe400000006ff */
[----:B------:R-:W-:Y:S02]  /*2010*/  SHF.L.U32 R156, R156, 0x10, RZ ;  /* 0x000000109c9c7819 */ /* 0x000fe400000006ff */
[----:B------:R-:W-:Y:S01]  /*2020*/  SHF.L.U32 R15, R100, 0x10, RZ ;  /* 0x00000010640f7819 */ /* 0x000fe200000006ff */
[----:B------:R-:W-:Y:S01]  /*2030*/  FADD.FTZ R158, R107, R158 ;  /* 0x0000009e6b9e7221 */ /* 0x000fe20000010000 */
[----:B------:R-:W-:-:S02]  /*2040*/  PRMT R106, R159, 0x7632, R106 ;  /* 0x000076329f6a7816 */ /* 0x000fc4000000006a */
[----:B------:R-:W-:Y:S01]  /*2050*/  PRMT R14, R103, 0x7632, R14 ;  /* 0x00007632670e7816 */ /* 0x000fe2000000000e */
[----:B------:R-:W-:Y:S01]  /*2060*/  FADD.FTZ R15, R15, R156 ;  /* 0x0000009c0f0f7221 */ /* 0x000fe20000010000 */
[----:B------:R-:W-:Y:S02]  /*2070*/  PRMT R13, R102, 0x7632, R13 ;  /* 0x00007632660d7816 */ /* 0x000fe4000000000d */
        /* <DEDUP_REMOVED lines=27> */
.L_x_5696:
        /* <DEDUP_REMOVED lines=14> */
[----:B------:R-:W-:Y:S01]  /*2310*/  PRMT R8, R97, 0x7632, R8 ;  /* 0x0000763261087816 */ /* 0x000fe20000000008 */
[----:B0-----:R-:W-:Y:S06]  /*2320*/  BRA.U UP0, `(.L_x_5698) ;  /* 0x0000000100c07547 */ /* 0x001fec000b800000 */
[----:B------:R-:W-:Y:S01]  /*2330*/  PRMT R9, R96, 0x7632, R9 ;  /* 0x0000763260097816 */ /* 0x000fe20000000009 */
[----:B------:R-:W-:Y:S06]  /*2340*/  BRA.U UP1, `(.L_x_5699) ;  /* 0x0000000101347547 */ /* 0x000fec000b800000 */
        /* <DEDUP_REMOVED lines=13> */
.L_x_5699:
[C---:B-----5:R-:W-:Y:S02]  /*2420*/  PRMT R10, R148.reuse, 0x7632, R10 ;  /* 0x00007632940a7816 */ /* 0x060fe4000000000a */
[----:B------:R-:W-:Y:S02]  /*2430*/  SHF.L.U32 R148, R148, 0x10, RZ ;  /* 0x0000001094947819 */ /* 0x000fe400000006ff */
[C---:B------:R-:W-:Y:S01]  /*2440*/  PRMT R15, R150.reuse, 0x7632, R15 ;  /* 0x00007632960f7816 */ /* 0x040fe2000000000f */
[----:B------:R-:W-:Y:S01]  /*2450*/  IMAD.U32 R150, R150, 0x10000, RZ ;  /* 0x0001000096967824 */ /* 0x000fe200078e00ff */
[----:B------:R-:W-:Y:S02]  /*2460*/  SHF.L.U32 R13, R96, 0x10, RZ ;  /* 0x00000010600d7819 */ /* 0x000fe400000006ff */
[----:B------:R-:W-:Y:S02]  /*2470*/  SHF.L.U32 R105, R98, 0x10, RZ ;  /* 0x0000001062697819 */ /* 0x000fe400000006ff */
[----:B------:R-:W-:Y:S01]  /*2480*/  PRMT R12, R149, 0x7632, R12 ;  /* 0x00007632950c7816 */ /* 0x000fe2000000000c */
[----:B------:R-:W-:Y:S01]  /*2490*/  FADD.FTZ R154, R13, R148 ;  /* 0x000000940d9a7221 */ /* 0x000fe20000010000 */
[----:B------:R-:W-:Y:S01]  /*24a0*/  PRMT R104, R151, 0x7632, R104 ;  /* 0x0000763297687816 */ /* 0x000fe20000000068 */
        /* <DEDUP_REMOVED lines=24> */
.L_x_5698:
[----:B------:R-:W-:Y:S05]  /*2630*/  BRA.U UP1, `(.L_x_5701) ;  /* 0x0000000101947547 */ /* 0x000fea000b800000 */
[----:B-----5:R-:W-:Y:S01]  /*2640*/  PRMT R10, R148, 0x7632, R10 ;  /* 0x00007632940a7816 */ /* 0x020fe2000000000a */
[----:B------:R-:W-:Y:S01]  /*2650*/  IMAD.U32 R152, R101, 0x10000, RZ ;  /* 0x0001000065987824 */ /* 0x000fe200078e00ff */
        /* <DEDUP_REMOVED lines=12> */
[----:B------:R-:W-:-:S02]  /*2720*/  PRMT R9, R103, 0x7632, R9 ;  /* 0x0000763267097816 */ /* 0x000fc40000000009 */
        /* <DEDUP_REMOVED lines=22> */
.L_x_5701:
[----:B-----5:R-:W-:Y:S01]  /*2890*/  SHF.L.U32 R9, R148, 0x10, RZ ;  /* 0x0000001094097819 */ /* 0x020fe200000006ff */
[----:B------:R-:W-:Y:S01]  /*28a0*/  IMAD.U32 R15, R102, 0x10000, RZ ;  /* 0x00010000660f7824 */ /* 0x000fe200078e00ff */
[----:B------:R-:W-:Y:S02]  /*28b0*/  SHF.L.U32 R10, R100, 0x10, RZ ;  /* 0x00000010640a7819 */ /* 0x000fe400000006ff */
[----:B------:R-:W-:Y:S02]  /*28c0*/  PRMT R12, R149, 0x7632, R12 ;  /* 0x00007632950c7816 */ /* 0x000fe4000000000c */
[----:B------:R-:W-:Y:S01]  /*28d0*/  PRMT R13, R150, 0x7632, R13 ;  /* 0x00007632960d7816 */ /* 0x000fe2000000000d */
[--C-:B------:R-:W-:Y:S01]  /*28e0*/  FADD.FTZ R154, R10, R9.reuse ;  /* 0x000000090a9a7221 */ /* 0x100fe20000010000 */
[----:B------:R-:W-:Y:S02]  /*28f0*/  PRMT R9, R101, 0x7632, R9 ;  /* 0x0000763265097816 */ /* 0x000fe40000000009 */
[----:B------:R-:W-:-:S02]  /*2900*/  SHF.L.U32 R12, R12, 0x10, RZ ;  /* 0x000000100c0c7819 */ /* 0x000fc400000006ff */
[----:B------:R-:W-:Y:S02]  /*2910*/  SHF.L.U32 R9, R9, 0x10, RZ ;  /* 0x0000001009097819 */ /* 0x000fe400000006ff */
[----:B------:R-:W-:Y:S02]  /*2920*/  PRMT R10, R102, 0x7632, R10 ;  /* 0x00007632660a7816 */ /* 0x000fe4000000000a */
[----:B------:R-:W-:Y:S01]  /*2930*/  PRMT R148, R148, 0x7632, R148 ;  /* 0x0000763294947816 */ /* 0x000fe20000000094 */
[--C-:B------:R-:W-:Y:S01]  /*2940*/  FADD.FTZ R120, R12, R9.reuse ;  /* 0x000000090c787221 */ /* 0x100fe20000010000 */
[----:B------:R-:W-:Y:S02]  /*2950*/  PRMT R9, R100, 0x7632, R9 ;  /* 0x0000763264097816 */ /* 0x000fe40000000009 */
[----:B------:R-:W-:Y:S01]  /*2960*/  SHF.L.U32 R13, R13, 0x10, RZ ;  /* 0x000000100d0d7819 */ /* 0x000fe200000006ff */
[----:B------:R-:W-:Y:S01]  /*2970*/  IMAD.U32 R134, R148, 0x10000, RZ ;  /* 0x0001000094867824 */ /* 0x000fe200078e00ff */
        /* <DEDUP_REMOVED lines=38> */
.L_x_5700:
[----:B------:R-:W0:Y:S01]  /*2be0*/  @P0 LDC.64 R12, c[0x0][0x3a8] ;  /* 0x0000ea00ff0c0b82 */ /* 0x000e220000000a00 */
[----:B------:R-:W-:-:S04]  /*2bf0*/  VIADD R147, R127, 0x80 ;  /* 0x000000807f937836 */ /* 0x000fc80000000000 */
[----:B------:R-:W-:-:S03]  /*2c00*/  IMAD.WIDE.U32 R4, R147, 0x10, R4 ;  /* 0x0000001093047825 */ /* 0x000fc600078e0004 */
[----:B------:R-:W1:Y:S08]  /*2c10*/  @P1 LDC.64 R8, c[0x0][0x398] ;  /* 0x0000e600ff081b82 */ /* 0x000e700000000a00 */
[----:B------:R-:W2:Y:S01]  /*2c20*/  @P2 LDC.64 R6, c[0x0][0x3a0] ;  /* 0x0000e800ff062b82 */ /* 0x000ea20000000a00 */
[----:B0-----:R-:W-:-:S05]  /*2c30*/  @P0 IMAD.WIDE.U32 R12, R133, 0x10, R12 ;  /* 0x00000010850c0825 */ /* 0x001fca00078e000c */
[----:B------:R0:W-:Y:S01]  /*2c40*/  @P0 STG.E.128 desc[UR6][R12.64], R104 ;  /* 0x000000680c000986 */ /* 0x0001e2000c101d06 */
[----:B-1----:R-:W-:-:S05]  /*2c50*/  @P1 IMAD.WIDE.U32 R8, R147, 0x10, R8 ;  /* 0x0000001093081825 */ /* 0x002fca00078e0008 */
[----:B------:R0:W5:Y:S01]  /*2c60*/  @P1 LDG.E.128 R100, desc[UR6][R8.64] ;  /* 0x0000000608641981 */ /* 0x000162000c1e1d00 */
[----:B--2---:R-:W-:-:S03]  /*2c70*/  @P2 IMAD.WIDE.U32 R110, R147, 0x10, R6 ;  /* 0x00000010936e2825 */ /* 0x004fc600078e0006 */
[----:B------:R-:W5:Y:S04]  /*2c80*/  LDG.E.128 R4, desc[UR6][R4.64] ;  /* 0x0000000604047981 */ /* 0x000f68000c1e1d00 */
[----:B------:R0:W5:Y:S01]  /*2c90*/  @P2 LDG.E.128 R96, desc[UR6][R110.64] ;  /* 0x000000066e602981 */ /* 0x000162000c1e1d00 */
[----:B------:R-:W-:Y:S05]  /*2ca0*/  BRA.U UP0, `(.L_x_5702) ;  /* 0x0000000100cc7547 */ /* 0x000fea000b800000 */
[----:B0----5:R-:W-:Y:S02]  /*2cb0*/  PRMT R8, R99, 0x7632, R8 ;  /* 0x0000763263087816 */ /* 0x021fe40000000008 */
[----:B------:R-:W-:Y:S02]  /*2cc0*/  PRMT R9, R98, 0x7632, R9 ;  /* 0x0000763262097816 */ /* 0x000fe40000000009 */
[----:B------:R-:W-:Y:S02]  /*2cd0*/  PRMT R10, R97, 0x7632, R10 ;  /* 0x00007632610a7816 */ /* 0x000fe4000000000a */
[----:B------:R-:W-:Y:S01]  /*2ce0*/  PRMT R12, R96, 0x7632, R12 ;  /* 0x00007632600c7816 */ /* 0x000fe2000000000c */
[----:B------:R-:W-:Y:S06]  /*2cf0*/  BRA.U UP1, `(.L_x_5703) ;  /* 0x0000000101347547 */ /* 0x000fec000b800000 */
[C---:B------:R-:W-:Y:S02]  /*2d00*/  PRMT R8, R4.reuse, 0x7632, R8 ;  /* 0x0000763204087816 */ /* 0x040fe40000000008 */
[----:B------:R-:W-:Y:S02]  /*2d10*/  SHF.L.U32 R132, R4, 0x10, RZ ;  /* 0x0000001004847819 */ /* 0x000fe400000006ff */
[----:B------:R-:W-:Y:S02]  /*2d20*/  PRMT R4, R5, 0x7632, R4 ;  /* 0x0000763205047816 */ /* 0x000fe40000000004 */
[C---:B------:R-:W-:Y:S02]  /*2d30*/  PRMT R10, R6.reuse, 0x7632, R10 ;  /* 0x00007632060a7816 */ /* 0x040fe4000000000a */
[----:B------:R-:W-:Y:S02]  /*2d40*/  PRMT R12, R7, 0x7632, R12 ;  /* 0x00007632070c7816 */ /* 0x000fe4000000000c */
        /* <DEDUP_REMOVED lines=8> */
.L_x_5703:
[----:B------:R-:W-:Y:S01]  /*2dd0*/  PRMT R15, R5, 0x7632, R15 ;  /* 0x00007632050f7816 */ /* 0x000fe2000000000f */
[----:B------:R-:W-:Y:S01]  /*2de0*/  IMAD.U32 R9, R9, 0x10000, RZ ;  /* 0x0001000009097824 */ /* 0x000fe200078e00ff */
[----:B------:R-:W-:Y:S02]  /*2df0*/  SHF.L.U32 R130, R5, 0x10, RZ ;  /* 0x0000001005827819 */ /* 0x000fe400000006ff */
[C---:B------:R-:W-:Y:S01]  /*2e00*/  PRMT R13, R4.reuse, 0x7632, R13 ;  /* 0x00007632040d7816 */ /* 0x040fe2000000000d */
[----:B------:R-:W-:Y:S01]  /*2e10*/  IMAD.U32 R4, R4, 0x10000, RZ ;  /* 0x0001000004047824 */ /* 0x000fe200078e00ff */
[----:B------:R-:W-:Y:S02]  /*2e20*/  PRMT R104, R6, 0x7632, R104 ;  /* 0x0000763206687816 */ /* 0x000fe40000000068 */
[----:B------:R-:W-:Y:S02]  /*2e30*/  SHF.L.U32 R5, R96, 0x10, RZ ;  /* 0x0000001060057819 */ /* 0x000fe400000006ff */
[----:B------:R-:W-:-:S02]  /*2e40*/  SHF.L.U32 R6, R6, 0x10, RZ ;  /* 0x0000001006067819 */ /* 0x000fc400000006ff */
[----:B------:R-:W-:Y:S01]  /*2e50*/  SHF.L.U32 R107, R98, 0x10, RZ ;  /* 0x00000010626b7819 */ /* 0x000fe200000006ff */
[----:B------:R-:W-:Y:S01]  /*2e60*/  FADD.FTZ R132, R5, R4 ;  /* 0x0000000405847221 */ /* 0x000fe20000010000 */
[----:B------:R-:W-:Y:S02]  /*2e70*/  PRMT R106, R7, 0x7632, R106 ;  /* 0x00007632076a7816 */ /* 0x000fe4000000006a */
        /* <DEDUP_REMOVED lines=22> */
.L_x_5702:
[----:B------:R-:W-:Y:S05]  /*2fe0*/  BRA.U UP1, `(.L_x_5705) ;  /* 0x0000000101947547 */ /* 0x000fea000b800000 */
[----:B0----5:R-:W-:Y:S02]  /*2ff0*/  PRMT R8, R4, 0x7632, R8 ;  /* 0x0000763204087816 */ /* 0x021fe40000000008 */
[C---:B------:R-:W-:Y:S02]  /*3000*/  PRMT R10, R5.reuse, 0x7632, R10 ;  /* 0x00007632050a7816 */ /* 0x040fe4000000000a */
[----:B------:R-:W-:Y:S02]  /*3010*/  SHF.L.U32 R130, R5, 0x10, RZ ;  /* 0x0000001005827819 */ /* 0x000fe400000006ff */
[C---:B------:R-:W-:Y:S01]  /*3020*/  PRMT R12, R6.reuse, 0x7632, R12 ;  /* 0x00007632060c7816 */ /* 0x040fe2000000000c */
[----:B------:R-:W-:Y:S01]  /*3030*/  IMAD.U32 R6, R6, 0x10000, RZ ;  /* 0x0001000006067824 */ /* 0x000fe200078e00ff */
[----:B------:R-:W-:Y:S02]  /*3040*/  SHF.L.U32 R13, R102, 0x10, RZ ;  /* 0x00000010660d7819 */ /* 0x000fe400000006ff */
[----:B------:R-:W-:-:S02]  /*3050*/  SHF.L.U32 R4, R4, 0x10, RZ ;  /* 0x0000001004047819 */ /* 0x000fc400000006ff */
[----:B------:R-:W-:Y:S01]  /*3060*/  SHF.L.U32 R5, R100, 0x10, RZ ;  /* 0x0000001064057819 */ /* 0x000fe200000006ff */
[----:B------:R-:W-:Y:S01]  /*3070*/  FADD.FTZ R128, R13, R6 ;  /* 0x000000060d807221 */ /* 0x000fe20000010000 */
[----:B------:R-:W-:Y:S02]  /*3080*/  SHF.L.U32 R9, R101, 0x10, RZ ;  /* 0x0000001065097819 */ /* 0x000fe400000006ff */
[----:B------:R-:W-:Y:S01]  /*3090*/  PRMT R15, R7, 0x7632, R15 ;  /* 0x00007632070f7816 */ /* 0x000fe2000000000f */
[----:B------:R-:W-:Y:S01]  /*30a0*/  FADD.FTZ R132, R5, R4 ;  /* 0x0000000405847221 */ /* 0x000fe20000010000 */
[----:B------:R-:W-:Y:S01]  /*30b0*/  SHF.L.U32 R126, R7, 0x10, RZ ;  /* 0x00000010077e7819 */ /* 0x000fe200000006ff */
[----:B------:R-:W-:Y:S01]  /*30c0*/  FADD.FTZ R130, R9, R130 ;  /* 0x0000008209827221 */ /* 0x000fe20000010000 */
[----:B------:R-:W-:Y:S02]  /*30d0*/  PRMT R6, R102, 0x7632, R6 ;  /* 0x0000763266067816 */ /* 0x000fe40000000006 */
[----:B------:R-:W-:-:S02]  /*30e0*/  PRMT R4, R100, 0x7632, R4 ;  /* 0x0000763264047816 */ /* 0x000fc40000000004 */
[----:B------:R-:W-:Y:S02]  /*30f0*/  PRMT R5, R101, 0x7632, R5 ;  /* 0x0000763265057816 */ /* 0x000fe40000000005 */
[----:B------:R-:W-:Y:S02]  /*3100*/  PRMT R7, R103, 0x7632, R7 ;  /* 0x0000763267077816 */ /* 0x000fe40000000007 */
        /* <DEDUP_REMOVED lines=19> */
.L_x_5705:
[C---:B0----5:R-:W-:Y:S01]  /*3240*/  PRMT R8, R4.reuse, 0x7632, R8 ;  /* 0x0000763204087816 */ /* 0x061fe20000000008 */
[----:B------:R-:W-:Y:S01]  /*3250*/  IMAD.U32 R105, R7, 0x10000, RZ ;  /* 0x0001000007697824 */ /* 0x000fe200078e00ff */
[C---:B------:R-:W-:Y:S02]  /*3260*/  PRMT R9, R5.reuse, 0x7632, R9 ;  /* 0x0000763205097816 */ /* 0x040fe40000000009 */
[----:B------:R-:W-:Y:S02]  /*3270*/  SHF.L.U32 R10, R5, 0x10, RZ ;  /* 0x00000010050a7819 */ /* 0x000fe400000006ff */
[----:B------:R-:W-:Y:S01]  /*3280*/  SHF.L.U32 R4, R4, 0x10, RZ ;  /* 0x0000001004047819 */ /* 0x000fe200000006ff */
[----:B------:R-:W-:Y:S01]  /*3290*/  IMAD.U32 R9, R9, 0x10000, RZ ;  /* 0x0001000009097824 */ /* 0x000fe200078e00ff */
[----:B------:R-:W-:Y:S02]  /*32a0*/  SHF.L.U32 R5, R100, 0x10, RZ ;  /* 0x0000001064057819 */ /* 0x000fe400000006ff */
[----:B------:R-:W-:-:S02]  /*32b0*/  PRMT R12, R6, 0x7632, R12 ;  /* 0x00007632060c7816 */ /* 0x000fc4000000000c */
[----:B------:R-:W-:Y:S01]  /*32c0*/  SHF.L.U32 R6, R6, 0x10, RZ ;  /* 0x0000001006067819 */ /* 0x000fe200000006ff */
[--C-:B------:R-:W-:Y:S01]  /*32d0*/  FADD.FTZ R5, R5, R4.reuse ;  /* 0x0000000405057221 */ /* 0x100fe20000010000 */
[----:B------:R-:W-:Y:S02]  /*32e0*/  PRMT R4, R100, 0x7632, R4 ;  /* 0x0000763264047816 */ /* 0x000fe40000000004 */
        /* <DEDUP_REMOVED lines=22> */
[----:B------:R-:W-:Y:S02]  /*3450*/  PRMT R9, R99, 0x7632, R9 ;  /* 0x0000763263097816 */ /* 0x000fe40000000009 */
[----:B------:R-:W-:Y:S01]  /*3460*/  PRMT R5, R97, 0x7632, R5 ;  /* 0x0000763261057816 */ /* 0x000fe20000000005 */
[--C-:B------:R-:W-:Y:S01]  /*3470*/  FADD.FTZ R12, R104, R7.reuse ;  /* 0x00000007680c7221 */ /* 0x100fe20000010000 */
[----:B------:R-:W-:Y:S02]  /*3480*/  PRMT R7, R98, 0x7632, R7 ;  /* 0x0000763262077816 */ /* 0x000fe40000000007 */
[----:B------:R-:W-:Y:S02]  /*3490*/  SHF.L.U32 R106, R103, 0x10, RZ ;  /* 0x00000010676a7819 */ /* 0x000fe400000006ff */
        /* <DEDUP_REMOVED lines=18> */
.L_x_5704:
        /* <DEDUP_REMOVED lines=147> */
.L_x_5719:
[----:B01----:R-:W-:Y:S01]  /*3ef0*/  FADD.FTZ R112, R112, R15 ;  /* 0x0000000f70707221 */ /* 0x003fe20000010000 */
[C---:B------:R-:W-:Y:S01]  /*3f00*/  FMUL.FTZ R4, R7.reuse, R7 ;  /* 0x0000000707047220 */ /* 0x040fe20000410000 */
[----:B------:R-:W-:Y:S01]  /*3f10*/  FSEL R9, R7, RZ, !P3 ;  /* 0x000000ff07097208 */ /* 0x000fe20005800000 */
[----:B------:R-:W0:Y:S01]  /*3f20*/  @!P2 LDC.64 R110, c[0x0][0x3c8] ;  /* 0x0000f200ff6eab82 */ /* 0x000e220000000a00 */
[----:B---3--:R-:W-:Y:S02]  /*3f30*/  FFMA.FTZ R149, R112, R5, UR8 ;  /* 0x0000000870957e23 */ /* 0x008fe40008010005 */
[----:B------:R-:W-:Y:S01]  /*3f40*/  FSEL R4, R4, RZ, P3 ;  /* 0x000000ff04047208 */ /* 0x000fe20001800000 */
[C---:B------:R-:W-:Y:S01]  /*3f50*/  FADD.FTZ R109, -R9.reuse, R109 ;  /* 0x0000006d096d7221 */ /* 0x040fe20000010100 */
[C---:B------:R-:W-:Y:S01]  /*3f60*/  FADD.FTZ R5, -R9.reuse, R11 ;  /* 0x0000000b09057221 */ /* 0x040fe20000010100 */
[C---:B------:R-:W-:Y:S01]  /*3f70*/  FADD.FTZ R115, -R9.reuse, R115 ;  /* 0x0000007309737221 */ /* 0x040fe20000010100 */
[----:B------:R-:W-:Y:S01]  /*3f80*/  FADD.FTZ R140, -R9, R140 ;  /* 0x0000008c098c7221 */ /* 0x000fe20000010100 */
[----:B------:R-:W1:Y:S01]  /*3f90*/  @!P2 LDC.64 R112, c[0x0][0x3c0] ;  /* 0x0000f000ff70ab82 */ /* 0x000e620000000a00 */
[----:B------:R-:W-:Y:S01]  /*3fa0*/  FADD.FTZ R149, R149, R4 ;  /* 0x0000000495957221 */ /* 0x000fe20000010000 */
[C---:B------:R-:W-:Y:S01]  /*3fb0*/  FADD.FTZ R4, -R9.reuse, R134 ;  /* 0x0000008609047221 */ /* 0x040fe20000010100 */
[C---:B------:R-:W-:Y:S01]  /*3fc0*/  FADD.FTZ R141, -R9.reuse, R141 ;  /* 0x0000008d098d7221 */ /* 0x040fe20000010100 */
[C---:B------:R-:W-:Y:S01]  /*3fd0*/  FADD.FTZ R142, -R9.reuse, R142 ;  /* 0x0000008e098e7221 */ /* 0x040fe20000010100 */
[C---:B------:R-:W-:Y:S01]  /*3fe0*/  FADD.FTZ R132, -R9.reuse, R132 ;  /* 0x0000008409847221 */ /* 0x040fe20000010100 */
[C---:B------:R-:W-:Y:S01]  /*3ff0*/  FADD.FTZ R130, -R9.reuse, R130 ;  /* 0x0000008209827221 */ /* 0x040fe20000010100 */
[----:B------:R-:W2:Y:S01]  /*4000*/  MUFU.RSQ R149, R149 ;  /* 0x0000009500957308 */ /* 0x000ea20000001400 */
[----:B------:R-:W3:Y:S01]  /*4010*/  LDC.64 R134, c[0x0][0x428] ;  /* 0x00010a00ff867b82 */ /* 0x000ee20000000a00 */
[C---:B------:R-:W-:Y:S01]  /*4020*/  FADD.FTZ R128, -R9.reuse, R128 ;  /* 0x0000008009807221 */ /* 0x040fe20000010100 */
[C---:B------:R-:W-:Y:S01]  /*4030*/  FADD.FTZ R126, -R9.reuse, R126 ;  /* 0x0000007e097e7221 */ /* 0x040fe20000010100 */
[C---:B------:R-:W-:Y:S01]  /*4040*/  FADD.FTZ R108, -R9.reuse, R108 ;  /* 0x0000006c096c7221 */ /* 0x040fe20000010100 */
[C---:B------:R-:W-:Y:S01]  /*4050*/  FADD.FTZ R143, -R9.reuse, R143 ;  /* 0x0000008f098f7221 */ /* 0x040fe20000010100 */
[C---:B------:R-:W-:Y:S01]  /*4060*/  FADD.FTZ R144, -R9.reuse, R144 ;  /* 0x0000009009907221 */ /* 0x040fe20000010100 */
[C---:B------:R-:W-:Y:S01]  /*4070*/  FADD.FTZ R3, -R9.reuse, R3 ;  /* 0x0000000309037221 */ /* 0x040fe20000010100 */
[----:B------:R-:W-:Y:S01]  /*4080*/  FADD.FTZ R119, -R9, R119 ;  /* 0x0000007709777221 */ /* 0x000fe20000010100 */
[----:B0-----:R-:W-:-:S04]  /*4090*/  @!P2 IMAD.WIDE R110, R0, 0x4, R110 ;  /* 0x00000004006ea825 */ /* 0x001fc800078e026e */
[C---:B------:R-:W-:Y:S01]  /*40a0*/  FADD.FTZ R114, -R9.reuse, R114 ;  /* 0x0000007209727221 */ /* 0x040fe20000010100 */
[C---:B------:R-:W-:Y:S01]  /*40b0*/  FADD.FTZ R125, -R9.reuse, R125 ;  /* 0x0000007d097d7221 */ /* 0x040fe20000010100 */
[C---:B------:R-:W-:Y:S01]  /*40c0*/  FADD.FTZ R118, -R9.reuse, R118 ;  /* 0x0000007609767221 */ /* 0x040fe20000010100 */
[C---:B------:R-:W-:Y:S01]  /*40d0*/  FADD.FTZ R164, -R9.reuse, R164 ;  /* 0x000000a409a47221 */ /* 0x040fe20000010100 */
[C---:B------:R-:W-:Y:S01]  /*40e0*/  FADD.FTZ R146, -R9.reuse, R146 ;  /* 0x0000009209927221 */ /* 0x040fe20000010100 */
[C---:B------:R-:W-:Y:S01]  /*40f0*/  FADD.FTZ R162, -R9.reuse, R162 ;  /* 0x000000a209a27221 */ /* 0x040fe20000010100 */
[----:B------:R-:W-:Y:S01]  /*4100*/  FADD.FTZ R14, -R9, R14 ;  /* 0x0000000e090e7221 */ /* 0x000fe20000010100 */
[----:B-1----:R-:W-:-:S04]  /*4110*/  @!P2 IMAD.WIDE R112, R0, 0x4, R112 ;  /* 0x000000040070a825 */ /* 0x002fc800078e0270 */
[C---:B------:R-:W-:Y:S01]  /*4120*/  FADD.FTZ R160, -R9.reuse, R160 ;  /* 0x000000a009a07221 */ /* 0x040fe20000010100 */
[C---:B------:R-:W-:Y:S01]  /*4130*/  FADD.FTZ R116, -R9.reuse, R116 ;  /* 0x0000007409747221 */ /* 0x040fe20000010100 */
[C---:B------:R-:W-:Y:S01]  /*4140*/  FADD.FTZ R158, -R9.reuse, R158 ;  /* 0x0000009e099e7221 */ /* 0x040fe20000010100 */
[C---:B------:R-:W-:Y:S01]  /*4150*/  FADD.FTZ R136, -R9.reuse, R136 ;  /* 0x0000008809887221 */ /* 0x040fe20000010100 */
[----:B------:R0:W-:Y:S01]  /*4160*/  @!P2 STG.E desc[UR6][R112.64], R7 ;  /* 0x000000077000a986 */ /* 0x0001e2000c101906 */
        /* <DEDUP_REMOVED lines=13> */
[C---:B--2---:R-:W-:Y:S01]  /*4240*/  FMUL.FTZ R109, R149.reuse, R109 ;  /* 0x0000006d956d7220 */ /* 0x044fe20000410000 */
[C---:B0-----:R-:W-:Y:S01]  /*4250*/  FMUL.FTZ R113, R149.reuse, R5 ;  /* 0x0000000595717220 */ /* 0x041fe20000410000 */
        /* <DEDUP_REMOVED lines=8> */
[----:B---3--:R-:W-:Y:S01]  /*42e0*/  IMAD.WIDE.U32 R126, R127, 0x10, R134 ;  /* 0x000000107f7e7825 */ /* 0x008fe200078e0086 */
[----:B------:R0:W-:Y:S03]  /*42f0*/  @!P2 STG.E desc[UR6][R110.64], R149 ;  /* 0x000000956e00a986 */ /* 0x0001e6000c101906 */
[----:B------:R-:W-:Y:S01]  /*4300*/  FFMA.FTZ R141, R141, R20, R60 ;  /* 0x000000148d8d7223 */ /* 0x000fe2000001003c */
[----:B------:R-:W-:Y:S01]  /*4310*/  FFMA.FTZ R140, R140, R19, R59 ;  /* 0x000000138c8c7223 */ /* 0x000fe2000001003b */
[----:B------:R-:W-:-:S04]  /*4320*/  IMAD.WIDE.U32 R128, R129, 0x10, R134 ;  /* 0x0000001081807825 */ /* 0x000fc800078e0086 */
[C---:B------:R-:W-:Y:S01]  /*4330*/  FMUL.FTZ R112, R149.reuse, R3 ;  /* 0x0000000395707220 */ /* 0x040fe20000410000 */
[C---:B------:R-:W-:Y:S01]  /*4340*/  FMUL.FTZ R119, R149.reuse, R119 ;  /* 0x0000007795777220 */ /* 0x040fe20000410000 */
[----:B------:R-:W-:Y:S01]  /*4350*/  FMUL.FTZ R114, R149, R114 ;  /* 0x0000007295727220 */ /* 0x000fe20000410000 */
[----:B------:R-:W-:-:S04]  /*4360*/  IMAD.WIDE.U32 R130, R131, 0x10, R134 ;  /* 0x0000001083827825 */ /* 0x000fc800078e0086 */
[C---:B------:R-:W-:Y:S01]  /*4370*/  FMUL.FTZ R125, R149.reuse, R125 ;  /* 0x0000007d957d7220 */ /* 0x040fe20000410000 */
[C---:B------:R-:W-:Y:S01]  /*4380*/  FMUL.FTZ R118, R149.reuse, R118 ;  /* 0x0000007695767220 */ /* 0x040fe20000410000 */
[----:B------:R-:W-:Y:S01]  /*4390*/  FMUL.FTZ R137, R149, R158 ;  /* 0x0000009e95897220 */ /* 0x000fe20000410000 */
[----:B------:R-:W-:-:S04]  /*43a0*/  IMAD.WIDE.U32 R132, R133, 0x10, R134 ;  /* 0x0000001085847825 */ /* 0x000fc800078e0086 */
[----:B0-----:R-:W-:Y:S01]  /*43b0*/  FFMA.FTZ R110, R142, R21, R61 ;  /* 0x000000158e6e7223 */ /* 0x001fe2000001003d */
[C---:B------:R-:W-:Y:S01]  /*43c0*/  FMUL.FTZ R136, R149.reuse, R136 ;  /* 0x0000008895887220 */ /* 0x040fe20000410000 */
[----:B------:R-:W-:Y:S01]  /*43d0*/  FMUL.FTZ R15, R149, R160 ;  /* 0x000000a0950f7220 */ /* 0x000fe20000410000 */
[----:B------:R-:W-:-:S04]  /*43e0*/  IMAD.WIDE.U32 R134, R147, 0x10, R134 ;  /* 0x0000001093867825 */ /* 0x000fc800078e0086 */
[----:B------:R-:W-:Y:S01]  /*43f0*/  FFMA.FTZ R147, R109, R16, R56 ;  /* 0x000000106d937223 */ /* 0x000fe20000010038 */
[----:B------:R-:W-:Y:S01]  /*4400*/  FFMA.FTZ R109, R115, R18, R58 ;  /* 0x00000012736d7223 */ /* 0x000fe2000001003a */
[----:B------:R-:W-:Y:S01]  /*4410*/  F2FP.BF16.F32.PACK_AB R110, R110, R141 ;  /* 0x0000008d6e6e723e */ /* 0x000fe200000010ff */
[----:B------:R-:W-:Y:S01]  /*4420*/  FFMA.FTZ R141, R112, R25, R65 ;  /* 0x00000019708d7223 */ /* 0x000fe20000010041 */
[----:B------:R-:W-:Y:S01]  /*4430*/  FFMA.FTZ R112, R114, R27, R67 ;  /* 0x0000001b72707223 */ /* 0x000fe20000010043 */
[----:B------:R-:W-:Y:S01]  /*4440*/  FFMA.FTZ R114, R125, R28, R68 ;  /* 0x0000001c7d727223 */ /* 0x000fe20000010044 */
[----:B------:R-:W-:Y:S01]  /*4450*/  F2FP.BF16.F32.PACK_AB R109, R140, R109 ;  /* 0x0000006d8c6d723e */ /* 0x000fe200000010ff */
[----:B------:R-:W-:Y:S01]  /*4460*/  FFMA.FTZ R140, R113, R24, R64 ;  /* 0x00000018718c7223 */ /* 0x000fe20000010040 */
[----:B------:R-:W-:Y:S01]  /*4470*/  FFMA.FTZ R113, R119, R26, R66 ;  /* 0x0000001a77717223 */ /* 0x000fe20000010042 */
[----:B------:R-:W-:Y:S01]  /*4480*/  FFMA.FTZ R119, R118, R29, R69 ;  /* 0x0000001d76777223 */ /* 0x000fe20000010045 */
[----:B------:R-:W-:Y:S01]  /*4490*/  FMUL.FTZ R116, R149, R116 ;  /* 0x0000007495747220 */ /* 0x000fe20000410000 */
[----:B------:R-:W-:Y:S01]  /*44a0*/  FFMA.FTZ R118, R137, R36, R76 ;  /* 0x0000002489767223 */ /* 0x000fe2000001004c */
[----:B------:R-:W-:Y:S01]  /*44b0*/  FFMA.FTZ R125, R136, R37, R77 ;  /* 0x00000025887d7223 */ /* 0x000fe2000001004d */
[C---:B------:R-:W-:Y:S01]  /*44c0*/  FMUL.FTZ R13, R149.reuse, R162 ;  /* 0x000000a2950d7220 */ /* 0x040fe20000410000 */
[C---:B------:R-:W-:Y:S01]  /*44d0*/  FMUL.FTZ R14, R149.reuse, R14 ;  /* 0x0000000e950e7220 */ /* 0x040fe20000410000 */
[C---:B------:R-:W-:Y:S01]  /*44e0*/  FMUL.FTZ R117, R149.reuse, R152 ;  /* 0x0000009895757220 */ /* 0x040fe20000410000 */
[C---:B------:R-:W-:Y:S01]  /*44f0*/  FMUL.FTZ R120, R149.reuse, R120 ;  /* 0x0000007895787220 */ /* 0x040fe20000410000 */
[C---:B------:R-:W-:Y:S01]  /*4500*/  FMUL.FTZ R121, R149.reuse, R150 ;  /* 0x0000009695797220 */ /* 0x040fe20000410000 */
[----:B------:R-:W-:Y:S01]  /*4510*/  FMUL.FTZ R122, R149, R122 ;  /* 0x0000007a957a7220 */ /* 0x000fe20000410000 */
[----:B------:R-:W-:Y:S01]  /*4520*/  FFMA.FTZ R15, R15, R34, R74 ;  /* 0x000000220f0f7223 */ /* 0x000fe2000001004a */
        /* <DEDUP_REMOVED lines=8> */
[----:B------:R-:W-:Y:S01]  /*45b0*/  F2FP.BF16.F32.PACK_AB R117, R116, R15 ;  /* 0x0000000f7475723e */ /* 0x000fe200000010ff */
[C---:B------:R-:W-:Y:S01]  /*45c0*/  FMUL.FTZ R123, R149.reuse, R148 ;  /* 0x00000094957b7220 */ /* 0x040fe20000410000 */
[----:B------:R-:W-:Y:S01]  /*45d0*/  F2FP.BF16.F32.PACK_AB R116, R14, R13 ;  /* 0x0000000d0e74723e */ /* 0x000fe200000010ff */
[C---:B------:R-:W-:Y:S01]  /*45e0*/  FMUL.FTZ R124, R149.reuse, R124 ;  /* 0x0000007c957c7220 */ /* 0x040fe20000410000 */
[----:B------:R-:W-:Y:S01]  /*45f0*/  F2FP.BF16.F32.PACK_AB R14, R122, R121 ;  /* 0x000000797a0e723e */ /* 0x000fe200000010ff */
[C---:B------:R-:W-:Y:S01]  /*4600*/  FMUL.FTZ R108, R149.reuse, R108 ;  /* 0x0000006c956c7220 */ /* 0x040fe20000410000 */
[----:B------:R-:W-:Y:S01]  /*4610*/  F2FP.BF16.F32.PACK_AB R13, R120, R125 ;  /* 0x0000007d780d723e */ /* 0x000fe200000010ff */
[C---:B------:R-:W-:Y:S01]  /*4620*/  FMUL.FTZ R143, R149.reuse, R143 ;  /* 0x0000008f958f7220 */ /* 0x040fe20000410000 */
[----:B------:R-:W0:Y:S01]  /*4630*/  LDC.64 R120, c[0x0][0x380] ;  /* 0x0000e000ff787b82 */ /* 0x000e220000000a00 */
[C---:B------:R-:W-:Y:S01]  /*4640*/  FMUL.FTZ R144, R149.reuse, R144 ;  /* 0x0000009095907220 */ /* 0x040fe20000410000 */
[C---:B------:R-:W-:Y:S01]  /*4650*/  FMUL.FTZ R145, R149.reuse, R164 ;  /* 0x000000a495917220 */ /* 0x040fe20000410000 */
        /* <DEDUP_REMOVED lines=29> */
[----:B------:R-:W-:-:S02]  /*4830*/  F2FP.BF16.F32.PACK_AB R111, R144, R143 ;  /* 0x0000008f906f723e */ /* 0x000fc400000010ff */
[----:B------:R-:W-:Y:S02]  /*4840*/  F2FP.BF16.F32.PACK_AB R108, R108, R147 ;  /* 0x000000936c6c723e */ /* 0x000fe400000010ff */
[----:B------:R-:W-:Y:S02]  /*4850*/  F2FP.BF16.F32.PACK_AB R113, R112, R113 ;  /* 0x000000717071723e */ /* 0x000fe400000010ff */
[----:B------:R-:W-:Y:S01]  /*4860*/  F2FP.BF16.F32.PACK_AB R115, R146, R115 ;  /* 0x000000739273723e */ /* 0x000fe200000010ff */
[----:B------:R1:W-:Y:S01]  /*4870*/  STG.E.128 desc[UR6][R126.64], R108 ;  /* 0x0000006c7e007986 */ /* 0x0003e2000c101d06 */
[----:B------:R-:W-:Y:S02]  /*4880*/  F2FP.BF16.F32.PACK_AB R114, R119, R114 ;  /* 0x000000727772723e */ /* 0x000fe400000010ff */
[----:B------:R-:W-:Y:S02]  /*4890*/  F2FP.BF16.F32.PACK_AB R112, R141, R140 ;  /* 0x0000008c8d70723e */ /* 0x000fe400000010ff */
[----:B------:R-:W-:-:S02]  /*48a0*/  F2FP.BF16.F32.PACK_AB R119, R138, R139 ;  /* 0x0000008b8a77723e */ /* 0x000fc400000010ff */
[----:B------:R-:W-:Y:S01]  /*48b0*/  F2FP.BF16.F32.PACK_AB R12, R4, R3 ;  /* 0x00000003040c723e */ /* 0x000fe200000010ff */
[----:B------:R1:W-:Y:S01]  /*48c0*/  STG.E.128 desc[UR6][R128.64], R112 ;  /* 0x0000007080007986 */ /* 0x0003e2000c101d06 */
[----:B------:R-:W-:Y:S02]  /*48d0*/  F2FP.BF16.F32.PACK_AB R7, R124, R7 ;  /* 0x000000077c07723e */ /* 0x000fe400000010ff */
[----:B------:R-:W-:Y:S01]  /*48e0*/  F2FP.BF16.F32.PACK_AB R6, R10, R123 ;  /* 0x0000007b0a06723e */ /* 0x000fe200000010ff */
[----:B------:R1:W-:Y:S01]  /*48f0*/  STG.E.128 desc[UR6][R130.64], R116 ;  /* 0x0000007482007986 */ /* 0x0003e2000c101d06 */
[----:B------:R-:W-:Y:S02]  /*4900*/  F2FP.BF16.F32.PACK_AB R5, R8, R5 ;  /* 0x000000050805723e */ /* 0x000fe400000010ff */
[----:B------:R-:W-:Y:S01]  /*4910*/  F2FP.BF16.F32.PACK_AB R4, R9, R122 ;  /* 0x0000007a0904723e */ /* 0x000fe200000010ff */
[----:B------:R1:W-:Y:S01]  /*4920*/  STG.E.128 desc[UR6][R132.64], R12 ;  /* 0x0000000c84007986 */ /* 0x0003e2000c101d06 */
[----:B0-----:R-:W-:-:S03]  /*4930*/  LEA R0, R120, R0, 0x2 ;  /* 0x0000000078007211 */ /* 0x001fc600078e10ff */
[----:B------:R1:W-:Y:S01]  /*4940*/  STG.E.128 desc[UR6][R134.64], R4 ;  /* 0x0000000486007986 */ /* 0x0003e2000c101d06 */
[----:B------:R-:W-:-:S13]  /*4950*/  ISETP.GE.AND P2, PT, R0, R121, PT ;  /* 0x000000790000720c */ /* 0x000fda0003f46270 */
[----:B------:R-:W-:Y:S05]  /*4960*/  @!P2 BRA `(.L_x_5707) ;  /* 0xffffffb800f4a947 */ /* 0x000fea000383ffff */
[----:B------:R-:W-:Y:S05]  /*4970*/  EXIT ;  /* 0x000000000000794d */ /* 0x000fea0003800000 */
.L_x_5706:
        /* <DEDUP_REMOVED lines=8> */
.L_x_5709:
[----:B------:R-:W-:Y:S05]  /*4a00*/  BSYNC B0 ;  /* 0x0000000000007941 */ /* 0x000fea0003800000 */
.L_x_5708:
[----:B------:R-:W-:Y:S01]  /*4a10*/  MOV R4, R111 ;  /* 0x0000006f00047202 */ /* 0x000fe20000000f00 */
[----:B------:R-:W-:Y:S02]  /*4a20*/  HFMA2 R123, -RZ, RZ, 0, 1.847743988037109375e-06 ;  /* 0x0000001fff7b7431 */ /* 0x000fe400000001ff */
[----:B------:R-:W-:Y:S01]  /*4a30*/  IMAD.MOV.U32 R121, RZ, RZ, 0x2 ;  /* 0x00000002ff797424 */ /* 0x000fe200078e00ff */
[----:B------:R-:W-:Y:S01]  /*4a40*/  MOV R113, 0xffffffff ;  /* 0xffffffff00717802 */ /* 0x000fe20000000f00 */
[----:B------:R-:W0:Y:S01]  /*4a50*/  LDC R5, c[0x0][0x400] ;  /* 0x00010000ff057b82 */ /* 0x000e220000000800 */
[----:B------:R-:W-:-:S05]  /*4a60*/  FADD.FTZ R9, R7, R4 ;  /* 0x0000000407097221 */ /* 0x000fca0000010000 */
[----:B------:R-:W-:-:S07]  /*4a70*/  MOV R117, R9 ;  /* 0x0000000900757202 */ /* 0x000fce0000000f00 */
[----:B0-----:R-:W-:Y:S05]  /*4a80*/  WARPSYNC.COLLECTIVE R113, `(.L_x_5710) ;  /* 0x0000000071087348 */ /* 0x001fea0003c00000 */
[----:B------:R1:W2:Y:S02]  /*4a90*/  SHFL.BFLY P4, R111, R117, R121, R123 ;  /* 0x0c000079756f7389 */ /* 0x0002a4000008007b */
[----:B012---:R-:W-:Y:S05]  /*4aa0*/  ENDCOLLECTIVE ;  /* 0x000000000000791b */ /* 0x007fea0003800000 */
.L_x_5710:
[----:B------:R-:W-:Y:S01]  /*4ab0*/  HFMA2 R121, -RZ, RZ, 0, 2.384185791015625e-07 ;  /* 0x00000004ff797431 */ /* 0x000fe200000001ff */
[----:B------:R-:W-:-:S05]  /*4ac0*/  MOV R4, R111 ;  /* 0x0000006f00047202 */ /* 0x000fca0000000f00 */
[----:B------:R-:W-:-:S05]  /*4ad0*/  FADD.FTZ R13, R9, R4 ;  /* 0x00000004090d7221 */ /* 0x000fca0000010000 */
[----:B------:R-:W-:-:S07]  /*4ae0*/  MOV R117, R13 ;  /* 0x0000000d00757202 */ /* 0x000fce0000000f00 */
[----:B------:R-:W-:Y:S05]  /*4af0*/  WARPSYNC.COLLECTIVE R113, `(.L_x_5711) ;  /* 0x0000000071087348 */ /* 0x000fea0003c00000 */
[----:B------:R0:W1:Y:S02]  /*4b00*/  SHFL.BFLY P4, R111, R117, R121, R123 ;  /* 0x0c000079756f7389 */ /* 0x000064000008007b */
[----:B01----:R-:W-:Y:S05]  /*4b10*/  ENDCOLLECTIVE ;  /* 0x000000000000791b */ /* 0x003fea0003800000 */
.L_x_5711:
[----:B------:R-:W-:Y:S01]  /*4b20*/  HFMA2 R121, -RZ, RZ, 0, 4.76837158203125e-07 ;  /* 0x00000008ff797431 */ /* 0x000fe200000001ff */
[----:B------:R-:W-:-:S05]  /*4b30*/  MOV R4, R111 ;  /* 0x0000006f00047202 */ /* 0x000fca0000000f00 */
[----:B------:R-:W-:-:S05]  /*4b40*/  FADD.FTZ R15, R13, R4 ;  /* 0x000000040d0f7221 */ /* 0x000fca0000010000 */
[----:B------:R-:W-:-:S07]  /*4b50*/  MOV R117, R15 ;  /* 0x0000000f00757202 */ /* 0x000fce0000000f00 */
[----:B------:R-:W-:Y:S05]  /*4b60*/  WARPSYNC.COLLECTIVE R113, `(.L_x_5712) ;  /* 0x0000000071087348 */ /* 0x000fea0003c00000 */
[----:B------:R0:W1:Y:S02]  /*4b70*/  SHFL.BFLY P4, R111, R117, R121, R123 ;  /* 0x0c000079756f7389 */ /* 0x000064000008007b */
[----:B01----:R-:W-:Y:S05]  /*4b80*/  ENDCOLLECTIVE ;  /* 0x000000000000791b */ /* 0x003fea0003800000 */
.L_x_5712:
[----:B------:R-:W-:Y:S02]  /*4b90*/  HFMA2 R121, -RZ, RZ, 0, 9.5367431640625e-07 ;  /* 0x00000010ff797431 */ /* 0x000fe400000001ff */
[----:B------:R-:W-:-:S04]  /*4ba0*/  IMAD.MOV.U32 R4, RZ, RZ, R111 ;  /* 0x000000ffff047224 */ /* 0x000fc800078e006f */
[----:B------:R-:W-:-:S05]  /*4bb0*/  FADD.FTZ R110, R15, R4 ;  /* 0x000000040f6e7221 */ /* 0x000fca0000010000 */
[----:B------:R-:W-:-:S07]  /*4bc0*/  MOV R117, R110 ;  /* 0x0000006e00757202 */ /* 0x000fce0000000f00 */
[----:B------:R-:W-:Y:S05]  /*4bd0*/  WARPSYNC.COLLECTIVE R113, `(.L_x_5713) ;  /* 0x0000000071087348 */ /* 0x000fea0003c00000 */
[----:B------:R0:W1:Y:S02]  /*4be0*/  SHFL.BFLY P4, R111, R117, R121, R123 ;  /* 0x0c000079756f7389 */ /* 0x000064000008007b */
[----:B01----:R-:W-:Y:S05]  /*4bf0*/  ENDCOLLECTIVE ;  /* 0x000000000000791b */ /* 0x003fea0003800000 */
.L_x_5713:
        /* <DEDUP_REMOVED lines=87> */
.L_x_5714:
[----:B------:R-:W-:Y:S01]  /*5170*/  HFMA2 R121, -RZ, RZ, 0, 1.1920928955078125e-07 ;  /* 0x00000002ff797431 */ /* 0x000fe200000001ff */
[----:B------:R-:W-:-:S05]  /*5180*/  MOV R9, R111 ;  /* 0x0000006f00097202 */ /* 0x000fca0000000f00 */
[----:B------:R-:W-:-:S05]  /*5190*/  FADD.FTZ R9, R4, R9 ;  /* 0x0000000904097221 */ /* 0x000fca0000010000 */
[----:B------:R-:W-:-:S07]  /*51a0*/  MOV R117, R9 ;  /* 0x0000000900757202 */ /* 0x000fce0000000f00 */
[----:B------:R-:W-:Y:S05]  /*51b0*/  WARPSYNC.COLLECTIVE R113, `(.L_x_5715) ;  /* 0x0000000071087348 */ /* 0x000fea0003c00000 */
[----:B------:R0:W1:Y:S02]  /*51c0*/  SHFL.BFLY P4, R111, R117, R121, R123 ;  /* 0x0c000079756f7389 */ /* 0x000064000008007b */
[----:B01----:R-:W-:Y:S05]  /*51d0*/  ENDCOLLECTIVE ;  /* 0x000000000000791b */ /* 0x003fea0003800000 */
.L_x_5715:
[----:B------:R-:W-:Y:S01]  /*51e0*/  HFMA2 R121, -RZ, RZ, 0, 2.384185791015625e-07 ;  /* 0x00000004ff797431 */ /* 0x000fe200000001ff */
[----:B------:R-:W-:-:S05]  /*51f0*/  MOV R110, R111 ;  /* 0x0000006f006e7202 */ /* 0x000fca0000000f00 */
[----:B------:R-:W-:-:S04]  /*5200*/  FADD.FTZ R110, R9, R110 ;  /* 0x0000006e096e7221 */ /* 0x000fc80000010000 */
[----:B------:R-:W-:-:S07]  /*5210*/  IMAD.MOV.U32 R117, RZ, RZ, R110 ;  /* 0x000000ffff757224 */ /* 0x000fce00078e006e */
[----:B------:R-:W-:Y:S05]  /*5220*/  WARPSYNC.COLLECTIVE R113, `(.L_x_5716) ;  /* 0x0000000071087348 */ /* 0x000fea0003c00000 */
[----:B------:R0:W1:Y:S02]  /*5230*/  SHFL.BFLY P4, R111, R117, R121, R123 ;  /* 0x0c000079756f7389 */ /* 0x000064000008007b */
[----:B01----:R-:W-:Y:S05]  /*5240*/  ENDCOLLECTIVE ;  /* 0x000000000000791b */ /* 0x003fea0003800000 */
.L_x_5716:
[----:B------:R-:W-:Y:S01]  /*5250*/  HFMA2 R121, -RZ, RZ, 0, 4.76837158203125e-07 ;  /* 0x00000008ff797431 */ /* 0x000fe200000001ff */
[----:B------:R-:W-:-:S05]  /*5260*/  MOV R13, R111 ;  /* 0x0000006f000d7202 */ /* 0x000fca0000000f00 */
[----:B------:R-:W-:-:S05]  /*5270*/  FADD.FTZ R13, R110, R13 ;  /* 0x0000000d6e0d7221 */ /* 0x000fca0000010000 */
[----:B------:R-:W-:-:S07]  /*5280*/  MOV R117, R13 ;  /* 0x0000000d00757202 */ /* 0x000fce0000000f00 */
[----:B------:R-:W-:Y:S05]  /*5290*/  WARPSYNC.COLLECTIVE R113, `(.L_x_5717) ;  /* 0x0000000071087348 */ /* 0x000fea0003c00000 */
[----:B------:R0:W1:Y:S02]  /*52a0*/  SHFL.BFLY P4, R111, R117, R121, R123 ;  /* 0x0c000079756f7389 */ /* 0x000064000008007b */
[----:B01----:R-:W-:Y:S05]  /*52b0*/  ENDCOLLECTIVE ;  /* 0x000000000000791b */ /* 0x003fea0003800000 */
.L_x_5717:
[----:B------:R-:W-:Y:S01]  /*52c0*/  HFMA2 R121, -RZ, RZ, 0, 9.5367431640625e-07 ;  /* 0x00000010ff797431 */ /* 0x000fe200000001ff */
[----:B------:R-:W-:-:S05]  /*52d0*/  MOV R112, R111 ;  /* 0x0000006f00707202 */ /* 0x000fca0000000f00 */
[----:B------:R-:W-:-:S05]  /*52e0*/  FADD.FTZ R112, R13, R112 ;  /* 0x000000700d707221 */ /* 0x000fca0000010000 */
[----:B------:R-:W-:-:S07]  /*52f0*/  MOV R117, R112 ;  /* 0x0000007000757202 */ /* 0x000fce0000000f00 */
[----:B------:R-:W-:Y:S05]  /*5300*/  WARPSYNC.COLLECTIVE R113, `(.L_x_5718) ;  /* 0x0000000071087348 */ /* 0x000fea0003c00000 */
[----:B------:R0:W1:Y:S02]  /*5310*/  SHFL.BFLY P4, R111, R117, R121, R123 ;  /* 0x0c000079756f7389 */ /* 0x000064000008007b */
[----:B01----:R-:W-:Y:S05]  /*5320*/  ENDCOLLECTIVE ;  /* 0x000000000000791b */ /* 0x003fea0003800000 */
.L_x_5718:
[----:B------:R-:W-:Y:S01]  /*5330*/  MOV R15, R111 ;  /* 0x0000006f000f7202 */ /* 0x000fe20000000f00 */
[----:B------:R-:W-:Y:S06]  /*5340*/  BRA `(.L_x_5719) ;  /* 0xffffffe800e87947 */ /* 0x000fec000383ffff */
.L_x_5720:
        /* <DEDUP_REMOVED lines=11> */
.L_x_27971:


//--------------------- .text._ZN10layer_norm31ln_parallel_residual_fwd_kernelINS_13Kernel_traitsIf13__nv_bfloat16S2_S2_fjLj1280ELj1ELj4ELj1ELj16ENS_18Kernel_traits_baseILj1280EfS2_S2_S2_fjLj128EEEEELb1ELb0ELb0EEEvNS_9FwdParamsE --------------------------
	.section	.text._ZN10layer_norm31ln_parallel_residual_fwd_kernelINS_13Kernel_traitsIf13__nv_bfloat16S2_S2_fjLj1280ELj1ELj4ELj1ELj16ENS_18Kernel_traits_baseILj1280EfS2_S2_S2_fjLj128EEEEELb1ELb0ELb0EEEvNS_9FwdParamsE,"ax",@progbits
	.align	128
        .global         _ZN10layer_norm31ln_parallel_residual_fwd_kernelINS_13Kernel_traitsIf13__nv_bfloat16S2_S2_fjLj1280ELj1ELj4ELj1ELj16ENS_18Kernel_traits_baseILj1280EfS2_S2_S2_fjLj128EEEEELb1ELb0ELb0EEEvNS_9FwdParamsE
        .type           _ZN10layer_norm31ln_parallel_residual_fwd_kernelINS_13Kernel_traitsIf13__nv_bfloat16S2_S2_fjLj1280ELj1ELj4ELj1ELj16ENS_18Kernel_traits_baseILj1280EfS2_S2_S2_fjLj128EEEEELb1ELb0ELb0EEEvNS_9FwdParamsE,@function
        .size           _ZN10layer_norm31ln_parallel_residual_fwd_kernelINS_13Kernel_traitsIf13__nv_bfloat16S2_S2_fjLj1280ELj1ELj4ELj1ELj16ENS_18Kernel_traits_baseILj1280EfS2_S2_S2_fjLj128EEEEELb1ELb0ELb0EEEvNS_9FwdParamsE,(.L_x_27972 - _ZN10layer_norm31ln_parallel_residual_fwd_kernelINS_13Kernel_traitsIf13__nv_bfloat16S2_S2_fjLj1280ELj1ELj4ELj1ELj16ENS_18Kernel_traits_baseILj1280EfS2_S2_S2_fjLj128EEEEELb1ELb0ELb0EEEvNS_9FwdParamsE)
        .other          _ZN10layer_norm31ln_parallel_residual_fwd_kernelINS_13Kernel_traitsIf13__nv_bfloat16S2_S2_fjLj1280ELj1ELj4ELj1ELj16ENS_18Kernel_traits_baseILj1280EfS2_S2_S2_fjLj128EEEEELb1ELb0ELb0EEEvNS_9FwdParamsE,@"STO_CUDA_ENTRY STV_DEFAULT"
_ZN10layer_norm31ln_parallel_residual_fwd_kernelINS_13Kernel_traitsIf13__nv_bfloat16S2_S2_fjLj1280ELj1ELj4ELj1ELj16ENS_18Kernel_traits_baseILj1280EfS2_S2_S2_fjLj128EEEEELb1ELb0ELb0EEEvNS_9FwdParamsE:
.text._ZN10layer_norm31ln_parallel_residual_fwd_kernelINS_13Kernel_traitsIf13__nv_bfloat16S2_S2_fjLj1280ELj1ELj4ELj1ELj16ENS_18Kernel_traits_baseILj1280EfS2_S2_S2_fjLj128EEEEELb1ELb0ELb0EEEvNS_9FwdParamsE:
        /* <DEDUP_REMOVED lines=66> */
[----:B------:R-:W2:Y:S01]  /*0420*/  LDC.64 R10, c[0x0][0x3d0] ;  /* 0x0000f400ff0a7b82 */ /* 0x000ea20000000a00 */
[----:B------:R-:W-:-:S07]  /*0430*/  @P3 LOP3.LUT R201, R201, 0x100, RZ, 0xfc, !PT ;  /* 0x00000100c9c93812 */ /* 0x000fce00078efcff */
[----:B------:R-:W3:Y:S01]  /*0440*/  LDC.64 R12, c[0x0][0x3d8] ;  /* 0x0000f600ff0c7b82 */ /* 0x000ee20000000a00 */
[----:B0-----:R-:W-:-:S05]  /*0450*/  @P3 IMAD.WIDE.U32 R6, R2, 0x20, R6 ;  /* 0x0000002002063825 */ /* 0x001fca00078e0006 */
[----:B------:R0:W5:Y:S02]  /*0460*/  @P3 LDG.E.128 R184, desc[UR6][R6.64] ;  /* 0x0000000606b83981 */ /* 0x000164000c1e1d00 */
[----:B------:R-:W4:Y:S01]  /*0470*/  LDC.64 R14, c[0x0][0x3d0] ;  /* 0x0000f400ff0e7b82 */ /* 0x000f220000000a00 */
[C---:B-1----:R-:W-:Y:S01]  /*0480*/  @P3 IMAD.WIDE.U32 R8, R2.reuse, 0x20, R8 ;  /* 0x0000002002083825 */ /* 0x042fe200078e0008 */
[----:B------:R-:W-:Y:S01]  /*0490*/  @P3 LOP3.LUT R2, R2, 0x20, RZ, 0xfc, !PT ;  /* 0x0000002002023812 */ /* 0x000fe200078efcff */
[----:B------:R0:W5:Y:S04]  /*04a0*/  @P3 LDG.E.128 R180, desc[UR6][R6.64+0x10] ;  /* 0x0000100606b43981 */ /* 0x000168000c1e1d00 */
[----:B------:R0:W5:Y:S01]  /*04b0*/  @P3 LDG.E.128 R176, desc[UR6][R8.64] ;  /* 0x0000000608b03981 */ /* 0x000162000c1e1d00 */
[----:B------:R-:W1:Y:S08]  /*04c0*/  LDC.64 R16, c[0x0][0x3d8] ;  /* 0x0000f600ff107b82 */ /* 0x000e700000000a00 */
[----:B------:R-:W0:Y:S08]  /*04d0*/  LDC.64 R18, c[0x0][0x3d0] ;  /* 0x0000f400ff127b82 */ /* 0x000e300000000a00 */
[----:B------:R-:W0:Y:S01]  /*04e0*/  LDC.64 R20, c[0x0][0x3d8] ;  /* 0x0000f600ff147b82 */ /* 0x000e220000000a00 */
[C---:B--2---:R-:W-:Y:S01]  /*04f0*/  @P0 IMAD.WIDE.U32 R10, R2.reuse, 0x20, R10 ;  /* 0x00000020020a0825 */ /* 0x044fe200078e000a */
[----:B------:R2:W5:Y:S03]  /*0500*/  @P3 LDG.E.128 R172, desc[UR6][R8.64+0x10] ;  /* 0x0000100608ac3981 */ /* 0x000566000c1e1d00 */
[C---:B---3--:R-:W-:Y:S01]  /*0510*/  @P0 IMAD.WIDE.U32 R12, R2.reuse, 0x20, R12 ;  /* 0x00000020020c0825 */ /* 0x048fe200078e000c */
[----:B------:R2:W5:Y:S03]  /*0520*/  @P0 LDG.E.128 R168, desc[UR6][R10.64] ;  /* 0x000000060aa80981 */ /* 0x000566000c1e1d00 */
[----:B------:R-:W-:Y:S01]  /*0530*/  @P0 VIADD R2, R2, 0x20 ;  /* 0x0000002002020836 */ /* 0x000fe20000000000 */
[----:B------:R2:W5:Y:S03]  /*0540*/  @P0 LDG.E.128 R164, desc[UR6][R10.64+0x10] ;  /* 0x000010060aa40981 */ /* 0x000566000c1e1d00 */
[C---:B----4-:R-:W-:Y:S01]  /*0550*/  @P1 IMAD.WIDE.U32 R14, R2.reuse, 0x20, R14 ;  /* 0x00000020020e1825 */ /* 0x050fe200078e000e */
[----:B------:R2:W5:Y:S03]  /*0560*/  @P0 LDG.E.128 R160, desc[UR6][R12.64] ;  /* 0x000000060ca00981 */ /* 0x000566000c1e1d00 */
[C---:B-1----:R-:W-:Y:S01]  /*0570*/  @P1 IMAD.WIDE.U32 R16, R2.reuse, 0x20, R16 ;  /* 0x0000002002101825 */ /* 0x042fe200078e0010 */
[----:B------:R2:W5:Y:S03]  /*0580*/  @P1 LDG.E.128 R152, desc[UR6][R14.64] ;  /* 0x000000060e981981 */ /* 0x000566000c1e1d00 */
[----:B------:R-:W-:Y:S01]  /*0590*/  @P1 VIADD R2, R2, 0x20 ;  /* 0x0000002002021836 */ /* 0x000fe20000000000 */
[----:B------:R2:W5:Y:S03]  /*05a0*/  @P1 LDG.E.128 R148, desc[UR6][R14.64+0x10] ;  /* 0x000010060e941981 */ /* 0x000566000c1e1d00 */
[C---:B0-----:R-:W-:Y:S01]  /*05b0*/  @P2 IMAD.WIDE.U32 R18, R2.reuse, 0x20, R18 ;  /* 0x0000002002122825 */ /* 0x041fe200078e0012 */
[----:B------:R2:W5:Y:S03]  /*05c0*/  @P1 LDG.E.128 R144, desc[UR6][R16.64] ;  /* 0x0000000610901981 */ /* 0x000566000c1e1d00 */
[----:B------:R-:W-:Y:S01]  /*05d0*/  @P2 IMAD.WIDE.U32 R20, R2, 0x20, R20 ;  /* 0x0000002002142825 */ /* 0x000fe200078e0014 */
        /* <DEDUP_REMOVED lines=39> */
[----:B------:R-:W-:Y:S01]  /*0850*/  @P2 VIADD R2, R2, 0x20 ;  /* 0x0000002002022836 */ /* 0x000fe20000000000 */
[----:B--2---:R-:W-:Y:S06]  /*0860*/  @!P0 BRA `(.L_x_5724) ;  /* 0x0000001400ac8947 */ /* 0x004fec0003800000 */
        /* <DEDUP_REMOVED lines=49> */
.L_x_5723:
[C---:B------:R-:W-:Y:S01]  /*0b80*/  ISETP.GE.U32.AND P3, PT, R0.reuse, 0x20, PT ;  /* 0x000000200000780c */ /* 0x040fe20003f66070 */
[----:B------:R-:W0:Y:S01]  /*0b90*/  LDC.64 R8, c[0x0][0x3d0] ;  /* 0x0000f400ff087b82 */ /* 0x000e220000000a00 */
[C---:B------:R-:W-:Y:S02]  /*0ba0*/  ISETP.GE.U32.AND P0, PT, R0.reuse, 0x40, PT ;  /* 0x000000400000780c */ /* 0x040fe40003f06070 */
[C---:B------:R-:W-:Y:S02]  /*0bb0*/  ISETP.GE.U32.AND P1, PT, R0.reuse, 0x60, PT ;  /* 0x000000600000780c */ /* 0x040fe40003f26070 */
[----:B------:R-:W-:Y:S02]  /*0bc0*/  ISETP.GE.U32.AND P2, PT, R0, 0x80, PT ;  /* 0x000000800000780c */ /* 0x000fe40003f46070 */
[----:B------:R-:W-:Y:S01]  /*0bd0*/  LOP3.LUT R201, R201, 0xfffffeff, RZ, 0xc0, !PT ;  /* 0xfffffeffc9c97812 */ /* 0x000fe200078ec0ff */
[----:B------:R-:W1:Y:S08]  /*0be0*/  LDC.64 R10, c[0x0][0x3d8] ;  /* 0x0000f600ff0a7b82 */ /* 0x000e700000000a00 */
[----:B------:R-:W2:Y:S01]  /*0bf0*/  LDC.64 R12, c[0x0][0x3d0] ;  /* 0x0000f400ff0c7b82 */ /* 0x000ea20000000a00 */
[----:B------:R-:W-:-:S07]  /*0c00*/  @P3 LOP3.LUT R201, R201, 0x100, RZ, 0xfc, !PT ;  /* 0x00000100c9c93812 */ /* 0x000fce00078efcff */
[----:B------:R-:W3:Y:S01]  /*0c10*/  @P3 LDC.64 R6, c[0x0][0x440] ;  /* 0x00011000ff063b82 */ /* 0x000ee20000000a00 */
[----:B0-----:R-:W-:-:S05]  /*0c20*/  @P3 IMAD.WIDE.U32 R8, R2, 0x20, R8 ;  /* 0x0000002002083825 */ /* 0x001fca00078e0008 */
[----:B------:R0:W5:Y:S02]  /*0c30*/  @P3 LDG.E.128 R184, desc[UR6][R8.64] ;  /* 0x0000000608b83981 */ /* 0x000164000c1e1d00 */
[----:B------:R-:W4:Y:S01]  /*0c40*/  LDC.64 R14, c[0x0][0x3d8] ;  /* 0x0000f600ff0e7b82 */ /* 0x000f220000000a00 */
[C---:B-1----:R-:W-:Y:S01]  /*0c50*/  @P3 IMAD.WIDE.U32 R10, R2.reuse, 0x20, R10 ;  /* 0x00000020020a3825 */ /* 0x042fe200078e000a */
[----:B------:R0:W5:Y:S04]  /*0c60*/  @P3 LDG.E.128 R180, desc[UR6][R8.64+0x10] ;  /* 0x0000100608b43981 */ /* 0x000168000c1e1d00 */
[----:B------:R0:W5:Y:S02]  /*0c70*/  @P3 LDG.E.128 R176, desc[UR6][R10.64] ;  /* 0x000000060ab03981 */ /* 0x000164000c1e1d00 */
[----:B------:R-:W1:Y:S02]  /*0c80*/  @P0 LDC.64 R16, c[0x0][0x440] ;  /* 0x00011000ff100b82 */ /* 0x000e640000000a00 */
[----:B------:R0:W5:Y:S06]  /*0c90*/  @P3 LDG.E.128 R172, desc[UR6][R10.64+0x10] ;  /* 0x000010060aac3981 */ /* 0x00016c000c1e1d00 */
[----:B------:R-:W0:Y:S08]  /*0ca0*/  LDC.64 R18, c[0x0][0x3d0] ;  /* 0x0000f400ff127b82 */ /* 0x000e300000000a00 */
[----:B------:R-:W0:Y:S08]  /*0cb0*/  LDC.64 R20, c[0x0][0x3d8] ;  /* 0x0000f600ff147b82 */ /* 0x000e300000000a00 */
[----:B------:R-:W0:Y:S01]  /*0cc0*/  @P1 LDC.64 R22, c[0x0][0x440] ;  /* 0x00011000ff161b82 */ /* 0x000e220000000a00 */
[----:B---3--:R-:W-:-:S07]  /*0cd0*/  @P3 IMAD.WIDE.U32 R6, R2, 0x20, R6 ;  /* 0x0000002002063825 */ /* 0x008fce00078e0006 */
[----:B------:R-:W3:Y:S08]  /*0ce0*/  LDC.64 R24, c[0x0][0x3d0] ;  /* 0x0000f400ff187b82 */ /* 0x000ef00000000a00 */
[----:B------:R-:W3:Y:S08]  /*0cf0*/  LDC.64 R26, c[0x0][0x3d8] ;  /* 0x0000f600ff1a7b82 */ /* 0x000ef00000000a00 */
[----:B------:R-:W3:Y:S01]  /*0d00*/  @P2 LDC.64 R28, c[0x0][0x440] ;  /* 0x00011000ff1c2b82 */ /* 0x000ee20000000a00 */
[----:B------:R-:W-:Y:S01]  /*0d10*/  @P3 LOP3.LUT R2, R2, 0x20, RZ, 0xfc, !PT ;  /* 0x0000002002023812 */ /* 0x000fe200078efcff */
[----:B------:R0:W5:Y:S04]  /*0d20*/  @P3 LD.E.128 R60, desc[UR6][R6.64] ;  /* 0x00000006063c3980 */ /* 0x000168000c101d00 */
[C---:B--2---:R-:W-:Y:S01]  /*0d30*/  @P0 IMAD.WIDE.U32 R12, R2.reuse, 0x20, R12 ;  /* 0x00000020020c0825 */ /* 0x044fe200078e000c */
[----:B------:R2:W5:Y:S03]  /*0d40*/  @P3 LD.E.128 R64, desc[UR6][R6.64+0x10] ;  /* 0x0000100606403980 */ /* 0x000566000c101d00 */
[C---:B----4-:R-:W-:Y:S01]  /*0d50*/  @P0 IMAD.WIDE.U32 R14, R2.reuse, 0x20, R14 ;  /* 0x00000020020e0825 */ /* 0x050fe200078e000e */
[----:B------:R2:W5:Y:S03]  /*0d60*/  @P0 LDG.E.128 R168, desc[UR6][R12.64] ;  /* 0x000000060ca80981 */ /* 0x000566000c1e1d00 */
[C---:B-1----:R-:W-:Y:S01]  /*0d70*/  @P0 IMAD.WIDE.U32 R16, R2.reuse, 0x20, R16 ;  /* 0x0000002002100825 */ /* 0x042fe200078e0010 */
[----:B------:R-:W-:Y:S01]  /*0d80*/  @P0 IADD3 R2, PT, PT, R2, 0x20, RZ ;  /* 0x0000002002020810 */ /* 0x000fe20007ffe0ff */
[----:B------:R2:W5:Y:S04]  /*0d90*/  @P0 LDG.E.128 R164, desc[UR6][R12.64+0x10] ;  /* 0x000010060ca40981 */ /* 0x000568000c1e1d00 */
[C---:B0-----:R-:W-:Y:S01]  /*0da0*/  @P1 IMAD.WIDE.U32 R18, R2.reuse, 0x20, R18 ;  /* 0x0000002002121825 */ /* 0x041fe200078e0012 */
[----:B------:R2:W5:Y:S03]  /*0db0*/  @P0 LDG.E.128 R160, desc[UR6][R14.64] ;  /* 0x000000060ea00981 */ /* 0x000566000c1e1d00 */
[C---:B------:R-:W-:Y:S01]  /*0dc0*/  @P1 IMAD.WIDE.U32 R20, R2.reuse, 0x20, R20 ;  /* 0x0000002002141825 */ /* 0x040fe200078e0014 */
[----:B------:R2:W5:Y:S03]  /*0dd0*/  @P1 LDG.E.128 R152, desc[UR6][R18.64] ;  /* 0x0000000612981981 */ /* 0x000566000c1e1d00 */
[C---:B------:R-:W-:Y:S01]  /*0de0*/  @P1 IMAD.WIDE.U32 R22, R2.reuse, 0x20, R22 ;  /* 0x0000002002161825 */ /* 0x040fe200078e0016 */
[----:B------:R2:W5:Y:S03]  /*0df0*/  @P1 LDG.E.128 R148, desc[UR6][R18.64+0x10] ;  /* 0x0000100612941981 */ /* 0x000566000c1e1d00 */
[----:B------:R-:W-:Y:S01]  /*0e00*/  @P1 VIADD R2, R2, 0x20 ;  /* 0x0000002002021836 */ /* 0x000fe20000000000 */
[----:B------:R2:W5:Y:S03]  /*0e10*/  @P1 LDG.E.128 R144, desc[UR6][R20.64] ;  /* 0x0000000614901981 */ /* 0x000566000c1e1d00 */
[C---:B---3--:R-:W-:Y:S01]  /*0e20*/  @P2 IMAD.WIDE.U32 R24, R2.reuse, 0x20, R24 ;  /* 0x0000002002182825 */ /* 0x048fe200078e0018 */
[----:B------:R2:W5:Y:S03]  /*0e30*/  @P1 LDG.E.128 R140, desc[UR6][R20.64+0x10] ;  /* 0x00001006148c1981 */ /* 0x000566000c1e1d00 */
[C---:B------:R-:W-:Y:S01]  /*0e40*/  @P2 IMAD.WIDE.U32 R26, R2.reuse, 0x20, R26 ;  /* 0x00000020021a2825 */ /* 0x040fe200078e001a */
[----:B------:R2:W5:Y:S03]  /*0e50*/  @P1 LD.E.128 R76, desc[UR6][R22.64] ;  /* 0x00000006164c1980 */ /* 0x000566000c101d00 */
[----:B------:R-:W-:Y:S01]  /*0e60*/  @P2 IMAD.WIDE.U32 R28, R2, 0x20, R28 ;  /* 0x00000020021c2825 */ /* 0x000fe200078e001c */
[----:B------:R2:W5:Y:S04]  /*0e70*/  @P1 LD.E.128 R80, desc[UR6][R22.64+0x10] ;  /* 0x0000100616501980 */ /* 0x000568000c101d00 */
[----:B------:R2:W5:Y:S04]  /*0e80*/  @P2 LDG.E.128 R136, desc[UR6][R24.64] ;  /* 0x0000000618882981 */ /* 0x000568000c1e1d00 */
[----:B------:R2:W5:Y:S04]  /*0e90*/  @P2 LDG.E.128 R132, desc[UR6][R24.64+0x10] ;  /* 0x0000100618842981 */ /* 0x000568000c1e1d00 */
[----:B------:R2:W5:Y:S04]  /*0ea0*/  @P2 LDG.E.128 R128, desc[UR6][R26.64] ;  /* 0x000000061a802981 */ /* 0x000568000c1e1d00 */
[----:B------:R2:W5:Y:S04]  /*0eb0*/  @P2 LDG.E.128 R124, desc[UR6][R26.64+0x10] ;  /* 0x000010061a7c2981 */ /* 0x000568000c1e1d00 */
[----:B------:R2:W5:Y:S04]  /*0ec0*/  @P2 LD.E.128 R84, desc[UR6][R28.64] ;  /* 0x000000061c542980 */ /* 0x000568000c101d00 */
[----:B------:R2:W5:Y:S04]  /*0ed0*/  @P2 LD.E.128 R88, desc[UR6][R28.64+0x10] ;  /* 0x000010061c582980 */ /* 0x000568000c101d00 */
[----:B------:R2:W5:Y:S04]  /*0ee0*/  @P0 LDG.E.128 R156, desc[UR6][R14.64+0x10] ;  /* 0x000010060e9c0981 */ /* 0x000568000c1e1d00 */
[----:B------:R2:W5:Y:S04]  /*0ef0*/  @P0 LD.E.128 R68, desc[UR6][R16.64] ;  /* 0x0000000610440980 */ /* 0x000568000c101d00 */
[----:B------:R2:W5:Y:S01]  /*0f00*/  @P0 LD.E.128 R72, desc[UR6][R16.64+0x10] ;  /* 0x0000100610480980 */ /* 0x000562000c101d00 */
        /* <DEDUP_REMOVED lines=17> */
[----:B------:R-:W-:Y:S01]  /*1020*/  @P2 VIADD R2, R2, 0x20 ;  /* 0x0000002002022836 */ /* 0x000fe20000000000 */
[----:B--2---:R-:W-:Y:S06]  /*1030*/  @!P0 BRA `(.L_x_5724) ;  /* 0x0000000c00b88947 */ /* 0x004fec0003800000 */
[----:B------:R-:W0:Y:S08]  /*1040*/  LDC.64 R8, c[0x0][0x440] ;  /* 0x00011000ff087b82 */ /* 0x000e300000000a00 */
[----:B------:R-:W1:Y:S08]  /*1050*/  LDC.64 R6, c[0x0][0x3d0] ;  /* 0x0000f400ff067b82 */ /* 0x000e700000000a00 */
[----:B------:R-:W2:Y:S01]  /*1060*/  LDC.64 R10, c[0x0][0x3d8] ;  /* 0x0000f600ff0a7b82 */ /* 0x000ea20000000a00 */
[----:B0-----:R-:W-:-:S05]  /*1070*/  IMAD.WIDE.U32 R8, R2, 0x20, R8 ;  /* 0x0000002002087825 */ /* 0x001fca00078e0008 */
[----:B------:R0:W5:Y:S01]  /*1080*/  LD.E.128 R28, desc[UR6][R8.64] ;  /* 0x00000006081c7980 */ /* 0x000162000c101d00 */
[----:B-1----:R-:W-:-:S03]  /*1090*/  IMAD.WIDE.U32 R6, R2, 0x20, R6 ;  /* 0x0000002002067825 */ /* 0x002fc600078e0006 */
[----:B------:R0:W5:Y:S04]  /*10a0*/  LD.E.128 R32, desc[UR6][R8.64+0x10] ;  /* 0x0000100608207980 */ /* 0x000168000c101d00 */
[----:B------:R0:W5:Y:S01]  /*10b0*/  LDG.E.128 R48, desc[UR6][R6.64] ;  /* 0x0000000606307981 */ /* 0x000162000c1e1d00 */
[----:B--2---:R-:W-:-:S03]  /*10c0*/  IMAD.WIDE.U32 R2, R2, 0x20, R10 ;  /* 0x0000002002027825 */ /* 0x004fc600078e000a */
        /* <DEDUP_REMOVED lines=23> */
[----:B0-----:R-:W-:Y:S06]  /*1240*/  BRA `(.L_x_5724) ;  /* 0x0000000c00347947 */ /* 0x001fec0003800000 */
.L_x_5722:
[----:B------:R-:W0:Y:S02]  /*1250*/  LDCU.64 UR8, c[0x0][0x440] ;  /* 0x00008800ff0877ac */ /* 0x000e240008000a00 */
[----:B0-----:R-:W-:-:S04]  /*1260*/  UISETP.NE.U32.AND UP0, UPT, UR8, URZ, UPT ;  /* 0x000000ff0800728c */ /* 0x001fc8000bf05070 */
[----:B------:R-:W-:-:S09]  /*1270*/  UISETP.NE.AND.EX UP0, UPT, UR9, URZ, UPT, UP0 ;  /* 0x000000ff0900728c */ /* 0x000fd2000bf05300 */
[----:B------:R-:W-:Y:S05]  /*1280*/  BRA.U !UP0, `(.L_x_5725) ;  /* 0x0000000508747547 */ /* 0x000fea000b800000 */
[C---:B------:R-:W-:Y:S01]  /*1290*/  ISETP.GE.U32.AND P3, PT, R0.reuse, 0x20, PT ;  /* 0x000000200000780c */ /* 0x040fe20003f66070 */
[----:B------:R-:W0:Y:S01]  /*12a0*/  LDC.64 R8, c[0x0][0x3d0] ;  /* 0x0000f400ff087b82 */ /* 0x000e220000000a00 */
[C---:B------:R-:W-:Y:S02]  /*12b0*/  ISETP.GE.U32.AND P0, PT, R0.reuse, 0x40, PT ;  /* 0x000000400000780c */ /* 0x040fe40003f06070 */
[----:B------:R-:W-:Y:S02]  /*12c0*/  ISETP.GE.U32.AND P1, PT, R0, 0x60, PT ;  /* 0x000000600000780c */ /* 0x000fe40003f26070 */
[----:B------:R-:W-:-:S03]  /*12d0*/  LOP3.LUT R201, R201, 0xfffffeff, RZ, 0xc0, !PT ;  /* 0xfffffeffc9c97812 */ /* 0x000fc600078ec0ff */
[----:B------:R-:W1:Y:S01]  /*12e0*/  LDC.64 R10, c[0x0][0x3d8] ;  /* 0x0000f600ff0a7b82 */ /* 0x000e620000000a00 */
[----:B------:R-:W-:-:S03]  /*12f0*/  ISETP.GE.U32.AND P2, PT, R0, 0x80, PT ;  /* 0x000000800000780c */ /* 0x000fc60003f46070 */
[----:B------:R-:W-:-:S04]  /*1300*/  @P3 LOP3.LUT R201, R201, 0x100, RZ, 0xfc, !PT ;  /* 0x00000100c9c93812 */ /* 0x000fc800078efcff */
[----:B------:R-:W2:Y:S08]  /*1310*/  @P3 LDC.64 R6, c[0x0][0x438] ;  /* 0x00010e00ff063b82 */ /* 0x000eb00000000a00 */
[----:B------:R-:W3:Y:S01]  /*1320*/  @P3 LDC.64 R12, c[0x0][0x440] ;  /* 0x00011000ff0c3b82 */ /* 0x000ee20000000a00 */
[----:B0-----:R-:W-:-:S05]  /*1330*/  @P3 IMAD.WIDE.U32 R8, R2, 0x20, R8 ;  /* 0x0000002002083825 */ /* 0x001fca00078e0008 */
[----:B------:R-:W5:Y:S02]  /*1340*/  @P3 LDG.E.128 R184, desc[UR6][R8.64] ;  /* 0x0000000608b83981 */ /* 0x000f64000c1e1d00 */
[----:B------:R-:W0:Y:S01]  /*1350*/  LDC.64 R14, c[0x0][0x3d0] ;  /* 0x0000f400ff0e7b82 */ /* 0x000e220000000a00 */
[C---:B-1----:R-:W-:Y:S01]  /*1360*/  @P3 IMAD.WIDE.U32 R10, R2.reuse, 0x20, R10 ;  /* 0x00000020020a3825 */ /* 0x042fe200078e000a */
[----:B------:R1:W5:Y:S04]  /*1370*/  @P3 LDG.E.128 R180, desc[UR6][R8.64+0x10] ;  /* 0x0000100608b43981 */ /* 0x000368000c1e1d00 */
[----:B------:R-:W5:Y:S01]  /*1380*/  @P3 LDG.E.128 R176, desc[UR6][R10.64] ;  /* 0x000000060ab03981 */ /* 0x000f62000c1e1d00 */
[C---:B--2---:R-:W-:Y:S01]  /*1390*/  @P3 IMAD.WIDE.U32 R6, R2.reuse, 0x20, R6 ;  /* 0x0000002002063825 */ /* 0x044fe200078e0006 */
[----:B------:R-:W2:Y:S02]  /*13a0*/  LDC.64 R18, c[0x0][0x3d8] ;  /* 0x0000f600ff127b82 */ /* 0x000ea40000000a00 */
[----:B------:R-:W5:Y:S04]  /*13b0*/  @P3 LDG.E.128 R172, desc[UR6][R10.64+0x10] ;  /* 0x000010060aac3981 */ /* 0x000f68000c1e1d00 */
[----:B------:R-:W5:Y:S02]  /*13c0*/  @P3 LD.E.128 R92, desc[UR6][R6.64] ;  /* 0x00000006065c3980 */ /* 0x000f64000c101d00 */
[----:B------:R-:W4:Y:S02]  /*13d0*/  @P0 LDC.64 R16, c[0x0][0x438] ;  /* 0x00010e00ff100b82 */ /* 0x000f240000000a00 */
[----:B------:R3:W5:Y:S06]  /*13e0*/  @P3 LD.E.128 R96, desc[UR6][R6.64+0x10] ;  /* 0x0000100606603980 */ /* 0x00076c000c101d00 */
[----:B------:R-:W2:Y:S08]  /*13f0*/  @P0 LDC.64 R20, c[0x0][0x440] ;  /* 0x00011000ff140b82 */ /* 0x000eb00000000a00 */
[----:B------:R-:W2:Y:S08]  /*1400*/  LDC.64 R22, c[0x0][0x3d0] ;  /* 0x0000f400ff167b82 */ /* 0x000eb00000000a00 */
[----:B------:R-:W2:Y:S08]  /*1410*/  @P1 LDC.64 R24, c[0x0][0x438] ;  /* 0x00010e00ff181b82 */ /* 0x000eb00000000a00 */
[----:B-1----:R-:W1:Y:S08]  /*1420*/  LDC.64 R8, c[0x0][0x3d8] ;  /* 0x0000f600ff087b82 */ /* 0x002e700000000a00 */
[----:B---3--:R-:W3:Y:S01]  /*1430*/  @P1 LDC.64 R6, c[0x0][0x440] ;  /* 0x00011000ff061b82 */ /* 0x008ee20000000a00 */
[----:B------:R-:W-:-:S07]  /*1440*/  @P3 IMAD.WIDE.U32 R12, R2, 0x20, R12 ;  /* 0x00000020020c3825 */ /* 0x000fce00078e000c */
[----:B------:R-:W3:Y:S08]  /*1450*/  LDC.64 R26, c[0x0][0x3d0] ;  /* 0x0000f400ff1a7b82 */ /* 0x000ef00000000a00 */
[----:B------:R-:W3:Y:S08]  /*1460*/  LDC.64 R30, c[0x0][0x3d8] ;  /* 0x0000f600ff1e7b82 */ /* 0x000ef00000000a00 */
[----:B------:R-:W3:Y:S08]  /*1470*/  @P2 LDC.64 R28, c[0x0][0x438] ;  /* 0x00010e00ff1c2b82 */ /* 0x000ef00000000a00 */
[----:B------:R-:W3:Y:S01]  /*1480*/  @P2 LDC.64 R10, c[0x0][0x440] ;  /* 0x00011000ff0a2b82 */ /* 0x000ee20000000a00 */
[----:B------:R-:W-:Y:S01]  /*1490*/  @P3 LOP3.LUT R2, R2, 0x20, RZ, 0xfc, !PT ;  /* 0x0000002002023812 */ /* 0x000fe200078efcff */
[----:B------:R1:W5:Y:S04]  /*14a0*/  @P3 LD.E.128 R60, desc[UR6][R12.64] ;  /* 0x000000060c3c3980 */ /* 0x000368000c101d00 */
[C---:B0-----:R-:W-:Y:S01]  /*14b0*/  @P0 IMAD.WIDE.U32 R14, R2.reuse, 0x20, R14 ;  /* 0x00000020020e0825 */ /* 0x041fe200078e000e */
[----:B------:R0:W5:Y:S03]  /*14c0*/  @P3 LD.E.128 R64, desc[UR6][R12.64+0x10] ;  /* 0x000010060c403980 */ /* 0x000166000c101d00 */
[C---:B----4-:R-:W-:Y:S01]  /*14d0*/  @P0 IMAD.WIDE.U32 R16, R2.reuse, 0x20, R16 ;  /* 0x0000002002100825 */ /* 0x050fe200078e0010 */
[----:B------:R0:W5:Y:S03]  /*14e0*/  @P0 LDG.E.128 R168, desc[UR6][R14.64] ;  /* 0x000000060ea80981 */ /* 0x000166000c1e1d00 */
[C---:B--2---:R-:W-:Y:S01]  /*14f0*/  @P0 IMAD.WIDE.U32 R18, R2.reuse, 0x20, R18 ;  /* 0x0000002002120825 */ /* 0x044fe200078e0012 */
[----:B------:R0:W5:Y:S03]  /*1500*/  @P0 LDG.E.128 R164, desc[UR6][R14.64+0x10] ;  /* 0x000010060ea40981 */ /* 0x000166000c1e1d00 */
[C---:B------:R-:W-:Y:S01]  /*1510*/  @P0 IMAD.WIDE.U32 R20, R2.reuse, 0x20, R20 ;  /* 0x0000002002140825 */ /* 0x040fe200078e0014 */
[----:B------:R0:W5:Y:S03]  /*1520*/  @P0 LD.E.128 R100, desc[UR6][R16.64] ;  /* 0x0000000610640980 */ /* 0x000166000c101d00 */
[----:B------:R-:W-:Y:S01]  /*1530*/  @P0 VIADD R2, R2, 0x20 ;  /* 0x0000002002020836 */ /* 0x000fe20000000000 */
[----:B------:R0:W5:Y:S03]  /*1540*/  @P0 LD.E.128 R104, desc[UR6][R16.64+0x10] ;  /* 0x0000100610680980 */ /* 0x000166000c101d00 */
[C---:B------:R-:W-:Y:S01]  /*1550*/  @P1 IMAD.WIDE.U32 R22, R2.reuse, 0x20, R22 ;  /* 0x0000002002161825 */ /* 0x040fe200078e0016 */
[----:B------:R0:W5:Y:S03]  /*1560*/  @P0 LDG.E.128 R160, desc[UR6][R18.64] ;  /* 0x0000000612a00981 */ /* 0x000166000c1e1d00 */
[C---:B------:R-:W-:Y:S01]  /*1570*/  @P1 IMAD.WIDE.U32 R24, R2.reuse, 0x20, R24 ;  /* 0x0000002002181825 */ /* 0x040fe200078e0018 */
[----:B------:R0:W5:Y:S03]  /*1580*/  @P1 LDG.E.128 R152, desc[UR6][R22.64] ;  /* 0x0000000616981981 */ /* 0x000166000c1e1d00 */
[C---:B-1----:R-:W-:Y:S01]  /*1590*/  @P1 IMAD.WIDE.U32 R8, R2.reuse, 0x20, R8 ;  /* 0x0000002002081825 */ /* 0x042fe200078e0008 */
[----:B------:R0:W5:Y:S03]  /*15a0*/  @P1 LDG.E.128 R148, desc[UR6][R22.64+0x10] ;  /* 0x0000100616941981 */ /* 0x000166000c1e1d00 */
[C---:B---3--:R-:W-:Y:S01]  /*15b0*/  @P1 IMAD.WIDE.U32 R6, R2.reuse, 0x20, R6 ;  /* 0x0000002002061825 */ /* 0x048fe200078e0006 */
[----:B------:R-:W-:Y:S01]  /*15c0*/  @P1 IADD3 R2, PT, PT, R2, 0x20, RZ ;  /* 0x0000002002021810 */ /* 0x000fe20007ffe0ff */
[----:B------:R0:W5:Y:S04]  /*15d0*/  @P1 LD.E.128 R108, desc[UR6][R24.64] ;  /* 0x00000006186c1980 */ /* 0x000168000c101d00 */
[C---:B------:R-:W-:Y:S01]  /*15e0*/  @P2 IMAD.WIDE.U32 R26, R2.reuse, 0x20, R26 ;  /* 0x00000020021a2825 */ /* 0x040fe200078e001a */
        /* <DEDUP_REMOVED lines=17> */
[----:B------:R0:W5:Y:S04]  /*1700*/  @P0 LD.E.128 R68, desc[UR6][R20.64] ;  /* 0x0000000614440980 */ /* 0x000168000c101d00 */
[----:B------:R0:W5:Y:S01]  /*1710*/  @P0 LD.E.128 R72, desc[UR6][R20.64+0x10] ;  /* 0x0000100614480980 */ /* 0x000162000c101d00 */
[----:B------:R-:W-:Y:S01]  /*1720*/  ISETP.GE.U32.AND P0, PT, R0, 0xa0, PT ;  /* 0x000000a00000780c */ /* 0x000fe20003f06070 */
[----:B------:R-:W-:-:S12]  /*1730*/  @P2 VIADD R2, R2, 0x20 ;  /* 0x0000002002022836 */ /* 0x000fd80000000000 */
[----:B0-----:R-:W-:Y:S05]  /*1740*/  @!P0 BRA `(.L_x_5724) ;  /* 0x0000000400f48947 */ /* 0x001fea0003800000 */
[----:B------:R-:W0:Y:S08]  /*1750*/  LDC.64 R10, c[0x0][0x440] ;  /* 0x00011000ff0a7b82 */ /* 0x000e300000000a00 */
[----:B------:R-:W1:Y:S08]  /*1760*/  LDC.64 R6, c[0x0][0x3d0] ;  /* 0x0000f400ff067b82 */ /* 0x000e700000000a00 */
[----:B------:R-:W2:Y:S08]  /*1770*/  LDC.64 R8, c[0x0][0x438] ;  /* 0x00010e00ff087b82 */ /* 0x000eb00000000a00 */
[----:B------:R-:W3:Y:S01]  /*1780*/  LDC.64 R12, c[0x0][0x3d8] ;  /* 0x0000f600ff0c7b82 */ /* 0x000ee20000000a00 */
[----:B0-----:R-:W-:-:S05]  /*1790*/  IMAD.WIDE.U32 R10, R2, 0x20, R10 ;  /* 0x00000020020a7825 */ /* 0x001fca00078e000a */
[----:B------:R0:W5:Y:S01]  /*17a0*/  LD.E.128 R28, desc[UR6][R10.64] ;  /* 0x000000060a1c7980 */ /* 0x000162000c101d00 */
[----:B-1----:R-:W-:-:S03]  /*17b0*/  IMAD.WIDE.U32 R6, R2, 0x20, R6 ;  /* 0x0000002002067825 */ /* 0x002fc600078e0006 */
[----:B------:R0:W5:Y:S04]  /*17c0*/  LD.E.128 R32, desc[UR6][R10.64+0x10] ;  /* 0x000010060a207980 */ /* 0x000168000c101d00 */
[----:B------:R0:W5:Y:S01]  /*17d0*/  LDG.E.128 R48, desc[UR6][R6.64] ;  /* 0x0000000606307981 */ /* 0x000162000c1e1d00 */
[----:B--2---:R-:W-:-:S03]  /*17e0*/  IMAD.WIDE.U32 R8, R2, 0x20, R8 ;  /* 0x0000002002087825 */ /* 0x004fc600078e0008 */
[----:B------:R0:W5:Y:S04]  /*17f0*/  LDG.E.128 R44, desc[UR6][R6.64+0x10] ;  /* 0x00001006062c7981 */ /* 0x000168000c1e1d00 */
[----:B------:R0:W5:Y:S01]  /*1800*/  LD.E.128 R36, desc[UR6][R8.64] ;  /* 0x0000000608247980 */ /* 0x000162000c101d00 */
[----:B---3--:R-:W-:-:S03]  /*1810*/  IMAD.WIDE.U32 R2, R2, 0x20, R12 ;  /* 0x0000002002027825 */ /* 0x008fc600078e000c */
[----:B------:R0:W5:Y:S04]  /*1820*/  LD.E.128 R40, desc[UR6][R8.64+0x10] ;  /* 0x0000100608287980 */ /* 0x000168000c101d00 */
[----:B------:R0:W5:Y:S04]  /*1830*/  LDG.E.128 R56, desc[UR6][R2.64] ;  /* 0x0000000602387981 */ /* 0x000168000c1e1d00 */
[----:B------:R0:W5:Y:S01]  /*1840*/  LDG.E.128 R52, desc[UR6][R2.64+0x10] ;  /* 0x0000100602347981 */ /* 0x000162000c1e1d00 */
[----:B------:R-:W-:Y:S05]  /*1850*/  BRA `(.L_x_5724) ;  /* 0x0000000400b07947 */ /* 0x000fea0003800000 */
.L_x_5725:
        /* <DEDUP_REMOVED lines=12> */
[----:B------:R-:W4:Y:S08]  /*1920*/  @P0 LDC.64 R14, c[0x0][0x438] ;  /* 0x00010e00ff0e0b82 */ /* 0x000f300000000a00 */
[----:B------:R-:W0:Y:S08]  /*1930*/  LDC.64 R16, c[0x0][0x3d8] ;  /* 0x0000f600ff107b82 */ /* 0x000e300000000a00 */
[----:B------:R-:W0:Y:S01]  /*1940*/  LDC.64 R18, c[0x0][0x3d0] ;  /* 0x0000f400ff127b82 */ /* 0x000e220000000a00 */
[C---:B---3--:R-:W-:Y:S01]  /*1950*/  @P3 IMAD.WIDE.U32 R8, R2.reuse, 0x20, R8 ;  /* 0x0000002002083825 */ /* 0x048fe200078e0008 */
[----:B------:R3:W5:Y:S06]  /*1960*/  @P3 LDG.E.128 R180, desc[UR6][R6.64+0x10] ;  /* 0x0000100606b43981 */ /* 0x00076c000c1e1d00 */
[----:B------:R-:W3:Y:S08]  /*1970*/  LDC.64 R22, c[0x0][0x3d8] ;  /* 0x0000f600ff167b82 */ /* 0x000ef00000000a00 */
[----:B------:R-:W3:Y:S08]  /*1980*/  @P1 LDC.64 R20, c[0x0][0x438] ;  /* 0x00010e00ff141b82 */ /* 0x000ef00000000a00 */
[----:B------:R-:W3:Y:S08]  /*1990*/  LDC.64 R24, c[0x0][0x3d0] ;  /* 0x0000f400ff187b82 */ /* 0x000ef00000000a00 */
[----:B------:R-:W3:Y:S08]  /*19a0*/  @P2 LDC.64 R26, c[0x0][0x438] ;  /* 0x00010e00ff1a2b82 */ /* 0x000ef00000000a00 */
[----:B------:R-:W3:Y:S01]  /*19b0*/  LDC.64 R28, c[0x0][0x3d8] ;  /* 0x0000f600ff1c7b82 */ /* 0x000ee20000000a00 */
[C---:B-1----:R-:W-:Y:S01]  /*19c0*/  @P3 IMAD.WIDE.U32 R10, R2.reuse, 0x20, R10 ;  /* 0x00000020020a3825 */ /* 0x042fe200078e000a */
[----:B------:R-:W-:Y:S01]  /*19d0*/  @P3 LOP3.LUT R2, R2, 0x20, RZ, 0xfc, !PT ;  /* 0x0000002002023812 */ /* 0x000fe200078efcff */
[----:B------:R1:W5:Y:S04]  /*19e0*/  @P3 LD.E.128 R92, desc[UR6][R8.64] ;  /* 0x00000006085c3980 */ /* 0x000368000c101d00 */
[C---:B--2---:R-:W-:Y:S01]  /*19f0*/  @P0 IMAD.WIDE.U32 R12, R2.reuse, 0x20, R12 ;  /* 0x00000020020c0825 */ /* 0x044fe200078e000c */
[----:B------:R1:W5:Y:S03]  /*1a00*/  @P3 LD.E.128 R96, desc[UR6][R8.64+0x10] ;  /* 0x0000100608603980 */ /* 0x000366000c101d00 */
[C---:B----4-:R-:W-:Y:S01]  /*1a10*/  @P0 IMAD.WIDE.U32 R14, R2.reuse, 0x20, R14 ;  /* 0x00000020020e0825 */ /* 0x050fe200078e000e */
[----:B------:R1:W5:Y:S03]  /*1a20*/  @P3 LDG.E.128 R176, desc[UR6][R10.64] ;  /* 0x000000060ab03981 */ /* 0x000366000c1e1d00 */
[C---:B0-----:R-:W-:Y:S01]  /*1a30*/  @P0 IMAD.WIDE.U32 R16, R2.reuse, 0x20, R16 ;  /* 0x0000002002100825 */ /* 0x041fe200078e0010 */
[----:B------:R1:W5:Y:S03]  /*1a40*/  @P3 LDG.E.128 R172, desc[UR6][R10.64+0x10] ;  /* 0x000010060aac3981 */ /* 0x000366000c1e1d00 */
[----:B------:R-:W-:Y:S01]  /*1a50*/  @P0 VIADD R2, R2, 0x20 ;  /* 0x0000002002020836 */ /* 0x000fe20000000000 */
[----:B------:R1:W5:Y:S03]  /*1a60*/  @P0 LDG.E.128 R168, desc[UR6][R12.64] ;  /* 0x000000060ca80981 */ /* 0x000366000c1e1d00 */
[C---:B------:R-:W-:Y:S01]  /*1a70*/  @P1 IMAD.WIDE.U32 R18, R2.reuse, 0x20, R18 ;  /* 0x0000002002121825 */ /* 0x040fe200078e0012 */
[----:B------:R1:W5:Y:S03]  /*1a80*/  @P0 LDG.E.128 R164, desc[UR6][R12.64+0x10] ;  /* 0x000010060ca40981 */ /* 0x000366000c1e1d00 */
[C---:B---3--:R-:W-:Y:S01]  /*1a90*/  @P1 IMAD.WIDE.U32 R20, R2.reuse, 0x20, R20 ;  /* 0x0000002002141825 */ /* 0x048fe200078e0014 */
[----:B------:R1:W5:Y:S03]  /*1aa0*/  @P1 LDG.E.128 R152, desc[UR6][R18.64] ;  /* 0x0000000612981981 */ /* 0x000366000c1e1d00 */
[C---:B------:R-:W-:Y:S01]  /*1ab0*/  @P1 IMAD.WIDE.U32 R22, R2.reuse, 0x20, R22 ;  /* 0x0000002002161825 */ /* 0x040fe200078e0016 */
[----:B------:R1:W5:Y:S03]  /*1ac0*/  @P1 LDG.E.128 R148, desc[UR6][R18.64+0x10] ;  /* 0x0000100612941981 */ /* 0x000366000c1e1d00 */
[----:B------:R-:W-:Y:S01]  /*1ad0*/  @P1 VIADD R2, R2, 0x20 ;  /* 0x0000002002021836 */ /* 0x000fe20000000000 */
[----:B------:R1:W5:Y:S03]  /*1ae0*/  @P1 LD.E.128 R108, desc[UR6][R20.64] ;  /* 0x00000006146c1980 */ /* 0x000366000c101d00 */
[C---:B------:R-:W-:Y:S01]  /*1af0*/  @P2 IMAD.WIDE.U32 R24, R2.reuse, 0x20, R24 ;  /* 0x0000002002182825 */ /* 0x040fe200078e0018 */
[----:B------:R1:W5:Y:S03]  /*1b00*/  @P1 LD.E.128 R112, desc[UR6][R20.64+0x10] ;  /* 0x0000100614701980 */ /* 0x000366000c101d00 */
[C---:B------:R-:W-:Y:S01]  /*1b10*/  @P2 IMAD.WIDE.U32 R26, R2.reuse, 0x20, R26 ;  /* 0x00000020021a2825 */ /* 0x040fe200078e001a */
[----:B------:R1:W5:Y:S03]  /*1b20*/  @P1 LDG.E.128 R144, desc[UR6][R22.64] ;  /* 0x0000000616901981 */ /* 0x000366000c1e1d00 */
[----:B------:R-:W-:Y:S01]  /*1b30*/  @P2 IMAD.WIDE.U32 R28, R2, 0x20, R28 ;  /* 0x00000020021c2825 */ /* 0x000fe200078e001c */
[----:B------:R1:W5:Y:S04]  /*1b40*/  @P1 LDG.E.128 R140, desc[UR6][R22.64+0x10] ;  /* 0x00001006168c1981 */ /* 0x000368000c1e1d00 */
        /* <DEDUP_REMOVED lines=27> */
[----:B------:R-:W-:Y:S01]  /*1d00*/  @P2 IADD3 R2, PT, PT, R2, 0x20, RZ ;  /* 0x0000002002022810 */ /* 0x000fe20007ffe0ff */
[----:B-1----:R-:W-:Y:S06]  /*1d10*/  @!P0 BRA `(.L_x_5724) ;  /* 0x0000000000808947 */ /* 0x002fec0003800000 */
        /* <DEDUP_REMOVED lines=10> */
[----:B------:R0:W5:Y:S04]  /*1dc0*/  LD.E.128 R36, desc[UR6][R2.64] ;  /* 0x0000000602247980 */ /* 0x000168000c101d00 */
[----:B------:R0:W5:Y:S01]  /*1dd0*/  LD.E.128 R40, desc[UR6][R2.64+0x10] ;  /* 0x0000100602287980 */ /* 0x000162000c101d00 */
        /* <DEDUP_REMOVED lines=19> */
[----:B0-----:R-:W-:-:S07]  /*1f10*/  CS2R R60, SRZ ;  /* 0x00000000003c7805 */ /* 0x001fce000001ff00 */
.L_x_5724:
[----:B------:R-:W-:Y:S05]  /*1f20*/  BSYNC.RECONVERGENT B0 ;  /* 0x0000000000007941 */ /* 0x000fea0003800200 */
.L_x_5721:
[----:B------:R-:W1:Y:S02]  /*1f30*/  LDCU UR8, c[0x0][0x384] ;  /* 0x00007080ff0877ac */ /* 0x000e640008000800 */
[----:B-1----:R-:W-:-:S13]  /*1f40*/  ISETP.GE.AND P0, PT, R199, UR8, PT ;  /* 0x00000008c7007c0c */ /* 0x002fda000bf06270 */
[----:B------:R-:W-:Y:S05]  /*1f50*/  @P0 EXIT ;  /* 0x000000000000094d */ /* 0x000fea0003800000 */
[----:B0-----:R-:W-:Y:S01]  /*1f60*/  IMAD.HI.U32 R3, R198, -0x326172a9, RZ ;  /* 0xcd9e8d57c6037827 */ /* 0x001fe200078e00ff */
[----:B------:R-:W-:Y:S01]  /*1f70*/  BSSY B0, `(.L_x_5726) ;  /* 0x0002ed7000007945 */ /* 0x000fe20003800000 */
[----:B------:R-:W-:Y:S01]  /*1f80*/  LOP3.LUT R4, R4, 0x3, RZ, 0xc0, !PT ;  /* 0x0000000304047812 */ /* 0x000fe200078ec0ff */
[----:B------:R-:W0:Y:S01]  /*1f90*/  LDCU.64 UR8, c[0x0][0x398] ;  /* 0x00007300ff0877ac */ /* 0x000e220008000a00 */
[----:B------:R-:W-:Y:S01]  /*1fa0*/  IMAD.HI.U32 R2, R197, -0x2daee0ad, RZ ;  /* 0xd2511f53c5027827 */ /* 0x000fe200078e00ff */
[----:B------:R-:W-:-:S03]  /*1fb0*/  LOP3.LUT R3, R196, UR4, R3, 0x96, !PT ;  /* 0x00000004c4037c12 */ /* 0x000fc6000f8e9603 */
[----:B------:R-:W-:Y:S01]  /*1fc0*/  IMAD R8, R197, -0x2daee0ad, RZ ;  /* 0xd2511f53c5087824 */ /* 0x000fe200078e02ff */
[----:B------:R-:W-:Y:S01]  /*1fd0*/  LOP3.LUT R2, R2, UR5, RZ, 0x3c, !PT ;  /* 0x0000000502027c12 */ /* 0x000fe2000f8e3cff */
[----:B------:R-:W-:-:S04]  /*1fe0*/  IMAD.HI.U32 R7, R3, -0x2daee0ad, RZ ;  /* 0xd2511f5303077827 */ /* 0x000fc800078e00ff */
[----:B------:R-:W-:Y:S01]  /*1ff0*/  IMAD R6, R198, -0x326172a9, RZ ;  /* 0xcd9e8d57c6067824 */ /* 0x000fe200078e02ff */
[----:B------:R-:W-:Y:S01]  /*2000*/  LOP3.LUT R7, R8, UR20, R7, 0x96, !PT ;  /* 0x0000001408077c12 */ /* 0x000fe2000f8e9607 */
[C---:B------:R-:W-:Y:S01]  /*2010*/  IMAD.HI.U32 R5, R2.reuse, -0x326172a9, RZ ;  /* 0xcd9e8d5702057827 */ /* 0x040fe200078e00ff */
[----:B------:R-:W1:Y:S03]  /*2020*/  LDCU UR20, c[0x0][0x388] ;  /* 0x00007100ff1477ac */ /* 0x000e660008000800 */
[----:B------:R-:W-:Y:S01]  /*2030*/  IMAD R9, R2, -0x326172a9, RZ ;  /* 0xcd9e8d5702097824 */ /* 0x000fe200078e02ff */
[----:B------:R-:W-:Y:S01]  /*2040*/  LOP3.LUT R5, R6, UR10, R5, 0x96, !PT ;  /* 0x0000000a06057c12 */ /* 0x000fe2000f8e9605 */
[----:B------:R-:W-:Y:S01]  /*2050*/  IMAD R6, R3, -0x2daee0ad, RZ ;  /* 0xd2511f5303067824 */ /* 0x000fe200078e02ff */
[----:B------:R-:W2:Y:S01]  /*2060*/  LDCU.64 UR10, c[0x0][0x3a0] ;  /* 0x00007400ff0a77ac */ /* 0x000ea20008000a00 */
[----:B------:R-:W-:-:S04]  /*2070*/  IMAD.HI.U32 R2, R7, -0x326172a9, RZ ;  /* 0xcd9e8d5707027827 */ /* 0x000fc800078e00ff */
[----:B------:R-:W-:Y:S01]  /*2080*/  IMAD.HI.U32 R3, R5, -0x2daee0ad, RZ ;  /* 0xd2511f5305037827 */ /* 0x000fe200078e00ff */
        /* <DEDUP_REMOVED lines=17> */
[----:B------:R-:W-:-:S04]  /*21a0*/  IMAD.HI.U32 R5, R2, -0x2daee0ad, RZ ;  /* 0xd2511f5302057827 */ /* 0x000fc800078e00ff */
[----:B------:R-:W-:Y:S01]  /*21b0*/  IMAD R8, R7, -0x326172a9, RZ ;  /* 0xcd9e8d5707087824 */ /* 0x000fe200078e02ff */
[----:B------:R-:W-:Y:S01]  /*21c0*/  LOP3.LUT R5, R10, UR14, R5, 0x96, !PT ;  /* 0x0000000e0a057c12 */ /* 0x000fe2000f8e9605 */
[----:B------:R-:W-:-:S04]  /*21d0*/  IMAD.HI.U32 R3, R6, -0x326172a9, RZ ;  /* 0xcd9e8d5706037827 */ /* 0x000fc800078e00ff */
        /* <DEDUP_REMOVED lines=26> */
[----:B------:R-:W-:Y:S02]  /*2380*/  IMAD.MOV.U32 R5, RZ, RZ, RZ ;  /* 0x000000ffff057224 */ /* 0x000fe400078e00ff */
[----:B01234-:R-:W-:-:S07]  /*2390*/  IMAD R6, R6, -0x326172a9, RZ ;  /* 0xcd9e8d5706067824 */ /* 0x01ffce00078e02ff */
.L_x_6362:
[----:B------:R-:W-:Y:S01]  /*23a0*/  IMAD R188, R199, UR20, RZ ;  /* 0x00000014c7bc7c24 */ /* 0x000fe2000f8e02ff */
[----:B------:R-:W-:Y:S01]  /*23b0*/  LOP3.LUT P0, RZ, R201, 0x100, RZ, 0xc0, !PT ;  /* 0x00000100c9ff7812 */ /* 0x000fe2000780c0ff */
[----:B------:R-:W-:Y:S03]  /*23c0*/  BSSY.RECONVERGENT B1, `(.L_x_5727) ;  /* 0x00008fa000017945 */ /* 0x000fe60003800200 */
[----:B------:R-:W-:-:S04]  /*23d0*/  SHF.R.S32.HI R189, RZ, 0x1f, R188 ;  /* 0x0000001fffbd7819 */ /* 0x000fc800000114bc */
[----:B------:R-:W-:-:S04]  /*23e0*/  LEA.HI R189, R189, R188, RZ, 0x3 ;  /* 0x000000bcbdbd7211 */ /* 0x000fc800078f18ff */
[----:B------:R-:W-:-:S05]  /*23f0*/  LEA.HI.SX32 R222, R189, R200, 0x1d ;  /* 0x000000c8bdde7211 */ /* 0x000fca00078feaff */
[----:B-1----:R-:W-:Y:S01]  /*2400*/  IMAD.MOV.U32 R192, RZ, RZ, R222 ;  /* 0x000000ffffc07224 */ /* 0x002fe200078e00de */
        /* <DEDUP_REMOVED lines=33> */
.L_x_5732:
        /* <DEDUP_REMOVED lines=13> */
.L_x_5734:
[----:B------:R-:W-:Y:S05]  /*26f0*/  BSYNC.RECONVERGENT B3 ;  /* 0x0000000000037941 */ /* 0x000fea0003800200 */
.L_x_5733:
[----:B------:R-:W-:Y:S01]  /*2700*/  IMAD.WIDE.U32 R2, R198, -0x326172a9, RZ ;  /* 0xcd9e8d57c6027825 */ /* 0x000fe200078e00ff */
[----:B------:R-:W-:Y:S01]  /*2710*/  LOP3.LUT R6, R5, UR5, R195, 0x96, !PT ;  /* 0x0000000505067c12 */ /* 0x000fe2000f8e96c3 */
[----:B------:R-:W-:Y:S02]  /*2720*/  UIADD3 UR23, UPT, UPT, UR4, -0x61c88647, URZ ;  /* 0x9e3779b904177890 */ /* 0x000fe4000fffe0ff */
[----:B------:R-:W-:Y:S01]  /*2730*/  UIADD3 UR24, UPT, UPT, UR5, -0x4498517b, URZ ;  /* 0xbb67ae8505187890 */ /* 0x000fe2000fffe0ff */
[----:B------:R-:W-:Y:S01]  /*2740*/  LOP3.LUT R192, R196, UR4, R3, 0x96, !PT ;  /* 0x00000004c4c07c12 */ /* 0x000fe2000f8e9603 */
[----:B------:R-:W-:-:S04]  /*2750*/  IMAD.WIDE.U32 R6, R6, -0x326172a9, RZ ;  /* 0xcd9e8d5706067825 */ /* 0x000fc800078e00ff */
[----:B------:R-:W-:Y:S01]  /*2760*/  IMAD.WIDE.U32 R192, R192, -0x2daee0ad, RZ ;  /* 0xd2511f53c0c07825 */ /* 0x000fe200078e00ff */
[----:B------:R-:W-:Y:S01]  /*2770*/  LOP3.LUT R195, R2, UR23, R7, 0x96, !PT ;  /* 0x0000001702c37c12 */ /* 0x000fe2000f8e9607 */
[----:B------:R-:W-:-:S03]  /*2780*/  UIADD3 UR23, UPT, UPT, UR4, 0x3c6ef372, URZ ;  /* 0x3c6ef37204177890 */ /* 0x000fc6000fffe0ff */
[----:B------:R-:W-:Y:S01]  /*2790*/  LOP3.LUT R2, R194, UR24, R193, 0x96, !PT ;  /* 0x00000018c2027c12 */ /* 0x000fe2000f8e96c1 */
[----:B------:R-:W-:Y:S01]  /*27a0*/  UIADD3 UR24, UPT, UPT, UR5, 0x76cf5d0a, URZ ;  /* 0x76cf5d0a05187890 */ /* 0x000fe2000fffe0ff */
[----:B------:R-:W-:-:S04]  /*27b0*/  IMAD.WIDE.U32 R194, R195, -0x2daee0ad, RZ ;  /* 0xd2511f53c3c27825 */ /* 0x000fc800078e00ff */
[----:B------:R-:W-:Y:S01]  /*27c0*/  IMAD.WIDE.U32 R2, R2, -0x326172a9, RZ ;  /* 0xcd9e8d5702027825 */ /* 0x000fe200078e00ff */
[----:B------:R-:W-:Y:S01]  /*27d0*/  LOP3.LUT R7, R192, UR24, R195, 0x96, !PT ;  /* 0x00000018c0077c12 */ /* 0x000fe2000f8e96c3 */
[----:B------:R-:W-:-:S03]  /*27e0*/  UIADD3 UR24, UPT, UPT, UR5, -0x24c28bd8, URZ ;  /* 0xdb3d742805187890 */ /* 0x000fc6000fffe0ff */
[----:B------:R-:W-:Y:S01]  /*27f0*/  LOP3.LUT R192, R6, UR23, R3, 0x96, !PT ;  /* 0x0000001706c07c12 */ /* 0x000fe2000f8e9603 */
[----:B------:R-:W-:Y:S01]  /*2800*/  UIADD3 UR23, UPT, UPT, UR4, -0x255992d5, URZ ;  /* 0xdaa66d2b04177890 */ /* 0x000fe2000fffe0ff */
        /* <DEDUP_REMOVED lines=27> */
[----:B------:R-:W-:Y:S01]  /*29c0*/  IMAD.WIDE.U32 R6, R7, -0x326172a9, RZ ;  /* 0xcd9e8d5707067825 */ /* 0x000fe200078e00ff */
[----:B------:R-:W-:-:S03]  /*29d0*/  UIADD3 UR23, UPT, UPT, UR5, -0x695add53, URZ ;  /* 0x96a522ad05177890 */ /* 0x000fc6000fffe0ff */
[----:B------:R-:W-:Y:S02]  /*29e0*/  HFMA2 R195, -RZ, RZ, 0, 0 ;  /* 0x00000000ffc37431 */ /* 0x000fe400000001ff */
[----:B------:R-:W-:Y:S01]  /*29f0*/  IMAD.WIDE.U32 R192, R192, -0x2daee0ad, RZ ;  /* 0xd2511f53c0c07825 */ /* 0x000fe200078e00ff */
[----:B------:R-:W-:-:S03]  /*2a00*/  LOP3.LUT R3, R194, UR19, R7, 0x96, !PT ;  /* 0x00000013c2037c12 */ /* 0x000fc6000f8e9607 */
[----:B------:R-:W-:Y:S01]  /*2a10*/  IMAD.MOV.U32 R7, RZ, RZ, R238 ;  /* 0x000000ffff077224 */ /* 0x000fe200078e00ee */
[----:B------:R-:W-:-:S07]  /*2a20*/  LOP3.LUT R2, R2, UR23, R193, 0x96, !PT ;  /* 0x0000001702027c12 */ /* 0x000fce000f8e96c1 */
.L_x_5731:
[----:B------:R-:W-:Y:S05]  /*2a30*/  BSYNC.RECONVERGENT B2 ;  /* 0x0000000000027941 */ /* 0x000fea0003800200 */
.L_x_5730:
[----:B------:R-:W0:Y:S01]  /*2a40*/  LDC R241, c[0x0][0x408] ;  /* 0x00010200fff17b82 */ /* 0x000e220000000800 */
[----:B------:R-:W-:Y:S01]  /*2a50*/  I2FP.F32.U32 R4, R7 ;  /* 0x0000000700047245 */ /* 0x000fe20000201000 */
[----:B------:R-:W-:Y:S01]  /*2a60*/  IMAD.MOV.U32 R233, RZ, RZ, 0x2f800000 ;  /* 0x2f800000ffe97424 */ /* 0x000fe200078e00ff */
[----:B------:R-:W-:Y:S01]  /*2a70*/  ISETP.NE.AND P3, PT, R195, 0x1, PT ;  /* 0x00000001c300780c */ /* 0x000fe20003f65270 */
[----:B-----5:R-:W-:Y:S01]  /*2a80*/  IMAD.U32 R194, R188, 0x10000, RZ ;  /* 0x00010000bcc27824 */ /* 0x020fe200078e00ff */
[----:B------:R-:W-:Y:S01]  /*2a90*/  LOP3.LUT R201, R201, 0xffffffef, RZ, 0xc0, !PT ;  /* 0xffffffefc9c97812 */ /* 0x000fe200078ec0ff */
[----:B------:R-:W-:Y:S01]  /*2aa0*/  FFMA.FTZ R7, R4, R233, 1.1641532182693481445e-10 ;  /* 0x2f00000004077423 */ /* 0x000fe200000100e9 */
[----:B------:R-:W-:Y:S01]  /*2ab0*/  @P1 IMAD.U32 R4, R20, 0x10000, RZ ;  /* 0x0001000014041824 */ /* 0x000fe200078e00ff */
[----:B------:R-:W1:Y:S01]  /*2ac0*/  LDC R240, c[0x0][0x404] ;  /* 0x00010100fff07b82 */ /* 0x000e620000000800 */
[----:B------:R-:W-:Y:S01]  /*2ad0*/  BSSY.RECONVERGENT B2, `(.L_x_5735) ;  /* 0x0000057000027945 */ /* 0x000fe20003800200 */
[----:B------:R-:W-:Y:S01]  /*2ae0*/  HFMA2 R203, -RZ, RZ, 0, 1.1920928955078125e-07 ;  /* 0x00000002ffcb7431 */ /* 0x000fe200000001ff */
[----:B------:R-:W-:Y:S01]  /*2af0*/  PRMT R188, R188, 0x7632, R188 ;  /* 0x00007632bcbc7816 */ /* 0x000fe200000000bc */
[----:B0-----:R-:W-:Y:S01]  /*2b00*/  FMUL.FTZ R194, R194, R241 ;  /* 0x000000f1c2c27220 */ /* 0x001fe20000410000 */
[----:B-1----:R-:W-:-:S04]  /*2b10*/  FSETP.GTU.FTZ.AND P2, PT, R7, R240, PT ;  /* 0x000000f00700720b */ /* 0x002fc80003f5c000 */
        /* <DEDUP_REMOVED lines=15> */
.L_x_5737:
        /* <DEDUP_REMOVED lines=13> */
.L_x_5739:
[----:B------:R-:W-:Y:S05]  /*2ce0*/  BSYNC.RECONVERGENT B3 ;  /* 0x0000000000037941 */ /* 0x000fea0003800200 */
.L_x_5738:
        /* <DEDUP_REMOVED lines=8> */
[----:B------:R-:W-:Y:S02]  /*2d70*/  UIADD3 UR23, UPT, UPT, UR4, 0x3c6ef372, URZ ;  /* 0x3c6ef37204177890 */ /* 0x000fe4000fffe0ff */
[----:B------:R-:W-:Y:S01]  /*2d80*/  IMAD.MOV.U32 R4, RZ, RZ, R192 ;  /* 0x000000ffff047224 */ /* 0x000fe200078e00c0 */
        /* <DEDUP_REMOVED lines=37> */
[----:B------:R-:W-:Y:S01]  /*2fe0*/  IMAD.WIDE.U32 R194, R194, -0x2daee0ad, RZ ;  /* 0xd2511f53c2c27825 */ /* 0x000fe200078e00ff */
[----:B------:R-:W-:-:S03]  /*2ff0*/  LOP3.LUT R3, R212, UR19, R203, 0x96, !PT ;  /* 0x00000013d4037c12 */ /* 0x000fc6000f8e96cb */
[----:B------:R-:W-:Y:S02]  /*3000*/  HFMA2 R203, -RZ, RZ, 0, 0 ;  /* 0x00000000ffcb7431 */ /* 0x000fe400000001ff */
[----:B------:R-:W-:Y:S01]  /*3010*/  IMAD.MOV.U32 R6, RZ, RZ, R202 ;  /* 0x000000ffff067224 */ /* 0x000fe200078e00ca */
[----:B------:R-:W-:Y:S01]  /*3020*/  LOP3.LUT R2, R2, UR23, R195, 0x96, !PT ;  /* 0x0000001702027c12 */ /* 0x000fe2000f8e96c3 */
[----:B------:R-:W-:-:S07]  /*3030*/  IMAD.MOV.U32 R192, RZ, RZ, R194 ;  /* 0x000000ffffc07224 */ /* 0x000fce00078e00c2 */
.L_x_5736:
[----:B------:R-:W-:Y:S05]  /*3040*/  BSYNC.RECONVERGENT B2 ;  /* 0x0000000000027941 */ /* 0x000fea0003800200 */
.L_x_5735:
        /* <DEDUP_REMOVED lines=10> */
[----:B------:R-:W-:Y:S01]  /*30f0*/  @P1 IMAD.U32 R195, R4, 0x10000, RZ ;  /* 0x0001000004c31824 */ /* 0x000fe200078e00ff */
[----:B------:R-:W-:Y:S02]  /*3100*/  MOV R4, R6 ;  /* 0x0000000600047202 */ /* 0x000fe40000000f00 */
        /* <DEDUP_REMOVED lines=14> */
.L_x_5742:
        /* <DEDUP_REMOVED lines=13> */
.L_x_5744:
[----:B------:R-:W-:Y:S05]  /*32c0*/  BSYNC.RECONVERGENT B3 ;  /* 0x0000000000037941 */ /* 0x000fea0003800200 */
.L_x_5743:
        /* <DEDUP_REMOVED lines=45> */
[----:B------:R-:W-:Y:S01]  /*35a0*/  UIADD3 UR23, UPT, UPT, UR5, -0x695add53, URZ ;  /* 0x96a522ad05177890 */ /* 0x000fe2000fffe0ff */
[----:B------:R-:W-:-:S04]  /*35b0*/  IMAD.WIDE.U32 R238, R238, -0x326172a9, RZ ;  /* 0xcd9e8d57eeee7825 */ /* 0x000fc800078e00ff */
[----:B------:R-:W-:Y:S01]  /*35c0*/  IMAD.WIDE.U32 R212, R212, -0x2daee0ad, RZ ;  /* 0xd2511f53d4d47825 */ /* 0x000fe200078e00ff */
[----:B------:R-:W-:Y:S02]  /*35d0*/  LOP3.LUT R3, R242, UR19, R239, 0x96, !PT ;  /* 0x00000013f2037c12 */ /* 0x000fe4000f8e96ef */
[----:B------:R-:W-:Y:S01]  /*35e0*/  MOV R6, R238 ;  /* 0x000000ee00067202 */ /* 0x000fe20000000f00 */
[----:B------:R-:W-:Y:S01]  /*35f0*/  IMAD.MOV.U32 R192, RZ, RZ, R212 ;  /* 0x000000ffffc07224 */ /* 0x000fe200078e00d4 */
[----:B------:R-:W-:Y:S01]  /*3600*/  LOP3.LUT R2, R2, UR23, R213, 0x96, !PT ;  /* 0x0000001702027c12 */ /* 0x000fe2000f8e96d5 */
[----:B------:R-:W-:-:S07]  /*3610*/  IMAD.MOV.U32 R212, RZ, RZ, RZ ;  /* 0x000000ffffd47224 */ /* 0x000fce00078e00ff */
.L_x_5741:
[----:B------:R-:W-:Y:S05]  /*3620*/  BSYNC.RECONVERGENT B2 ;  /* 0x0000000000027941 */ /* 0x000fea0003800200 */
.L_x_5740:
        /* <DEDUP_REMOVED lines=8> */
[----:B------:R-:W-:Y:S02]  /*36b0*/  LOP3.LUT R201, R201, 0xfffffffb, RZ, 0xc0, !PT ;  /* 0xfffffffbc9c97812 */ /* 0x000fe400078ec0ff */
[----:B------:R-:W-:-:S04]  /*36c0*/  FSETP.GTU.FTZ.AND P3, PT, R195, R240, PT ;  /* 0x000000f0c300720b */ /* 0x000fc80003f7c000 */
[----:B------:R-:W-:Y:S02]  /*36d0*/  FSEL R203, R188, RZ, !P3 ;  /* 0x000000ffbccb7208 */ /* 0x000fe40005800000 */
[----:B------:R-:W-:-:S03]  /*36e0*/  PLOP3.LUT P3, PT, P3, PT, PT, 0x8, 0x80 ;  /* 0x000000000080781c */ /* 0x000fc60001f6e170 */
[----:B------:R-:W-:Y:S01]  /*36f0*/  @P1 FADD.FTZ R203, R4, R203 ;  /* 0x000000cb04cb1221 */ /* 0x000fe20000010000 */
[----:B------:R-:W-:Y:S01]  /*3700*/  PRMT R4, R189, 0x7632, R4 ;  /* 0x00007632bd047816 */ /* 0x000fe20000000004 */
[----:B------:R-:W-:-:S03]  /*3710*/  IMAD.MOV.U32 R189, RZ, RZ, R6 ;  /* 0x000000ffffbd7224 */ /* 0x000fc600078e0006 */
        /* <DEDUP_REMOVED lines=11> */
.L_x_5747:
        /* <DEDUP_REMOVED lines=13> */
.L_x_5749:
[----:B------:R-:W-:Y:S05]  /*38a0*/  BSYNC.RECONVERGENT B3 ;  /* 0x0000000000037941 */ /* 0x000fea0003800200 */
.L_x_5748:
[----:B------:R-:W-:Y:S01]  /*38b0*/  LOP3.LUT R212, R5, UR5, R3, 0x96, !PT ;  /* 0x0000000505d47c12 */ /* 0x000fe2000f8e9603 */
[----:B------:R-:W-:Y:S01]  /*38c0*/  IMAD.WIDE.U32 R188, R198, -0x326172a9, RZ ;  /* 0xcd9e8d57c6bc7825 */ /* 0x000fe200078e00ff */
[----:B------:R-:W-:-:S03]  /*38d0*/  UIADD3 UR23, UPT, UPT, UR4, -0x61c88647, URZ ;  /* 0x9e3779b904177890 */ /* 0x000fc6000fffe0ff */
[----:B------:R-:W-:Y:S01]  /*38e0*/  IMAD.WIDE.U32 R212, R212, -0x326172a9, RZ ;  /* 0xcd9e8d57d4d47825 */ /* 0x000fe200078e00ff */
[----:B------:R-:W-:-:S04]  /*38f0*/  LOP3.LUT R189, R196, UR4, R189, 0x96, !PT ;  /* 0x00000004c4bd7c12 */ /* 0x000fc8000f8e96bd */
[----:B------:R-:W-:Y:S01]  /*3900*/  LOP3.LUT R3, R188, UR23, R213, 0x96, !PT ;  /* 0x00000017bc037c12 */ /* 0x000fe2000f8e96d5 */
[----:B------:R-:W-:Y:S01]  /*3910*/  UIADD3 UR23, UPT, UPT, UR5, -0x4498517b, URZ ;  /* 0xbb67ae8505177890 */ /* 0x000fe2000fffe0ff */
[----:B------:R-:W-:-:S05]  /*3920*/  IMAD.WIDE.U32 R188, R189, -0x2daee0ad, RZ ;  /* 0xd2511f53bdbc7825 */ /* 0x000fca00078e00ff */
[----:B------:R-:W-:Y:S01]  /*3930*/  LOP3.LUT R189, R2, UR23, R189, 0x96, !PT ;  /* 0x0000001702bd7c12 */ /* 0x000fe2000f8e96bd */
[----:B------:R-:W-:Y:S01]  /*3940*/  UIADD3 UR23, UPT, UPT, UR5, 0x76cf5d0a, URZ ;  /* 0x76cf5d0a05177890 */ /* 0x000fe2000fffe0ff */
[----:B------:R-:W-:-:S05]  /*3950*/  IMAD.WIDE.U32 R2, R3, -0x2daee0ad, RZ ;  /* 0xd2511f5303027825 */ /* 0x000fca00078e00ff */
[----:B------:R-:W-:Y:S01]  /*3960*/  LOP3.LUT R213, R188, UR23, R3, 0x96, !PT ;  /* 0x00000017bcd57c12 */ /* 0x000fe2000f8e9603 */
[----:B------:R-:W-:Y:S01]  /*3970*/  UIADD3 UR23, UPT, UPT, UR4, 0x3c6ef372, URZ ;  /* 0x3c6ef37204177890 */ /* 0x000fe2000fffe0ff */
[----:B------:R-:W-:-:S05]  /*3980*/  IMAD.WIDE.U32 R188, R189, -0x326172a9, RZ ;  /* 0xcd9e8d57bdbc7825 */ /* 0x000fca00078e00ff */
[----:B------:R-:W-:Y:S01]  /*3990*/  LOP3.LUT R189, R212, UR23, R189, 0x96, !PT ;  /* 0x00000017d4bd7c12 */ /* 0x000fe2000f8e96bd */
[----:B------:R-:W-:Y:S01]  /*39a0*/  UIADD3 UR23, UPT, UPT, UR4, -0x255992d5, URZ ;  /* 0xdaa66d2b04177890 */ /* 0x000fe2000fffe0ff */
[----:B------:R-:W-:-:S05]  /*39b0*/  IMAD.WIDE.U32 R212, R213, -0x326172a9, RZ ;  /* 0xcd9e8d57d5d47825 */ /* 0x000fca00078e00ff */
[----:B------:R-:W-:Y:S01]  /*39c0*/  LOP3.LUT R3, R188, UR23, R213, 0x96, !PT ;  /* 0x00000017bc037c12 */ /* 0x000fe2000f8e96d5 */
[----:B------:R-:W-:Y:S01]  /*39d0*/  IMAD.WIDE.U32 R188, R189, -0x2daee0ad, RZ ;  /* 0xd2511f53bdbc7825 */ /* 0x000fe200078e00ff */
[----:B------:R-:W-:-:S04]  /*39e0*/  UIADD3 UR23, UPT, UPT, UR4, 0x78dde6e4, URZ ;  /* 0x78dde6e404177890 */ /* 0x000fc8000fffe0ff */
[----:B------:R-:W-:Y:S01]  /*39f0*/  LOP3.LUT R189, R2, UR12, R189, 0x96, !PT ;  /* 0x0000000c02bd7c12 */ /* 0x000fe2000f8e96bd */
[----:B------:R-:W-:-:S05]  /*3a00*/  IMAD.WIDE.U32 R2, R3, -0x2daee0ad, RZ ;  /* 0xd2511f5303027825 */ /* 0x000fca00078e00ff */
[----:B------:R-:W-:Y:S01]  /*3a10*/  LOP3.LUT R213, R188, UR13, R3, 0x96, !PT ;  /* 0x0000000dbcd57c12 */ /* 0x000fe2000f8e9603 */
[----:B------:R-:W-:-:S05]  /*3a20*/  IMAD.WIDE.U32 R188, R189, -0x326172a9, RZ ;  /* 0xcd9e8d57bdbc7825 */ /* 0x000fca00078e00ff */
[----:B------:R-:W-:Y:S01]  /*3a30*/  LOP3.LUT R189, R212, UR23, R189, 0x96, !PT ;  /* 0x00000017d4bd7c12 */ /* 0x000fe2000f8e96bd */
[----:B------:R-:W-:Y:S01]  /*3a40*/  UIADD3 UR23, UPT, UPT, UR4, 0x1715609d, URZ ;  /* 0x1715609d04177890 */ /* 0x000fe2000fffe0ff */
[----:B------:R-:W-:-:S05]  /*3a50*/  IMAD.WIDE.U32 R212, R213, -0x326172a9, RZ ;  /* 0xcd9e8d57d5d47825 */ /* 0x000fca00078e00ff */
[----:B------:R-:W-:Y:S01]  /*3a60*/  LOP3.LUT R3, R188, UR23, R213, 0x96, !PT ;  /* 0x00000017bc037c12 */ /* 0x000fe2000f8e96d5 */
[----:B------:R-:W-:Y:S01]  /*3a70*/  IMAD.WIDE.U32 R188, R189, -0x2daee0ad, RZ ;  /* 0xd2511f53bdbc7825 */ /* 0x000fe200078e00ff */
[----:B------:R-:W-:-:S04]  /*3a80*/  UIADD3 UR23, UPT, UPT, UR5, -0x24c28bd8, URZ ;  /* 0xdb3d742805177890 */ /* 0x000fc8000fffe0ff */
[----:B------:R-:W-:Y:S01]  /*3a90*/  LOP3.LUT R189, R2, UR14, R189, 0x96, !PT ;  /* 0x0000000e02bd7c12 */ /* 0x000fe2000f8e96bd */
[----:B------:R-:W-:-:S05]  /*3aa0*/  IMAD.WIDE.U32 R2, R3, -0x2daee0ad, RZ ;  /* 0xd2511f5303027825 */ /* 0x000fca00078e00ff */
        /* <DEDUP_REMOVED lines=9> */
[----:B------:R-:W-:Y:S01]  /*3b40*/  UIADD3 UR23, UPT, UPT, UR4, -0xe443238, URZ ;  /* 0xf1bbcdc804177890 */ /* 0x000fe2000fffe0ff */
[----:B------:R-:W-:-:S05]  /*3b50*/  IMAD.WIDE.U32 R188, R189, -0x326172a9, RZ ;  /* 0xcd9e8d57bdbc7825 */ /* 0x000fca00078e00ff */
[----:B------:R-:W-:Y:S01]  /*3b60*/  LOP3.LUT R189, R212, UR23, R189, 0x96, !PT ;  /* 0x00000017d4bd7c12 */ /* 0x000fe2000f8e96bd */
[----:B------:R-:W-:Y:S01]  /*3b70*/  IMAD.WIDE.U32 R212, R213, -0x326172a9, RZ ;  /* 0xcd9e8d57d5d47825 */ /* 0x000fe200078e00ff */
[----:B------:R-:W-:-:S03]  /*3b80*/  UIADD3 UR23, UPT, UPT, UR5, -0x695add53, URZ ;  /* 0x96a522ad05177890 */ /* 0x000fc6000fffe0ff */
[----:B------:R-:W-:Y:S01]  /*3b90*/  IMAD.MOV.U32 R6, RZ, RZ, R212 ;  /* 0x000000ffff067224 */ /* 0x000fe200078e00d4 */
[----:B------:R-:W-:Y:S01]  /*3ba0*/  LOP3.LUT R3, R188, UR19, R213, 0x96, !PT ;  /* 0x00000013bc037c12 */ /* 0x000fe2000f8e96d5 */
[----:B------:R-:W-:-:S04]  /*3bb0*/  IMAD.WIDE.U32 R188, R189, -0x2daee0ad, RZ ;  /* 0xd2511f53bdbc7825 */ /* 0x000fc800078e00ff */
[----:B------:R-:W-:Y:S01]  /*3bc0*/  IMAD.MOV.U32 R213, RZ, RZ, RZ ;  /* 0x000000ffffd57224 */ /* 0x000fe200078e00ff */
[----:B------:R-:W-:Y:S02]  /*3bd0*/  LOP3.LUT R2, R2, UR23, R189, 0x96, !PT ;  /* 0x0000001702027c12 */ /* 0x000fe4000f8e96bd */
[----:B------:R-:W-:Y:S01]  /*3be0*/  MOV R189, R192 ;  /* 0x000000c000bd7202 */ /* 0x000fe20000000f00 */
[----:B------:R-:W-:-:S07]  /*3bf0*/  IMAD.MOV.U32 R192, RZ, RZ, R188 ;  /* 0x000000ffffc07224 */ /* 0x000fce00078e00bc */
.L_x_5746:
[----:B------:R-:W-:Y:S05]  /*3c00*/  BSYNC.RECONVERGENT B2 ;  /* 0x0000000000027941 */ /* 0x000fea0003800200 */
.L_x_5745:
        /* <DEDUP_REMOVED lines=8> */
[----:B------:R-:W-:Y:S02]  /*3c90*/  FSETP.GTU.FTZ.AND P2, PT, R189, R240, PT ;  /* 0x000000f0bd00720b */ /* 0x000fe40003f5c000 */
[----:B------:R-:W-:Y:S02]  /*3ca0*/  @P1 SHF.L.U32 R189, R188, 0x10, RZ ;  /* 0x00000010bcbd1819 */ /* 0x000fe400000006ff */
        /* <DEDUP_REMOVED lines=16> */
.L_x_5752:
        /* <DEDUP_REMOVED lines=13> */
.L_x_5754:
[----:B------:R-:W-:Y:S05]  /*3e80*/  BSYNC.RECONVERGENT B3 ;  /* 0x0000000000037941 */ /* 0x000fea0003800200 */
.L_x_5753:
[----:B------:R-:W-:Y:S01]  /*3e90*/  LOP3.LUT R242, R5, UR5, R3, 0x96, !PT ;  /* 0x0000000505f27c12 */ /* 0x000fe2000f8e9603 */
[----:B------:R-:W-:Y:S01]  /*3ea0*/  IMAD.WIDE.U32 R188, R198, -0x326172a9, RZ ;  /* 0xcd9e8d57c6bc7825 */ /* 0x000fe200078e00ff */
[----:B------:R-:W-:-:S03]  /*3eb0*/  UIADD3 UR23, UPT, UPT, UR4, -0x61c88647, URZ ;  /* 0x9e3779b904177890 */ /* 0x000fc6000fffe0ff */
[----:B------:R-:W-:Y:S01]  /*3ec0*/  IMAD.WIDE.U32 R242, R242, -0x326172a9, RZ ;  /* 0xcd9e8d57f2f27825 */ /* 0x000fe200078e00ff */
[----:B------:R-:W-:-:S03]  /*3ed0*/  LOP3.LUT R189, R196, UR4, R189, 0x96, !PT ;  /* 0x00000004c4bd7c12 */ /* 0x000fc6000f8e96bd */
[----:B------:R-:W-:Y:S01]  /*3ee0*/  IMAD.MOV.U32 R4, RZ, RZ, R192 ;  /* 0x000000ffff047224 */ /* 0x000fe200078e00c0 */
[----:B------:R-:W-:Y:S01]  /*3ef0*/  LOP3.LUT R3, R188, UR23, R243, 0x96, !PT ;  /* 0x00000017bc037c12 */ /* 0x000fe2000f8e96f3 */
[----:B------:R-:W-:Y:S01]  /*3f00*/  UIADD3 UR23, UPT, UPT, UR5, -0x4498517b, URZ ;  /* 0xbb67ae8505177890 */ /* 0x000fe2000fffe0ff */
[----:B------:R-:W-:-:S04]  /*3f10*/  IMAD.WIDE.U32 R188, R189, -0x2daee0ad, RZ ;  /* 0xd2511f53bdbc7825 */ /* 0x000fc800078e00ff */
[----:B------:R-:W-:Y:S01]  /*3f20*/  IMAD.MOV.U32 R223, RZ, RZ, RZ ;  /* 0x000000ffffdf7224 */ /* 0x000fe200078e00ff */
        /* <DEDUP_REMOVED lines=40> */
[----:B------:R-:W-:-:S05]  /*41b0*/  IMAD.WIDE.U32 R188, R189, -0x2daee0ad, RZ ;  /* 0xd2511f53bdbc7825 */ /* 0x000fca00078e00ff */
[----:B------:R-:W-:Y:S02]  /*41c0*/  LOP3.LUT R2, R2, UR23, R189, 0x96, !PT ;  /* 0x0000001702027c12 */ /* 0x000fe4000f8e96bd */
[----:B------:R-:W-:-:S07]  /*41d0*/  MOV R192, R188 ;  /* 0x000000bc00c07202 */ /* 0x000fce0000000f00 */
.L_x_5751:
[----:B------:R-:W-:Y:S05]  /*41e0*/  BSYNC.RECONVERGENT B2 ;  /* 0x0000000000027941 */ /* 0x000fea0003800200 */
.L_x_5750:
        /* <DEDUP_REMOVED lines=8> */
[----:B------:R-:W-:-:S04]  /*4270*/  FSETP.GTU.FTZ.AND P2, PT, R189, R240, PT ;  /* 0x000000f0bd00720b */ /* 0x000fc80003f5c000 */
[----:B------:R-:W-:Y:S01]  /*4280*/  FSEL R213, R188, RZ, !P2 ;  /* 0x000000ffbcd57208 */ /* 0x000fe20005000000 */
[----:B------:R-:W-:Y:S01]  /*4290*/  HFMA2 R188, -RZ, RZ, 0, 1.1920928955078125e-07 ;  /* 0x00000002ffbc7431 */ /* 0x000fe200000001ff */
        /* <DEDUP_REMOVED lines=13> */
.L_x_5757:
        /* <DEDUP_REMOVED lines=13> */
.L_x_5759:
[----:B------:R-:W-:Y:S05]  /*4440*/  BSYNC.RECONVERGENT B3 ;  /* 0x0000000000037941 */ /* 0x000fea0003800200 */
.L_x_5758:
        /* <DEDUP_REMOVED lines=49> */
[----:B------:R-:W-:Y:S01]  /*4760*/  IMAD.MOV.U32 R4, RZ, RZ, R192 ;  /* 0x000000ffff047224 */ /* 0x000fe200078e00c0 */
[----:B------:R-:W-:Y:S01]  /*4770*/  LOP3.LUT R2, R2, UR23, R189, 0x96, !PT ;  /* 0x0000001702027c12 */ /* 0x000fe2000f8e96bd */
[----:B------:R-:W-:Y:S02]  /*4780*/  IMAD.MOV.U32 R192, RZ, RZ, R188 ;  /* 0x000000ffffc07224 */ /* 0x000fe400078e00bc */
[----:B------:R-:W-:-:S07]  /*4790*/  HFMA2 R188, -RZ, RZ, 0, 0 ;  /* 0x00000000ffbc7431 */ /* 0x000fce00000001ff */
.L_x_5756:
[----:B------:R-:W-:Y:S05]  /*47a0*/  BSYNC.RECONVERGENT B2 ;  /* 0x0000000000027941 */ /* 0x000fea0003800200 */
.L_x_5755:
[----:B------:R-:W-:Y:S01]  /*47b0*/  I2FP.F32.U32 R4, R4 ;  /* 0x0000000400047245 */ /* 0x000fe20000201000 */
[----:B------:R-:W-:Y:S01]  /*47c0*/  IMAD.U32 R190, R190, 0x10000, RZ ;  /* 0x00010000bebe7824 */ /* 0x000fe200078e00ff */
[----:B------:R-:W-:Y:S01]  /*47d0*/  ISETP.NE.AND P4, PT, R188, 0x1, PT ;  /* 0x00000001bc00780c */ /* 0x000fe20003f85270 */
[----:B------:R-:W-:Y:S02]  /*47e0*/  BSSY.RECONVERGENT B2, `(.L_x_5760) ;  /* 0x0000058000027945 */ /* 0x000fe40003800200 */
[----:B------:R-:W-:Y:S01]  /*47f0*/  FFMA.FTZ R189, R4, R233, 1.1641532182693481445e-10 ;  /* 0x2f00000004bd7423 */ /* 0x000fe200000100e9 */
[----:B------:R-:W-:Y:S01]  /*4800*/  FMUL.FTZ R190, R190, R241 ;  /* 0x000000f1bebe7220 */ /* 0x000fe20000410000 */
[----:B------:R-:W-:-:S03]  /*4810*/  @P1 PRMT R4, R22, 0x7632, R4 ;  /* 0x0000763216041816 */ /* 0x000fc60000000004 */
[----:B------:R-:W-:Y:S02]  /*4820*/  FSETP.GTU.FTZ.AND P3, PT, R189, R240, PT ;  /* 0x000000f0bd00720b */ /* 0x000fe40003f7c000 */
[----:B------:R-:W-:Y:S02]  /*4830*/  @P1 IMAD.U32 R4, R4, 0x10000, RZ ;  /* 0x0001000004041824 */ /* 0x000fe400078e00ff */
[----:B------:R-:W-:Y:S01]  /*4840*/  FSEL R223, R190, RZ, !P3 ;  /* 0x000000ffbedf7208 */ /* 0x000fe20005800000 */
[----:B------:R-:W-:Y:S01]  /*4850*/  IMAD.MOV.U32 R190, RZ, RZ, 0x2 ;  /* 0x00000002ffbe7424 */ /* 0x000fe200078e00ff */
        /* <DEDUP_REMOVED lines=13> */
.L_x_5762:
        /* <DEDUP_REMOVED lines=13> */
.L_x_5764:
[----:B------:R-:W-:Y:S05]  /*4a00*/  BSYNC.RECONVERGENT B3 ;  /* 0x0000000000037941 */ /* 0x000fea0003800200 */
.L_x_5763:
[----:B------:R-:W-:Y:S01]  /*4a10*/  LOP3.LUT R188, R5, UR5, R3, 0x96, !PT ;  /* 0x0000000505bc7c12 */ /* 0x000fe2000f8e9603 */
[----:B------:R-:W-:Y:S01]  /*4a20*/  IMAD.WIDE.U32 R244, R198, -0x326172a9, RZ ;  /* 0xcd9e8d57c6f47825 */ /* 0x000fe200078e00ff */
[----:B------:R-:W-:-:S03]  /*4a30*/  UIADD3 UR23, UPT, UPT, UR4, -0x61c88647, URZ ;  /* 0x9e3779b904177890 */ /* 0x000fc6000fffe0ff */
[----:B------:R-:W-:Y:S01]  /*4a40*/  IMAD.WIDE.U32 R188, R188, -0x326172a9, RZ ;  /* 0xcd9e8d57bcbc7825 */ /* 0x000fe200078e00ff */
[----:B------:R-:W-:-:S03]  /*4a50*/  LOP3.LUT R245, R196, UR4, R245, 0x96, !PT ;  /* 0x00000004c4f57c12 */ /* 0x000fc6000f8e96f5 */
[----:B------:R-:W-:Y:S01]  /*4a60*/  IMAD.MOV.U32 R190, RZ, RZ, RZ ;  /* 0x000000ffffbe7224 */ /* 0x000fe200078e00ff */
        /* <DEDUP_REMOVED lines=40> */
[----:B------:R-:W-:-:S04]  /*4cf0*/  UIADD3 UR23, UPT, UPT, UR5, -0x695add53, URZ ;  /* 0x96a522ad05177890 */ /* 0x000fc8000fffe0ff */
[----:B------:R-:W-:Y:S02]  /*4d00*/  LOP3.LUT R3, R244, UR19, R189, 0x96, !PT ;  /* 0x00000013f4037c12 */ /* 0x000fe4000f8e96bd */
[----:B------:R-:W-:Y:S01]  /*4d10*/  MOV R6, R188 ;  /* 0x000000bc00067202 */ /* 0x000fe20000000f00 */
[----:B------:R-:W-:-:S04]  /*4d20*/  IMAD.WIDE.U32 R188, R4, -0x2daee0ad, RZ ;  /* 0xd2511f5304bc7825 */ /* 0x000fc800078e00ff */
[----:B------:R-:W-:Y:S01]  /*4d30*/  IMAD.MOV.U32 R4, RZ, RZ, R192 ;  /* 0x000000ffff047224 */ /* 0x000fe200078e00c0 */
[----:B------:R-:W-:Y:S01]  /*4d40*/  LOP3.LUT R2, R2, UR23, R189, 0x96, !PT ;  /* 0x0000001702027c12 */ /* 0x000fe2000f8e96bd */
[----:B------:R-:W-:-:S07]  /*4d50*/  IMAD.MOV.U32 R192, RZ, RZ, R188 ;  /* 0x000000ffffc07224 */ /* 0x000fce00078e00bc */
.L_x_5761:
[----:B------:R-:W-:Y:S05]  /*4d60*/  BSYNC.RECONVERGENT B2 ;  /* 0x0000000000027941 */ /* 0x000fea0003800200 */
.L_x_5760:
[----:B------:R-:W-:Y:S01]  /*4d70*/  I2FP.F32.U32 R4, R4 ;  /* 0x0000000400047245 */ /* 0x000fe20000201000 */
[----:B------:R-:W-:Y:S01]  /*4d80*/  BSSY.RECONVERGENT B2, `(.L_x_5765) ;  /* 0x000005a000027945 */ /* 0x000fe20003800200 */
[----:B------:R-:W-:Y:S02]  /*4d90*/  ISETP.NE.AND P5, PT, R190, 0x1, PT ;  /* 0x00000001be00780c */ /* 0x000fe40003fa5270 */
[C---:B------:R-:W-:Y:S01]  /*4da0*/  PRMT R244, R191.reuse, 0x7632, R244 ;  /* 0x00007632bff47816 */ /* 0x040fe200000000f4 */
[----:B------:R-:W-:Y:S01]  /*4db0*/  FFMA.FTZ R189, R4, R233, 1.1641532182693481445e-10 ;  /* 0x2f00000004bd7423 */ /* 0x000fe200000100e9 */
[----:B------:R-:W-:-:S04]  /*4dc0*/  SHF.L.U32 R4, R191, 0x10, RZ ;  /* 0x00000010bf047819 */ /* 0x000fc800000006ff */
[----:B------:R-:W-:Y:S01]  /*4dd0*/  FSETP.GTU.FTZ.AND P4, PT, R189, R240, PT ;  /* 0x000000f0bd00720b */ /* 0x000fe20003f9c000 */
[----:B------:R-:W-:Y:S01]  /*4de0*/  FMUL.FTZ R4, R4, R241 ;  /* 0x000000f104047220 */ /* 0x000fe20000410000 */
[----:B------:R-:W-:-:S04]  /*4df0*/  @P1 IMAD.U32 R189, R23, 0x10000, RZ ;  /* 0x0001000017bd1824 */ /* 0x000fc800078e00ff */
[----:B------:R-:W-:Y:S01]  /*4e00*/  FSEL R224, R4, RZ, !P4 ;  /* 0x000000ff04e07208 */ /* 0x000fe20006000000 */
[----:B------:R-:W-:Y:S01]  /*4e10*/  IMAD.MOV.U32 R4, RZ, RZ, 0x2 ;  /* 0x00000002ff047424 */ /* 0x000fe200078e00ff */
        /* <DEDUP_REMOVED lines=13> */
.L_x_5767:
        /* <DEDUP_REMOVED lines=13> */
.L_x_5769:
[----:B------:R-:W-:Y:S05]  /*4fc0*/  BSYNC.RECONVERGENT B3 ;  /* 0x0000000000037941 */ /* 0x000fea0003800200 */
.L_x_5768:
        /* <DEDUP_REMOVED lines=53> */
.L_x_5766:
[----:B------:R-:W-:Y:S05]  /*5320*/  BSYNC.RECONVERGENT B2 ;  /* 0x0000000000027941 */ /* 0x000fea0003800200 */
.L_x_5765:
[----:B------:R-:W-:Y:S01]  /*5330*/  I2FP.F32.U32 R188, R189 ;  /* 0x000000bd00bc7245 */ /* 0x000fe20000201000 */
[----:B------:R-:W-:Y:S01]  /*5340*/  IMAD.U32 R244, R244, 0x10000, RZ ;  /* 0x00010000f4f47824 */ /* 0x000fe200078e00ff */
[----:B------:R-:W-:Y:S02]  /*5350*/  PRMT R190, R242, 0x5410, R243 ;  /* 0x00005410f2be7816 */ /* 0x000fe400000000f3 */
[----:B------:R-:W-:Y:S01]  /*5360*/  PRMT R189, R195, 0x5410, R238 ;  /* 0x00005410c3bd7816 */ /* 0x000fe200000000ee */
[----:B------:R-:W-:Y:S01]  /*5370*/  FFMA.FTZ R233, R188, R233, 1.1641532182693481445e-10 ;  /* 0x2f000000bce97423 */ /* 0x000fe200000100e9 */
[----:B------:R-:W-:Y:S01]  /*5380*/  FMUL.FTZ R244, R244, R241 ;  /* 0x000000f1f4f47220 */ /* 0x000fe20000410000 */
[----:B------:R-:W-:-:S03]  /*5390*/  @P1 PRMT R188, R23, 0x7632, R188 ;  /* 0x0000763217bc1816 */ /* 0x000fc600000000bc */
[----:B------:R-:W-:Y:S02]  /*53a0*/  FSETP.GTU.FTZ.AND P5, PT, R233, R240, PT ;  /* 0x000000f0e900720b */ /* 0x000fe40003fbc000 */
[----:B------:R-:W-:Y:S02]  /*53b0*/  @P1 SHF.L.U32 R188, R188, 0x10, RZ ;  /* 0x00000010bcbc1819 */ /* 0x000fe400000006ff */
[----:B------:R-:W-:Y:S02]  /*53c0*/  FSEL R233, R244, RZ, !P5 ;  /* 0x000000fff4e97208 */ /* 0x000fe40006800000 */
[----:B------:R-:W-:-:S03]  /*53d0*/  PLOP3.LUT P5, PT, P5, PT, PT, 0x8, 0x80 ;  /* 0x000000000080781c */ /* 0x000fc60002fae170 */
[----:B------:R-:W-:Y:S01]  /*53e0*/  @P1 FADD.FTZ R233, R188, R233 ;  /* 0x000000e9bce91221 */ /* 0x000fe20000010000 */
[----:B------:R-:W-:-:S04]  /*53f0*/  PRMT R188, R193, 0x5410, R194 ;  /* 0x00005410c1bc7816 */ /* 0x000fc800000000c2 */
[----:B------:R-:W-:-:S04]  /*5400*/  F2FP.BF16.F32.PACK_AB R191, RZ, R233 ;  /* 0x000000e9ffbf723e */ /* 0x000fc800000010ff */
[----:B------:R-:W-:Y:S01]  /*5410*/  PRMT R191, R239, 0x5410, R191 ;  /* 0x00005410efbf7816 */ /* 0x000fe200000000bf */
[----:B------:R-:W-:Y:S06]  /*5420*/  BRA `(.L_x_5770) ;  /* 0x0000005c00187947 */ /* 0x000fec0003800000 */
.L_x_5729:
[----:B------:R-:W-:Y:S01]  /*5430*/  ISETP.NE.AND P2, PT, R4, 0x1, PT ;  /* 0x000000010400780c */ /* 0x000fe20003f45270 */
[----:B------:R-:W-:Y:S01]  /*5440*/  BSSY.RECONVERGENT B2, `(.L_x_5771) ;  /* 0x0000050000027945 */ /* 0x000fe20003800200 */
[----:B------:R-:W-:Y:S02]  /*5450*/  IMAD.MOV.U32 R9, RZ, RZ, 0x2 ;  /* 0x00000002ff097424 */ /* 0x000fe400078e00ff */
        /* <DEDUP_REMOVED lines=13> */
.L_x_5773:
        /* <DEDUP_REMOVED lines=13> */
.L_x_5775:
[----:B------:R-:W-:Y:S05]  /*5600*/  BSYNC.RECONVERGENT B3 ;  /* 0x0000000000037941 */ /* 0x000fea0003800200 */
.L_x_5774:
        /* <DEDUP_REMOVED lines=48> */
[----:B------:R-:W-:Y:S01]  /*5910*/  IMAD.MOV.U32 R7, RZ, RZ, R238 ;  /* 0x000000ffff077224 */ /* 0x000fe200078e00ee */
[----:B------:R-:W-:Y:S01]  /*5920*/  LOP3.LUT R2, R2, UR23, R193, 0x96, !PT ;  /* 0x0000001702027c12 */ /* 0x000fe2000f8e96c1 */
[----:B------:R-:W-:-:S07]  /*5930*/  IMAD.MOV.U32 R9, RZ, RZ, RZ ;  /* 0x000000ffff097224 */ /* 0x000fce00078e00ff */
.L_x_5772:
[----:B------:R-:W-:Y:S05]  /*5940*/  BSYNC.RECONVERGENT B2 ;  /* 0x0000000000027941 */ /* 0x000fea0003800200 */
.L_x_5771:
[----:B------:R-:W0:Y:S01]  /*5950*/  LDC R15, c[0x0][0x404] ;  /* 0x00010100ff0f7b82 */ /* 0x000e220000000800 */
[----:B------:R-:W-:Y:S01]  /*5960*/  I2FP.F32.U32 R7, R7 ;  /* 0x0000000700077245 */ /* 0x000fe20000201000 */
[----:B------:R-:W-:Y:S01]  /*5970*/  IMAD.MOV.U32 R240, RZ, RZ, 0x2f800000 ;  /* 0x2f800000fff07424 */ /* 0x000fe200078e00ff */
[----:B------:R-:W-:Y:S01]  /*5980*/  ISETP.NE.AND P3, PT, R9, 0x1, PT ;  /* 0x000000010900780c */ /* 0x000fe20003f65270 */
[----:B------:R-:W-:Y:S01]  /*5990*/  BSSY.RECONVERGENT B2, `(.L_x_5776) ;  /* 0x0000058000027945 */ /* 0x000fe20003800200 */
[C---:B-----5:R-:W-:Y:S01]  /*59a0*/  SHF.L.U32 R8, R188.reuse, 0x10, RZ ;  /* 0x00000010bc087819 */ /* 0x060fe200000006ff */
[----:B------:R-:W-:Y:S01]  /*59b0*/  FFMA.FTZ R4, R7, R240, 1.1641532182693481445e-10 ;  /* 0x2f00000007047423 */ /* 0x000fe200000100f0 */
[----:B------:R-:W-:Y:S01]  /*59c0*/  LOP3.LUT R201, R201, 0xffffffef, RZ, 0xc0, !PT ;  /* 0xffffffefc9c97812 */ /* 0x000fe200078ec0ff */
        /* <DEDUP_REMOVED lines=18> */
.L_x_5778:
        /* <DEDUP_REMOVED lines=13> */
.L_x_5780:
[----:B------:R-:W-:Y:S05]  /*5bc0*/  BSYNC.RECONVERGENT B3 ;  /* 0x0000000000037941 */ /* 0x000fea0003800200 */
.L_x_5779:
        /* <DEDUP_REMOVED lines=50> */
[----:B------:R-:W-:Y:S01]  /*5ef0*/  LOP3.LUT R2, R2, UR23, R9, 0x96, !PT ;  /* 0x0000001702027c12 */ /* 0x000fe2000f8e9609 */
[----:B------:R-:W-:-:S07]  /*5f00*/  IMAD.MOV.U32 R192, RZ, RZ, R8 ;  /* 0x000000ffffc07224 */ /* 0x000fce00078e0008 */
.L_x_5777:
[----:B------:R-:W-:Y:S05]  /*5f10*/  BSYNC.RECONVERGENT B2 ;  /* 0x0000000000027941 */ /* 0x000fea0003800200 */
.L_x_5776:
        /* <DEDUP_REMOVED lines=9> */
[----:B------:R-:W-:Y:S02]  /*5fb0*/  SEL R8, RZ, 0x1, P2 ;  /* 0x00000001ff087807 */ /* 0x000fe40001000000 */
[----:B------:R-:W-:Y:S01]  /*5fc0*/  MOV R10, 0x2 ;  /* 0x00000002000a7802 */ /* 0x000fe20000000f00 */
        /* <DEDUP_REMOVED lines=14> */
.L_x_5783:
        /* <DEDUP_REMOVED lines=13> */
.L_x_5785:
[----:B------:R-:W-:Y:S05]  /*6180*/  BSYNC.RECONVERGENT B3 ;  /* 0x0000000000037941 */ /* 0x000fea0003800200 */
.L_x_5784:
        /* <DEDUP_REMOVED lines=48> */
[----:B------:R-:W-:-:S03]  /*6490*/  LOP3.LUT R3, R194, UR19, R13, 0x96, !PT ;  /* 0x00000013c2037c12 */ /* 0x000fc6000f8e960d */
[----:B------:R-:W-:Y:S02]  /*64a0*/  IMAD.MOV.U32 R192, RZ, RZ, R10 ;  /* 0x000000ffffc07224 */ /* 0x000fe400078e000a */
[----:B------:R-:W-:Y:S02]  /*64b0*/  HFMA2 R10, -RZ, RZ, 0, 0 ;  /* 0x00000000ff0a7431 */ /* 0x000fe400000001ff */
[----:B------:R-:W-:Y:S01]  /*64c0*/  IMAD.MOV.U32 R6, RZ, RZ, R12 ;  /* 0x000000ffff067224 */ /* 0x000fe200078e000c */
[----:B------:R-:W-:-:S07]  /*64d0*/  LOP3.LUT R2, R2, UR23, R11, 0x96, !PT ;  /* 0x0000001702027c12 */ /* 0x000fce000f8e960b */
.L_x_5782:
[----:B------:R-:W-:Y:S05]  /*64e0*/  BSYNC.RECONVERGENT B2 ;  /* 0x0000000000027941 */ /* 0x000fea0003800200 */
.L_x_5781:
[----:B------:R-:W-:Y:S01]  /*64f0*/  I2FP.F32.U32 R9, R4 ;  /* 0x0000000400097245 */ /* 0x000fe20000201000 */
[----:B------:R-:W-:Y:S01]  /*6500*/  IMAD.U32 R188, R188, 0x10000, RZ ;  /* 0x00010000bcbc7824 */ /* 0x000fe200078e00ff */
[----:B------:R-:W-:Y:S01]  /*6510*/  ISETP.NE.AND P3, PT, R10, 0x1, PT ;  /* 0x000000010a00780c */ /* 0x000fe20003f65270 */
[----:B------:R-:W-:Y:S01]  /*6520*/  BSSY.RECONVERGENT B2, `(.L_x_5786) ;  /* 0x0000056000027945 */ /* 0x000fe20003800200 */
[----:B------:R-:W-:Y:S01]  /*6530*/  LOP3.LUT R201, R201, 0xfffffff7, RZ, 0xc0, !PT ;  /* 0xfffffff7c9c97812 */ /* 0x000fe200078ec0ff */
[----:B------:R-:W-:Y:S01]  /*6540*/  FFMA.FTZ R4, R9, R240, 1.1641532182693481445e-10 ;  /* 0x2f00000009047423 */ /* 0x000fe200000100f0 */
[----:B------:R-:W-:Y:S02]  /*6550*/  IMAD.MOV.U32 R13, RZ, RZ, 0x2 ;  /* 0x00000002ff0d7424 */ /* 0x000fe400078e00ff */
        /* <DEDUP_REMOVED lines=15> */
.L_x_5788:
        /* <DEDUP_REMOVED lines=13> */
.L_x_5790:
[----:B------:R-:W-:Y:S05]  /*6720*/  BSYNC.RECONVERGENT B3 ;  /* 0x0000000000037941 */ /* 0x000fea0003800200 */
.L_x_5789:
        /* <DEDUP_REMOVED lines=51> */
[----:B------:R-:W-:Y:S02]  /*6a60*/  IMAD.MOV.U32 R192, RZ, RZ, R10 ;  /* 0x000000ffffc07224 */ /* 0x000fe400078e000a */
[----:B------:R-:W-:-:S07]  /*6a70*/  IMAD.MOV.U32 R13, RZ, RZ, RZ ;  /* 0x000000ffff0d7224 */ /* 0x000fce00078e00ff */
.L_x_5787:
[----:B------:R-:W-:Y:S05]  /*6a80*/  BSYNC.RECONVERGENT B2 ;  /* 0x0000000000027941 */ /* 0x000fea0003800200 */
.L_x_5786:
[----:B------:R-:W-:Y:S01]  /*6a90*/  PRMT R10, R24, 0x7632, R10 ;  /* 0x00007632180a7816 */ /* 0x000fe2000000000a */
[----:B------:R-:W-:Y:S01]  /*6aa0*/  BSSY.RECONVERGENT B2, `(.L_x_5791) ;  /* 0x000005d000027945 */ /* 0x000fe20003800200 */
[----:B------:R-:W-:Y:S02]  /*6ab0*/  I2FP.F32.U32 R9, R9 ;  /* 0x0000000900097245 */ /* 0x000fe40000201000 */
[----:B------:R-:W-:Y:S01]  /*6ac0*/  ISETP.NE.AND P3, PT, R13, 0x1, PT ;  /* 0x000000010d00780c */ /* 0x000fe20003f65270 */
[----:B------:R-:W-:Y:S02]  /*6ad0*/  IMAD.U32 R12, R10, 0x10000, RZ ;  /* 0x000100000a0c7824 */ /* 0x000fe400078e00ff */
[----:B------:R-:W-:Y:S01]  /*6ae0*/  FFMA.FTZ R10, R9, R240, 1.1641532182693481445e-10 ;  /* 0x2f000000090a7423 */ /* 0x000fe200000100f0 */
[----:B------:R-:W-:Y:S01]  /*6af0*/  @P1 PRMT R9, R20, 0x7632, R9 ;  /* 0x0000763214091816 */ /* 0x000fe20000000009 */
[----:B------:R-:W-:-:S03]  /*6b00*/  FMUL.FTZ R12, R12, R233 ;  /* 0x000000e90c0c7220 */ /* 0x000fc60000410000 */
[----:B------:R-:W-:Y:S02]  /*6b10*/  FSETP.GTU.FTZ.AND P2, PT, R10, R15, PT ;  /* 0x0000000f0a00720b */ /* 0x000fe40003f5c000 */
[----:B------:R-:W-:Y:S02]  /*6b20*/  @P1 SHF.L.U32 R9, R9, 0x10, RZ ;  /* 0x0000001009091819 */ /* 0x000fe400000006ff */
[----:B------:R-:W-:Y:S01]  /*6b30*/  FSEL R11, R12, RZ, !P2 ;  /* 0x000000ff0c0b7208 */ /* 0x000fe20005000000 */
[----:B------:R-:W-:-:S04]  /*6b40*/  IMAD.MOV.U32 R12, RZ, RZ, 0x2 ;  /* 0x00000002ff0c7424 */ /* 0x000fc800078e00ff */
[----:B------:R-:W-:-:S04]  /*6b50*/  FADD.FTZ R4, R4, R11 ;  /* 0x0000000b04047221 */ /* 0x000fc80000010000 */
[----:B------:R-:W-:Y:S01]  /*6b60*/  @P1 FADD.FTZ R202, R4, R9 ;  /* 0x0000000904ca1221 */ /* 0x000fe20000010000 */
[----:B------:R-:W-:Y:S01]  /*6b70*/  @!P1 IMAD.MOV.U32 R202, RZ, RZ, R4 ;  /* 0x000000ffffca9224 */ /* 0x000fe200078e0004 */
[----:B------:R-:W-:Y:S01]  /*6b80*/  SEL R9, RZ, 0x1, P2 ;  /* 0x00000001ff097807 */ /* 0x000fe20001000000 */
        /* <DEDUP_REMOVED lines=11> */
.L_x_5793:
        /* <DEDUP_REMOVED lines=13> */
.L_x_5795:
[----:B------:R-:W-:Y:S05]  /*6d10*/  BSYNC.RECONVERGENT B3 ;  /* 0x0000000000037941 */ /* 0x000fea0003800200 */
.L_x_5794:
        /* <DEDUP_REMOVED lines=49> */
[----:B------:R-:W-:Y:S01]  /*7030*/  IMAD.MOV.U32 R6, RZ, RZ, R12 ;  /* 0x000000ffff067224 */ /* 0x000fe200078e000c */
[----:B------:R-:W-:Y:S01]  /*7040*/  LOP3.LUT R2, R2, UR23, R11, 0x96, !PT ;  /* 0x0000001702027c12 */ /* 0x000fe2000f8e960b */
[----:B------:R-:W-:Y:S02]  /*7050*/  IMAD.MOV.U32 R192, RZ, RZ, R10 ;  /* 0x000000ffffc07224 */ /* 0x000fe400078e000a */
[----:B------:R-:W-:-:S07]  /*7060*/  IMAD.MOV.U32 R12, RZ, RZ, RZ ;  /* 0x000000ffff0c7224 */ /* 0x000fce00078e00ff */
.L_x_5792:
[----:B------:R-:W-:Y:S05]  /*7070*/  BSYNC.RECONVERGENT B2 ;  /* 0x0000000000027941 */ /* 0x000fea0003800200 */
.L_x_5791:
        /* <DEDUP_REMOVED lines=23> */
.L_x_5798:
        /* <DEDUP_REMOVED lines=13> */
.L_x_5800:
[----:B------:R-:W-:Y:S05]  /*72c0*/  BSYNC.RECONVERGENT B3 ;  /* 0x0000000000037941 */ /* 0x000fea0003800200 */
.L_x_5799:
        /* <DEDUP_REMOVED lines=51> */
[----:B------:R-:W-:Y:S02]  /*7600*/  IMAD.MOV.U32 R11, RZ, RZ, R192 ;  /* 0x000000ffff0b7224 */ /* 0x000fe400078e00c0 */
[----:B------:R-:W-:-:S07]  /*7610*/  IMAD.MOV.U32 R192, RZ, RZ, R10 ;  /* 0x000000ffffc07224 */ /* 0x000fce00078e000a */
.L_x_5797:
[----:B------:R-:W-:Y:S05]  /*7620*/  BSYNC.RECONVERGENT B2 ;  /* 0x0000000000027941 */ /* 0x000fea0003800200 */
.L_x_5796:
        /* <DEDUP_REMOVED lines=13> */
[----:B------:R-:W-:Y:S01]  /*7700*/  @!P1 IMAD.MOV.U32 R203, RZ, RZ, R14 ;  /* 0x000000ffffcb9224 */ /* 0x000fe200078e000e */
[----:B------:R-:W-:-:S04]  /*7710*/  MOV R14, 0x2 ;  /* 0x00000002000e7802 */ /* 0x000fc80000000f00 */
        /* <DEDUP_REMOVED lines=10> */
.L_x_5803:
        /* <DEDUP_REMOVED lines=13> */
.L_x_5805:
[----:B------:R-:W-:Y:S05]  /*7890*/  BSYNC.RECONVERGENT B3 ;  /* 0x0000000000037941 */ /* 0x000fea0003800200 */
.L_x_5804:
        /* <DEDUP_REMOVED lines=52> */
[----:B------:R-:W-:-:S07]  /*7be0*/  IMAD.MOV.U32 R192, RZ, RZ, R12 ;  /* 0x000000ffffc07224 */ /* 0x000fce00078e000c */
.L_x_5802:
[----:B------:R-:W-:Y:S05]  /*7bf0*/  BSYNC.RECONVERGENT B2 ;  /* 0x0000000000027941 */ /* 0x000fea0003800200 */
.L_x_5801:
        /* <DEDUP_REMOVED lines=22> */
.L_x_5808:
        /* <DEDUP_REMOVED lines=13> */
.L_x_5810:
[----:B------:R-:W-:Y:S05]  /*7e30*/  BSYNC.RECONVERGENT B3 ;  /* 0x0000000000037941 */ /* 0x000fea0003800200 */
.L_x_5809:
        /* <DEDUP_REMOVED lines=53> */
.L_x_5807:
[----:B------:R-:W-:Y:S05]  /*8190*/  BSYNC.RECONVERGENT B2 ;  /* 0x0000000000027941 */ /* 0x000fea0003800200 */
.L_x_5806:
        /* <DEDUP_REMOVED lines=27> */
.L_x_5813:
        /* <DEDUP_REMOVED lines=13> */
.L_x_5815:
[----:B------:R-:W-:Y:S05]  /*8420*/  BSYNC.RECONVERGENT B3 ;  /* 0x0000000000037941 */ /* 0x000fea0003800200 */
.L_x_5814:
        /* <DEDUP_REMOVED lines=9> */
[----:B------:R-:W-:Y:S02]  /*84c0*/  UIADD3 UR23, UPT, UPT, UR4, 0x3c6ef372, URZ ;  /* 0x3c6ef37204177890 */ /* 0x000fe4000fffe0ff */
[----:B------:R-:W-:Y:S01]  /*84d0*/  IMAD.MOV.U32 R14, RZ, RZ, RZ ;  /* 0x000000ffff0e7224 */ /* 0x000fe200078e00ff */
        /* <DEDUP_REMOVED lines=42> */
.L_x_5812:
[----:B------:R-:W-:Y:S05]  /*8780*/  BSYNC.RECONVERGENT B2 ;  /* 0x0000000000027941 */ /* 0x000fea0003800200 */
.L_x_5811:
        /* <DEDUP_REMOVED lines=21> */
.L_x_5818:
        /* <DEDUP_REMOVED lines=13> */
.L_x_5820:
[----:B------:R-:W-:Y:S05]  /*89b0*/  BSYNC.RECONVERGENT B3 ;  /* 0x0000000000037941 */ /* 0x000fea0003800200 */
.L_x_5819:
        /* <DEDUP_REMOVED lines=53> */
.L_x_5817:
[----:B------:R-:W-:Y:S05]  /*8d10*/  BSYNC.RECONVERGENT B2 ;  /* 0x0000000000027941 */ /* 0x000fea0003800200 */
.L_x_5816:
        /* <DEDUP_REMOVED lines=25> */
.L_x_5823:
        /* <DEDUP_REMOVED lines=13> */
.L_x_5825:
[----:B------:R-:W-:Y:S05]  /*8f80*/  BSYNC.RECONVERGENT B3 ;  /* 0x0000000000037941 */ /* 0x000fea0003800200 */
.L_x_5824:
        /* <DEDUP_REMOVED lines=53> */
.L_x_5822:
[----:B------:R-:W-:Y:S05]  /*92e0*/  BSYNC.RECONVERGENT B2 ;  /* 0x0000000000027941 */ /* 0x000fea0003800200 */
.L_x_5821:
        /* <DEDUP_REMOVED lines=20> */
.L_x_5828:
        /* <DEDUP_REMOVED lines=13> */
.L_x_5830:
[----:B------:R-:W-:Y:S05]  /*9500*/  BSYNC.RECONVERGENT B3 ;  /* 0x0000000000037941 */ /* 0x000fea0003800200 */
.L_x_5829:
        /* <DEDUP_REMOVED lines=53> */
.L_x_5827:
[----:B------:R-:W-:Y:S05]  /*9860*/  BSYNC.RECONVERGENT B2 ;  /* 0x0000000000027941 */ /* 0x000fea0003800200 */
.L_x_5826:
        /* <DEDUP_REMOVED lines=27> */
.L_x_5833:
        /* <DEDUP_REMOVED lines=13> */
.L_x_5835:
[----:B------:R-:W-:Y:S05]  /*9af0*/  BSYNC.RECONVERGENT B3 ;  /* 0x0000000000037941 */ /* 0x000fea0003800200 */
.L_x_5834:
[----:B------:R-:W-:Y:S01]  /*9b00*/  LOP3.LUT R244, R5, UR5, R3, 0x96, !PT ;  /* 0x0000000505f47c12 */ /* 0x000fe2000f8e9603 */
[----:B------:R-:W-:Y:S01]  /*9b10*/  IMAD.WIDE.U32 R188, R198, -0x326172a9, RZ ;  /* 0xcd9e8d57c6bc7825 */ /* 0x000fe200078e00ff */
[----:B------:R-:W-:Y:S01]  /*9b20*/  UIADD3 UR23, UPT, UPT, UR4, -0x61c88647, URZ ;  /* 0x9e3779b904177890 */ /* 0x000fe2000fffe0ff */
[----:B------:R-:W-:Y:S02]  /*9b30*/  MOV R4, R192 ;  /* 0x000000c000047202 */ /* 0x000fe40000000f00 */
        /* <DEDUP_REMOVED lines=48> */
[----:B------:R-:W-:-:S07]  /*9e40*/  LOP3.LUT R2, R2, UR23, R189, 0x96, !PT ;  /* 0x0000001702027c12 */ /* 0x000fce000f8e96bd */
.L_x_5832:
[----:B------:R-:W-:Y:S05]  /*9e50*/  BSYNC.RECONVERGENT B2 ;  /* 0x0000000000027941 */ /* 0x000fea0003800200 */
.L_x_5831:
        /* <DEDUP_REMOVED lines=21> */
.L_x_5838:
        /* <DEDUP_REMOVED lines=13> */
.L_x_5840:
[----:B------:R-:W-:Y:S05]  /*a080*/  BSYNC.RECONVERGENT B3 ;  /* 0x0000000000037941 */ /* 0x000fea0003800200 */
.L_x_5839:
        /* <DEDUP_REMOVED lines=49> */
[----:B------:R-:W-:Y:S01]  /*a3a0*/  HFMA2 R191, -RZ, RZ, 0, 0 ;  /* 0x00000000ffbf7431 */ /* 0x000fe200000001ff */
[----:B------:R-:W-:Y:S01]  /*a3b0*/  LOP3.LUT R2, R2, UR23, R189, 0x96, !PT ;  /* 0x0000001702027c12 */ /* 0x000fe2000f8e96bd */
[----:B------:R-:W-:Y:S02]  /*a3c0*/  IMAD.MOV.U32 R189, RZ, RZ, R192 ;  /* 0x000000ffffbd7224 */ /* 0x000fe400078e00c0 */
[----:B------:R-:W-:-:S07]  /*a3d0*/  IMAD.MOV.U32 R192, RZ, RZ, R188 ;  /* 0x000000ffffc07224 */ /* 0x000fce00078e00bc */
.L_x_5837:
[----:B------:R-:W-:Y:S05]  /*a3e0*/  BSYNC.RECONVERGENT B2 ;  /* 0x0000000000027941 */ /* 0x000fea0003800200 */
.L_x_5836:
[----:B------:R-:W-:Y:S01]  /*a3f0*/  I2FP.F32.U32 R189, R189 ;  /* 0x000000bd00bd7245 */ /* 0x000fe20000201000 */
[----:B------:R-:W-:Y:S01]  /*a400*/  IMAD.U32 R190, R27, 0x10000, RZ ;  /* 0x000100001bbe7824 */ /* 0x000fe200078e00ff */
[----:B------:R-:W-:Y:S03]  /*a410*/  BSSY.RECONVERGENT B2, `(.L_x_5841) ;  /* 0x000005b000027945 */ /* 0x000fe60003800200 */
[----:B------:R-:W-:Y:S01]  /*a420*/  FFMA.FTZ R188, R189, R240, 1.1641532182693481445e-10 ;  /* 0x2f000000bdbc7423 */ /* 0x000fe200000100f0 */
[----:B------:R-:W-:-:S04]  /*a430*/  FMUL.FTZ R190, R190, R233 ;  /* 0x000000e9bebe7220 */ /* 0x000fc80000410000 */
[----:B------:R-:W-:-:S04]  /*a440*/  FSETP.GTU.FTZ.AND P5, PT, R188, R15, PT ;  /* 0x0000000fbc00720b */ /* 0x000fc80003fbc000 */
[----:B------:R-:W-:Y:S02]  /*a450*/  FSEL R189, R190, RZ, !P5 ;  /* 0x000000ffbebd7208 */ /* 0x000fe40006800000 */
[----:B------:R-:W-:Y:S02]  /*a460*/  SEL R188, RZ, 0x1, P5 ;  /* 0x00000001ffbc7807 */ /* 0x000fe40002800000 */
[----:B------:R-:W-:Y:S01]  /*a470*/  ISETP.NE.AND P5, PT, R191, 0x1, PT ;  /* 0x00000001bf00780c */ /* 0x000fe20003fa5270 */
[----:B------:R-:W-:Y:S01]  /*a480*/  FADD.FTZ R14, R14, R189 ;  /* 0x000000bd0e0e7221 */ /* 0x000fe20000010000 */
[----:B------:R-:W-:Y:S01]  /*a490*/  @P1 IMAD.U32 R189, R23, 0x10000, RZ ;  /* 0x0001000017bd1824 */ /* 0x000fe200078e00ff */
[----:B------:R-:W-:-:S03]  /*a4a0*/  MOV R190, 0x2 ;  /* 0x0000000200be7802 */ /* 0x000fc60000000f00 */
        /* <DEDUP_REMOVED lines=14> */
.L_x_5843:
        /* <DEDUP_REMOVED lines=13> */
.L_x_5845:
[----:B------:R-:W-:Y:S05]  /*a660*/  BSYNC.RECONVERGENT B3 ;  /* 0x0000000000037941 */ /* 0x000fea0003800200 */
.L_x_5844:
        /* <DEDUP_REMOVED lines=53> */
.L_x_5842:
[----:B------:R-:W-:Y:S05]  /*a9c0*/  BSYNC.RECONVERGENT B2 ;  /* 0x0000000000027941 */ /* 0x000fea0003800200 */
.L_x_5841:
[----:B------:R-:W-:Y:S01]  /*a9d0*/  I2FP.F32.U32 R189, R189 ;  /* 0x000000bd00bd7245 */ /* 0x000fe20000201000 */
[----:B------:R-:W-:Y:S01]  /*a9e0*/  IMAD.U32 R188, R4, 0x10000, RZ ;  /* 0x0001000004bc7824 */ /* 0x000fe200078e00ff */
[----:B------:R-:W-:Y:S01]  /*a9f0*/  ISETP.NE.AND P6, PT, R190, 0x1, PT ;  /* 0x00000001be00780c */ /* 0x000fe20003fc5270 */
[----:B------:R-:W-:Y:S02]  /*aa00*/  BSSY.RECONVERGENT B2, `(.L_x_5846) ;  /* 0x0000056000027945 */ /* 0x000fe40003800200 */
[----:B------:R-:W-:Y:S01]  /*aa10*/  FFMA.FTZ R4, R189, R240, 1.1641532182693481445e-10 ;  /* 0x2f000000bd047423 */ /* 0x000fe200000100f0 */
[----:B------:R-:W-:Y:S01]  /*aa20*/  FMUL.FTZ R188, R188, R233 ;  /* 0x000000e9bcbc7220 */ /* 0x000fe20000410000 */
[----:B------:R-:W-:-:S03]  /*aa30*/  IMAD.MOV.U32 R189, RZ, RZ, R6 ;  /* 0x000000ffffbd7224 */ /* 0x000fc600078e0006 */
[----:B------:R-:W-:Y:S01]  /*aa40*/  FSETP.GTU.FTZ.AND P5, PT, R4, R15, PT ;  /* 0x0000000f0400720b */ /* 0x000fe20003fbc000 */
[----:B------:R-:W-:-:S03]  /*aa50*/  IMAD.MOV.U32 R4, RZ, RZ, 0x2 ;  /* 0x00000002ff047424 */ /* 0x000fc600078e00ff */
        /* <DEDUP_REMOVED lines=11> */
.L_x_5848:
        /* <DEDUP_REMOVED lines=15> */
.L_x_5850:
[----:B------:R-:W-:Y:S05]  /*ac00*/  BSYNC.RECONVERGENT B3 ;  /* 0x0000000000037941 */ /* 0x000fea0003800200 */
.L_x_5849:
        /* <DEDUP_REMOVED lines=53> */
.L_x_5847:
[----:B------:R-:W-:Y:S05]  /*af60*/  BSYNC.RECONVERGENT B2 ;  /* 0x0000000000027941 */ /* 0x000fea0003800200 */
.L_x_5846:
[----:B------:R-:W-:Y:S02]  /*af70*/  I2FP.F32.U32 R189, R189 ;  /* 0x000000bd00bd7245 */ /* 0x000fe40000201000 */
[----:B------:R-:W-:Y:S02]  /*af80*/  PRMT R188, R27, 0x7632, R188 ;  /* 0x000076321bbc7816 */ /* 0x000fe400000000bc */
[----:B------:R-:W-:Y:S01]  /*af90*/  PRMT R190, R241, 0x5410, R242 ;  /* 0x00005410f1be7816 */ /* 0x000fe200000000f2 */
[----:B------:R-:W-:Y:S01]  /*afa0*/  FFMA.FTZ R240, R189, R240, 1.1641532182693481445e-10 ;  /* 0x2f000000bdf07423 */ /* 0x000fe200000100f0 */
[----:B------:R-:W-:Y:S01]  /*afb0*/  PRMT R189, R238, 0x5410, R195 ;  /* 0x00005410eebd7816 */ /* 0x000fe200000000c3 */
[----:B------:R-:W-:-:S03]  /*afc0*/  IMAD.U32 R188, R188, 0x10000, RZ ;  /* 0x00010000bcbc7824 */ /* 0x000fc600078e00ff */
[----:B------:R-:W-:Y:S01]  /*afd0*/  FSETP.GTU.FTZ.AND P6, PT, R240, R15, PT ;  /* 0x0000000ff000720b */ /* 0x000fe20003fdc000 */
[----:B------:R-:W-:Y:S01]  /*afe0*/  FMUL.FTZ R188, R188, R233 ;  /* 0x000000e9bcbc7220 */ /* 0x000fe20000410000 */
[----:B------:R-:W-:-:S04]  /*aff0*/  @P1 PRMT R15, R23, 0x7632, R15 ;  /* 0x00007632170f1816 */ /* 0x000fc8000000000f */
[----:B------:R-:W-:-:S05]  /*b000*/  FSEL R188, R188, RZ, !P6 ;  /* 0x000000ffbcbc7208 */ /* 0x000fca0007000000 */
[----:B------:R-:W-:Y:S01]  /*b010*/  FADD.FTZ R243, R243, R188 ;  /* 0x000000bcf3f37221 */ /* 0x000fe20000010000 */
[----:B------:R-:W-:Y:S02]  /*b020*/  @P1 SHF.L.U32 R188, R15, 0x10, RZ ;  /* 0x000000100fbc1819 */ /* 0x000fe400000006ff */
[----:B------:R-:W-:-:S03]  /*b030*/  SEL R15, RZ, 0x1, P6 ;  /* 0x00000001ff0f7807 */ /* 0x000fc60003000000 */
[----:B------:R-:W-:Y:S01]  /*b040*/  @P1 FADD.FTZ R233, R243, R188 ;  /* 0x000000bcf3e91221 */ /* 0x000fe20000010000 */
[----:B------:R-:W-:Y:S01]  /*b050*/  @!P1 IMAD.MOV.U32 R233, RZ, RZ, R243 ;  /* 0x000000ffffe99224 */ /* 0x000fe200078e00f3 */
[----:B------:R-:W-:-:S04]  /*b060*/  PRMT R188, R193, 0x5410, R194 ;  /* 0x00005410c1bc7816 */ /* 0x000fc800000000c2 */
[----:B------:R-:W-:-:S04]  /*b070*/  F2FP.BF16.F32.PACK_AB R191, RZ, R233 ;  /* 0x000000e9ffbf723e */ /* 0x000fc800000010ff */
[----:B------:R-:W-:-:S07]  /*b080*/  PRMT R191, R239, 0x5410, R191 ;  /* 0x00005410efbf7816 */ /* 0x000fce00000000bf */
.L_x_5770:
[----:B------:R-:W0:Y:S01]  /*b090*/  LDC.64 R194, c[0x0][0x3a8] ;  /* 0x0000ea00ffc27b82 */ /* 0x000e220000000a00 */
[----:B------:R-:W-:Y:S02]  /*b0a0*/  SEL R240, RZ, 0x1000000, !P5 ;  /* 0x01000000fff07807 */ /* 0x000fe40006800000 */
[----:B------:R-:W-:Y:S02]  /*b0b0*/  SEL R193, RZ, 0x10000, !P4 ;  /* 0x00010000ffc17807 */ /* 0x000fe40006000000 */
[----:B------:R-:W-:Y:S02]  /*b0c0*/  SEL R242, RZ, 0x100, !P3 ;  /* 0x00000100fff27807 */ /* 0x000fe40005800000 */
[C---:B------:R-:W-:Y:S01]  /*b0d0*/  LOP3.LUT P6, RZ, R201.reuse, 0x8, RZ, 0xc0, !PT ;  /* 0x00000008c9ff7812 */ /* 0x040fe200078cc0ff */
[----:B------:R-:W1:Y:S01]  /*b0e0*/  LDC.64 R238, c[0x0][0x3b0] ;  /* 0x0000ec00ffee7b82 */ /* 0x000e620000000a00 */
[C---:B------:R-:W-:Y:S02]  /*b0f0*/  LOP3.LUT P5, RZ, R201.reuse, 0x4, RZ, 0xc0, !PT ;  /* 0x00000004c9ff7812 */ /* 0x040fe400078ac0ff */
[----:B------:R-:W-:-:S02]  /*b100*/  LOP3.LUT P4, RZ, R201, 0x2, RZ, 0xc0, !PT ;  /* 0x00000002c9ff7812 */ /* 0x000fc4000788c0ff */
[----:B------:R-:W-:Y:S02]  /*b110*/  LOP3.LUT R242, R242, R240, R193, 0xfe, !PT ;  /* 0x000000f0f2f27212 */ /* 0x000fe400078efec1 */
[----:B------:R-:W-:Y:S02]  /*b120*/  SEL R241, RZ, 0x1000000, !P4 ;  /* 0x01000000fff17807 */ /* 0x000fe40006000000 */
[----:B------:R-:W-:Y:S02]  /*b130*/  SEL R240, RZ, 0x10000, !P5 ;  /* 0x00010000fff07807 */ /* 0x000fe40006800000 */
[----:B------:R-:W-:Y:S02]  /*b140*/  SEL R193, RZ, 0x100, !P6 ;  /* 0x00000100ffc17807 */ /* 0x000fe40007000000 */
[----:B------:R-:W-:Y:S02]  /*b150*/  LOP3.LUT P1, RZ, R201, 0x10, RZ, 0xc0, !PT ;  /* 0x00000010c9ff7812 */ /* 0x000fe4000782c0ff */
        /* <DEDUP_REMOVED lines=11> */
[----:B------:R-:W-:Y:S02]  /*b210*/  LOP3.LUT R190, R15, 0xffff, RZ, 0xc0, !PT ;  /* 0x0000ffff0fbe7812 */ /* 0x000fe400078ec0ff */
[----:B------:R-:W-:Y:S02]  /*b220*/  LOP3.LUT R238, R11, 0xff, RZ, 0xc0, !PT ;  /* 0x000000ff0bee7812 */ /* 0x000fe400078ec0ff */
[----:B------:R-:W-:Y:S02]  /*b230*/  LOP3.LUT R193, R188, 0xff0000, RZ, 0xc0, !PT ;  /* 0x00ff0000bcc17812 */ /* 0x000fe400078ec0ff */
[----:B------:R-:W0:Y:S01]  /*b240*/  LDC.64 R188, c[0x0][0x3b8] ;  /* 0x0000ee00ffbc7b82 */ /* 0x000e220000000a00 */
[----:B------:R-:W-:Y:S01]  /*b250*/  LOP3.LUT R194, R10, 0xff, RZ, 0xc0, !PT ;  /* 0x000000ff0ac27812 */ /* 0x000fe200078ec0ff */
[----:B------:R-:W-:Y:S01]  /*b260*/  IMAD.WIDE.U32 R238, R238, 0x1000000, RZ ;  /* 0x01000000eeee7825 */ /* 0x000fe200078e00ff */
[----:B------:R-:W-:-:S02]  /*b270*/  PRMT R193, R193, 0x4210, R190 ;  /* 0x00004210c1c17816 */ /* 0x000fc400000000be */
[----:B------:R-:W-:Y:S01]  /*b280*/  PRMT R190, R13, 0x7104, RZ ;  /* 0x000071040dbe7816 */ /* 0x000fe200000000ff */
[----:B------:R-:W-:-:S03]  /*b290*/  IMAD.WIDE.U32 R194, R194, 0x10000, RZ ;  /* 0x00010000c2c27825 */ /* 0x000fc600078e00ff */
[----:B------:R-:W-:Y:S02]  /*b2a0*/  LOP3.LUT R193, R193, 0xff00, R190, 0xf8, !PT ;  /* 0x0000ff00c1c17812 */ /* 0x000fe400078ef8be */
[----:B------:R-:W-:Y:S02]  /*b2b0*/  LOP3.LUT R190, R9, 0xff, RZ, 0xc0, !PT ;  /* 0x000000ff09be7812 */ /* 0x000fe400078ec0ff */
[----:B------:R-:W-:-:S03]  /*b2c0*/  LOP3.LUT R193, R193, 0xff, R12, 0xf8, !PT ;  /* 0x000000ffc1c17812 */ /* 0x000fc600078ef80c */
[----:B------:R-:W-:Y:S01]  /*b2d0*/  IMAD.WIDE.U32 R190, R190, 0x100, RZ ;  /* 0x00000100bebe7825 */ /* 0x000fe200078e00ff */
[----:B------:R-:W-:Y:S02]  /*b2e0*/  LOP3.LUT R193, R195, R193, R239, 0xfe, !PT ;  /* 0x000000c1c3c17212 */ /* 0x000fe400078efeef */
[----:B------:R-:W-:Y:S02]  /*b2f0*/  LOP3.LUT R195, R190, R238, R194, 0xfe, !PT ;  /* 0x000000eebec37212 */ /* 0x000fe400078efec2 */
[----:B------:R-:W-:Y:S01]  /*b300*/  LOP3.LUT R191, R193, R191, RZ, 0xfc, !PT ;  /* 0x000000bfc1bf7212 */ /* 0x000fe200078efcff */
[----:B0-----:R-:W-:Y:S01]  /*b310*/  IMAD.WIDE.U32 R188, R222, 0x8, R188 ;  /* 0x00000008debc7825 */ /* 0x001fe200078e00bc */
[----:B------:R-:W-:-:S05]  /*b320*/  LOP3.LUT R190, R195, 0xff, R8, 0xf8, !PT ;  /* 0x000000ffc3be7812 */ /* 0x000fca00078ef808 */
[----:B------:R1:W-:Y:S02]  /*b330*/  STG.E.64 desc[UR6][R188.64], R190 ;  /* 0x000000bebc007986 */ /* 0x0003e4000c101b06 */
.L_x_5851:
[----:B0-----:R-:W-:Y:S01]  /*b340*/  IMAD.MOV.U32 R238, RZ, RZ, R192 ;  /* 0x000000ffffee7224 */ /* 0x001fe200078e00c0 */
[----:B------:R-:W-:-:S07]  /*b350*/  IADD3 R192, PT, PT, R222, 0x20, RZ ;  /* 0x00000020dec07810 */ /* 0x000fce0007ffe0ff */
.L_x_5728:
[----:B------:R-:W-:Y:S05]  /*b360*/  BSYNC.RECONVERGENT B1 ;  /* 0x0000000000017941 */ /* 0x000fea0003800200 */
.L_x_5727:
        /* <DEDUP_REMOVED lines=21> */
[----:B------:R-:W-:Y:S02]  /*b4c0*/  IMAD.MOV.U32 R10, RZ, RZ, 0x2 ;  /* 0x00000002ff0a7424 */ /* 0x000fe400078e00ff */
        /* <DEDUP_REMOVED lines=13> */
.L_x_5857:
        /* <DEDUP_REMOVED lines=13> */
.L_x_5859:
[----:B------:R-:W-:Y:S05]  /*b670*/  BSYNC.RECONVERGENT B3 ;  /* 0x0000000000037941 */ /* 0x000fea0003800200 */
.L_x_5858:
        /* <DEDUP_REMOVED lines=52> */
.L_x_5856:
[----:B------:R-:W-:Y:S05]  /*b9c0*/  BSYNC.RECONVERGENT B2 ;  /* 0x0000000000027941 */ /* 0x000fea0003800200 */
.L_x_5855:
        /* <DEDUP_REMOVED lines=11> */
[----:B0-----:R-:W-:-:S04]  /*ba80*/  FSETP.GTU.FTZ.AND P2, PT, R4, R241, PT ;  /* 0x000000f10400720b */ /* 0x001fc80003f5c000 */
[----:B------:R-:W-:Y:S01]  /*ba90*/  PLOP3.LUT P4, PT, P2, PT, PT, 0x8, 0x80 ;  /* 0x000000000080781c */ /* 0x000fe2000178e170 */
[----:B-1----:R-:W-:Y:S01]  /*baa0*/  FMUL.FTZ R4, R9, R240 ;  /* 0x000000f009047220 */ /* 0x002fe20000410000 */
[----:B------:R-:W-:-:S04]  /*bab0*/  IMAD.MOV.U32 R9, RZ, RZ, R6 ;  /* 0x000000ffff097224 */ /* 0x000fc800078e0006 */
        /* <DEDUP_REMOVED lines=11> */
.L_x_5862:
        /* <DEDUP_REMOVED lines=13> */
.L_x_5864:
[----:B------:R-:W-:Y:S05]  /*bc40*/  BSYNC.RECONVERGENT B3 ;  /* 0x0000000000037941 */ /* 0x000fea0003800200 */
.L_x_5863:
        /* <DEDUP_REMOVED lines=53> */
.L_x_5861:
[----:B------:R-:W-:Y:S05]  /*bfa0*/  BSYNC.RECONVERGENT B2 ;  /* 0x0000000000027941 */ /* 0x000fea0003800200 */
.L_x_5860:
[----:B------:R-:W-:Y:S01]  /*bfb0*/  I2FP.F32.U32 R9, R9 ;  /* 0x0000000900097245 */ /* 0x000fe20000201000 */
[----:B------:R-:W-:Y:S01]  /*bfc0*/  IMAD.U32 R11, R24, 0x10000, RZ ;  /* 0x00010000180b7824 */ /* 0x000fe200078e00ff */
[----:B------:R-:W-:Y:S01]  /*bfd0*/  ISETP.NE.AND P3, PT, R12, 0x1, PT ;  /* 0x000000010c00780c */ /* 0x000fe20003f65270 */
[----:B------:R-:W-:Y:S01]  /*bfe0*/  BSSY.RECONVERGENT B2, `(.L_x_5865) ;  /* 0x0000059000027945 */ /* 0x000fe20003800200 */
[----:B------:R-:W-:Y:S02]  /*bff0*/  IMAD.MOV.U32 R10, RZ, RZ, 0x2 ;  /* 0x00000002ff0a7424 */ /* 0x000fe400078e00ff */
[----:B------:R-:W-:Y:S01]  /*c000*/  FFMA.FTZ R8, R9, R234, 1.1641532182693481445e-10 ;  /* 0x2f00000009087423 */ /* 0x000fe200000100ea */
[----:B------:R-:W-:Y:S01]  /*c010*/  FMUL.FTZ R9, R11, R240 ;  /* 0x000000f00b097220 */ /* 0x000fe20000410000 */
[----:B------:R-:W-:-:S03]  /*c020*/  @P1 SHF.L.U32 R11, R20, 0x10, RZ ;  /* 0x00000010140b1819 */ /* 0x000fc600000006ff */
[----:B------:R-:W-:-:S04]  /*c030*/  FSETP.GTU.FTZ.AND P2, PT, R8, R241, PT ;  /* 0x000000f10800720b */ /* 0x000fc80003f5c000 */
[----:B------:R-:W-:Y:S02]  /*c040*/  FSEL R9, R9, RZ, !P2 ;  /* 0x000000ff09097208 */ /* 0x000fe40005000000 */
[----:B------:R-:W-:-:S03]  /*c050*/  SEL R8, RZ, 0x1, P2 ;  /* 0x00000001ff087807 */ /* 0x000fc60001000000 */
        /* <DEDUP_REMOVED lines=14> */
.L_x_5867:
        /* <DEDUP_REMOVED lines=13> */
.L_x_5869:
[----:B------:R-:W-:Y:S05]  /*c210*/  BSYNC.RECONVERGENT B3 ;  /* 0x0000000000037941 */ /* 0x000fea0003800200 */
.L_x_5868:
        /* <DEDUP_REMOVED lines=53> */
.L_x_5866:
[----:B------:R-:W-:Y:S05]  /*c570*/  BSYNC.RECONVERGENT B2 ;  /* 0x0000000000027941 */ /* 0x000fea0003800200 */
.L_x_5865:
        /* <DEDUP_REMOVED lines=22> */
.L_x_5872:
        /* <DEDUP_REMOVED lines=13> */
.L_x_5874:
[----:B------:R-:W-:Y:S05]  /*c7b0*/  BSYNC.RECONVERGENT B3 ;  /* 0x0000000000037941 */ /* 0x000fea0003800200 */
.L_x_5873:
        /* <DEDUP_REMOVED lines=49> */
[----:B------:R-:W-:Y:S02]  /*cad0*/  IMAD.MOV.U32 R6, RZ, RZ, R12 ;  /* 0x000000ffff067224 */ /* 0x000fe400078e000c */
[----:B------:R-:W-:Y:S01]  /*cae0*/  HFMA2 R12, -RZ, RZ, 0, 0 ;  /* 0x00000000ff0c7431 */ /* 0x000fe200000001ff */
[----:B------:R-:W-:Y:S01]  /*caf0*/  LOP3.LUT R2, R2, UR23, R11, 0x96, !PT ;  /* 0x0000001702027c12 */ /* 0x000fe2000f8e960b */
[----:B------:R-:W-:-:S07]  /*cb00*/  IMAD.MOV.U32 R194, RZ, RZ, R10 ;  /* 0x000000ffffc27224 */ /* 0x000fce00078e000a */
.L_x_5871:
[----:B------:R-:W-:Y:S05]  /*cb10*/  BSYNC.RECONVERGENT B2 ;  /* 0x0000000000027941 */ /* 0x000fea0003800200 */
.L_x_5870:
        /* <DEDUP_REMOVED lines=8> */
[----:B------:R-:W-:Y:S01]  /*cba0*/  @P1 IMAD.U32 R9, R9, 0x10000, RZ ;  /* 0x0001000009091824 */ /* 0x000fe200078e00ff */
[----:B------:R-:W-:Y:S02]  /*cbb0*/  MOV R10, 0x2 ;  /* 0x00000002000a7802 */ /* 0x000fe40000000f00 */
[----:B------:R-:W-:-:S05]  /*cbc0*/  FSEL R11, R11, RZ, !P2 ;  /* 0x000000ff0b0b7208 */ /* 0x000fca0005000000 */
[----:B------:R-:W-:-:S04]  /*cbd0*/  FADD.FTZ R4, R4, R11 ;  /* 0x0000000b04047221 */ /* 0x000fc80000010000 */
[----:B------:R-:W-:Y:S01]  /*cbe0*/  @P1 FADD.FTZ R204, R4, R9 ;  /* 0x0000000904cc1221 */ /* 0x000fe20000010000 */
[----:B------:R-:W-:Y:S01]  /*cbf0*/  SEL R9, RZ, 0x1, P2 ;  /* 0x00000001ff097807 */ /* 0x000fe20001000000 */
[----:B------:R-:W-:Y:S01]  /*cc00*/  @!P1 IMAD.MOV.U32 R204, RZ, RZ, R4 ;  /* 0x000000ffffcc9224 */ /* 0x000fe200078e0004 */
[----:B------:R-:W-:Y:S01]  /*cc10*/  ISETP.NE.AND P2, PT, R12, 0x1, PT ;  /* 0x000000010c00780c */ /* 0x000fe20003f45270 */
[----:B------:R-:W-:-:S03]  /*cc20*/  IMAD.MOV.U32 R4, RZ, RZ, R6 ;  /* 0x000000ffff047224 */ /* 0x000fc600078e0006 */
[----:B------:R-:W-:-:S09]  /*cc30*/  F2FP.BF16.F32.PACK_AB R195, RZ, R204 ;  /* 0x000000ccffc3723e */ /* 0x000fd200000010ff */
        /* <DEDUP_REMOVED lines=9> */
.L_x_5877:
        /* <DEDUP_REMOVED lines=13> */
.L_x_5879:
[----:B------:R-:W-:Y:S05]  /*cda0*/  BSYNC.RECONVERGENT B3 ;  /* 0x0000000000037941 */ /* 0x000fea0003800200 */
.L_x_5878:
        /* <DEDUP_REMOVED lines=53> */
.L_x_5876:
[----:B------:R-:W-:Y:S05]  /*d100*/  BSYNC.RECONVERGENT B2 ;  /* 0x0000000000027941 */ /* 0x000fea0003800200 */
.L_x_5875:
        /* <DEDUP_REMOVED lines=8> */
[----:B------:R-:W-:Y:S02]  /*d190*/  FSETP.GTU.FTZ.AND P2, PT, R4, R241, PT ;  /* 0x000000f10400720b */ /* 0x000fe40003f5c000 */
[----:B------:R-:W-:Y:S02]  /*d1a0*/  PRMT R4, R189, 0x7632, R4 ;  /* 0x00007632bd047816 */ /* 0x000fe40000000004 */
        /* <DEDUP_REMOVED lines=13> */
.L_x_5882:
        /* <DEDUP_REMOVED lines=13> */
.L_x_5884:
[----:B------:R-:W-:Y:S05]  /*d350*/  BSYNC.RECONVERGENT B3 ;  /* 0x0000000000037941 */ /* 0x000fea0003800200 */
.L_x_5883:
        /* <DEDUP_REMOVED lines=53> */
.L_x_5881:
[----:B------:R-:W-:Y:S05]  /*d6b0*/  BSYNC.RECONVERGENT B2 ;  /* 0x0000000000027941 */ /* 0x000fea0003800200 */
.L_x_5880:
        /* <DEDUP_REMOVED lines=25> */
.L_x_5887:
        /* <DEDUP_REMOVED lines=13> */
.L_x_5889:
[----:B------:R-:W-:Y:S05]  /*d920*/  BSYNC.RECONVERGENT B3 ;  /* 0x0000000000037941 */ /* 0x000fea0003800200 */
.L_x_5888:
        /* <DEDUP_REMOVED lines=53> */
.L_x_5886:
[----:B------:R-:W-:Y:S05]  /*dc80*/  BSYNC.RECONVERGENT B2 ;  /* 0x0000000000027941 */ /* 0x000fea0003800200 */
.L_x_5885:
        /* <DEDUP_REMOVED lines=22> */
.L_x_5892:
        /* <DEDUP_REMOVED lines=13> */
.L_x_5894:
[----:B------:R-:W-:Y:S05]  /*dec0*/  BSYNC.RECONVERGENT B3 ;  /* 0x0000000000037941 */ /* 0x000fea0003800200 */
.L_x_5893:
        /* <DEDUP_REMOVED lines=53> */
.L_x_5891:
[----:B------:R-:W-:Y:S05]  /*e220*/  BSYNC.RECONVERGENT B2 ;  /* 0x0000000000027941 */ /* 0x000fea0003800200 */
.L_x_5890:
        /* <DEDUP_REMOVED lines=13> */
[----:B------:R-:W-:-:S03]  /*e300*/  MOV R12, 0x2 ;  /* 0x00000002000c7802 */ /* 0x000fc60000000f00 */
        /* <DEDUP_REMOVED lines=13> */
.L_x_5897:
        /* <DEDUP_REMOVED lines=13> */
.L_x_5899:
[----:B------:R-:W-:Y:S05]  /*e4b0*/  BSYNC.RECONVERGENT B3 ;  /* 0x0000000000037941 */ /* 0x000fea0003800200 */
.L_x_5898:
        /* <DEDUP_REMOVED lines=53> */
.L_x_5896:
[----:B------:R-:W-:Y:S05]  /*e810*/  BSYNC.RECONVERGENT B2 ;  /* 0x0000000000027941 */ /* 0x000fea0003800200 */
.L_x_5895:
[----:B------:R-:W-:Y:S01]  /*e820*/  I2FP.F32.U32 R13, R4 ;  /* 0x00000004000d7245 */ /* 0x000fe20000201000 */
[----:B------:R-:W-:Y:S01]  /*e830*/  IMAD.U32 R189, R190, 0x10000, RZ ;  /* 0x00010000bebd7824 */ /* 0x000fe200078e00ff */
[----:B------:R-:W-:Y:S01]  /*e840*/  ISETP.NE.AND P3, PT, R12, 0x1, PT ;  /* 0x000000010c00780c */ /* 0x000fe20003f65270 */
[----:B------:R-:W-:Y:S01]  /*e850*/  BSSY.RECONVERGENT B2, `(.L_x_5900) ;  /* 0x0000055000027945 */ /* 0x000fe20003800200 */
[----:B------:R-:W-:Y:S01]  /*e860*/  PRMT R190, R190, 0x7632, R190 ;  /* 0x00007632bebe7816 */ /* 0x000fe200000000be */
[----:B------:R-:W-:Y:S01]  /*e870*/  FFMA.FTZ R4, R13, R234, 1.1641532182693481445e-10 ;  /* 0x2f0000000d047423 */ /* 0x000fe200000100ea */
[----:B------:R-:W-:Y:S01]  /*e880*/  FMUL.FTZ R189, R189, R240 ;  /* 0x000000f0bdbd7220 */ /* 0x000fe20000410000 */
[----:B------:R-:W-:Y:S02]  /*e890*/  IMAD.MOV.U32 R14, RZ, RZ, 0x2 ;  /* 0x00000002ff0e7424 */ /* 0x000fe400078e00ff */
        /* <DEDUP_REMOVED lines=13> */
.L_x_5902:
        /* <DEDUP_REMOVED lines=13> */
.L_x_5904:
[----:B------:R-:W-:Y:S05]  /*ea40*/  BSYNC.RECONVERGENT B3 ;  /* 0x0000000000037941 */ /* 0x000fea0003800200 */
.L_x_5903:
        /* <DEDUP_REMOVED lines=50> */
[----:B------:R-:W-:Y:S02]  /*ed70*/  LOP3.LUT R2, R2, UR23, R13, 0x96, !PT ;  /* 0x0000001702027c12 */ /* 0x000fe4000f8e960d */
[----:B------:R-:W-:Y:S01]  /*ed80*/  MOV R13, R194 ;  /* 0x000000c2000d7202 */ /* 0x000fe20000000f00 */
[----:B------:R-:W-:-:S07]  /*ed90*/  IMAD.MOV.U32 R194, RZ, RZ, R12 ;  /* 0x000000ffffc27224 */ /* 0x000fce00078e000c */
.L_x_5901:
[----:B------:R-:W-:Y:S05]  /*eda0*/  BSYNC.RECONVERGENT B2 ;  /* 0x0000000000027941 */ /* 0x000fea0003800200 */
.L_x_5900:
        /* <DEDUP_REMOVED lines=25> */
.L_x_5907:
        /* <DEDUP_REMOVED lines=13> */
.L_x_5909:
[----:B------:R-:W-:Y:S05]  /*f010*/  BSYNC.RECONVERGENT B3 ;  /* 0x0000000000037941 */ /* 0x000fea0003800200 */
.L_x_5908:
        /* <DEDUP_REMOVED lines=53> */
.L_x_5906:
[----:B------:R-:W-:Y:S05]  /*f370*/  BSYNC.RECONVERGENT B2 ;  /* 0x0000000000027941 */ /* 0x000fea0003800200 */
.L_x_5905:
        /* <DEDUP_REMOVED lines=20> */
.L_x_5912:
        /* <DEDUP_REMOVED lines=13> */
.L_x_5914:
[----:B------:R-:W-:Y:S05]  /*f590*/  BSYNC.RECONVERGENT B3 ;  /* 0x0000000000037941 */ /* 0x000fea0003800200 */
.L_x_5913:
        /* <DEDUP_REMOVED lines=50> */
[----:B------:R-:W-:Y:S02]  /*f8c0*/  IMAD.MOV.U32 R194, RZ, RZ, R188 ;  /* 0x000000ffffc27224 */ /* 0x000fe400078e00bc */
[----:B------:R-:W-:Y:S01]  /*f8d0*/  HFMA2 R188, -RZ, RZ, 0, 0 ;  /* 0x00000000ffbc7431 */ /* 0x000fe200000001ff */
[----:B------:R-:W-:-:S07]  /*f8e0*/  LOP3.LUT R2, R2, UR23, R189, 0x96, !PT ;  /* 0x0000001702027c12 */ /* 0x000fce000f8e96bd */
.L_x_5911:
[----:B------:R-:W-:Y:S05]  /*f8f0*/  BSYNC.RECONVERGENT B2 ;  /* 0x0000000000027941 */ /* 0x000fea0003800200 */
.L_x_5910:
[----:B------:R-:W-:Y:S01]  /*f900*/  PRMT R14, R26, 0x7632, R14 ;  /* 0x000076321a0e7816 */ /* 0x000fe2000000000e */
[----:B------:R-:W-:Y:S01]  /*f910*/  BSSY.RECONVERGENT B2, `(.L_x_5915) ;  /* 0x000005d000027945 */ /* 0x000fe20003800200 */
[----:B------:R-:W-:Y:S02]  /*f920*/  I2FP.F32.U32 R13, R13 ;  /* 0x0000000d000d7245 */ /* 0x000fe40000201000 */
[----:B------:R-:W-:Y:S01]  /*f930*/  MOV R226, 0x2 ;  /* 0x0000000200e27802 */ /* 0x000fe20000000f00 */
        /* <DEDUP_REMOVED lines=23> */
.L_x_5917:
        /* <DEDUP_REMOVED lines=13> */
.L_x_5919:
[----:B------:R-:W-:Y:S05]  /*fb80*/  BSYNC.RECONVERGENT B3 ;  /* 0x0000000000037941 */ /* 0x000fea0003800200 */
.L_x_5918:
[----:B------:R-:W-:Y:S01]  /*fb90*/  LOP3.LUT R188, R5, UR5, R3, 0x96, !PT ;  /* 0x0000000505bc7c12 */ /* 0x000fe2000f8e9603 */
[----:B------:R-:W-:Y:S01]  /*fba0*/  IMAD.WIDE.U32 R244, R198, -0x326172a9, RZ ;  /* 0xcd9e8d57c6f47825 */ /* 0x000fe200078e00ff */
[----:B------:R-:W-:-:S03]  /*fbb0*/  UIADD3 UR23, UPT, UPT, UR4, -0x61c88647, URZ ;  /* 0x9e3779b904177890 */ /* 0x000fc6000fffe0ff */
[----:B------:R-:W-:Y:S02]  /*fbc0*/  HFMA2 R226, -RZ, RZ, 0, 0 ;  /* 0x00000000ffe27431 */ /* 0x000fe400000001ff */
        /* <DEDUP_REMOVED lines=48> */
[----:B------:R-:W-:-:S07]  /*fed0*/  IMAD.MOV.U32 R194, RZ, RZ, R188 ;  /* 0x000000ffffc27224 */ /* 0x000fce00078e00bc */
.L_x_5916:
[----:B------:R-:W-:Y:S05]  /*fee0*/  BSYNC.RECONVERGENT B2 ;  /* 0x0000000000027941 */ /* 0x000fea0003800200 */
.L_x_5915:
[----:B------:R-:W-:Y:S01]  /*fef0*/  I2FP.F32.U32 R189, R4 ;  /* 0x0000000400bd7245 */ /* 0x000fe20000201000 */
[----:B------:R-:W-:Y:S01]  /*ff00*/  BSSY.RECONVERGENT B2, `(.L_x_5920) ;  /* 0x0000057000027945 */ /* 0x000fe20003800200 */
[----:B------:R-:W-:Y:S01]  /*ff10*/  ISETP.NE.AND P5, PT, R226, 0x1, PT ;  /* 0x00000001e200780c */ /* 0x000fe20003fa5270 */
[----:B------:R-:W-:Y:S01]  /*ff20*/  IMAD.MOV.U32 R190, RZ, RZ, 0x2 ;  /* 0x00000002ffbe7424 */ /* 0x000fe200078e00ff */
[----:B------:R-:W-:Y:S01]  /*ff30*/  PRMT R4, R191, 0x7632, R4 ;  /* 0x00007632bf047816 */ /* 0x000fe20000000004 */
[----:B------:R-:W-:Y:S01]  /*ff40*/  FFMA.FTZ R14, R189, R234, 1.1641532182693481445e-10 ;  /* 0x2f000000bd0e7423 */ /* 0x000fe200000100ea */
[----:B------:R-:W-:-:S04]  /*ff50*/  IMAD.U32 R189, R191, 0x10000, RZ ;  /* 0x00010000bfbd7824 */ /* 0x000fc800078e00ff */
        /* <DEDUP_REMOVED lines=14> */
.L_x_5922:
        /* <DEDUP_REMOVED lines=13> */
.L_x_5924:
[----:B------:R-:W-:Y:S05]  /*10110*/  BSYNC.RECONVERGENT B3 ;  /* 0x0000000000037941 */ /* 0x000fea0003800200 */
.L_x_5923:
        /* <DEDUP_REMOVED lines=53> */
.L_x_5921:
[----:B------:R-:W-:Y:S05]  /*10470*/  BSYNC.RECONVERGENT B2 ;  /* 0x0000000000027941 */ /* 0x000fea0003800200 */
.L_x_5920:
[----:B------:R-:W-:Y:S01]  /*10480*/  I2FP.F32.U32 R189, R189 ;  /* 0x000000bd00bd7245 */ /* 0x000fe20000201000 */
[----:B------:R-:W-:Y:S04]  /*10490*/  BSSY.RECONVERGENT B2, `(.L_x_5925) ;  /* 0x000005c000027945 */ /* 0x000fe80003800200 */
[----:B------:R-:W-:Y:S01]  /*104a0*/  FFMA.FTZ R188, R189, R234, 1.1641532182693481445e-10 ;  /* 0x2f000000bdbc7423 */ /* 0x000fe200000100ea */
[----:B------:R-:W-:-:S04]  /*104b0*/  IMAD.U32 R189, R27, 0x10000, RZ ;  /* 0x000100001bbd7824 */ /* 0x000fc800078e00ff */
[----:B------:R-:W-:Y:S01]  /*104c0*/  FMUL.FTZ R189, R189, R240 ;  /* 0x000000f0bdbd7220 */ /* 0x000fe20000410000 */
[----:B------:R-:W-:-:S04]  /*104d0*/  FSETP.GTU.FTZ.AND P5, PT, R188, R241, PT ;  /* 0x000000f1bc00720b */ /* 0x000fc80003fbc000 */
[----:B------:R-:W-:Y:S02]  /*104e0*/  FSEL R189, R189, RZ, !P5 ;  /* 0x000000ffbdbd7208 */ /* 0x000fe40006800000 */
[----:B------:R-:W-:Y:S02]  /*104f0*/  SEL R188, RZ, 0x1, P5 ;  /* 0x00000001ffbc7807 */ /* 0x000fe40002800000 */
[----:B------:R-:W-:Y:S01]  /*10500*/  ISETP.NE.AND P5, PT, R190, 0x1, PT ;  /* 0x00000001be00780c */ /* 0x000fe20003fa5270 */
[----:B------:R-:W-:Y:S01]  /*10510*/  FADD.FTZ R14, R14, R189 ;  /* 0x000000bd0e0e7221 */ /* 0x000fe20000010000 */
[----:B------:R-:W-:-:S05]  /*10520*/  @P1 SHF.L.U32 R189, R23, 0x10, RZ ;  /* 0x0000001017bd1819 */ /* 0x000fca00000006ff */
[--C-:B------:R-:W-:Y:S01]  /*10530*/  @P1 FADD.FTZ R226, R189, R14.reuse ;  /* 0x0000000ebde21221 */ /* 0x100fe20000010000 */
[--C-:B------:R-:W-:Y:S01]  /*10540*/  @!P1 IMAD.MOV.U32 R226, RZ, RZ, R14.reuse ;  /* 0x000000ffffe29224 */ /* 0x100fe200078e000e */
[----:B------:R-:W-:Y:S01]  /*10550*/  PRMT R14, R188, 0x7610, R14 ;  /* 0x00007610bc0e7816 */ /* 0x000fe2000000000e */
        /* <DEDUP_REMOVED lines=12> */
.L_x_5927:
        /* <DEDUP_REMOVED lines=13> */
.L_x_5929:
[----:B------:R-:W-:Y:S05]  /*106f0*/  BSYNC.RECONVERGENT B3 ;  /* 0x0000000000037941 */ /* 0x000fea0003800200 */
.L_x_5928:
        /* <DEDUP_REMOVED lines=50> */
[----:B------:R-:W-:Y:S01]  /*10a20*/  MOV R189, R194 ;  /* 0x000000c200bd7202 */ /* 0x000fe20000000f00 */
[----:B------:R-:W-:Y:S02]  /*10a30*/  IMAD.MOV.U32 R194, RZ, RZ, R188 ;  /* 0x000000ffffc27224 */ /* 0x000fe400078e00bc */
[----:B------:R-:W-:-:S07]  /*10a40*/  IMAD.MOV.U32 R188, RZ, RZ, RZ ;  /* 0x000000ffffbc7224 */ /* 0x000fce00078e00ff */
.L_x_5926:
[----:B------:R-:W-:Y:S05]  /*10a50*/  BSYNC.RECONVERGENT B2 ;  /* 0x0000000000027941 */ /* 0x000fea0003800200 */
.L_x_5925:
        /* <DEDUP_REMOVED lines=8> */
[----:B------:R-:W-:-:S03]  /*10ae0*/  HFMA2 R4, -RZ, RZ, 0, 1.1920928955078125e-07 ;  /* 0x00000002ff047431 */ /* 0x000fc600000001ff */
        /* <DEDUP_REMOVED lines=11> */
.L_x_5932:
        /* <DEDUP_REMOVED lines=15> */
.L_x_5934:
[----:B------:R-:W-:Y:S05]  /*10c90*/  BSYNC.RECONVERGENT B3 ;  /* 0x0000000000037941 */ /* 0x000fea0003800200 */
.L_x_5933:
        /* <DEDUP_REMOVED lines=53> */
.L_x_5931:
[----:B------:R-:W-:Y:S05]  /*10ff0*/  BSYNC.RECONVERGENT B2 ;  /* 0x0000000000027941 */ /* 0x000fea0003800200 */
.L_x_5930:
[----:B------:R-:W-:Y:S02]  /*11000*/  I2FP.F32.U32 R189, R189 ;  /* 0x000000bd00bd7245 */ /* 0x000fe40000201000 */
[----:B------:R-:W-:Y:S02]  /*11010*/  PRMT R188, R27, 0x7632, R188 ;  /* 0x000076321bbc7816 */ /* 0x000fe400000000bc */
[----:B------:R-:W-:Y:S01]  /*11020*/  PRMT R190, R242, 0x5410, R243 ;  /* 0x00005410f2be7816 */ /* 0x000fe200000000f3 */
[----:B------:R-:W-:Y:S02]  /*11030*/  FFMA.FTZ R234, R189, R234, 1.1641532182693481445e-10 ;  /* 0x2f000000bdea7423 */ /* 0x000fe400000100ea */
[----:B------:R-:W-:Y:S01]  /*11040*/  IMAD.U32 R189, R188, 0x10000, RZ ;  /* 0x00010000bcbd7824 */ /* 0x000fe200078e00ff */
[----:B------:R-:W-:Y:S02]  /*11050*/  @P1 PRMT R188, R23, 0x7632, R188 ;  /* 0x0000763217bc1816 */ /* 0x000fe400000000bc */
[----:B------:R-:W-:Y:S01]  /*11060*/  FSETP.GTU.FTZ.AND P6, PT, R234, R241, PT ;  /* 0x000000f1ea00720b */ /* 0x000fe20003fdc000 */
[----:B------:R-:W-:-:S05]  /*11070*/  FMUL.FTZ R189, R189, R240 ;  /* 0x000000f0bdbd7220 */ /* 0x000fca0000410000 */
[----:B------:R-:W-:-:S05]  /*11080*/  FSEL R189, R189, RZ, !P6 ;  /* 0x000000ffbdbd7208 */ /* 0x000fca0007000000 */
[----:B------:R-:W-:Y:S01]  /*11090*/  FADD.FTZ R244, R244, R189 ;  /* 0x000000bdf4f47221 */ /* 0x000fe20000010000 */
[----:B------:R-:W-:Y:S01]  /*110a0*/  @P1 IMAD.U32 R189, R188, 0x10000, RZ ;  /* 0x00010000bcbd1824 */ /* 0x000fe200078e00ff */
[----:B------:R-:W-:-:S03]  /*110b0*/  SEL R188, RZ, 0x1, P6 ;  /* 0x00000001ffbc7807 */ /* 0x000fc60003000000 */
        /* <DEDUP_REMOVED lines=8> */
.L_x_5854:
[----:B------:R-:W-:Y:S01]  /*11140*/  ISETP.NE.AND P2, PT, R4, 0x1, PT ;  /* 0x000000010400780c */ /* 0x000fe20003f45270 */
[----:B------:R-:W-:Y:S01]  /*11150*/  BSSY.RECONVERGENT B2, `(.L_x_5936) ;  /* 0x0000051000027945 */ /* 0x000fe20003800200 */
[----:B0-----:R-:W-:Y:S01]  /*11160*/  MOV R204, 0x2 ;  /* 0x0000000200cc7802 */ /* 0x001fe20000000f00 */
[----:B------:R-:W-:Y:S02]  /*11170*/  IMAD.MOV.U32 R16, RZ, RZ, R6 ;  /* 0x000000ffff107224 */ /* 0x000fe400078e0006 */
[----:B------:R-:W-:-:S08]  /*11180*/  IMAD.MOV.U32 R194, RZ, RZ, R238 ;  /* 0x000000ffffc27224 */ /* 0x000fd000078e00ee */
        /* <DEDUP_REMOVED lines=11> */
.L_x_5938:
        /* <DEDUP_REMOVED lines=13> */
.L_x_5940:
[----:B------:R-:W-:Y:S05]  /*11310*/  BSYNC.RECONVERGENT B3 ;  /* 0x0000000000037941 */ /* 0x000fea0003800200 */
.L_x_5939:
        /* <DEDUP_REMOVED lines=48> */
[----:B------:R-:W-:Y:S02]  /*11620*/  MOV R6, R204 ;  /* 0x000000cc00067202 */ /* 0x000fe40000000f00 */
[----:B------:R-:W-:Y:S01]  /*11630*/  LOP3.LUT R3, R214, UR19, R205, 0x96, !PT ;  /* 0x00000013d6037c12 */ /* 0x000fe2000f8e96cd */
[----:B------:R-:W-:Y:S01]  /*11640*/  IMAD.MOV.U32 R204, RZ, RZ, RZ ;  /* 0x000000ffffcc7224 */ /* 0x000fe200078e00ff */
[----:B------:R-:W-:-:S07]  /*11650*/  LOP3.LUT R2, R2, UR23, R195, 0x96, !PT ;  /* 0x0000001702027c12 */ /* 0x000fce000f8e96c3 */
.L_x_5937:
[----:B------:R-:W-:Y:S05]  /*11660*/  BSYNC.RECONVERGENT B2 ;  /* 0x0000000000027941 */ /* 0x000fea0003800200 */
.L_x_5936:
[----:B------:R-:W0:Y:S01]  /*11670*/  LDC R234, c[0x0][0x408] ;  /* 0x00010200ffea7b82 */ /* 0x000e220000000800 */
[----:B------:R-:W-:Y:S01]  /*11680*/  I2FP.F32.U32 R193, R16 ;  /* 0x0000001000c17245 */ /* 0x000fe20000201000 */
[----:B------:R-:W-:Y:S01]  /*11690*/  IMAD.MOV.U32 R242, RZ, RZ, 0x2f800000 ;  /* 0x2f800000fff27424 */ /* 0x000fe200078e00ff */
[----:B-----5:R-:W-:Y:S01]  /*116a0*/  SHF.L.U32 R195, R188, 0x10, RZ ;  /* 0x00000010bcc37819 */ /* 0x020fe200000006ff */
[----:B------:R-:W-:Y:S01]  /*116b0*/  BSSY.RECONVERGENT B2, `(.L_x_5941) ;  /* 0x000005c000027945 */ /* 0x000fe20003800200 */
[----:B------:R-:W-:Y:S01]  /*116c0*/  ISETP.NE.AND P3, PT, R204, 0x1, PT ;  /* 0x00000001cc00780c */ /* 0x000fe20003f65270 */
[----:B------:R-:W-:Y:S01]  /*116d0*/  FFMA.FTZ R4, R193, R242, 1.1641532182693481445e-10 ;  /* 0x2f000000c1047423 */ /* 0x000fe200000100f2 */
[----:B------:R-:W-:Y:S01]  /*116e0*/  @P1 IMAD.U32 R193, R20, 0x10000, RZ ;  /* 0x0001000014c11824 */ /* 0x000fe200078e00ff */
[----:B------:R-:W1:Y:S01]  /*116f0*/  LDC R241, c[0x0][0x404] ;  /* 0x00010100fff17b82 */ /* 0x000e620000000800 */
[----:B------:R-:W-:Y:S01]  /*11700*/  LOP3.LUT R201, R201, 0xffffffef, RZ, 0xc0, !PT ;  /* 0xffffffefc9c97812 */ /* 0x000fe200078ec0ff */
[----:B------:R-:W-:Y:S01]  /*11710*/  IMAD.MOV.U32 R214, RZ, RZ, 0x2 ;  /* 0x00000002ffd67424 */ /* 0x000fe200078e00ff */
[----:B------:R-:W-:Y:S01]  /*11720*/  PRMT R188, R188, 0x7632, R188 ;  /* 0x00007632bcbc7816 */ /* 0x000fe200000000bc */
        /* <DEDUP_REMOVED lines=17> */
.L_x_5943:
        /* <DEDUP_REMOVED lines=13> */
.L_x_5945:
[----:B------:R-:W-:Y:S05]  /*11910*/  BSYNC.RECONVERGENT B3 ;  /* 0x0000000000037941 */ /* 0x000fea0003800200 */
.L_x_5944:
        /* <DEDUP_REMOVED lines=53> */
.L_x_5942:
[----:B------:R-:W-:Y:S05]  /*11c70*/  BSYNC.RECONVERGENT B2 ;  /* 0x0000000000027941 */ /* 0x000fea0003800200 */
.L_x_5941:
        /* <DEDUP_REMOVED lines=8> */
[----:B------:R-:W-:Y:S01]  /*11d00*/  @P1 SHF.L.U32 R195, R188, 0x10, RZ ;  /* 0x00000010bcc31819 */ /* 0x000fe200000006ff */
[----:B------:R-:W-:Y:S01]  /*11d10*/  IMAD.MOV.U32 R188, RZ, RZ, 0x2 ;  /* 0x00000002ffbc7424 */ /* 0x000fe200078e00ff */
        /* <DEDUP_REMOVED lines=16> */
.L_x_5948:
        /* <DEDUP_REMOVED lines=13> */
.L_x_5950:
[----:B------:R-:W-:Y:S05]  /*11ef0*/  BSYNC.RECONVERGENT B3 ;  /* 0x0000000000037941 */ /* 0x000fea0003800200 */
.L_x_5949:
        /* <DEDUP_REMOVED lines=15> */
[----:B------:R-:W-:Y:S02]  /*11ff0*/  UIADD3 UR24, UPT, UPT, UR5, -0x24c28bd8, URZ ;  /* 0xdb3d742805187890 */ /* 0x000fe4000fffe0ff */
[----:B------:R-:W-:Y:S01]  /*12000*/  IMAD.MOV.U32 R188, RZ, RZ, RZ ;  /* 0x000000ffffbc7224 */ /* 0x000fe200078e00ff */
        /* <DEDUP_REMOVED lines=35> */
[----:B------:R-:W-:-:S07]  /*12240*/  MOV R194, R214 ;  /* 0x000000d600c27202 */ /* 0x000fce0000000f00 */
.L_x_5947:
[----:B------:R-:W-:Y:S05]  /*12250*/  BSYNC.RECONVERGENT B2 ;  /* 0x0000000000027941 */ /* 0x000fea0003800200 */
.L_x_5946:
[----:B------:R-:W-:Y:S01]  /*12260*/  I2FP.F32.U32 R205, R4 ;  /* 0x0000000400cd7245 */ /* 0x000fe20000201000 */
[----:B------:R-:W-:Y:S01]  /*12270*/  IMAD.U32 R215, R189, 0x10000, RZ ;  /* 0x00010000bdd77824 */ /* 0x000fe200078e00ff */
[----:B------:R-:W-:Y:S01]  /*12280*/  LOP3.LUT R201, R201, 0xfffffffb, RZ, 0xc0, !PT ;  /* 0xfffffffbc9c97812 */ /* 0x000fe200078ec0ff */
[----:B------:R-:W-:Y:S01]  /*12290*/  BSSY.RECONVERGENT B2, `(.L_x_5951) ;  /* 0x000005a000027945 */ /* 0x000fe20003800200 */
[----:B------:R-:W-:Y:S02]  /*122a0*/  HFMA2 R225, -RZ, RZ, 0, 1.1920928955078125e-07 ;  /* 0x00000002ffe17431 */ /* 0x000fe400000001ff */
[----:B------:R-:W-:Y:S01]  /*122b0*/  FFMA.FTZ R4, R205, R242, 1.1641532182693481445e-10 ;  /* 0x2f000000cd047423 */ /* 0x000fe200000100f2 */
[----:B------:R-:W-:-:S04]  /*122c0*/  FMUL.FTZ R215, R215, R234 ;  /* 0x000000ead7d77220 */ /* 0x000fc80000410000 */
[----:B------:R-:W-:Y:S01]  /*122d0*/  FSETP.GTU.FTZ.AND P2, PT, R4, R241, PT ;  /* 0x000000f10400720b */ /* 0x000fe20003f5c000 */
[----:B------:R-:W-:-:S03]  /*122e0*/  @P1 IMAD.U32 R4, R21, 0x10000, RZ ;  /* 0x0001000015041824 */ /* 0x000fc600078e00ff */
[----:B------:R-:W-:Y:S02]  /*122f0*/  FSEL R205, R215, RZ, !P2 ;  /* 0x000000ffd7cd7208 */ /* 0x000fe40005000000 */
[----:B------:R-:W-:-:S03]  /*12300*/  PLOP3.LUT P2, PT, P2, PT, PT, 0x8, 0x80 ;  /* 0x000000000080781c */ /* 0x000fc6000174e170 */
[----:B------:R-:W-:Y:S01]  /*12310*/  @P1 FADD.FTZ R205, R4, R205 ;  /* 0x000000cd04cd1221 */ /* 0x000fe20000010000 */
[----:B------:R-:W-:Y:S01]  /*12320*/  PRMT R4, R189, 0x7632, R4 ;  /* 0x00007632bd047816 */ /* 0x000fe20000000004 */
[----:B------:R-:W-:-:S03]  /*12330*/  IMAD.MOV.U32 R189, RZ, RZ, R6 ;  /* 0x000000ffffbd7224 */ /* 0x000fc600078e0006 */
[----:B------:R-:W-:-:S05]  /*12340*/  F2FP.BF16.F32.PACK_AB R239, RZ, R205 ;  /* 0x000000cdffef723e */ /* 0x000fca00000010ff */
[----:B------:R-:W-:Y:S02]  /*12350*/  @P2 LOP3.LUT R201, R201, 0x4, RZ, 0xfc, !PT ;  /* 0x00000004c9c92812 */ /* 0x000fe400078efcff */
[----:B------:R-:W-:-:S13]  /*12360*/  ISETP.NE.AND P2, PT, R188, 0x1, PT ;  /* 0x00000001bc00780c */ /* 0x000fda0003f45270 */
        /* <DEDUP_REMOVED lines=9> */
.L_x_5953:
        /* <DEDUP_REMOVED lines=13> */
.L_x_5955:
[----:B------:R-:W-:Y:S05]  /*124d0*/  BSYNC.RECONVERGENT B3 ;  /* 0x0000000000037941 */ /* 0x000fea0003800200 */
.L_x_5954:
        /* <DEDUP_REMOVED lines=50> */
[----:B------:R-:W-:Y:S01]  /*12800*/  LOP3.LUT R2, R2, UR23, R189, 0x96, !PT ;  /* 0x0000001702027c12 */ /* 0x000fe2000f8e96bd */
[----:B------:R-:W-:Y:S02]  /*12810*/  IMAD.MOV.U32 R189, RZ, RZ, R194 ;  /* 0x000000ffffbd7224 */ /* 0x000fe400078e00c2 */
[----:B------:R-:W-:-:S07]  /*12820*/  IMAD.MOV.U32 R194, RZ, RZ, R188 ;  /* 0x000000ffffc27224 */ /* 0x000fce00078e00bc */
.L_x_5952:
[----:B------:R-:W-:Y:S05]  /*12830*/  BSYNC.RECONVERGENT B2 ;  /* 0x0000000000027941 */ /* 0x000fea0003800200 */
.L_x_5951:
[----:B------:R-:W-:Y:S01]  /*12840*/  I2FP.F32.U32 R189, R189 ;  /* 0x000000bd00bd7245 */ /* 0x000fe20000201000 */
[----:B------:R-:W-:Y:S01]  /*12850*/  IMAD.U32 R215, R4, 0x10000, RZ ;  /* 0x0001000004d77824 */ /* 0x000fe200078e00ff */
[----:B------:R-:W-:Y:S01]  /*12860*/  LOP3.LUT R201, R201, 0xfffffffd, RZ, 0xc0, !PT ;  /* 0xfffffffdc9c97812 */ /* 0x000fe200078ec0ff */
[----:B------:R-:W-:Y:S01]  /*12870*/  BSSY.RECONVERGENT B2, `(.L_x_5956) ;  /* 0x000005a000027945 */ /* 0x000fe20003800200 */
[----:B------:R-:W-:Y:S01]  /*12880*/  @P1 PRMT R188, R21, 0x7632, R188 ;  /* 0x0000763215bc1816 */ /* 0x000fe200000000bc */
[----:B------:R-:W-:Y:S01]  /*12890*/  FFMA.FTZ R4, R189, R242, 1.1641532182693481445e-10 ;  /* 0x2f000000bd047423 */ /* 0x000fe200000100f2 */
[----:B------:R-:W-:-:S03]  /*128a0*/  FMUL.FTZ R215, R215, R234 ;  /* 0x000000ead7d77220 */ /* 0x000fc60000410000 */
[----:B------:R-:W-:Y:S01]  /*128b0*/  @P1 IMAD.U32 R189, R188, 0x10000, RZ ;  /* 0x00010000bcbd1824 */ /* 0x000fe200078e00ff */
[----:B------:R-:W-:Y:S01]  /*128c0*/  FSETP.GTU.FTZ.AND P2, PT, R4, R241, PT ;  /* 0x000000f10400720b */ /* 0x000fe20003f5c000 */
[----:B------:R-:W-:Y:S01]  /*128d0*/  IMAD.MOV.U32 R188, RZ, RZ, 0x2 ;  /* 0x00000002ffbc7424 */ /* 0x000fe200078e00ff */
[----:B------:R-:W-:Y:S02]  /*128e0*/  MOV R4, R6 ;  /* 0x0000000600047202 */ /* 0x000fe40000000f00 */
[----:B------:R-:W-:Y:S02]  /*128f0*/  FSEL R214, R215, RZ, !P2 ;  /* 0x000000ffd7d67208 */ /* 0x000fe40005000000 */
[----:B------:R-:W-:-:S03]  /*12900*/  PLOP3.LUT P2, PT, P2, PT, PT, 0x8, 0x80 ;  /* 0x000000000080781c */ /* 0x000fc6000174e170 */
[----:B------:R-:W-:-:S05]  /*12910*/  @P1 FADD.FTZ R214, R189, R214 ;  /* 0x000000d6bdd61221 */ /* 0x000fca0000010000 */
[----:B------:R-:W-:-:S05]  /*12920*/  F2FP.BF16.F32.PACK_AB R238, RZ, R214 ;  /* 0x000000d6ffee723e */ /* 0x000fca00000010ff */
[----:B------:R-:W-:Y:S02]  /*12930*/  @P2 LOP3.LUT R201, R201, 0x2, RZ, 0xfc, !PT ;  /* 0x00000002c9c92812 */ /* 0x000fe400078efcff */
[----:B------:R-:W-:-:S13]  /*12940*/  ISETP.NE.AND P2, PT, R225, 0x1, PT ;  /* 0x00000001e100780c */ /* 0x000fda0003f45270 */
        /* <DEDUP_REMOVED lines=9> */
.L_x_5958:
        /* <DEDUP_REMOVED lines=13> */
.L_x_5960:
[----:B------:R-:W-:Y:S05]  /*12ab0*/  BSYNC.RECONVERGENT B3 ;  /* 0x0000000000037941 */ /* 0x000fea0003800200 */
.L_x_5959:
        /* <DEDUP_REMOVED lines=51> */
[----:B------:R-:W-:Y:S02]  /*12df0*/  IMAD.MOV.U32 R194, RZ, RZ, R188 ;  /* 0x000000ffffc27224 */ /* 0x000fe400078e00bc */
[----:B------:R-:W-:-:S07]  /*12e00*/  IMAD.MOV.U32 R188, RZ, RZ, RZ ;  /* 0x000000ffffbc7224 */ /* 0x000fce00078e00ff */
.L_x_5957:
[----:B------:R-:W-:Y:S05]  /*12e10*/  BSYNC.RECONVERGENT B2 ;  /* 0x0000000000027941 */ /* 0x000fea0003800200 */
.L_x_5956:
[----:B------:R-:W-:Y:S01]  /*12e20*/  I2FP.F32.U32 R189, R4 ;  /* 0x0000000400bd7245 */ /* 0x000fe20000201000 */
[----:B------:R-:W-:Y:S01]  /*12e30*/  BSSY.RECONVERGENT B2, `(.L_x_5961) ;  /* 0x000005a000027945 */ /* 0x000fe20003800200 */
[----:B------:R-:W-:Y:S01]  /*12e40*/  ISETP.NE.AND P3, PT, R188, 0x1, PT ;  /* 0x00000001bc00780c */ /* 0x000fe20003f65270 */
[----:B------:R-:W-:Y:S02]  /*12e50*/  IMAD.MOV.U32 R226, RZ, RZ, 0x2 ;  /* 0x00000002ffe27424 */ /* 0x000fe400078e00ff */
[----:B------:R-:W-:Y:S01]  /*12e60*/  FFMA.FTZ R4, R189, R242, 1.1641532182693481445e-10 ;  /* 0x2f000000bd047423 */ /* 0x000fe200000100f2 */
[C---:B------:R-:W-:Y:S02]  /*12e70*/  SHF.L.U32 R189, R190.reuse, 0x10, RZ ;  /* 0x00000010bebd7819 */ /* 0x040fe400000006ff */
[----:B------:R-:W-:Y:S02]  /*12e80*/  PRMT R190, R190, 0x7632, R190 ;  /* 0x00007632bebe7816 */ /* 0x000fe400000000be */
[----:B------:R-:W-:Y:S01]  /*12e90*/  FSETP.GTU.FTZ.AND P2, PT, R4, R241, PT ;  /* 0x000000f10400720b */ /* 0x000fe20003f5c000 */
[----:B------:R-:W-:Y:S01]  /*12ea0*/  FMUL.FTZ R189, R189, R234 ;  /* 0x000000eabdbd7220 */ /* 0x000fe20000410000 */
[----:B------:R-:W-:-:S04]  /*12eb0*/  @P1 IMAD.U32 R4, R22, 0x10000, RZ ;  /* 0x0001000016041824 */ /* 0x000fc800078e00ff */
        /* <DEDUP_REMOVED lines=14> */
.L_x_5963:
        /* <DEDUP_REMOVED lines=13> */
.L_x_5965:
[----:B------:R-:W-:Y:S05]  /*13070*/  BSYNC.RECONVERGENT B3 ;  /* 0x0000000000037941 */ /* 0x000fea0003800200 */
.L_x_5964:
        /* <DEDUP_REMOVED lines=49> */
[----:B------:R-:W-:Y:S01]  /*13390*/  IMAD.WIDE.U32 R188, R4, -0x2daee0ad, RZ ;  /* 0xd2511f5304bc7825 */ /* 0x000fe200078e00ff */
[----:B------:R-:W-:-:S03]  /*133a0*/  MOV R4, R194 ;  /* 0x000000c200047202 */ /* 0x000fc60000000f00 */
[----:B------:R-:W-:Y:S01]  /*133b0*/  IMAD.MOV.U32 R194, RZ, RZ, R188 ;  /* 0x000000ffffc27224 */ /* 0x000fe200078e00bc */
[----:B------:R-:W-:-:S07]  /*133c0*/  LOP3.LUT R2, R2, UR23, R189, 0x96, !PT ;  /* 0x0000001702027c12 */ /* 0x000fce000f8e96bd */
.L_x_5962:
[----:B------:R-:W-:Y:S05]  /*133d0*/  BSYNC.RECONVERGENT B2 ;  /* 0x0000000000027941 */ /* 0x000fea0003800200 */
.L_x_5961:
        /* <DEDUP_REMOVED lines=24> */
.L_x_5968:
        /* <DEDUP_REMOVED lines=13> */
.L_x_5970:
[----:B------:R-:W-:Y:S05]  /*13630*/  BSYNC.RECONVERGENT B3 ;  /* 0x0000000000037941 */ /* 0x000fea0003800200 */
.L_x_5969:
        /* <DEDUP_REMOVED lines=50> */
[----:B------:R-:W-:Y:S01]  /*13960*/  MOV R194, R188 ;  /* 0x000000bc00c27202 */ /* 0x000fe20000000f00 */
[----:B------:R-:W-:Y:S01]  /*13970*/  IMAD.MOV.U32 R188, RZ, RZ, RZ ;  /* 0x000000ffffbc7224 */ /* 0x000fe200078e00ff */
[----:B------:R-:W-:-:S07]  /*13980*/  LOP3.LUT R2, R2, UR23, R189, 0x96, !PT ;  /* 0x0000001702027c12 */ /* 0x000fce000f8e96bd */
.L_x_5967:
[----:B------:R-:W-:Y:S05]  /*13990*/  BSYNC.RECONVERGENT B2 ;  /* 0x0000000000027941 */ /* 0x000fea0003800200 */
.L_x_5966:
[----:B------:R-:W-:Y:S01]  /*139a0*/  I2FP.F32.U32 R189, R4 ;  /* 0x0000000400bd7245 */ /* 0x000fe20000201000 */
[----:B------:R-:W-:Y:S01]  /*139b0*/  BSSY.RECONVERGENT B2, `(.L_x_5971) ;  /* 0x000005a000027945 */ /* 0x000fe20003800200 */
[----:B------:R-:W-:Y:S02]  /*139c0*/  ISETP.NE.AND P5, PT, R188, 0x1, PT ;  /* 0x00000001bc00780c */ /* 0x000fe40003fa5270 */
[----:B------:R-:W-:Y:S01]  /*139d0*/  PRMT R245, R191, 0x7632, R245 ;  /* 0x00007632bff57816 */ /* 0x000fe200000000f5 */
[----:B------:R-:W-:Y:S01]  /*139e0*/  FFMA.FTZ R4, R189, R242, 1.1641532182693481445e-10 ;  /* 0x2f000000bd047423 */ /* 0x000fe200000100f2 */
[----:B------:R-:W-:-:S04]  /*139f0*/  IMAD.U32 R189, R191, 0x10000, RZ ;  /* 0x00010000bfbd7824 */ /* 0x000fc800078e00ff */
[----:B------:R-:W-:Y:S01]  /*13a00*/  FMUL.FTZ R189, R189, R234 ;  /* 0x000000eabdbd7220 */ /* 0x000fe20000410000 */
[----:B------:R-:W-:Y:S01]  /*13a10*/  FSETP.GTU.FTZ.AND P4, PT, R4, R241, PT ;  /* 0x000000f10400720b */ /* 0x000fe20003f9c000 */
[----:B------:R-:W-:-:S03]  /*13a20*/  HFMA2 R4, -RZ, RZ, 0, 1.1920928955078125e-07 ;  /* 0x00000002ff047431 */ /* 0x000fc600000001ff */
[----:B------:R-:W-:Y:S01]  /*13a30*/  FSEL R226, R189, RZ, !P4 ;  /* 0x000000ffbde27208 */ /* 0x000fe20006000000 */
[----:B------:R-:W-:Y:S01]  /*13a40*/  @P1 IMAD.U32 R189, R23, 0x10000, RZ ;  /* 0x0001000017bd1824 */ /* 0x000fe200078e00ff */
        /* <DEDUP_REMOVED lines=13> */
.L_x_5973:
        /* <DEDUP_REMOVED lines=13> */
.L_x_5975:
[----:B------:R-:W-:Y:S05]  /*13bf0*/  BSYNC.RECONVERGENT B3 ;  /* 0x0000000000037941 */ /* 0x000fea0003800200 */
.L_x_5974:
        /* <DEDUP_REMOVED lines=53> */
.L_x_5972:
[----:B------:R-:W-:Y:S05]  /*13f50*/  BSYNC.RECONVERGENT B2 ;  /* 0x0000000000027941 */ /* 0x000fea0003800200 */
.L_x_5971:
        /* <DEDUP_REMOVED lines=15> */
.L_x_5935:
        /* <DEDUP_REMOVED lines=15> */
[----:B------:R-:W-:-:S04]  /*14140*/  SEL R242, RZ, 0x1, !P2 ;  /* 0x00000001fff27807 */ /* 0x000fc80005000000 */
[----:B------:R-:W-:Y:S01]  /*14150*/  LOP3.LUT R243, R243, R242, RZ, 0xfc, !PT ;  /* 0x000000f2f3f37212 */ /* 0x000fe200078efcff */
[----:B------:R0:W-:Y:S01]  /*14160*/  STG.E.128 desc[UR6][R238.64], R188 ;  /* 0x000000bcee007986 */ /* 0x0001e2000c101d06 */
[----:B------:R-:W-:Y:S01]  /*14170*/  SEL R242, RZ, 0x1, !P1 ;  /* 0x00000001fff27807 */ /* 0x000fe20004800000 */
[----:B-1----:R-:W-:-:S03]  /*14180*/  IMAD.WIDE.U32 R240, R192, 0x8, R240 ;  /* 0x00000008c0f07825 */ /* 0x002fc600078e00f0 */
[----:B------:R-:W-:-:S05]  /*14190*/  LOP3.LUT R242, R193, R242, RZ, 0xfc, !PT ;  /* 0x000000f2c1f27212 */ /* 0x000fca00078efcff */
        /* <DEDUP_REMOVED lines=22> */
.L_x_5976:
[----:B0-----:R-:W-:Y:S01]  /*14300*/  MOV R238, R194 ;  /* 0x000000c200ee7202 */ /* 0x001fe20000000f00 */
[----:B------:R-:W-:-:S07]  /*14310*/  VIADD R192, R192, 0x20 ;  /* 0x00000020c0c07836 */ /* 0x000fce0000000000 */
.L_x_5853:
[----:B------:R-:W-:Y:S05]  /*14320*/  BSYNC.RECONVERGENT B1 ;  /* 0x0000000000017941 */ /* 0x000fea0003800200 */
.L_x_5852:
        /* <DEDUP_REMOVED lines=35> */
.L_x_5982:
        /* <DEDUP_REMOVED lines=13> */
.L_x_5984:
[----:B------:R-:W-:Y:S05]  /*14630*/  BSYNC.RECONVERGENT B3 ;  /* 0x0000000000037941 */ /* 0x000fea0003800200 */
.L_x_5983:
        /* <DEDUP_REMOVED lines=52> */
.L_x_5981:
[----:B------:R-:W-:Y:S05]  /*14980*/  BSYNC.RECONVERGENT B2 ;  /* 0x0000000000027941 */ /* 0x000fea0003800200 */
.L_x_5980:
        /* <DEDUP_REMOVED lines=26> */
.L_x_5987:
        /* <DEDUP_REMOVED lines=13> */
.L_x_5989:
[----:B------:R-:W-:Y:S05]  /*14c00*/  BSYNC.RECONVERGENT B3 ;  /* 0x0000000000037941 */ /* 0x000fea0003800200 */
.L_x_5988:
        /* <DEDUP_REMOVED lines=53> */
.L_x_5986:
[----:B------:R-:W-:Y:S05]  /*14f60*/  BSYNC.RECONVERGENT B2 ;  /* 0x0000000000027941 */ /* 0x000fea0003800200 */
.L_x_5985:
        /* <DEDUP_REMOVED lines=8> */
[----:B------:R-:W-:Y:S01]  /*14ff0*/  IMAD.MOV.U32 R10, RZ, RZ, 0x2 ;  /* 0x00000002ff0a7424 */ /* 0x000fe200078e00ff */
        /* <DEDUP_REMOVED lines=16> */
.L_x_5992:
        /* <DEDUP_REMOVED lines=13> */
.L_x_5994:
[----:B------:R-:W-:Y:S05]  /*151d0*/  BSYNC.RECONVERGENT B3 ;  /* 0x0000000000037941 */ /* 0x000fea0003800200 */
.L_x_5993:
        /* <DEDUP_REMOVED lines=53> */
.L_x_5991:
[----:B------:R-:W-:Y:S05]  /*15530*/  BSYNC.RECONVERGENT B2 ;  /* 0x0000000000027941 */ /* 0x000fea0003800200 */
.L_x_5990:
        /* <DEDUP_REMOVED lines=22> */
.L_x_5997:
        /* <DEDUP_REMOVED lines=13> */
.L_x_5999:
[----:B------:R-:W-:Y:S05]  /*15770*/  BSYNC.RECONVERGENT B3 ;  /* 0x0000000000037941 */ /* 0x000fea0003800200 */
.L_x_5998:
        /* <DEDUP_REMOVED lines=51> */
[----:B------:R-:W-:Y:S01]  /*15ab0*/  IMAD.MOV.U32 R14, RZ, RZ, RZ ;  /* 0x000000ffff0e7224 */ /* 0x000fe200078e00ff */
[----:B------:R-:W-:-:S07]  /*15ac0*/  MOV R194, R10 ;  /* 0x0000000a00c27202 */ /* 0x000fce0000000f00 */
.L_x_5996:
[----:B------:R-:W-:Y:S05]  /*15ad0*/  BSYNC.RECONVERGENT B2 ;  /* 0x0000000000027941 */ /* 0x000fea0003800200 */
.L_x_5995:
[----:B------:R-:W-:Y:S01]  /*15ae0*/  I2FP.F32.U32 R10, R9 ;  /* 0x00000009000a7245 */ /* 0x000fe20000201000 */
[----:B------:R-:W-:Y:S01]  /*15af0*/  BSSY.RECONVERGENT B2, `(.L_x_6000) ;  /* 0x000005d000027945 */ /* 0x000fe20003800200 */
[----:B------:R-:W-:-:S05]  /*15b00*/  PRMT R9, R24, 0x7632, R9 ;  /* 0x0000763218097816 */ /* 0x000fca0000000009 */
        /* <DEDUP_REMOVED lines=24> */
.L_x_6002:
        /* <DEDUP_REMOVED lines=13> */
.L_x_6004:
[----:B------:R-:W-:Y:S05]  /*15d60*/  BSYNC.RECONVERGENT B3 ;  /* 0x0000000000037941 */ /* 0x000fea0003800200 */
.L_x_6003:
        /* <DEDUP_REMOVED lines=53> */
.L_x_6001:
[----:B------:R-:W-:Y:S05]  /*160c0*/  BSYNC.RECONVERGENT B2 ;  /* 0x0000000000027941 */ /* 0x000fea0003800200 */
.L_x_6000:
[----:B------:R-:W-:Y:S01]  /*160d0*/  I2FP.F32.U32 R4, R4 ;  /* 0x0000000400047245 */ /* 0x000fe20000201000 */
[----:B------:R-:W-:Y:S01]  /*160e0*/  IMAD.U32 R10, R189, 0x10000, RZ ;  /* 0x00010000bd0a7824 */ /* 0x000fe200078e00ff */
[----:B------:R-:W-:Y:S01]  /*160f0*/  LOP3.LUT R201, R201, 0xfffffffb, RZ, 0xc0, !PT ;  /* 0xfffffffbc9c97812 */ /* 0x000fe200078ec0ff */
        /* <DEDUP_REMOVED lines=20> */
.L_x_6007:
        /* <DEDUP_REMOVED lines=13> */
.L_x_6009:
[----:B------:R-:W-:Y:S05]  /*16310*/  BSYNC.RECONVERGENT B3 ;  /* 0x0000000000037941 */ /* 0x000fea0003800200 */
.L_x_6008:
        /* <DEDUP_REMOVED lines=49> */
[----:B------:R-:W-:Y:S01]  /*16630*/  IMAD.MOV.U32 R12, RZ, RZ, R194 ;  /* 0x000000ffff0c7224 */ /* 0x000fe200078e00c2 */
[----:B------:R-:W-:Y:S01]  /*16640*/  LOP3.LUT R2, R2, UR23, R11, 0x96, !PT ;  /* 0x0000001702027c12 */ /* 0x000fe2000f8e960b */
[----:B------:R-:W-:Y:S02]  /*16650*/  IMAD.MOV.U32 R194, RZ, RZ, R10 ;  /* 0x000000ffffc27224 */ /* 0x000fe400078e000a */
[----:B------:R-:W-:-:S07]  /*16660*/  IMAD.MOV.U32 R14, RZ, RZ, RZ ;  /* 0x000000ffff0e7224 */ /* 0x000fce00078e00ff */
.L_x_6006:
[----:B------:R-:W-:Y:S05]  /*16670*/  BSYNC.RECONVERGENT B2 ;  /* 0x0000000000027941 */ /* 0x000fea0003800200 */
.L_x_6005:
[----:B------:R-:W-:Y:S01]  /*16680*/  I2FP.F32.U32 R10, R12 ;  /* 0x0000000c000a7245 */ /* 0x000fe20000201000 */
[----:B------:R-:W-:Y:S01]  /*16690*/  @P1 IMAD.U32 R207, R21, 0x10000, RZ ;  /* 0x0001000015cf1824 */ /* 0x000fe200078e00ff */
[----:B------:R-:W-:Y:S01]  /*166a0*/  SHF.L.U32 R12, R25, 0x10, RZ ;  /* 0x00000010190c7819 */ /* 0x000fe200000006ff */
        /* <DEDUP_REMOVED lines=22> */
.L_x_6012:
        /* <DEDUP_REMOVED lines=13> */
.L_x_6014:
[----:B------:R-:W-:Y:S05]  /*168e0*/  BSYNC.RECONVERGENT B3 ;  /* 0x0000000000037941 */ /* 0x000fea0003800200 */
.L_x_6013:
        /* <DEDUP_REMOVED lines=48> */
[----:B------:R-:W-:Y:S02]  /*16bf0*/  LOP3.LUT R3, R188, UR19, R15, 0x96, !PT ;  /* 0x00000013bc037c12 */ /* 0x000fe4000f8e960f */
[----:B------:R-:W-:Y:S01]  /*16c00*/  MOV R6, R14 ;  /* 0x0000000e00067202 */ /* 0x000fe20000000f00 */
[----:B------:R-:W-:Y:S01]  /*16c10*/  IMAD.MOV.U32 R194, RZ, RZ, R12 ;  /* 0x000000ffffc27224 */ /* 0x000fe200078e000c */
[----:B------:R-:W-:Y:S01]  /*16c20*/  LOP3.LUT R2, R2, UR23, R13, 0x96, !PT ;  /* 0x0000001702027c12 */ /* 0x000fe2000f8e960d */
[----:B------:R-:W-:-:S07]  /*16c30*/  IMAD.MOV.U32 R15, RZ, RZ, RZ ;  /* 0x000000ffff0f7224 */ /* 0x000fce00078e00ff */
.L_x_6011:
[----:B------:R-:W-:Y:S05]  /*16c40*/  BSYNC.RECONVERGENT B2 ;  /* 0x0000000000027941 */ /* 0x000fea0003800200 */
.L_x_6010:
        /* <DEDUP_REMOVED lines=22> */
.L_x_6017:
        /* <DEDUP_REMOVED lines=13> */
.L_x_6019:
[----:B------:R-:W-:Y:S05]  /*16e80*/  BSYNC.RECONVERGENT B3 ;  /* 0x0000000000037941 */ /* 0x000fea0003800200 */
.L_x_6018:
        /* <DEDUP_REMOVED lines=53> */
.L_x_6016:
[----:B------:R-:W-:Y:S05]  /*171e0*/  BSYNC.RECONVERGENT B2 ;  /* 0x0000000000027941 */ /* 0x000fea0003800200 */
.L_x_6015:
        /* <DEDUP_REMOVED lines=27> */
.L_x_6022:
        /* <DEDUP_REMOVED lines=13> */
.L_x_6024:
[----:B------:R-:W-:Y:S05]  /*17470*/  BSYNC.RECONVERGENT B3 ;  /* 0x0000000000037941 */ /* 0x000fea0003800200 */
.L_x_6023:
        /* <DEDUP_REMOVED lines=53> */
.L_x_6021:
[----:B------:R-:W-:Y:S05]  /*177d0*/  BSYNC.RECONVERGENT B2 ;  /* 0x0000000000027941 */ /* 0x000fea0003800200 */
.L_x_6020:
        /* <DEDUP_REMOVED lines=21> */
.L_x_6027:
        /* <DEDUP_REMOVED lines=13> */
.L_x_6029:
[----:B------:R-:W-:Y:S05]  /*17a00*/  BSYNC.RECONVERGENT B3 ;  /* 0x0000000000037941 */ /* 0x000fea0003800200 */
.L_x_6028:
        /* <DEDUP_REMOVED lines=52> */
[----:B------:R-:W-:-:S07]  /*17d50*/  IMAD.MOV.U32 R188, RZ, RZ, RZ ;  /* 0x000000ffffbc7224 */ /* 0x000fce00078e00ff */
.L_x_6026:
[----:B------:R-:W-:Y:S05]  /*17d60*/  BSYNC.RECONVERGENT B2 ;  /* 0x0000000000027941 */ /* 0x000fea0003800200 */
.L_x_6025:
        /* <DEDUP_REMOVED lines=25> */
.L_x_6032:
        /* <DEDUP_REMOVED lines=13> */
.L_x_6034:
[----:B------:R-:W-:Y:S05]  /*17fd0*/  BSYNC.RECONVERGENT B3 ;  /* 0x0000000000037941 */ /* 0x000fea0003800200 */
.L_x_6033:
        /* <DEDUP_REMOVED lines=48> */
[----:B------:R-:W-:Y:S01]  /*182e0*/  LOP3.LUT R3, R188, UR19, R245, 0x96, !PT ;  /* 0x00000013bc037c12 */ /* 0x000fe2000f8e96f5 */
[----:B------:R-:W-:Y:S01]  /*182f0*/  IMAD.WIDE.U32 R188, R189, -0x2daee0ad, RZ ;  /* 0xd2511f53bdbc7825 */ /* 0x000fe200078e00ff */
[----:B------:R-:W-:-:S03]  /*18300*/  MOV R6, R244 ;  /* 0x000000f400067202 */ /* 0x000fc60000000f00 */
[----:B------:R-:W-:Y:S01]  /*18310*/  IMAD.MOV.U32 R194, RZ, RZ, R188 ;  /* 0x000000ffffc27224 */ /* 0x000fe200078e00bc */
[----:B------:R-:W-:-:S07]  /*18320*/  LOP3.LUT R2, R2, UR23, R189, 0x96, !PT ;  /* 0x0000001702027c12 */ /* 0x000fce000f8e96bd */
.L_x_6031:
[----:B------:R-:W-:Y:S05]  /*18330*/  BSYNC.RECONVERGENT B2 ;  /* 0x0000000000027941 */ /* 0x000fea0003800200 */
.L_x_6030:
[----:B------:R-:W-:Y:S01]  /*18340*/  I2FP.F32.U32 R4, R4 ;  /* 0x0000000400047245 */ /* 0x000fe20000201000 */
[----:B------:R-:W-:Y:S01]  /*18350*/  BSSY.RECONVERGENT B2, `(.L_x_6035) ;  /* 0x0000056000027945 */ /* 0x000fe20003800200 */
[----:B------:R-:W-:Y:S02]  /*18360*/  ISETP.NE.AND P4, PT, R14, 0x1, PT ;  /* 0x000000010e00780c */ /* 0x000fe40003f85270 */
[----:B------:R-:W-:Y:S01]  /*18370*/  SHF.L.U32 R190, R190, 0x10, RZ ;  /* 0x00000010bebe7819 */ /* 0x000fe200000006ff */
[----:B------:R-:W-:-:S04]  /*18380*/  FFMA.FTZ R13, R4, R235, 1.1641532182693481445e-10 ;  /* 0x2f000000040d7423 */ /* 0x000fc800000100eb */
[----:B------:R-:W-:Y:S01]  /*18390*/  FMUL.FTZ R4, R190, R241 ;  /* 0x000000f1be047220 */ /* 0x000fe20000410000 */
[----:B------:R-:W-:Y:S01]  /*183a0*/  FSETP.GTU.FTZ.AND P3, PT, R13, R240, PT ;  /* 0x000000f00d00720b */ /* 0x000fe20003f7c000 */
[----:B------:R-:W-:Y:S02]  /*183b0*/  IMAD.MOV.U32 R190, RZ, RZ, 0x2 ;  /* 0x00000002ffbe7424 */ /* 0x000fe400078e00ff */
[----:B------:R-:W-:Y:S01]  /*183c0*/  IMAD.MOV.U32 R13, RZ, RZ, R6 ;  /* 0x000000ffff0d7224 */ /* 0x000fe200078e0006 */
        /* <DEDUP_REMOVED lines=11> */
.L_x_6037:
        /* <DEDUP_REMOVED lines=13> */
.L_x_6039:
[----:B------:R-:W-:Y:S05]  /*18550*/  BSYNC.RECONVERGENT B3 ;  /* 0x0000000000037941 */ /* 0x000fea0003800200 */
.L_x_6038:
        /* <DEDUP_REMOVED lines=53> */
.L_x_6036:
[----:B------:R-:W-:Y:S05]  /*188b0*/  BSYNC.RECONVERGENT B2 ;  /* 0x0000000000027941 */ /* 0x000fea0003800200 */
.L_x_6035:
        /* <DEDUP_REMOVED lines=27> */
.L_x_6042:
        /* <DEDUP_REMOVED lines=13> */
.L_x_6044:
[----:B------:R-:W-:Y:S05]  /*18b40*/  BSYNC.RECONVERGENT B3 ;  /* 0x0000000000037941 */ /* 0x000fea0003800200 */
.L_x_6043:
        /* <DEDUP_REMOVED lines=53> */
.L_x_6041:
[----:B------:R-:W-:Y:S05]  /*18ea0*/  BSYNC.RECONVERGENT B2 ;  /* 0x0000000000027941 */ /* 0x000fea0003800200 */
.L_x_6040:
[----:B------:R-:W-:Y:S01]  /*18eb0*/  I2FP.F32.U32 R4, R4 ;  /* 0x0000000400047245 */ /* 0x000fe20000201000 */
[C---:B------:R-:W-:Y:S01]  /*18ec0*/  IMAD.U32 R14, R191.reuse, 0x10000, RZ ;  /* 0x00010000bf0e7824 */ /* 0x040fe200078e00ff */
[----:B------:R-:W-:Y:S01]  /*18ed0*/  ISETP.NE.AND P5, PT, R188, 0x1, PT ;  /* 0x00000001bc00780c */ /* 0x000fe20003fa5270 */
[----:B------:R-:W-:Y:S01]  /*18ee0*/  BSSY.RECONVERGENT B2, `(.L_x_6045) ;  /* 0x0000055000027945 */ /* 0x000fe20003800200 */
[----:B------:R-:W-:Y:S02]  /*18ef0*/  IMAD.MOV.U32 R190, RZ, RZ, 0x2 ;  /* 0x00000002ffbe7424 */ /* 0x000fe400078e00ff */
[----:B------:R-:W-:Y:S01]  /*18f00*/  FFMA.FTZ R189, R4, R235, 1.1641532182693481445e-10 ;  /* 0x2f00000004bd7423 */ /* 0x000fe200000100eb */
[----:B------:R-:W-:Y:S01]  /*18f10*/  FMUL.FTZ R14, R14, R241 ;  /* 0x000000f10e0e7220 */ /* 0x000fe20000410000 */
[----:B------:R-:W-:-:S03]  /*18f20*/  PRMT R4, R191, 0x7632, R4 ;  /* 0x00007632bf047816 */ /* 0x000fc60000000004 */
        /* <DEDUP_REMOVED lines=13> */
.L_x_6047:
        /* <DEDUP_REMOVED lines=13> */
.L_x_6049:
[----:B------:R-:W-:Y:S05]  /*190d0*/  BSYNC.RECONVERGENT B3 ;  /* 0x0000000000037941 */ /* 0x000fea0003800200 */
.L_x_6048:
        /* <DEDUP_REMOVED lines=47> */
[----:B------:R-:W-:Y:S01]  /*193d0*/  IMAD.MOV.U32 R190, RZ, RZ, RZ ;  /* 0x000000ffffbe7224 */ /* 0x000fe200078e00ff */
[----:B------:R-:W-:Y:S01]  /*193e0*/  MOV R6, R188 ;  /* 0x000000bc00067202 */ /* 0x000fe20000000f00 */
[----:B------:R-:W-:-:S05]  /*193f0*/  IMAD.WIDE.U32 R188, R191, -0x2daee0ad, RZ ;  /* 0xd2511f53bfbc7825 */ /* 0x000fca00078e00ff */
[----:B------:R-:W-:Y:S01]  /*19400*/  LOP3.LUT R2, R2, UR23, R189, 0x96, !PT ;  /* 0x0000001702027c12 */ /* 0x000fe2000f8e96bd */
[----:B------:R-:W-:Y:S02]  /*19410*/  IMAD.MOV.U32 R189, RZ, RZ, R194 ;  /* 0x000000ffffbd7224 */ /* 0x000fe400078e00c2 */
[----:B------:R-:W-:-:S07]  /*19420*/  IMAD.MOV.U32 R194, RZ, RZ, R188 ;  /* 0x000000ffffc27224 */ /* 0x000fce00078e00bc */
.L_x_6046:
[----:B------:R-:W-:Y:S05]  /*19430*/  BSYNC.RECONVERGENT B2 ;  /* 0x0000000000027941 */ /* 0x000fea0003800200 */
.L_x_6045:
[----:B------:R-:W-:Y:S01]  /*19440*/  I2FP.F32.U32 R188, R189 ;  /* 0x000000bd00bc7245 */ /* 0x000fe20000201000 */
[----:B------:R-:W-:Y:S01]  /*19450*/  BSSY.RECONVERGENT B2, `(.L_x_6050) ;  /* 0x000005c000027945 */ /* 0x000fe20003800200 */
[----:B------:R-:W-:-:S03]  /*19460*/  IMAD.MOV.U32 R191, RZ, RZ, 0x2 ;  /* 0x00000002ffbf7424 */ /* 0x000fc600078e00ff */
[----:B------:R-:W-:Y:S01]  /*19470*/  FFMA.FTZ R189, R188, R235, 1.1641532182693481445e-10 ;  /* 0x2f000000bcbd7423 */ /* 0x000fe200000100eb */
[----:B------:R-:W-:-:S04]  /*19480*/  SHF.L.U32 R188, R27, 0x10, RZ ;  /* 0x000000101bbc7819 */ /* 0x000fc800000006ff */
[----:B------:R-:W-:Y:S01]  /*19490*/  FSETP.GTU.FTZ.AND P5, PT, R189, R240, PT ;  /* 0x000000f0bd00720b */ /* 0x000fe20003fbc000 */
[----:B------:R-:W-:-:S05]  /*194a0*/  FMUL.FTZ R188, R188, R241 ;  /* 0x000000f1bcbc7220 */ /* 0x000fca0000410000 */
[----:B------:R-:W-:Y:S02]  /*194b0*/  FSEL R189, R188, RZ, !P5 ;  /* 0x000000ffbcbd7208 */ /* 0x000fe40006800000 */
[----:B------:R-:W-:Y:S02]  /*194c0*/  SEL R188, RZ, 0x1, P5 ;  /* 0x00000001ffbc7807 */ /* 0x000fe40002800000 */
[----:B------:R-:W-:Y:S01]  /*194d0*/  ISETP.NE.AND P5, PT, R190, 0x1, PT ;  /* 0x00000001be00780c */ /* 0x000fe20003fa5270 */
[----:B------:R-:W-:Y:S01]  /*194e0*/  FADD.FTZ R14, R14, R189 ;  /* 0x000000bd0e0e7221 */ /* 0x000fe20000010000 */
[----:B------:R-:W-:-:S04]  /*194f0*/  @P1 IMAD.U32 R189, R23, 0x10000, RZ ;  /* 0x0001000017bd1824 */ /* 0x000fc800078e00ff */
[--C-:B------:R-:W-:Y:S01]  /*19500*/  @P1 FADD.FTZ R228, R189, R14.reuse ;  /* 0x0000000ebde41221 */ /* 0x100fe20000010000 */
[--C-:B------:R-:W-:Y:S01]  /*19510*/  @!P1 IMAD.MOV.U32 R228, RZ, RZ, R14.reuse ;  /* 0x000000ffffe49224 */ /* 0x100fe200078e000e */
[----:B------:R-:W-:Y:S02]  /*19520*/  PRMT R14, R188, 0x7610, R14 ;  /* 0x00007610bc0e7816 */ /* 0x000fe4000000000e */
[----:B------:R-:W-:Y:S02]  /*19530*/  MOV R189, R6 ;  /* 0x0000000600bd7202 */ /* 0x000fe40000000f00 */
        /* <DEDUP_REMOVED lines=10> */
.L_x_6052:
        /* <DEDUP_REMOVED lines=13> */
.L_x_6054:
[----:B------:R-:W-:Y:S05]  /*196b0*/  BSYNC.RECONVERGENT B3 ;  /* 0x0000000000037941 */ /* 0x000fea0003800200 */
.L_x_6053:
        /* <DEDUP_REMOVED lines=49> */
[----:B------:R-:W-:Y:S01]  /*199d0*/  IMAD.MOV.U32 R191, RZ, RZ, RZ ;  /* 0x000000ffffbf7224 */ /* 0x000fe200078e00ff */
[----:B------:R-:W-:Y:S01]  /*199e0*/  LOP3.LUT R2, R2, UR23, R189, 0x96, !PT ;  /* 0x0000001702027c12 */ /* 0x000fe2000f8e96bd */
[----:B------:R-:W-:Y:S02]  /*199f0*/  IMAD.MOV.U32 R189, RZ, RZ, R194 ;  /* 0x000000ffffbd7224 */ /* 0x000fe400078e00c2 */
[----:B------:R-:W-:-:S07]  /*19a00*/  IMAD.MOV.U32 R194, RZ, RZ, R188 ;  /* 0x000000ffffc27224 */ /* 0x000fce00078e00bc */
.L_x_6051:
[----:B------:R-:W-:Y:S05]  /*19a10*/  BSYNC.RECONVERGENT B2 ;  /* 0x0000000000027941 */ /* 0x000fea0003800200 */
.L_x_6050:
[----:B------:R-:W-:Y:S01]  /*19a20*/  I2FP.F32.U32 R188, R189 ;  /* 0x000000bd00bc7245 */ /* 0x000fe20000201000 */
[----:B------:R-:W-:Y:S01]  /*19a30*/  BSSY.RECONVERGENT B2, `(.L_x_6055) ;  /* 0x0000058000027945 */ /* 0x000fe20003800200 */
[----:B------:R-:W-:Y:S02]  /*19a40*/  ISETP.NE.AND P6, PT, R191, 0x1, PT ;  /* 0x00000001bf00780c */ /* 0x000fe40003fc5270 */
[----:B------:R-:W-:Y:S01]  /*19a50*/  SHF.L.U32 R4, R4, 0x10, RZ ;  /* 0x0000001004047819 */ /* 0x000fe200000006ff */
[----:B------:R-:W-:-:S04]  /*19a60*/  FFMA.FTZ R189, R188, R235, 1.1641532182693481445e-10 ;  /* 0x2f000000bcbd7423 */ /* 0x000fc800000100eb */
[----:B------:R-:W-:Y:S01]  /*19a70*/  FMUL.FTZ R4, R4, R241 ;  /* 0x000000f104047220 */ /* 0x000fe20000410000 */
[----:B------:R-:W-:Y:S01]  /*19a80*/  FSETP.GTU.FTZ.AND P5, PT, R189, R240, PT ;  /* 0x000000f0bd00720b */ /* 0x000fe20003fbc000 */
[----:B------:R-:W-:-:S03]  /*19a90*/  IMAD.MOV.U32 R189, RZ, RZ, R6 ;  /* 0x000000ffffbd7224 */ /* 0x000fc600078e0006 */
[----:B------:R-:W-:Y:S01]  /*19aa0*/  FSEL R244, R4, RZ, !P5 ;  /* 0x000000ff04f47208 */ /* 0x000fe20006800000 */
[----:B------:R-:W-:Y:S01]  /*19ab0*/  IMAD.MOV.U32 R4, RZ, RZ, 0x2 ;  /* 0x00000002ff047424 */ /* 0x000fe200078e00ff */
        /* <DEDUP_REMOVED lines=10> */
.L_x_6057:
        /* <DEDUP_REMOVED lines=12> */
[----:B------:R-:W-:Y:S01]  /*19c20*/  @P0 IMAD.MOV R6, RZ, RZ, R5 ;  /* 0x000000ffff060224 */ /* 0x000fe200078e0205 */
[----:B------:R-:W-:-:S04]  /*19c30*/  ISETP.NE.AND P0, PT, R4, RZ, PT ;  /* 0x000000ff0400720c */ /* 0x000fc80003f05270 */
[----:B------:R-:W-:-:S09]  /*19c40*/  @!P6 MOV R5, R6 ;  /* 0x000000060005e202 */ /* 0x000fd20000000f00 */
.L_x_6059:
[----:B------:R-:W-:Y:S05]  /*19c50*/  BSYNC.RECONVERGENT B3 ;  /* 0x0000000000037941 */ /* 0x000fea0003800200 */
.L_x_6058:
        /* <DEDUP_REMOVED lines=50> */
[----:B------:R-:W-:Y:S01]  /*19f80*/  LOP3.LUT R2, R2, UR23, R189, 0x96, !PT ;  /* 0x0000001702027c12 */ /* 0x000fe2000f8e96bd */
[----:B------:R-:W-:Y:S01]  /*19f90*/  IMAD.MOV.U32 R189, RZ, RZ, R194 ;  /* 0x000000ffffbd7224 */ /* 0x000fe200078e00c2 */
[----:B------:R-:W-:-:S07]  /*19fa0*/  MOV R194, R188 ;  /* 0x000000bc00c27202 */ /* 0x000fce0000000f00 */
.L_x_6056:
[----:B------:R-:W-:Y:S05]  /*19fb0*/  BSYNC.RECONVERGENT B2 ;  /* 0x0000000000027941 */ /* 0x000fea0003800200 */
.L_x_6055:
[----:B------:R-:W-:Y:S02]  /*19fc0*/  I2FP.F32.U32 R188, R189 ;  /* 0x000000bd00bc7245 */ /* 0x000fe40000201000 */
[----:B------:R-:W-:-:S03]  /*19fd0*/  PRMT R190, R242, 0x5410, R243 ;  /* 0x00005410f2be7816 */ /* 0x000fc600000000f3 */
[----:B------:R-:W-:Y:S01]  /*19fe0*/  FFMA.FTZ R235, R188, R235, 1.1641532182693481445e-10 ;  /* 0x2f000000bceb7423 */ /* 0x000fe200000100eb */
[----:B------:R-:W-:-:S04]  /*19ff0*/  PRMT R188, R27, 0x7632, R188 ;  /* 0x000076321bbc7816 */ /* 0x000fc800000000bc */
[----:B------:R-:W-:Y:S01]  /*1a000*/  FSETP.GTU.FTZ.AND P6, PT, R235, R240, PT ;  /* 0x000000f0eb00720b */ /* 0x000fe20003fdc000 */
[----:B------:R-:W-:-:S04]  /*1a010*/  IMAD.U32 R188, R188, 0x10000, RZ ;  /* 0x00010000bcbc7824 */ /* 0x000fc800078e00ff */
[----:B------:R-:W-:-:S05]  /*1a020*/  FMUL.FTZ R188, R188, R241 ;  /* 0x000000f1bcbc7220 */ /* 0x000fca0000410000 */
[----:B------:R-:W-:Y:S02]  /*1a030*/  FSEL R189, R188, RZ, !P6 ;  /* 0x000000ffbcbd7208 */ /* 0x000fe40007000000 */
[----:B------:R-:W-:-:S03]  /*1a040*/  @P1 PRMT R188, R23, 0x7632, R188 ;  /* 0x0000763217bc1816 */ /* 0x000fc600000000bc */
[----:B------:R-:W-:Y:S01]  /*1a050*/  FADD.FTZ R244, R244, R189 ;  /* 0x000000bdf4f47221 */ /* 0x000fe20000010000 */
[----:B------:R-:W-:Y:S01]  /*1a060*/  PRMT R189, R239, 0x5410, R15 ;  /* 0x00005410efbd7816 */ /* 0x000fe2000000000f */
[----:B------:R-:W-:Y:S01]  /*1a070*/  @P1 IMAD.U32 R235, R188, 0x10000, RZ ;  /* 0x00010000bceb1824 */ /* 0x000fe200078e00ff */
[----:B------:R-:W-:-:S03]  /*1a080*/  SEL R188, RZ, 0x1, P6 ;  /* 0x00000001ffbc7807 */ /* 0x000fc60003000000 */
[----:B------:R-:W-:Y:S01]  /*1a090*/  @P1 FADD.FTZ R235, R244, R235 ;  /* 0x000000ebf4eb1221 */ /* 0x000fe20000010000 */
[----:B------:R-:W-:Y:S02]  /*1a0a0*/  @!P1 MOV R235, R244 ;  /* 0x000000f400eb9202 */ /* 0x000fe40000000f00 */
[----:B------:R-:W-:Y:S02]  /*1a0b0*/  PRMT R15, R188, 0x7610, R15 ;  /* 0x00007610bc0f7816 */ /* 0x000fe4000000000f */
[----:B------:R-:W-:Y:S02]  /*1a0c0*/  F2FP.BF16.F32.PACK_AB R191, RZ, R235 ;  /* 0x000000ebffbf723e */ /* 0x000fe400000010ff */
[----:B------:R-:W-:Y:S02]  /*1a0d0*/  PRMT R188, R193, 0x5410, R195 ;  /* 0x00005410c1bc7816 */ /* 0x000fe400000000c3 */
[----:B------:R-:W-:Y:S01]  /*1a0e0*/  PRMT R191, R238, 0x5410, R191 ;  /* 0x00005410eebf7816 */ /* 0x000fe200000000bf */
[----:B------:R-:W-:Y:S06]  /*1a0f0*/  BRA `(.L_x_6060) ;  /* 0x0000002c00c47947 */ /* 0x000fec0003800000 */
.L_x_5979:
        /* <DEDUP_REMOVED lines=16> */
.L_x_6063:
        /* <DEDUP_REMOVED lines=13> */
.L_x_6065:
[----:B------:R-:W-:Y:S05]  /*1a2d0*/  BSYNC.RECONVERGENT B3 ;  /* 0x0000000000037941 */ /* 0x000fea0003800200 */
.L_x_6064:
        /* <DEDUP_REMOVED lines=51> */
[----:B------:R-:W-:-:S07]  /*1a610*/  IMAD.MOV.U32 R195, RZ, RZ, RZ ;  /* 0x000000ffffc37224 */ /* 0x000fce00078e00ff */
.L_x_6062:
[----:B------:R-:W-:Y:S05]  /*1a620*/  BSYNC.RECONVERGENT B2 ;  /* 0x0000000000027941 */ /* 0x000fea0003800200 */
.L_x_6061:
[----:B------:R-:W0:Y:S01]  /*1a630*/  LDC R235, c[0x0][0x408] ;  /* 0x00010200ffeb7b82 */ /* 0x000e220000000800 */
[----:B------:R-:W-:Y:S01]  /*1a640*/  HFMA2 R242, -RZ, RZ, 0.1171875, 0 ;  /* 0x2f800000fff27431 */ /* 0x000fe200000001ff */
[----:B------:R-:W-:Y:S01]  /*1a650*/  I2FP.F32.U32 R17, R17 ;  /* 0x0000001100117245 */ /* 0x000fe20000201000 */
[C---:B-----5:R-:W-:Y:S01]  /*1a660*/  IMAD.U32 R206, R188.reuse, 0x10000, RZ ;  /* 0x00010000bcce7824 */ /* 0x060fe200078e00ff */
[----:B------:R-:W-:Y:S01]  /*1a670*/  ISETP.NE.AND P2, PT, R195, 0x1, PT ;  /* 0x00000001c300780c */ /* 0x000fe20003f45270 */
[----:B------:R-:W-:Y:S01]  /*1a680*/  BSSY.RECONVERGENT B2, `(.L_x_6066) ;  /* 0x000005b000027945 */ /* 0x000fe20003800200 */
[----:B------:R-:W-:Y:S01]  /*1a690*/  LOP3.LUT R201, R201, 0xffffffef, RZ, 0xc0, !PT ;  /* 0xffffffefc9c97812 */ /* 0x000fe200078ec0ff */
[----:B------:R-:W-:Y:S01]  /*1a6a0*/  IMAD.MOV.U32 R207, RZ, RZ, 0x2 ;  /* 0x00000002ffcf7424 */ /* 0x000fe200078e00ff */
[----:B------:R-:W1:Y:S01]  /*1a6b0*/  LDC R241, c[0x0][0x404] ;  /* 0x00010100fff17b82 */ /* 0x000e620000000800 */
[----:B------:R-:W-:Y:S01]  /*1a6c0*/  PRMT R188, R188, 0x7632, R188 ;  /* 0x00007632bcbc7816 */ /* 0x000fe200000000bc */
[----:B------:R-:W-:Y:S01]  /*1a6d0*/  FFMA.FTZ R4, R17, R242, 1.1641532182693481445e-10 ;  /* 0x2f00000011047423 */ /* 0x000fe200000100f2 */
[----:B0-----:R-:W-:-:S04]  /*1a6e0*/  FMUL.FTZ R206, R206, R235 ;  /* 0x000000ebcece7220 */ /* 0x001fc80000410000 */
[----:B-1----:R-:W-:Y:S01]  /*1a6f0*/  FSETP.GTU.FTZ.AND P3, PT, R4, R241, PT ;  /* 0x000000f10400720b */ /* 0x002fe20003f7c000 */
        /* <DEDUP_REMOVED lines=16> */
.L_x_6068:
        /* <DEDUP_REMOVED lines=13> */
.L_x_6070:
[----:B------:R-:W-:Y:S05]  /*1a8d0*/  BSYNC.RECONVERGENT B3 ;  /* 0x0000000000037941 */ /* 0x000fea0003800200 */
.L_x_6069:
        /* <DEDUP_REMOVED lines=53> */
.L_x_6067:
[----:B------:R-:W-:Y:S05]  /*1ac30*/  BSYNC.RECONVERGENT B2 ;  /* 0x0000000000027941 */ /* 0x000fea0003800200 */
.L_x_6066:
        /* <DEDUP_REMOVED lines=9> */
[----:B------:R-:W-:Y:S02]  /*1acd0*/  @P1 IMAD.U32 R195, R195, 0x10000, RZ ;  /* 0x00010000c3c31824 */ /* 0x000fe400078e00ff */
[----:B------:R-:W-:Y:S01]  /*1ace0*/  IMAD.MOV.U32 R4, RZ, RZ, R6 ;  /* 0x000000ffff047224 */ /* 0x000fe200078e0006 */
        /* <DEDUP_REMOVED lines=15> */
.L_x_6073:
        /* <DEDUP_REMOVED lines=13> */
.L_x_6075:
[----:B------:R-:W-:Y:S05]  /*1aeb0*/  BSYNC.RECONVERGENT B3 ;  /* 0x0000000000037941 */ /* 0x000fea0003800200 */
.L_x_6074:
        /* <DEDUP_REMOVED lines=53> */
.L_x_6072:
[----:B------:R-:W-:Y:S05]  /*1b210*/  BSYNC.RECONVERGENT B2 ;  /* 0x0000000000027941 */ /* 0x000fea0003800200 */
.L_x_6071:
[----:B------:R-:W-:Y:S01]  /*1b220*/  I2FP.F32.U32 R207, R4 ;  /* 0x0000000400cf7245 */ /* 0x000fe20000201000 */
[----:B------:R-:W-:Y:S01]  /*1b230*/  IMAD.U32 R188, R189, 0x10000, RZ ;  /* 0x00010000bdbc7824 */ /* 0x000fe200078e00ff */
[----:B------:R-:W-:Y:S01]  /*1b240*/  LOP3.LUT R201, R201, 0xfffffffb, RZ, 0xc0, !PT ;  /* 0xfffffffbc9c97812 */ /* 0x000fe200078ec0ff */
[----:B------:R-:W-:Y:S01]  /*1b250*/  BSSY.RECONVERGENT B2, `(.L_x_6076) ;  /* 0x000005a000027945 */ /* 0x000fe20003800200 */
[----:B------:R-:W-:Y:S01]  /*1b260*/  @P1 SHF.L.U32 R216, R21, 0x10, RZ ;  /* 0x0000001015d81819 */ /* 0x000fe200000006ff */
[----:B------:R-:W-:Y:S01]  /*1b270*/  FFMA.FTZ R4, R207, R242, 1.1641532182693481445e-10 ;  /* 0x2f000000cf047423 */ /* 0x000fe200000100f2 */
[----:B------:R-:W-:Y:S01]  /*1b280*/  FMUL.FTZ R188, R188, R235 ;  /* 0x000000ebbcbc7220 */ /* 0x000fe20000410000 */
[----:B------:R-:W-:-:S03]  /*1b290*/  IMAD.MOV.U32 R227, RZ, RZ, 0x2 ;  /* 0x00000002ffe37424 */ /* 0x000fc600078e00ff */
[----:B------:R-:W-:Y:S02]  /*1b2a0*/  FSETP.GTU.FTZ.AND P2, PT, R4, R241, PT ;  /* 0x000000f10400720b */ /* 0x000fe40003f5c000 */
[----:B------:R-:W-:Y:S01]  /*1b2b0*/  PRMT R4, R189, 0x7632, R4 ;  /* 0x00007632bd047816 */ /* 0x000fe20000000004 */
[----:B------:R-:W-:Y:S01]  /*1b2c0*/  IMAD.MOV.U32 R189, RZ, RZ, R6 ;  /* 0x000000ffffbd7224 */ /* 0x000fe200078e0006 */
        /* <DEDUP_REMOVED lines=15> */
.L_x_6078:
        /* <DEDUP_REMOVED lines=13> */
.L_x_6080:
[----:B------:R-:W-:Y:S05]  /*1b490*/  BSYNC.RECONVERGENT B3 ;  /* 0x0000000000037941 */ /* 0x000fea0003800200 */
.L_x_6079:
        /* <DEDUP_REMOVED lines=51> */
[----:B------:R-:W-:Y:S01]  /*1b7d0*/  IMAD.MOV.U32 R189, RZ, RZ, R194 ;  /* 0x000000ffffbd7224 */ /* 0x000fe200078e00c2 */
[----:B------:R-:W-:-:S07]  /*1b7e0*/  MOV R194, R188 ;  /* 0x000000bc00c27202 */ /* 0x000fce0000000f00 */
.L_x_6077:
[----:B------:R-:W-:Y:S05]  /*1b7f0*/  BSYNC.RECONVERGENT B2 ;  /* 0x0000000000027941 */ /* 0x000fea0003800200 */
.L_x_6076:
[----:B------:R-:W-:Y:S01]  /*1b800*/  I2FP.F32.U32 R189, R189 ;  /* 0x000000bd00bd7245 */ /* 0x000fe20000201000 */
[----:B------:R-:W-:Y:S01]  /*1b810*/  IMAD.U32 R188, R4, 0x10000, RZ ;  /* 0x0001000004bc7824 */ /* 0x000fe200078e00ff */
[----:B------:R-:W-:Y:S01]  /*1b820*/  LOP3.LUT R201, R201, 0xfffffffd, RZ, 0xc0, !PT ;  /* 0xfffffffdc9c97812 */ /* 0x000fe200078ec0ff */
        /* <DEDUP_REMOVED lines=23> */
.L_x_6083:
        /* <DEDUP_REMOVED lines=13> */
.L_x_6085:
[----:B------:R-:W-:Y:S05]  /*1ba70*/  BSYNC.RECONVERGENT B3 ;  /* 0x0000000000037941 */ /* 0x000fea0003800200 */
.L_x_6084:
        /* <DEDUP_REMOVED lines=53> */
.L_x_6082:
[----:B------:R-:W-:Y:S05]  /*1bdd0*/  BSYNC.RECONVERGENT B2 ;  /* 0x0000000000027941 */ /* 0x000fea0003800200 */
.L_x_6081:
[----:B------:R-:W-:Y:S01]  /*1bde0*/  I2FP.F32.U32 R189, R4 ;  /* 0x0000000400bd7245 */ /* 0x000fe20000201000 */
[----:B------:R-:W-:Y:S01]  /*1bdf0*/  IMAD.U32 R188, R190, 0x10000, RZ ;  /* 0x00010000bebc7824 */ /* 0x000fe200078e00ff */
[----:B------:R-:W-:Y:S01]  /*1be00*/  ISETP.NE.AND P3, PT, R228, 0x1, PT ;  /* 0x00000001e400780c */ /* 0x000fe20003f65270 */
[----:B------:R-:W-:Y:S01]  /*1be10*/  BSSY.RECONVERGENT B2, `(.L_x_6086) ;  /* 0x0000058000027945 */ /* 0x000fe20003800200 */
[----:B------:R-:W-:Y:S01]  /*1be20*/  PRMT R190, R190, 0x7632, R190 ;  /* 0x00007632bebe7816 */ /* 0x000fe200000000be */
[----:B------:R-:W-:Y:S01]  /*1be30*/  FFMA.FTZ R4, R189, R242, 1.1641532182693481445e-10 ;  /* 0x2f000000bd047423 */ /* 0x000fe200000100f2 */
[----:B------:R-:W-:Y:S01]  /*1be40*/  FMUL.FTZ R188, R188, R235 ;  /* 0x000000ebbcbc7220 */ /* 0x000fe20000410000 */
[----:B------:R-:W-:-:S03]  /*1be50*/  IMAD.MOV.U32 R240, RZ, RZ, 0x2 ;  /* 0x00000002fff07424 */ /* 0x000fc600078e00ff */
        /* <DEDUP_REMOVED lines=16> */
.L_x_6088:
        /* <DEDUP_REMOVED lines=13> */
.L_x_6090:
[----:B------:R-:W-:Y:S05]  /*1c030*/  BSYNC.RECONVERGENT B3 ;  /* 0x0000000000037941 */ /* 0x000fea0003800200 */
.L_x_6089:
        /* <DEDUP_REMOVED lines=53> */
.L_x_6087:
[----:B------:R-:W-:Y:S05]  /*1c390*/  BSYNC.RECONVERGENT B2 ;  /* 0x0000000000027941 */ /* 0x000fea0003800200 */
.L_x_6086:
        /* <DEDUP_REMOVED lines=8> */
[----:B------:R-:W-:Y:S02]  /*1c420*/  @P1 IMAD.U32 R188, R188, 0x10000, RZ ;  /* 0x00010000bcbc1824 */ /* 0x000fe400078e00ff */
[----:B------:R-:W-:Y:S01]  /*1c430*/  IMAD.MOV.U32 R4, RZ, RZ, R6 ;  /* 0x000000ffff047224 */ /* 0x000fe200078e0006 */
        /* <DEDUP_REMOVED lines=14> */
.L_x_6093:
        /* <DEDUP_REMOVED lines=13> */
.L_x_6095:
[----:B------:R-:W-:Y:S05]  /*1c5f0*/  BSYNC.RECONVERGENT B3 ;  /* 0x0000000000037941 */ /* 0x000fea0003800200 */
.L_x_6094:
        /* <DEDUP_REMOVED lines=53> */
.L_x_6092:
[----:B------:R-:W-:Y:S05]  /*1c950*/  BSYNC.RECONVERGENT B2 ;  /* 0x0000000000027941 */ /* 0x000fea0003800200 */
.L_x_6091:
        /* <DEDUP_REMOVED lines=24> */
.L_x_6098:
        /* <DEDUP_REMOVED lines=13> */
.L_x_6100:
[----:B------:R-:W-:Y:S05]  /*1cbb0*/  BSYNC.RECONVERGENT B3 ;  /* 0x0000000000037941 */ /* 0x000fea0003800200 */
.L_x_6099:
        /* <DEDUP_REMOVED lines=53> */
.L_x_6097:
[----:B------:R-:W-:Y:S05]  /*1cf10*/  BSYNC.RECONVERGENT B2 ;  /* 0x0000000000027941 */ /* 0x000fea0003800200 */
.L_x_6096:
[----:B------:R-:W-:Y:S01]  /*1cf20*/  I2FP.F32.U32 R189, R189 ;  /* 0x000000bd00bd7245 */ /* 0x000fe20000201000 */
[----:B------:R-:W-:-:S04]  /*1cf30*/  IMAD.U32 R188, R245, 0x10000, RZ ;  /* 0x00010000f5bc7824 */ /* 0x000fc800078e00ff */
[----:B------:R-:W-:Y:S01]  /*1cf40*/  FFMA.FTZ R242, R189, R242, 1.1641532182693481445e-10 ;  /* 0x2f000000bdf27423 */ /* 0x000fe200000100f2 */
[----:B------:R-:W-:Y:S01]  /*1cf50*/  FMUL.FTZ R188, R188, R235 ;  /* 0x000000ebbcbc7220 */ /* 0x000fe20000410000 */
[----:B------:R-:W-:-:S03]  /*1cf60*/  @P1 PRMT R189, R23, 0x7632, R189 ;  /* 0x0000763217bd1816 */ /* 0x000fc600000000bd */
[----:B------:R-:W-:Y:S02]  /*1cf70*/  FSETP.GTU.FTZ.AND P5, PT, R242, R241, PT ;  /* 0x000000f1f200720b */ /* 0x000fe40003fbc000 */
[----:B------:R-:W-:Y:S01]  /*1cf80*/  @P1 IMAD.U32 R190, R189, 0x10000, RZ ;  /* 0x00010000bdbe1824 */ /* 0x000fe200078e00ff */
        /* <DEDUP_REMOVED lines=8> */
.L_x_6060:
        /* <DEDUP_REMOVED lines=23> */
[----:B0-----:R-:W-:Y:S02]  /*1d180*/  SHF.L.U32 R188, R14, 0x10, RZ ;  /* 0x000000100ebc7819 */ /* 0x001fe400000006ff */
[----:B------:R-:W-:Y:S02]  /*1d190*/  LOP3.LUT R190, R15, 0xffff, RZ, 0xc0, !PT ;  /* 0x0000ffff0fbe7812 */ /* 0x000fe400078ec0ff */
[----:B------:R-:W-:Y:S02]  /*1d1a0*/  LOP3.LUT R191, R188, 0xff0000, RZ, 0xc0, !PT ;  /* 0x00ff0000bcbf7812 */ /* 0x000fe400078ec0ff */
[----:B------:R-:W0:Y:S01]  /*1d1b0*/  LDC.64 R188, c[0x0][0x3b8] ;  /* 0x0000ee00ffbc7b82 */ /* 0x000e220000000a00 */
[----:B------:R-:W-:Y:S02]  /*1d1c0*/  LOP3.LUT R240, R11, 0xff, RZ, 0xc0, !PT ;  /* 0x000000ff0bf07812 */ /* 0x000fe400078ec0ff */
[----:B------:R-:W-:Y:S02]  /*1d1d0*/  PRMT R190, R191, 0x4210, R190 ;  /* 0x00004210bfbe7816 */ /* 0x000fe400000000be */
[----:B------:R-:W-:Y:S01]  /*1d1e0*/  PRMT R191, R13, 0x7104, RZ ;  /* 0x000071040dbf7816 */ /* 0x000fe200000000ff */
[----:B------:R-:W-:Y:S01]  /*1d1f0*/  IMAD.WIDE.U32 R240, R240, 0x1000000, RZ ;  /* 0x01000000f0f07825 */ /* 0x000fe200078e00ff */
[----:B------:R-:W-:-:S02]  /*1d200*/  LOP3.LUT R238, R10, 0xff, RZ, 0xc0, !PT ;  /* 0x000000ff0aee7812 */ /* 0x000fc400078ec0ff */
[----:B------:R-:W-:Y:S02]  /*1d210*/  LOP3.LUT R191, R190, 0xff00, R191, 0xf8, !PT ;  /* 0x0000ff00bebf7812 */ /* 0x000fe400078ef8bf */
[----:B------:R-:W-:Y:S01]  /*1d220*/  LOP3.LUT R190, R9, 0xff, RZ, 0xc0, !PT ;  /* 0x000000ff09be7812 */ /* 0x000fe200078ec0ff */
[----:B------:R-:W-:Y:S01]  /*1d230*/  IMAD.WIDE.U32 R238, R238, 0x10000, RZ ;  /* 0x00010000eeee7825 */ /* 0x000fe200078e00ff */
        /* <DEDUP_REMOVED lines=8> */
.L_x_6101:
[----:B0-----:R-:W-:Y:S02]  /*1d2c0*/  IMAD.MOV.U32 R238, RZ, RZ, R194 ;  /* 0x000000ffffee7224 */ /* 0x001fe400078e00c2 */
[----:B------:R-:W-:-:S07]  /*1d2d0*/  VIADD R192, R192, 0x20 ;  /* 0x00000020c0c07836 */ /* 0x000fce0000000000 */
.L_x_5978:
[----:B------:R-:W-:Y:S05]  /*1d2e0*/  BSYNC.RECONVERGENT B1 ;  /* 0x0000000000017941 */ /* 0x000fea0003800200 */
.L_x_5977:
        /* <DEDUP_REMOVED lines=30> */
[----:B------:R-:W-:Y:S02]  /*1d4d0*/  @!P2 IMAD.MOV.U32 R8, RZ, RZ, R2 ;  /* 0x000000ffff08a224 */ /* 0x000fe400078e0002 */
[----:B------:R-:W-:Y:S02]  /*1d4e0*/  @P2 VIADD R10, R4, 0x1 ;  /* 0x00000001040a2836 */ /* 0x000fe40000000000 */
[----:B------:R-:W-:Y:S02]  /*1d4f0*/  @P2 IMAD.MOV.U32 R8, RZ, RZ, R3 ;  /* 0x000000ffff082224 */ /* 0x000fe400078e0003 */
[----:B------:R-:W-:Y:S01]  /*1d500*/  @P2 IMAD.MOV.U32 R194, RZ, RZ, R238 ;  /* 0x000000ffffc22224 */ /* 0x000fe200078e00ee */
[----:B------:R-:W-:Y:S06]  /*1d510*/  BRA `(.L_x_6106) ;  /* 0x0000000400087947 */ /* 0x000fec0003800000 */
.L_x_6107:
        /* <DEDUP_REMOVED lines=13> */
.L_x_6109:
[----:B------:R-:W-:Y:S05]  /*1d5f0*/  BSYNC.RECONVERGENT B3 ;  /* 0x0000000000037941 */ /* 0x000fea0003800200 */
.L_x_6108:
        /* <DEDUP_REMOVED lines=52> */
.L_x_6106:
[----:B------:R-:W-:Y:S05]  /*1d940*/  BSYNC.RECONVERGENT B2 ;  /* 0x0000000000027941 */ /* 0x000fea0003800200 */
.L_x_6105:
[----:B------:R-:W0:Y:S01]  /*1d950*/  LDC R241, c[0x0][0x408] ;  /* 0x00010200fff17b82 */ /* 0x000e220000000800 */
[----:B------:R-:W-:Y:S01]  /*1d960*/  I2FP.F32.U32 R9, R8 ;  /* 0x0000000800097245 */ /* 0x000fe20000201000 */
[----:B------:R-:W-:Y:S01]  /*1d970*/  IMAD.MOV.U32 R236, RZ, RZ, 0x2f800000 ;  /* 0x2f800000ffec7424 */ /* 0x000fe200078e00ff */
[----:B------:R-:W-:Y:S01]  /*1d980*/  LOP3.LUT R201, R201, 0xffffffef, RZ, 0xc0, !PT ;  /* 0xffffffefc9c97812 */ /* 0x000fe200078ec0ff */
[C---:B-----5:R-:W-:Y:S01]  /*1d990*/  IMAD.U32 R4, R188.reuse, 0x10000, RZ ;  /* 0x00010000bc047824 */ /* 0x060fe200078e00ff */
[----:B------:R-:W-:Y:S01]  /*1d9a0*/  BSSY.RECONVERGENT B2, `(.L_x_6110) ;  /* 0x0000058000027945 */ /* 0x000fe20003800200 */
[----:B------:R-:W-:Y:S01]  /*1d9b0*/  FFMA.FTZ R9, R9, R236, 1.1641532182693481445e-10 ;  /* 0x2f00000009097423 */ /* 0x000fe200000100ec */
[----:B------:R-:W-:Y:S01]  /*1d9c0*/  HFMA2 R12, -RZ, RZ, 0, 1.1920928955078125e-07 ;  /* 0x00000002ff0c7431 */ /* 0x000fe200000001ff */
[----:B------:R-:W1:Y:S01]  /*1d9d0*/  LDC R240, c[0x0][0x404] ;  /* 0x00010100fff07b82 */ /* 0x000e620000000800 */
[----:B------:R-:W-:Y:S01]  /*1d9e0*/  PRMT R188, R188, 0x7632, R188 ;  /* 0x00007632bcbc7816 */ /* 0x000fe200000000bc */
[----:B0-----:R-:W-:Y:S01]  /*1d9f0*/  FMUL.FTZ R4, R4, R241 ;  /* 0x000000f104047220 */ /* 0x001fe20000410000 */
        /* <DEDUP_REMOVED lines=15> */
.L_x_6112:
        /* <DEDUP_REMOVED lines=13> */
.L_x_6114:
[----:B------:R-:W-:Y:S05]  /*1dbc0*/  BSYNC.RECONVERGENT B3 ;  /* 0x0000000000037941 */ /* 0x000fea0003800200 */
.L_x_6113:
        /* <DEDUP_REMOVED lines=53> */
.L_x_6111:
[----:B------:R-:W-:Y:S05]  /*1df20*/  BSYNC.RECONVERGENT B2 ;  /* 0x0000000000027941 */ /* 0x000fea0003800200 */
.L_x_6110:
        /* <DEDUP_REMOVED lines=25> */
.L_x_6117:
        /* <DEDUP_REMOVED lines=13> */
.L_x_6119:
[----:B------:R-:W-:Y:S05]  /*1e190*/  BSYNC.RECONVERGENT B3 ;  /* 0x0000000000037941 */ /* 0x000fea0003800200 */
.L_x_6118:
        /* <DEDUP_REMOVED lines=53> */
.L_x_6116:
[----:B------:R-:W-:Y:S05]  /*1e4f0*/  BSYNC.RECONVERGENT B2 ;  /* 0x0000000000027941 */ /* 0x000fea0003800200 */
.L_x_6115:
        /* <DEDUP_REMOVED lines=22> */
.L_x_6122:
        /* <DEDUP_REMOVED lines=13> */
.L_x_6124:
[----:B------:R-:W-:Y:S05]  /*1e730*/  BSYNC.RECONVERGENT B3 ;  /* 0x0000000000037941 */ /* 0x000fea0003800200 */
.L_x_6123:
        /* <DEDUP_REMOVED lines=53> */
.L_x_6121:
[----:B------:R-:W-:Y:S05]  /*1ea90*/  BSYNC.RECONVERGENT B2 ;  /* 0x0000000000027941 */ /* 0x000fea0003800200 */
.L_x_6120:
[----:B------:R-:W-:Y:S01]  /*1eaa0*/  I2FP.F32.U32 R9, R11 ;  /* 0x0000000b00097245 */ /* 0x000fe20000201000 */
[----:B------:R-:W-:Y:S01]  /*1eab0*/  BSSY.RECONVERGENT B2, `(.L_x_6125) ;  /* 0x000005d000027945 */ /* 0x000fe20003800200 */
[----:B------:R-:W-:-:S03]  /*1eac0*/  PRMT R10, R24, 0x7632, R10 ;  /* 0x00007632180a7816 */ /* 0x000fc6000000000a */
[----:B------:R-:W-:Y:S02]  /*1ead0*/  FFMA.FTZ R9, R9, R236, 1.1641532182693481445e-10 ;  /* 0x2f00000009097423 */ /* 0x000fe400000100ec */
[----:B------:R-:W-:-:S03]  /*1eae0*/  IMAD.U32 R10, R10, 0x10000, RZ ;  /* 0x000100000a0a7824 */ /* 0x000fc600078e00ff */
[----:B------:R-:W-:Y:S01]  /*1eaf0*/  FSETP.GTU.FTZ.AND P2, PT, R9, R240, PT ;  /* 0x000000f00900720b */ /* 0x000fe20003f5c000 */
[----:B------:R-:W-:-:S03]  /*1eb00*/  FMUL.FTZ R10, R10, R241 ;  /* 0x000000f10a0a7220 */ /* 0x000fc60000410000 */
[----:B------:R-:W-:Y:S02]  /*1eb10*/  SEL R9, RZ, 0x1, P2 ;  /* 0x00000001ff097807 */ /* 0x000fe40001000000 */
[----:B------:R-:W-:Y:S02]  /*1eb20*/  FSEL R13, R10, RZ, !P2 ;  /* 0x000000ff0a0d7208 */ /* 0x000fe40005000000 */
[----:B------:R-:W-:Y:S02]  /*1eb30*/  @P1 PRMT R10, R20, 0x7632, R10 ;  /* 0x00007632140a1816 */ /* 0x000fe4000000000a */
[----:B------:R-:W-:Y:S01]  /*1eb40*/  ISETP.NE.AND P2, PT, R12, 0x1, PT ;  /* 0x000000010c00780c */ /* 0x000fe20003f45270 */
[----:B------:R-:W-:Y:S01]  /*1eb50*/  FADD.FTZ R4, R4, R13 ;  /* 0x0000000d04047221 */ /* 0x000fe20000010000 */
[----:B------:R-:W-:Y:S01]  /*1eb60*/  @P1 SHF.L.U32 R11, R10, 0x10, RZ ;  /* 0x000000100a0b1819 */ /* 0x000fe200000006ff */
[----:B------:R-:W-:-:S04]  /*1eb70*/  IMAD.MOV.U32 R13, RZ, RZ, 0x2 ;  /* 0x00000002ff0d7424 */ /* 0x000fc800078e00ff */
        /* <DEDUP_REMOVED lines=13> */
.L_x_6127:
        /* <DEDUP_REMOVED lines=13> */
.L_x_6129:
[----:B------:R-:W-:Y:S05]  /*1ed20*/  BSYNC.RECONVERGENT B3 ;  /* 0x0000000000037941 */ /* 0x000fea0003800200 */
.L_x_6128:
        /* <DEDUP_REMOVED lines=53> */
.L_x_6126:
[----:B------:R-:W-:Y:S05]  /*1f080*/  BSYNC.RECONVERGENT B2 ;  /* 0x0000000000027941 */ /* 0x000fea0003800200 */
.L_x_6125:
        /* <DEDUP_REMOVED lines=23> */
.L_x_6132:
        /* <DEDUP_REMOVED lines=13> */
.L_x_6134:
[----:B------:R-:W-:Y:S05]  /*1f2d0*/  BSYNC.RECONVERGENT B3 ;  /* 0x0000000000037941 */ /* 0x000fea0003800200 */
.L_x_6133:
        /* <DEDUP_REMOVED lines=53> */
.L_x_6131:
[----:B------:R-:W-:Y:S05]  /*1f630*/  BSYNC.RECONVERGENT B2 ;  /* 0x0000000000027941 */ /* 0x000fea0003800200 */
.L_x_6130:
        /* <DEDUP_REMOVED lines=25> */
.L_x_6137:
        /* <DEDUP_REMOVED lines=13> */
.L_x_6139:
[----:B------:R-:W-:Y:S05]  /*1f8a0*/  BSYNC.RECONVERGENT B3 ;  /* 0x0000000000037941 */ /* 0x000fea0003800200 */
.L_x_6138:
        /* <DEDUP_REMOVED lines=53> */
.L_x_6136:
[----:B------:R-:W-:Y:S05]  /*1fc00*/  BSYNC.RECONVERGENT B2 ;  /* 0x0000000000027941 */ /* 0x000fea0003800200 */
.L_x_6135:
        /* <DEDUP_REMOVED lines=22> */
.L_x_6142:
        /* <DEDUP_REMOVED lines=13> */
.L_x_6144:
[----:B------:R-:W-:Y:S05]  /*1fe40*/  BSYNC.RECONVERGENT B3 ;  /* 0x0000000000037941 */ /* 0x000fea0003800200 */
.L_x_6143:
        /* <DEDUP_REMOVED lines=53> */
.L_x_6141:
[----:B------:R-:W-:Y:S05]  /*201a0*/  BSYNC.RECONVERGENT B2 ;  /* 0x0000000000027941 */ /* 0x000fea0003800200 */
.L_x_6140:
        /* <DEDUP_REMOVED lines=27> */
.L_x_6147:
        /* <DEDUP_REMOVED lines=13> */
.L_x_6149:
[----:B------:R-:W-:Y:S05]  /*20430*/  BSYNC.RECONVERGENT B3 ;  /* 0x0000000000037941 */ /* 0x000fea0003800200 */
.L_x_6148:
        /* <DEDUP_REMOVED lines=53> */
.L_x_6146:
[----:B------:R-:W-:Y:S05]  /*20790*/  BSYNC.RECONVERGENT B2 ;  /* 0x0000000000027941 */ /* 0x000fea0003800200 */
.L_x_6145:
        /* <DEDUP_REMOVED lines=21> */
.L_x_6152:
        /* <DEDUP_REMOVED lines=13> */
.L_x_6154:
[----:B------:R-:W-:Y:S05]  /*209c0*/  BSYNC.RECONVERGENT B3 ;  /* 0x0000000000037941 */ /* 0x000fea0003800200 */
.L_x_6153:
        /* <DEDUP_REMOVED lines=53> */
.L_x_6151:
[----:B------:R-:W-:Y:S05]  /*20d20*/  BSYNC.RECONVERGENT B2 ;  /* 0x0000000000027941 */ /* 0x000fea0003800200 */
.L_x_6150:
        /* <DEDUP_REMOVED lines=25> */
.L_x_6157:
        /* <DEDUP_REMOVED lines=13> */
.L_x_6159:
[----:B------:R-:W-:Y:S05]  /*20f90*/  BSYNC.RECONVERGENT B3 ;  /* 0x0000000000037941 */ /* 0x000fea0003800200 */
.L_x_6158:
        /* <DEDUP_REMOVED lines=53> */
.L_x_6156:
[----:B------:R-:W-:Y:S05]  /*212f0*/  BSYNC.RECONVERGENT B2 ;  /* 0x0000000000027941 */ /* 0x000fea0003800200 */
.L_x_6155:
        /* <DEDUP_REMOVED lines=20> */
.L_x_6162:
        /* <DEDUP_REMOVED lines=13> */
.L_x_6164:
[----:B------:R-:W-:Y:S05]  /*21510*/  BSYNC.RECONVERGENT B3 ;  /* 0x0000000000037941 */ /* 0x000fea0003800200 */
.L_x_6163:
        /* <DEDUP_REMOVED lines=50> */
[----:B------:R-:W-:Y:S02]  /*21840*/  IMAD.MOV.U32 R194, RZ, RZ, R188 ;  /* 0x000000ffffc27224 */ /* 0x000fe400078e00bc */
[----:B------:R-:W-:Y:S01]  /*21850*/  HFMA2 R188, -RZ, RZ, 0, 0 ;  /* 0x00000000ffbc7431 */ /* 0x000fe200000001ff */
[----:B------:R-:W-:-:S07]  /*21860*/  LOP3.LUT R2, R2, UR23, R189, 0x96, !PT ;  /* 0x0000001702027c12 */ /* 0x000fce000f8e96bd */
.L_x_6161:
[----:B------:R-:W-:Y:S05]  /*21870*/  BSYNC.RECONVERGENT B2 ;  /* 0x0000000000027941 */ /* 0x000fea0003800200 */
.L_x_6160:
[----:B------:R-:W-:Y:S01]  /*21880*/  I2FP.F32.U32 R13, R13 ;  /* 0x0000000d000d7245 */ /* 0x000fe20000201000 */
[----:B------:R-:W-:Y:S01]  /*21890*/  BSSY.RECONVERGENT B2, `(.L_x_6165) ;  /* 0x000005d000027945 */ /* 0x000fe20003800200 */
[----:B------:R-:W-:Y:S01]  /*218a0*/  PRMT R14, R26, 0x7632, R14 ;  /* 0x000076321a0e7816 */ /* 0x000fe2000000000e */
[----:B------:R-:W-:Y:S02]  /*218b0*/  IMAD.MOV.U32 R230, RZ, RZ, 0x2 ;  /* 0x00000002ffe67424 */ /* 0x000fe400078e00ff */
[----:B------:R-:W-:Y:S02]  /*218c0*/  FFMA.FTZ R13, R13, R236, 1.1641532182693481445e-10 ;  /* 0x2f0000000d0d7423 */ /* 0x000fe400000100ec */
[----:B------:R-:W-:-:S03]  /*218d0*/  IMAD.U32 R14, R14, 0x10000, RZ ;  /* 0x000100000e0e7824 */ /* 0x000fc600078e00ff */
[----:B------:R-:W-:Y:S01]  /*218e0*/  FSETP.GTU.FTZ.AND P4, PT, R13, R240, PT ;  /* 0x000000f00d00720b */ /* 0x000fe20003f9c000 */
[----:B------:R-:W-:-:S03]  /*218f0*/  FMUL.FTZ R14, R14, R241 ;  /* 0x000000f10e0e7220 */ /* 0x000fc60000410000 */
[----:B------:R-:W-:Y:S02]  /*21900*/  SEL R13, RZ, 0x1, P4 ;  /* 0x00000001ff0d7807 */ /* 0x000fe40002000000 */
[----:B------:R-:W-:Y:S02]  /*21910*/  FSEL R189, R14, RZ, !P4 ;  /* 0x000000ff0ebd7208 */ /* 0x000fe40006000000 */
[----:B------:R-:W-:Y:S02]  /*21920*/  ISETP.NE.AND P4, PT, R188, 0x1, PT ;  /* 0x00000001bc00780c */ /* 0x000fe40003f85270 */
[----:B------:R-:W-:Y:S01]  /*21930*/  @P1 PRMT R14, R22, 0x7632, R14 ;  /* 0x00007632160e1816 */ /* 0x000fe2000000000e */
[----:B------:R-:W-:-:S04]  /*21940*/  FADD.FTZ R4, R4, R189 ;  /* 0x000000bd04047221 */ /* 0x000fc80000010000 */
[----:B------:R-:W-:-:S04]  /*21950*/  @P1 IMAD.U32 R229, R14, 0x10000, RZ ;  /* 0x000100000ee51824 */ /* 0x000fc800078e00ff */
        /* <DEDUP_REMOVED lines=13> */
.L_x_6167:
        /* <DEDUP_REMOVED lines=13> */
.L_x_6169:
[----:B------:R-:W-:Y:S05]  /*21b00*/  BSYNC.RECONVERGENT B3 ;  /* 0x0000000000037941 */ /* 0x000fea0003800200 */
.L_x_6168:
        /* <DEDUP_REMOVED lines=53> */
.L_x_6166:
[----:B------:R-:W-:Y:S05]  /*21e60*/  BSYNC.RECONVERGENT B2 ;  /* 0x0000000000027941 */ /* 0x000fea0003800200 */
.L_x_6165:
        /* <DEDUP_REMOVED lines=21> */
.L_x_6172:
        /* <DEDUP_REMOVED lines=13> */
.L_x_6174:
[----:B------:R-:W-:Y:S05]  /*22090*/  BSYNC.RECONVERGENT B3 ;  /* 0x0000000000037941 */ /* 0x000fea0003800200 */
.L_x_6173:
        /* <DEDUP_REMOVED lines=53> */
.L_x_6171:
[----:B------:R-:W-:Y:S05]  /*223f0*/  BSYNC.RECONVERGENT B2 ;  /* 0x0000000000027941 */ /* 0x000fea0003800200 */
.L_x_6170:
[----:B------:R-:W-:Y:S01]  /*22400*/  I2FP.F32.U32 R189, R189 ;  /* 0x000000bd00bd7245 */ /* 0x000fe20000201000 */
[----:B------:R-:W-:Y:S01]  /*22410*/  BSSY.RECONVERGENT B2, `(.L_x_6175) ;  /* 0x000005c000027945 */ /* 0x000fe20003800200 */
[----:B------:R-:W-:-:S03]  /*22420*/  SHF.L.U32 R188, R27, 0x10, RZ ;  /* 0x000000101bbc7819 */ /* 0x000fc600000006ff */
        /* <DEDUP_REMOVED lines=11> */
[----:B------:R-:W-:Y:S02]  /*224e0*/  HFMA2 R188, -RZ, RZ, 0, 1.1920928955078125e-07 ;  /* 0x00000002ffbc7431 */ /* 0x000fe400000001ff */
[----:B------:R-:W-:Y:S01]  /*224f0*/  IMAD.MOV.U32 R189, RZ, RZ, R6 ;  /* 0x000000ffffbd7224 */ /* 0x000fe200078e0006 */
        /* <DEDUP_REMOVED lines=10> */
.L_x_6177:
        /* <DEDUP_REMOVED lines=13> */
.L_x_6179:
[----:B------:R-:W-:Y:S05]  /*22670*/  BSYNC.RECONVERGENT B3 ;  /* 0x0000000000037941 */ /* 0x000fea0003800200 */
.L_x_6178:
        /* <DEDUP_REMOVED lines=51> */
[----:B------:R-:W-:Y:S01]  /*229b0*/  MOV R194, R188 ;  /* 0x000000bc00c27202 */ /* 0x000fe20000000f00 */
[----:B------:R-:W-:-:S07]  /*229c0*/  IMAD.MOV.U32 R188, RZ, RZ, RZ ;  /* 0x000000ffffbc7224 */ /* 0x000fce00078e00ff */
.L_x_6176:
[----:B------:R-:W-:Y:S05]  /*229d0*/  BSYNC.RECONVERGENT B2 ;  /* 0x0000000000027941 */ /* 0x000fea0003800200 */
.L_x_6175:
[----:B------:R-:W-:Y:S01]  /*229e0*/  I2FP.F32.U32 R189, R189 ;  /* 0x000000bd00bd7245 */ /* 0x000fe20000201000 */
[----:B------:R-:W-:Y:S01]  /*229f0*/  IMAD.U32 R4, R4, 0x10000, RZ ;  /* 0x0001000004047824 */ /* 0x000fe200078e00ff */
[----:B------:R-:W-:Y:S01]  /*22a00*/  ISETP.NE.AND P6, PT, R188, 0x1, PT ;  /* 0x00000001bc00780c */ /* 0x000fe20003fc5270 */
[----:B------:R-:W-:Y:S02]  /*22a10*/  BSSY.RECONVERGENT B2, `(.L_x_6180) ;  /* 0x0000056000027945 */ /* 0x000fe40003800200 */
[----:B------:R-:W-:Y:S01]  /*22a20*/  FFMA.FTZ R189, R189, R236, 1.1641532182693481445e-10 ;  /* 0x2f000000bdbd7423 */ /* 0x000fe200000100ec */
[----:B------:R-:W-:-:S04]  /*22a30*/  FMUL.FTZ R4, R4, R241 ;  /* 0x000000f104047220 */ /* 0x000fc80000410000 */
[----:B------:R-:W-:Y:S01]  /*22a40*/  FSETP.GTU.FTZ.AND P5, PT, R189, R240, PT ;  /* 0x000000f0bd00720b */ /* 0x000fe20003fbc000 */
[----:B------:R-:W-:-:S03]  /*22a50*/  IMAD.MOV.U32 R189, RZ, RZ, R6 ;  /* 0x000000ffffbd7224 */ /* 0x000fc600078e0006 */
[----:B------:R-:W-:Y:S01]  /*22a60*/  FSEL R244, R4, RZ, !P5 ;  /* 0x000000ff04f47208 */ /* 0x000fe20006800000 */
[----:B------:R-:W-:Y:S01]  /*22a70*/  HFMA2 R4, -RZ, RZ, 0, 1.1920928955078125e-07 ;  /* 0x00000002ff047431 */ /* 0x000fe200000001ff */
        /* <DEDUP_REMOVED lines=10> */
.L_x_6182:
        /* <DEDUP_REMOVED lines=15> */
.L_x_6184:
[----:B------:R-:W-:Y:S05]  /*22c10*/  BSYNC.RECONVERGENT B3 ;  /* 0x0000000000037941 */ /* 0x000fea0003800200 */
.L_x_6183:
        /* <DEDUP_REMOVED lines=53> */
.L_x_6181:
[----:B------:R-:W-:Y:S05]  /*22f70*/  BSYNC.RECONVERGENT B2 ;  /* 0x0000000000027941 */ /* 0x000fea0003800200 */
.L_x_6180:
[----:B------:R-:W-:Y:S02]  /*22f80*/  I2FP.F32.U32 R189, R189 ;  /* 0x000000bd00bd7245 */ /* 0x000fe40000201000 */
[----:B------:R-:W-:Y:S02]  /*22f90*/  PRMT R188, R27, 0x7632, R188 ;  /* 0x000076321bbc7816 */ /* 0x000fe400000000bc */
[----:B------:R-:W-:Y:S01]  /*22fa0*/  PRMT R190, R242, 0x5410, R243 ;  /* 0x00005410f2be7816 */ /* 0x000fe200000000f3 */
[----:B------:R-:W-:Y:S02]  /*22fb0*/  FFMA.FTZ R189, R189, R236, 1.1641532182693481445e-10 ;  /* 0x2f000000bdbd7423 */ /* 0x000fe400000100ec */
[----:B------:R-:W-:-:S03]  /*22fc0*/  IMAD.U32 R188, R188, 0x10000, RZ ;  /* 0x00010000bcbc7824 */ /* 0x000fc600078e00ff */
[----:B------:R-:W-:Y:S01]  /*22fd0*/  FSETP.GTU.FTZ.AND P6, PT, R189, R240, PT ;  /* 0x000000f0bd00720b */ /* 0x000fe20003fdc000 */
[----:B------:R-:W-:-:S05]  /*22fe0*/  FMUL.FTZ R188, R188, R241 ;  /* 0x000000f1bcbc7220 */ /* 0x000fca0000410000 */
[----:B------:R-:W-:Y:S02]  /*22ff0*/  FSEL R189, R188, RZ, !P6 ;  /* 0x000000ffbcbd7208 */ /* 0x000fe40007000000 */
[----:B------:R-:W-:-:S03]  /*23000*/  @P1 PRMT R188, R23, 0x7632, R188 ;  /* 0x0000763217bc1816 */ /* 0x000fc600000000bc */
[----:B------:R-:W-:Y:S01]  /*23010*/  FADD.FTZ R244, R244, R189 ;  /* 0x000000bdf4f47221 */ /* 0x000fe20000010000 */
[----:B------:R-:W-:Y:S02]  /*23020*/  @P1 SHF.L.U32 R189, R188, 0x10, RZ ;  /* 0x00000010bcbd1819 */ /* 0x000fe400000006ff */
        /* <DEDUP_REMOVED lines=9> */
.L_x_6104:
        /* <DEDUP_REMOVED lines=16> */
.L_x_6188:
        /* <DEDUP_REMOVED lines=13> */
.L_x_6190:
[----:B------:R-:W-:Y:S05]  /*23290*/  BSYNC.RECONVERGENT B3 ;  /* 0x0000000000037941 */ /* 0x000fea0003800200 */
.L_x_6189:
        /* <DEDUP_REMOVED lines=52> */
.L_x_6187:
[----:B------:R-:W-:Y:S05]  /*235e0*/  BSYNC.RECONVERGENT B2 ;  /* 0x0000000000027941 */ /* 0x000fea0003800200 */
.L_x_6186:
[----:B------:R-:W0:Y:S01]  /*235f0*/  LDC R236, c[0x0][0x408] ;  /* 0x00010200ffec7b82 */ /* 0x000e220000000800 */
[----:B------:R-:W-:Y:S01]  /*23600*/  HFMA2 R242, -RZ, RZ, 0.1171875, 0 ;  /* 0x2f800000fff27431 */ /* 0x000fe200000001ff */
[----:B------:R-:W-:Y:S01]  /*23610*/  I2FP.F32.U32 R193, R18 ;  /* 0x0000001200c17245 */ /* 0x000fe20000201000 */
[C---:B-----5:R-:W-:Y:S01]  /*23620*/  IMAD.U32 R195, R188.reuse, 0x10000, RZ ;  /* 0x00010000bcc37824 */ /* 0x060fe200078e00ff */
[----:B------:R-:W-:Y:S01]  /*23630*/  LOP3.LUT R201, R201, 0xffffffef, RZ, 0xc0, !PT ;  /* 0xffffffefc9c97812 */ /* 0x000fe200078ec0ff */
[----:B------:R-:W-:Y:S01]  /*23640*/  BSSY.RECONVERGENT B2, `(.L_x_6191) ;  /* 0x000005b000027945 */ /* 0x000fe20003800200 */
[----:B------:R-:W-:Y:S02]  /*23650*/  PRMT R188, R188, 0x7632, R188 ;  /* 0x00007632bcbc7816 */ /* 0x000fe400000000bc */
[----:B------:R-:W1:Y:S01]  /*23660*/  LDC R241, c[0x0][0x404] ;  /* 0x00010100fff17b82 */ /* 0x000e620000000800 */
[----:B------:R-:W-:Y:S01]  /*23670*/  MOV R218, 0x2 ;  /* 0x0000000200da7802 */ /* 0x000fe20000000f00 */
[----:B------:R-:W-:Y:S01]  /*23680*/  FFMA.FTZ R4, R193, R242, 1.1641532182693481445e-10 ;  /* 0x2f000000c1047423 */ /* 0x000fe200000100f2 */
[----:B------:R-:W-:-:S02]  /*23690*/  @P1 IMAD.U32 R193, R20, 0x10000, RZ ;  /* 0x0001000014c11824 */ /* 0x000fc400078e00ff */
[----:B0-----:R-:W-:Y:S02]  /*236a0*/  FMUL.FTZ R195, R195, R236 ;  /* 0x000000ecc3c37220 */ /* 0x001fe40000410000 */
        /* <DEDUP_REMOVED lines=17> */
.L_x_6193:
        /* <DEDUP_REMOVED lines=13> */
.L_x_6195:
[----:B------:R-:W-:Y:S05]  /*23890*/  BSYNC.RECONVERGENT B3 ;  /* 0x0000000000037941 */ /* 0x000fea0003800200 */
.L_x_6194:
        /* <DEDUP_REMOVED lines=52> */
[----:B------:R-:W-:-:S07]  /*23be0*/  MOV R194, R208 ;  /* 0x000000d000c27202 */ /* 0x000fce0000000f00 */
.L_x_6192:
[----:B------:R-:W-:Y:S05]  /*23bf0*/  BSYNC.RECONVERGENT B2 ;  /* 0x0000000000027941 */ /* 0x000fea0003800200 */
.L_x_6191:
        /* <DEDUP_REMOVED lines=26> */
.L_x_6198:
        /* <DEDUP_REMOVED lines=13> */
.L_x_6200:
[----:B------:R-:W-:Y:S05]  /*23e70*/  BSYNC.RECONVERGENT B3 ;  /* 0x0000000000037941 */ /* 0x000fea0003800200 */
.L_x_6199:
        /* <DEDUP_REMOVED lines=53> */
.L_x_6197:
[----:B------:R-:W-:Y:S05]  /*241d0*/  BSYNC.RECONVERGENT B2 ;  /* 0x0000000000027941 */ /* 0x000fea0003800200 */
.L_x_6196:
        /* <DEDUP_REMOVED lines=8> */
[----:B------:R-:W-:-:S02]  /*24260*/  FSETP.GTU.FTZ.AND P2, PT, R4, R241, PT ;  /* 0x000000f10400720b */ /* 0x000fc40003f5c000 */
[----:B------:R-:W-:Y:S02]  /*24270*/  PRMT R4, R189, 0x7632, R4 ;  /* 0x00007632bd047816 */ /* 0x000fe40000000004 */
[----:B------:R-:W-:Y:S02]  /*24280*/  FSEL R209, R219, RZ, !P2 ;  /* 0x000000ffdbd17208 */ /* 0x000fe40005000000 */
[----:B------:R-:W-:Y:S02]  /*24290*/  PLOP3.LUT P2, PT, P2, PT, PT, 0x8, 0x80 ;  /* 0x000000000080781c */ /* 0x000fe4000174e170 */
[----:B------:R-:W-:Y:S01]  /*242a0*/  MOV R189, R6 ;  /* 0x0000000600bd7202 */ /* 0x000fe20000000f00 */
        /* <DEDUP_REMOVED lines=13> */
.L_x_6203:
        /* <DEDUP_REMOVED lines=13> */
.L_x_6205:
[----:B------:R-:W-:Y:S05]  /*24450*/  BSYNC.RECONVERGENT B3 ;  /* 0x0000000000037941 */ /* 0x000fea0003800200 */
.L_x_6204:
        /* <DEDUP_REMOVED lines=49> */
[----:B------:R-:W-:-:S05]  /*24770*/  IMAD.WIDE.U32 R188, R219, -0x2daee0ad, RZ ;  /* 0xd2511f53dbbc7825 */ /* 0x000fca00078e00ff */
[----:B------:R-:W-:Y:S01]  /*24780*/  LOP3.LUT R2, R2, UR23, R189, 0x96, !PT ;  /* 0x0000001702027c12 */ /* 0x000fe2000f8e96bd */
[----:B------:R-:W-:Y:S02]  /*24790*/  IMAD.MOV.U32 R189, RZ, RZ, R194 ;  /* 0x000000ffffbd7224 */ /* 0x000fe400078e00c2 */
[----:B------:R-:W-:-:S07]  /*247a0*/  IMAD.MOV.U32 R194, RZ, RZ, R188 ;  /* 0x000000ffffc27224 */ /* 0x000fce00078e00bc */
.L_x_6202:
[----:B------:R-:W-:Y:S05]  /*247b0*/  BSYNC.RECONVERGENT B2 ;  /* 0x0000000000027941 */ /* 0x000fea0003800200 */
.L_x_6201:
        /* <DEDUP_REMOVED lines=9> */
[----:B------:R-:W-:Y:S02]  /*24850*/  HFMA2 R188, -RZ, RZ, 0, 1.1920928955078125e-07 ;  /* 0x00000002ffbc7431 */ /* 0x000fe400000001ff */
        /* <DEDUP_REMOVED lines=16> */
.L_x_6208:
        /* <DEDUP_REMOVED lines=13> */
.L_x_6210:
[----:B------:R-:W-:Y:S05]  /*24a30*/  BSYNC.RECONVERGENT B3 ;  /* 0x0000000000037941 */ /* 0x000fea0003800200 */
.L_x_6209:
        /* <DEDUP_REMOVED lines=53> */
.L_x_6207:
[----:B------:R-:W-:Y:S05]  /*24d90*/  BSYNC.RECONVERGENT B2 ;  /* 0x0000000000027941 */ /* 0x000fea0003800200 */
.L_x_6206:
[----:B------:R-:W-:Y:S01]  /*24da0*/  I2FP.F32.U32 R189, R4 ;  /* 0x0000000400bd7245 */ /* 0x000fe20000201000 */
[----:B------:R-:W-:Y:S01]  /*24db0*/  BSSY.RECONVERGENT B2, `(.L_x_6211) ;  /* 0x000005a000027945 */ /* 0x000fe20003800200 */
[----:B------:R-:W-:Y:S01]  /*24dc0*/  ISETP.NE.AND P3, PT, R188, 0x1, PT ;  /* 0x00000001bc00780c */ /* 0x000fe20003f65270 */
[----:B------:R-:W-:Y:S02]  /*24dd0*/  IMAD.MOV.U32 R230, RZ, RZ, 0x2 ;  /* 0x00000002ffe67424 */ /* 0x000fe400078e00ff */
[----:B------:R-:W-:Y:S01]  /*24de0*/  FFMA.FTZ R4, R189, R242, 1.1641532182693481445e-10 ;  /* 0x2f000000bd047423 */ /* 0x000fe200000100f2 */
[C---:B------:R-:W-:Y:S01]  /*24df0*/  IMAD.U32 R189, R190.reuse, 0x10000, RZ ;  /* 0x00010000bebd7824 */ /* 0x040fe200078e00ff */
[----:B------:R-:W-:-:S03]  /*24e00*/  PRMT R190, R190, 0x7632, R190 ;  /* 0x00007632bebe7816 */ /* 0x000fc600000000be */
[----:B------:R-:W-:Y:S01]  /*24e10*/  FMUL.FTZ R189, R189, R236 ;  /* 0x000000ecbdbd7220 */ /* 0x000fe20000410000 */
        /* <DEDUP_REMOVED lines=16> */
.L_x_6213:
        /* <DEDUP_REMOVED lines=13> */
.L_x_6215:
[----:B------:R-:W-:Y:S05]  /*24ff0*/  BSYNC.RECONVERGENT B3 ;  /* 0x0000000000037941 */ /* 0x000fea0003800200 */
.L_x_6214:
        /* <DEDUP_REMOVED lines=53> */
.L_x_6212:
[----:B------:R-:W-:Y:S05]  /*25350*/  BSYNC.RECONVERGENT B2 ;  /* 0x0000000000027941 */ /* 0x000fea0003800200 */
.L_x_6211:
        /* <DEDUP_REMOVED lines=24> */
.L_x_6218:
        /* <DEDUP_REMOVED lines=13> */
.L_x_6220:
[----:B------:R-:W-:Y:S05]  /*255b0*/  BSYNC.RECONVERGENT B3 ;  /* 0x0000000000037941 */ /* 0x000fea0003800200 */
.L_x_6219:
        /* <DEDUP_REMOVED lines=52> */
[----:B------:R-:W-:-:S07]  /*25900*/  HFMA2 R188, -RZ, RZ, 0, 0 ;  /* 0x00000000ffbc7431 */ /* 0x000fce00000001ff */
.L_x_6217:
[----:B------:R-:W-:Y:S05]  /*25910*/  BSYNC.RECONVERGENT B2 ;  /* 0x0000000000027941 */ /* 0x000fea0003800200 */
.L_x_6216:
        /* <DEDUP_REMOVED lines=24> */
.L_x_6223:
        /* <DEDUP_REMOVED lines=13> */
.L_x_6225:
[----:B------:R-:W-:Y:S05]  /*25b70*/  BSYNC.RECONVERGENT B3 ;  /* 0x0000000000037941 */ /* 0x000fea0003800200 */
.L_x_6224:
        /* <DEDUP_REMOVED lines=53> */
.L_x_6222:
[----:B------:R-:W-:Y:S05]  /*25ed0*/  BSYNC.RECONVERGENT B2 ;  /* 0x0000000000027941 */ /* 0x000fea0003800200 */
.L_x_6221:
        /* <DEDUP_REMOVED lines=15> */
.L_x_6185:
        /* <DEDUP_REMOVED lines=11> */
[----:B------:R-:W-:Y:S02]  /*26080*/  LOP3.LUT R193, R193, R195, R242, 0xfe, !PT ;  /* 0x000000c3c1c17212 */ /* 0x000fe400078efef2 */
[----:B------:R-:W-:Y:S02]  /*26090*/  LOP3.LUT R243, R243, R245, R244, 0xfe, !PT ;  /* 0x000000f5f3f37212 */ /* 0x000fe400078efef4 */
[----:B------:R-:W-:Y:S01]  /*260a0*/  SEL R242, RZ, 0x1, !P2 ;  /* 0x00000001fff27807 */ /* 0x000fe20005000000 */
[----:B0-----:R-:W-:Y:S01]  /*260b0*/  IMAD.WIDE.U32 R238, R192, 0x10, R238 ;  /* 0x00000010c0ee7825 */ /* 0x001fe200078e00ee */
[----:B------:R-:W-:-:S02]  /*260c0*/  LOP3.LUT P1, RZ, R201, 0x10, RZ, 0xc0, !PT ;  /* 0x00000010c9ff7812 */ /* 0x000fc4000782c0ff */
[----:B------:R-:W-:Y:S02]  /*260d0*/  LOP3.LUT R243, R243, R242, RZ, 0xfc, !PT ;  /* 0x000000f2f3f37212 */ /* 0x000fe400078efcff */
[----:B------:R-:W-:Y:S01]  /*260e0*/  SEL R242, RZ, 0x1, !P1 ;  /* 0x00000001fff27807 */ /* 0x000fe20004800000 */
[----:B------:R0:W-:Y:S01]  /*260f0*/  STG.E.128 desc[UR6][R238.64], R188 ;  /* 0x000000bcee007986 */ /* 0x0001e2000c101d06 */
[----:B-1----:R-:W-:Y:S02]  /*26100*/  IMAD.WIDE.U32 R240, R192, 0x8, R240 ;  /* 0x00000008c0f07825 */ /* 0x002fe400078e00f0 */
        /* <DEDUP_REMOVED lines=23> */
.L_x_6226:
[----:B0-----:R-:W-:Y:S01]  /*26280*/  IMAD.MOV.U32 R238, RZ, RZ, R194 ;  /* 0x000000ffffee7224 */ /* 0x001fe200078e00c2 */
[----:B------:R-:W-:-:S07]  /*26290*/  IADD3 R192, PT, PT, R192, 0x20, RZ ;  /* 0x00000020c0c07810 */ /* 0x000fce0007ffe0ff */
.L_x_6103:
[----:B------:R-:W-:Y:S05]  /*262a0*/  BSYNC.RECONVERGENT B1 ;  /* 0x0000000000017941 */ /* 0x000fea0003800200 */
.L_x_6102:
        /* <DEDUP_REMOVED lines=35> */
.L_x_6232:
        /* <DEDUP_REMOVED lines=13> */
.L_x_6234:
[----:B------:R-:W-:Y:S05]  /*265b0*/  BSYNC.RECONVERGENT B3 ;  /* 0x0000000000037941 */ /* 0x000fea0003800200 */
.L_x_6233:
        /* <DEDUP_REMOVED lines=52> */
.L_x_6231:
[----:B------:R-:W-:Y:S05]  /*26900*/  BSYNC.RECONVERGENT B2 ;  /* 0x0000000000027941 */ /* 0x000fea0003800200 */
.L_x_6230:
        /* <DEDUP_REMOVED lines=9> */
[----:B------:R-:W-:Y:S02]  /*269a0*/  IMAD.MOV.U32 R11, RZ, RZ, 0x2 ;  /* 0x00000002ff0b7424 */ /* 0x000fe400078e00ff */
[----:B------:R-:W-:-:S02]  /*269b0*/  IMAD.MOV.U32 R9, RZ, RZ, R6 ;  /* 0x000000ffff097224 */ /* 0x000fc400078e0006 */
        /* <DEDUP_REMOVED lines=15> */
.L_x_6237:
        /* <DEDUP_REMOVED lines=13> */
.L_x_6239:
[----:B------:R-:W-:Y:S05]  /*26b80*/  BSYNC.RECONVERGENT B3 ;  /* 0x0000000000037941 */ /* 0x000fea0003800200 */
.L_x_6238:
        /* <DEDUP_REMOVED lines=53> */
.L_x_6236:
[----:B------:R-:W-:Y:S05]  /*26ee0*/  BSYNC.RECONVERGENT B2 ;  /* 0x0000000000027941 */ /* 0x000fea0003800200 */
.L_x_6235:
[----:B------:R-:W-:Y:S01]  /*26ef0*/  I2FP.F32.U32 R8, R9 ;  /* 0x0000000900087245 */ /* 0x000fe20000201000 */
[----:B------:R-:W-:Y:S01]  /*26f00*/  @P1 IMAD.U32 R19, R20, 0x10000, RZ ;  /* 0x0001000014131824 */ /* 0x000fe200078e00ff */
[----:B------:R-:W-:Y:S01]  /*26f10*/  SHF.L.U32 R10, R24, 0x10, RZ ;  /* 0x00000010180a7819 */ /* 0x000fe200000006ff */
[----:B------:R-:W-:Y:S02]  /*26f20*/  BSSY.RECONVERGENT B2, `(.L_x_6240) ;  /* 0x0000059000027945 */ /* 0x000fe40003800200 */
[----:B------:R-:W-:Y:S02]  /*26f30*/  FFMA.FTZ R8, R8, R237, 1.1641532182693481445e-10 ;  /* 0x2f00000008087423 */ /* 0x000fe400000100ed */
[----:B------:R-:W-:Y:S01]  /*26f40*/  FMUL.FTZ R9, R10, R241 ;  /* 0x000000f10a097220 */ /* 0x000fe20000410000 */
[----:B------:R-:W-:Y:S02]  /*26f50*/  HFMA2 R10, -RZ, RZ, 0, 1.1920928955078125e-07 ;  /* 0x00000002ff0a7431 */ /* 0x000fe400000001ff */
        /* <DEDUP_REMOVED lines=8> */
[----:B0-----:R-:W-:Y:S02]  /*26fe0*/  F2FP.BF16.F32.PACK_AB R194, RZ, R19 ;  /* 0x00000013ffc2723e */ /* 0x001fe400000010ff */
        /* <DEDUP_REMOVED lines=9> */
.L_x_6242:
        /* <DEDUP_REMOVED lines=13> */
.L_x_6244:
[----:B------:R-:W-:Y:S05]  /*27150*/  BSYNC.RECONVERGENT B3 ;  /* 0x0000000000037941 */ /* 0x000fea0003800200 */
.L_x_6243:
        /* <DEDUP_REMOVED lines=50> */
[----:B------:R-:W-:Y:S01]  /*27480*/  MOV R240, R10 ;  /* 0x0000000a00f07202 */ /* 0x000fe20000000f00 */
[----:B------:R-:W-:Y:S01]  /*27490*/  IMAD.MOV.U32 R10, RZ, RZ, RZ ;  /* 0x000000ffff0a7224 */ /* 0x000fe200078e00ff */
[----:B------:R-:W-:-:S07]  /*274a0*/  LOP3.LUT R2, R2, UR23, R11, 0x96, !PT ;  /* 0x0000001702027c12 */ /* 0x000fce000f8e960b */
.L_x_6241:
[----:B------:R-:W-:Y:S05]  /*274b0*/  BSYNC.RECONVERGENT B2 ;  /* 0x0000000000027941 */ /* 0x000fea0003800200 */
.L_x_6240:
        /* <DEDUP_REMOVED lines=22> */
.L_x_6247:
        /* <DEDUP_REMOVED lines=13> */
.L_x_6249:
[----:B------:R-:W-:Y:S05]  /*276f0*/  BSYNC.RECONVERGENT B3 ;  /* 0x0000000000037941 */ /* 0x000fea0003800200 */
.L_x_6248:
        /* <DEDUP_REMOVED lines=53> */
.L_x_6246:
[----:B------:R-:W-:Y:S05]  /*27a50*/  BSYNC.RECONVERGENT B2 ;  /* 0x0000000000027941 */ /* 0x000fea0003800200 */
.L_x_6245:
        /* <DEDUP_REMOVED lines=13> */
[----:B------:R-:W-:-:S03]  /*27b30*/  IMAD.MOV.U32 R13, RZ, RZ, 0x2 ;  /* 0x00000002ff0d7424 */ /* 0x000fc600078e00ff */
        /* <DEDUP_REMOVED lines=13> */
.L_x_6252:
        /* <DEDUP_REMOVED lines=13> */
.L_x_6254:
[----:B------:R-:W-:Y:S05]  /*27ce0*/  BSYNC.RECONVERGENT B3 ;  /* 0x0000000000037941 */ /* 0x000fea0003800200 */
.L_x_6253:
        /* <DEDUP_REMOVED lines=49> */
[----:B------:R-:W-:Y:S01]  /*28000*/  HFMA2 R13, -RZ, RZ, 0, 0 ;  /* 0x00000000ff0d7431 */ /* 0x000fe200000001ff */
[----:B------:R-:W-:Y:S01]  /*28010*/  MOV R6, R12 ;  /* 0x0000000c00067202 */ /* 0x000fe20000000f00 */
[----:B------:R-:W-:Y:S01]  /*28020*/  IMAD.MOV.U32 R240, RZ, RZ, R10 ;  /* 0x000000fffff07224 */ /* 0x000fe200078e000a */
[----:B------:R-:W-:-:S07]  /*28030*/  LOP3.LUT R2, R2, UR23, R11, 0x96, !PT ;  /* 0x0000001702027c12 */ /* 0x000fce000f8e960b */
.L_x_6251:
[----:B------:R-:W-:Y:S05]  /*28040*/  BSYNC.RECONVERGENT B2 ;  /* 0x0000000000027941 */ /* 0x000fea0003800200 */
.L_x_6250:
        /* <DEDUP_REMOVED lines=23> */
.L_x_6257:
        /* <DEDUP_REMOVED lines=13> */
.L_x_6259:
[----:B------:R-:W-:Y:S05]  /*28290*/  BSYNC.RECONVERGENT B3 ;  /* 0x0000000000037941 */ /* 0x000fea0003800200 */
.L_x_6258:
        /* <DEDUP_REMOVED lines=49> */
[----:B------:R-:W-:Y:S02]  /*285b0*/  MOV R6, R12 ;  /* 0x0000000c00067202 */ /* 0x000fe40000000f00 */
[----:B------:R-:W-:Y:S01]  /*285c0*/  LOP3.LUT R2, R2, UR23, R11, 0x96, !PT ;  /* 0x0000001702027c12 */ /* 0x000fe2000f8e960b */
[----:B------:R-:W-:Y:S02]  /*285d0*/  IMAD.MOV.U32 R11, RZ, RZ, R240 ;  /* 0x000000ffff0b7224 */ /* 0x000fe400078e00f0 */
[----:B------:R-:W-:-:S07]  /*285e0*/  IMAD.MOV.U32 R240, RZ, RZ, R10 ;  /* 0x000000fffff07224 */ /* 0x000fce00078e000a */
.L_x_6256:
[----:B------:R-:W-:Y:S05]  /*285f0*/  BSYNC.RECONVERGENT B2 ;  /* 0x0000000000027941 */ /* 0x000fea0003800200 */
.L_x_6255:
        /* <DEDUP_REMOVED lines=25> */
.L_x_6262:
        /* <DEDUP_REMOVED lines=13> */
.L_x_6264:
[----:B------:R-:W-:Y:S05]  /*28860*/  BSYNC.RECONVERGENT B3 ;  /* 0x0000000000037941 */ /* 0x000fea0003800200 */
.L_x_6263:
        /* <DEDUP_REMOVED lines=53> */
.L_x_6261:
[----:B------:R-:W-:Y:S05]  /*28bc0*/  BSYNC.RECONVERGENT B2 ;  /* 0x0000000000027941 */ /* 0x000fea0003800200 */
.L_x_6260:
        /* <DEDUP_REMOVED lines=22> */
.L_x_6267:
        /* <DEDUP_REMOVED lines=13> */
.L_x_6269:
[----:B------:R-:W-:Y:S05]  /*28e00*/  BSYNC.RECONVERGENT B3 ;  /* 0x0000000000037941 */ /* 0x000fea0003800200 */
.L_x_6268:
        /* <DEDUP_REMOVED lines=53> */
.L_x_6266:
[----:B------:R-:W-:Y:S05]  /*29160*/  BSYNC.RECONVERGENT B2 ;  /* 0x0000000000027941 */ /* 0x000fea0003800200 */
.L_x_6265:
[----:B------:R-:W-:Y:S01]  /*29170*/  I2FP.F32.U32 R12, R11 ;  /* 0x0000000b000c7245 */ /* 0x000fe20000201000 */
[----:B------:R-:W-:Y:S01]  /*29180*/  BSSY.RECONVERGENT B2, `(.L_x_6270) ;  /* 0x000005d000027945 */ /* 0x000fe20003800200 */
[----:B------:R-:W-:-:S03]  /*29190*/  PRMT R11, R25, 0x7632, R11 ;  /* 0x00007632190b7816 */ /* 0x000fc6000000000b */
        /* <DEDUP_REMOVED lines=24> */
.L_x_6272:
        /* <DEDUP_REMOVED lines=13> */
.L_x_6274:
[----:B------:R-:W-:Y:S05]  /*293f0*/  BSYNC.RECONVERGENT B3 ;  /* 0x0000000000037941 */ /* 0x000fea0003800200 */
.L_x_6273:
        /* <DEDUP_REMOVED lines=53> */
.L_x_6271:
[----:B------:R-:W-:Y:S05]  /*29750*/  BSYNC.RECONVERGENT B2 ;  /* 0x0000000000027941 */ /* 0x000fea0003800200 */
.L_x_6270:
        /* <DEDUP_REMOVED lines=21> */
.L_x_6277:
        /* <DEDUP_REMOVED lines=13> */
.L_x_6279:
[----:B------:R-:W-:Y:S05]  /*29980*/  BSYNC.RECONVERGENT B3 ;  /* 0x0000000000037941 */ /* 0x000fea0003800200 */
.L_x_6278:
        /* <DEDUP_REMOVED lines=53> */
.L_x_6276:
[----:B------:R-:W-:Y:S05]  /*29ce0*/  BSYNC.RECONVERGENT B2 ;  /* 0x0000000000027941 */ /* 0x000fea0003800200 */
.L_x_6275:
[----:B------:R-:W-:Y:S01]  /*29cf0*/  I2FP.F32.U32 R12, R13 ;  /* 0x0000000d000c7245 */ /* 0x000fe20000201000 */
[----:B------:R-:W-:Y:S01]  /*29d00*/  IMAD.U32 R14, R26, 0x10000, RZ ;  /* 0x000100001a0e7824 */ /* 0x000fe200078e00ff */
[----:B------:R-:W-:Y:S01]  /*29d10*/  @P1 SHF.L.U32 R221, R22, 0x10, RZ ;  /* 0x0000001016dd1819 */ /* 0x000fe200000006ff */
[----:B------:R-:W-:Y:S02]  /*29d20*/  BSSY.RECONVERGENT B2, `(.L_x_6280) ;  /* 0x0000059000027945 */ /* 0x000fe40003800200 */
        /* <DEDUP_REMOVED lines=21> */
.L_x_6282:
        /* <DEDUP_REMOVED lines=13> */
.L_x_6284:
[----:B------:R-:W-:Y:S05]  /*29f50*/  BSYNC.RECONVERGENT B3 ;  /* 0x0000000000037941 */ /* 0x000fea0003800200 */
.L_x_6283:
        /* <DEDUP_REMOVED lines=53> */
.L_x_6281:
[----:B------:R-:W-:Y:S05]  /*2a2b0*/  BSYNC.RECONVERGENT B2 ;  /* 0x0000000000027941 */ /* 0x000fea0003800200 */
.L_x_6280:
        /* <DEDUP_REMOVED lines=20> */
.L_x_6287:
        /* <DEDUP_REMOVED lines=13> */
.L_x_6289:
[----:B------:R-:W-:Y:S05]  /*2a4d0*/  BSYNC.RECONVERGENT B3 ;  /* 0x0000000000037941 */ /* 0x000fea0003800200 */
.L_x_6288:
        /* <DEDUP_REMOVED lines=53> */
.L_x_6286:
[----:B------:R-:W-:Y:S05]  /*2a830*/  BSYNC.RECONVERGENT B2 ;  /* 0x0000000000027941 */ /* 0x000fea0003800200 */
.L_x_6285:
        /* <DEDUP_REMOVED lines=12> */
[----:B------:R-:W-:-:S03]  /*2a900*/  ISETP.NE.AND P4, PT, R195, 0x1, PT ;  /* 0x00000001c300780c */ /* 0x000fc60003f85270 */
        /* <DEDUP_REMOVED lines=14> */
.L_x_6292:
        /* <DEDUP_REMOVED lines=13> */
.L_x_6294:
[----:B------:R-:W-:Y:S05]  /*2aac0*/  BSYNC.RECONVERGENT B3 ;  /* 0x0000000000037941 */ /* 0x000fea0003800200 */
.L_x_6293:
        /* <DEDUP_REMOVED lines=53> */
.L_x_6291:
[----:B------:R-:W-:Y:S05]  /*2ae20*/  BSYNC.RECONVERGENT B2 ;  /* 0x0000000000027941 */ /* 0x000fea0003800200 */
.L_x_6290:
        /* <DEDUP_REMOVED lines=21> */
.L_x_6297:
        /* <DEDUP_REMOVED lines=13> */
.L_x_6299:
[----:B------:R-:W-:Y:S05]  /*2b050*/  BSYNC.RECONVERGENT B3 ;  /* 0x0000000000037941 */ /* 0x000fea0003800200 */
.L_x_6298:
        /* <DEDUP_REMOVED lines=53> */
.L_x_6296:
[----:B------:R-:W-:Y:S05]  /*2b3b0*/  BSYNC.RECONVERGENT B2 ;  /* 0x0000000000027941 */ /* 0x000fea0003800200 */
.L_x_6295:
[----:B------:R-:W-:Y:S01]  /*2b3c0*/  I2FP.F32.U32 R188, R189 ;  /* 0x000000bd00bc7245 */ /* 0x000fe20000201000 */
[----:B------:R-:W-:Y:S01]  /*2b3d0*/  BSSY.RECONVERGENT B2, `(.L_x_6300) ;  /* 0x000005c000027945 */ /* 0x000fe20003800200 */
[----:B------:R-:W-:-:S03]  /*2b3e0*/  SHF.L.U32 R190, R27, 0x10, RZ ;  /* 0x000000101bbe7819 */ /* 0x000fc600000006ff */
[----:B------:R-:W-:Y:S02]  /*2b3f0*/  FFMA.FTZ R188, R188, R237, 1.1641532182693481445e-10 ;  /* 0x2f000000bcbc7423 */ /* 0x000fe400000100ed */
[----:B------:R-:W-:Y:S01]  /*2b400*/  FMUL.FTZ R189, R190, R241 ;  /* 0x000000f1bebd7220 */ /* 0x000fe20000410000 */
[----:B------:R-:W-:Y:S02]  /*2b410*/  HFMA2 R190, -RZ, RZ, 0, 1.1920928955078125e-07 ;  /* 0x00000002ffbe7431 */ /* 0x000fe400000001ff */
        /* <DEDUP_REMOVED lines=20> */
.L_x_6302:
        /* <DEDUP_REMOVED lines=13> */
.L_x_6304:
[----:B------:R-:W-:Y:S05]  /*2b630*/  BSYNC.RECONVERGENT B3 ;  /* 0x0000000000037941 */ /* 0x000fea0003800200 */
.L_x_6303:
        /* <DEDUP_REMOVED lines=53> */
.L_x_6301:
[----:B------:R-:W-:Y:S05]  /*2b990*/  BSYNC.RECONVERGENT B2 ;  /* 0x0000000000027941 */ /* 0x000fea0003800200 */
.L_x_6300:
[----:B------:R-:W-:Y:S01]  /*2b9a0*/  I2FP.F32.U32 R188, R189 ;  /* 0x000000bd00bc7245 */ /* 0x000fe20000201000 */
[----:B------:R-:W-:Y:S01]  /*2b9b0*/  IMAD.U32 R4, R4, 0x10000, RZ ;  /* 0x0001000004047824 */ /* 0x000fe200078e00ff */
[----:B------:R-:W-:Y:S01]  /*2b9c0*/  ISETP.NE.AND P6, PT, R190, 0x1, PT ;  /* 0x00000001be00780c */ /* 0x000fe20003fc5270 */
[----:B------:R-:W-:Y:S01]  /*2b9d0*/  BSSY.RECONVERGENT B2, `(.L_x_6305) ;  /* 0x0000056000027945 */ /* 0x000fe20003800200 */
[----:B------:R-:W-:Y:S02]  /*2b9e0*/  IMAD.MOV.U32 R189, RZ, RZ, R6 ;  /* 0x000000ffffbd7224 */ /* 0x000fe400078e0006 */
[----:B------:R-:W-:Y:S01]  /*2b9f0*/  FFMA.FTZ R188, R188, R237, 1.1641532182693481445e-10 ;  /* 0x2f000000bcbc7423 */ /* 0x000fe200000100ed */
[----:B------:R-:W-:-:S04]  /*2ba00*/  FMUL.FTZ R4, R4, R241 ;  /* 0x000000f104047220 */ /* 0x000fc80000410000 */
[----:B------:R-:W-:-:S04]  /*2ba10*/  FSETP.GTU.FTZ.AND P5, PT, R188, R239, PT ;  /* 0x000000efbc00720b */ /* 0x000fc80003fbc000 */
        /* <DEDUP_REMOVED lines=12> */
.L_x_6307:
        /* <DEDUP_REMOVED lines=15> */
.L_x_6309:
[----:B------:R-:W-:Y:S05]  /*2bbd0*/  BSYNC.RECONVERGENT B3 ;  /* 0x0000000000037941 */ /* 0x000fea0003800200 */
.L_x_6308:
        /* <DEDUP_REMOVED lines=53> */
.L_x_6306:
[----:B------:R-:W-:Y:S05]  /*2bf30*/  BSYNC.RECONVERGENT B2 ;  /* 0x0000000000027941 */ /* 0x000fea0003800200 */
.L_x_6305:
[----:B------:R-:W-:Y:S02]  /*2bf40*/  I2FP.F32.U32 R188, R189 ;  /* 0x000000bd00bc7245 */ /* 0x000fe40000201000 */
[----:B------:R-:W-:-:S03]  /*2bf50*/  PRMT R189, R27, 0x7632, R189 ;  /* 0x000076321bbd7816 */ /* 0x000fc600000000bd */
[----:B------:R-:W-:Y:S02]  /*2bf60*/  FFMA.FTZ R188, R188, R237, 1.1641532182693481445e-10 ;  /* 0x2f000000bcbc7423 */ /* 0x000fe400000100ed */
[----:B------:R-:W-:-:S03]  /*2bf70*/  IMAD.U32 R190, R189, 0x10000, RZ ;  /* 0x00010000bdbe7824 */ /* 0x000fc600078e00ff */
[----:B------:R-:W-:Y:S01]  /*2bf80*/  FSETP.GTU.FTZ.AND P6, PT, R188, R239, PT ;  /* 0x000000efbc00720b */ /* 0x000fe20003fdc000 */
[----:B------:R-:W-:Y:S01]  /*2bf90*/  FMUL.FTZ R190, R190, R241 ;  /* 0x000000f1bebe7220 */ /* 0x000fe20000410000 */
[----:B------:R-:W-:-:S04]  /*2bfa0*/  @P1 PRMT R188, R23, 0x7632, R188 ;  /* 0x0000763217bc1816 */ /* 0x000fc800000000bc */
[----:B------:R-:W-:Y:S02]  /*2bfb0*/  FSEL R189, R190, RZ, !P6 ;  /* 0x000000ffbebd7208 */ /* 0x000fe40007000000 */
[----:B------:R-:W-:Y:S02]  /*2bfc0*/  @P1 SHF.L.U32 R237, R188, 0x10, RZ ;  /* 0x00000010bced1819 */ /* 0x000fe400000006ff */
[----:B------:R-:W-:Y:S01]  /*2bfd0*/  SEL R188, RZ, 0x1, P6 ;  /* 0x00000001ffbc7807 */ /* 0x000fe20003000000 */
[----:B------:R-:W-:Y:S01]  /*2bfe0*/  FADD.FTZ R244, R244, R189 ;  /* 0x000000bdf4f47221 */ /* 0x000fe20000010000 */
[--C-:B------:R-:W-:Y:S01]  /*2bff0*/  PRMT R189, R238, 0x5410, R15.reuse ;  /* 0x00005410eebd7816 */ /* 0x100fe2000000000f */
[----:B------:R-:W-:Y:S01]  /*2c000*/  IMAD.MOV.U32 R238, RZ, RZ, R240 ;  /* 0x000000ffffee7224 */ /* 0x000fe200078e00f0 */
[----:B------:R-:W-:Y:S01]  /*2c010*/  PRMT R15, R188, 0x7610, R15 ;  /* 0x00007610bc0f7816 */ /* 0x000fe2000000000f */
[----:B------:R-:W-:Y:S01]  /*2c020*/  @P1 FADD.FTZ R237, R244, R237 ;  /* 0x000000edf4ed1221 */ /* 0x000fe20000010000 */
[----:B------:R-:W-:Y:S01]  /*2c030*/  @!P1 IMAD.MOV.U32 R237, RZ, RZ, R244 ;  /* 0x000000ffffed9224 */ /* 0x000fe200078e00f4 */
[----:B------:R-:W-:-:S02]  /*2c040*/  PRMT R190, R242, 0x5410, R243 ;  /* 0x00005410f2be7816 */ /* 0x000fc400000000f3 */
[----:B------:R-:W-:Y:S02]  /*2c050*/  PRMT R188, R194, 0x5410, R193 ;  /* 0x00005410c2bc7816 */ /* 0x000fe400000000c1 */
[----:B------:R-:W-:-:S04]  /*2c060*/  F2FP.BF16.F32.PACK_AB R191, RZ, R237 ;  /* 0x000000edffbf723e */ /* 0x000fc800000010ff */
[----:B------:R-:W-:Y:S01]  /*2c070*/  PRMT R191, R195, 0x5410, R191 ;  /* 0x00005410c3bf7816 */ /* 0x000fe200000000bf */
[----:B------:R-:W-:Y:S06]  /*2c080*/  BRA `(.L_x_6310) ;  /* 0x0000002c00c87947 */ /* 0x000fec0003800000 */
.L_x_6229:
        /* <DEDUP_REMOVED lines=16> */
.L_x_6313:
        /* <DEDUP_REMOVED lines=13> */
.L_x_6315:
[----:B------:R-:W-:Y:S05]  /*2c260*/  BSYNC.RECONVERGENT B3 ;  /* 0x0000000000037941 */ /* 0x000fea0003800200 */
.L_x_6314:
        /* <DEDUP_REMOVED lines=51> */
[----:B------:R-:W-:-:S07]  /*2c5a0*/  LOP3.LUT R2, R2, UR23, R241, 0x96, !PT ;  /* 0x0000001702027c12 */ /* 0x000fce000f8e96f1 */
.L_x_6312:
[----:B------:R-:W-:Y:S05]  /*2c5b0*/  BSYNC.RECONVERGENT B2 ;  /* 0x0000000000027941 */ /* 0x000fea0003800200 */
.L_x_6311:
[----:B------:R-:W0:Y:S01]  /*2c5c0*/  LDC R237, c[0x0][0x408] ;  /* 0x00010200ffed7b82 */ /* 0x000e220000000800 */
[----:B------:R-:W-:Y:S01]  /*2c5d0*/  I2FP.F32.U32 R19, R19 ;  /* 0x0000001300137245 */ /* 0x000fe20000201000 */
[----:B------:R-:W-:Y:S01]  /*2c5e0*/  IMAD.MOV.U32 R242, RZ, RZ, 0x2f800000 ;  /* 0x2f800000fff27424 */ /* 0x000fe200078e00ff */
[----:B-----5:R-:W-:Y:S01]  /*2c5f0*/  @P1 SHF.L.U32 R194, R20, 0x10, RZ ;  /* 0x0000001014c21819 */ /* 0x020fe200000006ff */
[C---:B------:R-:W-:Y:S01]  /*2c600*/  IMAD.U32 R4, R188.reuse, 0x10000, RZ ;  /* 0x00010000bc047824 */ /* 0x040fe200078e00ff */
[----:B------:R-:W-:Y:S01]  /*2c610*/  LOP3.LUT R201, R201, 0xffffffef, RZ, 0xc0, !PT ;  /* 0xffffffefc9c97812 */ /* 0x000fe200078ec0ff */
[----:B------:R-:W-:Y:S01]  /*2c620*/  FFMA.FTZ R19, R19, R242, 1.1641532182693481445e-10 ;  /* 0x2f00000013137423 */ /* 0x000fe200000100f2 */
[----:B------:R-:W-:Y:S01]  /*2c630*/  BSSY.RECONVERGENT B2, `(.L_x_6316) ;  /* 0x0000059000027945 */ /* 0x000fe20003800200 */
[----:B------:R-:W1:Y:S01]  /*2c640*/  LDC R238, c[0x0][0x404] ;  /* 0x00010100ffee7b82 */ /* 0x000e620000000800 */
[----:B------:R-:W-:Y:S01]  /*2c650*/  PRMT R188, R188, 0x7632, R188 ;  /* 0x00007632bcbc7816 */ /* 0x000fe200000000bc */
[----:B------:R-:W-:-:S02]  /*2c660*/  IMAD.MOV.U32 R220, RZ, RZ, 0x2 ;  /* 0x00000002ffdc7424 */ /* 0x000fc400078e00ff */
[----:B0-----:R-:W-:Y:S01]  /*2c670*/  FMUL.FTZ R4, R4, R237 ;  /* 0x000000ed04047220 */ /* 0x001fe20000410000 */
[----:B-1----:R-:W-:-:S04]  /*2c680*/  FSETP.GTU.FTZ.AND P2, PT, R19, R238, PT ;  /* 0x000000ee1300720b */ /* 0x002fc80003f5c000 */
        /* <DEDUP_REMOVED lines=16> */
.L_x_6318:
        /* <DEDUP_REMOVED lines=13> */
.L_x_6320:
[----:B------:R-:W-:Y:S05]  /*2c860*/  BSYNC.RECONVERGENT B3 ;  /* 0x0000000000037941 */ /* 0x000fea0003800200 */
.L_x_6319:
        /* <DEDUP_REMOVED lines=53> */
.L_x_6317:
[----:B------:R-:W-:Y:S05]  /*2cbc0*/  BSYNC.RECONVERGENT B2 ;  /* 0x0000000000027941 */ /* 0x000fea0003800200 */
.L_x_6316:
[----:B------:R-:W-:Y:S01]  /*2cbd0*/  I2FP.F32.U32 R195, R4 ;  /* 0x0000000400c37245 */ /* 0x000fe20000201000 */
[----:B------:R-:W-:Y:S01]  /*2cbe0*/  BSSY.RECONVERGENT B2, `(.L_x_6321) ;  /* 0x000005c000027945 */ /* 0x000fe20003800200 */
[----:B------:R-:W-:Y:S01]  /*2cbf0*/  SHF.L.U32 R188, R188, 0x10, RZ ;  /* 0x00000010bcbc7819 */ /* 0x000fe200000006ff */
[----:B------:R-:W-:Y:S01]  /*2cc00*/  IMAD.MOV.U32 R221, RZ, RZ, 0x2 ;  /* 0x00000002ffdd7424 */ /* 0x000fe200078e00ff */
[----:B------:R-:W-:Y:S01]  /*2cc10*/  @P1 PRMT R4, R20, 0x7632, R4 ;  /* 0x0000763214041816 */ /* 0x000fe20000000004 */
[----:B------:R-:W-:Y:S01]  /*2cc20*/  FFMA.FTZ R195, R195, R242, 1.1641532182693481445e-10 ;  /* 0x2f000000c3c37423 */ /* 0x000fe200000100f2 */
[----:B------:R-:W-:Y:S01]  /*2cc30*/  LOP3.LUT R201, R201, 0xfffffff7, RZ, 0xc0, !PT ;  /* 0xfffffff7c9c97812 */ /* 0x000fe200078ec0ff */
[----:B------:R-:W-:Y:S02]  /*2cc40*/  FMUL.FTZ R188, R188, R237 ;  /* 0x000000edbcbc7220 */ /* 0x000fe40000410000 */
[----:B------:R-:W-:Y:S01]  /*2cc50*/  @P1 IMAD.U32 R211, R4, 0x10000, RZ ;  /* 0x0001000004d31824 */ /* 0x000fe200078e00ff */
[----:B------:R-:W-:-:S02]  /*2cc60*/  FSETP.GTU.FTZ.AND P2, PT, R195, R238, PT ;  /* 0x000000eec300720b */ /* 0x000fc40003f5c000 */
[----:B------:R-:W-:Y:S02]  /*2cc70*/  MOV R4, R6 ;  /* 0x0000000600047202 */ /* 0x000fe40000000f00 */
        /* <DEDUP_REMOVED lines=15> */
.L_x_6323:
        /* <DEDUP_REMOVED lines=13> */
.L_x_6325:
[----:B------:R-:W-:Y:S05]  /*2ce40*/  BSYNC.RECONVERGENT B3 ;  /* 0x0000000000037941 */ /* 0x000fea0003800200 */
.L_x_6324:
        /* <DEDUP_REMOVED lines=52> */
[----:B------:R-:W-:-:S07]  /*2d190*/  HFMA2 R221, -RZ, RZ, 0, 0 ;  /* 0x00000000ffdd7431 */ /* 0x000fce00000001ff */
.L_x_6322:
[----:B------:R-:W-:Y:S05]  /*2d1a0*/  BSYNC.RECONVERGENT B2 ;  /* 0x0000000000027941 */ /* 0x000fea0003800200 */
.L_x_6321:
[----:B------:R-:W-:Y:S01]  /*2d1b0*/  I2FP.F32.U32 R195, R4 ;  /* 0x0000000400c37245 */ /* 0x000fe20000201000 */
[----:B------:R-:W-:Y:S01]  /*2d1c0*/  IMAD.U32 R4, R189, 0x10000, RZ ;  /* 0x00010000bd047824 */ /* 0x000fe200078e00ff */
[----:B------:R-:W-:Y:S01]  /*2d1d0*/  LOP3.LUT R201, R201, 0xfffffffb, RZ, 0xc0, !PT ;  /* 0xfffffffbc9c97812 */ /* 0x000fe200078ec0ff */
[----:B------:R-:W-:Y:S01]  /*2d1e0*/  @P1 IMAD.U32 R188, R21, 0x10000, RZ ;  /* 0x0001000015bc1824 */ /* 0x000fe200078e00ff */
[----:B------:R-:W-:Y:S01]  /*2d1f0*/  BSSY.RECONVERGENT B2, `(.L_x_6326) ;  /* 0x0000059000027945 */ /* 0x000fe20003800200 */
[----:B------:R-:W-:Y:S01]  /*2d200*/  FFMA.FTZ R195, R195, R242, 1.1641532182693481445e-10 ;  /* 0x2f000000c3c37423 */ /* 0x000fe200000100f2 */
[----:B------:R-:W-:Y:S01]  /*2d210*/  FMUL.FTZ R4, R4, R237 ;  /* 0x000000ed04047220 */ /* 0x000fe20000410000 */
[----:B------:R-:W-:-:S03]  /*2d220*/  HFMA2 R231, -RZ, RZ, 0, 1.1920928955078125e-07 ;  /* 0x00000002ffe77431 */ /* 0x000fc600000001ff */
[----:B------:R-:W-:-:S04]  /*2d230*/  FSETP.GTU.FTZ.AND P2, PT, R195, R238, PT ;  /* 0x000000eec300720b */ /* 0x000fc80003f5c000 */
[----:B------:R-:W-:Y:S02]  /*2d240*/  FSEL R211, R4, RZ, !P2 ;  /* 0x000000ff04d37208 */ /* 0x000fe40005000000 */
[----:B------:R-:W-:Y:S02]  /*2d250*/  PLOP3.LUT P2, PT, P2, PT, PT, 0x8, 0x80 ;  /* 0x000000000080781c */ /* 0x000fe4000174e170 */
[----:B------:R-:W-:Y:S01]  /*2d260*/  PRMT R4, R189, 0x7632, R4 ;  /* 0x00007632bd047816 */ /* 0x000fe20000000004 */
[----:B------:R-:W-:Y:S01]  /*2d270*/  @P1 FADD.FTZ R211, R188, R211 ;  /* 0x000000d3bcd31221 */ /* 0x000fe20000010000 */
[----:B------:R-:W-:-:S04]  /*2d280*/  IMAD.MOV.U32 R189, RZ, RZ, R6 ;  /* 0x000000ffffbd7224 */ /* 0x000fc800078e0006 */
        /* <DEDUP_REMOVED lines=12> */
.L_x_6328:
        /* <DEDUP_REMOVED lines=13> */
.L_x_6330:
[----:B------:R-:W-:Y:S05]  /*2d420*/  BSYNC.RECONVERGENT B3 ;  /* 0x0000000000037941 */ /* 0x000fea0003800200 */
.L_x_6329:
        /* <DEDUP_REMOVED lines=53> */
.L_x_6327:
[----:B------:R-:W-:Y:S05]  /*2d780*/  BSYNC.RECONVERGENT B2 ;  /* 0x0000000000027941 */ /* 0x000fea0003800200 */
.L_x_6326:
[----:B------:R-:W-:Y:S01]  /*2d790*/  I2FP.F32.U32 R189, R189 ;  /* 0x000000bd00bd7245 */ /* 0x000fe20000201000 */
[----:B------:R-:W-:Y:S01]  /*2d7a0*/  IMAD.U32 R4, R4, 0x10000, RZ ;  /* 0x0001000004047824 */ /* 0x000fe200078e00ff */
[----:B------:R-:W-:Y:S01]  /*2d7b0*/  LOP3.LUT R201, R201, 0xfffffffd, RZ, 0xc0, !PT ;  /* 0xfffffffdc9c97812 */ /* 0x000fe200078ec0ff */
[----:B------:R-:W-:Y:S01]  /*2d7c0*/  BSSY.RECONVERGENT B2, `(.L_x_6331) ;  /* 0x000005a000027945 */ /* 0x000fe20003800200 */
[----:B------:R-:W-:Y:S01]  /*2d7d0*/  @P1 PRMT R188, R21, 0x7632, R188 ;  /* 0x0000763215bc1816 */ /* 0x000fe200000000bc */
[----:B------:R-:W-:Y:S01]  /*2d7e0*/  FFMA.FTZ R189, R189, R242, 1.1641532182693481445e-10 ;  /* 0x2f000000bdbd7423 */ /* 0x000fe200000100f2 */
[----:B------:R-:W-:Y:S02]  /*2d7f0*/  FMUL.FTZ R4, R4, R237 ;  /* 0x000000ed04047220 */ /* 0x000fe40000410000 */
[----:B------:R-:W-:Y:S01]  /*2d800*/  @P1 SHF.L.U32 R195, R188, 0x10, RZ ;  /* 0x00000010bcc31819 */ /* 0x000fe200000006ff */
[----:B------:R-:W-:Y:S01]  /*2d810*/  IMAD.MOV.U32 R188, RZ, RZ, 0x2 ;  /* 0x00000002ffbc7424 */ /* 0x000fe200078e00ff */
[----:B------:R-:W-:-:S04]  /*2d820*/  FSETP.GTU.FTZ.AND P2, PT, R189, R238, PT ;  /* 0x000000eebd00720b */ /* 0x000fc80003f5c000 */
[----:B------:R-:W-:Y:S01]  /*2d830*/  FSEL R220, R4, RZ, !P2 ;  /* 0x000000ff04dc7208 */ /* 0x000fe20005000000 */
[----:B------:R-:W-:Y:S01]  /*2d840*/  IMAD.MOV.U32 R4, RZ, RZ, R6 ;  /* 0x000000ffff047224 */ /* 0x000fe200078e0006 */
        /* <DEDUP_REMOVED lines=14> */
.L_x_6333:
        /* <DEDUP_REMOVED lines=13> */
.L_x_6335:
[----:B------:R-:W-:Y:S05]  /*2da00*/  BSYNC.RECONVERGENT B3 ;  /* 0x0000000000037941 */ /* 0x000fea0003800200 */
.L_x_6334:
        /* <DEDUP_REMOVED lines=51> */
[----:B------:R-:W-:Y:S01]  /*2dd40*/  LOP3.LUT R2, R2, UR23, R189, 0x96, !PT ;  /* 0x0000001702027c12 */ /* 0x000fe2000f8e96bd */
[----:B------:R-:W-:-:S07]  /*2dd50*/  IMAD.MOV.U32 R188, RZ, RZ, RZ ;  /* 0x000000ffffbc7224 */ /* 0x000fce00078e00ff */
.L_x_6332:
[----:B------:R-:W-:Y:S05]  /*2dd60*/  BSYNC.RECONVERGENT B2 ;  /* 0x0000000000027941 */ /* 0x000fea0003800200 */
.L_x_6331:
[----:B------:R-:W-:Y:S01]  /*2dd70*/  I2FP.F32.U32 R189, R4 ;  /* 0x0000000400bd7245 */ /* 0x000fe20000201000 */
[----:B------:R-:W-:Y:S01]  /*2dd80*/  BSSY.RECONVERGENT B2, `(.L_x_6336) ;  /* 0x000005a000027945 */ /* 0x000fe20003800200 */
[----:B------:R-:W-:Y:S01]  /*2dd90*/  SHF.L.U32 R4, R190, 0x10, RZ ;  /* 0x00000010be047819 */ /* 0x000fe200000006ff */
        /* <DEDUP_REMOVED lines=21> */
.L_x_6338:
        /* <DEDUP_REMOVED lines=13> */
.L_x_6340:
[----:B------:R-:W-:Y:S05]  /*2dfc0*/  BSYNC.RECONVERGENT B3 ;  /* 0x0000000000037941 */ /* 0x000fea0003800200 */
.L_x_6339:
        /* <DEDUP_REMOVED lines=53> */
.L_x_6337:
[----:B------:R-:W-:Y:S05]  /*2e320*/  BSYNC.RECONVERGENT B2 ;  /* 0x0000000000027941 */ /* 0x000fea0003800200 */
.L_x_6336:
        /* <DEDUP_REMOVED lines=24> */
.L_x_6343:
        /* <DEDUP_REMOVED lines=13> */
.L_x_6345:
[----:B------:R-:W-:Y:S05]  /*2e580*/  BSYNC.RECONVERGENT B3 ;  /* 0x0000000000037941 */ /* 0x000fea0003800200 */
.L_x_6344:
        /* <DEDUP_REMOVED lines=53> */
.L_x_6342:
[----:B------:R-:W-:Y:S05]  /*2e8e0*/  BSYNC.RECONVERGENT B2 ;  /* 0x0000000000027941 */ /* 0x000fea0003800200 */
.L_x_6341:
[----:B------:R-:W-:Y:S01]  /*2e8f0*/  I2FP.F32.U32 R189, R4 ;  /* 0x0000000400bd7245 */ /* 0x000fe20000201000 */
[C---:B------:R-:W-:Y:S01]  /*2e900*/  IMAD.U32 R4, R191.reuse, 0x10000, RZ ;  /* 0x00010000bf047824 */ /* 0x040fe200078e00ff */
[----:B------:R-:W-:Y:S01]  /*2e910*/  ISETP.NE.AND P5, PT, R188, 0x1, PT ;  /* 0x00000001bc00780c */ /* 0x000fe20003fa5270 */
[----:B------:R-:W-:Y:S01]  /*2e920*/  BSSY.RECONVERGENT B2, `(.L_x_6346) ;  /* 0x0000058000027945 */ /* 0x000fe20003800200 */
[----:B------:R-:W-:Y:S01]  /*2e930*/  PRMT R245, R191, 0x7632, R245 ;  /* 0x00007632bff57816 */ /* 0x000fe200000000f5 */
[----:B------:R-:W-:Y:S01]  /*2e940*/  FFMA.FTZ R189, R189, R242, 1.1641532182693481445e-10 ;  /* 0x2f000000bdbd7423 */ /* 0x000fe200000100f2 */
[----:B------:R-:W-:-:S04]  /*2e950*/  FMUL.FTZ R4, R4, R237 ;  /* 0x000000ed04047220 */ /* 0x000fc80000410000 */
[----:B------:R-:W-:Y:S02]  /*2e960*/  FSETP.GTU.FTZ.AND P4, PT, R189, R238, PT ;  /* 0x000000eebd00720b */ /* 0x000fe40003f9c000 */
[----:B------:R-:W-:Y:S02]  /*2e970*/  @P1 SHF.L.U32 R189, R23, 0x10, RZ ;  /* 0x0000001017bd1819 */ /* 0x000fe400000006ff */
        /* <DEDUP_REMOVED lines=15> */
.L_x_6348:
        /* <DEDUP_REMOVED lines=13> */
.L_x_6350:
[----:B------:R-:W-:Y:S05]  /*2eb40*/  BSYNC.RECONVERGENT B3 ;  /* 0x0000000000037941 */ /* 0x000fea0003800200 */
.L_x_6349:
        /* <DEDUP_REMOVED lines=53> */
.L_x_6347:
[----:B------:R-:W-:Y:S05]  /*2eea0*/  BSYNC.RECONVERGENT B2 ;  /* 0x0000000000027941 */ /* 0x000fea0003800200 */
.L_x_6346:
[----:B------:R-:W-:Y:S02]  /*2eeb0*/  I2FP.F32.U32 R189, R189 ;  /* 0x000000bd00bd7245 */ /* 0x000fe40000201000 */
[----:B------:R-:W-:Y:S02]  /*2eec0*/  SHF.L.U32 R188, R245, 0x10, RZ ;  /* 0x00000010f5bc7819 */ /* 0x000fe400000006ff */
[----:B------:R-:W-:Y:S01]  /*2eed0*/  @P1 PRMT R190, R23, 0x7632, R190 ;  /* 0x0000763217be1816 */ /* 0x000fe200000000be */
[----:B------:R-:W-:Y:S02]  /*2eee0*/  FFMA.FTZ R189, R189, R242, 1.1641532182693481445e-10 ;  /* 0x2f000000bdbd7423 */ /* 0x000fe400000100f2 */
[----:B------:R-:W-:Y:S02]  /*2eef0*/  FMUL.FTZ R188, R188, R237 ;  /* 0x000000edbcbc7220 */ /* 0x000fe40000410000 */
[----:B------:R-:W-:Y:S01]  /*2ef00*/  @P1 IMAD.U32 R190, R190, 0x10000, RZ ;  /* 0x00010000bebe1824 */ /* 0x000fe200078e00ff */
[----:B------:R-:W-:Y:S01]  /*2ef10*/  FSETP.GTU.FTZ.AND P5, PT, R189, R238, PT ;  /* 0x000000eebd00720b */ /* 0x000fe20003fbc000 */
[----:B------:R-:W-:Y:S01]  /*2ef20*/  IMAD.MOV.U32 R238, RZ, RZ, R240 ;  /* 0x000000ffffee7224 */ /* 0x000fe200078e00f0 */
[----:B------:R-:W-:-:S02]  /*2ef30*/  PRMT R189, R239, 0x5410, R195 ;  /* 0x00005410efbd7816 */ /* 0x000fc400000000c3 */
[----:B------:R-:W-:Y:S02]  /*2ef40*/  FSEL R237, R188, RZ, !P5 ;  /* 0x000000ffbced7208 */ /* 0x000fe40006800000 */
[----:B------:R-:W-:Y:S02]  /*2ef50*/  PLOP3.LUT P5, PT, P5, PT, PT, 0x8, 0x80 ;  /* 0x000000000080781c */ /* 0x000fe40002fae170 */
[----:B------:R-:W-:Y:S01]  /*2ef60*/  PRMT R188, R193, 0x5410, R194 ;  /* 0x00005410c1bc7816 */ /* 0x000fe200000000c2 */
[----:B------:R-:W-:Y:S01]  /*2ef70*/  @P1 FADD.FTZ R237, R190, R237 ;  /* 0x000000edbeed1221 */ /* 0x000fe20000010000 */
[----:B------:R-:W-:-:S04]  /*2ef80*/  PRMT R190, R243, 0x5410, R244 ;  /* 0x00005410f3be7816 */ /* 0x000fc800000000f4 */
[----:B------:R-:W-:-:S04]  /*2ef90*/  F2FP.BF16.F32.PACK_AB R191, RZ, R237 ;  /* 0x000000edffbf723e */ /* 0x000fc800000010ff */
[----:B------:R-:W-:-:S07]  /*2efa0*/  PRMT R191, R241, 0x5410, R191 ;  /* 0x00005410f1bf7816 */ /* 0x000fce00000000bf */
.L_x_6310:
        /* <DEDUP_REMOVED lines=43> */
.L_x_6228:
[----:B------:R-:W-:Y:S05]  /*2f260*/  BSYNC.RECONVERGENT B1 ;  /* 0x0000000000017941 */ /* 0x000fea0003800200 */
.L_x_6227:
[----:B012---:R-:W-:Y:S01]  /*2f270*/  FADD.FTZ R189, RZ, R7 ;  /* 0x00000007ffbd7221 */ /* 0x007fe20000010000 */
[C---:B------:R-:W-:Y:S01]  /*2f280*/  ISETP.GE.U32.AND P0, PT, R0.reuse, 0x20, PT ;  /* 0x000000200000780c */ /* 0x040fe20003f06070 */
[----:B------:R-:W0:Y:S01]  /*2f290*/  S2R R191, SR_TID.X ;  /* 0x0000000000bf7919 */ /* 0x000e220000002100 */
[----:B------:R-:W-:Y:S01]  /*2f2a0*/  ISETP.GT.U32.AND P1, PT, R0, 0x3f, PT ;  /* 0x0000003f0000780c */ /* 0x000fe20003f24070 */
[----:B------:R-:W-:Y:S01]  /*2f2b0*/  FADD.FTZ R188, R202, R189 ;  /* 0x000000bdcabc7221 */ /* 0x000fe20000010000 */
[C---:B------:R-:W-:Y:S01]  /*2f2c0*/  ISETP.GT.U32.AND P2, PT, R0.reuse, 0x5f, PT ;  /* 0x0000005f0000780c */ /* 0x040fe20003f44070 */
[----:B------:R-:W-:Y:S01]  /*2f2d0*/  UMOV UR23, 0xffffffff ;  /* 0xffffffff00177882 */ /* 0x000fe20000000000 */
        /* <DEDUP_REMOVED lines=55> */
[--C-:B------:R-:W-:Y:S01]  /*2f650*/  FADD.FTZ R188, R7, -R192.reuse ;  /* 0x800000c007bc7221 */ /* 0x100fe20000010000 */
[--C-:B------:R-:W-:Y:S01]  /*2f660*/  FADD.FTZ R195, R202, -R192.reuse ;  /* 0x800000c0cac37221 */ /* 0x100fe20000010000 */
[--C-:B------:R-:W-:Y:S01]  /*2f670*/  FADD.FTZ R191, R203, -R192.reuse ;  /* 0x800000c0cbbf7221 */ /* 0x100fe20000010000 */
[----:B------:R-:W-:Y:S01]  /*2f680*/  FADD.FTZ R190, R204, -R192 ;  /* 0x800000c0ccbe7221 */ /* 0x000fe20000010000 */
[----:B------:R-:W-:-:S04]  /*2f690*/  FFMA.FTZ R188, R188, R188, RZ ;  /* 0x000000bcbcbc7223 */ /* 0x000fc800000100ff */
        /* <DEDUP_REMOVED lines=85> */
.L_x_6374:
[----:B------:R-:W-:Y:S01]  /*2fbf0*/  FMUL.FTZ R188, R192, R192 ;  /* 0x000000c0c0bc7220 */ /* 0x000fe20000410000 */
[----:B------:R-:W-:Y:S01]  /*2fc00*/  ISETP.NE.AND P1, PT, RZ, UR21, PT ;  /* 0x00000015ff007c0c */ /* 0x000fe2000bf25270 */
[----:B01----:R-:W-:Y:S01]  /*2fc10*/  FADD.FTZ R194, R194, R195 ;  /* 0x000000c3c2c27221 */ /* 0x003fe20000010000 */
[----:B------:R-:W0:Y:S01]  /*2fc20*/  @!P5 LDC.64 R190, c[0x0][0x3c0] ;  /* 0x0000f000ffbedb82 */ /* 0x000e220000000a00 */
[----:B------:R-:W-:Y:S01]  /*2fc30*/  BSSY.RECONVERGENT B1, `(.L_x_6352) ;  /* 0x000003b000017945 */ /* 0x000fe20003800200 */
[----:B------:R-:W-:Y:S01]  /*2fc40*/  FSEL R242, R188, RZ, P1 ;  /* 0x000000ffbcf27208 */ /* 0x000fe20000800000 */
[----:B------:R-:W-:Y:S01]  /*2fc50*/  FFMA.FTZ R193, R194, R189, UR22 ;  /* 0x00000016c2c17e23 */ /* 0x000fe200080100bd */
[----:B------:R-:W-:-:S03]  /*2fc60*/  FSEL R240, R192, RZ, !P1 ;  /* 0x000000ffc0f07208 */ /* 0x000fc60004800000 */
[----:B------:R-:W-:Y:S01]  /*2fc70*/  FADD.FTZ R193, R193, R242 ;  /* 0x000000f2c1c17221 */ /* 0x000fe20000010000 */
[----:B------:R-:W1:Y:S03]  /*2fc80*/  @!P5 LDC.64 R188, c[0x0][0x3c8] ;  /* 0x0000f200ffbcdb82 */ /* 0x000e660000000a00 */
[----:B------:R-:W2:Y:S01]  /*2fc90*/  MUFU.RSQ R239, R193 ;  /* 0x000000c100ef7308 */ /* 0x000ea20000001400 */
[----:B0-----:R-:W-:-:S05]  /*2fca0*/  @!P5 IMAD.WIDE R190, R199, 0x4, R190 ;  /* 0x00000004c7bed825 */ /* 0x001fca00078e02be */
[----:B------:R0:W-:Y:S01]  /*2fcb0*/  @!P5 STG.E desc[UR6][R190.64], R192 ;  /* 0x000000c0be00d986 */ /* 0x0001e2000c101906 */
[----:B-1----:R-:W-:-:S05]  /*2fcc0*/  @!P5 IMAD.WIDE R188, R199, 0x4, R188 ;  /* 0x00000004c7bcd825 */ /* 0x002fca00078e02bc */
[----:B--2---:R0:W-:Y:S01]  /*2fcd0*/  @!P5 STG.E desc[UR6][R188.64], R239 ;  /* 0x000000efbc00d986 */ /* 0x0041e2000c101906 */
[----:B------:R-:W-:Y:S05]  /*2fce0*/  @!P0 BRA `(.L_x_6353) ;  /* 0x0000000000bc8947 */ /* 0x000fea0003800000 */
[--C-:B0-----:R-:W-:Y:S01]  /*2fcf0*/  FADD.FTZ R188, R7, -R240.reuse ;  /* 0x800000f007bc7221 */ /* 0x101fe20000010000 */
[--C-:B------:R-:W-:Y:S01]  /*2fd00*/  FADD.FTZ R244, R202, -R240.reuse ;  /* 0x800000f0caf47221 */ /* 0x100fe20000010000 */
[--C-:B------:R-:W-:Y:S01]  /*2fd10*/  FADD.FTZ R194, R212, -R240.reuse ;  /* 0x800000f0d4c27221 */ /* 0x100fe20000010000 */
[--C-:B------:R-:W-:Y:S01]  /*2fd20*/  FADD.FTZ R246, R223, -R240.reuse ;  /* 0x800000f0dff67221 */ /* 0x100fe20000010000 */
[----:B------:R-:W-:Y:S01]  /*2fd30*/  FMUL.FTZ R245, R239, R188 ;  /* 0x000000bceff57220 */ /* 0x000fe20000410000 */
[--C-:B------:R-:W-:Y:S01]  /*2fd40*/  FADD.FTZ R188, R203, -R240.reuse ;  /* 0x800000f0cbbc7221 */ /* 0x100fe20000010000 */
[C---:B------:R-:W-:Y:S01]  /*2fd50*/  FMUL.FTZ R244, R239.reuse, R244 ;  /* 0x000000f4eff47220 */ /* 0x040fe20000410000 */
[----:B------:R-:W-:Y:S01]  /*2fd60*/  FMUL.FTZ R194, R239, R194 ;  /* 0x000000c2efc27220 */ /* 0x000fe20000410000 */
[----:B------:R-:W-:Y:S01]  /*2fd70*/  FADD.FTZ R248, R233, -R240 ;  /* 0x800000f0e9f87221 */ /* 0x000fe20000010000 */
[----:B------:R-:W-:Y:S01]  /*2fd80*/  FMUL.FTZ R241, R239, R188 ;  /* 0x000000bceff17220 */ /* 0x000fe20000410000 */
[----:B-----5:R-:W-:Y:S01]  /*2fd90*/  FFMA.FTZ R188, R245, R184, R92 ;  /* 0x000000b8f5bc7223 */ /* 0x020fe2000001005c */
[----:B------:R-:W-:Y:S01]  /*2fda0*/  FFMA.FTZ R189, R244, R185, R93 ;  /* 0x000000b9f4bd7223 */ /* 0x000fe2000001005d */
[----:B------:R-:W-:Y:S01]  /*2fdb0*/  FFMA.FTZ R191, R194, R187, R95 ;  /* 0x000000bbc2bf7223 */ /* 0x000fe2000001005f */
[----:B------:R-:W-:Y:S01]  /*2fdc0*/  FFMA.FTZ R190, R241, R186, R94 ;  /* 0x000000baf1be7223 */ /* 0x000fe2000001005e */
[C---:B------:R-:W-:Y:S01]  /*2fdd0*/  FMUL.FTZ R246, R239.reuse, R246 ;  /* 0x000000f6eff67220 */ /* 0x040fe20000410000 */
[----:B------:R-:W-:Y:S01]  /*2fde0*/  FMUL.FTZ R248, R239, R248 ;  /* 0x000000f8eff87220 */ /* 0x000fe20000410000 */
[----:B------:R-:W-:Y:S01]  /*2fdf0*/  F2FP.BF16.F32.PACK_AB R188, R189, R188 ;  /* 0x000000bcbdbc723e */ /* 0x000fe200000010ff */
[----:B------:R-:W0:Y:S01]  /*2fe00*/  LDC.64 R192, c[0x0][0x428] ;  /* 0x00010a00ffc07b82 */ /* 0x000e220000000a00 */
[----:B------:R-:W-:Y:S01]  /*2fe10*/  F2FP.BF16.F32.PACK_AB R189, R191, R190 ;  /* 0x000000bebfbd723e */ /* 0x000fe200000010ff */
[--C-:B------:R-:W-:Y:S01]  /*2fe20*/  FADD.FTZ R190, R213, -R240.reuse ;  /* 0x800000f0d5be7221 */ /* 0x100fe20000010000 */
[----:B------:R-:W-:Y:S01]  /*2fe30*/  FFMA.FTZ R191, R246, R181, R97 ;  /* 0x000000b5f6bf7223 */ /* 0x000fe20000010061 */
[C---:B------:R-:W-:Y:S01]  /*2fe40*/  FFMA.FTZ R243, R248.reuse, R183, R99 ;  /* 0x000000b7f8f37223 */ /* 0x040fe20000010063 */
[----:B------:R-:W-:Y:S01]  /*2fe50*/  FFMA.FTZ R248, R248, R175, R67 ;  /* 0x000000aff8f87223 */ /* 0x000fe20000010043 */
[----:B------:R-:W-:Y:S01]  /*2fe60*/  FMUL.FTZ R247, R239, R190 ;  /* 0x000000beeff77220 */ /* 0x000fe20000410000 */
[----:B------:R-:W-:Y:S01]  /*2fe70*/  FADD.FTZ R190, R224, -R240 ;  /* 0x800000f0e0be7221 */ /* 0x000fe20000010000 */
[----:B------:R-:W-:Y:S01]  /*2fe80*/  FFMA.FTZ R245, R245, R176, R60 ;  /* 0x000000b0f5f57223 */ /* 0x000fe2000001003c */
[----:B------:R-:W-:Y:S01]  /*2fe90*/  FFMA.FTZ R241, R241, R178, R62 ;  /* 0x000000b2f1f17223 */ /* 0x000fe2000001003e */
[----:B------:R-:W-:Y:S01]  /*2fea0*/  FFMA.FTZ R244, R244, R177, R61 ;  /* 0x000000b1f4f47223 */ /* 0x000fe2000001003d */
[----:B------:R-:W-:Y:S01]  /*2feb0*/  FMUL.FTZ R195, R239, R190 ;  /* 0x000000beefc37220 */ /* 0x000fe20000410000 */
[C---:B------:R-:W-:Y:S01]  /*2fec0*/  FFMA.FTZ R190, R247.reuse, R180, R96 ;  /* 0x000000b4f7be7223 */ /* 0x040fe20000010060 */
[----:B------:R-:W-:-:S02]  /*2fed0*/  FFMA.FTZ R247, R247, R172, R64 ;  /* 0x000000acf7f77223 */ /* 0x000fc40000010040 */
[C---:B------:R-:W-:Y:S01]  /*2fee0*/  FFMA.FTZ R242, R195.reuse, R182, R98 ;  /* 0x000000b6c3f27223 */ /* 0x040fe20000010062 */
[----:B------:R-:W-:Y:S01]  /*2fef0*/  FFMA.FTZ R195, R195, R174, R66 ;  /* 0x000000aec3c37223 */ /* 0x000fe20000010042 */
[----:B------:R-:W-:-:S03]  /*2ff00*/  F2FP.BF16.F32.PACK_AB R190, R191, R190 ;  /* 0x000000bebfbe723e */ /* 0x000fc600000010ff */
[----:B------:R-:W-:Y:S02]  /*2ff10*/  F2FP.BF16.F32.PACK_AB R191, R243, R242 ;  /* 0x000000f2f3bf723e */ /* 0x000fe400000010ff */
[----:B------:R-:W1:Y:S01]  /*2ff20*/  LDC.64 R242, c[0x0][0x430] ;  /* 0x00010c00fff27b82 */ /* 0x000e620000000a00 */
[----:B------:R-:W-:Y:S01]  /*2ff30*/  F2FP.BF16.F32.PACK_AB R195, R248, R195 ;  /* 0x000000c3f8c3723e */ /* 0x000fe200000010ff */
[----:B0-----:R-:W-:-:S04]  /*2ff40*/  IMAD.WIDE.U32 R192, R222, 0x10, R192 ;  /* 0x00000010dec07825 */ /* 0x001fc800078e00c0 */
[----:B------:R-:W-:Y:S01]  /*2ff50*/  FFMA.FTZ R248, R246, R173, R65 ;  /* 0x000000adf6f87223 */ /* 0x000fe20000010041 */
[----:B------:R-:W-:Y:S01]  /*2ff60*/  FFMA.FTZ R246, R194, R179, R63 ;  /* 0x000000b3c2f67223 */ /* 0x000fe2000001003f */
[----:B------:R0:W-:Y:S03]  /*2ff70*/  STG.E.128 desc[UR6][R192.64], R188 ;  /* 0x000000bcc0007986 */ /* 0x0001e6000c101d06 */
[----:B------:R-:W-:Y:S01]  /*2ff80*/  F2FP.BF16.F32.PACK_AB R194, R248, R247 ;  /* 0x000000f7f8c2723e */ /* 0x000fe200000010ff */
[----:B-1----:R-:W-:Y:S01]  /*2ff90*/  IMAD.WIDE.U32 R242, R222, 0x10, R242 ;  /* 0x00000010def27825 */ /* 0x002fe200078e00f2 */
[----:B0-----:R-:W-:Y:S02]  /*2ffa0*/  F2FP.BF16.F32.PACK_AB R193, R246, R241 ;  /* 0x000000f1f6c1723e */ /* 0x001fe400000010ff */
[----:B------:R-:W-:Y:S01]  /*2ffb0*/  F2FP.BF16.F32.PACK_AB R192, R244, R245 ;  /* 0x000000f5f4c0723e */ /* 0x000fe200000010ff */
[----:B------:R-:W-:-:S04]  /*2ffc0*/  VIADD R222, R222, 0x20 ;  /* 0x00000020dede7836 */ /* 0x000fc80000000000 */
[----:B------:R1:W-:Y:S03]  /*2ffd0*/  STG.E.128 desc[UR6][R242.64], R192 ;  /* 0x000000c0f2007986 */ /* 0x0003e6000c101d06 */
.L_x_6353:
[----:B------:R-:W-:Y:S05]  /*2ffe0*/  BSYNC.RECONVERGENT B1 ;  /* 0x0000000000017941 */ /* 0x000fea0003800200 */
.L_x_6352:
[----:B------:R-:W-:Y:S01]  /*2fff0*/  LOP3.LUT P0, RZ, R201, 0x200, RZ, 0xc0, !PT ;  /* 0x00000200c9ff7812 */ /* 0x000fe2000780c0ff */
[----:B------:R-:W-:-:S12]  /*30000*/  BSSY.RECONVERGENT B1, `(.L_x_6354) ;  /* 0x0000031000017945 */ /* 0x000fd80003800200 */
[----:B------:R-:W-:Y:S05]  /*30010*/  @!P0 BRA `(.L_x_6355) ;  /* 0x0000000000bc8947 */ /* 0x000fea0003800000 */
[--C-:B0-----:R-:W-:Y:S01]  /*30020*/  FADD.FTZ R188, R16, -R240.reuse ;  /* 0x800000f010bc7221 */ /* 0x101fe20000010000 */
[--C-:B------:R-:W-:Y:S01]  /*30030*/  FADD.FTZ R244, R204, -R240.reuse ;  /* 0x800000f0ccf47221 */ /* 0x100fe20000010000 */
[--C-:B-1----:R-:W-:Y:S01]  /*30040*/  FADD.FTZ R194, R214, -R240.reuse ;  /* 0x800000f0d6c27221 */ /* 0x102fe20000010000 */
[--C-:B------:R-:W-:Y:S01]  /*30050*/  FADD.FTZ R246, R225, -R240.reuse ;  /* 0x800000f0e1f67221 */ /* 0x100fe20000010000 */
[----:B------:R-:W-:Y:S01]  /*30060*/  FMUL.FTZ R245, R239, R188 ;  /* 0x000000bceff57220 */ /* 0x000fe20000410000 */
[--C-:B------:R-:W-:Y:S01]  /*30070*/  FADD.FTZ R188, R205, -R240.reuse ;  /* 0x800000f0cdbc7221 */ /* 0x100fe20000010000 */
[C---:B------:R-:W-:Y:S01]  /*30080*/  FMUL.FTZ R244, R239.reuse, R244 ;  /* 0x000000f4eff47220 */ /* 0x040fe20000410000 */
[C---:B------:R-:W-:Y:S01]  /*30090*/  FMUL.FTZ R194, R239.reuse, R194 ;  /* 0x000000c2efc27220 */ /* 0x040fe20000410000 */
        /* <DEDUP_REMOVED lines=33> */
[----:B------:R-:W-:Y:S02]  /*302b0*/  F2FP.BF16.F32.PACK_AB R194, R248, R247 ;  /* 0x000000f7f8c2723e */ /* 0x000fe400000010ff */
[----:B0-----:R-:W-:Y:S01]  /*302c0*/  F2FP.BF16.F32.PACK_AB R193, R246, R241 ;  /* 0x000000f1f6c1723e */ /* 0x001fe200000010ff */
[----:B-1----:R-:W-:Y:S01]  /*302d0*/  IMAD.WIDE.U32 R188, R222, 0x10, R242 ;  /* 0x00000010debc7825 */ /* 0x002fe200078e00f2 */
[----:B------:R-:W-:-:S03]  /*302e0*/  F2FP.BF16.F32.PACK_AB R192, R244, R245 ;  /* 0x000000f5f4c0723e */ /* 0x000fc600000010ff */
[----:B------:R-:W-:Y:S02]  /*302f0*/  VIADD R222, R222, 0x20 ;  /* 0x00000020dede7836 */ /* 0x000fe40000000000 */
[----:B------:R2:W-:Y:S05]  /*30300*/  STG.E.128 desc[UR6][R188.64], R192 ;  /* 0x000000c0bc007986 */ /* 0x0005ea000c101d06 */
.L_x_6355:
[----:B------:R-:W-:Y:S05]  /*30310*/  BSYNC.RECONVERGENT B1 ;  /* 0x0000000000017941 */ /* 0x000fea0003800200 */
.L_x_6354:
[----:B------:R-:W-:Y:S01]  /*30320*/  LOP3.LUT P0, RZ, R201, 0x80, RZ, 0xc0, !PT ;  /* 0x00000080c9ff7812 */ /* 0x000fe2000780c0ff */
[----:B------:R-:W-:-:S12]  /*30330*/  BSSY.RECONVERGENT B1, `(.L_x_6356) ;  /* 0x0000031000017945 */ /* 0x000fd80003800200 */
[----:B------:R-:W-:Y:S05]  /*30340*/  @!P0 BRA `(.L_x_6357) ;  /* 0x0000000000bc8947 */ /* 0x000fea0003800000 */
[--C-:B0-2---:R-:W-:Y:S01]  /*30350*/  FADD.FTZ R188, R17, -R240.reuse ;  /* 0x800000f011bc7221 */ /* 0x105fe20000010000 */
[--C-:B------:R-:W-:Y:S01]  /*30360*/  FADD.FTZ R244, R206, -R240.reuse ;  /* 0x800000f0cef47221 */ /* 0x100fe20000010000 */
[--C-:B-1----:R-:W-:Y:S01]  /*30370*/  FADD.FTZ R194, R216, -R240.reuse ;  /* 0x800000f0d8c27221 */ /* 0x102fe20000010000 */
        /* <DEDUP_REMOVED lines=41> */
[----:B------:R-:W-:Y:S02]  /*30610*/  F2FP.BF16.F32.PACK_AB R192, R244, R245 ;  /* 0x000000f5f4c0723e */ /* 0x000fe400000010ff */
[----:B------:R-:W-:-:S03]  /*30620*/  IADD3 R222, PT, PT, R222, 0x20, RZ ;  /* 0x00000020dede7810 */ /* 0x000fc60007ffe0ff */
[----:B------:R3:W-:Y:S04]  /*30630*/  STG.E.128 desc[UR6][R188.64], R192 ;  /* 0x000000c0bc007986 */ /* 0x0007e8000c101d06 */
.L_x_6357:
[----:B------:R-:W-:Y:S05]  /*30640*/  BSYNC.RECONVERGENT B1 ;  /* 0x0000000000017941 */ /* 0x000fea0003800200 */
.L_x_6356:
[----:B------:R-:W-:Y:S01]  /*30650*/  LOP3.LUT P0, RZ, R201, 0x40, RZ, 0xc0, !PT ;  /* 0x00000040c9ff7812 */ /* 0x000fe2000780c0ff */
[----:B------:R-:W-:-:S12]  /*30660*/  BSSY.RECONVERGENT B1, `(.L_x_6358) ;  /* 0x0000031000017945 */ /* 0x000fd80003800200 */
[----:B------:R-:W-:Y:S05]  /*30670*/  @!P0 BRA `(.L_x_6359) ;  /* 0x0000000000bc8947 */ /* 0x000fea0003800000 */
[--C-:B0-23--:R-:W-:Y:S01]  /*30680*/  FADD.FTZ R188, R18, -R240.reuse ;  /* 0x800000f012bc7221 */ /* 0x10dfe20000010000 */
        /* <DEDUP_REMOVED lines=46> */
.L_x_6359:
[----:B------:R-:W-:Y:S05]  /*30970*/  BSYNC.RECONVERGENT B1 ;  /* 0x0000000000017941 */ /* 0x000fea0003800200 */
.L_x_6358:
[----:B------:R-:W-:Y:S01]  /*30980*/  LOP3.LUT P0, RZ, R201, 0x20, RZ, 0xc0, !PT ;  /* 0x00000020c9ff7812 */ /* 0x000fe2000780c0ff */
[----:B------:R-:W-:-:S12]  /*30990*/  BSSY.RECONVERGENT B1, `(.L_x_6360) ;  /* 0x0000030000017945 */ /* 0x000fd80003800200 */
[----:B------:R-:W-:Y:S05]  /*309a0*/  @!P0 BRA `(.L_x_6361) ;  /* 0x0000000000b88947 */ /* 0x000fea0003800000 */
[--C-:B0-234-:R-:W-:Y:S01]  /*309b0*/  FADD.FTZ R188, R19, -R240.reuse ;  /* 0x800000f013bc7221 */ /* 0x11dfe20000010000 */
[--C-:B-1----:R-:W-:Y:S01]  /*309c0*/  FADD.FTZ R242, R210, -R240.reuse ;  /* 0x800000f0d2f27221 */ /* 0x102fe20000010000 */
[--C-:B------:R-:W-:Y:S01]  /*309d0*/  FADD.FTZ R190, R211, -R240.reuse ;  /* 0x800000f0d3be7221 */ /* 0x100fe20000010000 */
[--C-:B------:R-:W-:Y:S01]  /*309e0*/  FADD.FTZ R194, R220, -R240.reuse ;  /* 0x800000f0dcc27221 */ /* 0x100fe20000010000 */
[C---:B------:R-:W-:Y:S01]  /*309f0*/  FMUL.FTZ R243, R239.reuse, R188 ;  /* 0x000000bceff37220 */ /* 0x040fe20000410000 */
[C---:B------:R-:W-:Y:S01]  /*30a00*/  FMUL.FTZ R242, R239.reuse, R242 ;  /* 0x000000f2eff27220 */ /* 0x040fe20000410000 */
[C---:B------:R-:W-:Y:S01]  /*30a10*/  FMUL.FTZ R245, R239.reuse, R190 ;  /* 0x000000beeff57220 */ /* 0x040fe20000410000 */
[----:B------:R-:W-:Y:S01]  /*30a20*/  FMUL.FTZ R194, R239, R194 ;  /* 0x000000c2efc27220 */ /* 0x000fe20000410000 */
[--C-:B------:R-:W-:Y:S01]  /*30a30*/  FADD.FTZ R192, R221, -R240.reuse ;  /* 0x800000f0ddc07221 */ /* 0x100fe20000010000 */
[--C-:B------:R-:W-:Y:S01]  /*30a40*/  FADD.FTZ R244, R231, -R240.reuse ;  /* 0x800000f0e7f47221 */ /* 0x100fe20000010000 */
[--C-:B------:R-:W-:Y:S01]  /*30a50*/  FADD.FTZ R246, R232, -R240.reuse ;  /* 0x800000f0e8f67221 */ /* 0x100fe20000010000 */
[----:B------:R-:W-:Y:S01]  /*30a60*/  FADD.FTZ R240, R237, -R240 ;  /* 0x800000f0edf07221 */ /* 0x000fe20000010000 */
[----:B-----5:R-:W-:Y:S01]  /*30a70*/  FFMA.FTZ R188, R243, R48, R36 ;  /* 0x00000030f3bc7223 */ /* 0x020fe20000010024 */
[----:B------:R-:W-:Y:S01]  /*30a80*/  FFMA.FTZ R189, R242, R49, R37 ;  /* 0x00000031f2bd7223 */ /* 0x000fe20000010025 */
[----:B------:R-:W-:Y:S01]  /*30a90*/  FFMA.FTZ R190, R245, R50, R38 ;  /* 0x00000032f5be7223 */ /* 0x000fe20000010026 */
[----:B------:R-:W-:Y:S01]  /*30aa0*/  FFMA.FTZ R191, R194, R51, R39 ;  /* 0x00000033c2bf7223 */ /* 0x000fe20000010027 */
[C---:B------:R-:W-:Y:S01]  /*30ab0*/  FMUL.FTZ R247, R239.reuse, R192 ;  /* 0x000000c0eff77220 */ /* 0x040fe20000410000 */
[C---:B------:R-:W-:Y:S01]  /*30ac0*/  FMUL.FTZ R244, R239.reuse, R244 ;  /* 0x000000f4eff47220 */ /* 0x040fe20000410000 */
[C---:B------:R-:W-:Y:S01]  /*30ad0*/  FMUL.FTZ R195, R239.reuse, R246 ;  /* 0x000000f6efc37220 */ /* 0x040fe20000410000 */
[----:B------:R-:W-:Y:S01]  /*30ae0*/  FMUL.FTZ R246, R239, R240 ;  /* 0x000000f0eff67220 */ /* 0x000fe20000410000 */
[----:B------:R-:W-:Y:S01]  /*30af0*/  F2FP.BF16.F32.PACK_AB R188, R189, R188 ;  /* 0x000000bcbdbc723e */ /* 0x000fe200000010ff */
[----:B------:R-:W0:Y:S01]  /*30b00*/  LDC.64 R192, c[0x0][0x428] ;  /* 0x00010a00ffc07b82 */ /* 0x000e220000000a00 */
[----:B------:R-:W-:Y:S01]  /*30b10*/  F2FP.BF16.F32.PACK_AB R189, R191, R190 ;  /* 0x000000bebfbd723e */ /* 0x000fe200000010ff */
[----:B------:R-:W-:Y:S01]  /*30b20*/  FFMA.FTZ R190, R247, R44, R40 ;  /* 0x0000002cf7be7223 */ /* 0x000fe20000010028 */
[----:B------:R-:W-:Y:S01]  /*30b30*/  FFMA.FTZ R191, R244, R45, R41 ;  /* 0x0000002df4bf7223 */ /* 0x000fe20000010029 */
[C---:B------:R-:W-:Y:S01]  /*30b40*/  FFMA.FTZ R239, R195.reuse, R46, R42 ;  /* 0x0000002ec3ef7223 */ /* 0x040fe2000001002a */
[C---:B------:R-:W-:Y:S01]  /*30b50*/  FFMA.FTZ R240, R246.reuse, R47, R43 ;  /* 0x0000002ff6f07223 */ /* 0x040fe2000001002b */
[----:B------:R-:W-:Y:S01]  /*30b60*/  FFMA.FTZ R195, R195, R54, R34 ;  /* 0x00000036c3c37223 */ /* 0x000fe20000010022 */
[----:B------:R-:W-:Y:S01]  /*30b70*/  FFMA.FTZ R246, R246, R55, R35 ;  /* 0x00000037f6f67223 */ /* 0x000fe20000010023 */
[----:B------:R-:W-:Y:S01]  /*30b80*/  F2FP.BF16.F32.PACK_AB R190, R191, R190 ;  /* 0x000000bebfbe723e */ /* 0x000fe200000010ff */
[----:B------:R-:W-:Y:S01]  /*30b90*/  FFMA.FTZ R243, R243, R56, R28 ;  /* 0x00000038f3f37223 */ /* 0x000fe2000001001c */
[----:B------:R-:W-:Y:S01]  /*30ba0*/  F2FP.BF16.F32.PACK_AB R191, R240, R239 ;  /* 0x000000eff0bf723e */ /* 0x000fe200000010ff */
[----:B------:R-:W-:Y:S01]  /*30bb0*/  FFMA.FTZ R245, R245, R58, R30 ;  /* 0x0000003af5f57223 */ /* 0x000fe2000001001e */
[----:B------:R-:W1:Y:S01]  /*30bc0*/  LDC.64 R240, c[0x0][0x430] ;  /* 0x00010c00fff07b82 */ /* 0x000e620000000a00 */
[----:B------:R-:W-:Y:S01]  /*30bd0*/  F2FP.BF16.F32.PACK_AB R195, R246, R195 ;  /* 0x000000c3f6c3723e */ /* 0x000fe200000010ff */
[----:B------:R-:W-:Y:S01]  /*30be0*/  FFMA.FTZ R246, R244, R53, R33 ;  /* 0x00000035f4f67223 */ /* 0x000fe20000010021 */
[----:B------:R-:W-:Y:S01]  /*30bf0*/  FFMA.FTZ R247, R247, R52, R32 ;  /* 0x00000034f7f77223 */ /* 0x000fe20000010020 */
[----:B------:R-:W-:Y:S01]  /*30c00*/  FFMA.FTZ R244, R194, R59, R31 ;  /* 0x0000003bc2f47223 */ /* 0x000fe2000001001f */
[----:B------:R-:W-:-:S03]  /*30c10*/  FFMA.FTZ R242, R242, R57, R29 ;  /* 0x00000039f2f27223 */ /* 0x000fc6000001001d */
[----:B------:R-:W-:Y:S01]  /*30c20*/  F2FP.BF16.F32.PACK_AB R194, R246, R247 ;  /* 0x000000f7f6c2723e */ /* 0x000fe200000010ff */
[----:B0-----:R-:W-:-:S05]  /*30c30*/  IMAD.WIDE.U32 R192, R222, 0x10, R192 ;  /* 0x00000010dec07825 */ /* 0x001fca00078e00c0 */
[----:B------:R0:W-:Y:S01]  /*30c40*/  STG.E.128 desc[UR6][R192.64], R188 ;  /* 0x000000bcc0007986 */ /* 0x0001e2000c101d06 */
[----:B-1----:R-:W-:Y:S01]  /*30c50*/  IMAD.WIDE.U32 R240, R222, 0x10, R240 ;  /* 0x00000010def07825 */ /* 0x002fe200078e00f0 */
[----:B0-----:R-:W-:Y:S02]  /*30c60*/  F2FP.BF16.F32.PACK_AB R193, R244, R245 ;  /* 0x000000f5f4c1723e */ /* 0x001fe400000010ff */
[----:B------:R-:W-:-:S05]  /*30c70*/  F2FP.BF16.F32.PACK_AB R192, R242, R243 ;  /* 0x000000f3f2c0723e */ /* 0x000fca00000010ff */
[----:B------:R0:W-:Y:S02]  /*30c80*/  STG.E.128 desc[UR6][R240.64], R192 ;  /* 0x000000c0f0007986 */ /* 0x0001e4000c101d06 */
.L_x_6361:
[----:B------:R-:W-:Y:S05]  /*30c90*/  BSYNC.RECONVERGENT B1 ;  /* 0x0000000000017941 */ /* 0x000fea0003800200 */
.L_x_6360:
[----:B0-234-:R-:W0:Y:S02]  /*30ca0*/  LDC.64 R188, c[0x0][0x380] ;  /* 0x0000e000ffbc7b82 */ /* 0x01de240000000a00 */
[----:B0-----:R-:W-:-:S05]  /*30cb0*/  IMAD R199, R188, 0x4, R199 ;  /* 0x00000004bcc77824 */ /* 0x001fca00078e02c7 */
[----:B------:R-:W-:-:S13]  /*30cc0*/  ISETP.GE.AND P0, PT, R199, R189, PT ;  /* 0x000000bdc700720c */ /* 0x000fda0003f06270 */
[----:B------:R-:W-:Y:S05]  /*30cd0*/  @!P0 BRA `(.L_x_6362) ;  /* 0xfffffd1400b08947 */ /* 0x000fea000383ffff */
[----:B------:R-:W-:Y:S05]  /*30ce0*/  BSYNC B0 ;  /* 0x0000000000007941 */ /* 0x000fea0003800000 */
.L_x_5726:
[----:B------:R-:W-:Y:S05]  /*30cf0*/  EXIT ;  /* 0x000000000000794d */ /* 0x000fea0003800000 */
.L_x_6351:
[----:B------:R-:W-:Y:S01]  /*30d00*/  BSSY B1, `(.L_x_6363) ;  /* 0x0000008000017945 */ /* 0x000fe20003800000 */
[----:B------:R-:W-:Y:S01]  /*30d10*/  MOV R240, R188 ;  /* 0x000000bc00f07202 */ /* 0x000fe20000000f00 */
[----:B------:R-:W-:Y:S01]  /*30d20*/  IMAD.MOV.U32 R241, RZ, RZ, 0x1 ;  /* 0x00000001fff17424 */ /* 0x000fe200078e00ff */
[----:B------:R-:W-:Y:S01]  /*30d30*/  MOV R239, 0xffffffff ;  /* 0xffffffff00ef7802 */ /* 0x000fe20000000f00 */
[----:B------:R-:W-:-:S07]  /*30d40*/  IMAD.MOV.U32 R242, RZ, RZ, 0x1f ;  /* 0x0000001ffff27424 */ /* 0x000fce00078e00ff */
[----:B-----5:R-:W-:Y:S05]  /*30d50*/  WARPSYNC.COLLECTIVE R239, `(.L_x_6364) ;  /* 0x00000000ef087348 */ /* 0x020fea0003c00000 */
[----:B------:R0:W1:Y:S02]  /*30d60*/  SHFL.BFLY P6, R195, R240, R241, R242 ;  /* 0x0c0000f1f0c37389 */ /* 0x00006400000c00f2 */
[----:B01---5:R-:W-:Y:S05]  /*30d70*/  ENDCOLLECTIVE ;  /* 0x000000000000791b */ /* 0x023fea0003800000 */
.L_x_6364:
[----:B------:R-:W-:Y:S05]  /*30d80*/  BSYNC B1 ;  /* 0x0000000000017941 */ /* 0x000fea0003800000 */
.L_x_6363:
        /* <DEDUP_REMOVED lines=9> */
.L_x_6365:
        /* <DEDUP_REMOVED lines=8> */
.L_x_6366:
[----:B------:R-:W-:Y:S01]  /*30ea0*/  IMAD.MOV.U32 R241, RZ, RZ, 0x8 ;  /* 0x00000008fff17424 */ /* 0x000fe200078e00ff */
[----:B------:R-:W-:-:S05]  /*30eb0*/  MOV R192, R195 ;  /* 0x000000c300c07202 */ /* 0x000fca0000000f00 */
[----:B------:R-:W-:-:S04]  /*30ec0*/  FADD.FTZ R193, R191, R192 ;  /* 0x000000c0bfc17221 */ /* 0x000fc80000010000 */
[----:B------:R-:W-:-:S07]  /*30ed0*/  IMAD.MOV.U32 R240, RZ, RZ, R193 ;  /* 0x000000fffff07224 */ /* 0x000fce00078e00c1 */
[----:B------:R-:W-:Y:S05]  /*30ee0*/  WARPSYNC.COLLECTIVE R239, `(.L_x_6367) ;  /* 0x00000000ef087348 */ /* 0x000fea0003c00000 */
[----:B------:R0:W1:Y:S02]  /*30ef0*/  SHFL.BFLY P6, R195, R240, R241, R242 ;  /* 0x0c0000f1f0c37389 */ /* 0x00006400000c00f2 */
[----:B01----:R-:W-:Y:S05]  /*30f00*/  ENDCOLLECTIVE ;  /* 0x000000000000791b */ /* 0x003fea0003800000 */
.L_x_6367:
[----:B------:R-:W-:Y:S01]  /*30f10*/  IMAD.MOV.U32 R241, RZ, RZ, 0x10 ;  /* 0x00000010fff17424 */ /* 0x000fe200078e00ff */
[----:B------:R-:W-:-:S05]  /*30f20*/  MOV R192, R195 ;  /* 0x000000c300c07202 */ /* 0x000fca0000000f00 */
[----:B------:R-:W-:-:S04]  /*30f30*/  FADD.FTZ R194, R193, R192 ;  /* 0x000000c0c1c27221 */ /* 0x000fc80000010000 */
[----:B------:R-:W-:-:S07]  /*30f40*/  IMAD.MOV.U32 R240, RZ, RZ, R194 ;  /* 0x000000fffff07224 */ /* 0x000fce00078e00c2 */
[----:B------:R-:W-:Y:S05]  /*30f50*/  WARPSYNC.COLLECTIVE R239, `(.L_x_6368) ;  /* 0x00000000ef087348 */ /* 0x000fea0003c00000 */
[----:B------:R0:W1:Y:S02]  /*30f60*/  SHFL.BFLY P6, R195, R240, R241, R242 ;  /* 0x0c0000f1f0c37389 */ /* 0x00006400000c00f2 */
[----:B01----:R-:W-:Y:S05]  /*30f70*/  ENDCOLLECTIVE ;  /* 0x000000000000791b */ /* 0x003fea0003800000 */
.L_x_6368:
        /* <DEDUP_REMOVED lines=88> */
.L_x_6369:
[----:B------:R-:W-:Y:S02]  /*31500*/  IMAD.MOV.U32 R241, RZ, RZ, 0x2 ;  /* 0x00000002fff17424 */ /* 0x000fe400078e00ff */
[----:B------:R-:W-:-:S04]  /*31510*/  IMAD.MOV.U32 R191, RZ, RZ, R195 ;  /* 0x000000ffffbf7224 */ /* 0x000fc800078e00c3 */
[----:B------:R-:W-:-:S05]  /*31520*/  FADD.FTZ R191, R188, R191 ;  /* 0x000000bfbcbf7221 */ /* 0x000fca0000010000 */
[----:B------:R-:W-:-:S07]  /*31530*/  MOV R240, R191 ;  /* 0x000000bf00f07202 */ /* 0x000fce0000000f00 */
[----:B------:R-:W-:Y:S05]  /*31540*/  WARPSYNC.COLLECTIVE R239, `(.L_x_6370) ;  /* 0x00000000ef087348 */ /* 0x000fea0003c00000 */
[----:B------:R0:W1:Y:S02]  /*31550*/  SHFL.BFLY P6, R195, R240, R241, R242 ;  /* 0x0c0000f1f0c37389 */ /* 0x00006400000c00f2 */
[----:B01----:R-:W-:Y:S05]  /*31560*/  ENDCOLLECTIVE ;  /* 0x000000000000791b */ /* 0x003fea0003800000 */
.L_x_6370:
[----:B------:R-:W-:Y:S02]  /*31570*/  IMAD.MOV.U32 R241, RZ, RZ, 0x4 ;  /* 0x00000004fff17424 */ /* 0x000fe400078e00ff */
[----:B------:R-:W-:-:S04]  /*31580*/  IMAD.MOV.U32 R190, RZ, RZ, R195 ;  /* 0x000000ffffbe7224 */ /* 0x000fc800078e00c3 */
[----:B------:R-:W-:-:S05]  /*31590*/  FADD.FTZ R190, R191, R190 ;  /* 0x000000bebfbe7221 */ /* 0x000fca0000010000 */
[----:B------:R-:W-:-:S07]  /*315a0*/  MOV R240, R190 ;  /* 0x000000be00f07202 */ /* 0x000fce0000000f00 */
[----:B------:R-:W-:Y:S05]  /*315b0*/  WARPSYNC.COLLECTIVE R239, `(.L_x_6371) ;  /* 0x00000000ef087348 */ /* 0x000fea0003c00000 */
[----:B------:R0:W1:Y:S02]  /*315c0*/  SHFL.BFLY P6, R195, R240, R241, R242 ;  /* 0x0c0000f1f0c37389 */ /* 0x00006400000c00f2 */
[----:B01----:R-:W-:Y:S05]  /*315d0*/  ENDCOLLECTIVE ;  /* 0x000000000000791b */ /* 0x003fea0003800000 */
.L_x_6371:
[----:B------:R-:W-:Y:S02]  /*315e0*/  IMAD.MOV.U32 R241, RZ, RZ, 0x8 ;  /* 0x00000008fff17424 */ /* 0x000fe400078e00ff */
[----:B------:R-:W-:-:S04]  /*315f0*/  IMAD.MOV.U32 R193, RZ, RZ, R195 ;  /* 0x000000ffffc17224 */ /* 0x000fc800078e00c3 */
[----:B------:R-:W-:-:S05]  /*31600*/  FADD.FTZ R193, R190, R193 ;  /* 0x000000c1bec17221 */ /* 0x000fca0000010000 */
[----:B------:R-:W-:-:S07]  /*31610*/  MOV R240, R193 ;  /* 0x000000c100f07202 */ /* 0x000fce0000000f00 */
[----:B------:R-:W-:Y:S05]  /*31620*/  WARPSYNC.COLLECTIVE R239, `(.L_x_6372) ;  /* 0x00000000ef087348 */ /* 0x000fea0003c00000 */
[----:B------:R0:W1:Y:S02]  /*31630*/  SHFL.BFLY P6, R195, R240, R241, R242 ;  /* 0x0c0000f1f0c37389 */ /* 0x00006400000c00f2 */
[----:B01----:R-:W-:Y:S05]  /*31640*/  ENDCOLLECTIVE ;  /* 0x000000000000791b */ /* 0x003fea0003800000 */
.L_x_6372:
[----:B------:R-:W-:Y:S02]  /*31650*/  IMAD.MOV.U32 R241, RZ, RZ, 0x10 ;  /* 0x00000010fff17424 */ /* 0x000fe400078e00ff */
[----:B------:R-:W-:-:S04]  /*31660*/  IMAD.MOV.U32 R194, RZ, RZ, R195 ;  /* 0x000000ffffc27224 */ /* 0x000fc800078e00c3 */
[----:B------:R-:W-:-:S05]  /*31670*/  FADD.FTZ R194, R193, R194 ;  /* 0x000000c2c1c27221 */ /* 0x000fca0000010000 */
[----:B------:R-:W-:-:S07]  /*31680*/  MOV R240, R194 ;  /* 0x000000c200f07202 */ /* 0x000fce0000000f00 */
[----:B------:R-:W-:Y:S05]  /*31690*/  WARPSYNC.COLLECTIVE R239, `(.L_x_6373) ;  /* 0x00000000ef087348 */ /* 0x000fea0003c00000 */
[----:B------:R0:W1:Y:S02]  /*316a0*/  SHFL.BFLY P6, R195, R240, R241, R242 ;  /* 0x0c0000f1f0c37389 */ /* 0x00006400000c00f2 */
[----:B01----:R-:W-:Y:S05]  /*316b0*/  ENDCOLLECTIVE ;  /* 0x000000000000791b */ /* 0x003fea0003800000 */
.L_x_6373:
[----:B------:R-:W-:Y:S05]  /*316c0*/  BRA `(.L_x_6374) ;  /* 0xffffffe400487947 */ /* 0x000fea000383ffff */
.L_x_6375:
        /* <DEDUP_REMOVED lines=11> */
.L_x_27972:


//--------------------- .text._ZN10layer_norm31ln_parallel_residual_fwd_kernelINS_13Kernel_traitsIf13__nv_bfloat16S2_S2_fjLj1280ELj1ELj4ELj1ELj16ENS_18Kernel_traits_baseILj1280EfS2_S2_S2_fjLj128EEEEELb1ELb0ELb1EEEvNS_9FwdParamsE --------------------------
	.section	.text._ZN10layer_norm31ln_parallel_residual_fwd_kernelINS_13Kernel_traitsIf13__nv_bfloat16S2_S2_fjLj1280ELj1ELj4ELj1ELj16ENS_18Kernel_traits_baseILj1280EfS2_S2_S2_fjLj128EEEEELb1ELb0ELb1EEEvNS_9FwdParamsE,"ax",@progbits
	.align	128
        .global         _ZN10layer_norm31ln_parallel_residual_fwd_kernelINS_13Kernel_traitsIf13__nv_bfloat16S2_S2_fjLj1280ELj1ELj4ELj1ELj16ENS_18Kernel_traits_baseILj1280EfS2_S2_S2_fjLj128EEEEELb1ELb0ELb1EEEvNS_9FwdParamsE
        .type           _ZN10layer_norm31ln_parallel_residual_fwd_kernelINS_13Kernel_traitsIf13__nv_bfloat16S2_S2_fjLj1280ELj1ELj4ELj1ELj16ENS_18Kernel_traits_baseILj1280EfS2_S2_S2_fjLj128EEEEELb1ELb0ELb1EEEvNS_9FwdParamsE,@function
        .size           _ZN10layer_norm31ln_parallel_residual_fwd_kernelINS_13Kernel_traitsIf13__nv_bfloat16S2_S2_fjLj1280ELj1ELj4ELj1ELj16ENS_18Kernel_traits_baseILj1280EfS2_S2_S2_fjLj128EEEEELb1ELb0ELb1EEEvNS_9FwdParamsE,(.L_x_27973 - _ZN10layer_norm31ln_parallel_residual_fwd_kernelINS_13Kernel_traitsIf13__nv_bfloat16S2_S2_fjLj1280ELj1ELj4ELj1ELj16ENS_18Kernel_traits_baseILj1280EfS2_S2_S2_fjLj128EEEEELb1ELb0ELb1EEEvNS_9FwdParamsE)
        .other          _ZN10layer_norm31ln_parallel_residual_fwd_kernelINS_13Kernel_traitsIf13__nv_bfloat16S2_S2_fjLj1280ELj1ELj4ELj1ELj16ENS_18Kernel_traits_baseILj1280EfS2_S2_S2_fjLj128EEEEELb1ELb0ELb1EEEvNS_9FwdParamsE,@"STO_CUDA_ENTRY STV_DEFAULT"
_ZN10layer_norm31ln_parallel_residual_fwd_kernelINS_13Kernel_traitsIf13__nv_bfloat16S2_S2_fjLj1280ELj1ELj4ELj1ELj16ENS_18Kernel_traits_baseILj1280EfS2_S2_S2_fjLj128EEEEELb1ELb0ELb1EEEvNS_9FwdParamsE:
.text._ZN10layer_norm31ln_parallel_residual_fwd_kernelINS_13Kernel_traitsIf13__nv_bfloat16S2_S2_fjLj1280ELj1ELj4ELj1ELj16ENS_18Kernel_traits_baseILj1280EfS2_S2_S2_fjLj128EEEEELb1ELb0ELb1EEEvNS_9FwdParamsE:
[----:B------:R-:W0:Y:S01]  /*0000*/  LDC R1, c[0x0][0x37c] ;  /* 0x0000df00ff017b82 */ /* 0x000e220000000800 */
[----:B------:R-:W1:Y:S01]  /*0010*/  LDCU.U8 UR4, c[0x0][0x464] ;  /* 0x00008c80ff0477ac */ /* 0x000e620008000000 */
[----:B0-----:R-:W-:Y:S01]  /*0020*/  VIADD R1, R1, 0xfffffff0 ;  /* 0xfffffff001017836 */ /* 0x001fe20000000000 */
[----:B------:R-:W0:Y:S01]  /*0030*/  LDCU.64 UR6, c[0x0][0x450] ;  /* 0x00008a00ff0677ac */ /* 0x000e220008000a00 */
[----:B------:R-:W2:Y:S04]  /*0040*/  LDCU.64 UR8, c[0x0][0x358] ;  /* 0x00006b00ff0877ac */ /* 0x000ea80008000a00 */
[----:B------:R-:W3:Y:S01]  /*0050*/  LDC R182, c[0x0][0x458] ;  /* 0x00011600ffb67b82 */ /* 0x000ee20000000800 */
[----:B------:R-:W4:Y:S01]  /*0060*/  LDCU.64 UR10, c[0x0][0x438] ;  /* 0x00008700ff0a77ac */ /* 0x000f220008000a00 */
[----:B-1----:R-:W-:-:S06]  /*0070*/  ISETP.NE.AND P0, PT, RZ, UR4, PT ;  /* 0x00000004ff007c0c */ /* 0x002fcc000bf05270 */
[----:B------:R-:W3:Y:S01]  /*0080*/  LDC R183, c[0x0][0x45c] ;  /* 0x00011700ffb77b82 */ /* 0x000ee20000000800 */
[----:B0-----:R-:W-:Y:S02]  /*0090*/  IMAD.U32 R2, RZ, RZ, UR6 ;  /* 0x00000006ff027e24 */ /* 0x001fe4000f8e00ff */
[----:B------:R-:W-:-:S06]  /*00a0*/  IMAD.U32 R3, RZ, RZ, UR7 ;  /* 0x00000007ff037e24 */ /* 0x000fcc000f8e00ff */
[----:B--2---:R-:W2:Y:S01]  /*00b0*/  @P0 LDG.E.64 R2, desc[UR8][R2.64] ;  /* 0x0000000802020981 */ /* 0x004ea2000c1e1b00 */
[----:B------:R-:W0:Y:S03]  /*00c0*/  @P0 LDC R7, c[0x0][0x460] ;  /* 0x00011800ff070b82 */ /* 0x000e260000000800 */
[----:B---3--:R-:W0:Y:S05]  /*00d0*/  @P0 LDG.E.64 R4, desc[UR8][R182.64] ;  /* 0x00000008b6040981 */ /* 0x008e2a000c1e1b00 */
[----:B------:R-:W1:Y:S01]  /*00e0*/  S2UR UR5, SR_CTAID.X ;  /* 0x00000000000579c3 */ /* 0x000e620000002500 */
[----:B----4-:R-:W-:Y:S01]  /*00f0*/  UISETP.NE.U32.AND UP0, UPT, UR10, URZ, UPT ;  /* 0x000000ff0a00728c */ /* 0x010fe2000bf05070 */
[----:B------:R-:W3:Y:S03]  /*0100*/  S2R R202, SR_TID.X ;  /* 0x0000000000ca7919 */ /* 0x000ee60000002100 */
[----:B------:R-:W-:-:S02]  /*0110*/  UISETP.NE.AND.EX UP0, UPT, UR11, URZ, UPT, UP0 ;  /* 0x000000ff0b00728c */ /* 0x000fc4000bf05300 */
[----:B-1----:R-:W-:Y:S01]  /*0120*/  USHF.L.U32 UR4, UR5, 0x2, URZ ;  /* 0x0000000205047899 */ /* 0x002fe200080006ff */
[----:B--2---:R-:W-:Y:S02]  /*0130*/  @P0 R2UR UR7, R3 ;  /* 0x00000000030702ca */ /* 0x004fe400000e0000 */
[----:B------:R-:W1:Y:S01]  /*0140*/  LDC R3, c[0x0][0x360] ;  /* 0x0000d800ff037b82 */ /* 0x000e620000000800 */
[----:B------:R-:W-:Y:S02]  /*0150*/  @P0 R2UR UR6, R2 ;  /* 0x00000000020602ca */ /* 0x000fe400000e0000 */
[----:B---3--:R-:W-:-:S04]  /*0160*/  SHF.R.U32.HI R2, RZ, 0x5, R202 ;  /* 0x00000005ff027819 */ /* 0x008fc800000116ca */
[----:B------:R-:W-:Y:S02]  /*0170*/  LOP3.LUT R2, R2, UR4, RZ, 0xfc, !PT ;  /* 0x0000000402027c12 */ /* 0x000fe4000f8efcff */
[----:B0-----:R-:W-:Y:S02]  /*0180*/  @P0 IADD3 R182, P1, PT, R4, R7, RZ ;  /* 0x0000000704b60210 */ /* 0x001fe40007f3e0ff */
[----:B------:R-:W-:Y:S02]  /*0190*/  UIADD3 UR10, UPT, UPT, UR7, -0x4498517b, URZ ;  /* 0xbb67ae85070a7890 */ /* 0x000fe4000fffe0ff */
[----:B------:R-:W-:Y:S01]  /*01a0*/  UIADD3 UR11, UPT, UPT, UR7, 0x76cf5d0a, URZ ;  /* 0x76cf5d0a070b7890 */ /* 0x000fe2000fffe0ff */
[----:B------:R-:W-:Y:S01]  /*01b0*/  @P0 IADD3.X R183, PT, PT, RZ, R5, RZ, P1, !PT ;  /* 0x00000005ffb70210 */ /* 0x000fe20000ffe4ff */
[----:B------:R-:W-:Y:S02]  /*01c0*/  UIADD3 UR12, UPT, UPT, UR6, -0x61c88647, URZ ;  /* 0x9e3779b9060c7890 */ /* 0x000fe4000fffe0ff */
[----:B------:R-:W-:Y:S01]  /*01d0*/  UIADD3 UR13, UPT, UPT, UR6, 0x3c6ef372, URZ ;  /* 0x3c6ef372060d7890 */ /* 0x000fe2000fffe0ff */
[----:B------:R-:W-:Y:S01]  /*01e0*/  SHF.R.U32.HI R4, RZ, 0x2, R183 ;  /* 0x00000002ff047819 */ /* 0x000fe200000116b7 */
[----:B------:R-:W-:-:S02]  /*01f0*/  UIADD3 UR14, UPT, UPT, UR6, -0x255992d5, URZ ;  /* 0xdaa66d2b060e7890 */ /* 0x000fc4000fffe0ff */
[----:B------:R-:W-:Y:S02]  /*0200*/  UIADD3 UR15, UPT, UPT, UR7, 0x32370b8f, URZ ;  /* 0x32370b8f070f7890 */ /* 0x000fe4000fffe0ff */
[----:B------:R-:W-:Y:S01]  /*0210*/  UIADD3 UR16, UPT, UPT, UR6, 0x78dde6e4, URZ ;  /* 0x78dde6e406107890 */ /* 0x000fe2000fffe0ff */
[----:B-1----:R-:W-:Y:S01]  /*0220*/  IMAD R0, R3, UR5, R202 ;  /* 0x0000000503007c24 */ /* 0x002fe2000f8e02ca */
[----:B------:R-:W-:Y:S01]  /*0230*/  LOP3.LUT R202, R202, 0x1f, RZ, 0xc0, !PT ;  /* 0x0000001fcaca7812 */ /* 0x000fe200078ec0ff */
[----:B------:R-:W-:Y:S01]  /*0240*/  UIADD3 UR17, UPT, UPT, UR7, -0x126145ec, URZ ;  /* 0xed9eba1407117890 */ /* 0x000fe2000fffe0ff */
[----:B------:R-:W-:Y:S01]  /*0250*/  SHF.R.U64 R3, R182, 0x2, R183 ;  /* 0x00000002b6037819 */ /* 0x000fe200000012b7 */
        /* <DEDUP_REMOVED lines=11> */
[----:B------:R-:W0:Y:S01]  /*0310*/  LDCU.64 UR4, c[0x0][0x440] ;  /* 0x00008800ff0477ac */ /* 0x000e220008000a00 */
[----:B------:R1:W-:Y:S01]  /*0320*/  STL [R1+0xc], RZ ;  /* 0x00000cff01007387 */ /* 0x0003e20000100800 */
[----:B------:R-:W-:Y:S02]  /*0330*/  CS2R R250, SRZ ;  /* 0x0000000000fa7805 */ /* 0x000fe4000001ff00 */
[----:B------:R-:W-:Y:S02]  /*0340*/  CS2R R248, SRZ ;  /* 0x0000000000f87805 */ /* 0x000fe4000001ff00 */
[----:B------:R-:W-:Y:S01]  /*0350*/  CS2R R246, SRZ ;  /* 0x0000000000f67805 */ /* 0x000fe2000001ff00 */
[----:B------:R1:W-:Y:S01]  /*0360*/  STL [R1+0x8], RZ ;  /* 0x000008ff01007387 */ /* 0x0003e20000100800 */
[----:B------:R-:W-:Y:S02]  /*0370*/  CS2R R244, SRZ ;  /* 0x0000000000f47805 */ /* 0x000fe4000001ff00 */
[----:B------:R-:W-:-:S02]  /*0380*/  CS2R R242, SRZ ;  /* 0x0000000000f27805 */ /* 0x000fc4000001ff00 */
[----:B------:R-:W-:Y:S01]  /*0390*/  CS2R R240, SRZ ;  /* 0x0000000000f07805 */ /* 0x000fe2000001ff00 */
[----:B------:R1:W-:Y:S01]  /*03a0*/  STL [R1+0x4], RZ ;  /* 0x000004ff01007387 */ /* 0x0003e20000100800 */
[----:B------:R-:W-:Y:S02]  /*03b0*/  CS2R R238, SRZ ;  /* 0x0000000000ee7805 */ /* 0x000fe4000001ff00 */
[----:B------:R-:W-:Y:S02]  /*03c0*/  CS2R R236, SRZ ;  /* 0x0000000000ec7805 */ /* 0x000fe4000001ff00 */
[----:B------:R-:W-:Y:S01]  /*03d0*/  CS2R R234, SRZ ;  /* 0x0000000000ea7805 */ /* 0x000fe2000001ff00 */
[----:B------:R1:W-:Y:S01]  /*03e0*/  STL [R1], RZ ;  /* 0x000000ff01007387 */ /* 0x0003e20000100800 */
[----:B------:R-:W-:Y:S02]  /*03f0*/  CS2R R232, SRZ ;  /* 0x0000000000e87805 */ /* 0x000fe4000001ff00 */
[----:B------:R-:W-:-:S02]  /*0400*/  CS2R R230, SRZ ;  /* 0x0000000000e67805 */ /* 0x000fc4000001ff00 */
[----:B------:R-:W-:Y:S02]  /*0410*/  CS2R R228, SRZ ;  /* 0x0000000000e47805 */ /* 0x000fe4000001ff00 */
[----:B------:R-:W-:Y:S01]  /*0420*/  CS2R R226, SRZ ;  /* 0x0000000000e27805 */ /* 0x000fe2000001ff00 */
[----:B0-----:R-:W-:Y:S01]  /*0430*/  UISETP.NE.U32.AND UP0, UPT, UR4, URZ, UPT ;  /* 0x000000ff0400728c */ /* 0x001fe2000bf05070 */
[----:B------:R-:W-:Y:S02]  /*0440*/  CS2R R224, SRZ ;  /* 0x0000000000e07805 */ /* 0x000fe4000001ff00 */
[----:B------:R-:W-:Y:S02]  /*0450*/  CS2R R222, SRZ ;  /* 0x0000000000de7805 */ /* 0x000fe4000001ff00 */
[----:B------:R-:W-:Y:S01]  /*0460*/  CS2R R220, SRZ ;  /* 0x0000000000dc7805 */ /* 0x000fe2000001ff00 */
[----:B------:R-:W-:Y:S01]  /*0470*/  UISETP.NE.AND.EX UP0, UPT, UR5, URZ, UPT, UP0 ;  /* 0x000000ff0500728c */ /* 0x000fe2000bf05300 */
[----:B------:R-:W-:-:S02]  /*0480*/  CS2R R218, SRZ ;  /* 0x0000000000da7805 */ /* 0x000fc4000001ff00 */
[----:B------:R-:W-:-:S06]  /*0490*/  CS2R R216, SRZ ;  /* 0x0000000000d87805 */ /* 0x000fcc000001ff00 */
[----:B-1----:R-:W-:Y:S05]  /*04a0*/  BRA.U UP0, `(.L_x_6377) ;  /* 0x0000000100b47547 */ /* 0x002fea000b800000 */
        /* <DEDUP_REMOVED lines=45> */
.L_x_6377:
        /* <DEDUP_REMOVED lines=37> */
.L_x_6376:
[----:B------:R-:W0:Y:S02]  /*09d0*/  LDCU.64 UR4, c[0x0][0x440] ;  /* 0x00008800ff0477ac */ /* 0x000e240008000a00 */
[----:B0-----:R-:W-:-:S04]  /*09e0*/  UISETP.NE.U32.AND UP0, UPT, UR4, URZ, UPT ;  /* 0x000000ff0400728c */ /* 0x001fc8000bf05070 */
[----:B------:R-:W-:-:S09]  /*09f0*/  UISETP.NE.AND.EX UP0, UPT, UR5, URZ, UPT, UP0 ;  /* 0x000000ff0500728c */ /* 0x000fd2000bf05300 */
[----:B------:R-:W-:Y:S05]  /*0a00*/  BRA.U !UP0, `(.L_x_6379) ;  /* 0x0000000108cc7547 */ /* 0x000fea000b800000 */
[----:B------:R-:W0:Y:S08]  /*0a10*/  LDC.64 R6, c[0x0][0x438] ;  /* 0x00010e00ff067b82 */ /* 0x000e300000000a00 */
[----:B------:R-:W1:Y:S08]  /*0a20*/  LDC.64 R8, c[0x0][0x3d0] ;  /* 0x0000f400ff087b82 */ /* 0x000e700000000a00 */
[----:B------:R-:W2:Y:S01]  /*0a30*/  LDC.64 R10, c[0x0][0x3d8] ;  /* 0x0000f600ff0a7b82 */ /* 0x000ea20000000a00 */
[----:B0-----:R-:W-:-:S07]  /*0a40*/  IMAD.WIDE.U32 R6, R202, 0x20, R6 ;  /* 0x00000020ca067825 */ /* 0x001fce00078e0006 */
[----:B------:R-:W0:Y:S01]  /*0a50*/  LDC.64 R12, c[0x0][0x440] ;  /* 0x00011000ff0c7b82 */ /* 0x000e220000000a00 */
[----:B------:R-:W3:Y:S01]  /*0a60*/  LDG.E.128 R16, desc[UR8][R6.64+0x1010] ;  /* 0x0010100806107981 */ /* 0x000ee2000c1e1d00 */
[----:B-1----:R-:W-:-:S03]  /*0a70*/  IMAD.WIDE.U32 R8, R202, 0x20, R8 ;  /* 0x00000020ca087825 */ /* 0x002fc600078e0008 */
[----:B------:R4:W5:Y:S04]  /*0a80*/  LDG.E.128 R216, desc[UR8][R6.64] ;  /* 0x0000000806d87981 */ /* 0x000968000c1e1d00 */
[----:B------:R4:W5:Y:S01]  /*0a90*/  LDG.E.128 R212, desc[UR8][R8.64] ;  /* 0x0000000808d47981 */ /* 0x000962000c1e1d00 */
[----:B--2---:R-:W-:-:S03]  /*0aa0*/  IMAD.WIDE.U32 R10, R202, 0x20, R10 ;  /* 0x00000020ca0a7825 */ /* 0x004fc600078e000a */
[----:B------:R4:W5:Y:S04]  /*0ab0*/  LDG.E.128 R208, desc[UR8][R8.64+0x10] ;  /* 0x0000100808d07981 */ /* 0x000968000c1e1d00 */
[----:B------:R4:W5:Y:S01]  /*0ac0*/  LDG.E.128 R144, desc[UR8][R8.64+0x400] ;  /* 0x0004000808907981 */ /* 0x000962000c1e1d00 */
[----:B0-----:R-:W-:-:S03]  /*0ad0*/  IMAD.WIDE.U32 R12, R202, 0x20, R12 ;  /* 0x00000020ca0c7825 */ /* 0x001fc600078e000c */
        /* <DEDUP_REMOVED lines=35> */
[----:B---3--:R4:W-:Y:S04]  /*0d10*/  STL.64 [R1], R16 ;  /* 0x0000001001007387 */ /* 0x0089e80000100a00 */
[----:B------:R4:W-:Y:S01]  /*0d20*/  STL.64 [R1+0x8], R18 ;  /* 0x0000081201007387 */ /* 0x0009e20000100a00 */
[----:B------:R-:W-:Y:S05]  /*0d30*/  BRA `(.L_x_6378) ;  /* 0x0000000000e87947 */ /* 0x000fea0003800000 */
.L_x_6379:
[----:B------:R-:W0:Y:S08]  /*0d40*/  LDC.64 R8, c[0x0][0x438] ;  /* 0x00010e00ff087b82 */ /* 0x000e300000000a00 */
[----:B------:R-:W1:Y:S08]  /*0d50*/  LDC.64 R6, c[0x0][0x3d0] ;  /* 0x0000f400ff067b82 */ /* 0x000e700000000a00 */
[----:B------:R-:W2:Y:S01]  /*0d60*/  LDC.64 R10, c[0x0][0x3d8] ;  /* 0x0000f600ff0a7b82 */ /* 0x000ea20000000a00 */
[----:B0-----:R-:W-:-:S05]  /*0d70*/  IMAD.WIDE.U32 R8, R202, 0x20, R8 ;  /* 0x00000020ca087825 */ /* 0x001fca00078e0008 */
[----:B------:R-:W3:Y:S01]  /*0d80*/  LDG.E.128 R12, desc[UR8][R8.64+0x1010] ;  /* 0x00101008080c7981 */ /* 0x000ee2000c1e1d00 */
        /* <DEDUP_REMOVED lines=51> */
[----:B---3--:R1:W-:Y:S04]  /*10c0*/  STL.64 [R1], R12 ;  /* 0x0000000c01007387 */ /* 0x0083e80000100a00 */
[----:B------:R1:W-:Y:S02]  /*10d0*/  STL.64 [R1+0x8], R14 ;  /* 0x0000080e01007387 */ /* 0x0003e40000100a00 */
.L_x_6378:
[----:B------:R-:W2:Y:S02]  /*10e0*/  LDCU UR4, c[0x0][0x384] ;  /* 0x00007080ff0477ac */ /* 0x000ea40008000800 */
[----:B--2---:R-:W-:-:S13]  /*10f0*/  ISETP.GE.AND P0, PT, R2, UR4, PT ;  /* 0x0000000402007c0c */ /* 0x004fda000bf06270 */
[----:B------:R-:W-:Y:S05]  /*1100*/  @P0 EXIT ;  /* 0x000000000000094d */ /* 0x000fea0003800000 */
[----:B------:R-:W-:Y:S01]  /*1110*/  IMAD.HI.U32 R5, R0, -0x326172a9, RZ ;  /* 0xcd9e8d5700057827 */ /* 0x000fe200078e00ff */
[----:B------:R-:W2:Y:S01]  /*1120*/  LDCU.64 UR4, c[0x0][0x398] ;  /* 0x00007300ff0477ac */ /* 0x000ea20008000a00 */
[----:B------:R-:W-:Y:S01]  /*1130*/  BSSY B0, `(.L_x_6380) ;  /* 0x0002993000007945 */ /* 0x000fe20003800000 */
[----:B------:R-:W-:Y:S01]  /*1140*/  LOP3.LUT R182, R182, 0x3, RZ, 0xc0, !PT ;  /* 0x00000003b6b67812 */ /* 0x000fe200078ec0ff */
[----:B01--4-:R-:W-:Y:S01]  /*1150*/  IMAD.HI.U32 R6, R3, -0x2daee0ad, RZ ;  /* 0xd2511f5303067827 */ /* 0x013fe200078e00ff */
[----:B------:R-:W-:-:S03]  /*1160*/  LOP3.LUT R5, R4, UR6, R5, 0x96, !PT ;  /* 0x0000000604057c12 */ /* 0x000fc6000f8e9605 */
[----:B------:R-:W-:Y:S01]  /*1170*/  IMAD R10, R3, -0x2daee0ad, RZ ;  /* 0xd2511f53030a7824 */ /* 0x000fe200078e02ff */
[----:B------:R-:W-:Y:S01]  /*1180*/  LOP3.LUT R6, R6, UR7, RZ, 0x3c, !PT ;  /* 0x0000000706067c12 */ /* 0x000fe2000f8e3cff */
[----:B------:R-:W-:-:S04]  /*1190*/  IMAD.HI.U32 R9, R5, -0x2daee0ad, RZ ;  /* 0xd2511f5305097827 */ /* 0x000fc800078e00ff */
[----:B------:R-:W-:Y:S01]  /*11a0*/  IMAD R8, R0, -0x326172a9, RZ ;  /* 0xcd9e8d5700087824 */ /* 0x000fe200078e02ff */
[----:B------:R-:W-:Y:S01]  /*11b0*/  LOP3.LUT R9, R10, UR10, R9, 0x96, !PT ;  /* 0x0000000a0a097c12 */ /* 0x000fe2000f8e9609 */
[----:B------:R-:W-:Y:S01]  /*11c0*/  IMAD.HI.U32 R7, R6, -0x326172a9, RZ ;  /* 0xcd9e8d5706077827 */ /* 0x000fe200078e00ff */
[----:B--2---:R-:W-:-:S03]  /*11d0*/  UISETP.NE.U32.AND UP0, UPT, UR4, URZ, UPT ;  /* 0x000000ff0400728c */ /* 0x004fc6000bf05070 */
[----:B------:R-:W-:Y:S01]  /*11e0*/  IMAD R11, R6, -0x326172a9, RZ ;  /* 0xcd9e8d57060b7824 */ /* 0x000fe200078e02ff */
[----:B------:R-:W-:Y:S01]  /*11f0*/  LOP3.LUT R7, R8, UR12, R7, 0x96, !PT ;  /* 0x0000000c08077c12 */ /* 0x000fe2000f8e9607 */
[----:B------:R-:W-:Y:S01]  /*1200*/  IMAD R8, R5, -0x2daee0ad, RZ ;  /* 0xd2511f5305087824 */ /* 0x000fe200078e02ff */
[----:B------:R-:W-:Y:S01]  /*1210*/  UISETP.NE.AND.EX UP0, UPT, UR5, URZ, UPT, UP0 ;  /* 0x000000ff0500728c */ /* 0x000fe2000bf05300 */
[----:B------:R-:W-:Y:S01]  /*1220*/  IMAD.HI.U32 R6, R9, -0x326172a9, RZ ;  /* 0xcd9e8d5709067827 */ /* 0x000fe200078e00ff */
[----:B------:R-:W0:Y:S03]  /*1230*/  LDCU UR4, c[0x0][0x388] ;  /* 0x00007100ff0477ac */ /* 0x000e260008000800 */
[----:B------:R-:W-:Y:S01]  /*1240*/  IMAD.HI.U32 R5, R7, -0x2daee0ad, RZ ;  /* 0xd2511f5307057827 */ /* 0x000fe200078e00ff */
[----:B------:R-:W-:Y:S01]  /*1250*/  LOP3.LUT R6, R11, UR13, R6, 0x96, !PT ;  /* 0x0000000d0b067c12 */ /* 0x000fe2000f8e9606 */
[----:B------:R-:W1:Y:S01]  /*1260*/  LDCU UR5, c[0x0][0x448] ;  /* 0x00008900ff0577ac */ /* 0x000e620008000800 */
[----:B------:R-:W-:Y:S01]  /*1270*/  PLOP3.LUT P0, PT, PT, PT, UP0, 0x80, 0x8 ;  /* 0x000000000008781c */ /* 0x000fe20003f0f008 */
[----:B------:R-:W-:Y:S01]  /*1280*/  IMAD R11, R7, -0x2daee0ad, RZ ;  /* 0xd2511f53070b7824 */ /* 0x000fe200078e02ff */
[----:B------:R-:W-:Y:S01]  /*1290*/  LOP3.LUT R5, R8, UR11, R5, 0x96, !PT ;  /* 0x0000000b08057c12 */ /* 0x000fe2000f8e9605 */
[----:B------:R-:W-:Y:S01]  /*12a0*/  IMAD.HI.U32 R10, R6, -0x2daee0ad, RZ ;  /* 0xd2511f53060a7827 */ /* 0x000fe200078e00ff */
[----:B------:R-:W2:Y:S03]  /*12b0*/  LDCU.64 UR10, c[0x0][0x3a0] ;  /* 0x00007400ff0a77ac */ /* 0x000ea60008000a00 */
[----:B------:R-:W-:Y:S01]  /*12c0*/  IMAD R8, R9, -0x326172a9, RZ ;  /* 0xcd9e8d5709087824 */ /* 0x000fe200078e02ff */
[----:B------:R-:W-:Y:S01]  /*12d0*/  LOP3.LUT R10, R11, UR15, R10, 0x96, !PT ;  /* 0x0000000f0b0a7c12 */ /* 0x000fe2000f8e960a */
[----:B------:R-:W-:-:S04]  /*12e0*/  IMAD.HI.U32 R7, R5, -0x326172a9, RZ ;  /* 0xcd9e8d5705077827 */ /* 0x000fc800078e00ff */
[----:B------:R-:W-:Y:S01]  /*12f0*/  IMAD R9, R6, -0x2daee0ad, RZ ;  /* 0xd2511f5306097824 */ /* 0x000fe200078e02ff */
[----:B------:R-:W-:Y:S01]  /*1300*/  LOP3.LUT R7, R8, UR14, R7, 0x96, !PT ;  /* 0x0000000e08077c12 */ /* 0x000fe2000f8e9607 */
[----:B------:R-:W-:Y:S01]  /*1310*/  IMAD R8, R5, -0x326172a9, RZ ;  /* 0xcd9e8d5705087824 */ /* 0x000fe200078e02ff */
[----:B------:R-:W3:Y:S01]  /*1320*/  LDCU.U8 UR14, c[0x0][0x410] ;  /* 0x00008200ff0e77ac */ /* 0x000ee20008000000 */
        /* <DEDUP_REMOVED lines=12> */
[----:B------:R-:W4:Y:S01]  /*13f0*/  LDCU UR18, c[0x0][0x404] ;  /* 0x00008080ff1277ac */ /* 0x000f220008000800 */
[----:B------:R-:W-:-:S04]  /*1400*/  IMAD.HI.U32 R5, R8, -0x326172a9, RZ ;  /* 0xcd9e8d5708057827 */ /* 0x000fc800078e00ff */
[C---:B------:R-:W-:Y:S01]  /*1410*/  IMAD.HI.U32 R9, R7.reuse, -0x2daee0ad, RZ ;  /* 0xd2511f5307097827 */ /* 0x040fe200078e00ff */
[----:B------:R-:W-:Y:S01]  /*1420*/  LOP3.LUT R5, R6, UR20, R5, 0x96, !PT ;  /* 0x0000001406057c12 */ /* 0x000fe2000f8e9605 */
[----:B------:R-:W0:Y:S02]  /*1430*/  LDCU UR20, c[0x0][0x408] ;  /* 0x00008100ff1477ac */ /* 0x000e240008000800 */
        /* <DEDUP_REMOVED lines=18> */
[----:B------:R-:W-:Y:S01]  /*1560*/  IMAD.MOV.U32 R5, RZ, RZ, RZ ;  /* 0x000000ffff057224 */ /* 0x000fe200078e00ff */
[----:B------:R-:W-:Y:S01]  /*1570*/  LOP3.LUT R181, R10, UR26, R181, 0x96, !PT ;  /* 0x0000001a0ab57c12 */ /* 0x000fe2000f8e96b5 */
[----:B------:R-:W-:Y:S02]  /*1580*/  IMAD R176, R8, -0x2daee0ad, RZ ;  /* 0xd2511f5308b07824 */ /* 0x000fe400078e02ff */
[----:B01234-:R-:W-:-:S07]  /*1590*/  IMAD R180, R9, -0x326172a9, RZ ;  /* 0xcd9e8d5709b47824 */ /* 0x01ffce00078e02ff */
.L_x_6997:
[----:B------:R-:W-:Y:S01]  /*15a0*/  ISETP.NE.U32.AND P1, PT, RZ, UR10, PT ;  /* 0x0000000aff007c0c */ /* 0x000fe2000bf25070 */
[----:B------:R-:W0:Y:S01]  /*15b0*/  LDC.64 R188, c[0x0][0x390] ;  /* 0x0000e400ffbc7b82 */ /* 0x000e220000000a00 */
[----:B------:R-:W-:Y:S02]  /*15c0*/  IMAD R6, R2, UR4, RZ ;  /* 0x0000000402067c24 */ /* 0x000fe4000f8e02ff */
[----:B------:R-:W-:-:S03]  /*15d0*/  ISETP.NE.AND.EX P1, PT, RZ, UR11, PT, P1 ;  /* 0x0000000bff007c0c */ /* 0x000fc6000bf25310 */
[----:B------:R-:W-:Y:S02]  /*15e0*/  SHF.R.S32.HI R15, RZ, 0x1f, R6 ;  /* 0x0000001fff0f7819 */ /* 0x000fe40000011406 */
[----:B-1----:R-:W1:Y:S02]  /*15f0*/  @P0 LDC.64 R18, c[0x0][0x398] ;  /* 0x0000e600ff120b82 */ /* 0x002e640000000a00 */
[----:B------:R-:W-:-:S04]  /*1600*/  LEA.HI R15, R15, R6, RZ, 0x3 ;  /* 0x000000060f0f7211 */ /* 0x000fc800078f18ff */
[----:B------:R-:W-:Y:S02]  /*1610*/  LEA.HI.SX32 R6, R15, R202, 0x1d ;  /* 0x000000ca0f067211 */ /* 0x000fe400078feaff */
[----:B------:R-:W2:Y:S03]  /*1620*/  @P1 LDC.64 R20, c[0x0][0x3a0] ;  /* 0x0000e800ff141b82 */ /* 0x000ea60000000a00 */
[----:B0-----:R-:W-:-:S05]  /*1630*/  IMAD.WIDE.U32 R148, R6, 0x10, R188 ;  /* 0x0000001006947825 */ /* 0x001fca00078e00bc */
[----:B------:R-:W0:Y:S01]  /*1640*/  LDC.64 R154, c[0x0][0x398] ;  /* 0x0000e600ff9a7b82 */ /* 0x000e220000000a00 */
[----:B-----5:R-:W5:Y:S01]  /*1650*/  LDG.E.128 R148, desc[UR8][R148.64] ;  /* 0x0000000894947981 */ /* 0x020f62000c1e1d00 */
[----:B--2---:R-:W-:-:S05]  /*1660*/  @P1 IMAD.WIDE.U32 R20, R6, 0x10, R20 ;  /* 0x0000001006141825 */ /* 0x004fca00078e0014 */
[----:B------:R-:W2:Y:S01]  /*1670*/  @P1 LDG.E.128 R40, desc[UR8][R20.64] ;  /* 0x0000000814281981 */ /* 0x000ea2000c1e1d00 */
[----:B-1----:R-:W-:-:S05]  /*1680*/  @P0 IMAD.WIDE.U32 R18, R6, 0x10, R18 ;  /* 0x0000001006120825 */ /* 0x002fca00078e0012 */
[----:B------:R1:W5:Y:S01]  /*1690*/  @P0 LDG.E.128 R36, desc[UR8][R18.64] ;  /* 0x0000000812240981 */ /* 0x000362000c1e1d00 */
        /* <DEDUP_REMOVED lines=18> */
[----:B-1----:R-:W-:Y:S06]  /*17c0*/  @P0 BRA `(.L_x_6381) ;  /* 0x0000002800600947 */ /* 0x002fec0003800000 */
        /* <DEDUP_REMOVED lines=16> */
.L_x_6384:
        /* <DEDUP_REMOVED lines=13> */
.L_x_6386:
[----:B------:R-:W-:Y:S05]  /*19a0*/  BSYNC.RECONVERGENT B2 ;  /* 0x0000000000027941 */ /* 0x000fea0003800200 */
.L_x_6385:
[----:B------:R-:W-:Y:S01]  /*19b0*/  IMAD.WIDE.U32 R20, R0, -0x326172a9, RZ ;  /* 0xcd9e8d5700147825 */ /* 0x000fe200078e00ff */
[----:B------:R-:W-:-:S03]  /*19c0*/  LOP3.LUT R34, R5, UR7, R19, 0x96, !PT ;  /* 0x0000000705227c12 */ /* 0x000fc6000f8e9613 */
[----:B------:R-:W-:Y:S01]  /*19d0*/  IMAD.MOV.U32 R15, RZ, RZ, R176 ;  /* 0x000000ffff0f7224 */ /* 0x000fe200078e00b0 */
        /* <DEDUP_REMOVED lines=38> */
[----:B------:R-:W-:-:S07]  /*1c40*/  LOP3.LUT R187, R18, UR27, R25, 0x96, !PT ;  /* 0x0000001b12bb7c12 */ /* 0x000fce000f8e9619 */
.L_x_6383:
[----:B------:R-:W-:Y:S05]  /*1c50*/  BSYNC.RECONVERGENT B1 ;  /* 0x0000000000017941 */ /* 0x000fea0003800200 */
.L_x_6382:
[----:B------:R-:W-:Y:S01]  /*1c60*/  I2FP.F32.U32 R18, R15 ;  /* 0x0000000f00127245 */ /* 0x000fe20000201000 */
[----:B------:R-:W-:Y:S01]  /*1c70*/  IMAD.U32 R33, RZ, RZ, UR20 ;  /* 0x00000014ff217e24 */ /* 0x000fe2000f8e00ff */
[----:B-----5:R-:W-:Y:S01]  /*1c80*/  SHF.L.U32 R20, R148, 0x10, RZ ;  /* 0x0000001094147819 */ /* 0x020fe200000006ff */
[----:B------:R-:W-:Y:S01]  /*1c90*/  IMAD.U32 R34, RZ, RZ, UR18 ;  /* 0x00000012ff227e24 */ /* 0x000fe2000f8e00ff */
[----:B------:R-:W-:Y:S01]  /*1ca0*/  ISETP.NE.AND P2, PT, R19, 0x1, PT ;  /* 0x000000011300780c */ /* 0x000fe20003f45270 */
[----:B------:R-:W-:Y:S01]  /*1cb0*/  FFMA.FTZ R15, R18, R201, 1.1641532182693481445e-10 ;  /* 0x2f000000120f7423 */ /* 0x000fe200000100c9 */
[----:B------:R-:W-:Y:S01]  /*1cc0*/  BSSY.RECONVERGENT B1, `(.L_x_6387) ;  /* 0x000004d000017945 */ /* 0x000fe20003800200 */
[----:B------:R-:W-:Y:S01]  /*1cd0*/  FMUL.FTZ R20, R20, R33 ;  /* 0x0000002114147220 */ /* 0x000fe20000410000 */
[----:B------:R-:W-:Y:S01]  /*1ce0*/  PRMT R148, R148, 0x7632, R148 ;  /* 0x0000763294947816 */ /* 0x000fe20000000094 */
[----:B------:R-:W-:Y:S01]  /*1cf0*/  IMAD.MOV.U32 R18, RZ, RZ, R180 ;  /* 0x000000ffff127224 */ /* 0x000fe200078e00b4 */
[----:B------:R-:W-:Y:S01]  /*1d00*/  FSETP.GTU.FTZ.AND P0, PT, R15, R34, PT ;  /* 0x000000220f00720b */ /* 0x000fe20003f1c000 */
[----:B------:R-:W-:-:S03]  /*1d10*/  @P1 IMAD.U32 R15, R40, 0x10000, RZ ;  /* 0x00010000280f1824 */ /* 0x000fc600078e00ff */
[----:B------:R-:W-:Y:S01]  /*1d20*/  FSEL R22, R20, RZ, !P0 ;  /* 0x000000ff14167208 */ /* 0x000fe20004000000 */
[----:B------:R-:W-:Y:S01]  /*1d30*/  HFMA2 R20, -RZ, RZ, 0, 1.1920928955078125e-07 ;  /* 0x00000002ff147431 */ /* 0x000fe200000001ff */
        /* <DEDUP_REMOVED lines=13> */
.L_x_6389:
        /* <DEDUP_REMOVED lines=13> */
.L_x_6391:
[----:B------:R-:W-:Y:S05]  /*1ee0*/  BSYNC.RECONVERGENT B2 ;  /* 0x0000000000027941 */ /* 0x000fea0003800200 */
.L_x_6390:
[----:B------:R-:W-:Y:S01]  /*1ef0*/  IMAD.WIDE.U32 R20, R0, -0x326172a9, RZ ;  /* 0xcd9e8d5700147825 */ /* 0x000fe200078e00ff */
[----:B------:R-:W-:-:S04]  /*1f00*/  LOP3.LUT R24, R5, UR7, R19, 0x96, !PT ;  /* 0x0000000705187c12 */ /* 0x000fc8000f8e9613 */
        /* <DEDUP_REMOVED lines=36> */
[----:B------:R-:W-:Y:S01]  /*2150*/  LOP3.LUT R187, R18, UR27, R21, 0x96, !PT ;  /* 0x0000001b12bb7c12 */ /* 0x000fe2000f8e9615 */
[----:B------:R-:W-:Y:S02]  /*2160*/  IMAD.MOV.U32 R18, RZ, RZ, R16 ;  /* 0x000000ffff127224 */ /* 0x000fe400078e0010 */
[----:B------:R-:W-:Y:S02]  /*2170*/  IMAD.MOV.U32 R16, RZ, RZ, R20 ;  /* 0x000000ffff107224 */ /* 0x000fe400078e0014 */
[----:B------:R-:W-:-:S07]  /*2180*/  IMAD.MOV.U32 R20, RZ, RZ, RZ ;  /* 0x000000ffff147224 */ /* 0x000fce00078e00ff */
.L_x_6388:
[----:B------:R-:W-:Y:S05]  /*2190*/  BSYNC.RECONVERGENT B1 ;  /* 0x0000000000017941 */ /* 0x000fea0003800200 */
.L_x_6387:
[----:B------:R-:W-:Y:S01]  /*21a0*/  I2FP.F32.U32 R18, R18 ;  /* 0x0000001200127245 */ /* 0x000fe20000201000 */
[----:B------:R-:W-:Y:S01]  /*21b0*/  BSSY.RECONVERGENT B1, `(.L_x_6392) ;  /* 0x000004f000017945 */ /* 0x000fe20003800200 */
[----:B------:R-:W-:Y:S01]  /*21c0*/  SHF.L.U32 R148, R148, 0x10, RZ ;  /* 0x0000001094947819 */ /* 0x000fe200000006ff */
[----:B------:R-:W-:Y:S01]  /*21d0*/  IMAD.MOV.U32 R21, RZ, RZ, 0x2 ;  /* 0x00000002ff157424 */ /* 0x000fe200078e00ff */
[----:B------:R-:W-:Y:S01]  /*21e0*/  ISETP.NE.AND P2, PT, R20, 0x1, PT ;  /* 0x000000011400780c */ /* 0x000fe20003f45270 */
[----:B------:R-:W-:Y:S01]  /*21f0*/  FFMA.FTZ R19, R18, R201, 1.1641532182693481445e-10 ;  /* 0x2f00000012137423 */ /* 0x000fe200000100c9 */
[----:B------:R-:W-:Y:S02]  /*2200*/  @P1 IMAD.U32 R18, R23, 0x10000, RZ ;  /* 0x0001000017121824 */ /* 0x000fe400078e00ff */
[----:B------:R-:W-:Y:S02]  /*2210*/  FMUL.FTZ R148, R148, R33 ;  /* 0x0000002194947220 */ /* 0x000fe40000410000 */
[----:B------:R-:W-:Y:S01]  /*2220*/  FSETP.GTU.FTZ.AND P0, PT, R19, R34, PT ;  /* 0x000000221300720b */ /* 0x000fe20003f1c000 */
[----:B------:R-:W-:-:S03]  /*2230*/  IMAD.MOV.U32 R19, RZ, RZ, R180 ;  /* 0x000000ffff137224 */ /* 0x000fc600078e00b4 */
        /* <DEDUP_REMOVED lines=14> */
.L_x_6394:
        /* <DEDUP_REMOVED lines=13> */
.L_x_6396:
[----:B------:R-:W-:Y:S05]  /*23f0*/  BSYNC.RECONVERGENT B2 ;  /* 0x0000000000027941 */ /* 0x000fea0003800200 */
.L_x_6395:
        /* <DEDUP_REMOVED lines=42> */
.L_x_6393:
[----:B------:R-:W-:Y:S05]  /*26a0*/  BSYNC.RECONVERGENT B1 ;  /* 0x0000000000017941 */ /* 0x000fea0003800200 */
.L_x_6392:
        /* <DEDUP_REMOVED lines=9> */
[----:B------:R-:W-:-:S03]  /*2740*/  @P1 IMAD.U32 R19, R41, 0x10000, RZ ;  /* 0x0001000029131824 */ /* 0x000fc600078e00ff */
[----:B------:R-:W-:Y:S02]  /*2750*/  FSEL R24, R20, RZ, !P0 ;  /* 0x000000ff14187208 */ /* 0x000fe40004000000 */
[----:B------:R-:W-:-:S03]  /*2760*/  PLOP3.LUT P0, PT, P0, PT, PT, 0x8, 0x80 ;  /* 0x000000000080781c */ /* 0x000fc6000070e170 */
[----:B------:R-:W-:Y:S01]  /*2770*/  @P1 FADD.FTZ R24, R24, R19 ;  /* 0x0000001318181221 */ /* 0x000fe20000010000 */
[----:B------:R-:W-:Y:S01]  /*2780*/  P2R R152, PR, RZ, 0x1 ;  /* 0x00000001ff987803 */ /* 0x000fe20000000000 */
        /* <DEDUP_REMOVED lines=11> */
.L_x_6399:
        /* <DEDUP_REMOVED lines=13> */
.L_x_6401:
[----:B------:R-:W-:Y:S05]  /*2910*/  BSYNC.RECONVERGENT B2 ;  /* 0x0000000000027941 */ /* 0x000fea0003800200 */
.L_x_6400:
[----:B------:R-:W-:Y:S01]  /*2920*/  IMAD.WIDE.U32 R158, R0, -0x326172a9, RZ ;  /* 0xcd9e8d57009e7825 */ /* 0x000fe200078e00ff */
[----:B------:R-:W-:-:S03]  /*2930*/  LOP3.LUT R18, R5, UR7, R21, 0x96, !PT ;  /* 0x0000000705127c12 */ /* 0x000fc6000f8e9615 */
        /* <DEDUP_REMOVED lines=39> */
[----:B------:R-:W-:-:S07]  /*2bb0*/  IMAD.MOV.U32 R16, RZ, RZ, R18 ;  /* 0x000000ffff107224 */ /* 0x000fce00078e0012 */
.L_x_6398:
[----:B------:R-:W-:Y:S05]  /*2bc0*/  BSYNC.RECONVERGENT B1 ;  /* 0x0000000000017941 */ /* 0x000fea0003800200 */
.L_x_6397:
        /* <DEDUP_REMOVED lines=24> */
.L_x_6404:
        /* <DEDUP_REMOVED lines=13> */
.L_x_6406:
[----:B------:R-:W-:Y:S05]  /*2e20*/  BSYNC.RECONVERGENT B2 ;  /* 0x0000000000027941 */ /* 0x000fea0003800200 */
.L_x_6405:
        /* <DEDUP_REMOVED lines=43> */
.L_x_6403:
[----:B------:R-:W-:Y:S05]  /*30e0*/  BSYNC.RECONVERGENT B1 ;  /* 0x0000000000017941 */ /* 0x000fea0003800200 */
.L_x_6402:
        /* <DEDUP_REMOVED lines=8> */
[----:B------:R-:W-:Y:S02]  /*3170*/  FSETP.GTU.FTZ.AND P3, PT, R19, R34, PT ;  /* 0x000000221300720b */ /* 0x000fe40003f7c000 */
[----:B------:R-:W-:Y:S02]  /*3180*/  @P1 SHF.L.U32 R19, R42, 0x10, RZ ;  /* 0x000000102a131819 */ /* 0x000fe400000006ff */
[----:B------:R-:W-:Y:S02]  /*3190*/  FSEL R18, R20, RZ, !P3 ;  /* 0x000000ff14127208 */ /* 0x000fe40005800000 */
[----:B------:R-:W-:-:S03]  /*31a0*/  PLOP3.LUT P3, PT, P3, PT, PT, 0x8, 0x80 ;  /* 0x000000000080781c */ /* 0x000fc60001f6e170 */
[--C-:B------:R-:W-:Y:S01]  /*31b0*/  @P1 FADD.FTZ R18, R18, R19.reuse ;  /* 0x0000001312121221 */ /* 0x100fe20000010000 */
[----:B------:R-:W-:-:S04]  /*31c0*/  PRMT R19, R150, 0x7632, R19 ;  /* 0x0000763296137816 */ /* 0x000fc80000000013 */
        /* <DEDUP_REMOVED lines=10> */
.L_x_6409:
        /* <DEDUP_REMOVED lines=13> */
.L_x_6411:
[----:B------:R-:W-:Y:S05]  /*3340*/  BSYNC.RECONVERGENT B2 ;  /* 0x0000000000027941 */ /* 0x000fea0003800200 */
.L_x_6410:
        /* <DEDUP_REMOVED lines=43> */
.L_x_6408:
[----:B------:R-:W-:Y:S05]  /*3600*/  BSYNC.RECONVERGENT B1 ;  /* 0x0000000000017941 */ /* 0x000fea0003800200 */
.L_x_6407:
[----:B------:R-:W-:Y:S01]  /*3610*/  I2FP.F32.U32 R20, R21 ;  /* 0x0000001500147245 */ /* 0x000fe20000201000 */
[----:B------:R-:W-:Y:S01]  /*3620*/  IMAD.U32 R150, R19, 0x10000, RZ ;  /* 0x0001000013967824 */ /* 0x000fe200078e00ff */
[----:B------:R-:W-:Y:S01]  /*3630*/  ISETP.NE.AND P4, PT, R159, 0x1, PT ;  /* 0x000000019f00780c */ /* 0x000fe20003f85270 */
[----:B------:R-:W-:Y:S01]  /*3640*/  BSSY.RECONVERGENT B1, `(.L_x_6412) ;  /* 0x000004e000017945 */ /* 0x000fe20003800200 */
[----:B------:R-:W-:Y:S02]  /*3650*/  HFMA2 R160, -RZ, RZ, 0, 1.1920928955078125e-07 ;  /* 0x00000002ffa07431 */ /* 0x000fe400000001ff */
[----:B------:R-:W-:Y:S01]  /*3660*/  FFMA.FTZ R19, R20, R201, 1.1641532182693481445e-10 ;  /* 0x2f00000014137423 */ /* 0x000fe200000100c9 */
[----:B------:R-:W-:Y:S01]  /*3670*/  FMUL.FTZ R150, R150, R33 ;  /* 0x0000002196967220 */ /* 0x000fe20000410000 */
[----:B------:R-:W-:Y:S01]  /*3680*/  @P1 PRMT R20, R42, 0x7632, R20 ;  /* 0x000076322a141816 */ /* 0x000fe20000000014 */
[----:B------:R-:W-:Y:S02]  /*3690*/  IMAD.MOV.U32 R21, RZ, RZ, R180 ;  /* 0x000000ffff157224 */ /* 0x000fe400078e00b4 */
[----:B------:R-:W-:-:S02]  /*36a0*/  FSETP.GTU.FTZ.AND P0, PT, R19, R34, PT ;  /* 0x000000221300720b */ /* 0x000fc40003f1c000 */
[----:B------:R-:W-:Y:S02]  /*36b0*/  @P1 IMAD.U32 R20, R20, 0x10000, RZ ;  /* 0x0001000014141824 */ /* 0x000fe400078e00ff */
        /* <DEDUP_REMOVED lines=13> */
.L_x_6414:
        /* <DEDUP_REMOVED lines=13> */
.L_x_6416:
[----:B------:R-:W-:Y:S05]  /*3860*/  BSYNC.RECONVERGENT B2 ;  /* 0x0000000000027941 */ /* 0x000fea0003800200 */
.L_x_6415:
        /* <DEDUP_REMOVED lines=43> */
.L_x_6413:
[----:B------:R-:W-:Y:S05]  /*3b20*/  BSYNC.RECONVERGENT B1 ;  /* 0x0000000000017941 */ /* 0x000fea0003800200 */
.L_x_6412:
[----:B------:R-:W-:Y:S01]  /*3b30*/  I2FP.F32.U32 R20, R21 ;  /* 0x0000001500147245 */ /* 0x000fe20000201000 */
[----:B------:R-:W-:Y:S01]  /*3b40*/  IMAD.U32 R158, R151, 0x10000, RZ ;  /* 0x00010000979e7824 */ /* 0x000fe200078e00ff */
[----:B------:R-:W-:Y:S01]  /*3b50*/  ISETP.NE.AND P5, PT, R160, 0x1, PT ;  /* 0x00000001a000780c */ /* 0x000fe20003fa5270 */
[----:B------:R-:W-:Y:S01]  /*3b60*/  @P1 IMAD.U32 R159, R43, 0x10000, RZ ;  /* 0x000100002b9f1824 */ /* 0x000fe200078e00ff */
[----:B------:R-:W-:Y:S01]  /*3b70*/  BSSY.RECONVERGENT B1, `(.L_x_6417) ;  /* 0x000004d000017945 */ /* 0x000fe20003800200 */
[----:B------:R-:W-:Y:S01]  /*3b80*/  FFMA.FTZ R21, R20, R201, 1.1641532182693481445e-10 ;  /* 0x2f00000014157423 */ /* 0x000fe200000100c9 */
[----:B------:R-:W-:-:S04]  /*3b90*/  FMUL.FTZ R158, R158, R33 ;  /* 0x000000219e9e7220 */ /* 0x000fc80000410000 */
[----:B------:R-:W-:Y:S02]  /*3ba0*/  FSETP.GTU.FTZ.AND P4, PT, R21, R34, PT ;  /* 0x000000221500720b */ /* 0x000fe40003f9c000 */
[----:B------:R-:W-:Y:S02]  /*3bb0*/  PRMT R21, R151, 0x7632, R21 ;  /* 0x0000763297157816 */ /* 0x000fe40000000015 */
        /* <DEDUP_REMOVED lines=15> */
.L_x_6419:
        /* <DEDUP_REMOVED lines=13> */
.L_x_6421:
[----:B------:R-:W-:Y:S05]  /*3d80*/  BSYNC.RECONVERGENT B2 ;  /* 0x0000000000027941 */ /* 0x000fea0003800200 */
.L_x_6420:
        /* <DEDUP_REMOVED lines=43> */
.L_x_6418:
[----:B------:R-:W-:Y:S05]  /*4040*/  BSYNC.RECONVERGENT B1 ;  /* 0x0000000000017941 */ /* 0x000fea0003800200 */
.L_x_6417:
        /* <DEDUP_REMOVED lines=16> */
.L_x_6381:
        /* <DEDUP_REMOVED lines=16> */
.L_x_6425:
        /* <DEDUP_REMOVED lines=13> */
.L_x_6427:
[----:B------:R-:W-:Y:S05]  /*4320*/  BSYNC.RECONVERGENT B2 ;  /* 0x0000000000027941 */ /* 0x000fea0003800200 */
.L_x_6426:
        /* <DEDUP_REMOVED lines=39> */
[----:B------:R-:W-:Y:S02]  /*45a0*/  HFMA2 R10, -RZ, RZ, 0, 0 ;  /* 0x00000000ff0a7431 */ /* 0x000fe400000001ff */
[----:B------:R-:W-:Y:S01]  /*45b0*/  IMAD.MOV.U32 R16, RZ, RZ, R12 ;  /* 0x000000ffff107224 */ /* 0x000fe200078e000c */
[----:B------:R-:W-:-:S07]  /*45c0*/  LOP3.LUT R187, R8, UR27, R13, 0x96, !PT ;  /* 0x0000001b08bb7c12 */ /* 0x000fce000f8e960d */
.L_x_6424:
[----:B------:R-:W-:Y:S05]  /*45d0*/  BSYNC.RECONVERGENT B1 ;  /* 0x0000000000017941 */ /* 0x000fea0003800200 */
.L_x_6423:
[----:B------:R-:W-:Y:S01]  /*45e0*/  I2FP.F32.U32 R8, R7 ;  /* 0x0000000700087245 */ /* 0x000fe20000201000 */
[----:B------:R-:W-:Y:S01]  /*45f0*/  IMAD.U32 R34, RZ, RZ, UR18 ;  /* 0x00000012ff227e24 */ /* 0x000fe2000f8e00ff */
[----:B------:R-:W-:Y:S01]  /*4600*/  ISETP.NE.AND P2, PT, R10, 0x1, PT ;  /* 0x000000010a00780c */ /* 0x000fe20003f45270 */
[----:B------:R-:W-:Y:S01]  /*4610*/  IMAD.U32 R33, RZ, RZ, UR20 ;  /* 0x00000014ff217e24 */ /* 0x000fe2000f8e00ff */
[----:B------:R-:W-:Y:S01]  /*4620*/  BSSY.RECONVERGENT B1, `(.L_x_6428) ;  /* 0x000004c000017945 */ /* 0x000fe20003800200 */
[----:B------:R-:W-:Y:S01]  /*4630*/  FFMA.FTZ R7, R8, R201, 1.1641532182693481445e-10 ;  /* 0x2f00000008077423 */ /* 0x000fe200000100c9 */
[----:B-----5:R-:W-:Y:S02]  /*4640*/  IMAD.U32 R8, R148, 0x10000, RZ ;  /* 0x0001000094087824 */ /* 0x020fe400078e00ff */
[----:B------:R-:W-:Y:S02]  /*4650*/  HFMA2 R11, -RZ, RZ, 0, 1.1920928955078125e-07 ;  /* 0x00000002ff0b7431 */ /* 0x000fe400000001ff */
[----:B------:R-:W-:Y:S01]  /*4660*/  IMAD.MOV.U32 R9, RZ, RZ, R180 ;  /* 0x000000ffff097224 */ /* 0x000fe200078e00b4 */
[----:B------:R-:W-:Y:S01]  /*4670*/  FSETP.GTU.FTZ.AND P0, PT, R7, R34, PT ;  /* 0x000000220700720b */ /* 0x000fe20003f1c000 */
[----:B------:R-:W-:Y:S01]  /*4680*/  FMUL.FTZ R7, R8, R33 ;  /* 0x0000002108077220 */ /* 0x000fe20000410000 */
[----:B------:R-:W-:-:S02]  /*4690*/  PRMT R8, R148, 0x7632, R8 ;  /* 0x0000763294087816 */ /* 0x000fc40000000008 */
        /* <DEDUP_REMOVED lines=12> */
.L_x_6430:
        /* <DEDUP_REMOVED lines=13> */
.L_x_6432:
[----:B------:R-:W-:Y:S05]  /*4830*/  BSYNC.RECONVERGENT B2 ;  /* 0x0000000000027941 */ /* 0x000fea0003800200 */
.L_x_6431:
        /* <DEDUP_REMOVED lines=42> */
.L_x_6429:
[----:B------:R-:W-:Y:S05]  /*4ae0*/  BSYNC.RECONVERGENT B1 ;  /* 0x0000000000017941 */ /* 0x000fea0003800200 */
.L_x_6428:
[----:B------:R-:W-:Y:S01]  /*4af0*/  I2FP.F32.U32 R10, R9 ;  /* 0x00000009000a7245 */ /* 0x000fe20000201000 */
[----:B------:R-:W-:Y:S01]  /*4b00*/  @P1 IMAD.U32 R22, R40, 0x10000, RZ ;  /* 0x0001000028161824 */ /* 0x000fe200078e00ff */
[----:B------:R-:W-:Y:S01]  /*4b10*/  SHF.L.U32 R12, R36, 0x10, RZ ;  /* 0x00000010240c7819 */ /* 0x000fe200000006ff */
[----:B------:R-:W-:Y:S01]  /*4b20*/  BSSY.RECONVERGENT B1, `(.L_x_6433) ;  /* 0x000004e000017945 */ /* 0x000fe20003800200 */
[----:B------:R-:W-:Y:S01]  /*4b30*/  ISETP.NE.AND P2, PT, R11, 0x1, PT ;  /* 0x000000010b00780c */ /* 0x000fe20003f45270 */
[----:B------:R-:W-:Y:S02]  /*4b40*/  FFMA.FTZ R9, R10, R201, 1.1641532182693481445e-10 ;  /* 0x2f0000000a097423 */ /* 0x000fe400000100c9 */
[----:B------:R-:W-:-:S03]  /*4b50*/  FMUL.FTZ R12, R12, R33 ;  /* 0x000000210c0c7220 */ /* 0x000fc60000410000 */
[----:B------:R-:W-:Y:S02]  /*4b60*/  FSETP.GTU.FTZ.AND P0, PT, R9, R34, PT ;  /* 0x000000220900720b */ /* 0x000fe40003f1c000 */
[----:B------:R-:W-:Y:S02]  /*4b70*/  MOV R9, R180 ;  /* 0x000000b400097202 */ /* 0x000fe40000000f00 */
[----:B------:R-:W-:-:S05]  /*4b80*/  FSEL R12, R12, RZ, !P0 ;  /* 0x000000ff0c0c7208 */ /* 0x000fca0004000000 */
[----:B------:R-:W-:Y:S01]  /*4b90*/  FADD.FTZ R7, R7, R12 ;  /* 0x0000000c07077221 */ /* 0x000fe20000010000 */
[----:B------:R-:W-:-:S03]  /*4ba0*/  IMAD.MOV.U32 R12, RZ, RZ, 0x2 ;  /* 0x00000002ff0c7424 */ /* 0x000fc600078e00ff */
        /* <DEDUP_REMOVED lines=13> */
.L_x_6435:
        /* <DEDUP_REMOVED lines=13> */
.L_x_6437:
[----:B------:R-:W-:Y:S05]  /*4d50*/  BSYNC.RECONVERGENT B2 ;  /* 0x0000000000027941 */ /* 0x000fea0003800200 */
.L_x_6436:
[----:B------:R-:W-:Y:S01]  /*4d60*/  IMAD.WIDE.U32 R12, R0, -0x326172a9, RZ ;  /* 0xcd9e8d57000c7825 */ /* 0x000fe200078e00ff */
[----:B------:R-:W-:Y:S02]  /*4d70*/  LOP3.LUT R20, R5, UR7, R11, 0x96, !PT ;  /* 0x0000000705147c12 */ /* 0x000fe4000f8e960b */
[----:B------:R-:W-:Y:S02]  /*4d80*/  MOV R9, R16 ;  /* 0x0000001000097202 */ /* 0x000fe40000000f00 */
        /* <DEDUP_REMOVED lines=38> */
[----:B------:R-:W-:-:S07]  /*4ff0*/  IMAD.MOV.U32 R12, RZ, RZ, RZ ;  /* 0x000000ffff0c7224 */ /* 0x000fce00078e00ff */
.L_x_6434:
[----:B------:R-:W-:Y:S05]  /*5000*/  BSYNC.RECONVERGENT B1 ;  /* 0x0000000000017941 */ /* 0x000fea0003800200 */
.L_x_6433:
        /* <DEDUP_REMOVED lines=21> */
.L_x_6440:
        /* <DEDUP_REMOVED lines=13> */
.L_x_6442:
[----:B------:R-:W-:Y:S05]  /*5230*/  BSYNC.RECONVERGENT B2 ;  /* 0x0000000000027941 */ /* 0x000fea0003800200 */
.L_x_6441:
        /* <DEDUP_REMOVED lines=42> */
.L_x_6439:
[----:B------:R-:W-:Y:S05]  /*54e0*/  BSYNC.RECONVERGENT B1 ;  /* 0x0000000000017941 */ /* 0x000fea0003800200 */
.L_x_6438:
[----:B------:R-:W-:Y:S01]  /*54f0*/  I2FP.F32.U32 R10, R9 ;  /* 0x00000009000a7245 */ /* 0x000fe20000201000 */
[----:B------:R-:W-:Y:S01]  /*5500*/  @P1 IMAD.U32 R23, R23, 0x10000, RZ ;  /* 0x0001000017171824 */ /* 0x000fe200078e00ff */
[----:B------:R-:W-:Y:S01]  /*5510*/  PRMT R9, R36, 0x7632, R9 ;  /* 0x0000763224097816 */ /* 0x000fe20000000009 */
[----:B------:R-:W-:Y:S01]  /*5520*/  BSSY.RECONVERGENT B1, `(.L_x_6443) ;  /* 0x000004f000017945 */ /* 0x000fe20003800200 */
[----:B------:R-:W-:Y:S02]  /*5530*/  ISETP.NE.AND P2, PT, R11, 0x1, PT ;  /* 0x000000010b00780c */ /* 0x000fe40003f45270 */
[----:B------:R-:W-:Y:S01]  /*5540*/  SHF.L.U32 R12, R9, 0x10, RZ ;  /* 0x00000010090c7819 */ /* 0x000fe200000006ff */
[----:B------:R-:W-:-:S04]  /*5550*/  FFMA.FTZ R9, R10, R201, 1.1641532182693481445e-10 ;  /* 0x2f0000000a097423 */ /* 0x000fc800000100c9 */
[----:B------:R-:W-:Y:S01]  /*5560*/  FMUL.FTZ R12, R12, R33 ;  /* 0x000000210c0c7220 */ /* 0x000fe20000410000 */
[----:B------:R-:W-:-:S04]  /*5570*/  FSETP.GTU.FTZ.AND P0, PT, R9, R34, PT ;  /* 0x000000220900720b */ /* 0x000fc80003f1c000 */
[----:B------:R-:W-:Y:S01]  /*5580*/  FSEL R9, R12, RZ, !P0 ;  /* 0x000000ff0c097208 */ /* 0x000fe20004000000 */
[----:B------:R-:W-:-:S04]  /*5590*/  IMAD.MOV.U32 R12, RZ, RZ, 0x2 ;  /* 0x00000002ff0c7424 */ /* 0x000fc800078e00ff */
        /* <DEDUP_REMOVED lines=15> */
.L_x_6445:
        /* <DEDUP_REMOVED lines=13> */
.L_x_6447:
[----:B------:R-:W-:Y:S05]  /*5760*/  BSYNC.RECONVERGENT B2 ;  /* 0x0000000000027941 */ /* 0x000fea0003800200 */
.L_x_6446:
        /* <DEDUP_REMOVED lines=42> */
.L_x_6444:
[----:B------:R-:W-:Y:S05]  /*5a10*/  BSYNC.RECONVERGENT B1 ;  /* 0x0000000000017941 */ /* 0x000fea0003800200 */
.L_x_6443:
[----:B------:R-:W-:Y:S01]  /*5a20*/  I2FP.F32.U32 R10, R9 ;  /* 0x00000009000a7245 */ /* 0x000fe20000201000 */
[----:B------:R-:W-:Y:S01]  /*5a30*/  BSSY.RECONVERGENT B1, `(.L_x_6448) ;  /* 0x000004d000017945 */ /* 0x000fe20003800200 */
[----:B------:R-:W-:Y:S01]  /*5a40*/  ISETP.NE.AND P2, PT, R12, 0x1, PT ;  /* 0x000000010c00780c */ /* 0x000fe20003f45270 */
[----:B------:R-:W-:Y:S02]  /*5a50*/  HFMA2 R13, -RZ, RZ, 0, 1.1920928955078125e-07 ;  /* 0x00000002ff0d7431 */ /* 0x000fe400000001ff */
[----:B------:R-:W-:Y:S02]  /*5a60*/  IMAD.MOV.U32 R11, RZ, RZ, R180 ;  /* 0x000000ffff0b7224 */ /* 0x000fe400078e00b4 */
[----:B------:R-:W-:Y:S01]  /*5a70*/  FFMA.FTZ R9, R10, R201, 1.1641532182693481445e-10 ;  /* 0x2f0000000a097423 */ /* 0x000fe200000100c9 */
[----:B------:R-:W-:-:S04]  /*5a80*/  IMAD.U32 R10, R149, 0x10000, RZ ;  /* 0x00010000950a7824 */ /* 0x000fc800078e00ff */
[----:B------:R-:W-:Y:S01]  /*5a90*/  FSETP.GTU.FTZ.AND P0, PT, R9, R34, PT ;  /* 0x000000220900720b */ /* 0x000fe20003f1c000 */
[----:B------:R-:W-:Y:S01]  /*5aa0*/  FMUL.FTZ R9, R10, R33 ;  /* 0x000000210a097220 */ /* 0x000fe20000410000 */
[----:B------:R-:W-:Y:S02]  /*5ab0*/  PRMT R10, R149, 0x7632, R10 ;  /* 0x00007632950a7816 */ /* 0x000fe4000000000a */
        /* <DEDUP_REMOVED lines=12> */
.L_x_6450:
        /* <DEDUP_REMOVED lines=13> */
.L_x_6452:
[----:B------:R-:W-:Y:S05]  /*5c50*/  BSYNC.RECONVERGENT B2 ;  /* 0x0000000000027941 */ /* 0x000fea0003800200 */
.L_x_6451:
        /* <DEDUP_REMOVED lines=42> */
.L_x_6449:
[----:B------:R-:W-:Y:S05]  /*5f00*/  BSYNC.RECONVERGENT B1 ;  /* 0x0000000000017941 */ /* 0x000fea0003800200 */
.L_x_6448:
        /* <DEDUP_REMOVED lines=8> */
[----:B------:R-:W-:-:S02]  /*5f90*/  FSETP.GTU.FTZ.AND P0, PT, R11, R34, PT ;  /* 0x000000220b00720b */ /* 0x000fc40003f1c000 */
        /* <DEDUP_REMOVED lines=16> */
.L_x_6455:
        /* <DEDUP_REMOVED lines=13> */
.L_x_6457:
[----:B------:R-:W-:Y:S05]  /*6170*/  BSYNC.RECONVERGENT B2 ;  /* 0x0000000000027941 */ /* 0x000fea0003800200 */
.L_x_6456:
        /* <DEDUP_REMOVED lines=42> */
.L_x_6454:
[----:B------:R-:W-:Y:S05]  /*6420*/  BSYNC.RECONVERGENT B1 ;  /* 0x0000000000017941 */ /* 0x000fea0003800200 */
.L_x_6453:
[----:B------:R-:W-:Y:S01]  /*6430*/  ISETP.NE.AND P3, PT, R18, 0x1, PT ;  /* 0x000000011200780c */ /* 0x000fe20003f65270 */
[----:B------:R-:W-:Y:S01]  /*6440*/  IMAD.U32 R10, R10, 0x10000, RZ ;  /* 0x000100000a0a7824 */ /* 0x000fe200078e00ff */
[----:B------:R-:W-:Y:S01]  /*6450*/  I2FP.F32.U32 R12, R11 ;  /* 0x0000000b000c7245 */ /* 0x000fe20000201000 */
[----:B------:R-:W-:Y:S01]  /*6460*/  BSSY.RECONVERGENT B1, `(.L_x_6458) ;  /* 0x0000049000017945 */ /* 0x000fe20003800200 */
[----:B------:R-:W-:Y:S02]  /*6470*/  HFMA2 R13, -RZ, RZ, 0, 1.1920928955078125e-07 ;  /* 0x00000002ff0d7431 */ /* 0x000fe400000001ff */
[----:B------:R-:W-:Y:S01]  /*6480*/  FMUL.FTZ R10, R10, R33 ;  /* 0x000000210a0a7220 */ /* 0x000fe20000410000 */
[----:B------:R-:W-:-:S05]  /*6490*/  FFMA.FTZ R11, R12, R201, 1.1641532182693481445e-10 ;  /* 0x2f0000000c0b7423 */ /* 0x000fca00000100c9 */
        /* <DEDUP_REMOVED lines=13> */
.L_x_6460:
        /* <DEDUP_REMOVED lines=13> */
.L_x_6462:
[----:B------:R-:W-:Y:S05]  /*6640*/  BSYNC.RECONVERGENT B2 ;  /* 0x0000000000027941 */ /* 0x000fea0003800200 */
.L_x_6461:
        /* <DEDUP_REMOVED lines=34> */
[----:B------:R-:W-:Y:S01]  /*6870*/  IMAD.MOV.U32 R11, RZ, RZ, R16 ;  /* 0x000000ffff0b7224 */ /* 0x000fe200078e0010 */
[----:B------:R-:W-:Y:S01]  /*6880*/  LOP3.LUT R12, R26, R12, R19, 0x96, !PT ;  /* 0x0000000c1a0c7212 */ /* 0x000fe200078e9613 */
[----:B------:R-:W-:-:S04]  /*6890*/  IMAD.WIDE.U32 R180, R180, -0x326172a9, RZ ;  /* 0xcd9e8d57b4b47825 */ /* 0x000fc800078e00ff */
[----:B------:R-:W-:Y:S01]  /*68a0*/  IMAD.WIDE.U32 R12, R12, -0x2daee0ad, RZ ;  /* 0xd2511f530c0c7825 */ /* 0x000fe200078e00ff */
[----:B------:R-:W-:-:S03]  /*68b0*/  LOP3.LUT R181, R18, UR26, R181, 0x96, !PT ;  /* 0x0000001a12b57c12 */ /* 0x000fc6000f8e96b5 */
[----:B------:R-:W-:Y:S01]  /*68c0*/  IMAD.MOV.U32 R16, RZ, RZ, R12 ;  /* 0x000000ffff107224 */ /* 0x000fe200078e000c */
[----:B------:R-:W-:Y:S01]  /*68d0*/  LOP3.LUT R187, R10, UR27, R13, 0x96, !PT ;  /* 0x0000001b0abb7c12 */ /* 0x000fe2000f8e960d */
[----:B------:R-:W-:-:S07]  /*68e0*/  IMAD.MOV.U32 R13, RZ, RZ, RZ ;  /* 0x000000ffff0d7224 */ /* 0x000fce00078e00ff */
.L_x_6459:
[----:B------:R-:W-:Y:S05]  /*68f0*/  BSYNC.RECONVERGENT B1 ;  /* 0x0000000000017941 */ /* 0x000fea0003800200 */
.L_x_6458:
[----:B------:R-:W-:Y:S01]  /*6900*/  I2FP.F32.U32 R10, R11 ;  /* 0x0000000b000a7245 */ /* 0x000fe20000201000 */
[----:B------:R-:W-:Y:S01]  /*6910*/  BSSY.RECONVERGENT B1, `(.L_x_6463) ;  /* 0x0000052000017945 */ /* 0x000fe20003800200 */
[----:B------:R-:W-:Y:S01]  /*6920*/  PRMT R11, R37, 0x7632, R11 ;  /* 0x00007632250b7816 */ /* 0x000fe2000000000b */
[----:B------:R-:W-:Y:S01]  /*6930*/  IMAD.MOV.U32 R18, RZ, RZ, 0x2 ;  /* 0x00000002ff127424 */ /* 0x000fe200078e00ff */
[----:B------:R-:W-:Y:S02]  /*6940*/  ISETP.NE.AND P3, PT, R13, 0x1, PT ;  /* 0x000000010d00780c */ /* 0x000fe40003f65270 */
[----:B------:R-:W-:Y:S01]  /*6950*/  SHF.L.U32 R12, R11, 0x10, RZ ;  /* 0x000000100b0c7819 */ /* 0x000fe200000006ff */
[----:B------:R-:W-:Y:S01]  /*6960*/  FFMA.FTZ R11, R10, R201, 1.1641532182693481445e-10 ;  /* 0x2f0000000a0b7423 */ /* 0x000fe200000100c9 */
[----:B------:R-:W-:-:S03]  /*6970*/  @P1 PRMT R10, R41, 0x7632, R10 ;  /* 0x00007632290a1816 */ /* 0x000fc6000000000a */
[----:B------:R-:W-:Y:S01]  /*6980*/  FMUL.FTZ R12, R12, R33 ;  /* 0x000000210c0c7220 */ /* 0x000fe20000410000 */
[----:B------:R-:W-:Y:S01]  /*6990*/  FSETP.GTU.FTZ.AND P0, PT, R11, R34, PT ;  /* 0x000000220b00720b */ /* 0x000fe20003f1c000 */
[----:B------:R-:W-:-:S03]  /*69a0*/  @P1 IMAD.U32 R25, R10, 0x10000, RZ ;  /* 0x000100000a191824 */ /* 0x000fc600078e00ff */
[----:B------:R-:W-:Y:S02]  /*69b0*/  FSEL R11, R12, RZ, !P0 ;  /* 0x000000ff0c0b7208 */ /* 0x000fe40004000000 */
[----:B------:R-:W-:-:S03]  /*69c0*/  SEL R10, RZ, 0x1, P0 ;  /* 0x00000001ff0a7807 */ /* 0x000fc60000000000 */
[----:B------:R-:W-:Y:S01]  /*69d0*/  FADD.FTZ R14, R14, R11 ;  /* 0x0000000b0e0e7221 */ /* 0x000fe20000010000 */
        /* <DEDUP_REMOVED lines=13> */
.L_x_6465:
        /* <DEDUP_REMOVED lines=13> */
.L_x_6467:
[----:B------:R-:W-:Y:S05]  /*6b80*/  BSYNC.RECONVERGENT B2 ;  /* 0x0000000000027941 */ /* 0x000fea0003800200 */
.L_x_6466:
        /* <DEDUP_REMOVED lines=42> */
.L_x_6464:
[----:B------:R-:W-:Y:S05]  /*6e30*/  BSYNC.RECONVERGENT B1 ;  /* 0x0000000000017941 */ /* 0x000fea0003800200 */
.L_x_6463:
        /* <DEDUP_REMOVED lines=11> */
[----:B------:R-:W-:Y:S01]  /*6ef0*/  PRMT R14, R150, 0x7632, R14 ;  /* 0x00007632960e7816 */ /* 0x000fe2000000000e */
        /* <DEDUP_REMOVED lines=9> */
.L_x_6470:
        /* <DEDUP_REMOVED lines=13> */
.L_x_6472:
[----:B------:R-:W-:Y:S05]  /*7060*/  BSYNC.RECONVERGENT B2 ;  /* 0x0000000000027941 */ /* 0x000fea0003800200 */
.L_x_6471:
        /* <DEDUP_REMOVED lines=40> */
[----:B------:R-:W-:Y:S02]  /*72f0*/  IMAD.MOV.U32 R13, RZ, RZ, R16 ;  /* 0x000000ffff0d7224 */ /* 0x000fe400078e0010 */
[----:B------:R-:W-:-:S07]  /*7300*/  IMAD.MOV.U32 R16, RZ, RZ, R12 ;  /* 0x000000ffff107224 */ /* 0x000fce00078e000c */
.L_x_6469:
[----:B------:R-:W-:Y:S05]  /*7310*/  BSYNC.RECONVERGENT B1 ;  /* 0x0000000000017941 */ /* 0x000fea0003800200 */
.L_x_6468:
[----:B------:R-:W-:Y:S01]  /*7320*/  I2FP.F32.U32 R12, R13 ;  /* 0x0000000d000c7245 */ /* 0x000fe20000201000 */
[----:B------:R-:W-:Y:S01]  /*7330*/  BSSY.RECONVERGENT B1, `(.L_x_6473) ;  /* 0x0000050000017945 */ /* 0x000fe20003800200 */
[----:B------:R-:W-:Y:S01]  /*7340*/  SHF.L.U32 R18, R38, 0x10, RZ ;  /* 0x0000001026127819 */ /* 0x000fe200000006ff */
[----:B------:R-:W-:Y:S02]  /*7350*/  IMAD.MOV.U32 R20, RZ, RZ, 0x2 ;  /* 0x00000002ff147424 */ /* 0x000fe400078e00ff */
[----:B------:R-:W-:Y:S02]  /*7360*/  FFMA.FTZ R13, R12, R201, 1.1641532182693481445e-10 ;  /* 0x2f0000000c0d7423 */ /* 0x000fe400000100c9 */
[----:B------:R-:W-:-:S03]  /*7370*/  FMUL.FTZ R18, R18, R33 ;  /* 0x0000002112127220 */ /* 0x000fc60000410000 */
[----:B------:R-:W-:Y:S01]  /*7380*/  FSETP.GTU.FTZ.AND P0, PT, R13, R34, PT ;  /* 0x000000220d00720b */ /* 0x000fe20003f1c000 */
[----:B------:R-:W-:-:S03]  /*7390*/  @P1 IMAD.U32 R13, R42, 0x10000, RZ ;  /* 0x000100002a0d1824 */ /* 0x000fc600078e00ff */
[----:B------:R-:W-:-:S05]  /*73a0*/  FSEL R12, R18, RZ, !P0 ;  /* 0x000000ff120c7208 */ /* 0x000fca0004000000 */
[----:B------:R-:W-:Y:S01]  /*73b0*/  FADD.FTZ R12, R11, R12 ;  /* 0x0000000c0b0c7221 */ /* 0x000fe20000010000 */
[----:B------:R-:W-:Y:S02]  /*73c0*/  SEL R11, RZ, 0x1, P0 ;  /* 0x00000001ff0b7807 */ /* 0x000fe40000000000 */
[----:B------:R-:W-:Y:S01]  /*73d0*/  ISETP.NE.AND P0, PT, R19, 0x1, PT ;  /* 0x000000011300780c */ /* 0x000fe20003f05270 */
[--C-:B------:R-:W-:Y:S01]  /*73e0*/  @P1 FADD.FTZ R18, R13, R12.reuse ;  /* 0x0000000c0d121221 */ /* 0x100fe20000010000 */
[----:B------:R-:W-:Y:S01]  /*73f0*/  @!P1 IMAD.MOV.U32 R18, RZ, RZ, R12 ;  /* 0x000000ffff129224 */ /* 0x000fe200078e000c */
[----:B------:R-:W-:-:S04]  /*7400*/  MOV R13, R180 ;  /* 0x000000b4000d7202 */ /* 0x000fc80000000f00 */
[----:B------:R-:W-:-:S06]  /*7410*/  F2FP.BF16.F32.PACK_AB R150, RZ, R18 ;  /* 0x00000012ff96723e */ /* 0x000fcc00000010ff */
        /* <DEDUP_REMOVED lines=9> */
.L_x_6475:
        /* <DEDUP_REMOVED lines=13> */
.L_x_6477:
[----:B------:R-:W-:Y:S05]  /*7580*/  BSYNC.RECONVERGENT B2 ;  /* 0x0000000000027941 */ /* 0x000fea0003800200 */
.L_x_6476:
        /* <DEDUP_REMOVED lines=39> */
[----:B------:R-:W-:Y:S01]  /*7800*/  IMAD.MOV.U32 R20, RZ, RZ, RZ ;  /* 0x000000ffff147224 */ /* 0x000fe200078e00ff */
[----:B------:R-:W-:Y:S01]  /*7810*/  MOV R13, R16 ;  /* 0x00000010000d7202 */ /* 0x000fe20000000f00 */
[----:B------:R-:W-:-:S07]  /*7820*/  IMAD.MOV.U32 R16, RZ, RZ, R12 ;  /* 0x000000ffff107224 */ /* 0x000fce00078e000c */
.L_x_6474:
[----:B------:R-:W-:Y:S05]  /*7830*/  BSYNC.RECONVERGENT B1 ;  /* 0x0000000000017941 */ /* 0x000fea0003800200 */
.L_x_6473:
        /* <DEDUP_REMOVED lines=20> */
.L_x_6480:
        /* <DEDUP_REMOVED lines=13> */
.L_x_6482:
[----:B------:R-:W-:Y:S05]  /*7a50*/  BSYNC.RECONVERGENT B2 ;  /* 0x0000000000027941 */ /* 0x000fea0003800200 */
.L_x_6481:
        /* <DEDUP_REMOVED lines=42> */
.L_x_6479:
[----:B------:R-:W-:Y:S05]  /*7d00*/  BSYNC.RECONVERGENT B1 ;  /* 0x0000000000017941 */ /* 0x000fea0003800200 */
.L_x_6478:
[----:B------:R-:W-:Y:S01]  /*7d10*/  I2FP.F32.U32 R12, R13 ;  /* 0x0000000d000c7245 */ /* 0x000fe20000201000 */
[----:B------:R-:W-:Y:S01]  /*7d20*/  BSSY.RECONVERGENT B1, `(.L_x_6483) ;  /* 0x0000053000017945 */ /* 0x000fe20003800200 */
[----:B------:R-:W-:Y:S01]  /*7d30*/  PRMT R13, R38, 0x7632, R13 ;  /* 0x00007632260d7816 */ /* 0x000fe2000000000d */
[----:B------:R-:W-:-:S03]  /*7d40*/  IMAD.MOV.U32 R158, RZ, RZ, 0x2 ;  /* 0x00000002ff9e7424 */ /* 0x000fc600078e00ff */
        /* <DEDUP_REMOVED lines=23> */
.L_x_6485:
        /* <DEDUP_REMOVED lines=13> */
.L_x_6487:
[----:B------:R-:W-:Y:S05]  /*7f90*/  BSYNC.RECONVERGENT B2 ;  /* 0x0000000000027941 */ /* 0x000fea0003800200 */
.L_x_6486:
        /* <DEDUP_REMOVED lines=43> */
.L_x_6484:
[----:B------:R-:W-:Y:S05]  /*8250*/  BSYNC.RECONVERGENT B1 ;  /* 0x0000000000017941 */ /* 0x000fea0003800200 */
.L_x_6483:
        /* <DEDUP_REMOVED lines=21> */
.L_x_6490:
        /* <DEDUP_REMOVED lines=13> */
.L_x_6492:
[----:B------:R-:W-:Y:S05]  /*8480*/  BSYNC.RECONVERGENT B2 ;  /* 0x0000000000027941 */ /* 0x000fea0003800200 */
.L_x_6491:
        /* <DEDUP_REMOVED lines=43> */
.L_x_6489:
[----:B------:R-:W-:Y:S05]  /*8740*/  BSYNC.RECONVERGENT B1 ;  /* 0x0000000000017941 */ /* 0x000fea0003800200 */
.L_x_6488:
[----:B------:R-:W-:Y:S01]  /*8750*/  I2FP.F32.U32 R20, R21 ;  /* 0x0000001500147245 */ /* 0x000fe20000201000 */
[----:B------:R-:W-:Y:S01]  /*8760*/  IMAD.U32 R158, R39, 0x10000, RZ ;  /* 0x00010000279e7824 */ /* 0x000fe200078e00ff */
[----:B------:R-:W-:Y:S01]  /*8770*/  BSSY.RECONVERGENT B1, `(.L_x_6493) ;  /* 0x0000051000017945 */ /* 0x000fe20003800200 */
[----:B------:R-:W-:Y:S02]  /*8780*/  IMAD.MOV.U32 R161, RZ, RZ, 0x2 ;  /* 0x00000002ffa17424 */ /* 0x000fe400078e00ff */
[----:B------:R-:W-:Y:S01]  /*8790*/  FFMA.FTZ R21, R20, R201, 1.1641532182693481445e-10 ;  /* 0x2f00000014157423 */ /* 0x000fe200000100c9 */
[----:B------:R-:W-:Y:S01]  /*87a0*/  FMUL.FTZ R158, R158, R33 ;  /* 0x000000219e9e7220 */ /* 0x000fe20000410000 */
[----:B------:R-:W-:Y:S02]  /*87b0*/  @P1 IMAD.U32 R20, R43, 0x10000, RZ ;  /* 0x000100002b141824 */ /* 0x000fe400078e00ff */
[----:B------:R-:W-:Y:S01]  /*87c0*/  IMAD.MOV.U32 R159, RZ, RZ, R180 ;  /* 0x000000ffff9f7224 */ /* 0x000fe200078e00b4 */
        /* <DEDUP_REMOVED lines=18> */
.L_x_6495:
        /* <DEDUP_REMOVED lines=13> */
.L_x_6497:
[----:B------:R-:W-:Y:S05]  /*89c0*/  BSYNC.RECONVERGENT B2 ;  /* 0x0000000000027941 */ /* 0x000fea0003800200 */
.L_x_6496:
        /* <DEDUP_REMOVED lines=43> */
.L_x_6494:
[----:B------:R-:W-:Y:S05]  /*8c80*/  BSYNC.RECONVERGENT B1 ;  /* 0x0000000000017941 */ /* 0x000fea0003800200 */
.L_x_6493:
[----:B------:R-:W-:Y:S01]  /*8c90*/  I2FP.F32.U32 R158, R159 ;  /* 0x0000009f009e7245 */ /* 0x000fe20000201000 */
[----:B------:R-:W-:Y:S01]  /*8ca0*/  IMAD.U32 R14, R14, 0x10000, RZ ;  /* 0x000100000e0e7824 */ /* 0x000fe200078e00ff */
[----:B------:R-:W-:Y:S01]  /*8cb0*/  ISETP.NE.AND P6, PT, R161, 0x1, PT ;  /* 0x00000001a100780c */ /* 0x000fe20003fc5270 */
[----:B------:R-:W-:Y:S01]  /*8cc0*/  BSSY.RECONVERGENT B1, `(.L_x_6498) ;  /* 0x000004c000017945 */ /* 0x000fe20003800200 */
[----:B------:R-:W-:Y:S01]  /*8cd0*/  MOV R159, R180 ;  /* 0x000000b4009f7202 */ /* 0x000fe20000000f00 */
        /* <DEDUP_REMOVED lines=15> */
.L_x_6500:
        /* <DEDUP_REMOVED lines=15> */
.L_x_6502:
[----:B------:R-:W-:Y:S05]  /*8ec0*/  BSYNC.RECONVERGENT B2 ;  /* 0x0000000000027941 */ /* 0x000fea0003800200 */
.L_x_6501:
        /* <DEDUP_REMOVED lines=43> */
.L_x_6499:
[----:B------:R-:W-:Y:S05]  /*9180*/  BSYNC.RECONVERGENT B1 ;  /* 0x0000000000017941 */ /* 0x000fea0003800200 */
.L_x_6498:
[----:B------:R-:W-:Y:S02]  /*9190*/  I2FP.F32.U32 R160, R159 ;  /* 0x0000009f00a07245 */ /* 0x000fe40000201000 */
[----:B------:R-:W-:Y:S02]  /*91a0*/  PRMT R21, R39, 0x7632, R21 ;  /* 0x0000763227157816 */ /* 0x000fe40000000015 */
[----:B------:R-:W-:Y:S02]  /*91b0*/  PRMT R150, R150, 0x5410, R157 ;  /* 0x0000541096967816 */ /* 0x000fe4000000009d */
[----:B------:R-:W-:Y:S01]  /*91c0*/  SHF.L.U32 R162, R21, 0x10, RZ ;  /* 0x0000001015a27819 */ /* 0x000fe200000006ff */
[----:B------:R-:W-:Y:S01]  /*91d0*/  FFMA.FTZ R21, R160, R201, 1.1641532182693481445e-10 ;  /* 0x2f000000a0157423 */ /* 0x000fe200000100c9 */
[----:B------:R-:W-:Y:S02]  /*91e0*/  PRMT R149, R149, 0x5410, R156 ;  /* 0x0000541095957816 */ /* 0x000fe4000000009c */
[----:B------:R-:W-:Y:S01]  /*91f0*/  PRMT R148, R148, 0x5410, R153 ;  /* 0x0000541094947816 */ /* 0x000fe20000000099 */
[----:B------:R-:W-:Y:S01]  /*9200*/  FMUL.FTZ R162, R162, R33 ;  /* 0x00000021a2a27220 */ /* 0x000fe20000410000 */
[----:B------:R-:W-:-:S02]  /*9210*/  FSETP.GTU.FTZ.AND P6, PT, R21, R34, PT ;  /* 0x000000221500720b */ /* 0x000fc40003fdc000 */
[----:B------:R-:W-:Y:S02]  /*9220*/  @P1 PRMT R21, R43, 0x7632, R21 ;  /* 0x000076322b151816 */ /* 0x000fe40000000015 */
[----:B------:R-:W-:Y:S02]  /*9230*/  FSEL R161, R162, RZ, !P6 ;  /* 0x000000ffa2a17208 */ /* 0x000fe40007000000 */
[----:B------:R-:W-:Y:S01]  /*9240*/  SEL R159, RZ, 0x1, P6 ;  /* 0x00000001ff9f7807 */ /* 0x000fe20003000000 */
[----:B------:R-:W-:Y:S02]  /*9250*/  @P1 IMAD.U32 R21, R21, 0x10000, RZ ;  /* 0x0001000015151824 */ /* 0x000fe400078e00ff */
[----:B------:R-:W-:-:S04]  /*9260*/  FADD.FTZ R14, R14, R161 ;  /* 0x000000a10e0e7221 */ /* 0x000fc80000010000 */
[----:B------:R-:W-:Y:S01]  /*9270*/  @P1 FADD.FTZ R21, R14, R21 ;  /* 0x000000150e151221 */ /* 0x000fe20000010000 */
[--C-:B------:R-:W-:Y:S01]  /*9280*/  @!P1 IMAD.MOV.U32 R21, RZ, RZ, R14.reuse ;  /* 0x000000ffff159224 */ /* 0x100fe200078e000e */
[----:B------:R-:W-:-:S04]  /*9290*/  PRMT R14, R159, 0x7610, R14 ;  /* 0x000076109f0e7816 */ /* 0x000fc8000000000e */
[----:B------:R-:W-:-:S04]  /*92a0*/  F2FP.BF16.F32.PACK_AB R159, RZ, R21 ;  /* 0x00000015ff9f723e */ /* 0x000fc800000010ff */
[----:B------:R-:W-:-:S07]  /*92b0*/  PRMT R151, R151, 0x5410, R159 ;  /* 0x0000541097977816 */ /* 0x000fce000000009f */
.L_x_6422:
        /* <DEDUP_REMOVED lines=16> */
[----:B------:R-:W-:Y:S01]  /*93c0*/  LOP3.LUT R35, R35, R15, R156, 0xfe, !PT ;  /* 0x0000000f23237212 */ /* 0x000fe200078efe9c */
[----:B------:R-:W0:Y:S01]  /*93d0*/  @P0 LDC.64 R154, c[0x0][0x398] ;  /* 0x0000e600ff9a0b82 */ /* 0x000e220000000a00 */
[----:B------:R-:W-:Y:S01]  /*93e0*/  SEL R157, RZ, 0x1, !P3 ;  /* 0x00000001ff9d7807 */ /* 0x000fe20005800000 */
[----:B------:R-:W-:Y:S01]  /*93f0*/  VIADD R15, R6, 0x20 ;  /* 0x00000020060f7836 */ /* 0x000fe20000000000 */
[----:B------:R-:W-:Y:S01]  /*9400*/  SEL R156, RZ, 0x1, !P6 ;  /* 0x00000001ff9c7807 */ /* 0x000fe20007000000 */
[----:B------:R1:W-:Y:S01]  /*9410*/  STG.E.128 desc[UR8][R160.64], R148 ;  /* 0x00000094a0007986 */ /* 0x0003e2000c101d08 */
[----:B------:R-:W-:-:S02]  /*9420*/  LOP3.LUT R157, R162, R157, RZ, 0xfc, !PT ;  /* 0x0000009da29d7212 */ /* 0x000fc400078efcff */
[----:B------:R-:W-:Y:S01]  /*9430*/  LOP3.LUT R156, R35, R156, RZ, 0xfc, !PT ;  /* 0x0000009c239c7212 */ /* 0x000fe200078efcff */
[----:B--2---:R-:W-:-:S04]  /*9440*/  @P1 IMAD.WIDE.U32 R152, R15, 0x10, R152 ;  /* 0x000000100f981825 */ /* 0x004fc800078e0098 */
[----:B-1----:R-:W-:-:S04]  /*9450*/  IMAD.WIDE.U32 R150, R6, 0x8, R190 ;  /* 0x0000000806967825 */ /* 0x002fc800078e00be */
[C---:B------:R-:W-:Y:S01]  /*9460*/  IMAD.WIDE.U32 R148, R15.reuse, 0x10, R188 ;  /* 0x000000100f947825 */ /* 0x040fe200078e00bc */
[----:B------:R1:W-:Y:S03]  /*9470*/  STG.E.64 desc[UR8][R150.64], R156 ;  /* 0x0000009c96007986 */ /* 0x0003e6000c101b08 */
[----:B0-----:R-:W-:Y:S01]  /*9480*/  @P0 IMAD.WIDE.U32 R154, R15, 0x10, R154 ;  /* 0x000000100f9a0825 */ /* 0x001fe200078e009a */
        /* <DEDUP_REMOVED lines=21> */
.L_x_6503:
[----:B------:R1:W5:Y:S04]  /*95e0*/  @P0 LDG.E.128 R36, desc[UR8][R154.64] ;  /* 0x000000089a240981 */ /* 0x000368000c1e1d00 */
[----:B------:R1:W5:Y:S04]  /*95f0*/  @P1 LDG.E.128 R40, desc[UR8][R152.64] ;  /* 0x0000000898281981 */ /* 0x000368000c1e1d00 */
[----:B0-----:R-:W5:Y:S01]  /*9600*/  LDG.E.128 R148, desc[UR8][R148.64] ;  /* 0x0000000894947981 */ /* 0x001f62000c1e1d00 */
[----:B------:R-:W-:Y:S05]  /*9610*/  @!P0 BRA `(.L_x_6504) ;  /* 0x00000050007c8947 */ /* 0x000fea0003800000 */
        /* <DEDUP_REMOVED lines=16> */
.L_x_6507:
        /* <DEDUP_REMOVED lines=13> */
.L_x_6509:
[----:B------:R-:W-:Y:S05]  /*97f0*/  BSYNC.RECONVERGENT B2 ;  /* 0x0000000000027941 */ /* 0x000fea0003800200 */
.L_x_6508:
[----:B------:R-:W-:Y:S01]  /*9800*/  IMAD.WIDE.U32 R12, R0, -0x326172a9, RZ ;  /* 0xcd9e8d57000c7825 */ /* 0x000fe200078e00ff */
[----:B------:R-:W-:-:S03]  /*9810*/  LOP3.LUT R10, R5, UR7, R9, 0x96, !PT ;  /* 0x00000007050a7c12 */ /* 0x000fc6000f8e9609 */
[----:B------:R-:W-:Y:S01]  /*9820*/  IMAD.MOV.U32 R7, RZ, RZ, R16 ;  /* 0x000000ffff077224 */ /* 0x000fe200078e0010 */
[----:B-1----:R-:W-:Y:S01]  /*9830*/  LOP3.LUT R152, R4, UR6, R13, 0x96, !PT ;  /* 0x0000000604987c12 */ /* 0x002fe2000f8e960d */
        /* <DEDUP_REMOVED lines=38> */
.L_x_6506:
[----:B------:R-:W-:Y:S05]  /*9aa0*/  BSYNC.RECONVERGENT B1 ;  /* 0x0000000000017941 */ /* 0x000fea0003800200 */
.L_x_6505:
[----:B------:R-:W-:Y:S01]  /*9ab0*/  I2FP.F32.U32 R8, R7 ;  /* 0x0000000700087245 */ /* 0x000fe20000201000 */
[----:B------:R-:W-:Y:S01]  /*9ac0*/  BSSY.RECONVERGENT B1, `(.L_x_6510) ;  /* 0x000004d000017945 */ /* 0x000fe20003800200 */
[----:B------:R-:W-:Y:S01]  /*9ad0*/  ISETP.NE.AND P3, PT, R10, 0x1, PT ;  /* 0x000000010a00780c */ /* 0x000fe20003f65270 */
[----:B------:R-:W-:Y:S02]  /*9ae0*/  IMAD.MOV.U32 R11, RZ, RZ, 0x2 ;  /* 0x00000002ff0b7424 */ /* 0x000fe400078e00ff */
[----:B------:R-:W-:Y:S01]  /*9af0*/  FFMA.FTZ R7, R8, R201, 1.1641532182693481445e-10 ;  /* 0x2f00000008077423 */ /* 0x000fe200000100c9 */
[----:B-----5:R-:W-:Y:S01]  /*9b00*/  SHF.L.U32 R8, R148, 0x10, RZ ;  /* 0x0000001094087819 */ /* 0x020fe200000006ff */
[----:B------:R-:W-:-:S03]  /*9b10*/  IMAD.MOV.U32 R9, RZ, RZ, R180 ;  /* 0x000000ffff097224 */ /* 0x000fc600078e00b4 */
        /* <DEDUP_REMOVED lines=15> */
.L_x_6512:
        /* <DEDUP_REMOVED lines=13> */
.L_x_6514:
[----:B------:R-:W-:Y:S05]  /*9ce0*/  BSYNC.RECONVERGENT B2 ;  /* 0x0000000000027941 */ /* 0x000fea0003800200 */
.L_x_6513:
[----:B------:R-:W-:Y:S01]  /*9cf0*/  IMAD.WIDE.U32 R12, R0, -0x326172a9, RZ ;  /* 0xcd9e8d57000c7825 */ /* 0x000fe200078e00ff */
[----:B-1----:R-:W-:-:S03]  /*9d00*/  LOP3.LUT R152, R5, UR7, R11, 0x96, !PT ;  /* 0x0000000705987c12 */ /* 0x002fc6000f8e960b */
        /* <DEDUP_REMOVED lines=33> */
[----:B------:R-:W-:Y:S01]  /*9f20*/  HFMA2 R11, -RZ, RZ, 0, 0 ;  /* 0x00000000ff0b7431 */ /* 0x000fe200000001ff */
[----:B------:R-:W-:Y:S01]  /*9f30*/  LOP3.LUT R12, R26, R152, R157, 0x96, !PT ;  /* 0x000000981a0c7212 */ /* 0x000fe200078e969d */
[----:B------:R-:W-:-:S04]  /*9f40*/  IMAD.WIDE.U32 R180, R180, -0x326172a9, RZ ;  /* 0xcd9e8d57b4b47825 */ /* 0x000fc800078e00ff */
[----:B------:R-:W-:Y:S01]  /*9f50*/  IMAD.WIDE.U32 R12, R12, -0x2daee0ad, RZ ;  /* 0xd2511f530c0c7825 */ /* 0x000fe200078e00ff */
[----:B------:R-:W-:-:S03]  /*9f60*/  LOP3.LUT R181, R156, UR26, R181, 0x96, !PT ;  /* 0x0000001a9cb57c12 */ /* 0x000fc6000f8e96b5 */
[----:B------:R-:W-:Y:S01]  /*9f70*/  IMAD.MOV.U32 R159, RZ, RZ, R12 ;  /* 0x000000ffff9f7224 */ /* 0x000fe200078e000c */
[----:B------:R-:W-:-:S07]  /*9f80*/  LOP3.LUT R187, R10, UR27, R13, 0x96, !PT ;  /* 0x0000001b0abb7c12 */ /* 0x000fce000f8e960d */
.L_x_6511:
[----:B------:R-:W-:Y:S05]  /*9f90*/  BSYNC.RECONVERGENT B1 ;  /* 0x0000000000017941 */ /* 0x000fea0003800200 */
.L_x_6510:
[----:B------:R-:W-:Y:S01]  /*9fa0*/  I2FP.F32.U32 R10, R9 ;  /* 0x00000009000a7245 */ /* 0x000fe20000201000 */
[----:B------:R-:W-:Y:S01]  /*9fb0*/  IMAD.U32 R12, R36, 0x10000, RZ ;  /* 0x00010000240c7824 */ /* 0x000fe200078e00ff */
[----:B------:R-:W-:Y:S01]  /*9fc0*/  ISETP.NE.AND P3, PT, R11, 0x1, PT ;  /* 0x000000010b00780c */ /* 0x000fe20003f65270 */
[----:B------:R-:W-:Y:S01]  /*9fd0*/  @P1 IMAD.U32 R16, R40, 0x10000, RZ ;  /* 0x0001000028101824 */ /* 0x000fe200078e00ff */
[----:B------:R-:W-:Y:S01]  /*9fe0*/  BSSY.RECONVERGENT B1, `(.L_x_6515) ;  /* 0x000004d000017945 */ /* 0x000fe20003800200 */
[----:B------:R-:W-:Y:S01]  /*9ff0*/  FFMA.FTZ R9, R10, R201, 1.1641532182693481445e-10 ;  /* 0x2f0000000a097423 */ /* 0x000fe200000100c9 */
[----:B------:R-:W-:Y:S01]  /*a000*/  FMUL.FTZ R10, R12, R33 ;  /* 0x000000210c0a7220 */ /* 0x000fe20000410000 */
[----:B------:R-:W-:-:S03]  /*a010*/  MOV R12, 0x2 ;  /* 0x00000002000c7802 */ /* 0x000fc60000000f00 */
[----:B------:R-:W-:Y:S01]  /*a020*/  FSETP.GTU.FTZ.AND P2, PT, R9, R34, PT ;  /* 0x000000220900720b */ /* 0x000fe20003f5c000 */
[----:B------:R-:W-:-:S03]  /*a030*/  IMAD.MOV.U32 R9, RZ, RZ, R180 ;  /* 0x000000ffff097224 */ /* 0x000fc600078e00b4 */
        /* <DEDUP_REMOVED lines=15> */
.L_x_6517:
        /* <DEDUP_REMOVED lines=13> */
.L_x_6519:
[----:B------:R-:W-:Y:S05]  /*a200*/  BSYNC.RECONVERGENT B2 ;  /* 0x0000000000027941 */ /* 0x000fea0003800200 */
.L_x_6518:
[----:B-1----:R-:W-:Y:S01]  /*a210*/  IMAD.WIDE.U32 R152, R0, -0x326172a9, RZ ;  /* 0xcd9e8d5700987825 */ /* 0x002fe200078e00ff */
        /* <DEDUP_REMOVED lines=41> */
.L_x_6516:
[----:B------:R-:W-:Y:S05]  /*a4b0*/  BSYNC.RECONVERGENT B1 ;  /* 0x0000000000017941 */ /* 0x000fea0003800200 */
.L_x_6515:
        /* <DEDUP_REMOVED lines=21> */
.L_x_6522:
        /* <DEDUP_REMOVED lines=13> */
.L_x_6524:
[----:B------:R-:W-:Y:S05]  /*a6e0*/  BSYNC.RECONVERGENT B2 ;  /* 0x0000000000027941 */ /* 0x000fea0003800200 */
.L_x_6523:
[----:B------:R-:W-:Y:S01]  /*a6f0*/  IMAD.WIDE.U32 R12, R0, -0x326172a9, RZ ;  /* 0xcd9e8d57000c7825 */ /* 0x000fe200078e00ff */
[----:B------:R-:W-:-:S04]  /*a700*/  LOP3.LUT R8, R5, UR7, R11, 0x96, !PT ;  /* 0x0000000705087c12 */ /* 0x000fc8000f8e960b */
        /* <DEDUP_REMOVED lines=37> */
[----:B------:R-:W-:Y:S01]  /*a960*/  LOP3.LUT R187, R10, UR27, R9, 0x96, !PT ;  /* 0x0000001b0abb7c12 */ /* 0x000fe2000f8e9609 */
[----:B------:R-:W-:Y:S02]  /*a970*/  IMAD.MOV.U32 R9, RZ, RZ, R159 ;  /* 0x000000ffff097224 */ /* 0x000fe400078e009f */
[----:B------:R-:W-:-:S07]  /*a980*/  IMAD.MOV.U32 R159, RZ, RZ, R8 ;  /* 0x000000ffff9f7224 */ /* 0x000fce00078e0008 */
.L_x_6521:
[----:B------:R-:W-:Y:S05]  /*a990*/  BSYNC.RECONVERGENT B1 ;  /* 0x0000000000017941 */ /* 0x000fea0003800200 */
.L_x_6520:
[----:B------:R-:W-:Y:S01]  /*a9a0*/  I2FP.F32.U32 R8, R9 ;  /* 0x0000000900087245 */ /* 0x000fe20000201000 */
[----:B------:R-:W-:Y:S01]  /*a9b0*/  BSSY.RECONVERGENT B1, `(.L_x_6525) ;  /* 0x0000052000017945 */ /* 0x000fe20003800200 */
[----:B------:R-:W-:Y:S02]  /*a9c0*/  PRMT R9, R36, 0x7632, R9 ;  /* 0x0000763224097816 */ /* 0x000fe40000000009 */
[----:B------:R-:W-:Y:S02]  /*a9d0*/  ISETP.NE.AND P3, PT, R11, 0x1, PT ;  /* 0x000000010b00780c */ /* 0x000fe40003f65270 */
[----:B------:R-:W-:Y:S01]  /*a9e0*/  MOV R12, 0x2 ;  /* 0x00000002000c7802 */ /* 0x000fe20000000f00 */
[----:B------:R-:W-:Y:S02]  /*a9f0*/  IMAD.U32 R10, R9, 0x10000, RZ ;  /* 0x00010000090a7824 */ /* 0x000fe400078e00ff */
[----:B------:R-:W-:Y:S01]  /*aa00*/  FFMA.FTZ R9, R8, R201, 1.1641532182693481445e-10 ;  /* 0x2f00000008097423 */ /* 0x000fe200000100c9 */
[----:B------:R-:W-:Y:S01]  /*aa10*/  @P1 PRMT R8, R40, 0x7632, R8 ;  /* 0x0000763228081816 */ /* 0x000fe20000000008 */
[----:B------:R-:W-:-:S03]  /*aa20*/  FMUL.FTZ R10, R10, R33 ;  /* 0x000000210a0a7220 */ /* 0x000fc60000410000 */
[----:B------:R-:W-:Y:S01]  /*aa30*/  FSETP.GTU.FTZ.AND P2, PT, R9, R34, PT ;  /* 0x000000220900720b */ /* 0x000fe20003f5c000 */
[----:B------:R-:W-:-:S03]  /*aa40*/  @P1 IMAD.U32 R35, R8, 0x10000, RZ ;  /* 0x0001000008231824 */ /* 0x000fc600078e00ff */
[----:B------:R-:W-:Y:S02]  /*aa50*/  FSEL R9, R10, RZ, !P2 ;  /* 0x000000ff0a097208 */ /* 0x000fe40005000000 */
[----:B------:R-:W-:-:S03]  /*aa60*/  SEL R8, RZ, 0x1, P2 ;  /* 0x00000001ff087807 */ /* 0x000fc60001000000 */
        /* <DEDUP_REMOVED lines=14> */
.L_x_6527:
        /* <DEDUP_REMOVED lines=13> */
.L_x_6529:
[----:B------:R-:W-:Y:S05]  /*ac20*/  BSYNC.RECONVERGENT B2 ;  /* 0x0000000000027941 */ /* 0x000fea0003800200 */
.L_x_6528:
        /* <DEDUP_REMOVED lines=42> */
.L_x_6526:
[----:B------:R-:W-:Y:S05]  /*aed0*/  BSYNC.RECONVERGENT B1 ;  /* 0x0000000000017941 */ /* 0x000fea0003800200 */
.L_x_6525:
[----:B------:R-:W-:Y:S01]  /*aee0*/  I2FP.F32.U32 R10, R9 ;  /* 0x00000009000a7245 */ /* 0x000fe20000201000 */
[----:B------:R-:W-:Y:S01]  /*aef0*/  BSSY.RECONVERGENT B1, `(.L_x_6530) ;  /* 0x000004d000017945 */ /* 0x000fe20003800200 */
[----:B------:R-:W-:Y:S01]  /*af00*/  ISETP.NE.AND P3, PT, R12, 0x1, PT ;  /* 0x000000010c00780c */ /* 0x000fe20003f65270 */
[----:B------:R-:W-:Y:S02]  /*af10*/  IMAD.MOV.U32 R13, RZ, RZ, 0x2 ;  /* 0x00000002ff0d7424 */ /* 0x000fe400078e00ff */
[----:B------:R-:W-:Y:S01]  /*af20*/  FFMA.FTZ R9, R10, R201, 1.1641532182693481445e-10 ;  /* 0x2f0000000a097423 */ /* 0x000fe200000100c9 */
[C---:B------:R-:W-:Y:S01]  /*af30*/  SHF.L.U32 R10, R149.reuse, 0x10, RZ ;  /* 0x00000010950a7819 */ /* 0x040fe200000006ff */
[----:B------:R-:W-:Y:S01]  /*af40*/  IMAD.MOV.U32 R11, RZ, RZ, R180 ;  /* 0x000000ffff0b7224 */ /* 0x000fe200078e00b4 */
[----:B------:R-:W-:Y:S02]  /*af50*/  PRMT R149, R149, 0x7632, R149 ;  /* 0x0000763295957816 */ /* 0x000fe40000000095 */
[----:B------:R-:W-:Y:S01]  /*af60*/  FSETP.GTU.FTZ.AND P2, PT, R9, R34, PT ;  /* 0x000000220900720b */ /* 0x000fe20003f5c000 */
[----:B------:R-:W-:-:S03]  /*af70*/  FMUL.FTZ R9, R10, R33 ;  /* 0x000000210a097220 */ /* 0x000fc60000410000 */
        /* <DEDUP_REMOVED lines=12> */
.L_x_6532:
        /* <DEDUP_REMOVED lines=13> */
.L_x_6534:
[----:B------:R-:W-:Y:S05]  /*b110*/  BSYNC.RECONVERGENT B2 ;  /* 0x0000000000027941 */ /* 0x000fea0003800200 */
.L_x_6533:
[----:B-1----:R-:W-:Y:S01]  /*b120*/  IMAD.WIDE.U32 R152, R0, -0x326172a9, RZ ;  /* 0xcd9e8d5700987825 */ /* 0x002fe200078e00ff */
        /* <DEDUP_REMOVED lines=41> */
.L_x_6531:
[----:B------:R-:W-:Y:S05]  /*b3c0*/  BSYNC.RECONVERGENT B1 ;  /* 0x0000000000017941 */ /* 0x000fea0003800200 */
.L_x_6530:
[----:B------:R-:W-:Y:S01]  /*b3d0*/  I2FP.F32.U32 R10, R11 ;  /* 0x0000000b000a7245 */ /* 0x000fe20000201000 */
[----:B------:R-:W-:Y:S01]  /*b3e0*/  IMAD.U32 R12, R37, 0x10000, RZ ;  /* 0x00010000250c7824 */ /* 0x000fe200078e00ff */
[----:B------:R-:W-:Y:S01]  /*b3f0*/  ISETP.NE.AND P3, PT, R13, 0x1, PT ;  /* 0x000000010d00780c */ /* 0x000fe20003f65270 */
[----:B-1----:R-:W-:Y:S01]  /*b400*/  @P1 IMAD.U32 R152, R41, 0x10000, RZ ;  /* 0x0001000029981824 */ /* 0x002fe200078e00ff */
        /* <DEDUP_REMOVED lines=21> */
.L_x_6537:
        /* <DEDUP_REMOVED lines=13> */
.L_x_6539:
[----:B------:R-:W-:Y:S05]  /*b630*/  BSYNC.RECONVERGENT B2 ;  /* 0x0000000000027941 */ /* 0x000fea0003800200 */
.L_x_6538:
[----:B------:R-:W-:Y:S01]  /*b640*/  IMAD.WIDE.U32 R156, R0, -0x326172a9, RZ ;  /* 0xcd9e8d57009c7825 */ /* 0x000fe200078e00ff */
[----:B------:R-:W-:-:S03]  /*b650*/  LOP3.LUT R10, R5, UR7, R13, 0x96, !PT ;  /* 0x00000007050a7c12 */ /* 0x000fc6000f8e960d */
[----:B------:R-:W-:Y:S01]  /*b660*/  HFMA2 R153, -RZ, RZ, 0, 0 ;  /* 0x00000000ff997431 */ /* 0x000fe200000001ff */
        /* <DEDUP_REMOVED lines=40> */
.L_x_6536:
[----:B------:R-:W-:Y:S05]  /*b8f0*/  BSYNC.RECONVERGENT B1 ;  /* 0x0000000000017941 */ /* 0x000fea0003800200 */
.L_x_6535:
        /* <DEDUP_REMOVED lines=10> */
[----:B------:R-:W-:-:S04]  /*b9a0*/  PLOP3.LUT P3, PT, P3, PT, PT, 0x8, 0x80 ;  /* 0x000000000080781c */ /* 0x000fc80001f6e170 */
[----:B------:R-:W-:Y:S01]  /*b9b0*/  P2R R161, PR, RZ, 0x8 ;  /* 0x00000008ffa17803 */ /* 0x000fe20000000000 */
[----:B------:R-:W-:Y:S08]  /*b9c0*/  @!P2 BRA `(.L_x_6541) ;  /* 0x000000040004a947 */ /* 0x000ff00003800000 */
        /* <DEDUP_REMOVED lines=8> */
.L_x_6542:
        /* <DEDUP_REMOVED lines=13> */
.L_x_6544:
[----:B------:R-:W-:Y:S05]  /*bb20*/  BSYNC.RECONVERGENT B2 ;  /* 0x0000000000027941 */ /* 0x000fea0003800200 */
.L_x_6543:
        /* <DEDUP_REMOVED lines=43> */
.L_x_6541:
[----:B------:R-:W-:Y:S05]  /*bde0*/  BSYNC.RECONVERGENT B1 ;  /* 0x0000000000017941 */ /* 0x000fea0003800200 */
.L_x_6540:
        /* <DEDUP_REMOVED lines=27> */
.L_x_6547:
        /* <DEDUP_REMOVED lines=13> */
.L_x_6549:
[----:B------:R-:W-:Y:S05]  /*c070*/  BSYNC.RECONVERGENT B2 ;  /* 0x0000000000027941 */ /* 0x000fea0003800200 */
.L_x_6548:
        /* <DEDUP_REMOVED lines=43> */
.L_x_6546:
[----:B------:R-:W-:Y:S05]  /*c330*/  BSYNC.RECONVERGENT B1 ;  /* 0x0000000000017941 */ /* 0x000fea0003800200 */
.L_x_6545:
        /* <DEDUP_REMOVED lines=21> */
.L_x_6552:
        /* <DEDUP_REMOVED lines=13> */
.L_x_6554:
[----:B------:R-:W-:Y:S05]  /*c560*/  BSYNC.RECONVERGENT B2 ;  /* 0x0000000000027941 */ /* 0x000fea0003800200 */
.L_x_6553:
        /* <DEDUP_REMOVED lines=43> */
.L_x_6551:
[----:B------:R-:W-:Y:S05]  /*c820*/  BSYNC.RECONVERGENT B1 ;  /* 0x0000000000017941 */ /* 0x000fea0003800200 */
.L_x_6550:
[----:B------:R-:W-:Y:S01]  /*c830*/  I2FP.F32.U32 R12, R13 ;  /* 0x0000000d000c7245 */ /* 0x000fe20000201000 */
[----:B------:R-:W-:Y:S01]  /*c840*/  IMAD.U32 R150, R38, 0x10000, RZ ;  /* 0x0001000026967824 */ /* 0x000fe200078e00ff */
[----:B------:R-:W-:Y:S01]  /*c850*/  BSSY.RECONVERGENT B1, `(.L_x_6555) ;  /* 0x0000051000017945 */ /* 0x000fe20003800200 */
[----:B------:R-:W-:Y:S01]  /*c860*/  @P1 IMAD.U32 R154, R42, 0x10000, RZ ;  /* 0x000100002a9a1824 */ /* 0x000fe200078e00ff */
[----:B------:R-:W-:Y:S01]  /*c870*/  MOV R164, 0x2 ;  /* 0x0000000200a47802 */ /* 0x000fe20000000f00 */
        /* <DEDUP_REMOVED lines=21> */
.L_x_6557:
        /* <DEDUP_REMOVED lines=13> */
.L_x_6559:
[----:B------:R-:W-:Y:S05]  /*caa0*/  BSYNC.RECONVERGENT B2 ;  /* 0x0000000000027941 */ /* 0x000fea0003800200 */
.L_x_6558:
        /* <DEDUP_REMOVED lines=43> */
.L_x_6556:
[----:B------:R-:W-:Y:S05]  /*cd60*/  BSYNC.RECONVERGENT B1 ;  /* 0x0000000000017941 */ /* 0x000fea0003800200 */
.L_x_6555:
        /* <DEDUP_REMOVED lines=20> */
.L_x_6562:
        /* <DEDUP_REMOVED lines=13> */
.L_x_6564:
[----:B------:R-:W-:Y:S05]  /*cf80*/  BSYNC.RECONVERGENT B2 ;  /* 0x0000000000027941 */ /* 0x000fea0003800200 */
.L_x_6563:
        /* <DEDUP_REMOVED lines=43> */
.L_x_6561:
[----:B------:R-:W-:Y:S05]  /*d240*/  BSYNC.RECONVERGENT B1 ;  /* 0x0000000000017941 */ /* 0x000fea0003800200 */
.L_x_6560:
        /* <DEDUP_REMOVED lines=11> */
[----:B------:R-:W-:Y:S02]  /*d300*/  ISETP.NE.AND P4, PT, R165, 0x1, PT ;  /* 0x00000001a500780c */ /* 0x000fe40003f85270 */
[----:B------:R-:W-:Y:S01]  /*d310*/  @P1 SHF.L.U32 R156, R13, 0x10, RZ ;  /* 0x000000100d9c1819 */ /* 0x000fe200000006ff */
        /* <DEDUP_REMOVED lines=14> */
.L_x_6567:
        /* <DEDUP_REMOVED lines=13> */
.L_x_6569:
[----:B------:R-:W-:Y:S05]  /*d4d0*/  BSYNC.RECONVERGENT B2 ;  /* 0x0000000000027941 */ /* 0x000fea0003800200 */
.L_x_6568:
        /* <DEDUP_REMOVED lines=42> */
[----:B------:R-:W-:-:S07]  /*d780*/  IMAD.MOV.U32 R159, RZ, RZ, R156 ;  /* 0x000000ffff9f7224 */ /* 0x000fce00078e009c */
.L_x_6566:
[----:B------:R-:W-:Y:S05]  /*d790*/  BSYNC.RECONVERGENT B1 ;  /* 0x0000000000017941 */ /* 0x000fea0003800200 */
.L_x_6565:
        /* <DEDUP_REMOVED lines=21> */
.L_x_6572:
        /* <DEDUP_REMOVED lines=13> */
.L_x_6574:
[----:B------:R-:W-:Y:S05]  /*d9c0*/  BSYNC.RECONVERGENT B2 ;  /* 0x0000000000027941 */ /* 0x000fea0003800200 */
.L_x_6573:
        /* <DEDUP_REMOVED lines=43> */
.L_x_6571:
[----:B------:R-:W-:Y:S05]  /*dc80*/  BSYNC.RECONVERGENT B1 ;  /* 0x0000000000017941 */ /* 0x000fea0003800200 */
.L_x_6570:
[----:B------:R-:W-:Y:S01]  /*dc90*/  I2FP.F32.U32 R156, R151 ;  /* 0x00000097009c7245 */ /* 0x000fe20000201000 */
[----:B------:R-:W-:Y:S01]  /*dca0*/  IMAD.U32 R166, R39, 0x10000, RZ ;  /* 0x0001000027a67824 */ /* 0x000fe200078e00ff */
[----:B------:R-:W-:Y:S01]  /*dcb0*/  BSSY.RECONVERGENT B1, `(.L_x_6575) ;  /* 0x0000051000017945 */ /* 0x000fe20003800200 */
[----:B------:R-:W-:Y:S01]  /*dcc0*/  MOV R170, 0x2 ;  /* 0x0000000200aa7802 */ /* 0x000fe20000000f00 */
[----:B------:R-:W-:Y:S02]  /*dcd0*/  IMAD.MOV.U32 R167, RZ, RZ, R180 ;  /* 0x000000ffffa77224 */ /* 0x000fe400078e00b4 */
[----:B------:R-:W-:Y:S01]  /*dce0*/  FFMA.FTZ R151, R156, R201, 1.1641532182693481445e-10 ;  /* 0x2f0000009c977423 */ /* 0x000fe200000100c9 */
[----:B------:R-:W-:Y:S01]  /*dcf0*/  FMUL.FTZ R156, R166, R33 ;  /* 0x00000021a69c7220 */ /* 0x000fe20000410000 */
[----:B------:R-:W-:-:S03]  /*dd00*/  @P1 IMAD.U32 R166, R43, 0x10000, RZ ;  /* 0x000100002ba61824 */ /* 0x000fc600078e00ff */
        /* <DEDUP_REMOVED lines=18> */
.L_x_6577:
        /* <DEDUP_REMOVED lines=13> */
.L_x_6579:
[----:B------:R-:W-:Y:S05]  /*df00*/  BSYNC.RECONVERGENT B2 ;  /* 0x0000000000027941 */ /* 0x000fea0003800200 */
.L_x_6578:
        /* <DEDUP_REMOVED lines=43> */
.L_x_6576:
[----:B------:R-:W-:Y:S05]  /*e1c0*/  BSYNC.RECONVERGENT B1 ;  /* 0x0000000000017941 */ /* 0x000fea0003800200 */
.L_x_6575:
        /* <DEDUP_REMOVED lines=20> */
.L_x_6582:
        /* <DEDUP_REMOVED lines=15> */
.L_x_6584:
[----:B------:R-:W-:Y:S05]  /*e400*/  BSYNC.RECONVERGENT B2 ;  /* 0x0000000000027941 */ /* 0x000fea0003800200 */
.L_x_6583:
        /* <DEDUP_REMOVED lines=43> */
.L_x_6581:
[----:B------:R-:W-:Y:S05]  /*e6c0*/  BSYNC.RECONVERGENT B1 ;  /* 0x0000000000017941 */ /* 0x000fea0003800200 */
.L_x_6580:
[----:B------:R-:W-:Y:S02]  /*e6d0*/  I2FP.F32.U32 R166, R165 ;  /* 0x000000a500a67245 */ /* 0x000fe40000201000 */
[----:B------:R-:W-:Y:S02]  /*e6e0*/  PRMT R165, R39, 0x7632, R165 ;  /* 0x0000763227a57816 */ /* 0x000fe400000000a5 */
[----:B------:R-:W-:Y:S02]  /*e6f0*/  PRMT R149, R14, 0x5410, R149 ;  /* 0x000054100e957816 */ /* 0x000fe40000000095 */
[----:B------:R-:W-:Y:S01]  /*e700*/  PRMT R150, R150, 0x5410, R164 ;  /* 0x0000541096967816 */ /* 0x000fe200000000a4 */
[----:B------:R-:W-:Y:S02]  /*e710*/  IMAD.U32 R168, R165, 0x10000, RZ ;  /* 0x00010000a5a87824 */ /* 0x000fe400078e00ff */
[----:B------:R-:W-:Y:S01]  /*e720*/  FFMA.FTZ R165, R166, R201, 1.1641532182693481445e-10 ;  /* 0x2f000000a6a57423 */ /* 0x000fe200000100c9 */
[----:B------:R-:W-:Y:S01]  /*e730*/  @P1 PRMT R166, R43, 0x7632, R166 ;  /* 0x000076322ba61816 */ /* 0x000fe200000000a6 */
[----:B------:R-:W-:Y:S01]  /*e740*/  FMUL.FTZ R168, R168, R33 ;  /* 0x00000021a8a87220 */ /* 0x000fe20000410000 */
[----:B------:R-:W-:-:S02]  /*e750*/  PRMT R148, R148, 0x5410, R163 ;  /* 0x0000541094947816 */ /* 0x000fc400000000a3 */
[----:B------:R-:W-:Y:S02]  /*e760*/  FSETP.GTU.FTZ.AND P6, PT, R165, R34, PT ;  /* 0x00000022a500720b */ /* 0x000fe40003fdc000 */
[----:B------:R-:W-:Y:S02]  /*e770*/  @P1 SHF.L.U32 R167, R166, 0x10, RZ ;  /* 0x00000010a6a71819 */ /* 0x000fe400000006ff */
[----:B------:R-:W-:Y:S02]  /*e780*/  FSEL R168, R168, RZ, !P6 ;  /* 0x000000ffa8a87208 */ /* 0x000fe40007000000 */
[----:B------:R-:W-:-:S03]  /*e790*/  SEL R165, RZ, 0x1, P6 ;  /* 0x00000001ffa57807 */ /* 0x000fc60003000000 */
[----:B------:R-:W-:Y:S01]  /*e7a0*/  FADD.FTZ R166, R157, R168 ;  /* 0x000000a89da67221 */ /* 0x000fe20000010000 */
[----:B------:R-:W-:-:S03]  /*e7b0*/  PRMT R14, R165, 0x7610, R14 ;  /* 0x00007610a50e7816 */ /* 0x000fc6000000000e */
[----:B------:R-:W-:Y:S01]  /*e7c0*/  @P1 FADD.FTZ R157, R166, R167 ;  /* 0x000000a7a69d1221 */ /* 0x000fe20000010000 */
[----:B------:R-:W-:-:S05]  /*e7d0*/  @!P1 IMAD.MOV.U32 R157, RZ, RZ, R166 ;  /* 0x000000ffff9d9224 */ /* 0x000fca00078e00a6 */
[----:B------:R-:W-:-:S04]  /*e7e0*/  F2FP.BF16.F32.PACK_AB R166, RZ, R157 ;  /* 0x0000009dffa6723e */ /* 0x000fc800000010ff */
[----:B------:R-:W-:Y:S01]  /*e7f0*/  PRMT R151, R151, 0x5410, R166 ;  /* 0x0000541097977816 */ /* 0x000fe200000000a6 */
[----:B------:R-:W-:Y:S06]  /*e800*/  BRA `(.L_x_6585) ;  /* 0x0000002800687947 */ /* 0x000fec0003800000 */
.L_x_6504:
        /* <DEDUP_REMOVED lines=16> */
.L_x_6588:
        /* <DEDUP_REMOVED lines=13> */
.L_x_6590:
[----:B------:R-:W-:Y:S05]  /*e9e0*/  BSYNC.RECONVERGENT B2 ;  /* 0x0000000000027941 */ /* 0x000fea0003800200 */
.L_x_6589:
        /* <DEDUP_REMOVED lines=41> */
[----:B------:R-:W-:-:S07]  /*ec80*/  HFMA2 R153, -RZ, RZ, 0, 0 ;  /* 0x00000000ff997431 */ /* 0x000fce00000001ff */
.L_x_6587:
[----:B------:R-:W-:Y:S05]  /*ec90*/  BSYNC.RECONVERGENT B1 ;  /* 0x0000000000017941 */ /* 0x000fea0003800200 */
.L_x_6586:
[----:B------:R-:W-:Y:S01]  /*eca0*/  I2FP.F32.U32 R16, R35 ;  /* 0x0000002300107245 */ /* 0x000fe20000201000 */
[C---:B-----5:R-:W-:Y:S01]  /*ecb0*/  IMAD.U32 R152, R148.reuse, 0x10000, RZ ;  /* 0x0001000094987824 */ /* 0x060fe200078e00ff */
        /* <DEDUP_REMOVED lines=11> */
[----:B------:R-:W-:Y:S02]  /*ed70*/  P2R R158, PR, RZ, 0x4 ;  /* 0x00000004ff9e7803 */ /* 0x000fe40000000000 */
        /* <DEDUP_REMOVED lines=11> */
.L_x_6593:
        /* <DEDUP_REMOVED lines=13> */
.L_x_6595:
[----:B------:R-:W-:Y:S05]  /*ef00*/  BSYNC.RECONVERGENT B2 ;  /* 0x0000000000027941 */ /* 0x000fea0003800200 */
.L_x_6594:
        /* <DEDUP_REMOVED lines=43> */
.L_x_6592:
[----:B------:R-:W-:Y:S05]  /*f1c0*/  BSYNC.RECONVERGENT B1 ;  /* 0x0000000000017941 */ /* 0x000fea0003800200 */
.L_x_6591:
        /* <DEDUP_REMOVED lines=25> */
.L_x_6598:
        /* <DEDUP_REMOVED lines=13> */
.L_x_6600:
[----:B------:R-:W-:Y:S05]  /*f430*/  BSYNC.RECONVERGENT B2 ;  /* 0x0000000000027941 */ /* 0x000fea0003800200 */
.L_x_6599:
        /* <DEDUP_REMOVED lines=43> */
.L_x_6597:
[----:B------:R-:W-:Y:S05]  /*f6f0*/  BSYNC.RECONVERGENT B1 ;  /* 0x0000000000017941 */ /* 0x000fea0003800200 */
.L_x_6596:
        /* <DEDUP_REMOVED lines=25> */
.L_x_6603:
        /* <DEDUP_REMOVED lines=13> */
.L_x_6605:
[----:B------:R-:W-:Y:S05]  /*f960*/  BSYNC.RECONVERGENT B2 ;  /* 0x0000000000027941 */ /* 0x000fea0003800200 */
.L_x_6604:
        /* <DEDUP_REMOVED lines=42> */
[----:B------:R-:W-:-:S07]  /*fc10*/  MOV R159, R154 ;  /* 0x0000009a009f7202 */ /* 0x000fce0000000f00 */
.L_x_6602:
[----:B------:R-:W-:Y:S05]  /*fc20*/  BSYNC.RECONVERGENT B1 ;  /* 0x0000000000017941 */ /* 0x000fea0003800200 */
.L_x_6601:
[----:B------:R-:W-:Y:S01]  /*fc30*/  I2FP.F32.U32 R154, R153 ;  /* 0x00000099009a7245 */ /* 0x000fe20000201000 */
[----:B------:R-:W-:Y:S01]  /*fc40*/  IMAD.U32 R156, R149, 0x10000, RZ ;  /* 0x00010000959c7824 */ /* 0x000fe200078e00ff */
[----:B------:R-:W-:Y:S01]  /*fc50*/  @P1 PRMT R153, R41, 0x7632, R153 ;  /* 0x0000763229991816 */ /* 0x000fe20000000099 */
[----:B------:R-:W-:Y:S01]  /*fc60*/  BSSY.RECONVERGENT B1, `(.L_x_6606) ;  /* 0x000004f000017945 */ /* 0x000fe20003800200 */
[----:B------:R-:W-:Y:S01]  /*fc70*/  ISETP.NE.AND P2, PT, R157, 0x1, PT ;  /* 0x000000019d00780c */ /* 0x000fe20003f45270 */
[----:B------:R-:W-:Y:S01]  /*fc80*/  FFMA.FTZ R149, R154, R201, 1.1641532182693481445e-10 ;  /* 0x2f0000009a957423 */ /* 0x000fe200000100c9 */
[----:B------:R-:W-:Y:S01]  /*fc90*/  FMUL.FTZ R156, R156, R33 ;  /* 0x000000219c9c7220 */ /* 0x000fe20000410000 */
[----:B------:R-:W-:Y:S02]  /*fca0*/  @P1 IMAD.U32 R154, R153, 0x10000, RZ ;  /* 0x00010000999a1824 */ /* 0x000fe400078e00ff */
[----:B------:R-:W-:Y:S02]  /*fcb0*/  HFMA2 R165, -RZ, RZ, 0, 1.1920928955078125e-07 ;  /* 0x00000002ffa57431 */ /* 0x000fe400000001ff */
[----:B------:R-:W-:Y:S01]  /*fcc0*/  IMAD.MOV.U32 R155, RZ, RZ, R180 ;  /* 0x000000ffff9b7224 */ /* 0x000fe200078e00b4 */
[----:B------:R-:W-:-:S04]  /*fcd0*/  FSETP.GTU.FTZ.AND P3, PT, R149, R34, PT ;  /* 0x000000229500720b */ /* 0x000fc80003f7c000 */
        /* <DEDUP_REMOVED lines=14> */
.L_x_6608:
        /* <DEDUP_REMOVED lines=13> */
.L_x_6610:
[----:B------:R-:W-:Y:S05]  /*fe90*/  BSYNC.RECONVERGENT B2 ;  /* 0x0000000000027941 */ /* 0x000fea0003800200 */
.L_x_6609:
        /* <DEDUP_REMOVED lines=43> */
.L_x_6607:
[----:B------:R-:W-:Y:S05]  /*10150*/  BSYNC.RECONVERGENT B1 ;  /* 0x0000000000017941 */ /* 0x000fea0003800200 */
.L_x_6606:
        /* <DEDUP_REMOVED lines=8> */
[----:B------:R-:W-:Y:S01]  /*101e0*/  FSETP.GTU.FTZ.AND P2, PT, R155, R34, PT ;  /* 0x000000229b00720b */ /* 0x000fe20003f5c000 */
[----:B------:R-:W-:-:S03]  /*101f0*/  @P1 IMAD.U32 R155, R42, 0x10000, RZ ;  /* 0x000100002a9b1824 */ /* 0x000fc600078e00ff */
[----:B------:R-:W-:Y:S02]  /*10200*/  FSEL R154, R156, RZ, !P2 ;  /* 0x000000ff9c9a7208 */ /* 0x000fe40005000000 */
[----:B------:R-:W-:-:S03]  /*10210*/  PLOP3.LUT P2, PT, P2, PT, PT, 0x8, 0x80 ;  /* 0x000000000080781c */ /* 0x000fc6000174e170 */
[----:B------:R-:W-:Y:S01]  /*10220*/  @P1 FADD.FTZ R154, R155, R154 ;  /* 0x0000009a9b9a1221 */ /* 0x000fe20000010000 */
[----:B------:R-:W-:-:S04]  /*10230*/  PRMT R155, R150, 0x7632, R155 ;  /* 0x00007632969b7816 */ /* 0x000fc8000000009b */
        /* <DEDUP_REMOVED lines=10> */
.L_x_6613:
        /* <DEDUP_REMOVED lines=13> */
.L_x_6615:
[----:B------:R-:W-:Y:S05]  /*103b0*/  BSYNC.RECONVERGENT B2 ;  /* 0x0000000000027941 */ /* 0x000fea0003800200 */
.L_x_6614:
        /* <DEDUP_REMOVED lines=43> */
.L_x_6612:
[----:B------:R-:W-:Y:S05]  /*10670*/  BSYNC.RECONVERGENT B1 ;  /* 0x0000000000017941 */ /* 0x000fea0003800200 */
.L_x_6611:
        /* <DEDUP_REMOVED lines=24> */
.L_x_6618:
        /* <DEDUP_REMOVED lines=13> */
.L_x_6620:
[----:B------:R-:W-:Y:S05]  /*108d0*/  BSYNC.RECONVERGENT B2 ;  /* 0x0000000000027941 */ /* 0x000fea0003800200 */
.L_x_6619:
        /* <DEDUP_REMOVED lines=43> */
.L_x_6617:
[----:B------:R-:W-:Y:S05]  /*10b90*/  BSYNC.RECONVERGENT B1 ;  /* 0x0000000000017941 */ /* 0x000fea0003800200 */
.L_x_6616:
        /* <DEDUP_REMOVED lines=8> */
[----:B------:R-:W-:Y:S02]  /*10c20*/  FSETP.GTU.FTZ.AND P4, PT, R157, R34, PT ;  /* 0x000000229d00720b */ /* 0x000fe40003f9c000 */
[----:B------:R-:W-:Y:S02]  /*10c30*/  PRMT R157, R151, 0x7632, R157 ;  /* 0x00007632979d7816 */ /* 0x000fe4000000009d */
        /* <DEDUP_REMOVED lines=14> */
.L_x_6623:
        /* <DEDUP_REMOVED lines=13> */
.L_x_6625:
[----:B------:R-:W-:Y:S05]  /*10df0*/  BSYNC.RECONVERGENT B2 ;  /* 0x0000000000027941 */ /* 0x000fea0003800200 */
.L_x_6624:
        /* <DEDUP_REMOVED lines=43> */
.L_x_6622:
[----:B------:R-:W-:Y:S05]  /*110b0*/  BSYNC.RECONVERGENT B1 ;  /* 0x0000000000017941 */ /* 0x000fea0003800200 */
.L_x_6621:
        /* <DEDUP_REMOVED lines=15> */
.L_x_6585:
[----:B------:R-:W-:Y:S01]  /*111b0*/  SEL R170, RZ, 0x1000000, !P5 ;  /* 0x01000000ffaa7807 */ /* 0x000fe20006800000 */
[----:B------:R-:W-:Y:S01]  /*111c0*/  IMAD.WIDE.U32 R164, R15, 0x10, R192 ;  /* 0x000000100fa47825 */ /* 0x000fe200078e00c0 */
[----:B------:R-:W-:Y:S02]  /*111d0*/  SEL R168, RZ, 0x10000, !P4 ;  /* 0x00010000ffa87807 */ /* 0x000fe40006000000 */
[----:B------:R-:W-:Y:S02]  /*111e0*/  SEL R171, RZ, 0x100, !P3 ;  /* 0x00000100ffab7807 */ /* 0x000fe40005800000 */
[----:B------:R-:W-:Y:S01]  /*111f0*/  ISETP.NE.AND P5, PT, R160, RZ, PT ;  /* 0x000000ffa000720c */ /* 0x000fe20003fa5270 */
[----:B------:R0:W-:Y:S01]  /*11200*/  STG.E.128 desc[UR8][R164.64], R148 ;  /* 0x00000094a4007986 */ /* 0x0001e2000c101d08 */
[----:B------:R-:W-:Y:S02]  /*11210*/  ISETP.NE.AND P4, PT, R162, RZ, PT ;  /* 0x000000ffa200720c */ /* 0x000fe40003f85270 */
[----:B------:R-:W-:Y:S01]  /*11220*/  ISETP.NE.AND P3, PT, R161, RZ, PT ;  /* 0x000000ffa100720c */ /* 0x000fe20003f65270 */
[----:B------:R-:W1:Y:S01]  /*11230*/  @P0 LDC.64 R162, c[0x0][0x398] ;  /* 0x0000e600ffa20b82 */ /* 0x000e620000000a00 */
[----:B------:R-:W-:-:S02]  /*11240*/  ISETP.NE.AND P6, PT, R158, RZ, PT ;  /* 0x000000ff9e00720c */ /* 0x000fc40003fc5270 */
[----:B------:R-:W-:Y:S02]  /*11250*/  SEL R158, RZ, 0x1000000, !P3 ;  /* 0x01000000ff9e7807 */ /* 0x000fe40005800000 */
[----:B------:R-:W-:Y:S02]  /*11260*/  SEL R167, RZ, 0x10000, !P4 ;  /* 0x00010000ffa77807 */ /* 0x000fe40006000000 */
[----:B------:R-:W-:Y:S01]  /*11270*/  SEL R166, RZ, 0x100, !P5 ;  /* 0x00000100ffa67807 */ /* 0x000fe20006800000 */
[----:B------:R-:W2:Y:S01]  /*11280*/  @P1 LDC.64 R160, c[0x0][0x3a0] ;  /* 0x0000e800ffa01b82 */ /* 0x000ea20000000a00 */
[----:B------:R-:W-:Y:S02]  /*11290*/  LOP3.LUT R171, R171, R170, R168, 0xfe, !PT ;  /* 0x000000aaabab7212 */ /* 0x000fe400078efea8 */
[----:B------:R-:W-:Y:S01]  /*112a0*/  LOP3.LUT R166, R166, R158, R167, 0xfe, !PT ;  /* 0x0000009ea6a67212 */ /* 0x000fe200078efea7 */
[----:B------:R-:W-:Y:S01]  /*112b0*/  VIADD R158, R6, 0x40 ;  /* 0x00000040069e7836 */ /* 0x000fe20000000000 */
[----:B------:R-:W-:Y:S01]  /*112c0*/  SEL R168, RZ, 0x1, !P2 ;  /* 0x00000001ffa87807 */ /* 0x000fe20005000000 */
[----:B0-----:R-:W-:Y:S01]  /*112d0*/  IMAD.WIDE.U32 R164, R15, 0x8, R190 ;  /* 0x000000080fa47825 */ /* 0x001fe200078e00be */
[----:B------:R-:W-:-:S02]  /*112e0*/  SEL R167, RZ, 0x1, !P6 ;  /* 0x00000001ffa77807 */ /* 0x000fc40007000000 */
[----:B------:R-:W-:Y:S01]  /*112f0*/  LOP3.LUT R151, R171, R168, RZ, 0xfc, !PT ;  /* 0x000000a8ab977212 */ /* 0x000fe200078efcff */
[----:B------:R-:W-:Y:S01]  /*11300*/  IMAD.WIDE.U32 R148, R158, 0x10, R188 ;  /* 0x000000109e947825 */ /* 0x000fe200078e00bc */
[----:B------:R-:W-:-:S05]  /*11310*/  LOP3.LUT R150, R166, R167, RZ, 0xfc, !PT ;  /* 0x000000a7a6967212 */ /* 0x000fca00078efcff */
[----:B------:R0:W-:Y:S01]  /*11320*/  STG.E.64 desc[UR8][R164.64], R150 ;  /* 0x00000096a4007986 */ /* 0x0001e2000c101b08 */
[----:B-1----:R-:W-:-:S04]  /*11330*/  @P0 IMAD.WIDE.U32 R162, R158, 0x10, R162 ;  /* 0x000000109ea20825 */ /* 0x002fc800078e00a2 */
[----:B--2---:R-:W-:Y:S01]  /*11340*/  @P1 IMAD.WIDE.U32 R160, R158, 0x10, R160 ;  /* 0x000000109ea01825 */ /* 0x004fe200078e00a0 */
[----:B0-----:R-:W-:Y:S06]  /*11350*/  @!P0 BRA `(.L_x_6626) ;  /* 0x0000000000508947 */ /* 0x001fec0003800000 */
[----:B------:R-:W-:Y:S01]  /*11360*/  IMAD.U32 R151, R13, 0x10000, RZ ;  /* 0x000100000d977824 */ /* 0x000fe200078e00ff */
[----:B------:R-:W0:Y:S01]  /*11370*/  LDC.64 R170, c[0x0][0x3b8] ;  /* 0x0000ee00ffaa7b82 */ /* 0x000e220000000a00 */
[----:B------:R-:W-:Y:S02]  /*11380*/  LOP3.LUT R150, R14, 0xffff, RZ, 0xc0, !PT ;  /* 0x0000ffff0e967812 */ /* 0x000fe400078ec0ff */
[----:B------:R-:W-:Y:S02]  /*11390*/  PRMT R165, R12, 0x7104, RZ ;  /* 0x000071040ca57816 */ /* 0x000fe400000000ff */
[----:B------:R-:W-:Y:S02]  /*113a0*/  LOP3.LUT R151, R151, 0xff0000, RZ, 0xc0, !PT ;  /* 0x00ff000097977812 */ /* 0x000fe400078ec0ff */
[----:B------:R-:W-:Y:S02]  /*113b0*/  LOP3.LUT R164, R9, 0xff, RZ, 0xc0, !PT ;  /* 0x000000ff09a47812 */ /* 0x000fe400078ec0ff */
[----:B------:R-:W-:-:S02]  /*113c0*/  PRMT R150, R151, 0x4210, R150 ;  /* 0x0000421097967816 */ /* 0x000fc40000000096 */
[----:B------:R-:W-:Y:S02]  /*113d0*/  LOP3.LUT R151, R10, 0xff, RZ, 0xc0, !PT ;  /* 0x000000ff0a977812 */ /* 0x000fe400078ec0ff */
[----:B------:R-:W-:Y:S01]  /*113e0*/  LOP3.LUT R150, R150, 0xff00, R165, 0xf8, !PT ;  /* 0x0000ff0096967812 */ /* 0x000fe200078ef8a5 */
[----:B------:R-:W-:Y:S01]  /*113f0*/  IMAD.WIDE.U32 R164, R164, 0x10000, RZ ;  /* 0x00010000a4a47825 */ /* 0x000fe200078e00ff */
[----:B------:R-:W-:Y:S02]  /*11400*/  LOP3.LUT R166, R8, 0xff, RZ, 0xc0, !PT ;  /* 0x000000ff08a67812 */ /* 0x000fe400078ec0ff */
        /* <DEDUP_REMOVED lines=9> */
.L_x_6626:
        /* <DEDUP_REMOVED lines=20> */
.L_x_6630:
        /* <DEDUP_REMOVED lines=13> */
.L_x_6632:
[----:B------:R-:W-:Y:S05]  /*116b0*/  BSYNC.RECONVERGENT B2 ;  /* 0x0000000000027941 */ /* 0x000fea0003800200 */
.L_x_6631:
        /* <DEDUP_REMOVED lines=40> */
[----:B------:R-:W-:-:S07]  /*11940*/  LOP3.LUT R187, R8, UR27, R169, 0x96, !PT ;  /* 0x0000001b08bb7c12 */ /* 0x000fce000f8e96a9 */
.L_x_6629:
[----:B------:R-:W-:Y:S05]  /*11950*/  BSYNC.RECONVERGENT B1 ;  /* 0x0000000000017941 */ /* 0x000fea0003800200 */
.L_x_6628:
[----:B------:R-:W-:Y:S01]  /*11960*/  I2FP.F32.U32 R8, R7 ;  /* 0x0000000700087245 */ /* 0x000fe20000201000 */
[----:B------:R-:W-:Y:S01]  /*11970*/  BSSY.RECONVERGENT B1, `(.L_x_6633) ;  /* 0x000004e000017945 */ /* 0x000fe20003800200 */
[----:B------:R-:W-:Y:S01]  /*11980*/  ISETP.NE.AND P3, PT, R10, 0x1, PT ;  /* 0x000000010a00780c */ /* 0x000fe20003f65270 */
[----:B------:R-:W-:Y:S01]  /*11990*/  IMAD.MOV.U32 R11, RZ, RZ, 0x2 ;  /* 0x00000002ff0b7424 */ /* 0x000fe200078e00ff */
[----:B-----5:R-:W-:Y:S01]  /*119a0*/  PRMT R14, R148, 0x7632, R14 ;  /* 0x00007632940e7816 */ /* 0x020fe2000000000e */
[----:B------:R-:W-:Y:S01]  /*119b0*/  FFMA.FTZ R7, R8, R201, 1.1641532182693481445e-10 ;  /* 0x2f00000008077423 */ /* 0x000fe200000100c9 */
[----:B------:R-:W-:Y:S01]  /*119c0*/  SHF.L.U32 R8, R148, 0x10, RZ ;  /* 0x0000001094087819 */ /* 0x000fe200000006ff */
[----:B------:R-:W-:-:S03]  /*119d0*/  IMAD.MOV.U32 R9, RZ, RZ, R180 ;  /* 0x000000ffff097224 */ /* 0x000fc600078e00b4 */
        /* <DEDUP_REMOVED lines=14> */
.L_x_6635:
        /* <DEDUP_REMOVED lines=13> */
.L_x_6637:
[----:B------:R-:W-:Y:S05]  /*11b90*/  BSYNC.RECONVERGENT B2 ;  /* 0x0000000000027941 */ /* 0x000fea0003800200 */
.L_x_6636:
        /* <DEDUP_REMOVED lines=43> */
.L_x_6634:
[----:B------:R-:W-:Y:S05]  /*11e50*/  BSYNC.RECONVERGENT B1 ;  /* 0x0000000000017941 */ /* 0x000fea0003800200 */
.L_x_6633:
[----:B------:R-:W-:Y:S01]  /*11e60*/  I2FP.F32.U32 R8, R9 ;  /* 0x0000000900087245 */ /* 0x000fe20000201000 */
[----:B------:R-:W-:Y:S01]  /*11e70*/  BSSY.RECONVERGENT B1, `(.L_x_6638) ;  /* 0x0000051000017945 */ /* 0x000fe20003800200 */
[----:B------:R-:W-:Y:S02]  /*11e80*/  SHF.L.U32 R10, R36, 0x10, RZ ;  /* 0x00000010240a7819 */ /* 0x000fe400000006ff */
[----:B------:R-:W-:Y:S01]  /*11e90*/  ISETP.NE.AND P3, PT, R11, 0x1, PT ;  /* 0x000000010b00780c */ /* 0x000fe20003f65270 */
[----:B------:R-:W-:Y:S02]  /*11ea0*/  FFMA.FTZ R9, R8, R201, 1.1641532182693481445e-10 ;  /* 0x2f00000008097423 */ /* 0x000fe400000100c9 */
[----:B------:R-:W-:Y:S01]  /*11eb0*/  FMUL.FTZ R8, R10, R33 ;  /* 0x000000210a087220 */ /* 0x000fe20000410000 */
[----:B------:R-:W-:Y:S02]  /*11ec0*/  @P1 IMAD.U32 R10, R40, 0x10000, RZ ;  /* 0x00010000280a1824 */ /* 0x000fe400078e00ff */
[----:B------:R-:W-:Y:S01]  /*11ed0*/  FSETP.GTU.FTZ.AND P2, PT, R9, R34, PT ;  /* 0x000000220900720b */ /* 0x000fe20003f5c000 */
[----:B------:R-:W-:-:S03]  /*11ee0*/  IMAD.MOV.U32 R9, RZ, RZ, R180 ;  /* 0x000000ffff097224 */ /* 0x000fc600078e00b4 */
[----:B------:R-:W-:-:S05]  /*11ef0*/  FSEL R8, R8, RZ, !P2 ;  /* 0x000000ff08087208 */ /* 0x000fca0005000000 */
[----:B------:R-:W-:-:S04]  /*11f00*/  FADD.FTZ R7, R7, R8 ;  /* 0x0000000807077221 */ /* 0x000fc80000010000 */
[--C-:B------:R-:W-:Y:S01]  /*11f10*/  @P1 FADD.FTZ R159, R10, R7.reuse ;  /* 0x000000070a9f1221 */ /* 0x100fe20000010000 */
[----:B------:R-:W-:Y:S02]  /*11f20*/  @!P1 IMAD.MOV.U32 R159, RZ, RZ, R7 ;  /* 0x000000ffff9f9224 */ /* 0x000fe400078e0007 */
[----:B------:R-:W-:Y:S01]  /*11f30*/  HFMA2 R10, -RZ, RZ, 0, 1.1920928955078125e-07 ;  /* 0x00000002ff0a7431 */ /* 0x000fe200000001ff */
[----:B------:R-:W-:Y:S02]  /*11f40*/  SEL R7, RZ, 0x1, P2 ;  /* 0x00000001ff077807 */ /* 0x000fe40001000000 */
        /* <DEDUP_REMOVED lines=10> */
.L_x_6640:
        /* <DEDUP_REMOVED lines=13> */
.L_x_6642:
[----:B------:R-:W-:Y:S05]  /*120c0*/  BSYNC.RECONVERGENT B2 ;  /* 0x0000000000027941 */ /* 0x000fea0003800200 */
.L_x_6641:
        /* <DEDUP_REMOVED lines=43> */
.L_x_6639:
[----:B------:R-:W-:Y:S05]  /*12380*/  BSYNC.RECONVERGENT B1 ;  /* 0x0000000000017941 */ /* 0x000fea0003800200 */
.L_x_6638:
        /* <DEDUP_REMOVED lines=21> */
.L_x_6645:
        /* <DEDUP_REMOVED lines=13> */
.L_x_6647:
[----:B------:R-:W-:Y:S05]  /*125b0*/  BSYNC.RECONVERGENT B2 ;  /* 0x0000000000027941 */ /* 0x000fea0003800200 */
.L_x_6646:
        /* <DEDUP_REMOVED lines=43> */
.L_x_6644:
[----:B------:R-:W-:Y:S05]  /*12870*/  BSYNC.RECONVERGENT B1 ;  /* 0x0000000000017941 */ /* 0x000fea0003800200 */
.L_x_6643:
        /* <DEDUP_REMOVED lines=9> */
[----:B------:R-:W-:Y:S02]  /*12910*/  FSETP.GTU.FTZ.AND P2, PT, R9, R34, PT ;  /* 0x000000220900720b */ /* 0x000fe40003f5c000 */
[----:B------:R-:W-:Y:S02]  /*12920*/  @P1 SHF.L.U32 R9, R8, 0x10, RZ ;  /* 0x0000001008091819 */ /* 0x000fe400000006ff */
[----:B------:R-:W-:Y:S02]  /*12930*/  FSEL R11, R10, RZ, !P2 ;  /* 0x000000ff0a0b7208 */ /* 0x000fe40005000000 */
[----:B------:R-:W-:-:S03]  /*12940*/  SEL R8, RZ, 0x1, P2 ;  /* 0x00000001ff087807 */ /* 0x000fc60001000000 */
[----:B------:R-:W-:-:S04]  /*12950*/  FADD.FTZ R14, R14, R11 ;  /* 0x0000000b0e0e7221 */ /* 0x000fc80000010000 */
[----:B-1----:R-:W-:Y:S01]  /*12960*/  @P1 FADD.FTZ R160, R14, R9 ;  /* 0x000000090ea01221 */ /* 0x002fe20000010000 */
        /* <DEDUP_REMOVED lines=12> */
.L_x_6650:
        /* <DEDUP_REMOVED lines=13> */
.L_x_6652:
[----:B------:R-:W-:Y:S05]  /*12b00*/  BSYNC.RECONVERGENT B2 ;  /* 0x0000000000027941 */ /* 0x000fea0003800200 */
.L_x_6651:
        /* <DEDUP_REMOVED lines=40> */
[----:B------:R-:W-:Y:S01]  /*12d90*/  MOV R180, R162 ;  /* 0x000000a200b47202 */ /* 0x000fe20000000f00 */
[----:B------:R-:W-:Y:S01]  /*12da0*/  IMAD.MOV.U32 R168, RZ, RZ, R10 ;  /* 0x000000ffffa87224 */ /* 0x000fe200078e000a */
[----:B------:R-:W-:-:S07]  /*12db0*/  LOP3.LUT R187, R12, UR27, R11, 0x96, !PT ;  /* 0x0000001b0cbb7c12 */ /* 0x000fce000f8e960b */
.L_x_6649:
[----:B------:R-:W-:Y:S05]  /*12dc0*/  BSYNC.RECONVERGENT B1 ;  /* 0x0000000000017941 */ /* 0x000fea0003800200 */
.L_x_6648:
[----:B------:R-:W-:Y:S01]  /*12dd0*/  I2FP.F32.U32 R10, R9 ;  /* 0x00000009000a7245 */ /* 0x000fe20000201000 */
[----:B------:R-:W-:Y:S01]  /*12de0*/  BSSY.RECONVERGENT B1, `(.L_x_6653) ;  /* 0x000004e000017945 */ /* 0x000fe20003800200 */
[----:B------:R-:W-:Y:S01]  /*12df0*/  ISETP.NE.AND P3, PT, R13, 0x1, PT ;  /* 0x000000010d00780c */ /* 0x000fe20003f65270 */
[----:B------:R-:W-:Y:S01]  /*12e00*/  IMAD.MOV.U32 R162, RZ, RZ, 0x2 ;  /* 0x00000002ffa27424 */ /* 0x000fe200078e00ff */
[----:B------:R-:W-:Y:S01]  /*12e10*/  MOV R11, R180 ;  /* 0x000000b4000b7202 */ /* 0x000fe20000000f00 */
[----:B------:R-:W-:Y:S01]  /*12e20*/  FFMA.FTZ R9, R10, R201, 1.1641532182693481445e-10 ;  /* 0x2f0000000a097423 */ /* 0x000fe200000100c9 */
[C---:B------:R-:W-:Y:S01]  /*12e30*/  IMAD.U32 R10, R149.reuse, 0x10000, RZ ;  /* 0x00010000950a7824 */ /* 0x040fe200078e00ff */
[----:B------:R-:W-:-:S03]  /*12e40*/  PRMT R149, R149, 0x7632, R149 ;  /* 0x0000763295957816 */ /* 0x000fc60000000095 */
        /* <DEDUP_REMOVED lines=14> */
.L_x_6655:
        /* <DEDUP_REMOVED lines=13> */
.L_x_6657:
[----:B------:R-:W-:Y:S05]  /*13000*/  BSYNC.RECONVERGENT B2 ;  /* 0x0000000000027941 */ /* 0x000fea0003800200 */
.L_x_6656:
        /* <DEDUP_REMOVED lines=43> */
.L_x_6654:
[----:B------:R-:W-:Y:S05]  /*132c0*/  BSYNC.RECONVERGENT B1 ;  /* 0x0000000000017941 */ /* 0x000fea0003800200 */
.L_x_6653:
[----:B------:R-:W-:Y:S01]  /*132d0*/  I2FP.F32.U32 R10, R11 ;  /* 0x0000000b000a7245 */ /* 0x000fe20000201000 */
[----:B------:R-:W-:Y:S01]  /*132e0*/  IMAD.U32 R12, R37, 0x10000, RZ ;  /* 0x00010000250c7824 */ /* 0x000fe200078e00ff */
[----:B------:R-:W-:Y:S01]  /*132f0*/  ISETP.NE.AND P3, PT, R162, 0x1, PT ;  /* 0x00000001a200780c */ /* 0x000fe20003f65270 */
[----:B------:R-:W-:Y:S01]  /*13300*/  BSSY.RECONVERGENT B1, `(.L_x_6658) ;  /* 0x000004f000017945 */ /* 0x000fe20003800200 */
[----:B------:R-:W-:Y:S02]  /*13310*/  IMAD.MOV.U32 R13, RZ, RZ, 0x2 ;  /* 0x00000002ff0d7424 */ /* 0x000fe400078e00ff */
[----:B------:R-:W-:Y:S01]  /*13320*/  FFMA.FTZ R11, R10, R201, 1.1641532182693481445e-10 ;  /* 0x2f0000000a0b7423 */ /* 0x000fe200000100c9 */
[----:B------:R-:W-:Y:S01]  /*13330*/  FMUL.FTZ R10, R12, R33 ;  /* 0x000000210c0a7220 */ /* 0x000fe20000410000 */
[----:B------:R-:W-:-:S03]  /*13340*/  @P1 IMAD.U32 R12, R41, 0x10000, RZ ;  /* 0x00010000290c1824 */ /* 0x000fc600078e00ff */
[----:B------:R-:W-:Y:S01]  /*13350*/  FSETP.GTU.FTZ.AND P2, PT, R11, R34, PT ;  /* 0x000000220b00720b */ /* 0x000fe20003f5c000 */
[----:B------:R-:W-:-:S03]  /*13360*/  IMAD.MOV.U32 R11, RZ, RZ, R180 ;  /* 0x000000ffff0b7224 */ /* 0x000fc600078e00b4 */
[----:B------:R-:W-:-:S05]  /*13370*/  FSEL R10, R10, RZ, !P2 ;  /* 0x000000ff0a0a7208 */ /* 0x000fca0005000000 */
[----:B------:R-:W-:-:S04]  /*13380*/  FADD.FTZ R9, R9, R10 ;  /* 0x0000000a09097221 */ /* 0x000fc80000010000 */
        /* <DEDUP_REMOVED lines=13> */
.L_x_6660:
        /* <DEDUP_REMOVED lines=13> */
.L_x_6662:
[----:B------:R-:W-:Y:S05]  /*13530*/  BSYNC.RECONVERGENT B2 ;  /* 0x0000000000027941 */ /* 0x000fea0003800200 */
.L_x_6661:
        /* <DEDUP_REMOVED lines=43> */
.L_x_6659:
[----:B------:R-:W-:Y:S05]  /*137f0*/  BSYNC.RECONVERGENT B1 ;  /* 0x0000000000017941 */ /* 0x000fea0003800200 */
.L_x_6658:
[----:B------:R-:W-:Y:S01]  /*13800*/  I2FP.F32.U32 R10, R11 ;  /* 0x0000000b000a7245 */ /* 0x000fe20000201000 */
[----:B------:R-:W-:Y:S01]  /*13810*/  BSSY.RECONVERGENT B1, `(.L_x_6663) ;  /* 0x000004d000017945 */ /* 0x000fe20003800200 */
[----:B------:R-:W-:Y:S01]  /*13820*/  SHF.L.U32 R12, R149, 0x10, RZ ;  /* 0x00000010950c7819 */ /* 0x000fe200000006ff */
[----:B------:R-:W-:Y:S01]  /*13830*/  IMAD.MOV.U32 R163, RZ, RZ, 0x2 ;  /* 0x00000002ffa37424 */ /* 0x000fe200078e00ff */
[----:B------:R-:W-:Y:S01]  /*13840*/  ISETP.NE.AND P2, PT, R13, 0x1, PT ;  /* 0x000000010d00780c */ /* 0x000fe20003f45270 */
[----:B------:R-:W-:Y:S02]  /*13850*/  FFMA.FTZ R11, R10, R201, 1.1641532182693481445e-10 ;  /* 0x2f0000000a0b7423 */ /* 0x000fe400000100c9 */
[----:B------:R-:W-:-:S03]  /*13860*/  FMUL.FTZ R12, R12, R33 ;  /* 0x000000210c0c7220 */ /* 0x000fc60000410000 */
        /* <DEDUP_REMOVED lines=14> */
.L_x_6665:
        /* <DEDUP_REMOVED lines=13> */
.L_x_6667:
[----:B------:R-:W-:Y:S05]  /*13a20*/  BSYNC.RECONVERGENT B2 ;  /* 0x0000000000027941 */ /* 0x000fea0003800200 */
.L_x_6666:
        /* <DEDUP_REMOVED lines=43> */
.L_x_6664:
[----:B------:R-:W-:Y:S05]  /*13ce0*/  BSYNC.RECONVERGENT B1 ;  /* 0x0000000000017941 */ /* 0x000fea0003800200 */
.L_x_6663:
        /* <DEDUP_REMOVED lines=27> */
.L_x_6670:
        /* <DEDUP_REMOVED lines=13> */
.L_x_6672:
[----:B------:R-:W-:Y:S05]  /*13f70*/  BSYNC.RECONVERGENT B2 ;  /* 0x0000000000027941 */ /* 0x000fea0003800200 */
.L_x_6671:
        /* <DEDUP_REMOVED lines=43> */
.L_x_6669:
[----:B------:R-:W-:Y:S05]  /*14230*/  BSYNC.RECONVERGENT B1 ;  /* 0x0000000000017941 */ /* 0x000fea0003800200 */
.L_x_6668:
        /* <DEDUP_REMOVED lines=21> */
.L_x_6675:
        /* <DEDUP_REMOVED lines=13> */
.L_x_6677:
[----:B------:R-:W-:Y:S05]  /*14460*/  BSYNC.RECONVERGENT B2 ;  /* 0x0000000000027941 */ /* 0x000fea0003800200 */
.L_x_6676:
        /* <DEDUP_REMOVED lines=43> */
.L_x_6674:
[----:B------:R-:W-:Y:S05]  /*14720*/  BSYNC.RECONVERGENT B1 ;  /* 0x0000000000017941 */ /* 0x000fea0003800200 */
.L_x_6673:
[----:B------:R-:W-:Y:S01]  /*14730*/  I2FP.F32.U32 R12, R13 ;  /* 0x0000000d000c7245 */ /* 0x000fe20000201000 */
[----:B------:R-:W-:Y:S01]  /*14740*/  IMAD.U32 R150, R38, 0x10000, RZ ;  /* 0x0001000026967824 */ /* 0x000fe200078e00ff */
[----:B------:R-:W-:Y:S01]  /*14750*/  @P1 SHF.L.U32 R164, R42, 0x10, RZ ;  /* 0x000000102aa41819 */ /* 0x000fe200000006ff */
[----:B------:R-:W-:Y:S01]  /*14760*/  BSSY.RECONVERGENT B1, `(.L_x_6678) ;  /* 0x0000050000017945 */ /* 0x000fe20003800200 */
[----:B------:R-:W-:Y:S02]  /*14770*/  IMAD.MOV.U32 R174, RZ, RZ, 0x2 ;  /* 0x00000002ffae7424 */ /* 0x000fe400078e00ff */
[----:B------:R-:W-:Y:S01]  /*14780*/  FFMA.FTZ R13, R12, R201, 1.1641532182693481445e-10 ;  /* 0x2f0000000c0d7423 */ /* 0x000fe200000100c9 */
[----:B------:R-:W-:-:S04]  /*14790*/  FMUL.FTZ R150, R150, R33 ;  /* 0x0000002196967220 */ /* 0x000fc80000410000 */
[----:B------:R-:W-:Y:S02]  /*147a0*/  FSETP.GTU.FTZ.AND P3, PT, R13, R34, PT ;  /* 0x000000220d00720b */ /* 0x000fe40003f7c000 */
[----:B------:R-:W-:Y:S02]  /*147b0*/  MOV R13, R180 ;  /* 0x000000b4000d7202 */ /* 0x000fe40000000f00 */
        /* <DEDUP_REMOVED lines=17> */
.L_x_6680:
        /* <DEDUP_REMOVED lines=13> */
.L_x_6682:
[----:B------:R-:W-:Y:S05]  /*149a0*/  BSYNC.RECONVERGENT B2 ;  /* 0x0000000000027941 */ /* 0x000fea0003800200 */
.L_x_6681:
        /* <DEDUP_REMOVED lines=43> */
.L_x_6679:
[----:B------:R-:W-:Y:S05]  /*14c60*/  BSYNC.RECONVERGENT B1 ;  /* 0x0000000000017941 */ /* 0x000fea0003800200 */
.L_x_6678:
        /* <DEDUP_REMOVED lines=20> */
.L_x_6685:
        /* <DEDUP_REMOVED lines=13> */
.L_x_6687:
[----:B------:R-:W-:Y:S05]  /*14e80*/  BSYNC.RECONVERGENT B2 ;  /* 0x0000000000027941 */ /* 0x000fea0003800200 */
.L_x_6686:
        /* <DEDUP_REMOVED lines=43> */
.L_x_6684:
[----:B------:R-:W-:Y:S05]  /*15140*/  BSYNC.RECONVERGENT B1 ;  /* 0x0000000000017941 */ /* 0x000fea0003800200 */
.L_x_6683:
        /* <DEDUP_REMOVED lines=27> */
.L_x_6690:
        /* <DEDUP_REMOVED lines=13> */
.L_x_6692:
[----:B------:R-:W-:Y:S05]  /*153d0*/  BSYNC.RECONVERGENT B2 ;  /* 0x0000000000027941 */ /* 0x000fea0003800200 */
.L_x_6691:
        /* <DEDUP_REMOVED lines=43> */
.L_x_6689:
[----:B------:R-:W-:Y:S05]  /*15690*/  BSYNC.RECONVERGENT B1 ;  /* 0x0000000000017941 */ /* 0x000fea0003800200 */
.L_x_6688:
        /* <DEDUP_REMOVED lines=21> */
.L_x_6695:
        /* <DEDUP_REMOVED lines=13> */
.L_x_6697:
[----:B------:R-:W-:Y:S05]  /*158c0*/  BSYNC.RECONVERGENT B2 ;  /* 0x0000000000027941 */ /* 0x000fea0003800200 */
.L_x_6696:
        /* <DEDUP_REMOVED lines=43> */
.L_x_6694:
[----:B------:R-:W-:Y:S05]  /*15b80*/  BSYNC.RECONVERGENT B1 ;  /* 0x0000000000017941 */ /* 0x000fea0003800200 */
.L_x_6693:
[----:B------:R-:W-:Y:S01]  /*15b90*/  I2FP.F32.U32 R174, R151 ;  /* 0x0000009700ae7245 */ /* 0x000fe20000201000 */
[----:B------:R-:W-:Y:S01]  /*15ba0*/  BSSY.RECONVERGENT B1, `(.L_x_6698) ;  /* 0x0000052000017945 */ /* 0x000fe20003800200 */
[----:B------:R-:W-:Y:S01]  /*15bb0*/  SHF.L.U32 R178, R39, 0x10, RZ ;  /* 0x0000001027b27819 */ /* 0x000fe200000006ff */
[----:B------:R-:W-:Y:S02]  /*15bc0*/  HFMA2 R177, -RZ, RZ, 0, 1.1920928955078125e-07 ;  /* 0x00000002ffb17431 */ /* 0x000fe400000001ff */
        /* <DEDUP_REMOVED lines=11> */
[----:B------:R-:W-:-:S04]  /*15c80*/  PRMT R13, R151, 0x7610, R13 ;  /* 0x00007610970d7816 */ /* 0x000fc8000000000d */
        /* <DEDUP_REMOVED lines=10> */
.L_x_6700:
        /* <DEDUP_REMOVED lines=13> */
.L_x_6702:
[----:B------:R-:W-:Y:S05]  /*15e00*/  BSYNC.RECONVERGENT B2 ;  /* 0x0000000000027941 */ /* 0x000fea0003800200 */
.L_x_6701:
[----:B------:R-:W-:Y:S01]  /*15e10*/  LOP3.LUT R174, R5, UR7, R177, 0x96, !PT ;  /* 0x0000000705ae7c12 */ /* 0x000fe2000f8e96b1 */
[----:B------:R-:W-:-:S04]  /*15e20*/  IMAD.WIDE.U32 R178, R0, -0x326172a9, RZ ;  /* 0xcd9e8d5700b27825 */ /* 0x000fc800078e00ff */
[----:B------:R-:W-:Y:S01]  /*15e30*/  IMAD.WIDE.U32 R174, R174, -0x326172a9, RZ ;  /* 0xcd9e8d57aeae7825 */ /* 0x000fe200078e00ff */
[----:B------:R-:W-:-:S04]  /*15e40*/  LOP3.LUT R179, R4, UR6, R179, 0x96, !PT ;  /* 0x0000000604b37c12 */ /* 0x000fc8000f8e96b3 */
[----:B------:R-:W-:Y:S01]  /*15e50*/  LOP3.LUT R177, R178, UR12, R175, 0x96, !PT ;  /* 0x0000000cb2b17c12 */ /* 0x000fe2000f8e96af */
[----:B------:R-:W-:-:S05]  /*15e60*/  IMAD.WIDE.U32 R178, R179, -0x2daee0ad, RZ ;  /* 0xd2511f53b3b27825 */ /* 0x000fca00078e00ff */
[----:B------:R-:W-:Y:S01]  /*15e70*/  LOP3.LUT R179, R31, R176, R179, 0x96, !PT ;  /* 0x000000b01fb37212 */ /* 0x000fe200078e96b3 */
[----:B------:R-:W-:-:S05]  /*15e80*/  IMAD.WIDE.U32 R176, R177, -0x2daee0ad, RZ ;  /* 0xd2511f53b1b07825 */ /* 0x000fca00078e00ff */
[----:B------:R-:W-:Y:S01]  /*15e90*/  LOP3.LUT R175, R27, R178, R177, 0x96, !PT ;  /* 0x000000b21baf7212 */ /* 0x000fe200078e96b1 */
[----:B------:R-:W-:-:S05]  /*15ea0*/  IMAD.WIDE.U32 R178, R179, -0x326172a9, RZ ;  /* 0xcd9e8d57b3b27825 */ /* 0x000fca00078e00ff */
[----:B------:R-:W-:Y:S01]  /*15eb0*/  LOP3.LUT R179, R174, UR13, R179, 0x96, !PT ;  /* 0x0000000daeb37c12 */ /* 0x000fe2000f8e96b3 */
[----:B------:R-:W-:-:S05]  /*15ec0*/  IMAD.WIDE.U32 R174, R175, -0x326172a9, RZ ;  /* 0xcd9e8d57afae7825 */ /* 0x000fca00078e00ff */
[----:B------:R-:W-:Y:S01]  /*15ed0*/  LOP3.LUT R177, R28, R178, R175, 0x96, !PT ;  /* 0x000000b21cb17212 */ /* 0x000fe200078e96af */
[----:B------:R-:W-:-:S05]  /*15ee0*/  IMAD.WIDE.U32 R178, R179, -0x2daee0ad, RZ ;  /* 0xd2511f53b3b27825 */ /* 0x000fca00078e00ff */
[----:B------:R-:W-:Y:S01]  /*15ef0*/  LOP3.LUT R179, R176, UR15, R179, 0x96, !PT ;  /* 0x0000000fb0b37c12 */ /* 0x000fe2000f8e96b3 */
[----:B------:R-:W-:-:S05]  /*15f00*/  IMAD.WIDE.U32 R176, R177, -0x2daee0ad, RZ ;  /* 0xd2511f53b1b07825 */ /* 0x000fca00078e00ff */
[----:B------:R-:W-:Y:S01]  /*15f10*/  LOP3.LUT R175, R178, UR17, R177, 0x96, !PT ;  /* 0x00000011b2af7c12 */ /* 0x000fe2000f8e96b1 */
        /* <DEDUP_REMOVED lines=23> */
[----:B------:R-:W-:Y:S01]  /*16090*/  LOP3.LUT R187, R176, UR27, R175, 0x96, !PT ;  /* 0x0000001bb0bb7c12 */ /* 0x000fe2000f8e96af */
[----:B------:R-:W-:Y:S01]  /*160a0*/  IMAD.MOV.U32 R175, RZ, RZ, R168 ;  /* 0x000000ffffaf7224 */ /* 0x000fe200078e00a8 */
[----:B------:R-:W-:-:S07]  /*160b0*/  MOV R168, R174 ;  /* 0x000000ae00a87202 */ /* 0x000fce0000000f00 */
.L_x_6699:
[----:B------:R-:W-:Y:S05]  /*160c0*/  BSYNC.RECONVERGENT B1 ;  /* 0x0000000000017941 */ /* 0x000fea0003800200 */
.L_x_6698:
        /* <DEDUP_REMOVED lines=20> */
.L_x_6705:
        /* <DEDUP_REMOVED lines=15> */
.L_x_6707:
[----:B------:R-:W-:Y:S05]  /*16300*/  BSYNC.RECONVERGENT B2 ;  /* 0x0000000000027941 */ /* 0x000fea0003800200 */
.L_x_6706:
        /* <DEDUP_REMOVED lines=39> */
[----:B------:R-:W-:Y:S01]  /*16580*/  LOP3.LUT R187, R176, UR27, R175, 0x96, !PT ;  /* 0x0000001bb0bb7c12 */ /* 0x000fe2000f8e96af */
[----:B------:R-:W-:Y:S01]  /*16590*/  IMAD.MOV.U32 R175, RZ, RZ, R168 ;  /* 0x000000ffffaf7224 */ /* 0x000fe200078e00a8 */
[----:B------:R-:W-:Y:S01]  /*165a0*/  MOV R168, R174 ;  /* 0x000000ae00a87202 */ /* 0x000fe20000000f00 */
[----:B------:R-:W-:-:S07]  /*165b0*/  IMAD.MOV.U32 R176, RZ, RZ, RZ ;  /* 0x000000ffffb07224 */ /* 0x000fce00078e00ff */
.L_x_6704:
[----:B------:R-:W-:Y:S05]  /*165c0*/  BSYNC.RECONVERGENT B1 ;  /* 0x0000000000017941 */ /* 0x000fea0003800200 */
.L_x_6703:
[----:B------:R-:W-:Y:S02]  /*165d0*/  I2FP.F32.U32 R174, R175 ;  /* 0x000000af00ae7245 */ /* 0x000fe40000201000 */
[----:B------:R-:W-:Y:S02]  /*165e0*/  PRMT R175, R39, 0x7632, R175 ;  /* 0x0000763227af7816 */ /* 0x000fe400000000af */
[----:B------:R-:W-:Y:S02]  /*165f0*/  PRMT R149, R14, 0x5410, R149 ;  /* 0x000054100e957816 */ /* 0x000fe40000000095 */
[----:B------:R-:W-:Y:S01]  /*16600*/  PRMT R150, R150, 0x5410, R173 ;  /* 0x0000541096967816 */ /* 0x000fe200000000ad */
[----:B------:R-:W-:Y:S02]  /*16610*/  IMAD.U32 R178, R175, 0x10000, RZ ;  /* 0x00010000afb27824 */ /* 0x000fe400078e00ff */
[----:B------:R-:W-:Y:S01]  /*16620*/  FFMA.FTZ R175, R174, R201, 1.1641532182693481445e-10 ;  /* 0x2f000000aeaf7423 */ /* 0x000fe200000100c9 */
[----:B------:R-:W-:Y:S01]  /*16630*/  PRMT R148, R148, 0x5410, R172 ;  /* 0x0000541094947816 */ /* 0x000fe200000000ac */
[----:B------:R-:W-:-:S03]  /*16640*/  FMUL.FTZ R178, R178, R33 ;  /* 0x00000021b2b27220 */ /* 0x000fc60000410000 */
[----:B------:R-:W-:-:S04]  /*16650*/  FSETP.GTU.FTZ.AND P6, PT, R175, R34, PT ;  /* 0x00000022af00720b */ /* 0x000fc80003fdc000 */
[----:B------:R-:W-:Y:S02]  /*16660*/  FSEL R175, R178, RZ, !P6 ;  /* 0x000000ffb2af7208 */ /* 0x000fe40007000000 */
[----:B------:R-:W-:-:S03]  /*16670*/  SEL R174, RZ, 0x1, P6 ;  /* 0x00000001ffae7807 */ /* 0x000fc60003000000 */
[----:B------:R-:W-:Y:S01]  /*16680*/  FADD.FTZ R175, R166, R175 ;  /* 0x000000afa6af7221 */ /* 0x000fe20000010000 */
[----:B------:R-:W-:Y:S02]  /*16690*/  @P1 PRMT R166, R43, 0x7632, R166 ;  /* 0x000076322ba61816 */ /* 0x000fe400000000a6 */
[----:B------:R-:W-:Y:S02]  /*166a0*/  PRMT R14, R174, 0x7610, R14 ;  /* 0x00007610ae0e7816 */ /* 0x000fe4000000000e */
[----:B------:R-:W-:-:S05]  /*166b0*/  @P1 SHF.L.U32 R166, R166, 0x10, RZ ;  /* 0x00000010a6a61819 */ /* 0x000fca00000006ff */
[----:B------:R-:W-:Y:S01]  /*166c0*/  @P1 FADD.FTZ R166, R175, R166 ;  /* 0x000000a6afa61221 */ /* 0x000fe20000010000 */
[----:B------:R-:W-:-:S05]  /*166d0*/  @!P1 IMAD.MOV.U32 R166, RZ, RZ, R175 ;  /* 0x000000ffffa69224 */ /* 0x000fca00078e00af */
[----:B------:R-:W-:-:S04]  /*166e0*/  F2FP.BF16.F32.PACK_AB R175, RZ, R166 ;  /* 0x000000a6ffaf723e */ /* 0x000fc800000010ff */
[----:B------:R-:W-:Y:S01]  /*166f0*/  PRMT R151, R151, 0x5410, R175 ;  /* 0x0000541097977816 */ /* 0x000fe200000000af */
[----:B------:R-:W-:Y:S06]  /*16700*/  BRA `(.L_x_6708) ;  /* 0x00000028006c7947 */ /* 0x000fec0003800000 */
.L_x_6627:
        /* <DEDUP_REMOVED lines=16> */
.L_x_6711:
        /* <DEDUP_REMOVED lines=13> */
.L_x_6713:
[----:B------:R-:W-:Y:S05]  /*168e0*/  BSYNC.RECONVERGENT B2 ;  /* 0x0000000000027941 */ /* 0x000fea0003800200 */
.L_x_6712:
        /* <DEDUP_REMOVED lines=41> */
[----:B------:R-:W-:Y:S01]  /*16b80*/  LOP3.LUT R187, R162, UR27, R161, 0x96, !PT ;  /* 0x0000001ba2bb7c12 */ /* 0x000fe2000f8e96a1 */
[----:B------:R-:W-:-:S07]  /*16b90*/  IMAD.MOV.U32 R160, RZ, RZ, R159 ;  /* 0x000000ffffa07224 */ /* 0x000fce00078e009f */
.L_x_6710:
[----:B------:R-:W-:Y:S05]  /*16ba0*/  BSYNC.RECONVERGENT B1 ;  /* 0x0000000000017941 */ /* 0x000fea0003800200 */
.L_x_6709:
[----:B------:R-:W-:Y:S01]  /*16bb0*/  I2FP.F32.U32 R160, R160 ;  /* 0x000000a000a07245 */ /* 0x000fe20000201000 */
[C---:B-----5:R-:W-:Y:S01]  /*16bc0*/  IMAD.U32 R162, R148.reuse, 0x10000, RZ ;  /* 0x0001000094a27824 */ /* 0x060fe200078e00ff */
[----:B------:R-:W-:Y:S01]  /*16bd0*/  ISETP.NE.AND P3, PT, R163, 0x1, PT ;  /* 0x00000001a300780c */ /* 0x000fe20003f65270 */
[----:B------:R-:W-:Y:S01]  /*16be0*/  BSSY.RECONVERGENT B1, `(.L_x_6714) ;  /* 0x000004f000017945 */ /* 0x000fe20003800200 */
[----:B------:R-:W-:Y:S01]  /*16bf0*/  PRMT R148, R148, 0x7632, R148 ;  /* 0x0000763294947816 */ /* 0x000fe20000000094 */
[----:B------:R-:W-:Y:S01]  /*16c00*/  FFMA.FTZ R159, R160, R201, 1.1641532182693481445e-10 ;  /* 0x2f000000a09f7423 */ /* 0x000fe200000100c9 */
[----:B------:R-:W-:Y:S01]  /*16c10*/  FMUL.FTZ R162, R162, R33 ;  /* 0x00000021a2a27220 */ /* 0x000fe20000410000 */
[----:B------:R-:W-:Y:S02]  /*16c20*/  @P1 IMAD.U32 R160, R40, 0x10000, RZ ;  /* 0x0001000028a01824 */ /* 0x000fe400078e00ff */
[----:B------:R-:W-:Y:S01]  /*16c30*/  IMAD.MOV.U32 R161, RZ, RZ, R180 ;  /* 0x000000ffffa17224 */ /* 0x000fe200078e00b4 */
[----:B------:R-:W-:-:S04]  /*16c40*/  FSETP.GTU.FTZ.AND P2, PT, R159, R34, PT ;  /* 0x000000229f00720b */ /* 0x000fc80003f5c000 */
        /* <DEDUP_REMOVED lines=15> */
.L_x_6716:
        /* <DEDUP_REMOVED lines=13> */
.L_x_6718:
[----:B------:R-:W-:Y:S05]  /*16e10*/  BSYNC.RECONVERGENT B2 ;  /* 0x0000000000027941 */ /* 0x000fea0003800200 */
.L_x_6717:
        /* <DEDUP_REMOVED lines=43> */
.L_x_6715:
[----:B------:R-:W-:Y:S05]  /*170d0*/  BSYNC.RECONVERGENT B1 ;  /* 0x0000000000017941 */ /* 0x000fea0003800200 */
.L_x_6714:
[----:B------:R-:W-:Y:S01]  /*170e0*/  I2FP.F32.U32 R160, R161 ;  /* 0x000000a100a07245 */ /* 0x000fe20000201000 */
[----:B------:R-:W-:Y:S01]  /*170f0*/  IMAD.U32 R148, R148, 0x10000, RZ ;  /* 0x0001000094947824 */ /* 0x000fe200078e00ff */
[----:B------:R-:W-:Y:S01]  /*17100*/  ISETP.NE.AND P3, PT, R162, 0x1, PT ;  /* 0x00000001a200780c */ /* 0x000fe20003f65270 */
[----:B------:R-:W-:Y:S01]  /*17110*/  BSSY.RECONVERGENT B1, `(.L_x_6719) ;  /* 0x000004f000017945 */ /* 0x000fe20003800200 */
[----:B------:R-:W-:Y:S02]  /*17120*/  IMAD.MOV.U32 R165, RZ, RZ, 0x2 ;  /* 0x00000002ffa57424 */ /* 0x000fe400078e00ff */
[----:B------:R-:W-:Y:S01]  /*17130*/  FFMA.FTZ R161, R160, R201, 1.1641532182693481445e-10 ;  /* 0x2f000000a0a17423 */ /* 0x000fe200000100c9 */
[----:B------:R-:W-:Y:S01]  /*17140*/  @P1 PRMT R160, R40, 0x7632, R160 ;  /* 0x0000763228a01816 */ /* 0x000fe200000000a0 */
[----:B------:R-:W-:-:S03]  /*17150*/  FMUL.FTZ R148, R148, R33 ;  /* 0x0000002194947220 */ /* 0x000fc60000410000 */
        /* <DEDUP_REMOVED lines=17> */
.L_x_6721:
        /* <DEDUP_REMOVED lines=13> */
.L_x_6723:
[----:B------:R-:W-:Y:S05]  /*17340*/  BSYNC.RECONVERGENT B2 ;  /* 0x0000000000027941 */ /* 0x000fea0003800200 */
.L_x_6722:
        /* <DEDUP_REMOVED lines=43> */
.L_x_6720:
[----:B------:R-:W-:Y:S05]  /*17600*/  BSYNC.RECONVERGENT B1 ;  /* 0x0000000000017941 */ /* 0x000fea0003800200 */
.L_x_6719:
        /* <DEDUP_REMOVED lines=25> */
.L_x_6726:
        /* <DEDUP_REMOVED lines=13> */
.L_x_6728:
[----:B------:R-:W-:Y:S05]  /*17870*/  BSYNC.RECONVERGENT B2 ;  /* 0x0000000000027941 */ /* 0x000fea0003800200 */
.L_x_6727:
        /* <DEDUP_REMOVED lines=43> */
.L_x_6725:
[----:B------:R-:W-:Y:S05]  /*17b30*/  BSYNC.RECONVERGENT B1 ;  /* 0x0000000000017941 */ /* 0x000fea0003800200 */
.L_x_6724:
[----:B------:R-:W-:Y:S01]  /*17b40*/  I2FP.F32.U32 R162, R163 ;  /* 0x000000a300a27245 */ /* 0x000fe20000201000 */
[----:B------:R-:W-:Y:S01]  /*17b50*/  IMAD.U32 R164, R149, 0x10000, RZ ;  /* 0x0001000095a47824 */ /* 0x000fe200078e00ff */
[----:B------:R-:W-:Y:S01]  /*17b60*/  ISETP.NE.AND P2, PT, R166, 0x1, PT ;  /* 0x00000001a600780c */ /* 0x000fe20003f45270 */
[----:B------:R-:W-:Y:S01]  /*17b70*/  BSSY.RECONVERGENT B1, `(.L_x_6729) ;  /* 0x000004f000017945 */ /* 0x000fe20003800200 */
[----:B------:R-:W-:Y:S02]  /*17b80*/  HFMA2 R174, -RZ, RZ, 0, 1.1920928955078125e-07 ;  /* 0x00000002ffae7431 */ /* 0x000fe400000001ff */
        /* <DEDUP_REMOVED lines=20> */
.L_x_6731:
        /* <DEDUP_REMOVED lines=13> */
.L_x_6733:
[----:B------:R-:W-:Y:S05]  /*17da0*/  BSYNC.RECONVERGENT B2 ;  /* 0x0000000000027941 */ /* 0x000fea0003800200 */
.L_x_6732:
        /* <DEDUP_REMOVED lines=43> */
.L_x_6730:
[----:B------:R-:W-:Y:S05]  /*18060*/  BSYNC.RECONVERGENT B1 ;  /* 0x0000000000017941 */ /* 0x000fea0003800200 */
.L_x_6729:
[----:B------:R-:W-:Y:S01]  /*18070*/  I2FP.F32.U32 R164, R163 ;  /* 0x000000a300a47245 */ /* 0x000fe20000201000 */
[----:B------:R-:W-:Y:S01]  /*18080*/  IMAD.U32 R166, R150, 0x10000, RZ ;  /* 0x0001000096a67824 */ /* 0x000fe200078e00ff */
[----:B------:R-:W-:Y:S01]  /*18090*/  ISETP.NE.AND P3, PT, R174, 0x1, PT ;  /* 0x00000001ae00780c */ /* 0x000fe20003f65270 */
[----:B------:R-:W-:Y:S01]  /*180a0*/  BSSY.RECONVERGENT B1, `(.L_x_6734) ;  /* 0x000004e000017945 */ /* 0x000fe20003800200 */
[----:B------:R-:W-:Y:S02]  /*180b0*/  IMAD.MOV.U32 R176, RZ, RZ, 0x2 ;  /* 0x00000002ffb07424 */ /* 0x000fe400078e00ff */
[----:B------:R-:W-:Y:S01]  /*180c0*/  FFMA.FTZ R163, R164, R201, 1.1641532182693481445e-10 ;  /* 0x2f000000a4a37423 */ /* 0x000fe200000100c9 */
[----:B------:R-:W-:Y:S01]  /*180d0*/  FMUL.FTZ R166, R166, R33 ;  /* 0x00000021a6a67220 */ /* 0x000fe20000410000 */
[----:B------:R-:W-:Y:S01]  /*180e0*/  @P1 SHF.L.U32 R164, R42, 0x10, RZ ;  /* 0x000000102aa41819 */ /* 0x000fe200000006ff */
[----:B------:R-:W-:Y:S02]  /*180f0*/  IMAD.MOV.U32 R165, RZ, RZ, R180 ;  /* 0x000000ffffa57224 */ /* 0x000fe400078e00b4 */
[----:B------:R-:W-:-:S04]  /*18100*/  FSETP.GTU.FTZ.AND P2, PT, R163, R34, PT ;  /* 0x00000022a300720b */ /* 0x000fc80003f5c000 */
[----:B------:R-:W-:Y:S02]  /*18110*/  FSEL R163, R166, RZ, !P2 ;  /* 0x000000ffa6a37208 */ /* 0x000fe40005000000 */
[----:B------:R-:W-:Y:S02]  /*18120*/  PRMT R166, R150, 0x7632, R166 ;  /* 0x0000763296a67816 */ /* 0x000fe400000000a6 */
[----:B------:R-:W-:Y:S01]  /*18130*/  PLOP3.LUT P2, PT, P2, PT, PT, 0x8, 0x80 ;  /* 0x000000000080781c */ /* 0x000fe2000174e170 */
        /* <DEDUP_REMOVED lines=11> */
.L_x_6736:
        /* <DEDUP_REMOVED lines=13> */
.L_x_6738:
[----:B------:R-:W-:Y:S05]  /*182c0*/  BSYNC.RECONVERGENT B2 ;  /* 0x0000000000027941 */ /* 0x000fea0003800200 */
.L_x_6737:
        /* <DEDUP_REMOVED lines=40> */
[----:B------:R-:W-:Y:S02]  /*18550*/  LOP3.LUT R187, R174, UR27, R165, 0x96, !PT ;  /* 0x0000001baebb7c12 */ /* 0x000fe4000f8e96a5 */
[----:B------:R-:W-:Y:S01]  /*18560*/  MOV R165, R168 ;  /* 0x000000a800a57202 */ /* 0x000fe20000000f00 */
[----:B------:R-:W-:-:S07]  /*18570*/  IMAD.MOV.U32 R168, RZ, RZ, R164 ;  /* 0x000000ffffa87224 */ /* 0x000fce00078e00a4 */
.L_x_6735:
[----:B------:R-:W-:Y:S05]  /*18580*/  BSYNC.RECONVERGENT B1 ;  /* 0x0000000000017941 */ /* 0x000fea0003800200 */
.L_x_6734:
        /* <DEDUP_REMOVED lines=24> */
.L_x_6741:
        /* <DEDUP_REMOVED lines=13> */
.L_x_6743:
[----:B------:R-:W-:Y:S05]  /*187e0*/  BSYNC.RECONVERGENT B2 ;  /* 0x0000000000027941 */ /* 0x000fea0003800200 */
.L_x_6742:
[----:B------:R-:W-:Y:S01]  /*187f0*/  LOP3.LUT R178, R5, UR7, R177, 0x96, !PT ;  /* 0x0000000705b27c12 */ /* 0x000fe2000f8e96b1 */
[----:B------:R-:W-:-:S04]  /*18800*/  IMAD.WIDE.U32 R174, R0, -0x326172a9, RZ ;  /* 0xcd9e8d5700ae7825 */ /* 0x000fc800078e00ff */
[----:B------:R-:W-:Y:S01]  /*18810*/  IMAD.WIDE.U32 R178, R178, -0x326172a9, RZ ;  /* 0xcd9e8d57b2b27825 */ /* 0x000fe200078e00ff */
[----:B------:R-:W-:-:S03]  /*18820*/  LOP3.LUT R175, R4, UR6, R175, 0x96, !PT ;  /* 0x0000000604af7c12 */ /* 0x000fc6000f8e96af */
[----:B------:R-:W-:Y:S01]  /*18830*/  IMAD.MOV.U32 R165, RZ, RZ, R168 ;  /* 0x000000ffffa57224 */ /* 0x000fe200078e00a8 */
        /* <DEDUP_REMOVED lines=29> */
[----:B------:R-:W-:-:S04]  /*18a10*/  IMAD.WIDE.U32 R174, R175, -0x326172a9, RZ ;  /* 0xcd9e8d57afae7825 */ /* 0x000fc800078e00ff */
[----:B------:R-:W-:Y:S01]  /*18a20*/  HFMA2 R177, -RZ, RZ, 0, 0 ;  /* 0x00000000ffb17431 */ /* 0x000fe200000001ff */
[----:B------:R-:W-:Y:S01]  /*18a30*/  LOP3.LUT R175, R26, R178, R175, 0x96, !PT ;  /* 0x000000b21aaf7212 */ /* 0x000fe200078e96af */
[----:B------:R-:W-:-:S05]  /*18a40*/  IMAD.WIDE.U32 R178, R179, -0x326172a9, RZ ;  /* 0xcd9e8d57b3b27825 */ /* 0x000fca00078e00ff */
[----:B------:R-:W-:Y:S01]  /*18a50*/  LOP3.LUT R181, R174, UR26, R179, 0x96, !PT ;  /* 0x0000001aaeb57c12 */ /* 0x000fe2000f8e96b3 */
[----:B------:R-:W-:Y:S01]  /*18a60*/  IMAD.WIDE.U32 R174, R175, -0x2daee0ad, RZ ;  /* 0xd2511f53afae7825 */ /* 0x000fe200078e00ff */
[----:B------:R-:W-:-:S03]  /*18a70*/  MOV R180, R178 ;  /* 0x000000b200b47202 */ /* 0x000fc60000000f00 */
[----:B------:R-:W-:Y:S01]  /*18a80*/  IMAD.MOV.U32 R168, RZ, RZ, R174 ;  /* 0x000000ffffa87224 */ /* 0x000fe200078e00ae */
[----:B------:R-:W-:-:S07]  /*18a90*/  LOP3.LUT R187, R176, UR27, R175, 0x96, !PT ;  /* 0x0000001bb0bb7c12 */ /* 0x000fce000f8e96af */
.L_x_6740:
[----:B------:R-:W-:Y:S05]  /*18aa0*/  BSYNC.RECONVERGENT B1 ;  /* 0x0000000000017941 */ /* 0x000fea0003800200 */
.L_x_6739:
[----:B------:R-:W-:Y:S01]  /*18ab0*/  I2FP.F32.U32 R166, R165 ;  /* 0x000000a500a67245 */ /* 0x000fe20000201000 */
[----:B------:R-:W-:Y:S01]  /*18ac0*/  IMAD.U32 R174, R151, 0x10000, RZ ;  /* 0x0001000097ae7824 */ /* 0x000fe200078e00ff */
[----:B------:R-:W-:Y:S01]  /*18ad0*/  ISETP.NE.AND P5, PT, R177, 0x1, PT ;  /* 0x00000001b100780c */ /* 0x000fe20003fa5270 */
[----:B------:R-:W-:Y:S01]  /*18ae0*/  BSSY.RECONVERGENT B1, `(.L_x_6744) ;  /* 0x000004e000017945 */ /* 0x000fe20003800200 */
[----:B------:R-:W-:Y:S02]  /*18af0*/  HFMA2 R176, -RZ, RZ, 0, 1.1920928955078125e-07 ;  /* 0x00000002ffb07431 */ /* 0x000fe400000001ff */
[----:B------:R-:W-:Y:S01]  /*18b00*/  FFMA.FTZ R165, R166, R201, 1.1641532182693481445e-10 ;  /* 0x2f000000a6a57423 */ /* 0x000fe200000100c9 */
[----:B------:R-:W-:Y:S01]  /*18b10*/  FMUL.FTZ R174, R174, R33 ;  /* 0x00000021aeae7220 */ /* 0x000fe20000410000 */
[----:B------:R-:W-:Y:S02]  /*18b20*/  @P1 IMAD.U32 R166, R43, 0x10000, RZ ;  /* 0x000100002ba61824 */ /* 0x000fe400078e00ff */
[----:B------:R-:W-:Y:S01]  /*18b30*/  IMAD.MOV.U32 R175, RZ, RZ, R180 ;  /* 0x000000ffffaf7224 */ /* 0x000fe200078e00b4 */
[----:B------:R-:W-:-:S04]  /*18b40*/  FSETP.GTU.FTZ.AND P4, PT, R165, R34, PT ;  /* 0x00000022a500720b */ /* 0x000fc80003f9c000 */
        /* <DEDUP_REMOVED lines=14> */
.L_x_6746:
        /* <DEDUP_REMOVED lines=13> */
.L_x_6748:
[----:B------:R-:W-:Y:S05]  /*18d00*/  BSYNC.RECONVERGENT B2 ;  /* 0x0000000000027941 */ /* 0x000fea0003800200 */
.L_x_6747:
        /* <DEDUP_REMOVED lines=43> */
.L_x_6745:
[----:B------:R-:W-:Y:S05]  /*18fc0*/  BSYNC.RECONVERGENT B1 ;  /* 0x0000000000017941 */ /* 0x000fea0003800200 */
.L_x_6744:
[----:B------:R-:W-:Y:S01]  /*18fd0*/  I2FP.F32.U32 R174, R175 ;  /* 0x000000af00ae7245 */ /* 0x000fe20000201000 */
[----:B------:R-:W-:Y:S01]  /*18fe0*/  IMAD.U32 R166, R166, 0x10000, RZ ;  /* 0x00010000a6a67824 */ /* 0x000fe200078e00ff */
[----:B------:R-:W-:Y:S02]  /*18ff0*/  PRMT R150, R150, 0x5410, R182 ;  /* 0x0000541096967816 */ /* 0x000fe400000000b6 */
[----:B------:R-:W-:Y:S01]  /*19000*/  PRMT R149, R173, 0x5410, R149 ;  /* 0x00005410ad957816 */ /* 0x000fe20000000095 */
[----:B------:R-:W-:Y:S01]  /*19010*/  FFMA.FTZ R175, R174, R201, 1.1641532182693481445e-10 ;  /* 0x2f000000aeaf7423 */ /* 0x000fe200000100c9 */
[----:B------:R-:W-:Y:S01]  /*19020*/  FMUL.FTZ R166, R166, R33 ;  /* 0x00000021a6a67220 */ /* 0x000fe20000410000 */
[----:B------:R-:W-:Y:S02]  /*19030*/  @P1 PRMT R174, R43, 0x7632, R174 ;  /* 0x000076322bae1816 */ /* 0x000fe400000000ae */
[----:B------:R-:W-:Y:S02]  /*19040*/  PRMT R148, R172, 0x5410, R148 ;  /* 0x00005410ac947816 */ /* 0x000fe40000000094 */
[----:B------:R-:W-:-:S02]  /*19050*/  FSETP.GTU.FTZ.AND P5, PT, R175, R34, PT ;  /* 0x00000022af00720b */ /* 0x000fc40003fbc000 */
[----:B------:R-:W-:Y:S02]  /*19060*/  @P1 SHF.L.U32 R177, R174, 0x10, RZ ;  /* 0x00000010aeb11819 */ /* 0x000fe400000006ff */
[----:B------:R-:W-:Y:S02]  /*19070*/  FSEL R166, R166, RZ, !P5 ;  /* 0x000000ffa6a67208 */ /* 0x000fe40006800000 */
[----:B------:R-:W-:-:S03]  /*19080*/  PLOP3.LUT P5, PT, P5, PT, PT, 0x8, 0x80 ;  /* 0x000000000080781c */ /* 0x000fc60002fae170 */
[----:B------:R-:W-:-:S05]  /*19090*/  @P1 FADD.FTZ R166, R166, R177 ;  /* 0x000000b1a6a61221 */ /* 0x000fca0000010000 */
[----:B------:R-:W-:-:S04]  /*190a0*/  F2FP.BF16.F32.PACK_AB R174, RZ, R166 ;  /* 0x000000a6ffae723e */ /* 0x000fc800000010ff */
[----:B------:R-:W-:-:S07]  /*190b0*/  PRMT R151, R151, 0x5410, R174 ;  /* 0x0000541097977816 */ /* 0x000fce00000000ae */
.L_x_6708:
[----:B------:R-:W-:Y:S02]  /*190c0*/  ISETP.NE.AND P6, PT, R167, RZ, PT ;  /* 0x000000ffa700720c */ /* 0x000fe40003fc5270 */
[----:B------:R-:W-:Y:S02]  /*190d0*/  SEL R172, RZ, 0x1000000, !P5 ;  /* 0x01000000ffac7807 */ /* 0x000fe40006800000 */
[----:B------:R-:W-:Y:S02]  /*190e0*/  SEL R167, RZ, 0x10000, !P4 ;  /* 0x00010000ffa77807 */ /* 0x000fe40006000000 */
[----:B------:R-:W-:Y:S02]  /*190f0*/  SEL R174, RZ, 0x100, !P3 ;  /* 0x00000100ffae7807 */ /* 0x000fe40005800000 */
[----:B------:R-:W-:Y:S02]  /*19100*/  ISETP.NE.AND P5, PT, R169, RZ, PT ;  /* 0x000000ffa900720c */ /* 0x000fe40003fa5270 */
[----:B------:R-:W-:-:S02]  /*19110*/  ISETP.NE.AND P4, PT, R171, RZ, PT ;  /* 0x000000ffab00720c */ /* 0x000fc40003f85270 */
[----:B------:R-:W-:Y:S01]  /*19120*/  ISETP.NE.AND P3, PT, R170, RZ, PT ;  /* 0x000000ffaa00720c */ /* 0x000fe20003f65270 */
[----:B------:R-:W-:Y:S01]  /*19130*/  IMAD.WIDE.U32 R170, R158, 0x10, R192 ;  /* 0x000000109eaa7825 */ /* 0x000fe200078e00c0 */
[----:B------:R-:W-:Y:S02]  /*19140*/  LOP3.LUT R174, R174, R172, R167, 0xfe, !PT ;  /* 0x000000acaeae7212 */ /* 0x000fe400078efea7 */
[----:B------:R-:W-:Y:S02]  /*19150*/  SEL R169, RZ, 0x1000000, !P3 ;  /* 0x01000000ffa97807 */ /* 0x000fe40005800000 */
[----:B------:R-:W-:Y:S01]  /*19160*/  SEL R172, RZ, 0x10000, !P4 ;  /* 0x00010000ffac7807 */ /* 0x000fe20006000000 */
[----:B------:R0:W-:Y:S01]  /*19170*/  STG.E.128 desc[UR8][R170.64], R148 ;  /* 0x00000094aa007986 */ /* 0x0001e2000c101d08 */
[----:B------:R-:W-:Y:S02]  /*19180*/  SEL R167, RZ, 0x100, !P5 ;  /* 0x00000100ffa77807 */ /* 0x000fe40006800000 */
[----:B------:R-:W-:-:S02]  /*19190*/  SEL R173, RZ, 0x1, !P2 ;  /* 0x00000001ffad7807 */ /* 0x000fc40005000000 */
[----:B------:R-:W-:Y:S02]  /*191a0*/  LOP3.LUT R167, R167, R169, R172, 0xfe, !PT ;  /* 0x000000a9a7a77212 */ /* 0x000fe400078efeac */
[----:B------:R-:W-:Y:S02]  /*191b0*/  SEL R172, RZ, 0x1, !P6 ;  /* 0x00000001ffac7807 */ /* 0x000fe40007000000 */
[----:B0-----:R-:W-:Y:S01]  /*191c0*/  LOP3.LUT R171, R174, R173, RZ, 0xfc, !PT ;  /* 0x000000adaeab7212 */ /* 0x001fe200078efcff */
[----:B------:R-:W0:Y:S01]  /*191d0*/  @P0 LDC.64 R150, c[0x0][0x398] ;  /* 0x0000e600ff960b82 */ /* 0x000e220000000a00 */
[----:B------:R-:W-:Y:S01]  /*191e0*/  LOP3.LUT R170, R167, R172, RZ, 0xfc, !PT ;  /* 0x000000aca7aa7212 */ /* 0x000fe200078efcff */
[----:B------:R-:W-:-:S04]  /*191f0*/  IMAD.WIDE.U32 R172, R158, 0x8, R190 ;  /* 0x000000089eac7825 */ /* 0x000fc800078e00be */
[----:B------:R-:W-:Y:S01]  /*19200*/  VIADD R167, R6, 0x60 ;  /* 0x0000006006a77836 */ /* 0x000fe20000000000 */
[----:B------:R1:W-:Y:S01]  /*19210*/  STG.E.64 desc[UR8][R172.64], R170 ;  /* 0x000000aaac007986 */ /* 0x0003e2000c101b08 */
[----:B------:R-:W2:Y:S02]  /*19220*/  @P1 LDC.64 R148, c[0x0][0x3a0] ;  /* 0x0000e800ff941b82 */ /* 0x000ea40000000a00 */
[----:B0-----:R-:W-:Y:S01]  /*19230*/  @P0 IMAD.WIDE.U32 R150, R167, 0x10, R150 ;  /* 0x00000010a7960825 */ /* 0x001fe200078e0096 */
[----:B-1----:R-:W-:Y:S06]  /*19240*/  @!P0 BRA `(.L_x_6749) ;  /* 0x0000000000508947 */ /* 0x002fec0003800000 */
[----:B------:R-:W-:Y:S01]  /*19250*/  IMAD.U32 R169, R13, 0x10000, RZ ;  /* 0x000100000da97824 */ /* 0x000fe200078e00ff */
[----:B------:R-:W0:Y:S01]  /*19260*/  LDC.64 R178, c[0x0][0x3b8] ;  /* 0x0000ee00ffb27b82 */ /* 0x000e220000000a00 */
[----:B------:R-:W-:Y:S02]  /*19270*/  LOP3.LUT R171, R10, 0xff, RZ, 0xc0, !PT ;  /* 0x000000ff0aab7812 */ /* 0x000fe400078ec0ff */
[----:B------:R-:W-:Y:S02]  /*19280*/  LOP3.LUT R172, R9, 0xff, RZ, 0xc0, !PT ;  /* 0x000000ff09ac7812 */ /* 0x000fe400078ec0ff */
[----:B------:R-:W-:Y:S02]  /*19290*/  LOP3.LUT R170, R169, 0xff0000, RZ, 0xc0, !PT ;  /* 0x00ff0000a9aa7812 */ /* 0x000fe400078ec0ff */
[----:B------:R-:W-:Y:S01]  /*192a0*/  LOP3.LUT R169, R14, 0xffff, RZ, 0xc0, !PT ;  /* 0x0000ffff0ea97812 */ /* 0x000fe200078ec0ff */
[----:B------:R-:W-:Y:S01]  /*192b0*/  IMAD.WIDE.U32 R172, R172, 0x10000, RZ ;  /* 0x00010000acac7825 */ /* 0x000fe200078e00ff */
[----:B------:R-:W-:-:S02]  /*192c0*/  LOP3.LUT R174, R8, 0xff, RZ, 0xc0, !PT ;  /* 0x000000ff08ae7812 */ /* 0x000fc400078ec0ff */
[----:B------:R-:W-:Y:S02]  /*192d0*/  PRMT R169, R170, 0x4210, R169 ;  /* 0x00004210aaa97816 */ /* 0x000fe400000000a9 */
[----:B------:R-:W-:Y:S01]  /*192e0*/  PRMT R170, R12, 0x7104, RZ ;  /* 0x000071040caa7816 */ /* 0x000fe200000000ff */
[----:B------:R-:W-:-:S03]  /*192f0*/  IMAD.WIDE.U32 R174, R174, 0x100, RZ ;  /* 0x00000100aeae7825 */ /* 0x000fc600078e00ff */
[----:B------:R-:W-:-:S04]  /*19300*/  LOP3.LUT R170, R169, 0xff00, R170, 0xf8, !PT ;  /* 0x0000ff00a9aa7812 */ /* 0x000fc800078ef8aa */
[----:B------:R-:W-:Y:S01]  /*19310*/  LOP3.LUT R169, R170, 0xff, R11, 0xf8, !PT ;  /* 0x000000ffaaa97812 */ /* 0x000fe200078ef80b */
[----:B------:R-:W-:-:S05]  /*19320*/  IMAD.WIDE.U32 R170, R171, 0x1000000, RZ ;  /* 0x01000000abaa7825 */ /* 0x000fca00078e00ff */
[----:B------:R-:W-:Y:S02]  /*19330*/  LOP3.LUT R169, R173, R169, R171, 0xfe, !PT ;  /* 0x000000a9ada97212 */ /* 0x000fe400078efeab */
[----:B------:R-:W-:Y:S01]  /*19340*/  LOP3.LUT R170, R174, R170, R172, 0xfe, !PT ;  /* 0x000000aaaeaa7212 */ /* 0x000fe200078efeac */
[----:B0-----:R-:W-:Y:S01]  /*19350*/  IMAD.WIDE.U32 R172, R158, 0x8, R178 ;  /* 0x000000089eac7825 */ /* 0x001fe200078e00b2 */
[----:B------:R-:W-:Y:S02]  /*19360*/  LOP3.LUT R171, R169, R175, RZ, 0xfc, !PT ;  /* 0x000000afa9ab7212 */ /* 0x000fe400078efcff */
[----:B------:R-:W-:-:S05]  /*19370*/  LOP3.LUT R170, R170, 0xff, R7, 0xf8, !PT ;  /* 0x000000ffaaaa7812 */ /* 0x000fca00078ef807 */
[----:B------:R0:W-:Y:S02]  /*19380*/  STG.E.64 desc[UR8][R172.64], R170 ;  /* 0x000000aaac007986 */ /* 0x0001e4000c101b08 */
.L_x_6749:
[----:B------:R1:W5:Y:S01]  /*19390*/  @P0 LDG.E.128 R36, desc[UR8][R150.64] ;  /* 0x0000000896240981 */ /* 0x000362000c1e1d00 */
[----:B--2---:R-:W-:-:S05]  /*193a0*/  @P1 IMAD.WIDE.U32 R148, R167, 0x10, R148 ;  /* 0x00000010a7941825 */ /* 0x004fca00078e0094 */
[----:B------:R2:W5:Y:S01]  /*193b0*/  @P1 LDG.E.128 R40, desc[UR8][R148.64] ;  /* 0x0000000894281981 */ /* 0x000562000c1e1d00 */
[----:B-1----:R-:W-:-:S06]  /*193c0*/  IMAD.WIDE.U32 R150, R167, 0x10, R188 ;  /* 0x00000010a7967825 */ /* 0x002fcc00078e00bc */
[----:B------:R-:W5:Y:S01]  /*193d0*/  LDG.E.128 R148, desc[UR8][R150.64] ;  /* 0x0000000896947981 */ /* 0x000f62000c1e1d00 */
[----:B--2---:R-:W-:Y:S05]  /*193e0*/  @!P0 BRA `(.L_x_6750) ;  /* 0x0000005000988947 */ /* 0x004fea0003800000 */
        /* <DEDUP_REMOVED lines=16> */
.L_x_6753:
        /* <DEDUP_REMOVED lines=13> */
.L_x_6755:
[----:B------:R-:W-:Y:S05]  /*195c0*/  BSYNC.RECONVERGENT B2 ;  /* 0x0000000000027941 */ /* 0x000fea0003800200 */
.L_x_6754:
[----:B0-----:R-:W-:Y:S01]  /*195d0*/  IMAD.WIDE.U32 R170, R0, -0x326172a9, RZ ;  /* 0xcd9e8d5700aa7825 */ /* 0x001fe200078e00ff */
        /* <DEDUP_REMOVED lines=42> */
.L_x_6752:
[----:B------:R-:W-:Y:S05]  /*19880*/  BSYNC.RECONVERGENT B1 ;  /* 0x0000000000017941 */ /* 0x000fea0003800200 */
.L_x_6751:
        /* <DEDUP_REMOVED lines=23> */
.L_x_6758:
        /* <DEDUP_REMOVED lines=13> */
.L_x_6760:
[----:B------:R-:W-:Y:S05]  /*19ad0*/  BSYNC.RECONVERGENT B2 ;  /* 0x0000000000027941 */ /* 0x000fea0003800200 */
.L_x_6759:
        /* <DEDUP_REMOVED lines=43> */
.L_x_6757:
[----:B------:R-:W-:Y:S05]  /*19d90*/  BSYNC.RECONVERGENT B1 ;  /* 0x0000000000017941 */ /* 0x000fea0003800200 */
.L_x_6756:
        /* <DEDUP_REMOVED lines=25> */
.L_x_6763:
        /* <DEDUP_REMOVED lines=13> */
.L_x_6765:
[----:B------:R-:W-:Y:S05]  /*1a000*/  BSYNC.RECONVERGENT B2 ;  /* 0x0000000000027941 */ /* 0x000fea0003800200 */
.L_x_6764:
[----:B0-----:R-:W-:Y:S01]  /*1a010*/  IMAD.WIDE.U32 R170, R0, -0x326172a9, RZ ;  /* 0xcd9e8d5700aa7825 */ /* 0x001fe200078e00ff */
        /* <DEDUP_REMOVED lines=42> */
.L_x_6762:
[----:B------:R-:W-:Y:S05]  /*1a2c0*/  BSYNC.RECONVERGENT B1 ;  /* 0x0000000000017941 */ /* 0x000fea0003800200 */
.L_x_6761:
        /* <DEDUP_REMOVED lines=22> */
.L_x_6768:
        /* <DEDUP_REMOVED lines=13> */
.L_x_6770:
[----:B------:R-:W-:Y:S05]  /*1a500*/  BSYNC.RECONVERGENT B2 ;  /* 0x0000000000027941 */ /* 0x000fea0003800200 */
.L_x_6769:
        /* <DEDUP_REMOVED lines=43> */
.L_x_6767:
[----:B------:R-:W-:Y:S05]  /*1a7c0*/  BSYNC.RECONVERGENT B1 ;  /* 0x0000000000017941 */ /* 0x000fea0003800200 */
.L_x_6766:
        /* <DEDUP_REMOVED lines=27> */
.L_x_6773:
        /* <DEDUP_REMOVED lines=13> */
.L_x_6775:
[----:B------:R-:W-:Y:S05]  /*1aa50*/  BSYNC.RECONVERGENT B2 ;  /* 0x0000000000027941 */ /* 0x000fea0003800200 */
.L_x_6774:
        /* <DEDUP_REMOVED lines=43> */
.L_x_6772:
[----:B------:R-:W-:Y:S05]  /*1ad10*/  BSYNC.RECONVERGENT B1 ;  /* 0x0000000000017941 */ /* 0x000fea0003800200 */
.L_x_6771:
[----:B------:R-:W-:Y:S01]  /*1ad20*/  I2FP.F32.U32 R10, R9 ;  /* 0x00000009000a7245 */ /* 0x000fe20000201000 */
[----:B------:R-:W-:Y:S01]  /*1ad30*/  BSSY.RECONVERGENT B1, `(.L_x_6776) ;  /* 0x000004f000017945 */ /* 0x000fe20003800200 */
[----:B------:R-:W-:Y:S01]  /*1ad40*/  ISETP.NE.AND P3, PT, R12, 0x1, PT ;  /* 0x000000010c00780c */ /* 0x000fe20003f65270 */
[----:B------:R-:W-:Y:S01]  /*1ad50*/  IMAD.MOV.U32 R13, RZ, RZ, 0x2 ;  /* 0x00000002ff0d7424 */ /* 0x000fe200078e00ff */
[----:B------:R-:W-:Y:S01]  /*1ad60*/  LOP3.LUT R17, R17, 0xfffffffb, RZ, 0xc0, !PT ;  /* 0xfffffffb11117812 */ /* 0x000fe200078ec0ff */
[----:B------:R-:W-:Y:S01]  /*1ad70*/  FFMA.FTZ R9, R10, R201, 1.1641532182693481445e-10 ;  /* 0x2f0000000a097423 */ /* 0x000fe200000100c9 */
[C---:B------:R-:W-:Y:S01]  /*1ad80*/  SHF.L.U32 R10, R149.reuse, 0x10, RZ ;  /* 0x00000010950a7819 */ /* 0x040fe200000006ff */
[----:B------:R-:W-:Y:S01]  /*1ad90*/  IMAD.MOV.U32 R11, RZ, RZ, R180 ;  /* 0x000000ffff0b7224 */ /* 0x000fe200078e00b4 */
[----:B------:R-:W-:Y:S02]  /*1ada0*/  PRMT R149, R149, 0x7632, R149 ;  /* 0x0000763295957816 */ /* 0x000fe40000000095 */
        /* <DEDUP_REMOVED lines=14> */
.L_x_6778:
        /* <DEDUP_REMOVED lines=13> */
.L_x_6780:
[----:B------:R-:W-:Y:S05]  /*1af60*/  BSYNC.RECONVERGENT B2 ;  /* 0x0000000000027941 */ /* 0x000fea0003800200 */
.L_x_6779:
[----:B0-----:R-:W-:Y:S01]  /*1af70*/  LOP3.LUT R170, R5, UR7, R13, 0x96, !PT ;  /* 0x0000000705aa7c12 */ /* 0x001fe2000f8e960d */
        /* <DEDUP_REMOVED lines=33> */
[----:B------:R-:W-:Y:S01]  /*1b190*/  IMAD.MOV.U32 R13, RZ, RZ, RZ ;  /* 0x000000ffff0d7224 */ /* 0x000fe200078e00ff */
[----:B------:R-:W-:Y:S01]  /*1b1a0*/  LOP3.LUT R11, R26, R170, R11, 0x96, !PT ;  /* 0x000000aa1a0b7212 */ /* 0x000fe200078e960b */
[----:B------:R-:W-:-:S04]  /*1b1b0*/  IMAD.WIDE.U32 R170, R171, -0x326172a9, RZ ;  /* 0xcd9e8d57abaa7825 */ /* 0x000fc800078e00ff */
[----:B------:R-:W-:Y:S01]  /*1b1c0*/  IMAD.MOV.U32 R180, RZ, RZ, R170 ;  /* 0x000000ffffb47224 */ /* 0x000fe200078e00aa */
[----:B------:R-:W-:Y:S01]  /*1b1d0*/  LOP3.LUT R181, R10, UR26, R171, 0x96, !PT ;  /* 0x0000001a0ab57c12 */ /* 0x000fe2000f8e96ab */
[----:B------:R-:W-:-:S05]  /*1b1e0*/  IMAD.WIDE.U32 R10, R11, -0x2daee0ad, RZ ;  /* 0xd2511f530b0a7825 */ /* 0x000fca00078e00ff */
[----:B------:R-:W-:Y:S02]  /*1b1f0*/  LOP3.LUT R187, R12, UR27, R11, 0x96, !PT ;  /* 0x0000001b0cbb7c12 */ /* 0x000fe4000f8e960b */
[----:B------:R-:W-:Y:S01]  /*1b200*/  MOV R11, R178 ;  /* 0x000000b2000b7202 */ /* 0x000fe20000000f00 */
[----:B------:R-:W-:-:S07]  /*1b210*/  IMAD.MOV.U32 R178, RZ, RZ, R10 ;  /* 0x000000ffffb27224 */ /* 0x000fce00078e000a */
.L_x_6777:
[----:B------:R-:W-:Y:S05]  /*1b220*/  BSYNC.RECONVERGENT B1 ;  /* 0x0000000000017941 */ /* 0x000fea0003800200 */
.L_x_6776:
[----:B------:R-:W-:Y:S01]  /*1b230*/  I2FP.F32.U32 R10, R11 ;  /* 0x0000000b000a7245 */ /* 0x000fe20000201000 */
[----:B0-----:R-:W-:Y:S01]  /*1b240*/  @P1 IMAD.U32 R170, R41, 0x10000, RZ ;  /* 0x0001000029aa1824 */ /* 0x001fe200078e00ff */
[----:B------:R-:W-:Y:S01]  /*1b250*/  BSSY.RECONVERGENT B1, `(.L_x_6781) ;  /* 0x0000050000017945 */ /* 0x000fe20003800200 */
[----:B------:R-:W-:Y:S02]  /*1b260*/  HFMA2 R12, -RZ, RZ, 0, 1.1920928955078125e-07 ;  /* 0x00000002ff0c7431 */ /* 0x000fe400000001ff */
[----:B------:R-:W-:Y:S01]  /*1b270*/  FFMA.FTZ R11, R10, R201, 1.1641532182693481445e-10 ;  /* 0x2f0000000a0b7423 */ /* 0x000fe200000100c9 */
[----:B------:R-:W-:-:S04]  /*1b280*/  SHF.L.U32 R10, R37, 0x10, RZ ;  /* 0x00000010250a7819 */ /* 0x000fc800000006ff */
[----:B------:R-:W-:Y:S01]  /*1b290*/  FSETP.GTU.FTZ.AND P2, PT, R11, R34, PT ;  /* 0x000000220b00720b */ /* 0x000fe20003f5c000 */
[----:B------:R-:W-:Y:S01]  /*1b2a0*/  FMUL.FTZ R10, R10, R33 ;  /* 0x000000210a0a7220 */ /* 0x000fe20000410000 */
[----:B------:R-:W-:-:S04]  /*1b2b0*/  IMAD.MOV.U32 R11, RZ, RZ, R180 ;  /* 0x000000ffff0b7224 */ /* 0x000fc800078e00b4 */
[----:B------:R-:W-:-:S05]  /*1b2c0*/  FSEL R10, R10, RZ, !P2 ;  /* 0x000000ff0a0a7208 */ /* 0x000fca0005000000 */
[----:B------:R-:W-:-:S04]  /*1b2d0*/  FADD.FTZ R9, R9, R10 ;  /* 0x0000000a09097221 */ /* 0x000fc80000010000 */
[--C-:B------:R-:W-:Y:S01]  /*1b2e0*/  @P1 FADD.FTZ R170, R170, R9.reuse ;  /* 0x00000009aaaa1221 */ /* 0x100fe20000010000 */
[----:B------:R-:W-:Y:S01]  /*1b2f0*/  @!P1 IMAD.MOV.U32 R170, RZ, RZ, R9 ;  /* 0x000000ffffaa9224 */ /* 0x000fe200078e0009 */
[----:B------:R-:W-:Y:S02]  /*1b300*/  SEL R9, RZ, 0x1, P2 ;  /* 0x00000001ff097807 */ /* 0x000fe40001000000 */
[----:B------:R-:W-:Y:S02]  /*1b310*/  ISETP.NE.AND P2, PT, R13, 0x1, PT ;  /* 0x000000010d00780c */ /* 0x000fe40003f45270 */
[----:B------:R-:W-:-:S11]  /*1b320*/  F2FP.BF16.F32.PACK_AB R14, RZ, R170 ;  /* 0x000000aaff0e723e */ /* 0x000fd600000010ff */
        /* <DEDUP_REMOVED lines=9> */
.L_x_6783:
        /* <DEDUP_REMOVED lines=13> */
.L_x_6785:
[----:B------:R-:W-:Y:S05]  /*1b490*/  BSYNC.RECONVERGENT B2 ;  /* 0x0000000000027941 */ /* 0x000fea0003800200 */
.L_x_6784:
        /* <DEDUP_REMOVED lines=43> */
.L_x_6782:
[----:B------:R-:W-:Y:S05]  /*1b750*/  BSYNC.RECONVERGENT B1 ;  /* 0x0000000000017941 */ /* 0x000fea0003800200 */
.L_x_6781:
[----:B------:R-:W-:Y:S01]  /*1b760*/  I2FP.F32.U32 R10, R11 ;  /* 0x0000000b000a7245 */ /* 0x000fe20000201000 */
[----:B------:R-:W-:Y:S01]  /*1b770*/  BSSY.RECONVERGENT B1, `(.L_x_6786) ;  /* 0x000004e000017945 */ /* 0x000fe20003800200 */
[----:B------:R-:W-:Y:S01]  /*1b780*/  ISETP.NE.AND P2, PT, R12, 0x1, PT ;  /* 0x000000010c00780c */ /* 0x000fe20003f45270 */
[----:B------:R-:W-:Y:S01]  /*1b790*/  HFMA2 R13, -RZ, RZ, 0, 1.1920928955078125e-07 ;  /* 0x00000002ff0d7431 */ /* 0x000fe200000001ff */
[----:B------:R-:W-:Y:S01]  /*1b7a0*/  LOP3.LUT R17, R17, 0xfffffffd, RZ, 0xc0, !PT ;  /* 0xfffffffd11117812 */ /* 0x000fe200078ec0ff */
[----:B------:R-:W-:Y:S01]  /*1b7b0*/  FFMA.FTZ R11, R10, R201, 1.1641532182693481445e-10 ;  /* 0x2f0000000a0b7423 */ /* 0x000fe200000100c9 */
[----:B------:R-:W-:-:S04]  /*1b7c0*/  IMAD.U32 R10, R149, 0x10000, RZ ;  /* 0x00010000950a7824 */ /* 0x000fc800078e00ff */
[----:B------:R-:W-:Y:S01]  /*1b7d0*/  FMUL.FTZ R10, R10, R33 ;  /* 0x000000210a0a7220 */ /* 0x000fe20000410000 */
        /* <DEDUP_REMOVED lines=14> */
.L_x_6788:
        /* <DEDUP_REMOVED lines=13> */
.L_x_6790:
[----:B------:R-:W-:Y:S05]  /*1b990*/  BSYNC.RECONVERGENT B2 ;  /* 0x0000000000027941 */ /* 0x000fea0003800200 */
.L_x_6789:
        /* <DEDUP_REMOVED lines=43> */
.L_x_6787:
[----:B------:R-:W-:Y:S05]  /*1bc50*/  BSYNC.RECONVERGENT B1 ;  /* 0x0000000000017941 */ /* 0x000fea0003800200 */
.L_x_6786:
[----:B------:R-:W-:Y:S01]  /*1bc60*/  I2FP.F32.U32 R10, R11 ;  /* 0x0000000b000a7245 */ /* 0x000fe20000201000 */
[----:B------:R-:W-:Y:S01]  /*1bc70*/  BSSY.RECONVERGENT B1, `(.L_x_6791) ;  /* 0x0000053000017945 */ /* 0x000fe20003800200 */
[----:B------:R-:W-:Y:S01]  /*1bc80*/  PRMT R12, R37, 0x7632, R12 ;  /* 0x00007632250c7816 */ /* 0x000fe2000000000c */
[----:B------:R-:W-:Y:S02]  /*1bc90*/  IMAD.MOV.U32 R172, RZ, RZ, 0x2 ;  /* 0x00000002ffac7424 */ /* 0x000fe400078e00ff */
[----:B------:R-:W-:Y:S01]  /*1bca0*/  FFMA.FTZ R11, R10, R201, 1.1641532182693481445e-10 ;  /* 0x2f0000000a0b7423 */ /* 0x000fe200000100c9 */
[----:B------:R-:W-:Y:S01]  /*1bcb0*/  @P1 PRMT R10, R41, 0x7632, R10 ;  /* 0x00007632290a1816 */ /* 0x000fe2000000000a */
[----:B------:R-:W-:-:S03]  /*1bcc0*/  IMAD.U32 R12, R12, 0x10000, RZ ;  /* 0x000100000c0c7824 */ /* 0x000fc600078e00ff */
[----:B------:R-:W-:Y:S01]  /*1bcd0*/  FSETP.GTU.FTZ.AND P2, PT, R11, R34, PT ;  /* 0x000000220b00720b */ /* 0x000fe20003f5c000 */
[----:B------:R-:W-:Y:S01]  /*1bce0*/  FMUL.FTZ R12, R12, R33 ;  /* 0x000000210c0c7220 */ /* 0x000fe20000410000 */
[----:B------:R-:W-:Y:S02]  /*1bcf0*/  @P1 SHF.L.U32 R10, R10, 0x10, RZ ;  /* 0x000000100a0a1819 */ /* 0x000fe400000006ff */
[----:B------:R-:W-:Y:S02]  /*1bd00*/  MOV R11, R180 ;  /* 0x000000b4000b7202 */ /* 0x000fe40000000f00 */
        /* <DEDUP_REMOVED lines=16> */
.L_x_6793:
        /* <DEDUP_REMOVED lines=13> */
.L_x_6795:
[----:B------:R-:W-:Y:S05]  /*1bee0*/  BSYNC.RECONVERGENT B2 ;  /* 0x0000000000027941 */ /* 0x000fea0003800200 */
.L_x_6794:
        /* <DEDUP_REMOVED lines=40> */
[----:B------:R-:W-:Y:S01]  /*1c170*/  LOP3.LUT R187, R172, UR27, R13, 0x96, !PT ;  /* 0x0000001bacbb7c12 */ /* 0x000fe2000f8e960d */
[----:B------:R-:W-:Y:S02]  /*1c180*/  HFMA2 R172, -RZ, RZ, 0, 0 ;  /* 0x00000000ffac7431 */ /* 0x000fe400000001ff */
[----:B------:R-:W-:-:S07]  /*1c190*/  IMAD.MOV.U32 R178, RZ, RZ, R12 ;  /* 0x000000ffffb27224 */ /* 0x000fce00078e000c */
.L_x_6792:
[----:B------:R-:W-:Y:S05]  /*1c1a0*/  BSYNC.RECONVERGENT B1 ;  /* 0x0000000000017941 */ /* 0x000fea0003800200 */
.L_x_6791:
[----:B------:R-:W-:Y:S01]  /*1c1b0*/  I2FP.F32.U32 R12, R11 ;  /* 0x0000000b000c7245 */ /* 0x000fe20000201000 */
[----:B------:R-:W-:Y:S01]  /*1c1c0*/  BSSY.RECONVERGENT B1, `(.L_x_6796) ;  /* 0x000004d000017945 */ /* 0x000fe20003800200 */
[----:B------:R-:W-:Y:S01]  /*1c1d0*/  ISETP.NE.AND P3, PT, R172, 0x1, PT ;  /* 0x00000001ac00780c */ /* 0x000fe20003f65270 */
[----:B------:R-:W-:Y:S01]  /*1c1e0*/  IMAD.MOV.U32 R173, RZ, RZ, 0x2 ;  /* 0x00000002ffad7424 */ /* 0x000fe200078e00ff */
[----:B------:R-:W-:Y:S01]  /*1c1f0*/  PRMT R177, R150, 0x7632, R177 ;  /* 0x0000763296b17816 */ /* 0x000fe200000000b1 */
[----:B------:R-:W-:Y:S01]  /*1c200*/  FFMA.FTZ R11, R12, R201, 1.1641532182693481445e-10 ;  /* 0x2f0000000c0b7423 */ /* 0x000fe200000100c9 */
[----:B------:R-:W-:Y:S01]  /*1c210*/  IMAD.U32 R12, R150, 0x10000, RZ ;  /* 0x00010000960c7824 */ /* 0x000fe200078e00ff */
[----:B------:R-:W-:-:S03]  /*1c220*/  MOV R13, R180 ;  /* 0x000000b4000d7202 */ /* 0x000fc60000000f00 */
[----:B------:R-:W-:Y:S01]  /*1c230*/  FSETP.GTU.FTZ.AND P2, PT, R11, R34, PT ;  /* 0x000000220b00720b */ /* 0x000fe20003f5c000 */
[----:B------:R-:W-:-:S05]  /*1c240*/  FMUL.FTZ R11, R12, R33 ;  /* 0x000000210c0b7220 */ /* 0x000fca0000410000 */
        /* <DEDUP_REMOVED lines=11> */
.L_x_6798:
        /* <DEDUP_REMOVED lines=13> */
.L_x_6800:
[----:B------:R-:W-:Y:S05]  /*1c3d0*/  BSYNC.RECONVERGENT B2 ;  /* 0x0000000000027941 */ /* 0x000fea0003800200 */
.L_x_6799:
        /* <DEDUP_REMOVED lines=37> */
[----:B------:R-:W-:Y:S02]  /*1c630*/  LOP3.LUT R181, R174, UR26, R13, 0x96, !PT ;  /* 0x0000001aaeb57c12 */ /* 0x000fe4000f8e960d */
[----:B------:R-:W-:Y:S01]  /*1c640*/  MOV R180, R12 ;  /* 0x0000000c00b47202 */ /* 0x000fe20000000f00 */
[----:B------:R-:W-:-:S05]  /*1c650*/  IMAD.WIDE.U32 R12, R150, -0x2daee0ad, RZ ;  /* 0xd2511f53960c7825 */ /* 0x000fca00078e00ff */
[----:B------:R-:W-:Y:S01]  /*1c660*/  LOP3.LUT R187, R172, UR27, R13, 0x96, !PT ;  /* 0x0000001bacbb7c12 */ /* 0x000fe2000f8e960d */
[----:B------:R-:W-:Y:S02]  /*1c670*/  IMAD.MOV.U32 R13, RZ, RZ, R178 ;  /* 0x000000ffff0d7224 */ /* 0x000fe400078e00b2 */
[----:B------:R-:W-:-:S07]  /*1c680*/  IMAD.MOV.U32 R178, RZ, RZ, R12 ;  /* 0x000000ffffb27224 */ /* 0x000fce00078e000c */
.L_x_6797:
[----:B------:R-:W-:Y:S05]  /*1c690*/  BSYNC.RECONVERGENT B1 ;  /* 0x0000000000017941 */ /* 0x000fea0003800200 */
.L_x_6796:
[----:B------:R-:W-:Y:S01]  /*1c6a0*/  I2FP.F32.U32 R12, R13 ;  /* 0x0000000d000c7245 */ /* 0x000fe20000201000 */
[----:B------:R-:W-:Y:S01]  /*1c6b0*/  @P1 IMAD.U32 R172, R42, 0x10000, RZ ;  /* 0x000100002aac1824 */ /* 0x000fe200078e00ff */
[----:B------:R-:W-:Y:S01]  /*1c6c0*/  BSSY.RECONVERGENT B1, `(.L_x_6801) ;  /* 0x0000051000017945 */ /* 0x000fe20003800200 */
[----:B------:R-:W-:Y:S02]  /*1c6d0*/  IMAD.MOV.U32 R179, RZ, RZ, 0x2 ;  /* 0x00000002ffb37424 */ /* 0x000fe400078e00ff */
[----:B------:R-:W-:Y:S01]  /*1c6e0*/  FFMA.FTZ R13, R12, R201, 1.1641532182693481445e-10 ;  /* 0x2f0000000c0d7423 */ /* 0x000fe200000100c9 */
[----:B------:R-:W-:-:S04]  /*1c6f0*/  IMAD.U32 R12, R38, 0x10000, RZ ;  /* 0x00010000260c7824 */ /* 0x000fc800078e00ff */
[----:B------:R-:W-:Y:S01]  /*1c700*/  FMUL.FTZ R12, R12, R33 ;  /* 0x000000210c0c7220 */ /* 0x000fe20000410000 */
        /* <DEDUP_REMOVED lines=19> */
.L_x_6803:
        /* <DEDUP_REMOVED lines=13> */
.L_x_6805:
[----:B------:R-:W-:Y:S05]  /*1c910*/  BSYNC.RECONVERGENT B2 ;  /* 0x0000000000027941 */ /* 0x000fea0003800200 */
.L_x_6804:
[----:B------:R-:W-:Y:S01]  /*1c920*/  LOP3.LUT R12, R5, UR7, R175, 0x96, !PT ;  /* 0x00000007050c7c12 */ /* 0x000fe2000f8e96af */
[----:B------:R-:W-:-:S04]  /*1c930*/  IMAD.WIDE.U32 R180, R0, -0x326172a9, RZ ;  /* 0xcd9e8d5700b47825 */ /* 0x000fc800078e00ff */
[----:B------:R-:W-:Y:S01]  /*1c940*/  IMAD.WIDE.U32 R12, R12, -0x326172a9, RZ ;  /* 0xcd9e8d570c0c7825 */ /* 0x000fe200078e00ff */
[----:B------:R-:W-:-:S03]  /*1c950*/  LOP3.LUT R181, R4, UR6, R181, 0x96, !PT ;  /* 0x0000000604b57c12 */ /* 0x000fc6000f8e96b5 */
[----:B------:R-:W-:Y:S01]  /*1c960*/  IMAD.MOV.U32 R179, RZ, RZ, RZ ;  /* 0x000000ffffb37224 */ /* 0x000fe200078e00ff */
        /* <DEDUP_REMOVED lines=32> */
[----:B------:R-:W-:Y:S01]  /*1cb70*/  LOP3.LUT R181, R180, UR26, R13, 0x96, !PT ;  /* 0x0000001ab4b57c12 */ /* 0x000fe2000f8e960d */
[----:B------:R-:W-:Y:S02]  /*1cb80*/  IMAD.MOV.U32 R180, RZ, RZ, R12 ;  /* 0x000000ffffb47224 */ /* 0x000fe400078e000c */
[----:B------:R-:W-:-:S05]  /*1cb90*/  IMAD.WIDE.U32 R12, R173, -0x2daee0ad, RZ ;  /* 0xd2511f53ad0c7825 */ /* 0x000fca00078e00ff */
[----:B------:R-:W-:Y:S02]  /*1cba0*/  LOP3.LUT R187, R174, UR27, R13, 0x96, !PT ;  /* 0x0000001baebb7c12 */ /* 0x000fe4000f8e960d */
[----:B------:R-:W-:Y:S01]  /*1cbb0*/  MOV R13, R178 ;  /* 0x000000b2000d7202 */ /* 0x000fe20000000f00 */
[----:B------:R-:W-:-:S07]  /*1cbc0*/  IMAD.MOV.U32 R178, RZ, RZ, R12 ;  /* 0x000000ffffb27224 */ /* 0x000fce00078e000c */
.L_x_6802:
[----:B------:R-:W-:Y:S05]  /*1cbd0*/  BSYNC.RECONVERGENT B1 ;  /* 0x0000000000017941 */ /* 0x000fea0003800200 */
.L_x_6801:
        /* <DEDUP_REMOVED lines=20> */
.L_x_6808:
        /* <DEDUP_REMOVED lines=13> */
.L_x_6810:
[----:B------:R-:W-:Y:S05]  /*1cdf0*/  BSYNC.RECONVERGENT B2 ;  /* 0x0000000000027941 */ /* 0x000fea0003800200 */
.L_x_6809:
        /* <DEDUP_REMOVED lines=38> */
[----:B------:R-:W-:-:S04]  /*1d060*/  IMAD.WIDE.U32 R12, R175, -0x2daee0ad, RZ ;  /* 0xd2511f53af0c7825 */ /* 0x000fc800078e00ff */
[----:B------:R-:W-:Y:S01]  /*1d070*/  IMAD.MOV.U32 R175, RZ, RZ, RZ ;  /* 0x000000ffffaf7224 */ /* 0x000fe200078e00ff */
[----:B------:R-:W-:Y:S02]  /*1d080*/  LOP3.LUT R187, R174, UR27, R13, 0x96, !PT ;  /* 0x0000001baebb7c12 */ /* 0x000fe4000f8e960d */
[----:B------:R-:W-:Y:S01]  /*1d090*/  MOV R13, R178 ;  /* 0x000000b2000d7202 */ /* 0x000fe20000000f00 */
[----:B------:R-:W-:-:S07]  /*1d0a0*/  IMAD.MOV.U32 R178, RZ, RZ, R12 ;  /* 0x000000ffffb27224 */ /* 0x000fce00078e000c */
.L_x_6807:
[----:B------:R-:W-:Y:S05]  /*1d0b0*/  BSYNC.RECONVERGENT B1 ;  /* 0x0000000000017941 */ /* 0x000fea0003800200 */
.L_x_6806:
[----:B------:R-:W-:Y:S01]  /*1d0c0*/  I2FP.F32.U32 R12, R13 ;  /* 0x0000000d000c7245 */ /* 0x000fe20000201000 */
[----:B------:R-:W-:Y:S01]  /*1d0d0*/  BSSY.RECONVERGENT B1, `(.L_x_6811) ;  /* 0x0000053000017945 */ /* 0x000fe20003800200 */
[----:B------:R-:W-:Y:S01]  /*1d0e0*/  PRMT R13, R38, 0x7632, R13 ;  /* 0x00007632260d7816 */ /* 0x000fe2000000000d */
[----:B------:R-:W-:-:S03]  /*1d0f0*/  HFMA2 R179, -RZ, RZ, 0, 1.1920928955078125e-07 ;  /* 0x00000002ffb37431 */ /* 0x000fc600000001ff */
[----:B------:R-:W-:Y:S01]  /*1d100*/  SHF.L.U32 R174, R13, 0x10, RZ ;  /* 0x000000100dae7819 */ /* 0x000fe200000006ff */
[----:B------:R-:W-:-:S04]  /*1d110*/  FFMA.FTZ R13, R12, R201, 1.1641532182693481445e-10 ;  /* 0x2f0000000c0d7423 */ /* 0x000fc800000100c9 */
[----:B------:R-:W-:Y:S01]  /*1d120*/  FMUL.FTZ R174, R174, R33 ;  /* 0x00000021aeae7220 */ /* 0x000fe20000410000 */
[----:B------:R-:W-:-:S04]  /*1d130*/  FSETP.GTU.FTZ.AND P4, PT, R13, R34, PT ;  /* 0x000000220d00720b */ /* 0x000fc80003f9c000 */
[----:B------:R-:W-:Y:S02]  /*1d140*/  FSEL R174, R174, RZ, !P4 ;  /* 0x000000ffaeae7208 */ /* 0x000fe40006000000 */
[----:B------:R-:W-:Y:S02]  /*1d150*/  SEL R12, RZ, 0x1, P4 ;  /* 0x00000001ff0c7807 */ /* 0x000fe40002000000 */
[----:B------:R-:W-:Y:S01]  /*1d160*/  ISETP.NE.AND P4, PT, R175, 0x1, PT ;  /* 0x00000001af00780c */ /* 0x000fe20003f85270 */
[----:B------:R-:W-:Y:S01]  /*1d170*/  FADD.FTZ R13, R173, R174 ;  /* 0x000000aead0d7221 */ /* 0x000fe20000010000 */
[----:B------:R-:W-:-:S05]  /*1d180*/  @P1 PRMT R173, R42, 0x7632, R173 ;  /* 0x000076322aad1816 */ /* 0x000fca00000000ad */
[----:B------:R-:W-:-:S04]  /*1d190*/  @P1 IMAD.U32 R174, R173, 0x10000, RZ ;  /* 0x00010000adae1824 */ /* 0x000fc800078e00ff */
        /* <DEDUP_REMOVED lines=13> */
.L_x_6813:
        /* <DEDUP_REMOVED lines=13> */
.L_x_6815:
[----:B------:R-:W-:Y:S05]  /*1d340*/  BSYNC.RECONVERGENT B2 ;  /* 0x0000000000027941 */ /* 0x000fea0003800200 */
.L_x_6814:
        /* <DEDUP_REMOVED lines=40> */
[----:B------:R-:W-:Y:S01]  /*1d5d0*/  IMAD.MOV.U32 R13, RZ, RZ, R178 ;  /* 0x000000ffff0d7224 */ /* 0x000fe200078e00b2 */
[----:B------:R-:W-:Y:S02]  /*1d5e0*/  LOP3.LUT R187, R182, UR27, R175, 0x96, !PT ;  /* 0x0000001bb6bb7c12 */ /* 0x000fe4000f8e96af */
[----:B------:R-:W-:-:S07]  /*1d5f0*/  MOV R178, R174 ;  /* 0x000000ae00b27202 */ /* 0x000fce0000000f00 */
.L_x_6812:
[----:B------:R-:W-:Y:S05]  /*1d600*/  BSYNC.RECONVERGENT B1 ;  /* 0x0000000000017941 */ /* 0x000fea0003800200 */
.L_x_6811:
[----:B------:R-:W-:Y:S01]  /*1d610*/  I2FP.F32.U32 R174, R13 ;  /* 0x0000000d00ae7245 */ /* 0x000fe20000201000 */
[----:B------:R-:W-:Y:S01]  /*1d620*/  BSSY.RECONVERGENT B1, `(.L_x_6816) ;  /* 0x000004c000017945 */ /* 0x000fe20003800200 */
[----:B------:R-:W-:Y:S01]  /*1d630*/  ISETP.NE.AND P5, PT, R179, 0x1, PT ;  /* 0x00000001b300780c */ /* 0x000fe20003fa5270 */
[----:B------:R-:W-:Y:S01]  /*1d640*/  HFMA2 R182, -RZ, RZ, 0, 1.1920928955078125e-07 ;  /* 0x00000002ffb67431 */ /* 0x000fe200000001ff */
[C---:B------:R-:W-:Y:S01]  /*1d650*/  PRMT R175, R151.reuse, 0x7632, R175 ;  /* 0x0000763297af7816 */ /* 0x040fe200000000af */
[----:B------:R-:W-:Y:S01]  /*1d660*/  FFMA.FTZ R13, R174, R201, 1.1641532182693481445e-10 ;  /* 0x2f000000ae0d7423 */ /* 0x000fe200000100c9 */
[----:B------:R-:W-:Y:S02]  /*1d670*/  IMAD.U32 R174, R151, 0x10000, RZ ;  /* 0x0001000097ae7824 */ /* 0x000fe400078e00ff */
        /* <DEDUP_REMOVED lines=14> */
.L_x_6818:
        /* <DEDUP_REMOVED lines=13> */
.L_x_6820:
[----:B------:R-:W-:Y:S05]  /*1d830*/  BSYNC.RECONVERGENT B2 ;  /* 0x0000000000027941 */ /* 0x000fea0003800200 */
.L_x_6819:
        /* <DEDUP_REMOVED lines=38> */
[----:B------:R-:W-:-:S04]  /*1daa0*/  IMAD.WIDE.U32 R182, R183, -0x2daee0ad, RZ ;  /* 0xd2511f53b7b67825 */ /* 0x000fc800078e00ff */
[----:B------:R-:W-:Y:S02]  /*1dab0*/  IMAD.MOV.U32 R178, RZ, RZ, R182 ;  /* 0x000000ffffb27224 */ /* 0x000fe400078e00b6 */
[----:B------:R-:W-:Y:S01]  /*1dac0*/  HFMA2 R182, -RZ, RZ, 0, 0 ;  /* 0x00000000ffb67431 */ /* 0x000fe200000001ff */
[----:B------:R-:W-:-:S07]  /*1dad0*/  LOP3.LUT R187, R184, UR27, R183, 0x96, !PT ;  /* 0x0000001bb8bb7c12 */ /* 0x000fce000f8e96b7 */
.L_x_6817:
[----:B------:R-:W-:Y:S05]  /*1dae0*/  BSYNC.RECONVERGENT B1 ;  /* 0x0000000000017941 */ /* 0x000fea0003800200 */
.L_x_6816:
[----:B------:R-:W-:Y:S01]  /*1daf0*/  I2FP.F32.U32 R174, R151 ;  /* 0x0000009700ae7245 */ /* 0x000fe20000201000 */
[----:B------:R-:W-:Y:S01]  /*1db00*/  BSSY.RECONVERGENT B1, `(.L_x_6821) ;  /* 0x0000051000017945 */ /* 0x000fe20003800200 */
[----:B------:R-:W-:Y:S02]  /*1db10*/  IMAD.MOV.U32 R183, RZ, RZ, 0x2 ;  /* 0x00000002ffb77424 */ /* 0x000fe400078e00ff */
[----:B------:R-:W-:Y:S02]  /*1db20*/  IMAD.MOV.U32 R179, RZ, RZ, R180 ;  /* 0x000000ffffb37224 */ /* 0x000fe400078e00b4 */
        /* <DEDUP_REMOVED lines=8> */
[----:B------:R-:W-:-:S04]  /*1dbb0*/  @P1 IMAD.U32 R174, R43, 0x10000, RZ ;  /* 0x000100002bae1824 */ /* 0x000fc800078e00ff */
[--C-:B------:R-:W-:Y:S01]  /*1dbc0*/  @P1 FADD.FTZ R174, R174, R13.reuse ;  /* 0x0000000daeae1221 */ /* 0x100fe20000010000 */
[----:B------:R-:W-:Y:S02]  /*1dbd0*/  @!P1 MOV R174, R13 ;  /* 0x0000000d00ae9202 */ /* 0x000fe40000000f00 */
        /* <DEDUP_REMOVED lines=11> */
.L_x_6823:
        /* <DEDUP_REMOVED lines=13> */
.L_x_6825:
[----:B------:R-:W-:Y:S05]  /*1dd60*/  BSYNC.RECONVERGENT B2 ;  /* 0x0000000000027941 */ /* 0x000fea0003800200 */
.L_x_6824:
        /* <DEDUP_REMOVED lines=39> */
[----:B------:R-:W-:Y:S01]  /*1dfe0*/  LOP3.LUT R187, R184, UR27, R183, 0x96, !PT ;  /* 0x0000001bb8bb7c12 */ /* 0x000fe2000f8e96b7 */
[----:B------:R-:W-:Y:S01]  /*1dff0*/  IMAD.MOV.U32 R183, RZ, RZ, RZ ;  /* 0x000000ffffb77224 */ /* 0x000fe200078e00ff */
[----:B------:R-:W-:-:S07]  /*1e000*/  MOV R178, R182 ;  /* 0x000000b600b27202 */ /* 0x000fce0000000f00 */
.L_x_6822:
[----:B------:R-:W-:Y:S05]  /*1e010*/  BSYNC.RECONVERGENT B1 ;  /* 0x0000000000017941 */ /* 0x000fea0003800200 */
.L_x_6821:
        /* <DEDUP_REMOVED lines=20> */
.L_x_6828:
        /* <DEDUP_REMOVED lines=15> */
.L_x_6830:
[----:B------:R-:W-:Y:S05]  /*1e250*/  BSYNC.RECONVERGENT B2 ;  /* 0x0000000000027941 */ /* 0x000fea0003800200 */
.L_x_6829:
        /* <DEDUP_REMOVED lines=42> */
.L_x_6827:
[----:B------:R-:W-:Y:S05]  /*1e500*/  BSYNC.RECONVERGENT B1 ;  /* 0x0000000000017941 */ /* 0x000fea0003800200 */
.L_x_6826:
        /* <DEDUP_REMOVED lines=13> */
[----:B------:R-:W-:-:S03]  /*1e5e0*/  PRMT R14, R183, 0x7610, R14 ;  /* 0x00007610b70e7816 */ /* 0x000fc6000000000e */
[----:B------:R-:W-:-:S04]  /*1e5f0*/  @P1 IMAD.U32 R184, R175, 0x10000, RZ ;  /* 0x00010000afb81824 */ /* 0x000fc800078e00ff */
[----:B------:R-:W-:Y:S01]  /*1e600*/  @P1 FADD.FTZ R175, R179, R184 ;  /* 0x000000b8b3af1221 */ /* 0x000fe20000010000 */
[----:B------:R-:W-:-:S04]  /*1e610*/  @!P1 MOV R175, R179 ;  /* 0x000000b300af9202 */ /* 0x000fc80000000f00 */
[----:B------:R-:W-:-:S04]  /*1e620*/  F2FP.BF16.F32.PACK_AB R179, RZ, R175 ;  /* 0x000000afffb3723e */ /* 0x000fc800000010ff */
[----:B------:R-:W-:Y:S01]  /*1e630*/  PRMT R151, R151, 0x5410, R179 ;  /* 0x0000541097977816 */ /* 0x000fe200000000b3 */
[----:B------:R-:W-:Y:S06]  /*1e640*/  BRA `(.L_x_6831) ;  /* 0x0000002800787947 */ /* 0x000fec0003800000 */
.L_x_6750:
        /* <DEDUP_REMOVED lines=16> */
.L_x_6834:
        /* <DEDUP_REMOVED lines=13> */
.L_x_6836:
[----:B------:R-:W-:Y:S05]  /*1e820*/  BSYNC.RECONVERGENT B2 ;  /* 0x0000000000027941 */ /* 0x000fea0003800200 */
.L_x_6835:
        /* <DEDUP_REMOVED lines=40> */
[----:B------:R-:W-:Y:S01]  /*1eab0*/  MOV R178, R170 ;  /* 0x000000aa00b27202 */ /* 0x000fe20000000f00 */
[----:B------:R-:W-:Y:S01]  /*1eac0*/  IMAD.MOV.U32 R170, RZ, RZ, RZ ;  /* 0x000000ffffaa7224 */ /* 0x000fe200078e00ff */
[----:B------:R-:W-:-:S07]  /*1ead0*/  LOP3.LUT R187, R172, UR27, R171, 0x96, !PT ;  /* 0x0000001bacbb7c12 */ /* 0x000fce000f8e96ab */
.L_x_6833:
[----:B------:R-:W-:Y:S05]  /*1eae0*/  BSYNC.RECONVERGENT B1 ;  /* 0x0000000000017941 */ /* 0x000fea0003800200 */
.L_x_6832:
        /* <DEDUP_REMOVED lines=10> */
[----:B------:R-:W-:-:S04]  /*1eb90*/  @P1 IMAD.U32 R169, R40, 0x10000, RZ ;  /* 0x0001000028a91824 */ /* 0x000fc800078e00ff */
        /* <DEDUP_REMOVED lines=15> */
.L_x_6839:
        /* <DEDUP_REMOVED lines=13> */
.L_x_6841:
[----:B------:R-:W-:Y:S05]  /*1ed60*/  BSYNC.RECONVERGENT B2 ;  /* 0x0000000000027941 */ /* 0x000fea0003800200 */
.L_x_6840:
        /* <DEDUP_REMOVED lines=43> */
.L_x_6838:
[----:B------:R-:W-:Y:S05]  /*1f020*/  BSYNC.RECONVERGENT B1 ;  /* 0x0000000000017941 */ /* 0x000fea0003800200 */
.L_x_6837:
        /* <DEDUP_REMOVED lines=10> */
[----:B------:R-:W-:-:S05]  /*1f0d0*/  @P1 PRMT R169, R40, 0x7632, R169 ;  /* 0x0000763228a91816 */ /* 0x000fca00000000a9 */
[----:B------:R-:W-:Y:S01]  /*1f0e0*/  @P1 IMAD.U32 R170, R169, 0x10000, RZ ;  /* 0x00010000a9aa1824 */ /* 0x000fe200078e00ff */
        /* <DEDUP_REMOVED lines=14> */
.L_x_6844:
        /* <DEDUP_REMOVED lines=13> */
.L_x_6846:
[----:B------:R-:W-:Y:S05]  /*1f2a0*/  BSYNC.RECONVERGENT B2 ;  /* 0x0000000000027941 */ /* 0x000fea0003800200 */
.L_x_6845:
        /* <DEDUP_REMOVED lines=43> */
.L_x_6843:
[----:B------:R-:W-:Y:S05]  /*1f560*/  BSYNC.RECONVERGENT B1 ;  /* 0x0000000000017941 */ /* 0x000fea0003800200 */
.L_x_6842:
[----:B------:R-:W-:Y:S01]  /*1f570*/  I2FP.F32.U32 R170, R171 ;  /* 0x000000ab00aa7245 */ /* 0x000fe20000201000 */
[----:B------:R-:W-:Y:S01]  /*1f580*/  BSSY.RECONVERGENT B1, `(.L_x_6847) ;  /* 0x0000052000017945 */ /* 0x000fe20003800200 */
[----:B------:R-:W-:Y:S01]  /*1f590*/  ISETP.NE.AND P3, PT, R173, 0x1, PT ;  /* 0x00000001ad00780c */ /* 0x000fe20003f65270 */
[----:B------:R-:W-:Y:S01]  /*1f5a0*/  IMAD.MOV.U32 R175, RZ, RZ, 0x2 ;  /* 0x00000002ffaf7424 */ /* 0x000fe200078e00ff */
[----:B------:R-:W-:Y:S01]  /*1f5b0*/  LOP3.LUT R17, R17, 0xfffffffb, RZ, 0xc0, !PT ;  /* 0xfffffffb11117812 */ /* 0x000fe200078ec0ff */
        /* <DEDUP_REMOVED lines=21> */
.L_x_6849:
        /* <DEDUP_REMOVED lines=13> */
.L_x_6851:
[----:B------:R-:W-:Y:S05]  /*1f7e0*/  BSYNC.RECONVERGENT B2 ;  /* 0x0000000000027941 */ /* 0x000fea0003800200 */
.L_x_6850:
        /* <DEDUP_REMOVED lines=36> */
[----:B------:R-:W-:-:S05]  /*1fa30*/  IMAD.WIDE.U32 R172, R173, -0x326172a9, RZ ;  /* 0xcd9e8d57adac7825 */ /* 0x000fca00078e00ff */
[----:B------:R-:W-:Y:S01]  /*1fa40*/  LOP3.LUT R181, R180, UR26, R173, 0x96, !PT ;  /* 0x0000001ab4b57c12 */ /* 0x000fe2000f8e96ad */
[----:B------:R-:W-:Y:S02]  /*1fa50*/  IMAD.MOV.U32 R180, RZ, RZ, R172 ;  /* 0x000000ffffb47224 */ /* 0x000fe400078e00ac */
[----:B------:R-:W-:Y:S01]  /*1fa60*/  IMAD.WIDE.U32 R172, R171, -0x2daee0ad, RZ ;  /* 0xd2511f53abac7825 */ /* 0x000fe200078e00ff */
[----:B------:R-:W-:-:S03]  /*1fa70*/  MOV R171, R178 ;  /* 0x000000b200ab7202 */ /* 0x000fc60000000f00 */
[----:B------:R-:W-:Y:S01]  /*1fa80*/  IMAD.MOV.U32 R178, RZ, RZ, R172 ;  /* 0x000000ffffb27224 */ /* 0x000fe200078e00ac */
[----:B------:R-:W-:-:S07]  /*1fa90*/  LOP3.LUT R187, R174, UR27, R173, 0x96, !PT ;  /* 0x0000001baebb7c12 */ /* 0x000fce000f8e96ad */
.L_x_6848:
[----:B------:R-:W-:Y:S05]  /*1faa0*/  BSYNC.RECONVERGENT B1 ;  /* 0x0000000000017941 */ /* 0x000fea0003800200 */
.L_x_6847:
[----:B------:R-:W-:Y:S01]  /*1fab0*/  I2FP.F32.U32 R172, R171 ;  /* 0x000000ab00ac7245 */ /* 0x000fe20000201000 */
[----:B------:R-:W-:Y:S01]  /*1fac0*/  BSSY.RECONVERGENT B1, `(.L_x_6852) ;  /* 0x0000052000017945 */ /* 0x000fe20003800200 */
[----:B------:R-:W-:Y:S02]  /*1fad0*/  ISETP.NE.AND P2, PT, R175, 0x1, PT ;  /* 0x00000001af00780c */ /* 0x000fe40003f45270 */
[----:B------:R-:W-:Y:S01]  /*1fae0*/  LOP3.LUT R17, R17, 0xfffffffd, RZ, 0xc0, !PT ;  /* 0xfffffffd11117812 */ /* 0x000fe200078ec0ff */
[----:B------:R-:W-:Y:S01]  /*1faf0*/  FFMA.FTZ R171, R172, R201, 1.1641532182693481445e-10 ;  /* 0x2f000000acab7423 */ /* 0x000fe200000100c9 */
[----:B------:R-:W-:Y:S02]  /*1fb00*/  SHF.L.U32 R172, R149, 0x10, RZ ;  /* 0x0000001095ac7819 */ /* 0x000fe400000006ff */
[----:B------:R-:W-:Y:S02]  /*1fb10*/  @P1 PRMT R149, R41, 0x7632, R149 ;  /* 0x0000763229951816 */ /* 0x000fe40000000095 */
[----:B------:R-:W-:Y:S01]  /*1fb20*/  FSETP.GTU.FTZ.AND P3, PT, R171, R34, PT ;  /* 0x00000022ab00720b */ /* 0x000fe20003f7c000 */
[----:B------:R-:W-:Y:S01]  /*1fb30*/  FMUL.FTZ R172, R172, R33 ;  /* 0x00000021acac7220 */ /* 0x000fe20000410000 */
[----:B------:R-:W-:Y:S01]  /*1fb40*/  MOV R173, R180 ;  /* 0x000000b400ad7202 */ /* 0x000fe20000000f00 */
[----:B------:R-:W-:-:S03]  /*1fb50*/  @P1 IMAD.U32 R174, R149, 0x10000, RZ ;  /* 0x0001000095ae1824 */ /* 0x000fc600078e00ff */
        /* <DEDUP_REMOVED lines=15> */
.L_x_6854:
        /* <DEDUP_REMOVED lines=13> */
.L_x_6856:
[----:B------:R-:W-:Y:S05]  /*1fd20*/  BSYNC.RECONVERGENT B2 ;  /* 0x0000000000027941 */ /* 0x000fea0003800200 */
.L_x_6855:
        /* <DEDUP_REMOVED lines=38> */
[----:B------:R-:W-:-:S05]  /*1ff90*/  IMAD.WIDE.U32 R172, R175, -0x2daee0ad, RZ ;  /* 0xd2511f53afac7825 */ /* 0x000fca00078e00ff */
[----:B------:R-:W-:Y:S01]  /*1ffa0*/  LOP3.LUT R187, R174, UR27, R173, 0x96, !PT ;  /* 0x0000001baebb7c12 */ /* 0x000fe2000f8e96ad */
[----:B------:R-:W-:Y:S02]  /*1ffb0*/  HFMA2 R174, -RZ, RZ, 0, 0 ;  /* 0x00000000ffae7431 */ /* 0x000fe400000001ff */
[----:B------:R-:W-:Y:S02]  /*1ffc0*/  IMAD.MOV.U32 R173, RZ, RZ, R178 ;  /* 0x000000ffffad7224 */ /* 0x000fe400078e00b2 */
[----:B------:R-:W-:-:S07]  /*1ffd0*/  IMAD.MOV.U32 R178, RZ, RZ, R172 ;  /* 0x000000ffffb27224 */ /* 0x000fce00078e00ac */
.L_x_6853:
[----:B------:R-:W-:Y:S05]  /*1ffe0*/  BSYNC.RECONVERGENT B1 ;  /* 0x0000000000017941 */ /* 0x000fea0003800200 */
.L_x_6852:
[----:B------:R-:W-:Y:S01]  /*1fff0*/  I2FP.F32.U32 R172, R173 ;  /* 0x000000ad00ac7245 */ /* 0x000fe20000201000 */
[----:B------:R-:W-:Y:S01]  /*20000*/  BSSY.RECONVERGENT B1, `(.L_x_6857) ;  /* 0x0000050000017945 */ /* 0x000fe20003800200 */
[----:B------:R-:W-:Y:S01]  /*20010*/  ISETP.NE.AND P3, PT, R174, 0x1, PT ;  /* 0x00000001ae00780c */ /* 0x000fe20003f65270 */
[----:B------:R-:W-:Y:S02]  /*20020*/  HFMA2 R183, -RZ, RZ, 0, 1.1920928955078125e-07 ;  /* 0x00000002ffb77431 */ /* 0x000fe400000001ff */
[----:B------:R-:W-:Y:S02]  /*20030*/  IMAD.MOV.U32 R175, RZ, RZ, R180 ;  /* 0x000000ffffaf7224 */ /* 0x000fe400078e00b4 */
[----:B------:R-:W-:Y:S01]  /*20040*/  FFMA.FTZ R173, R172, R201, 1.1641532182693481445e-10 ;  /* 0x2f000000acad7423 */ /* 0x000fe200000100c9 */
[----:B------:R-:W-:-:S04]  /*20050*/  IMAD.U32 R172, R150, 0x10000, RZ ;  /* 0x0001000096ac7824 */ /* 0x000fc800078e00ff */
[----:B------:R-:W-:Y:S01]  /*20060*/  FMUL.FTZ R172, R172, R33 ;  /* 0x00000021acac7220 */ /* 0x000fe20000410000 */
        /* <DEDUP_REMOVED lines=16> */
.L_x_6859:
        /* <DEDUP_REMOVED lines=13> */
.L_x_6861:
[----:B------:R-:W-:Y:S05]  /*20240*/  BSYNC.RECONVERGENT B2 ;  /* 0x0000000000027941 */ /* 0x000fea0003800200 */
.L_x_6860:
        /* <DEDUP_REMOVED lines=39> */
[----:B------:R-:W-:-:S05]  /*204c0*/  IMAD.WIDE.U32 R174, R179, -0x2daee0ad, RZ ;  /* 0xd2511f53b3ae7825 */ /* 0x000fca00078e00ff */
[----:B------:R-:W-:Y:S01]  /*204d0*/  LOP3.LUT R187, R182, UR27, R175, 0x96, !PT ;  /* 0x0000001bb6bb7c12 */ /* 0x000fe2000f8e96af */
[----:B------:R-:W-:Y:S01]  /*204e0*/  IMAD.MOV.U32 R175, RZ, RZ, R178 ;  /* 0x000000ffffaf7224 */ /* 0x000fe200078e00b2 */
[----:B------:R-:W-:-:S07]  /*204f0*/  MOV R178, R174 ;  /* 0x000000ae00b27202 */ /* 0x000fce0000000f00 */
.L_x_6858:
[----:B------:R-:W-:Y:S05]  /*20500*/  BSYNC.RECONVERGENT B1 ;  /* 0x0000000000017941 */ /* 0x000fea0003800200 */
.L_x_6857:
[----:B------:R-:W-:Y:S01]  /*20510*/  I2FP.F32.U32 R174, R175 ;  /* 0x000000af00ae7245 */ /* 0x000fe20000201000 */
[----:B------:R-:W-:Y:S01]  /*20520*/  IMAD.U32 R182, R173, 0x10000, RZ ;  /* 0x00010000adb67824 */ /* 0x000fe200078e00ff */
[----:B------:R-:W-:Y:S01]  /*20530*/  ISETP.NE.AND P4, PT, R183, 0x1, PT ;  /* 0x00000001b700780c */ /* 0x000fe20003f85270 */
[----:B------:R-:W-:Y:S01]  /*20540*/  BSSY.RECONVERGENT B1, `(.L_x_6862) ;  /* 0x000004e000017945 */ /* 0x000fe20003800200 */
[----:B------:R-:W-:Y:S02]  /*20550*/  IMAD.MOV.U32 R184, RZ, RZ, 0x2 ;  /* 0x00000002ffb87424 */ /* 0x000fe400078e00ff */
[----:B------:R-:W-:Y:S01]  /*20560*/  FFMA.FTZ R173, R174, R201, 1.1641532182693481445e-10 ;  /* 0x2f000000aead7423 */ /* 0x000fe200000100c9 */
[----:B------:R-:W-:Y:S01]  /*20570*/  FMUL.FTZ R182, R182, R33 ;  /* 0x00000021b6b67220 */ /* 0x000fe20000410000 */
[----:B------:R-:W-:Y:S01]  /*20580*/  @P1 PRMT R174, R42, 0x7632, R174 ;  /* 0x000076322aae1816 */ /* 0x000fe200000000ae */
[----:B------:R-:W-:Y:S02]  /*20590*/  IMAD.MOV.U32 R175, RZ, RZ, R180 ;  /* 0x000000ffffaf7224 */ /* 0x000fe400078e00b4 */
[----:B------:R-:W-:-:S02]  /*205a0*/  FSETP.GTU.FTZ.AND P3, PT, R173, R34, PT ;  /* 0x00000022ad00720b */ /* 0x000fc40003f7c000 */
[----:B------:R-:W-:Y:S02]  /*205b0*/  @P1 SHF.L.U32 R174, R174, 0x10, RZ ;  /* 0x00000010aeae1819 */ /* 0x000fe400000006ff */
        /* <DEDUP_REMOVED lines=13> */
.L_x_6864:
        /* <DEDUP_REMOVED lines=13> */
.L_x_6866:
[----:B------:R-:W-:Y:S05]  /*20760*/  BSYNC.RECONVERGENT B2 ;  /* 0x0000000000027941 */ /* 0x000fea0003800200 */
.L_x_6865:
        /* <DEDUP_REMOVED lines=43> */
.L_x_6863:
[----:B------:R-:W-:Y:S05]  /*20a20*/  BSYNC.RECONVERGENT B1 ;  /* 0x0000000000017941 */ /* 0x000fea0003800200 */
.L_x_6862:
[----:B------:R-:W-:Y:S01]  /*20a30*/  I2FP.F32.U32 R174, R175 ;  /* 0x000000af00ae7245 */ /* 0x000fe20000201000 */
[----:B------:R-:W-:Y:S01]  /*20a40*/  BSSY.RECONVERGENT B1, `(.L_x_6867) ;  /* 0x000004f000017945 */ /* 0x000fe20003800200 */
[----:B------:R-:W-:Y:S01]  /*20a50*/  ISETP.NE.AND P5, PT, R184, 0x1, PT ;  /* 0x00000001b800780c */ /* 0x000fe20003fa5270 */
[----:B------:R-:W-:Y:S01]  /*20a60*/  IMAD.MOV.U32 R182, RZ, RZ, 0x2 ;  /* 0x00000002ffb67424 */ /* 0x000fe200078e00ff */
[----:B------:R-:W-:Y:S01]  /*20a70*/  MOV R183, R180 ;  /* 0x000000b400b77202 */ /* 0x000fe20000000f00 */
[----:B------:R-:W-:Y:S01]  /*20a80*/  FFMA.FTZ R175, R174, R201, 1.1641532182693481445e-10 ;  /* 0x2f000000aeaf7423 */ /* 0x000fe200000100c9 */
[----:B------:R-:W-:-:S04]  /*20a90*/  SHF.L.U32 R174, R151, 0x10, RZ ;  /* 0x0000001097ae7819 */ /* 0x000fc800000006ff */
[----:B------:R-:W-:Y:S01]  /*20aa0*/  FSETP.GTU.FTZ.AND P4, PT, R175, R34, PT ;  /* 0x00000022af00720b */ /* 0x000fe20003f9c000 */
[----:B------:R-:W-:Y:S01]  /*20ab0*/  FMUL.FTZ R174, R174, R33 ;  /* 0x00000021aeae7220 */ /* 0x000fe20000410000 */
[----:B------:R-:W-:-:S04]  /*20ac0*/  @P1 IMAD.U32 R175, R43, 0x10000, RZ ;  /* 0x000100002baf1824 */ /* 0x000fc800078e00ff */
        /* <DEDUP_REMOVED lines=14> */
.L_x_6869:
        /* <DEDUP_REMOVED lines=13> */
.L_x_6871:
[----:B------:R-:W-:Y:S05]  /*20c80*/  BSYNC.RECONVERGENT B2 ;  /* 0x0000000000027941 */ /* 0x000fea0003800200 */
.L_x_6870:
        /* <DEDUP_REMOVED lines=38> */
[----:B------:R-:W-:Y:S02]  /*20ef0*/  LOP3.LUT R187, R184, UR27, R183, 0x96, !PT ;  /* 0x0000001bb8bb7c12 */ /* 0x000fe4000f8e96b7 */
[----:B------:R-:W-:Y:S01]  /*20f00*/  MOV R183, R178 ;  /* 0x000000b200b77202 */ /* 0x000fe20000000f00 */
[----:B------:R-:W-:Y:S02]  /*20f10*/  IMAD.MOV.U32 R178, RZ, RZ, R182 ;  /* 0x000000ffffb27224 */ /* 0x000fe400078e00b6 */
[----:B------:R-:W-:-:S07]  /*20f20*/  IMAD.MOV.U32 R182, RZ, RZ, RZ ;  /* 0x000000ffffb67224 */ /* 0x000fce00078e00ff */
.L_x_6868:
[----:B------:R-:W-:Y:S05]  /*20f30*/  BSYNC.RECONVERGENT B1 ;  /* 0x0000000000017941 */ /* 0x000fea0003800200 */
.L_x_6867:
        /* <DEDUP_REMOVED lines=15> */
.L_x_6831:
        /* <DEDUP_REMOVED lines=15> */
[----:B0-----:R-:W-:Y:S01]  /*21120*/  IMAD.WIDE.U32 R150, R167, 0x8, R190 ;  /* 0x00000008a7967825 */ /* 0x001fe200078e00be */
[----:B------:R-:W-:Y:S02]  /*21130*/  SEL R184, RZ, 0x1, !P6 ;  /* 0x00000001ffb87807 */ /* 0x000fe40007000000 */
[----:B------:R-:W-:Y:S02]  /*21140*/  LOP3.LUT R149, R186, R183, RZ, 0xfc, !PT ;  /* 0x000000b7ba957212 */ /* 0x000fe400078efcff */
[----:B------:R-:W-:-:S05]  /*21150*/  LOP3.LUT R148, R179, R184, RZ, 0xfc, !PT ;  /* 0x000000b8b3947212 */ /* 0x000fca00078efcff */
[----:B------:R0:W-:Y:S01]  /*21160*/  STG.E.64 desc[UR8][R150.64], R148 ;  /* 0x0000009496007986 */ /* 0x0001e2000c101b08 */
[----:B------:R-:W-:Y:S05]  /*21170*/  @!P0 BRA `(.L_x_6872) ;  /* 0x0000000000508947 */ /* 0x000fea0003800000 */
[----:B0-----:R-:W-:Y:S01]  /*21180*/  IMAD.U32 R148, R13, 0x10000, RZ ;  /* 0x000100000d947824 */ /* 0x001fe200078e00ff */
        /* <DEDUP_REMOVED lines=14> */
[----:B------:R-:W-:Y:S01]  /*21270*/  LOP3.LUT R148, R176, R148, R150, 0xfe, !PT ;  /* 0x00000094b0947212 */ /* 0x000fe200078efe96 */
[----:B0-----:R-:W-:Y:S01]  /*21280*/  IMAD.WIDE.U32 R150, R167, 0x8, R184 ;  /* 0x00000008a7967825 */ /* 0x001fe200078e00b8 */
[----:B------:R-:W-:Y:S02]  /*21290*/  LOP3.LUT R149, R179, R177, RZ, 0xfc, !PT ;  /* 0x000000b1b3957212 */ /* 0x000fe400078efcff */
[----:B------:R-:W-:-:S05]  /*212a0*/  LOP3.LUT R148, R148, 0xff, R7, 0xf8, !PT ;  /* 0x000000ff94947812 */ /* 0x000fca00078ef807 */
[----:B------:R1:W-:Y:S02]  /*212b0*/  STG.E.64 desc[UR8][R150.64], R148 ;  /* 0x0000009496007986 */ /* 0x0003e4000c101b08 */
.L_x_6872:
[----:B01----:R-:W0:Y:S01]  /*212c0*/  @P1 LDC.64 R148, c[0x0][0x3a0] ;  /* 0x0000e800ff941b82 */ /* 0x003e220000000a00 */
[----:B------:R-:W-:-:S07]  /*212d0*/  IADD3 R177, PT, PT, R6, 0x80, RZ ;  /* 0x0000008006b17810 */ /* 0x000fce0007ffe0ff */
[----:B------:R-:W1:Y:S01]  /*212e0*/  @P0 LDC.64 R150, c[0x0][0x398] ;  /* 0x0000e600ff960b82 */ /* 0x000e620000000a00 */
[----:B0-----:R-:W-:-:S05]  /*212f0*/  @P1 IMAD.WIDE.U32 R148, R177, 0x10, R148 ;  /* 0x00000010b1941825 */ /* 0x001fca00078e0094 */
[----:B------:R0:W5:Y:S01]  /*21300*/  @P1 LDG.E.128 R40, desc[UR8][R148.64] ;  /* 0x0000000894281981 */ /* 0x000162000c1e1d00 */
[----:B-1----:R-:W-:-:S05]  /*21310*/  @P0 IMAD.WIDE.U32 R150, R177, 0x10, R150 ;  /* 0x00000010b1960825 */ /* 0x002fca00078e0096 */
[----:B------:R1:W5:Y:S01]  /*21320*/  @P0 LDG.E.128 R36, desc[UR8][R150.64] ;  /* 0x0000000896240981 */ /* 0x000362000c1e1d00 */
[----:B0-----:R-:W-:-:S06]  /*21330*/  IMAD.WIDE.U32 R148, R177, 0x10, R188 ;  /* 0x00000010b1947825 */ /* 0x001fcc00078e00bc */
        /* <DEDUP_REMOVED lines=18> */
.L_x_6876:
        /* <DEDUP_REMOVED lines=13> */
.L_x_6878:
[----:B------:R-:W-:Y:S05]  /*21530*/  BSYNC.RECONVERGENT B2 ;  /* 0x0000000000027941 */ /* 0x000fea0003800200 */
.L_x_6877:
        /* <DEDUP_REMOVED lines=40> */
[----:B------:R-:W-:Y:S01]  /*217c0*/  LOP3.LUT R187, R10, UR27, R9, 0x96, !PT ;  /* 0x0000001b0abb7c12 */ /* 0x000fe2000f8e9609 */
[----:B------:R-:W-:Y:S01]  /*217d0*/  IMAD.MOV.U32 R10, RZ, RZ, RZ ;  /* 0x000000ffff0a7224 */ /* 0x000fe200078e00ff */
[----:B------:R-:W-:-:S07]  /*217e0*/  MOV R176, R8 ;  /* 0x0000000800b07202 */ /* 0x000fce0000000f00 */
.L_x_6875:
[----:B------:R-:W-:Y:S05]  /*217f0*/  BSYNC.RECONVERGENT B1 ;  /* 0x0000000000017941 */ /* 0x000fea0003800200 */
.L_x_6874:
[----:B------:R-:W-:Y:S01]  /*21800*/  I2FP.F32.U32 R8, R7 ;  /* 0x0000000700087245 */ /* 0x000fe20000201000 */
[----:B------:R-:W-:Y:S01]  /*21810*/  BSSY.RECONVERGENT B1, `(.L_x_6879) ;  /* 0x000004f000017945 */ /* 0x000fe20003800200 */
[----:B------:R-:W-:Y:S01]  /*21820*/  ISETP.NE.AND P3, PT, R10, 0x1, PT ;  /* 0x000000010a00780c */ /* 0x000fe20003f65270 */
[----:B------:R-:W-:Y:S01]  /*21830*/  IMAD.MOV.U32 R11, RZ, RZ, 0x2 ;  /* 0x00000002ff0b7424 */ /* 0x000fe200078e00ff */
[----:B------:R-:W-:Y:S01]  /*21840*/  LOP3.LUT R17, R17, 0xffffffef, RZ, 0xc0, !PT ;  /* 0xffffffef11117812 */ /* 0x000fe200078ec0ff */
[----:B------:R-:W-:Y:S01]  /*21850*/  FFMA.FTZ R7, R8, R201, 1.1641532182693481445e-10 ;  /* 0x2f00000008077423 */ /* 0x000fe200000100c9 */
[C---:B-----5:R-:W-:Y:S01]  /*21860*/  SHF.L.U32 R8, R148.reuse, 0x10, RZ ;  /* 0x0000001094087819 */ /* 0x060fe200000006ff */
        /* <DEDUP_REMOVED lines=16> */
.L_x_6881:
        /* <DEDUP_REMOVED lines=13> */
.L_x_6883:
[----:B------:R-:W-:Y:S05]  /*21a40*/  BSYNC.RECONVERGENT B2 ;  /* 0x0000000000027941 */ /* 0x000fea0003800200 */
.L_x_6882:
        /* <DEDUP_REMOVED lines=43> */
.L_x_6880:
[----:B------:R-:W-:Y:S05]  /*21d00*/  BSYNC.RECONVERGENT B1 ;  /* 0x0000000000017941 */ /* 0x000fea0003800200 */
.L_x_6879:
[----:B------:R-:W-:Y:S01]  /*21d10*/  I2FP.F32.U32 R8, R9 ;  /* 0x0000000900087245 */ /* 0x000fe20000201000 */
[----:B------:R-:W-:Y:S01]  /*21d20*/  @P1 IMAD.U32 R178, R40, 0x10000, RZ ;  /* 0x0001000028b21824 */ /* 0x000fe200078e00ff */
[----:B------:R-:W-:Y:S01]  /*21d30*/  ISETP.NE.AND P3, PT, R11, 0x1, PT ;  /* 0x000000010b00780c */ /* 0x000fe20003f65270 */
        /* <DEDUP_REMOVED lines=22> */
.L_x_6886:
        /* <DEDUP_REMOVED lines=13> */
.L_x_6888:
[----:B------:R-:W-:Y:S05]  /*21f70*/  BSYNC.RECONVERGENT B2 ;  /* 0x0000000000027941 */ /* 0x000fea0003800200 */
.L_x_6887:
        /* <DEDUP_REMOVED lines=43> */
.L_x_6885:
[----:B------:R-:W-:Y:S05]  /*22230*/  BSYNC.RECONVERGENT B1 ;  /* 0x0000000000017941 */ /* 0x000fea0003800200 */
.L_x_6884:
        /* <DEDUP_REMOVED lines=22> */
.L_x_6891:
        /* <DEDUP_REMOVED lines=13> */
.L_x_6893:
[----:B------:R-:W-:Y:S05]  /*22470*/  BSYNC.RECONVERGENT B2 ;  /* 0x0000000000027941 */ /* 0x000fea0003800200 */
.L_x_6892:
        /* <DEDUP_REMOVED lines=43> */
.L_x_6890:
[----:B------:R-:W-:Y:S05]  /*22730*/  BSYNC.RECONVERGENT B1 ;  /* 0x0000000000017941 */ /* 0x000fea0003800200 */
.L_x_6889:
[----:B------:R-:W-:Y:S01]  /*22740*/  I2FP.F32.U32 R8, R9 ;  /* 0x0000000900087245 */ /* 0x000fe20000201000 */
[----:B------:R-:W-:Y:S01]  /*22750*/  BSSY.RECONVERGENT B1, `(.L_x_6894) ;  /* 0x0000053000017945 */ /* 0x000fe20003800200 */
[----:B------:R-:W-:Y:S01]  /*22760*/  PRMT R10, R36, 0x7632, R10 ;  /* 0x00007632240a7816 */ /* 0x000fe2000000000a */
[----:B------:R-:W-:Y:S01]  /*22770*/  IMAD.MOV.U32 R13, RZ, RZ, 0x2 ;  /* 0x00000002ff0d7424 */ /* 0x000fe200078e00ff */
[----:B------:R-:W-:Y:S01]  /*22780*/  ISETP.NE.AND P3, PT, R11, 0x1, PT ;  /* 0x000000010b00780c */ /* 0x000fe20003f65270 */
[----:B------:R-:W-:Y:S01]  /*22790*/  FFMA.FTZ R9, R8, R201, 1.1641532182693481445e-10 ;  /* 0x2f00000008097423 */ /* 0x000fe200000100c9 */
[----:B------:R-:W-:Y:S01]  /*227a0*/  @P1 PRMT R8, R40, 0x7632, R8 ;  /* 0x0000763228081816 */ /* 0x000fe20000000008 */
[----:B------:R-:W-:-:S03]  /*227b0*/  IMAD.U32 R10, R10, 0x10000, RZ ;  /* 0x000100000a0a7824 */ /* 0x000fc600078e00ff */
[----:B------:R-:W-:Y:S01]  /*227c0*/  FSETP.GTU.FTZ.AND P2, PT, R9, R34, PT ;  /* 0x000000220900720b */ /* 0x000fe20003f5c000 */
[----:B------:R-:W-:Y:S01]  /*227d0*/  FMUL.FTZ R10, R10, R33 ;  /* 0x000000210a0a7220 */ /* 0x000fe20000410000 */
[----:B------:R-:W-:Y:S02]  /*227e0*/  @P1 SHF.L.U32 R179, R8, 0x10, RZ ;  /* 0x0000001008b31819 */ /* 0x000fe400000006ff */
[----:B------:R-:W-:Y:S02]  /*227f0*/  SEL R8, RZ, 0x1, P2 ;  /* 0x00000001ff087807 */ /* 0x000fe40001000000 */
[----:B------:R-:W-:-:S05]  /*22800*/  FSEL R9, R10, RZ, !P2 ;  /* 0x000000ff0a097208 */ /* 0x000fca0005000000 */
        /* <DEDUP_REMOVED lines=14> */
.L_x_6896:
        /* <DEDUP_REMOVED lines=13> */
.L_x_6898:
[----:B------:R-:W-:Y:S05]  /*229c0*/  BSYNC.RECONVERGENT B2 ;  /* 0x0000000000027941 */ /* 0x000fea0003800200 */
.L_x_6897:
        /* <DEDUP_REMOVED lines=39> */
[----:B------:R-:W-:-:S04]  /*22c40*/  IMAD.WIDE.U32 R10, R9, -0x2daee0ad, RZ ;  /* 0xd2511f53090a7825 */ /* 0x000fc800078e00ff */
[----:B------:R-:W-:Y:S01]  /*22c50*/  IMAD.MOV.U32 R9, RZ, RZ, R176 ;  /* 0x000000ffff097224 */ /* 0x000fe200078e00b0 */
[----:B------:R-:W-:Y:S01]  /*22c60*/  LOP3.LUT R187, R12, UR27, R11, 0x96, !PT ;  /* 0x0000001b0cbb7c12 */ /* 0x000fe2000f8e960b */
[----:B------:R-:W-:-:S07]  /*22c70*/  IMAD.MOV.U32 R176, RZ, RZ, R10 ;  /* 0x000000ffffb07224 */ /* 0x000fce00078e000a */
.L_x_6895:
[----:B------:R-:W-:Y:S05]  /*22c80*/  BSYNC.RECONVERGENT B1 ;  /* 0x0000000000017941 */ /* 0x000fea0003800200 */
.L_x_6894:
        /* <DEDUP_REMOVED lines=8> */
[----:B------:R-:W-:Y:S02]  /*22d10*/  MOV R11, R180 ;  /* 0x000000b4000b7202 */ /* 0x000fe40000000f00 */
        /* <DEDUP_REMOVED lines=14> */
.L_x_6901:
        /* <DEDUP_REMOVED lines=13> */
.L_x_6903:
[----:B------:R-:W-:Y:S05]  /*22ed0*/  BSYNC.RECONVERGENT B2 ;  /* 0x0000000000027941 */ /* 0x000fea0003800200 */
.L_x_6902:
        /* <DEDUP_REMOVED lines=43> */
.L_x_6900:
[----:B------:R-:W-:Y:S05]  /*23190*/  BSYNC.RECONVERGENT B1 ;  /* 0x0000000000017941 */ /* 0x000fea0003800200 */
.L_x_6899:
[----:B------:R-:W-:Y:S01]  /*231a0*/  I2FP.F32.U32 R10, R11 ;  /* 0x0000000b000a7245 */ /* 0x000fe20000201000 */
[----:B------:R-:W-:Y:S01]  /*231b0*/  @P1 IMAD.U32 R148, R41, 0x10000, RZ ;  /* 0x0001000029941824 */ /* 0x000fe200078e00ff */
[----:B------:R-:W-:Y:S01]  /*231c0*/  ISETP.NE.AND P3, PT, R12, 0x1, PT ;  /* 0x000000010c00780c */ /* 0x000fe20003f65270 */
[----:B------:R-:W-:Y:S01]  /*231d0*/  BSSY.RECONVERGENT B1, `(.L_x_6904) ;  /* 0x000004f000017945 */ /* 0x000fe20003800200 */
[----:B------:R-:W-:Y:S02]  /*231e0*/  IMAD.MOV.U32 R149, RZ, RZ, 0x2 ;  /* 0x00000002ff957424 */ /* 0x000fe400078e00ff */
[----:B------:R-:W-:Y:S01]  /*231f0*/  FFMA.FTZ R11, R10, R201, 1.1641532182693481445e-10 ;  /* 0x2f0000000a0b7423 */ /* 0x000fe200000100c9 */
[----:B------:R-:W-:-:S04]  /*23200*/  IMAD.U32 R10, R37, 0x10000, RZ ;  /* 0x00010000250a7824 */ /* 0x000fc800078e00ff */
[----:B------:R-:W-:Y:S01]  /*23210*/  FMUL.FTZ R10, R10, R33 ;  /* 0x000000210a0a7220 */ /* 0x000fe20000410000 */
        /* <DEDUP_REMOVED lines=17> */
.L_x_6906:
        /* <DEDUP_REMOVED lines=13> */
.L_x_6908:
[----:B------:R-:W-:Y:S05]  /*23400*/  BSYNC.RECONVERGENT B2 ;  /* 0x0000000000027941 */ /* 0x000fea0003800200 */
.L_x_6907:
        /* <DEDUP_REMOVED lines=43> */
.L_x_6905:
[----:B------:R-:W-:Y:S05]  /*236c0*/  BSYNC.RECONVERGENT B1 ;  /* 0x0000000000017941 */ /* 0x000fea0003800200 */
.L_x_6904:
        /* <DEDUP_REMOVED lines=22> */
.L_x_6911:
        /* <DEDUP_REMOVED lines=13> */
.L_x_6913:
[----:B------:R-:W-:Y:S05]  /*23900*/  BSYNC.RECONVERGENT B2 ;  /* 0x0000000000027941 */ /* 0x000fea0003800200 */
.L_x_6912:
        /* <DEDUP_REMOVED lines=43> */
.L_x_6910:
[----:B------:R-:W-:Y:S05]  /*23bc0*/  BSYNC.RECONVERGENT B1 ;  /* 0x0000000000017941 */ /* 0x000fea0003800200 */
.L_x_6909:
[----:B------:R-:W-:Y:S01]  /*23bd0*/  I2FP.F32.U32 R10, R11 ;  /* 0x0000000b000a7245 */ /* 0x000fe20000201000 */
[----:B------:R-:W-:Y:S01]  /*23be0*/  BSSY.RECONVERGENT B1, `(.L_x_6914) ;  /* 0x0000053000017945 */ /* 0x000fe20003800200 */
[----:B------:R-:W-:Y:S01]  /*23bf0*/  PRMT R12, R37, 0x7632, R12 ;  /* 0x00007632250c7816 */ /* 0x000fe2000000000c */
[----:B------:R-:W-:Y:S02]  /*23c00*/  HFMA2 R182, -RZ, RZ, 0, 1.1920928955078125e-07 ;  /* 0x00000002ffb67431 */ /* 0x000fe400000001ff */
[----:B------:R-:W-:Y:S01]  /*23c10*/  FFMA.FTZ R11, R10, R201, 1.1641532182693481445e-10 ;  /* 0x2f0000000a0b7423 */ /* 0x000fe200000100c9 */
[----:B------:R-:W-:Y:S02]  /*23c20*/  SHF.L.U32 R12, R12, 0x10, RZ ;  /* 0x000000100c0c7819 */ /* 0x000fe400000006ff */
[----:B------:R-:W-:Y:S02]  /*23c30*/  @P1 PRMT R10, R41, 0x7632, R10 ;  /* 0x00007632290a1816 */ /* 0x000fe4000000000a */
[----:B------:R-:W-:Y:S01]  /*23c40*/  FSETP.GTU.FTZ.AND P2, PT, R11, R34, PT ;  /* 0x000000220b00720b */ /* 0x000fe20003f5c000 */
[----:B------:R-:W-:-:S02]  /*23c50*/  FMUL.FTZ R12, R12, R33 ;  /* 0x000000210c0c7220 */ /* 0x000fc40000410000 */
[----:B------:R-:W-:Y:S01]  /*23c60*/  @P1 IMAD.U32 R149, R10, 0x10000, RZ ;  /* 0x000100000a951824 */ /* 0x000fe200078e00ff */
[----:B------:R-:W-:Y:S02]  /*23c70*/  SEL R10, RZ, 0x1, P2 ;  /* 0x00000001ff0a7807 */ /* 0x000fe40001000000 */
[----:B------:R-:W-:Y:S02]  /*23c80*/  FSEL R11, R12, RZ, !P2 ;  /* 0x000000ff0c0b7208 */ /* 0x000fe40005000000 */
[----:B------:R-:W-:-:S03]  /*23c90*/  ISETP.NE.AND P2, PT, R13, 0x1, PT ;  /* 0x000000010d00780c */ /* 0x000fc60003f45270 */
        /* <DEDUP_REMOVED lines=14> */
.L_x_6916:
        /* <DEDUP_REMOVED lines=13> */
.L_x_6918:
[----:B------:R-:W-:Y:S05]  /*23e50*/  BSYNC.RECONVERGENT B2 ;  /* 0x0000000000027941 */ /* 0x000fea0003800200 */
.L_x_6917:
        /* <DEDUP_REMOVED lines=40> */
[----:B------:R-:W-:Y:S01]  /*240e0*/  LOP3.LUT R187, R182, UR27, R13, 0x96, !PT ;  /* 0x0000001bb6bb7c12 */ /* 0x000fe2000f8e960d */
[----:B------:R-:W-:Y:S01]  /*240f0*/  IMAD.MOV.U32 R182, RZ, RZ, RZ ;  /* 0x000000ffffb67224 */ /* 0x000fe200078e00ff */
[----:B------:R-:W-:-:S07]  /*24100*/  MOV R176, R12 ;  /* 0x0000000c00b07202 */ /* 0x000fce0000000f00 */
.L_x_6915:
[----:B------:R-:W-:Y:S05]  /*24110*/  BSYNC.RECONVERGENT B1 ;  /* 0x0000000000017941 */ /* 0x000fea0003800200 */
.L_x_6914:
[----:B------:R-:W-:Y:S01]  /*24120*/  I2FP.F32.U32 R12, R11 ;  /* 0x0000000b000c7245 */ /* 0x000fe20000201000 */
[----:B------:R-:W-:Y:S01]  /*24130*/  BSSY.RECONVERGENT B1, `(.L_x_6919) ;  /* 0x000004d000017945 */ /* 0x000fe20003800200 */
[----:B------:R-:W-:Y:S01]  /*24140*/  ISETP.NE.AND P3, PT, R182, 0x1, PT ;  /* 0x00000001b600780c */ /* 0x000fe20003f65270 */
[----:B------:R-:W-:Y:S01]  /*24150*/  IMAD.MOV.U32 R13, RZ, RZ, R180 ;  /* 0x000000ffff0d7224 */ /* 0x000fe200078e00b4 */
[----:B------:R-:W-:Y:S01]  /*24160*/  PRMT R14, R150, 0x7632, R14 ;  /* 0x00007632960e7816 */ /* 0x000fe2000000000e */
[----:B------:R-:W-:Y:S01]  /*24170*/  FFMA.FTZ R11, R12, R201, 1.1641532182693481445e-10 ;  /* 0x2f0000000c0b7423 */ /* 0x000fe200000100c9 */
[----:B------:R-:W-:Y:S02]  /*24180*/  IMAD.U32 R12, R150, 0x10000, RZ ;  /* 0x00010000960c7824 */ /* 0x000fe400078e00ff */
[----:B------:R-:W-:Y:S02]  /*24190*/  HFMA2 R150, -RZ, RZ, 0, 1.1920928955078125e-07 ;  /* 0x00000002ff967431 */ /* 0x000fe400000001ff */
        /* <DEDUP_REMOVED lines=13> */
.L_x_6921:
        /* <DEDUP_REMOVED lines=13> */
.L_x_6923:
[----:B------:R-:W-:Y:S05]  /*24340*/  BSYNC.RECONVERGENT B2 ;  /* 0x0000000000027941 */ /* 0x000fea0003800200 */
.L_x_6922:
        /* <DEDUP_REMOVED lines=40> */
[----:B------:R-:W-:Y:S01]  /*245d0*/  LOP3.LUT R187, R182, UR27, R13, 0x96, !PT ;  /* 0x0000001bb6bb7c12 */ /* 0x000fe2000f8e960d */
[----:B------:R-:W-:Y:S01]  /*245e0*/  IMAD.MOV.U32 R13, RZ, RZ, R176 ;  /* 0x000000ffff0d7224 */ /* 0x000fe200078e00b0 */
[----:B------:R-:W-:-:S07]  /*245f0*/  MOV R176, R12 ;  /* 0x0000000c00b07202 */ /* 0x000fce0000000f00 */
.L_x_6920:
[----:B------:R-:W-:Y:S05]  /*24600*/  BSYNC.RECONVERGENT B1 ;  /* 0x0000000000017941 */ /* 0x000fea0003800200 */
.L_x_6919:
[----:B------:R-:W-:Y:S01]  /*24610*/  I2FP.F32.U32 R12, R13 ;  /* 0x0000000d000c7245 */ /* 0x000fe20000201000 */
[----:B------:R-:W-:Y:S01]  /*24620*/  BSSY.RECONVERGENT B1, `(.L_x_6924) ;  /* 0x0000052000017945 */ /* 0x000fe20003800200 */
[----:B------:R-:W-:-:S03]  /*24630*/  @P1 SHF.L.U32 R186, R42, 0x10, RZ ;  /* 0x000000102aba1819 */ /* 0x000fc600000006ff */
[----:B------:R-:W-:Y:S01]  /*24640*/  FFMA.FTZ R13, R12, R201, 1.1641532182693481445e-10 ;  /* 0x2f0000000c0d7423 */ /* 0x000fe200000100c9 */
[----:B------:R-:W-:-:S04]  /*24650*/  IMAD.U32 R12, R38, 0x10000, RZ ;  /* 0x00010000260c7824 */ /* 0x000fc800078e00ff */
[----:B------:R-:W-:Y:S01]  /*24660*/  FMUL.FTZ R12, R12, R33 ;  /* 0x000000210c0c7220 */ /* 0x000fe20000410000 */
        /* <DEDUP_REMOVED lines=8> */
[----:B------:R-:W-:Y:S01]  /*246f0*/  PRMT R11, R12, 0x7610, R11 ;  /* 0x000076100c0b7816 */ /* 0x000fe2000000000b */
[----:B------:R-:W-:-:S03]  /*24700*/  IMAD.MOV.U32 R12, RZ, RZ, 0x2 ;  /* 0x00000002ff0c7424 */ /* 0x000fc600078e00ff */
        /* <DEDUP_REMOVED lines=10> */
.L_x_6926:
        /* <DEDUP_REMOVED lines=13> */
.L_x_6928:
[----:B------:R-:W-:Y:S05]  /*24880*/  BSYNC.RECONVERGENT B2 ;  /* 0x0000000000027941 */ /* 0x000fea0003800200 */
.L_x_6927:
        /* <DEDUP_REMOVED lines=40> */
[----:B------:R-:W-:Y:S02]  /*24b10*/  IMAD.MOV.U32 R13, RZ, RZ, R176 ;  /* 0x000000ffff0d7224 */ /* 0x000fe400078e00b0 */
[----:B------:R-:W-:Y:S02]  /*24b20*/  IMAD.MOV.U32 R176, RZ, RZ, R12 ;  /* 0x000000ffffb07224 */ /* 0x000fe400078e000c */
[----:B------:R-:W-:-:S07]  /*24b30*/  HFMA2 R12, -RZ, RZ, 0, 0 ;  /* 0x00000000ff0c7431 */ /* 0x000fce00000001ff */
.L_x_6925:
[----:B------:R-:W-:Y:S05]  /*24b40*/  BSYNC.RECONVERGENT B1 ;  /* 0x0000000000017941 */ /* 0x000fea0003800200 */
.L_x_6924:
        /* <DEDUP_REMOVED lines=20> */
.L_x_6931:
        /* <DEDUP_REMOVED lines=13> */
.L_x_6933:
[----:B------:R-:W-:Y:S05]  /*24d60*/  BSYNC.RECONVERGENT B2 ;  /* 0x0000000000027941 */ /* 0x000fea0003800200 */
.L_x_6932:
        /* <DEDUP_REMOVED lines=43> */
.L_x_6930:
[----:B------:R-:W-:Y:S05]  /*25020*/  BSYNC.RECONVERGENT B1 ;  /* 0x0000000000017941 */ /* 0x000fea0003800200 */
.L_x_6929:
[----:B------:R-:W-:Y:S01]  /*25030*/  I2FP.F32.U32 R12, R13 ;  /* 0x0000000d000c7245 */ /* 0x000fe20000201000 */
[----:B------:R-:W-:Y:S01]  /*25040*/  BSSY.RECONVERGENT B1, `(.L_x_6934) ;  /* 0x0000053000017945 */ /* 0x000fe20003800200 */
[----:B------:R-:W-:-:S05]  /*25050*/  PRMT R13, R38, 0x7632, R13 ;  /* 0x00007632260d7816 */ /* 0x000fca000000000d */
[----:B------:R-:W-:Y:S02]  /*25060*/  IMAD.U32 R150, R13, 0x10000, RZ ;  /* 0x000100000d967824 */ /* 0x000fe400078e00ff */
[----:B------:R-:W-:Y:S02]  /*25070*/  FFMA.FTZ R13, R12, R201, 1.1641532182693481445e-10 ;  /* 0x2f0000000c0d7423 */ /* 0x000fe400000100c9 */
[----:B------:R-:W-:-:S03]  /*25080*/  FMUL.FTZ R150, R150, R33 ;  /* 0x0000002196967220 */ /* 0x000fc60000410000 */
[----:B------:R-:W-:-:S04]  /*25090*/  FSETP.GTU.FTZ.AND P4, PT, R13, R34, PT ;  /* 0x000000220d00720b */ /* 0x000fc80003f9c000 */
[----:B------:R-:W-:Y:S01]  /*250a0*/  FSEL R13, R150, RZ, !P4 ;  /* 0x000000ff960d7208 */ /* 0x000fe20006000000 */
[----:B------:R-:W-:Y:S01]  /*250b0*/  IMAD.MOV.U32 R150, RZ, RZ, 0x2 ;  /* 0x00000002ff967424 */ /* 0x000fe200078e00ff */
[----:B------:R-:W-:Y:S02]  /*250c0*/  SEL R12, RZ, 0x1, P4 ;  /* 0x00000001ff0c7807 */ /* 0x000fe40002000000 */
[----:B------:R-:W-:Y:S01]  /*250d0*/  ISETP.NE.AND P4, PT, R182, 0x1, PT ;  /* 0x00000001b600780c */ /* 0x000fe20003f85270 */
[--C-:B------:R-:W-:Y:S01]  /*250e0*/  FADD.FTZ R14, R14, R13.reuse ;  /* 0x0000000d0e0e7221 */ /* 0x100fe20000010000 */
[----:B------:R-:W-:-:S05]  /*250f0*/  @P1 PRMT R13, R42, 0x7632, R13 ;  /* 0x000076322a0d1816 */ /* 0x000fca000000000d */
        /* <DEDUP_REMOVED lines=14> */
.L_x_6936:
        /* <DEDUP_REMOVED lines=13> */
.L_x_6938:
[----:B------:R-:W-:Y:S05]  /*252b0*/  BSYNC.RECONVERGENT B2 ;  /* 0x0000000000027941 */ /* 0x000fea0003800200 */
.L_x_6937:
[----:B------:R-:W-:Y:S01]  /*252c0*/  LOP3.LUT R182, R5, UR7, R185, 0x96, !PT ;  /* 0x0000000705b67c12 */ /* 0x000fe2000f8e96b9 */
[----:B------:R-:W-:Y:S01]  /*252d0*/  IMAD.WIDE.U32 R180, R0, -0x326172a9, RZ ;  /* 0xcd9e8d5700b47825 */ /* 0x000fe200078e00ff */
[----:B------:R-:W-:-:S03]  /*252e0*/  MOV R13, R176 ;  /* 0x000000b0000d7202 */ /* 0x000fc60000000f00 */
        /* <DEDUP_REMOVED lines=9> */
[----:B------:R-:W-:-:S05]  /*25380*/  LOP3.LUT R182, R182, UR13, R181, 0x96, !PT ;  /* 0x0000000db6b67c12 */ /* 0x000fca000f8e96b5 */
[----:B------:R-:W-:-:S05]  /*25390*/  IMAD.WIDE.U32 R182, R182, -0x2daee0ad, RZ ;  /* 0xd2511f53b6b67825 */ /* 0x000fca00078e00ff */
[----:B------:R-:W-:Y:S01]  /*253a0*/  LOP3.LUT R183, R184, UR15, R183, 0x96, !PT ;  /* 0x0000000fb8b77c12 */ /* 0x000fe2000f8e96b7 */
[----:B------:R-:W-:-:S05]  /*253b0*/  IMAD.WIDE.U32 R184, R185, -0x326172a9, RZ ;  /* 0xcd9e8d57b9b87825 */ /* 0x000fca00078e00ff */
[----:B------:R-:W-:-:S05]  /*253c0*/  LOP3.LUT R180, R28, R180, R185, 0x96, !PT ;  /* 0x000000b41cb47212 */ /* 0x000fca00078e96b9 */
[----:B------:R-:W-:-:S05]  /*253d0*/  IMAD.WIDE.U32 R180, R180, -0x2daee0ad, RZ ;  /* 0xd2511f53b4b47825 */ /* 0x000fca00078e00ff */
[----:B------:R-:W-:Y:S01]  /*253e0*/  LOP3.LUT R181, R182, UR17, R181, 0x96, !PT ;  /* 0x00000011b6b57c12 */ /* 0x000fe2000f8e96b5 */
        /* <DEDUP_REMOVED lines=15> */
[----:B------:R-:W-:Y:S01]  /*254e0*/  LOP3.LUT R185, R30, R180, R185, 0x96, !PT ;  /* 0x000000b41eb97212 */ /* 0x000fe200078e96b9 */
[----:B------:R-:W-:-:S05]  /*254f0*/  IMAD.WIDE.U32 R180, R181, -0x326172a9, RZ ;  /* 0xcd9e8d57b5b47825 */ /* 0x000fca00078e00ff */
[----:B------:R-:W-:-:S05]  /*25500*/  LOP3.LUT R182, R26, R182, R181, 0x96, !PT ;  /* 0x000000b61ab67212 */ /* 0x000fca00078e96b5 */
[----:B------:R-:W-:-:S04]  /*25510*/  IMAD.WIDE.U32 R182, R182, -0x2daee0ad, RZ ;  /* 0xd2511f53b6b67825 */ /* 0x000fc800078e00ff */
[----:B------:R-:W-:Y:S01]  /*25520*/  IMAD.MOV.U32 R176, RZ, RZ, R182 ;  /* 0x000000ffffb07224 */ /* 0x000fe200078e00b6 */
[----:B------:R-:W-:Y:S01]  /*25530*/  LOP3.LUT R187, R184, UR27, R183, 0x96, !PT ;  /* 0x0000001bb8bb7c12 */ /* 0x000fe2000f8e96b7 */
[----:B------:R-:W-:-:S05]  /*25540*/  IMAD.WIDE.U32 R184, R185, -0x326172a9, RZ ;  /* 0xcd9e8d57b9b87825 */ /* 0x000fca00078e00ff */
[----:B------:R-:W-:Y:S01]  /*25550*/  LOP3.LUT R181, R180, UR26, R185, 0x96, !PT ;  /* 0x0000001ab4b57c12 */ /* 0x000fe2000f8e96b9 */
[----:B------:R-:W-:-:S07]  /*25560*/  IMAD.MOV.U32 R180, RZ, RZ, R184 ;  /* 0x000000ffffb47224 */ /* 0x000fce00078e00b8 */
.L_x_6935:
[----:B------:R-:W-:Y:S05]  /*25570*/  BSYNC.RECONVERGENT B1 ;  /* 0x0000000000017941 */ /* 0x000fea0003800200 */
.L_x_6934:
[----:B------:R-:W-:Y:S01]  /*25580*/  I2FP.F32.U32 R14, R13 ;  /* 0x0000000d000e7245 */ /* 0x000fe20000201000 */
[----:B------:R-:W-:Y:S01]  /*25590*/  BSSY.RECONVERGENT B1, `(.L_x_6939) ;  /* 0x000004c000017945 */ /* 0x000fe20003800200 */
[----:B------:R-:W-:Y:S02]  /*255a0*/  ISETP.NE.AND P5, PT, R150, 0x1, PT ;  /* 0x000000019600780c */ /* 0x000fe40003fa5270 */
[C---:B------:R-:W-:Y:S01]  /*255b0*/  SHF.L.U32 R182, R151.reuse, 0x10, RZ ;  /* 0x0000001097b67819 */ /* 0x040fe200000006ff */
[----:B------:R-:W-:Y:S01]  /*255c0*/  FFMA.FTZ R13, R14, R201, 1.1641532182693481445e-10 ;  /* 0x2f0000000e0d7423 */ /* 0x000fe200000100c9 */
[----:B------:R-:W-:Y:S01]  /*255d0*/  PRMT R14, R151, 0x7632, R14 ;  /* 0x00007632970e7816 */ /* 0x000fe2000000000e */
[----:B------:R-:W-:Y:S02]  /*255e0*/  IMAD.MOV.U32 R151, RZ, RZ, R180 ;  /* 0x000000ffff977224 */ /* 0x000fe400078e00b4 */
[----:B------:R-:W-:Y:S01]  /*255f0*/  FMUL.FTZ R182, R182, R33 ;  /* 0x00000021b6b67220 */ /* 0x000fe20000410000 */
[----:B------:R-:W-:-:S04]  /*25600*/  FSETP.GTU.FTZ.AND P4, PT, R13, R34, PT ;  /* 0x000000220d00720b */ /* 0x000fc80003f9c000 */
[----:B------:R-:W-:Y:S01]  /*25610*/  FSEL R13, R182, RZ, !P4 ;  /* 0x000000ffb60d7208 */ /* 0x000fe20006000000 */
[----:B------:R-:W-:Y:S01]  /*25620*/  IMAD.MOV.U32 R182, RZ, RZ, 0x2 ;  /* 0x00000002ffb67424 */ /* 0x000fe200078e00ff */
        /* <DEDUP_REMOVED lines=10> */
.L_x_6941:
        /* <DEDUP_REMOVED lines=13> */
.L_x_6943:
[----:B------:R-:W-:Y:S05]  /*257a0*/  BSYNC.RECONVERGENT B2 ;  /* 0x0000000000027941 */ /* 0x000fea0003800200 */
.L_x_6942:
        /* <DEDUP_REMOVED lines=34> */
[----:B------:R-:W-:Y:S01]  /*259d0*/  LOP3.LUT R180, R26, R180, R151, 0x96, !PT ;  /* 0x000000b41ab47212 */ /* 0x000fe200078e9697 */
[----:B------:R-:W-:-:S04]  /*259e0*/  IMAD.MOV.U32 R151, RZ, RZ, R176 ;  /* 0x000000ffff977224 */ /* 0x000fc800078e00b0 */
[----:B------:R-:W-:-:S05]  /*259f0*/  IMAD.WIDE.U32 R180, R180, -0x2daee0ad, RZ ;  /* 0xd2511f53b4b47825 */ /* 0x000fca00078e00ff */
[----:B------:R-:W-:Y:S01]  /*25a00*/  LOP3.LUT R187, R182, UR27, R181, 0x96, !PT ;  /* 0x0000001bb6bb7c12 */ /* 0x000fe2000f8e96b5 */
[----:B------:R-:W-:Y:S01]  /*25a10*/  IMAD.MOV.U32 R182, RZ, RZ, RZ ;  /* 0x000000ffffb67224 */ /* 0x000fe200078e00ff */
[----:B------:R-:W-:Y:S01]  /*25a20*/  MOV R176, R180 ;  /* 0x000000b400b07202 */ /* 0x000fe20000000f00 */
[----:B------:R-:W-:-:S05]  /*25a30*/  IMAD.WIDE.U32 R180, R183, -0x326172a9, RZ ;  /* 0xcd9e8d57b7b47825 */ /* 0x000fca00078e00ff */
[----:B------:R-:W-:-:S07]  /*25a40*/  LOP3.LUT R181, R150, UR26, R181, 0x96, !PT ;  /* 0x0000001a96b57c12 */ /* 0x000fce000f8e96b5 */
.L_x_6940:
[----:B------:R-:W-:Y:S05]  /*25a50*/  BSYNC.RECONVERGENT B1 ;  /* 0x0000000000017941 */ /* 0x000fea0003800200 */
.L_x_6939:
        /* <DEDUP_REMOVED lines=26> */
.L_x_6946:
        /* <DEDUP_REMOVED lines=13> */
.L_x_6948:
[----:B------:R-:W-:Y:S05]  /*25cd0*/  BSYNC.RECONVERGENT B2 ;  /* 0x0000000000027941 */ /* 0x000fea0003800200 */
.L_x_6947:
        /* <DEDUP_REMOVED lines=34> */
[----:B------:R-:W-:Y:S02]  /*25f00*/  LOP3.LUT R180, R26, R180, R151, 0x96, !PT ;  /* 0x000000b41ab47212 */ /* 0x000fe400078e9697 */
[----:B------:R-:W-:-:S03]  /*25f10*/  MOV R151, R176 ;  /* 0x000000b000977202 */ /* 0x000fc60000000f00 */
[----:B------:R-:W-:-:S04]  /*25f20*/  IMAD.WIDE.U32 R180, R180, -0x2daee0ad, RZ ;  /* 0xd2511f53b4b47825 */ /* 0x000fc800078e00ff */
[----:B------:R-:W-:Y:S01]  /*25f30*/  IMAD.MOV.U32 R176, RZ, RZ, R180 ;  /* 0x000000ffffb07224 */ /* 0x000fe200078e00b4 */
[----:B------:R-:W-:Y:S01]  /*25f40*/  LOP3.LUT R187, R182, UR27, R181, 0x96, !PT ;  /* 0x0000001bb6bb7c12 */ /* 0x000fe2000f8e96b5 */
[----:B------:R-:W-:-:S05]  /*25f50*/  IMAD.WIDE.U32 R180, R183, -0x326172a9, RZ ;  /* 0xcd9e8d57b7b47825 */ /* 0x000fca00078e00ff */
[----:B------:R-:W-:Y:S01]  /*25f60*/  LOP3.LUT R181, R150, UR26, R181, 0x96, !PT ;  /* 0x0000001a96b57c12 */ /* 0x000fe2000f8e96b5 */
[----:B------:R-:W-:-:S07]  /*25f70*/  IMAD.MOV.U32 R150, RZ, RZ, RZ ;  /* 0x000000ffff967224 */ /* 0x000fce00078e00ff */
.L_x_6945:
[----:B------:R-:W-:Y:S05]  /*25f80*/  BSYNC.RECONVERGENT B1 ;  /* 0x0000000000017941 */ /* 0x000fea0003800200 */
.L_x_6944:
        /* <DEDUP_REMOVED lines=20> */
.L_x_6951:
[----:B------:R-:W-:Y:S01]  /*260d0*/  VIADD R3, R3, 0x1 ;  /* 0x0000000103037836 */ /* 0x000fe20000000000 */
[----:B------:R-:W-:Y:S04]  /*260e0*/  BSSY.RECONVERGENT B2, `(.L_x_6952) ;  /* 0x000000d000027945 */ /* 0x000fe80003800200 */
        /* <DEDUP_REMOVED lines=12> */
.L_x_6953:
[----:B------:R-:W-:Y:S05]  /*261b0*/  BSYNC.RECONVERGENT B2 ;  /* 0x0000000000027941 */ /* 0x000fea0003800200 */
.L_x_6952:
[----:B------:R-:W-:-:S04]  /*261c0*/  IMAD.WIDE.U32 R150, R0, -0x326172a9, RZ ;  /* 0xcd9e8d5700967825 */ /* 0x000fc800078e00ff */
[----:B------:R-:W-:Y:S01]  /*261d0*/  IMAD.WIDE.U32 R180, R3, -0x2daee0ad, RZ ;  /* 0xd2511f5303b47825 */ /* 0x000fe200078e00ff */
[----:B------:R-:W-:-:S04]  /*261e0*/  LOP3.LUT R182, R4, UR6, R151, 0x96, !PT ;  /* 0x0000000604b67c12 */ /* 0x000fc8000f8e9697 */
[----:B------:R-:W-:Y:S01]  /*261f0*/  LOP3.LUT R181, R5, UR7, R181, 0x96, !PT ;  /* 0x0000000705b57c12 */ /* 0x000fe2000f8e96b5 */
[----:B------:R-:W-:-:S05]  /*26200*/  IMAD.WIDE.U32 R182, R182, -0x2daee0ad, RZ ;  /* 0xd2511f53b6b67825 */ /* 0x000fca00078e00ff */
[----:B------:R-:W-:Y:S01]  /*26210*/  LOP3.LUT R183, R31, R180, R183, 0x96, !PT ;  /* 0x000000b41fb77212 */ /* 0x000fe200078e96b7 */
[----:B------:R-:W-:-:S05]  /*26220*/  IMAD.WIDE.U32 R180, R181, -0x326172a9, RZ ;  /* 0xcd9e8d57b5b47825 */ /* 0x000fca00078e00ff */
[----:B------:R-:W-:-:S05]  /*26230*/  LOP3.LUT R150, R150, UR12, R181, 0x96, !PT ;  /* 0x0000000c96967c12 */ /* 0x000fca000f8e96b5 */
        /* <DEDUP_REMOVED lines=21> */
[----:B------:R-:W-:Y:S01]  /*26390*/  IMAD.WIDE.U32 R180, R180, -0x2daee0ad, RZ ;  /* 0xd2511f53b4b47825 */ /* 0x000fe200078e00ff */
[----:B------:R-:W-:-:S03]  /*263a0*/  LOP3.LUT R151, R182, UR22, R29, 0x96, !PT ;  /* 0x00000016b6977c12 */ /* 0x000fc6000f8e961d */
[----:B------:R-:W-:Y:S01]  /*263b0*/  IMAD.MOV.U32 R182, RZ, RZ, RZ ;  /* 0x000000ffffb67224 */ /* 0x000fe200078e00ff */
[----:B------:R-:W-:Y:S01]  /*263c0*/  LOP3.LUT R31, R150, UR23, R181, 0x96, !PT ;  /* 0x00000017961f7c12 */ /* 0x000fe2000f8e96b5 */
[----:B------:R-:W-:-:S05]  /*263d0*/  IMAD.WIDE.U32 R150, R151, -0x2daee0ad, RZ ;  /* 0xd2511f5397967825 */ /* 0x000fca00078e00ff */
[----:B------:R-:W-:Y:S01]  /*263e0*/  LOP3.LUT R27, R30, R180, R151, 0x96, !PT ;  /* 0x000000b41e1b7212 */ /* 0x000fe200078e9697 */
[----:B------:R-:W-:Y:S01]  /*263f0*/  IMAD.WIDE.U32 R30, R31, -0x326172a9, RZ ;  /* 0xcd9e8d571f1e7825 */ /* 0x000fe200078e00ff */
[----:B------:R-:W-:-:S04]  /*26400*/  MOV R151, R176 ;  /* 0x000000b000977202 */ /* 0x000fc80000000f00 */
[----:B------:R-:W-:Y:S01]  /*26410*/  LOP3.LUT R28, R26, R28, R31, 0x96, !PT ;  /* 0x0000001c1a1c7212 */ /* 0x000fe200078e961f */
[----:B------:R-:W-:-:S04]  /*26420*/  IMAD.WIDE.U32 R26, R27, -0x326172a9, RZ ;  /* 0xcd9e8d571b1a7825 */ /* 0x000fc800078e00ff */
[----:B------:R-:W-:Y:S01]  /*26430*/  IMAD.MOV.U32 R180, RZ, RZ, R26 ;  /* 0x000000ffffb47224 */ /* 0x000fe200078e001a */
[----:B------:R-:W-:Y:S01]  /*26440*/  LOP3.LUT R181, R30, UR26, R27, 0x96, !PT ;  /* 0x0000001a1eb57c12 */ /* 0x000fe2000f8e961b */
[----:B------:R-:W-:-:S04]  /*26450*/  IMAD.WIDE.U32 R26, R28, -0x2daee0ad, RZ ;  /* 0xd2511f531c1a7825 */ /* 0x000fc800078e00ff */
[----:B------:R-:W-:Y:S01]  /*26460*/  IMAD.MOV.U32 R176, RZ, RZ, R26 ;  /* 0x000000ffffb07224 */ /* 0x000fe200078e001a */
[----:B------:R-:W-:-:S07]  /*26470*/  LOP3.LUT R187, R150, UR27, R27, 0x96, !PT ;  /* 0x0000001b96bb7c12 */ /* 0x000fce000f8e961b */
.L_x_6950:
[----:B------:R-:W-:Y:S05]  /*26480*/  BSYNC.RECONVERGENT B1 ;  /* 0x0000000000017941 */ /* 0x000fea0003800200 */
.L_x_6949:
[----:B------:R-:W-:Y:S02]  /*26490*/  I2FP.F32.U32 R26, R151 ;  /* 0x00000097001a7245 */ /* 0x000fe40000201000 */
[----:B------:R-:W-:Y:S02]  /*264a0*/  PRMT R30, R189, 0x5410, R188 ;  /* 0x00005410bd1e7816 */ /* 0x000fe400000000bc */
[----:B------:R-:W-:Y:S01]  /*264b0*/  PRMT R29, R192, 0x5410, R191 ;  /* 0x00005410c01d7816 */ /* 0x000fe200000000bf */
[----:B------:R-:W-:Y:S01]  /*264c0*/  FFMA.FTZ R201, R26, R201, 1.1641532182693481445e-10 ;  /* 0x2f0000001ac97423 */ /* 0x000fe200000100c9 */
[----:B------:R-:W-:Y:S02]  /*264d0*/  PRMT R26, R39, 0x7632, R26 ;  /* 0x00007632271a7816 */ /* 0x000fe4000000001a */
[----:B------:R-:W-:Y:S02]  /*264e0*/  PRMT R28, R194, 0x5410, R193 ;  /* 0x00005410c21c7816 */ /* 0x000fe400000000c1 */
[----:B------:R-:W-:-:S02]  /*264f0*/  SHF.L.U32 R26, R26, 0x10, RZ ;  /* 0x000000101a1a7819 */ /* 0x000fc400000006ff */
[----:B------:R-:W-:-:S03]  /*26500*/  FSETP.GTU.FTZ.AND P6, PT, R201, R34, PT ;  /* 0x00000022c900720b */ /* 0x000fc60003fdc000 */
[----:B------:R-:W-:-:S05]  /*26510*/  FMUL.FTZ R26, R26, R33 ;  /* 0x000000211a1a7220 */ /* 0x000fca0000410000 */
[----:B------:R-:W-:Y:S02]  /*26520*/  FSEL R27, R26, RZ, !P6 ;  /* 0x000000ff1a1b7208 */ /* 0x000fe40007000000 */
[----:B------:R-:W-:-:S03]  /*26530*/  @P1 PRMT R26, R43, 0x7632, R26 ;  /* 0x000076322b1a1816 */ /* 0x000fc6000000001a */
[----:B------:R-:W-:Y:S02]  /*26540*/  FADD.FTZ R14, R14, R27 ;  /* 0x0000001b0e0e7221 */ /* 0x000fe40000010000 */
[----:B------:R-:W-:-:S04]  /*26550*/  @P1 IMAD.U32 R27, R26, 0x10000, RZ ;  /* 0x000100001a1b1824 */ /* 0x000fc800078e00ff */
[----:B------:R-:W-:Y:S01]  /*26560*/  @P1 FADD.FTZ R32, R14, R27 ;  /* 0x0000001b0e201221 */ /* 0x000fe20000010000 */
[----:B------:R-:W-:Y:S01]  /*26570*/  @!P1 IMAD.MOV.U32 R32, RZ, RZ, R14 ;  /* 0x000000ffff209224 */ /* 0x000fe200078e000e */
[----:B------:R-:W-:-:S04]  /*26580*/  SEL R14, RZ, 0x1, P6 ;  /* 0x00000001ff0e7807 */ /* 0x000fc80003000000 */
[----:B------:R-:W-:-:S04]  /*26590*/  F2FP.BF16.F32.PACK_AB R31, RZ, R32 ;  /* 0x00000020ff1f723e */ /* 0x000fc800000010ff */
[----:B------:R-:W-:Y:S01]  /*265a0*/  PRMT R31, R185, 0x5410, R31 ;  /* 0x00005410b91f7816 */ /* 0x000fe2000000001f */
[----:B------:R-:W-:Y:S06]  /*265b0*/  BRA `(.L_x_6954) ;  /* 0x0000002800687947 */ /* 0x000fec0003800000 */
.L_x_6873:
        /* <DEDUP_REMOVED lines=16> */
.L_x_6957:
        /* <DEDUP_REMOVED lines=13> */
.L_x_6959:
[----:B------:R-:W-:Y:S05]  /*26790*/  BSYNC.RECONVERGENT B2 ;  /* 0x0000000000027941 */ /* 0x000fea0003800200 */
.L_x_6958:
        /* <DEDUP_REMOVED lines=39> */
[----:B------:R-:W-:Y:S01]  /*26a10*/  IMAD.MOV.U32 R176, RZ, RZ, R182 ;  /* 0x000000ffffb07224 */ /* 0x000fe200078e00b6 */
[----:B------:R-:W-:Y:S01]  /*26a20*/  LOP3.LUT R187, R184, UR27, R183, 0x96, !PT ;  /* 0x0000001bb8bb7c12 */ /* 0x000fe2000f8e96b7 */
[----:B------:R-:W-:-:S07]  /*26a30*/  HFMA2 R183, -RZ, RZ, 0, 0 ;  /* 0x00000000ffb77431 */ /* 0x000fce00000001ff */
.L_x_6956:
[----:B------:R-:W-:Y:S05]  /*26a40*/  BSYNC.RECONVERGENT B1 ;  /* 0x0000000000017941 */ /* 0x000fea0003800200 */
.L_x_6955:
[----:B------:R-:W-:Y:S01]  /*26a50*/  I2FP.F32.U32 R178, R179 ;  /* 0x000000b300b27245 */ /* 0x000fe20000201000 */
[----:B------:R-:W-:Y:S01]  /*26a60*/  BSSY.RECONVERGENT B1, `(.L_x_6960) ;  /* 0x0000051000017945 */ /* 0x000fe20003800200 */
[----:B------:R-:W-:Y:S01]  /*26a70*/  ISETP.NE.AND P3, PT, R183, 0x1, PT ;  /* 0x00000001b700780c */ /* 0x000fe20003f65270 */
[----:B------:R-:W-:Y:S01]  /*26a80*/  HFMA2 R184, -RZ, RZ, 0, 1.1920928955078125e-07 ;  /* 0x00000002ffb87431 */ /* 0x000fe200000001ff */
[----:B------:R-:W-:Y:S01]  /*26a90*/  LOP3.LUT R17, R17, 0xffffffef, RZ, 0xc0, !PT ;  /* 0xffffffef11117812 */ /* 0x000fe200078ec0ff */
[----:B------:R-:W-:Y:S01]  /*26aa0*/  FFMA.FTZ R179, R178, R201, 1.1641532182693481445e-10 ;  /* 0x2f000000b2b37423 */ /* 0x000fe200000100c9 */
[C---:B-----5:R-:W-:Y:S01]  /*26ab0*/  IMAD.U32 R178, R148.reuse, 0x10000, RZ ;  /* 0x0001000094b27824 */ /* 0x060fe200078e00ff */
[----:B------:R-:W-:-:S03]  /*26ac0*/  PRMT R148, R148, 0x7632, R148 ;  /* 0x0000763294947816 */ /* 0x000fc60000000094 */
[----:B------:R-:W-:Y:S01]  /*26ad0*/  FMUL.FTZ R178, R178, R33 ;  /* 0x00000021b2b27220 */ /* 0x000fe20000410000 */
        /* <DEDUP_REMOVED lines=17> */
.L_x_6962:
        /* <DEDUP_REMOVED lines=13> */
.L_x_6964:
[----:B------:R-:W-:Y:S05]  /*26cc0*/  BSYNC.RECONVERGENT B2 ;  /* 0x0000000000027941 */ /* 0x000fea0003800200 */
.L_x_6963:
        /* <DEDUP_REMOVED lines=42> */
.L_x_6961:
[----:B------:R-:W-:Y:S05]  /*26f70*/  BSYNC.RECONVERGENT B1 ;  /* 0x0000000000017941 */ /* 0x000fea0003800200 */
.L_x_6960:
        /* <DEDUP_REMOVED lines=8> */
[----:B------:R-:W-:Y:S02]  /*27000*/  FSETP.GTU.FTZ.AND P2, PT, R179, R34, PT ;  /* 0x00000022b300720b */ /* 0x000fe40003f5c000 */
[----:B------:R-:W-:-:S05]  /*27010*/  @P1 PRMT R179, R40, 0x7632, R179 ;  /* 0x0000763228b31816 */ /* 0x000fca00000000b3 */
[----:B------:R-:W-:Y:S01]  /*27020*/  @P1 IMAD.U32 R182, R179, 0x10000, RZ ;  /* 0x00010000b3b61824 */ /* 0x000fe200078e00ff */
        /* <DEDUP_REMOVED lines=15> */
.L_x_6967:
        /* <DEDUP_REMOVED lines=13> */
.L_x_6969:
[----:B------:R-:W-:Y:S05]  /*271f0*/  BSYNC.RECONVERGENT B2 ;  /* 0x0000000000027941 */ /* 0x000fea0003800200 */
.L_x_6968:
        /* <DEDUP_REMOVED lines=42> */
.L_x_6966:
[----:B------:R-:W-:Y:S05]  /*274a0*/  BSYNC.RECONVERGENT B1 ;  /* 0x0000000000017941 */ /* 0x000fea0003800200 */
.L_x_6965:
[----:B------:R-:W-:Y:S01]  /*274b0*/  I2FP.F32.U32 R148, R148 ;  /* 0x0000009400947245 */ /* 0x000fe20000201000 */
[----:B------:R-:W-:Y:S01]  /*274c0*/  BSSY.RECONVERGENT B1, `(.L_x_6970) ;  /* 0x0000051000017945 */ /* 0x000fe20003800200 */
[----:B------:R-:W-:Y:S01]  /*274d0*/  ISETP.NE.AND P3, PT, R183, 0x1, PT ;  /* 0x00000001b700780c */ /* 0x000fe20003f65270 */
[----:B------:R-:W-:Y:S01]  /*274e0*/  HFMA2 R182, -RZ, RZ, 0, 1.1920928955078125e-07 ;  /* 0x00000002ffb67431 */ /* 0x000fe200000001ff */
[----:B------:R-:W-:Y:S01]  /*274f0*/  LOP3.LUT R17, R17, 0xfffffffb, RZ, 0xc0, !PT ;  /* 0xfffffffb11117812 */ /* 0x000fe200078ec0ff */
[----:B------:R-:W-:Y:S01]  /*27500*/  FFMA.FTZ R185, R148, R201, 1.1641532182693481445e-10 ;  /* 0x2f00000094b97423 */ /* 0x000fe200000100c9 */
[C---:B------:R-:W-:Y:S01]  /*27510*/  IMAD.U32 R148, R149.reuse, 0x10000, RZ ;  /* 0x0001000095947824 */ /* 0x040fe200078e00ff */
[----:B------:R-:W-:Y:S01]  /*27520*/  PRMT R149, R149, 0x7632, R149 ;  /* 0x0000763295957816 */ /* 0x000fe20000000095 */
[----:B------:R-:W-:Y:S02]  /*27530*/  IMAD.MOV.U32 R184, RZ, RZ, R180 ;  /* 0x000000ffffb87224 */ /* 0x000fe400078e00b4 */
[----:B------:R-:W-:Y:S01]  /*27540*/  FMUL.FTZ R148, R148, R33 ;  /* 0x0000002194947220 */ /* 0x000fe20000410000 */
        /* <DEDUP_REMOVED lines=16> */
.L_x_6972:
        /* <DEDUP_REMOVED lines=13> */
.L_x_6974:
[----:B------:R-:W-:Y:S05]  /*27720*/  BSYNC.RECONVERGENT B2 ;  /* 0x0000000000027941 */ /* 0x000fea0003800200 */
.L_x_6973:
        /* <DEDUP_REMOVED lines=35> */
[----:B------:R-:W-:-:S05]  /*27960*/  IMAD.WIDE.U32 R182, R182, -0x2daee0ad, RZ ;  /* 0xd2511f53b6b67825 */ /* 0x000fca00078e00ff */
[----:B------:R-:W-:Y:S01]  /*27970*/  LOP3.LUT R187, R180, UR27, R183, 0x96, !PT ;  /* 0x0000001bb4bb7c12 */ /* 0x000fe2000f8e96b7 */
[----:B------:R-:W-:-:S05]  /*27980*/  IMAD.WIDE.U32 R180, R181, -0x326172a9, RZ ;  /* 0xcd9e8d57b5b47825 */ /* 0x000fca00078e00ff */
[----:B------:R-:W-:Y:S01]  /*27990*/  LOP3.LUT R181, R184, UR26, R181, 0x96, !PT ;  /* 0x0000001ab8b57c12 */ /* 0x000fe2000f8e96b5 */
[----:B------:R-:W-:Y:S02]  /*279a0*/  IMAD.MOV.U32 R184, RZ, RZ, R176 ;  /* 0x000000ffffb87224 */ /* 0x000fe400078e00b0 */
[----:B------:R-:W-:Y:S02]  /*279b0*/  IMAD.MOV.U32 R176, RZ, RZ, R182 ;  /* 0x000000ffffb07224 */ /* 0x000fe400078e00b6 */
[----:B------:R-:W-:-:S07]  /*279c0*/  HFMA2 R182, -RZ, RZ, 0, 0 ;  /* 0x00000000ffb67431 */ /* 0x000fce00000001ff */
.L_x_6971:
[----:B------:R-:W-:Y:S05]  /*279d0*/  BSYNC.RECONVERGENT B1 ;  /* 0x0000000000017941 */ /* 0x000fea0003800200 */
.L_x_6970:
[----:B------:R-:W-:Y:S01]  /*279e0*/  I2FP.F32.U32 R184, R184 ;  /* 0x000000b800b87245 */ /* 0x000fe20000201000 */
[----:B------:R-:W-:Y:S01]  /*279f0*/  BSSY.RECONVERGENT B1, `(.L_x_6975) ;  /* 0x0000052000017945 */ /* 0x000fe20003800200 */
[----:B------:R-:W-:Y:S02]  /*27a00*/  ISETP.NE.AND P2, PT, R182, 0x1, PT ;  /* 0x00000001b600780c */ /* 0x000fe40003f45270 */
[----:B------:R-:W-:Y:S01]  /*27a10*/  LOP3.LUT R17, R17, 0xfffffffd, RZ, 0xc0, !PT ;  /* 0xfffffffd11117812 */ /* 0x000fe200078ec0ff */
[----:B------:R-:W-:Y:S01]  /*27a20*/  FFMA.FTZ R183, R184, R201, 1.1641532182693481445e-10 ;  /* 0x2f000000b8b77423 */ /* 0x000fe200000100c9 */
[----:B------:R-:W-:Y:S01]  /*27a30*/  IMAD.U32 R184, R149, 0x10000, RZ ;  /* 0x0001000095b87824 */ /* 0x000fe200078e00ff */
[----:B------:R-:W-:-:S03]  /*27a40*/  @P1 PRMT R149, R41, 0x7632, R149 ;  /* 0x0000763229951816 */ /* 0x000fc60000000095 */
[----:B------:R-:W-:Y:S01]  /*27a50*/  FMUL.FTZ R184, R184, R33 ;  /* 0x00000021b8b87220 */ /* 0x000fe20000410000 */
[----:B------:R-:W-:Y:S01]  /*27a60*/  FSETP.GTU.FTZ.AND P3, PT, R183, R34, PT ;  /* 0x00000022b700720b */ /* 0x000fe20003f7c000 */
[----:B------:R-:W-:Y:S02]  /*27a70*/  @P1 IMAD.U32 R186, R149, 0x10000, RZ ;  /* 0x0001000095ba1824 */ /* 0x000fe400078e00ff */
[----:B------:R-:W-:Y:S01]  /*27a80*/  IMAD.MOV.U32 R183, RZ, RZ, R180 ;  /* 0x000000ffffb77224 */ /* 0x000fe200078e00b4 */
[----:B------:R-:W-:Y:S01]  /*27a90*/  FSEL R149, R184, RZ, !P3 ;  /* 0x000000ffb8957208 */ /* 0x000fe20005800000 */
[----:B------:R-:W-:Y:S01]  /*27aa0*/  HFMA2 R184, -RZ, RZ, 0, 1.1920928955078125e-07 ;  /* 0x00000002ffb87431 */ /* 0x000fe200000001ff */
        /* <DEDUP_REMOVED lines=13> */
.L_x_6977:
        /* <DEDUP_REMOVED lines=13> */
.L_x_6979:
[----:B------:R-:W-:Y:S05]  /*27c50*/  BSYNC.RECONVERGENT B2 ;  /* 0x0000000000027941 */ /* 0x000fea0003800200 */
.L_x_6978:
        /* <DEDUP_REMOVED lines=37> */
[----:B------:R-:W-:-:S04]  /*27eb0*/  IMAD.WIDE.U32 R184, R185, -0x326172a9, RZ ;  /* 0xcd9e8d57b9b87825 */ /* 0x000fc800078e00ff */
[----:B------:R-:W-:Y:S01]  /*27ec0*/  IMAD.MOV.U32 R183, RZ, RZ, R176 ;  /* 0x000000ffffb77224 */ /* 0x000fe200078e00b0 */
[----:B------:R-:W-:Y:S01]  /*27ed0*/  LOP3.LUT R181, R180, UR26, R185, 0x96, !PT ;  /* 0x0000001ab4b57c12 */ /* 0x000fe2000f8e96b9 */
[----:B------:R-:W-:Y:S01]  /*27ee0*/  IMAD.MOV.U32 R180, RZ, RZ, R184 ;  /* 0x000000ffffb47224 */ /* 0x000fe200078e00b8 */
[----:B------:R-:W-:Y:S01]  /*27ef0*/  MOV R176, R182 ;  /* 0x000000b600b07202 */ /* 0x000fe20000000f00 */
[----:B------:R-:W-:-:S07]  /*27f00*/  IMAD.MOV.U32 R184, RZ, RZ, RZ ;  /* 0x000000ffffb87224 */ /* 0x000fce00078e00ff */
.L_x_6976:
[----:B------:R-:W-:Y:S05]  /*27f10*/  BSYNC.RECONVERGENT B1 ;  /* 0x0000000000017941 */ /* 0x000fea0003800200 */
.L_x_6975:
[----:B------:R-:W-:Y:S01]  /*27f20*/  I2FP.F32.U32 R182, R183 ;  /* 0x000000b700b67245 */ /* 0x000fe20000201000 */
[----:B------:R-:W-:Y:S01]  /*27f30*/  BSSY.RECONVERGENT B1, `(.L_x_6980) ;  /* 0x000004f000017945 */ /* 0x000fe20003800200 */
[----:B------:R-:W-:-:S03]  /*27f40*/  ISETP.NE.AND P3, PT, R184, 0x1, PT ;  /* 0x00000001b800780c */ /* 0x000fc60003f65270 */
[----:B------:R-:W-:Y:S01]  /*27f50*/  FFMA.FTZ R183, R182, R201, 1.1641532182693481445e-10 ;  /* 0x2f000000b6b77423 */ /* 0x000fe200000100c9 */
[C---:B------:R-:W-:Y:S01]  /*27f60*/  IMAD.U32 R182, R150.reuse, 0x10000, RZ ;  /* 0x0001000096b67824 */ /* 0x040fe200078e00ff */
[----:B------:R-:W-:-:S03]  /*27f70*/  PRMT R150, R150, 0x7632, R150 ;  /* 0x0000763296967816 */ /* 0x000fc60000000096 */
[----:B------:R-:W-:Y:S01]  /*27f80*/  FMUL.FTZ R182, R182, R33 ;  /* 0x00000021b6b67220 */ /* 0x000fe20000410000 */
        /* <DEDUP_REMOVED lines=17> */
.L_x_6982:
        /* <DEDUP_REMOVED lines=13> */
.L_x_6984:
[----:B------:R-:W-:Y:S05]  /*28170*/  BSYNC.RECONVERGENT B2 ;  /* 0x0000000000027941 */ /* 0x000fea0003800200 */
.L_x_6983:
        /* <DEDUP_REMOVED lines=18> */
[----:B------:R-:W-:Y:S01]  /*282a0*/  LOP3.LUT R184, R182, UR16, R181, 0x96, !PT ;  /* 0x00000010b6b87c12 */ /* 0x000fe2000f8e96b5 */
[----:B------:R-:W-:-:S04]  /*282b0*/  IMAD.WIDE.U32 R182, R183, -0x326172a9, RZ ;  /* 0xcd9e8d57b7b67825 */ /* 0x000fc800078e00ff */
[----:B------:R-:W-:Y:S01]  /*282c0*/  IMAD.WIDE.U32 R184, R184, -0x2daee0ad, RZ ;  /* 0xd2511f53b8b87825 */ /* 0x000fe200078e00ff */
[----:B------:R-:W-:-:S04]  /*282d0*/  LOP3.LUT R180, R32, R180, R183, 0x96, !PT ;  /* 0x000000b420b47212 */ /* 0x000fc800078e96b7 */
[----:B------:R-:W-:Y:S01]  /*282e0*/  LOP3.LUT R185, R188, UR19, R185, 0x96, !PT ;  /* 0x00000013bcb97c12 */ /* 0x000fe2000f8e96b9 */
        /* <DEDUP_REMOVED lines=14> */
[----:B------:R-:W-:Y:S02]  /*283d0*/  LOP3.LUT R187, R184, UR27, R181, 0x96, !PT ;  /* 0x0000001bb8bb7c12 */ /* 0x000fe4000f8e96b5 */
[----:B------:R-:W-:Y:S01]  /*283e0*/  MOV R176, R180 ;  /* 0x000000b400b07202 */ /* 0x000fe20000000f00 */
[----:B------:R-:W-:-:S05]  /*283f0*/  IMAD.WIDE.U32 R180, R185, -0x326172a9, RZ ;  /* 0xcd9e8d57b9b47825 */ /* 0x000fca00078e00ff */
[----:B------:R-:W-:Y:S01]  /*28400*/  LOP3.LUT R181, R182, UR26, R181, 0x96, !PT ;  /* 0x0000001ab6b57c12 */ /* 0x000fe2000f8e96b5 */
[----:B------:R-:W-:-:S07]  /*28410*/  IMAD.MOV.U32 R182, RZ, RZ, RZ ;  /* 0x000000ffffb67224 */ /* 0x000fce00078e00ff */
.L_x_6981:
[----:B------:R-:W-:Y:S05]  /*28420*/  BSYNC.RECONVERGENT B1 ;  /* 0x0000000000017941 */ /* 0x000fea0003800200 */
.L_x_6980:
[----:B------:R-:W-:Y:S01]  /*28430*/  I2FP.F32.U32 R183, R183 ;  /* 0x000000b700b77245 */ /* 0x000fe20000201000 */
[----:B------:R-:W-:Y:S01]  /*28440*/  IMAD.U32 R150, R150, 0x10000, RZ ;  /* 0x0001000096967824 */ /* 0x000fe200078e00ff */
[----:B------:R-:W-:Y:S01]  /*28450*/  ISETP.NE.AND P4, PT, R182, 0x1, PT ;  /* 0x00000001b600780c */ /* 0x000fe20003f85270 */
[----:B------:R-:W-:Y:S02]  /*28460*/  BSSY.RECONVERGENT B1, `(.L_x_6985) ;  /* 0x000004e000017945 */ /* 0x000fe40003800200 */
[----:B------:R-:W-:Y:S01]  /*28470*/  FFMA.FTZ R183, R183, R201, 1.1641532182693481445e-10 ;  /* 0x2f000000b7b77423 */ /* 0x000fe200000100c9 */
[----:B------:R-:W-:-:S04]  /*28480*/  FMUL.FTZ R150, R150, R33 ;  /* 0x0000002196967220 */ /* 0x000fc80000410000 */
[----:B------:R-:W-:Y:S02]  /*28490*/  FSETP.GTU.FTZ.AND P3, PT, R183, R34, PT ;  /* 0x00000022b700720b */ /* 0x000fe40003f7c000 */
[----:B------:R-:W-:Y:S02]  /*284a0*/  @P1 PRMT R183, R42, 0x7632, R183 ;  /* 0x000076322ab71816 */ /* 0x000fe400000000b7 */
[----:B------:R-:W-:Y:S01]  /*284b0*/  FSEL R190, R150, RZ, !P3 ;  /* 0x000000ff96be7208 */ /* 0x000fe20005800000 */
[----:B------:R-:W-:Y:S01]  /*284c0*/  IMAD.MOV.U32 R150, RZ, RZ, R180 ;  /* 0x000000ffff967224 */ /* 0x000fe200078e00b4 */
[----:B------:R-:W-:Y:S02]  /*284d0*/  @P1 SHF.L.U32 R183, R183, 0x10, RZ ;  /* 0x00000010b7b71819 */ /* 0x000fe400000006ff */
        /* <DEDUP_REMOVED lines=13> */
.L_x_6987:
        /* <DEDUP_REMOVED lines=13> */
.L_x_6989:
[----:B------:R-:W-:Y:S05]  /*28680*/  BSYNC.RECONVERGENT B2 ;  /* 0x0000000000027941 */ /* 0x000fea0003800200 */
.L_x_6988:
        /* <DEDUP_REMOVED lines=15> */
[----:B------:R-:W-:Y:S01]  /*28780*/  LOP3.LUT R188, R28, R182, R185, 0x96, !PT ;  /* 0x000000b61cbc7212 */ /* 0x000fe200078e96b9 */
[----:B------:R-:W-:-:S04]  /*28790*/  IMAD.WIDE.U32 R182, R183, -0x326172a9, RZ ;  /* 0xcd9e8d57b7b67825 */ /* 0x000fc800078e00ff */
[----:B------:R-:W-:Y:S01]  /*287a0*/  IMAD.WIDE.U32 R188, R188, -0x2daee0ad, RZ ;  /* 0xd2511f53bcbc7825 */ /* 0x000fe200078e00ff */
[----:B------:R-:W-:-:S04]  /*287b0*/  LOP3.LUT R184, R184, UR16, R183, 0x96, !PT ;  /* 0x00000010b8b87c12 */ /* 0x000fc8000f8e96b7 */
[----:B------:R-:W-:Y:S01]  /*287c0*/  LOP3.LUT R180, R180, UR17, R189, 0x96, !PT ;  /* 0x00000011b4b47c12 */ /* 0x000fe2000f8e96bd */
[----:B------:R-:W-:-:S04]  /*287d0*/  IMAD.WIDE.U32 R184, R184, -0x2daee0ad, RZ ;  /* 0xd2511f53b8b87825 */ /* 0x000fc800078e00ff */
[----:B------:R-:W-:Y:S01]  /*287e0*/  IMAD.WIDE.U32 R180, R180, -0x326172a9, RZ ;  /* 0xcd9e8d57b4b47825 */ /* 0x000fe200078e00ff */
[----:B------:R-:W-:-:S04]  /*287f0*/  LOP3.LUT R185, R188, UR19, R185, 0x96, !PT ;  /* 0x00000013bcb97c12 */ /* 0x000fc8000f8e96b9 */
        /* <DEDUP_REMOVED lines=14> */
[----:B------:R-:W-:Y:S02]  /*288e0*/  LOP3.LUT R187, R184, UR27, R183, 0x96, !PT ;  /* 0x0000001bb8bb7c12 */ /* 0x000fe4000f8e96b7 */
[----:B------:R-:W-:Y:S01]  /*288f0*/  MOV R176, R182 ;  /* 0x000000b600b07202 */ /* 0x000fe20000000f00 */
[----:B------:R-:W-:-:S05]  /*28900*/  IMAD.WIDE.U32 R182, R185, -0x326172a9, RZ ;  /* 0xcd9e8d57b9b67825 */ /* 0x000fca00078e00ff */
[----:B------:R-:W-:Y:S01]  /*28910*/  LOP3.LUT R181, R180, UR26, R183, 0x96, !PT ;  /* 0x0000001ab4b57c12 */ /* 0x000fe2000f8e96b7 */
[----:B------:R-:W-:Y:S02]  /*28920*/  IMAD.MOV.U32 R180, RZ, RZ, R182 ;  /* 0x000000ffffb47224 */ /* 0x000fe400078e00b6 */
[----:B------:R-:W-:-:S07]  /*28930*/  IMAD.MOV.U32 R183, RZ, RZ, RZ ;  /* 0x000000ffffb77224 */ /* 0x000fce00078e00ff */
.L_x_6986:
[----:B------:R-:W-:Y:S05]  /*28940*/  BSYNC.RECONVERGENT B1 ;  /* 0x0000000000017941 */ /* 0x000fea0003800200 */
.L_x_6985:
[----:B------:R-:W-:Y:S01]  /*28950*/  I2FP.F32.U32 R150, R150 ;  /* 0x0000009600967245 */ /* 0x000fe20000201000 */
[----:B------:R-:W-:Y:S01]  /*28960*/  BSSY.RECONVERGENT B1, `(.L_x_6990) ;  /* 0x0000050000017945 */ /* 0x000fe20003800200 */
[----:B------:R-:W-:Y:S01]  /*28970*/  ISETP.NE.AND P5, PT, R183, 0x1, PT ;  /* 0x00000001b700780c */ /* 0x000fe20003fa5270 */
[----:B------:R-:W-:Y:S01]  /*28980*/  IMAD.MOV.U32 R182, RZ, RZ, 0x2 ;  /* 0x00000002ffb67424 */ /* 0x000fe200078e00ff */
[----:B------:R-:W-:Y:S01]  /*28990*/  PRMT R188, R151, 0x7632, R188 ;  /* 0x0000763297bc7816 */ /* 0x000fe200000000bc */
[----:B------:R-:W-:-:S05]  /*289a0*/  FFMA.FTZ R150, R150, R201, 1.1641532182693481445e-10 ;  /* 0x2f00000096967423 */ /* 0x000fca00000100c9 */
[----:B------:R-:W-:Y:S02]  /*289b0*/  FSETP.GTU.FTZ.AND P4, PT, R150, R34, PT ;  /* 0x000000229600720b */ /* 0x000fe40003f9c000 */
[----:B------:R-:W-:-:S05]  /*289c0*/  SHF.L.U32 R150, R151, 0x10, RZ ;  /* 0x0000001097967819 */ /* 0x000fca00000006ff */
[----:B------:R-:W-:-:S05]  /*289d0*/  FMUL.FTZ R150, R150, R33 ;  /* 0x0000002196967220 */ /* 0x000fca0000410000 */
        /* <DEDUP_REMOVED lines=15> */
.L_x_6992:
[----:B------:R-:W-:Y:S01]  /*28ad0*/  VIADD R3, R3, 0x1 ;  /* 0x0000000103037836 */ /* 0x000fe20000000000 */
[----:B------:R-:W-:Y:S04]  /*28ae0*/  BSSY.RECONVERGENT B2, `(.L_x_6993) ;  /* 0x000000b000027945 */ /* 0x000fe80003800200 */
        /* <DEDUP_REMOVED lines=10> */
.L_x_6994:
[----:B------:R-:W-:Y:S05]  /*28b90*/  BSYNC.RECONVERGENT B2 ;  /* 0x0000000000027941 */ /* 0x000fea0003800200 */
.L_x_6993:
        /* <DEDUP_REMOVED lines=31> */
[----:B------:R-:W-:Y:S01]  /*28d90*/  HFMA2 R182, -RZ, RZ, 0, 0 ;  /* 0x00000000ffb67431 */ /* 0x000fe200000001ff */
        /* <DEDUP_REMOVED lines=12> */
.L_x_6991:
[----:B------:R-:W-:Y:S05]  /*28e60*/  BSYNC.RECONVERGENT B1 ;  /* 0x0000000000017941 */ /* 0x000fea0003800200 */
.L_x_6990:
        /* <DEDUP_REMOVED lines=8> */
[----:B------:R-:W-:Y:S01]  /*28ef0*/  FSETP.GTU.FTZ.AND P5, PT, R201, R34, PT ;  /* 0x00000022c900720b */ /* 0x000fe20003fbc000 */
[----:B------:R-:W-:-:S03]  /*28f00*/  @P1 IMAD.U32 R27, R26, 0x10000, RZ ;  /* 0x000100001a1b1824 */ /* 0x000fc600078e00ff */
[----:B------:R-:W-:Y:S02]  /*28f10*/  FSEL R32, R188, RZ, !P5 ;  /* 0x000000ffbc207208 */ /* 0x000fe40006800000 */
[----:B------:R-:W-:-:S03]  /*28f20*/  PLOP3.LUT P5, PT, P5, PT, PT, 0x8, 0x80 ;  /* 0x000000000080781c */ /* 0x000fc60002fae170 */
[----:B------:R-:W-:-:S05]  /*28f30*/  @P1 FADD.FTZ R32, R32, R27 ;  /* 0x0000001b20201221 */ /* 0x000fca0000010000 */
[----:B------:R-:W-:-:S04]  /*28f40*/  F2FP.BF16.F32.PACK_AB R31, RZ, R32 ;  /* 0x00000020ff1f723e */ /* 0x000fc800000010ff */
[----:B------:R-:W-:-:S07]  /*28f50*/  PRMT R31, R185, 0x5410, R31 ;  /* 0x00005410b91f7816 */ /* 0x000fce000000001f */
.L_x_6954:
        /* <DEDUP_REMOVED lines=16> */
[----:B------:R0:W-:Y:S02]  /*29060*/  STG.E.128 desc[UR8][R26.64], R28 ;  /* 0x0000001c1a007986 */ /* 0x0001e4000c101d08 */
[----:B0-----:R-:W-:Y:S01]  /*29070*/  FADD.FTZ R30, RZ, R22 ;  /* 0x00000016ff1e7221 */ /* 0x001fe20000010000 */
[----:B------:R-:W-:Y:S01]  /*29080*/  LOP3.LUT R27, R151, R34, RZ, 0xfc, !PT ;  /* 0x00000022971b7212 */ /* 0x000fe200078efcff */
[----:B-1----:R-:W-:Y:S01]  /*29090*/  IMAD.WIDE.U32 R28, R177, 0x8, R188 ;  /* 0x00000008b11c7825 */ /* 0x002fe200078e00bc */
[----:B------:R-:W-:-:S03]  /*290a0*/  SEL R34, RZ, 0x1, !P1 ;  /* 0x00000001ff227807 */ /* 0x000fc60004800000 */
[----:B------:R-:W-:Y:S01]  /*290b0*/  FADD.FTZ R31, R30, R23 ;  /* 0x000000171e1f7221 */ /* 0x000fe20000010000 */
[----:B------:R-:W-:-:S03]  /*290c0*/  LOP3.LUT R26, R33, R34, RZ, 0xfc, !PT ;  /* 0x00000022211a7212 */ /* 0x000fc600078efcff */
[----:B------:R-:W-:-:S04]  /*290d0*/  FADD.FTZ R30, R31, R24 ;  /* 0x000000181f1e7221 */ /* 0x000fc80000010000 */
[----:B------:R-:W-:Y:S01]  /*290e0*/  FADD.FTZ R31, R30, R25 ;  /* 0x000000191e1f7221 */ /* 0x000fe20000010000 */
[----:B------:R0:W-:Y:S03]  /*290f0*/  STG.E.64 desc[UR8][R28.64], R26 ;  /* 0x0000001a1c007986 */ /* 0x0001e6000c101b08 */
[----:B------:R-:W-:-:S04]  /*29100*/  FADD.FTZ R30, R31, R18 ;  /* 0x000000121f1e7221 */ /* 0x000fc80000010000 */
[----:B------:R-:W-:-:S04]  /*29110*/  FADD.FTZ R31, R30, R19 ;  /* 0x000000131e1f7221 */ /* 0x000fc80000010000 */
[----:B------:R-:W-:Y:S01]  /*29120*/  FADD.FTZ R30, R31, R20 ;  /* 0x000000141f1e7221 */ /* 0x000fe20000010000 */
[----:B0-----:R-:W0:Y:S03]  /*29130*/  S2R R28, SR_TID.X ;  /* 0x00000000001c7919 */ /* 0x001e260000002100 */
        /* <DEDUP_REMOVED lines=33> */
[----:B------:R-:W-:Y:S06]  /*29350*/  @!P0 BRA `(.L_x_6995) ;  /* 0x0000000000508947 */ /* 0x000fec0003800000 */
[----:B------:R-:W-:Y:S01]  /*29360*/  SHF.L.U32 R26, R13, 0x10, RZ ;  /* 0x000000100d1a7819 */ /* 0x000fe200000006ff */
[----:B------:R-:W0:Y:S01]  /*29370*/  LDC.64 R150, c[0x0][0x3b8] ;  /* 0x0000ee00ff967b82 */ /* 0x000e220000000a00 */
[----:B------:R-:W-:Y:S02]  /*29380*/  LOP3.LUT R28, R9, 0xff, RZ, 0xc0, !PT ;  /* 0x000000ff091c7812 */ /* 0x000fe400078ec0ff */
[----:B------:R-:W-:Y:S02]  /*29390*/  LOP3.LUT R27, R26, 0xff0000, RZ, 0xc0, !PT ;  /* 0x00ff00001a1b7812 */ /* 0x000fe400078ec0ff */
[----:B------:R-:W-:Y:S01]  /*293a0*/  LOP3.LUT R26, R14, 0xffff, RZ, 0xc0, !PT ;  /* 0x0000ffff0e1a7812 */ /* 0x000fe200078ec0ff */
[----:B------:R-:W-:Y:S01]  /*293b0*/  IMAD.WIDE.U32 R28, R28, 0x10000, RZ ;  /* 0x000100001c1c7825 */ /* 0x000fe200078e00ff */
[----:B------:R-:W-:Y:S02]  /*293c0*/  LOP3.LUT R30, R8, 0xff, RZ, 0xc0, !PT ;  /* 0x000000ff081e7812 */ /* 0x000fe400078ec0ff */
[----:B------:R-:W-:-:S02]  /*293d0*/  PRMT R26, R27, 0x4210, R26 ;  /* 0x000042101b1a7816 */ /* 0x000fc4000000001a */
[----:B------:R-:W-:Y:S01]  /*293e0*/  PRMT R27, R12, 0x7104, RZ ;  /* 0x000071040c1b7816 */ /* 0x000fe200000000ff */
[----:B------:R-:W-:-:S03]  /*293f0*/  IMAD.WIDE.U32 R30, R30, 0x100, RZ ;  /* 0x000001001e1e7825 */ /* 0x000fc600078e00ff */
        /* <DEDUP_REMOVED lines=10> */
.L_x_6995:
        /* <DEDUP_REMOVED lines=104> */
.L_x_7009:
[----:B------:R-:W2:Y:S01]  /*29b20*/  LDL R203, [R1] ;  /* 0x0000000001cb7983 */ /* 0x000ea20000100800 */
[----:B------:R-:W3:Y:S03]  /*29b30*/  @!P1 LDC.64 R28, c[0x0][0x3c0] ;  /* 0x0000f000ff1c9b82 */ /* 0x000ee60000000a00 */
[----:B------:R-:W4:Y:S04]  /*29b40*/  LDL R201, [R1+0x4] ;  /* 0x0000040001c97983 */ /* 0x000f280000100800 */
[----:B------:R-:W5:Y:S04]  /*29b50*/  LDL R191, [R1+0xc] ;  /* 0x00000c0001bf7983 */ /* 0x000f680000100800 */
[----:B------:R-:W5:Y:S01]  /*29b60*/  LDL R200, [R1+0x8] ;  /* 0x0000080001c87983 */ /* 0x000f620000100800 */
[----:B------:R-:W-:Y:S01]  /*29b70*/  FMUL.FTZ R26, R31, R31 ;  /* 0x0000001f1f1a7220 */ /* 0x000fe20000410000 */
[----:B------:R-:W-:Y:S01]  /*29b80*/  ISETP.NE.AND P2, PT, RZ, UR14, PT ;  /* 0x0000000eff007c0c */ /* 0x000fe2000bf45270 */
[----:B01----:R-:W-:Y:S01]  /*29b90*/  FADD.FTZ R30, R30, R151 ;  /* 0x000000971e1e7221 */ /* 0x003fe20000010000 */
[----:B------:R-:W0:Y:S02]  /*29ba0*/  LDC.64 R194, c[0x0][0x428] ;  /* 0x00010a00ffc27b82 */ /* 0x000e240000000a00 */
[----:B------:R-:W-:Y:S01]  /*29bb0*/  FSEL R33, R26, RZ, P2 ;  /* 0x000000ff1a217208 */ /* 0x000fe20001000000 */
[----:B------:R-:W-:-:S04]  /*29bc0*/  FFMA.FTZ R30, R30, R27, UR5 ;  /* 0x000000051e1e7e23 */ /* 0x000fc8000801001b */
[----:B------:R-:W-:Y:S01]  /*29bd0*/  FADD.FTZ R30, R30, R33 ;  /* 0x000000211e1e7221 */ /* 0x000fe20000010000 */
[----:B------:R-:W1:Y:S01]  /*29be0*/  @!P1 LDC.64 R26, c[0x0][0x3c8] ;  /* 0x0000f200ff1a9b82 */ /* 0x000e620000000a00 */
[----:B---3--:R-:W-:-:S04]  /*29bf0*/  @!P1 IMAD.WIDE R28, R2, 0x4, R28 ;  /* 0x00000004021c9825 */ /* 0x008fc800078e021c */
[----:B------:R-:W3:Y:S01]  /*29c00*/  MUFU.RSQ R30, R30 ;  /* 0x0000001e001e7308 */ /* 0x000ee20000001400 */
[----:B------:R0:W-:Y:S02]  /*29c10*/  @!P1 STG.E desc[UR8][R28.64], R31 ;  /* 0x0000001f1c009986 */ /* 0x0001e4000c101908 */
[----:B------:R-:W1:Y:S01]  /*29c20*/  LDC.64 R192, c[0x0][0x430] ;  /* 0x00010c00ffc07b82 */ /* 0x000e620000000a00 */
[----:B0-----:R-:W-:-:S05]  /*29c30*/  FSEL R28, R31, RZ, !P2 ;  /* 0x000000ff1f1c7208 */ /* 0x001fca0005000000 */
[C---:B------:R-:W-:Y:S01]  /*29c40*/  FADD.FTZ R33, -R28.reuse, R22 ;  /* 0x000000161c217221 */ /* 0x040fe20000010100 */
[----:B------:R-:W-:-:S03]  /*29c50*/  FADD.FTZ R23, -R28, R23 ;  /* 0x000000171c177221 */ /* 0x000fc60000010100 */
[C---:B---3--:R-:W-:Y:S01]  /*29c60*/  FMUL.FTZ R33, R30.reuse, R33 ;  /* 0x000000211e217220 */ /* 0x048fe20000410000 */
[----:B------:R-:W-:Y:S01]  /*29c70*/  FMUL.FTZ R22, R30, R23 ;  /* 0x000000171e167220 */ /* 0x000fe20000410000 */
[----:B------:R-:W-:Y:S01]  /*29c80*/  FADD.FTZ R151, -R28, R24 ;  /* 0x000000181c977221 */ /* 0x000fe20000010100 */
[----:B-1----:R-:W-:-:S04]  /*29c90*/  @!P1 IMAD.WIDE R26, R2, 0x4, R26 ;  /* 0x00000004021a9825 */ /* 0x002fc800078e021a */
[----:B------:R-:W-:Y:S01]  /*29ca0*/  FFMA.FTZ R24, R33, R212, R216 ;  /* 0x000000d421187223 */ /* 0x000fe200000100d8 */
[----:B------:R-:W-:Y:S01]  /*29cb0*/  FFMA.FTZ R23, R22, R213, R217 ;  /* 0x000000d516177223 */ /* 0x000fe200000100d9 */
[----:B------:R-:W-:Y:S01]  /*29cc0*/  FADD.FTZ R25, -R28, R25 ;  /* 0x000000191c197221 */ /* 0x000fe20000010100 */
[C---:B------:R-:W-:Y:S01]  /*29cd0*/  FMUL.FTZ R29, R30.reuse, R151 ;  /* 0x000000971e1d7220 */ /* 0x040fe20000410000 */
[----:B------:R0:W-:Y:S02]  /*29ce0*/  @!P1 STG.E desc[UR8][R26.64], R30 ;  /* 0x0000001e1a009986 */ /* 0x0001e4000c101908 */
[----:B------:R-:W-:Y:S01]  /*29cf0*/  F2FP.BF16.F32.PACK_AB R24, R23, R24 ;  /* 0x000000181718723e */ /* 0x000fe200000010ff */
[----:B------:R-:W-:Y:S01]  /*29d00*/  FMUL.FTZ R34, R30, R25 ;  /* 0x000000191e227220 */ /* 0x000fe20000410000 */
[C---:B------:R-:W-:Y:S01]  /*29d10*/  FADD.FTZ R23, -R28.reuse, R18 ;  /* 0x000000121c177221 */ /* 0x040fe20000010100 */
[C---:B------:R-:W-:Y:S01]  /*29d20*/  FADD.FTZ R31, -R28.reuse, R21 ;  /* 0x000000151c1f7221 */ /* 0x040fe20000010100 */
[----:B------:R-:W-:Y:S01]  /*29d30*/  FADD.FTZ R19, -R28, R19 ;  /* 0x000000131c137221 */ /* 0x000fe20000010100 */
[----:B------:R-:W-:Y:S01]  /*29d40*/  FFMA.FTZ R25, R29, R214, R218 ;  /* 0x000000d61d197223 */ /* 0x000fe200000100da */
[----:B------:R-:W-:Y:S01]  /*29d50*/  FMUL.FTZ R21, R30, R23 ;  /* 0x000000171e157220 */ /* 0x000fe20000410000 */
[----:B0-----:R-:W-:Y:S01]  /*29d60*/  FADD.FTZ R27, -R28, R20 ;  /* 0x000000141c1b7221 */ /* 0x001fe20000010100 */
[----:B------:R-:W-:Y:S01]  /*29d70*/  FFMA.FTZ R26, R34, R215, R219 ;  /* 0x000000d7221a7223 */ /* 0x000fe200000100db */
[C---:B------:R-:W-:Y:S01]  /*29d80*/  FMUL.FTZ R150, R30.reuse, R31 ;  /* 0x0000001f1e967220 */ /* 0x040fe20000410000 */
[C---:B------:R-:W-:Y:S01]  /*29d90*/  FMUL.FTZ R20, R30.reuse, R19 ;  /* 0x000000131e147220 */ /* 0x040fe20000410000 */
[----:B------:R-:W-:-:S02]  /*29da0*/  FMUL.FTZ R23, R30, R27 ;  /* 0x0000001b1e177220 */ /* 0x000fc40000410000 */
        /* <DEDUP_REMOVED lines=10> */
[----:B------:R-:W-:Y:S01]  /*29e50*/  IMAD.WIDE.U32 R18, R6, 0x10, R194 ;  /* 0x0000001006127825 */ /* 0x000fe200078e00c2 */
[----:B------:R-:W-:-:S03]  /*29e60*/  F2FP.BF16.F32.PACK_AB R23, R150, R23 ;  /* 0x000000179617723e */ /* 0x000fc600000010ff */
[----:B------:R-:W-:Y:S01]  /*29e70*/  FFMA.FTZ R150, R20, R197, R49 ;  /* 0x000000c514967223 */ /* 0x000fe20000010031 */
[----:B------:R-:W-:Y:S01]  /*29e80*/  FFMA.FTZ R33, R33, R204, R44 ;  /* 0x000000cc21217223 */ /* 0x000fe2000001002c */
[----:B------:R-:W-:Y:S01]  /*29e90*/  FFMA.FTZ R29, R29, R206, R46 ;  /* 0x000000ce1d1d7223 */ /* 0x000fe2000001002e */
[----:B------:R-:W-:Y:S01]  /*29ea0*/  FFMA.FTZ R34, R34, R207, R47 ;  /* 0x000000cf22227223 */ /* 0x000fe2000001002f */
[----:B------:R-:W-:Y:S01]  /*29eb0*/  FFMA.FTZ R20, R22, R205, R45 ;  /* 0x000000cd16147223 */ /* 0x000fe2000001002d */
[----:B------:R0:W-:Y:S01]  /*29ec0*/  STG.E.128 desc[UR8][R18.64], R24 ;  /* 0x0000001812007986 */ /* 0x0001e2000c101d08 */
[----:B------:R-:W-:Y:S02]  /*29ed0*/  F2FP.BF16.F32.PACK_AB R22, R150, R21 ;  /* 0x000000159616723e */ /* 0x000fe400000010ff */
[----:B------:R-:W-:Y:S02]  /*29ee0*/  F2FP.BF16.F32.PACK_AB R21, R34, R29 ;  /* 0x0000001d2215723e */ /* 0x000fe400000010ff */
[----:B------:R-:W-:Y:S01]  /*29ef0*/  F2FP.BF16.F32.PACK_AB R20, R20, R33 ;  /* 0x000000211414723e */ /* 0x000fe200000010ff */
[C---:B------:R-:W-:Y:S01]  /*29f00*/  FADD.FTZ R29, -R28.reuse, R161 ;  /* 0x000000a11c1d7221 */ /* 0x040fe20000010100 */
[C---:B------:R-:W-:Y:S01]  /*29f10*/  FADD.FTZ R161, -R28.reuse, R175 ;  /* 0x000000af1ca17221 */ /* 0x040fe20000010100 */
[----:B------:R-:W-:Y:S01]  /*29f20*/  FADD.FTZ R175, -R28, R178 ;  /* 0x000000b21caf7221 */ /* 0x000fe20000010100 */
[----:B0-----:R-:W-:-:S04]  /*29f30*/  IMAD.WIDE.U32 R18, R6, 0x10, R192 ;  /* 0x0000001006127825 */ /* 0x001fc800078e00c0 */
[C---:B------:R-:W-:Y:S01]  /*29f40*/  FADD.FTZ R6, -R28.reuse, R16 ;  /* 0x000000101c067221 */ /* 0x040fe20000010100 */
[----:B------:R-:W-:Y:S01]  /*29f50*/  FADD.FTZ R16, -R28, R35 ;  /* 0x000000231c107221 */ /* 0x000fe20000010100 */
[----:B------:R0:W-:Y:S02]  /*29f60*/  STG.E.128 desc[UR8][R18.64], R20 ;  /* 0x0000001412007986 */ /* 0x0001e4000c101d08 */
[C---:B------:R-:W-:Y:S01]  /*29f70*/  FMUL.FTZ R26, R30.reuse, R6 ;  /* 0x000000061e1a7220 */ /* 0x040fe20000410000 */
[----:B------:R-:W-:Y:S01]  /*29f80*/  FMUL.FTZ R27, R30, R16 ;  /* 0x000000101e1b7220 */ /* 0x000fe20000410000 */
        /* <DEDUP_REMOVED lines=9> */
[C---:B0-----:R-:W-:Y:S01]  /*2a020*/  FADD.FTZ R20, -R28.reuse, R154 ;  /* 0x0000009a1c147221 */ /* 0x041fe20000010100 */
[C---:B------:R-:W-:Y:S01]  /*2a030*/  FADD.FTZ R21, -R28.reuse, R155 ;  /* 0x0000009b1c157221 */ /* 0x040fe20000010100 */
[C---:B------:R-:W-:Y:S01]  /*2a040*/  FADD.FTZ R18, -R28.reuse, R152 ;  /* 0x000000981c127221 */ /* 0x040fe20000010100 */
[----:B------:R-:W-:Y:S01]  /*2a050*/  FADD.FTZ R19, -R28, R153 ;  /* 0x000000991c137221 */ /* 0x000fe20000010100 */
[C---:B------:R-:W-:Y:S01]  /*2a060*/  FMUL.FTZ R33, R30.reuse, R20 ;  /* 0x000000141e217220 */ /* 0x040fe20000410000 */
[----:B------:R-:W-:Y:S01]  /*2a070*/  FMUL.FTZ R185, R30, R21 ;  /* 0x000000151eb97220 */ /* 0x000fe20000410000 */
[C---:B------:R-:W-:Y:S01]  /*2a080*/  FADD.FTZ R22, -R28.reuse, R156 ;  /* 0x0000009c1c167221 */ /* 0x040fe20000010100 */
[----:B------:R-:W-:Y:S01]  /*2a090*/  FADD.FTZ R23, -R28, R157 ;  /* 0x0000009d1c177221 */ /* 0x000fe20000010100 */
[----:B------:R-:W-:Y:S01]  /*2a0a0*/  FFMA.FTZ R20, R26, R144, R224 ;  /* 0x000000901a147223 */ /* 0x000fe200000100e0 */
[----:B------:R-:W-:Y:S01]  /*2a0b0*/  FFMA.FTZ R21, R27, R145, R225 ;  /* 0x000000911b157223 */ /* 0x000fe200000100e1 */
[----:B------:R-:W-:Y:S01]  /*2a0c0*/  FADD.FTZ R149, -R28, R149 ;  /* 0x000000951c957221 */ /* 0x000fe20000010100 */
        /* <DEDUP_REMOVED lines=15> */
[----:B------:R-:W-:Y:S01]  /*2a1c0*/  F2FP.BF16.F32.PACK_AB R20, R21, R20 ;  /* 0x000000141514723e */ /* 0x000fe200000010ff */
        /* <DEDUP_REMOVED lines=30> */
[----:B------:R-:W-:-:S02]  /*2a3b0*/  F2FP.BF16.F32.PACK_AB R21, R22, R21 ;  /* 0x000000151615723e */ /* 0x000fc400000010ff */
[----:B------:R-:W-:Y:S02]  /*2a3c0*/  F2FP.BF16.F32.PACK_AB R22, R24, R23 ;  /* 0x000000171816723e */ /* 0x000fe400000010ff */
[----:B------:R-:W-:Y:S01]  /*2a3d0*/  F2FP.BF16.F32.PACK_AB R23, R30, R25 ;  /* 0x000000191e17723e */ /* 0x000fe200000010ff */
[----:B------:R-:W-:-:S04]  /*2a3e0*/  IMAD.WIDE.U32 R24, R15, 0x10, R194 ;  /* 0x000000100f187825 */ /* 0x000fc800078e00c2 */
[----:B------:R-:W-:Y:S01]  /*2a3f0*/  FFMA.FTZ R31, R31, R114, R54 ;  /* 0x000000721f1f7223 */ /* 0x000fe20000010036 */
[----:B------:R-:W-:Y:S01]  /*2a400*/  FFMA.FTZ R33, R33, R108, R56 ;  /* 0x0000006c21217223 */ /* 0x000fe20000010038 */
[----:B------:R-:W-:Y:S01]  /*2a410*/  FFMA.FTZ R30, R185, R109, R57 ;  /* 0x0000006db91e7223 */ /* 0x000fe20000010039 */
[----:B------:R-:W-:Y:S01]  /*2a420*/  FFMA.FTZ R32, R32, R115, R55 ;  /* 0x0000007320207223 */ /* 0x000fe20000010037 */
[----:B------:R0:W-:Y:S01]  /*2a430*/  STG.E.128 desc[UR8][R24.64], R20 ;  /* 0x0000001418007986 */ /* 0x0001e2000c101d08 */
        /* <DEDUP_REMOVED lines=8> */
[----:B0-----:R-:W-:Y:S01]  /*2a4c0*/  F2FP.BF16.F32.PACK_AB R22, R30, R33 ;  /* 0x000000211e16723e */ /* 0x001fe200000010ff */
[----:B------:R-:W-:Y:S01]  /*2a4d0*/  FFMA.FTZ R33, R170, R139, R235 ;  /* 0x0000008baa217223 */ /* 0x000fe200000100eb */
[----:B------:R-:W-:Y:S01]  /*2a4e0*/  F2FP.BF16.F32.PACK_AB R21, R32, R31 ;  /* 0x0000001f2015723e */ /* 0x000fe200000010ff */
[----:B------:R-:W-:Y:S01]  /*2a4f0*/  FFMA.FTZ R32, R169, R138, R234 ;  /* 0x0000008aa9207223 */ /* 0x000fe200000100ea */
[----:B------:R-:W-:Y:S01]  /*2a500*/  FFMA.FTZ R30, R166, R136, R232 ;  /* 0x00000088a61e7223 */ /* 0x000fe200000100e8 */
[----:B------:R-:W-:Y:S01]  /*2a510*/  FFMA.FTZ R31, R168, R137, R233 ;  /* 0x00000089a81f7223 */ /* 0x000fe200000100e9 */
[----:B------:R-:W-:-:S02]  /*2a520*/  F2FP.BF16.F32.PACK_AB R23, R189, R188 ;  /* 0x000000bcbd17723e */ /* 0x000fc400000010ff */
[----:B------:R-:W-:Y:S01]  /*2a530*/  F2FP.BF16.F32.PACK_AB R25, R33, R32 ;  /* 0x000000202119723e */ /* 0x000fe200000010ff */
[----:B------:R-:W-:Y:S01]  /*2a540*/  IMAD.WIDE.U32 R32, R15, 0x10, R192 ;  /* 0x000000100f207825 */ /* 0x000fe200078e00c0 */
[----:B------:R-:W-:Y:S02]  /*2a550*/  F2FP.BF16.F32.PACK_AB R20, R27, R26 ;  /* 0x0000001a1b14723e */ /* 0x000fe400000010ff */
[----:B------:R-:W-:Y:S01]  /*2a560*/  F2FP.BF16.F32.PACK_AB R24, R31, R30 ;  /* 0x0000001e1f18723e */ /* 0x000fe200000010ff */
[--C-:B------:R-:W-:Y:S01]  /*2a570*/  IMAD.WIDE.U32 R30, R158, 0x10, R194.reuse ;  /* 0x000000109e1e7825 */ /* 0x100fe200078e00c2 */
[----:B------:R-:W-:Y:S01]  /*2a580*/  F2FP.BF16.F32.PACK_AB R26, R153, R152 ;  /* 0x00000098991a723e */ /* 0x000fe200000010ff */
[----:B------:R0:W-:Y:S01]  /*2a590*/  STG.E.128 desc[UR8][R32.64], R20 ;  /* 0x0000001420007986 */ /* 0x0001e2000c101d08 */
[----:B------:R-:W-:Y:S01]  /*2a5a0*/  F2FP.BF16.F32.PACK_AB R27, R155, R154 ;  /* 0x0000009a9b1b723e */ /* 0x000fe200000010ff */
[----:B------:R-:W-:-:S04]  /*2a5b0*/  IMAD.WIDE.U32 R152, R167, 0x10, R194 ;  /* 0x00000010a7987825 */ /* 0x000fc800078e00c2 */
[----:B------:R-:W-:Y:S01]  /*2a5c0*/  FFMA.FTZ R166, R166, R104, R60 ;  /* 0x00000068a6a67223 */ /* 0x000fe2000001003c */
[----:B------:R-:W-:Y:S01]  /*2a5d0*/  FFMA.FTZ R15, R168, R105, R61 ;  /* 0x00000069a80f7223 */ /* 0x000fe2000001003d */
[----:B------:R-:W-:-:S04]  /*2a5e0*/  IMAD.WIDE.U32 R156, R167, 0x10, R192 ;  /* 0x00000010a79c7825 */ /* 0x000fc800078e00c0 */
[----:B------:R-:W-:Y:S01]  /*2a5f0*/  FFMA.FTZ R167, R28, R128, R240 ;  /* 0x000000801ca77223 */ /* 0x000fe200000100f0 */
[----:B------:R1:W-:Y:S01]  /*2a600*/  STG.E.128 desc[UR8][R30.64], R24 ;  /* 0x000000181e007986 */ /* 0x0003e2000c101d08 */
[----:B0-----:R-:W-:Y:S01]  /*2a610*/  FFMA.FTZ R32, R29, R129, R241 ;  /* 0x000000811d207223 */ /* 0x001fe200000100f1 */
[----:B------:R-:W-:Y:S01]  /*2a620*/  F2FP.BF16.F32.PACK_AB R20, R15, R166 ;  /* 0x000000a60f14723e */ /* 0x000fe200000010ff */
[----:B------:R-:W-:-:S03]  /*2a630*/  FFMA.FTZ R15, R162, R124, R244 ;  /* 0x0000007ca20f7223 */ /* 0x000fc600000100f4 */
[----:B-1----:R-:W-:Y:S01]  /*2a640*/  F2FP.BF16.F32.PACK_AB R24, R32, R167 ;  /* 0x000000a72018723e */ /* 0x002fe200000010ff */
[----:B------:R-:W-:Y:S01]  /*2a650*/  FFMA.FTZ R25, R34, R130, R242 ;  /* 0x0000008222197223 */ /* 0x000fe200000100f2 */
[----:B------:R-:W-:Y:S01]  /*2a660*/  FFMA.FTZ R26, R151, R131, R243 ;  /* 0x00000083971a7223 */ /* 0x000fe200000100f3 */
[----:B------:R-:W-:Y:S01]  /*2a670*/  FFMA.FTZ R32, R163, R125, R245 ;  /* 0x0000007da3207223 */ /* 0x000fe200000100f5 */
[----:B------:R-:W-:Y:S01]  /*2a680*/  FFMA.FTZ R30, R162, R92, R72 ;  /* 0x0000005ca21e7223 */ /* 0x000fe20000010048 */
[C---:B------:R-:W-:Y:S01]  /*2a690*/  FFMA.FTZ R27, R164.reuse, R126, R246 ;  /* 0x0000007ea41b7223 */ /* 0x040fe200000100f6 */
[----:B------:R-:W-:Y:S01]  /*2a6a0*/  FFMA.FTZ R31, R164, R94, R74 ;  /* 0x0000005ea41f7223 */ /* 0x000fe2000001004a */
[C---:B------:R-:W-:Y:S01]  /*2a6b0*/  FFMA.FTZ R162, R165.reuse, R127, R247 ;  /* 0x0000007fa5a27223 */ /* 0x040fe200000100f7 */
[----:B------:R-:W-:Y:S01]  /*2a6c0*/  FFMA.FTZ R164, R165, R95, R75 ;  /* 0x0000005fa5a47223 */ /* 0x000fe2000001004b */
[----:B------:R-:W-:Y:S01]  /*2a6d0*/  FFMA.FTZ R163, R163, R93, R73 ;  /* 0x0000005da3a37223 */ /* 0x000fe20000010049 */
[----:B------:R-:W-:-:S02]  /*2a6e0*/  F2FP.BF16.F32.PACK_AB R25, R26, R25 ;  /* 0x000000191a19723e */ /* 0x000fc400000010ff */
        /* <DEDUP_REMOVED lines=11> */
[----:B------:R-:W-:-:S02]  /*2a7a0*/  F2FP.BF16.F32.PACK_AB R29, R32, R29 ;  /* 0x0000001d201d723e */ /* 0x000fc400000010ff */
[----:B------:R-:W-:Y:S02]  /*2a7b0*/  F2FP.BF16.F32.PACK_AB R32, R34, R33 ;  /* 0x000000212220723e */ /* 0x000fe400000010ff */
[----:B------:R-:W-:Y:S01]  /*2a7c0*/  F2FP.BF16.F32.PACK_AB R33, R162, R151 ;  /* 0x00000097a221723e */ /* 0x000fe200000010ff */
[----:B--2---:R-:W-:Y:S01]  /*2a7d0*/  FFMA.FTZ R163, R35, R116, R203 ;  /* 0x0000007423a37223 */ /* 0x004fe200000100cb */
[----:B----4-:R-:W-:-:S05]  /*2a7e0*/  FFMA.FTZ R164, R148, R117, R201 ;  /* 0x0000007594a47223 */ /* 0x010fca00000100c9 */
[----:B------:R-:W-:Y:S02]  /*2a7f0*/  F2FP.BF16.F32.PACK_AB R34, R164, R163 ;  /* 0x000000a3a422723e */ /* 0x000fe400000010ff */
[----:B------:R-:W0:Y:S01]  /*2a800*/  LDC.64 R162, c[0x0][0x380] ;  /* 0x0000e000ffa27b82 */ /* 0x000e220000000a00 */
        /* <DEDUP_REMOVED lines=8> */
[C---:B-----5:R-:W-:Y:S01]  /*2a890*/  FFMA.FTZ R166, R150.reuse, R119, R191 ;  /* 0x0000007796a67223 */ /* 0x060fe200000100bf */
[----:B------:R-:W-:Y:S01]  /*2a8a0*/  F2FP.BF16.F32.PACK_AB R28, R15, R28 ;  /* 0x0000001c0f1c723e */ /* 0x000fe200000010ff */
        /* <DEDUP_REMOVED lines=8> */
[----:B------:R-:W-:Y:S01]  /*2a930*/  IMAD.WIDE.U32 R158, R158, 0x10, R192 ;  /* 0x000000109e9e7825 */ /* 0x000fe200078e00c0 */
[----:B------:R-:W-:-:S02]  /*2a940*/  F2FP.BF16.F32.PACK_AB R23, R174, R173 ;  /* 0x000000adae17723e */ /* 0x000fc400000010ff */
[----:B------:R-:W-:Y:S02]  /*2a950*/  F2FP.BF16.F32.PACK_AB R22, R172, R171 ;  /* 0x000000abac16723e */ /* 0x000fe400000010ff */
[----:B------:R-:W-:Y:S01]  /*2a960*/  F2FP.BF16.F32.PACK_AB R21, R170, R169 ;  /* 0x000000a9aa15723e */ /* 0x000fe200000010ff */
[C---:B------:R-:W-:Y:S01]  /*2a970*/  IMAD.WIDE.U32 R154, R177.reuse, 0x10, R194 ;  /* 0x00000010b19a7825 */ /* 0x040fe200078e00c2 */
[----:B------:R-:W-:Y:S02]  /*2a980*/  F2FP.BF16.F32.PACK_AB R35, R166, R35 ;  /* 0x00000023a623723e */ /* 0x000fe400000010ff */
[----:B------:R-:W-:Y:S01]  /*2a990*/  F2FP.BF16.F32.PACK_AB R151, R150, R151 ;  /* 0x000000979697723e */ /* 0x000fe200000010ff */
[----:B------:R-:W-:Y:S01]  /*2a9a0*/  IMAD.WIDE.U32 R160, R177, 0x10, R192 ;  /* 0x00000010b1a07825 */ /* 0x000fe200078e00c0 */
[----:B------:R-:W-:Y:S01]  /*2a9b0*/  F2FP.BF16.F32.PACK_AB R150, R165, R164 ;  /* 0x000000a4a596723e */ /* 0x000fe200000010ff */
[----:B------:R1:W-:Y:S01]  /*2a9c0*/  STG.E.128 desc[UR8][R158.64], R20 ;  /* 0x000000149e007986 */ /* 0x0003e2000c101d08 */
[----:B------:R-:W-:-:S02]  /*2a9d0*/  F2FP.BF16.F32.PACK_AB R149, R149, R18 ;  /* 0x000000129595723e */ /* 0x000fc400000010ff */
[----:B------:R-:W-:Y:S01]  /*2a9e0*/  F2FP.BF16.F32.PACK_AB R148, R15, R6 ;  /* 0x000000060f94723e */ /* 0x000fe200000010ff */
[----:B------:R1:W-:Y:S01]  /*2a9f0*/  STG.E.128 desc[UR8][R152.64], R24 ;  /* 0x0000001898007986 */ /* 0x0003e2000c101d08 */
[----:B0-----:R-:W-:-:S03]  /*2aa00*/  IMAD R2, R162, 0x4, R2 ;  /* 0x00000004a2027824 */ /* 0x001fc600078e0202 */
[----:B------:R1:W-:Y:S04]  /*2aa10*/  STG.E.128 desc[UR8][R156.64], R28 ;  /* 0x0000001c9c007986 */ /* 0x0003e8000c101d08 */
[----:B------:R1:W-:Y:S04]  /*2aa20*/  STG.E.128 desc[UR8][R154.64], R32 ;  /* 0x000000209a007986 */ /* 0x0003e8000c101d08 */
[----:B------:R1:W-:Y:S01]  /*2aa30*/  STG.E.128 desc[UR8][R160.64], R148 ;  /* 0x00000094a0007986 */ /* 0x0003e2000c101d08 */
[----:B------:R-:W-:-:S13]  /*2aa40*/  ISETP.GE.AND P1, PT, R2, R163, PT ;  /* 0x000000a30200720c */ /* 0x000fda0003f26270 */
[----:B------:R-:W-:Y:S05]  /*2aa50*/  @!P1 BRA `(.L_x_6997) ;  /* 0xfffffd6800d09947 */ /* 0x000fea000383ffff */
[----:B------:R-:W-:Y:S05]  /*2aa60*/  BSYNC B0 ;  /* 0x0000000000007941 */ /* 0x000fea0003800000 */
.L_x_6380:
[----:B------:R-:W-:Y:S05]  /*2aa70*/  EXIT ;  /* 0x000000000000794d */ /* 0x000fea0003800000 */
.L_x_6996:
[----:B------:R-:W-:Y:S01]  /*2aa80*/  HFMA2 R185, -RZ, RZ, 0, 5.9604644775390625e-08 ;  /* 0x00000001ffb97431 */ /* 0x000fe200000001ff */
[----:B------:R-:W-:Y:S01]  /*2aa90*/  BSSY B1, `(.L_x_6998) ;  /* 0x0000007000017945 */ /* 0x000fe20003800000 */
[----:B------:R-:W-:Y:S02]  /*2aaa0*/  IMAD.MOV.U32 R183, RZ, RZ, R33 ;  /* 0x000000ffffb77224 */ /* 0x000fe400078e0021 */
[----:B------:R-:W-:Y:S02]  /*2aab0*/  IMAD.MOV.U32 R188, RZ, RZ, 0x1f ;  /* 0x0000001fffbc7424 */ /* 0x000fe400078e00ff */
[----:B------:R-:W-:-:S07]  /*2aac0*/  IMAD.MOV.U32 R150, RZ, RZ, -0x1 ;  /* 0xffffffffff967424 */ /* 0x000fce00078e00ff */
[----:B0-----:R-:W-:Y:S05]  /*2aad0*/  WARPSYNC.COLLECTIVE R150, `(.L_x_6999) ;  /* 0x0000000096087348 */ /* 0x001fea0003c00000 */
[----:B------:R1:W2:Y:S02]  /*2aae0*/  SHFL.BFLY P2, R151, R183, R185, R188 ;  /* 0x0c0000b9b7977389 */ /* 0x0002a400000400bc */
[----:B012---:R-:W-:Y:S05]  /*2aaf0*/  ENDCOLLECTIVE ;  /* 0x000000000000791b */ /* 0x007fea0003800000 */
.L_x_6999:
[----:B------:R-:W-:Y:S05]  /*2ab00*/  BSYNC B1 ;  /* 0x0000000000017941 */ /* 0x000fea0003800000 */
.L_x_6998:
[----:B------:R-:W-:Y:S01]  /*2ab10*/  MOV R26, R151 ;  /* 0x00000097001a7202 */ /* 0x000fe20000000f00 */
[----:B------:R-:W-:Y:S02]  /*2ab20*/  HFMA2 R188, -RZ, RZ, 0, 1.847743988037109375e-06 ;  /* 0x0000001fffbc7431 */ /* 0x000fe400000001ff */
[----:B------:R-:W-:Y:S02]  /*2ab30*/  IMAD.MOV.U32 R185, RZ, RZ, 0x2 ;  /* 0x00000002ffb97424 */ /* 0x000fe400078e00ff */
[----:B------:R-:W-:Y:S02]  /*2ab40*/  IMAD.MOV.U32 R150, RZ, RZ, -0x1 ;  /* 0xffffffffff967424 */ /* 0x000fe400078e00ff */
[----:B------:R-:W-:-:S04]  /*2ab50*/  FADD.FTZ R28, R33, R26 ;  /* 0x0000001a211c7221 */ /* 0x000fc80000010000 */
[----:B------:R-:W-:-:S07]  /*2ab60*/  IMAD.MOV.U32 R183, RZ, RZ, R28 ;  /* 0x000000ffffb77224 */ /* 0x000fce00078e001c */
[----:B------:R-:W-:Y:S05]  /*2ab70*/  WARPSYNC.COLLECTIVE R150, `(.L_x_7000) ;  /* 0x0000000096087348 */ /* 0x000fea0003c00000 */
[----:B------:R0:W1:Y:S02]  /*2ab80*/  SHFL.BFLY P2, R151, R183, R185, R188 ;  /* 0x0c0000b9b7977389 */ /* 0x00006400000400bc */
[----:B01----:R-:W-:Y:S05]  /*2ab90*/  ENDCOLLECTIVE ;  /* 0x000000000000791b */ /* 0x003fea0003800000 */
.L_x_7000:
[----:B------:R-:W-:Y:S02]  /*2aba0*/  IMAD.MOV.U32 R185, RZ, RZ, 0x4 ;  /* 0x00000004ffb97424 */ /* 0x000fe400078e00ff */
[----:B------:R-:W-:-:S04]  /*2abb0*/  IMAD.MOV.U32 R27, RZ, RZ, R151 ;  /* 0x000000ffff1b7224 */ /* 0x000fc800078e0097 */
[----:B------:R-:W-:-:S05]  /*2abc0*/  FADD.FTZ R29, R28, R27 ;  /* 0x0000001b1c1d7221 */ /* 0x000fca0000010000 */
[----:B------:R-:W-:-:S07]  /*2abd0*/  MOV R183, R29 ;  /* 0x0000001d00b77202 */ /* 0x000fce0000000f00 */
[----:B------:R-:W-:Y:S05]  /*2abe0*/  WARPSYNC.COLLECTIVE R150, `(.L_x_7001) ;  /* 0x0000000096087348 */ /* 0x000fea0003c00000 */
[----:B------:R0:W1:Y:S02]  /*2abf0*/  SHFL.BFLY P2, R151, R183, R185, R188 ;  /* 0x0c0000b9b7977389 */ /* 0x00006400000400bc */
[----:B01----:R-:W-:Y:S05]  /*2ac00*/  ENDCOLLECTIVE ;  /* 0x000000000000791b */ /* 0x003fea0003800000 */
.L_x_7001:
[----:B------:R-:W-:Y:S02]  /*2ac10*/  IMAD.MOV.U32 R185, RZ, RZ, 0x8 ;  /* 0x00000008ffb97424 */ /* 0x000fe400078e00ff */
[----:B------:R-:W-:-:S04]  /*2ac20*/  IMAD.MOV.U32 R26, RZ, RZ, R151 ;  /* 0x000000ffff1a7224 */ /* 0x000fc800078e0097 */
[----:B------:R-:W-:-:S05]  /*2ac30*/  FADD.FTZ R30, R29, R26 ;  /* 0x0000001a1d1e7221 */ /* 0x000fca0000010000 */
[----:B------:R-:W-:-:S07]  /*2ac40*/  MOV R183, R30 ;  /* 0x0000001e00b77202 */ /* 0x000fce0000000f00 */
[----:B------:R-:W-:Y:S05]  /*2ac50*/  WARPSYNC.COLLECTIVE R150, `(.L_x_7002) ;  /* 0x0000000096087348 */ /* 0x000fea0003c00000 */
[----:B------:R0:W1:Y:S02]  /*2ac60*/  SHFL.BFLY P2, R151, R183, R185, R188 ;  /* 0x0c0000b9b7977389 */ /* 0x00006400000400bc */
[----:B01----:R-:W-:Y:S05]  /*2ac70*/  ENDCOLLECTIVE ;  /* 0x000000000000791b */ /* 0x003fea0003800000 */
.L_x_7002:
        /* <DEDUP_REMOVED lines=8> */
.L_x_7003:
[----:B------:R-:W-:Y:S02]  /*2ad00*/  IMAD.MOV.U32 R185, RZ, RZ, 0x1 ;  /* 0x00000001ffb97424 */ /* 0x000fe400078e00ff */
[----:B------:R-:W-:-:S04]  /*2ad10*/  IMAD.MOV.U32 R31, RZ, RZ, R151 ;  /* 0x000000ffff1f7224 */ /* 0x000fc800078e0097 */
        /* <DEDUP_REMOVED lines=86> */
.L_x_7004:
[----:B------:R-:W-:Y:S02]  /*2b280*/  IMAD.MOV.U32 R185, RZ, RZ, 0x2 ;  /* 0x00000002ffb97424 */ /* 0x000fe400078e00ff */
[----:B------:R-:W-:-:S04]  /*2b290*/  IMAD.MOV.U32 R29, RZ, RZ, R151 ;  /* 0x000000ffff1d7224 */ /* 0x000fc800078e0097 */
[----:B------:R-:W-:-:S05]  /*2b2a0*/  FADD.FTZ R29, R26, R29 ;  /* 0x0000001d1a1d7221 */ /* 0x000fca0000010000 */
[----:B------:R-:W-:-:S07]  /*2b2b0*/  MOV R183, R29 ;  /* 0x0000001d00b77202 */ /* 0x000fce0000000f00 */
[----:B------:R-:W-:Y:S05]  /*2b2c0*/  WARPSYNC.COLLECTIVE R150, `(.L_x_7005) ;  /* 0x0000000096087348 */ /* 0x000fea0003c00000 */
[----:B------:R0:W1:Y:S02]  /*2b2d0*/  SHFL.BFLY P2, R151, R183, R185, R188 ;  /* 0x0c0000b9b7977389 */ /* 0x00006400000400bc */
[----:B01----:R-:W-:Y:S05]  /*2b2e0*/  ENDCOLLECTIVE ;  /* 0x000000000000791b */ /* 0x003fea0003800000 */
.L_x_7005:
[----:B------:R-:W-:Y:S02]  /*2b2f0*/  IMAD.MOV.U32 R185, RZ, RZ, 0x4 ;  /* 0x00000004ffb97424 */ /* 0x000fe400078e00ff */
[----:B------:R-:W-:-:S04]  /*2b300*/  IMAD.MOV.U32 R28, RZ, RZ, R151 ;  /* 0x000000ffff1c7224 */ /* 0x000fc800078e0097 */
[----:B------:R-:W-:-:S05]  /*2b310*/  FADD.FTZ R28, R29, R28 ;  /* 0x0000001c1d1c7221 */ /* 0x000fca0000010000 */
[----:B------:R-:W-:-:S07]  /*2b320*/  MOV R183, R28 ;  /* 0x0000001c00b77202 */ /* 0x000fce0000000f00 */
[----:B------:R-:W-:Y:S05]  /*2b330*/  WARPSYNC.COLLECTIVE R150, `(.L_x_7006) ;  /* 0x0000000096087348 */ /* 0x000fea0003c00000 */
[----:B------:R0:W1:Y:S02]  /*2b340*/  SHFL.BFLY P2, R151, R183, R185, R188 ;  /* 0x0c0000b9b7977389 */ /* 0x00006400000400bc */
[----:B01----:R-:W-:Y:S05]  /*2b350*/  ENDCOLLECTIVE ;  /* 0x000000000000791b */ /* 0x003fea0003800000 */
.L_x_7006:
[----:B------:R-:W-:Y:S02]  /*2b360*/  IMAD.MOV.U32 R185, RZ, RZ, 0x8 ;  /* 0x00000008ffb97424 */ /* 0x000fe400078e00ff */
[----:B------:R-:W-:-:S04]  /*2b370*/  IMAD.MOV.U32 R33, RZ, RZ, R151 ;  /* 0x000000ffff217224 */ /* 0x000fc800078e0097 */
[----:B------:R-:W-:-:S05]  /*2b380*/  FADD.FTZ R33, R28, R33 ;  /* 0x000000211c217221 */ /* 0x000fca0000010000 */
[----:B------:R-:W-:-:S07]  /*2b390*/  MOV R183, R33 ;  /* 0x0000002100b77202 */ /* 0x000fce0000000f00 */
[----:B------:R-:W-:Y:S05]  /*2b3a0*/  WARPSYNC.COLLECTIVE R150, `(.L_x_7007) ;  /* 0x0000000096087348 */ /* 0x000fea0003c00000 */
[----:B------:R0:W1:Y:S02]  /*2b3b0*/  SHFL.BFLY P2, R151, R183, R185, R188 ;  /* 0x0c0000b9b7977389 */ /* 0x00006400000400bc */
[----:B01----:R-:W-:Y:S05]  /*2b3c0*/  ENDCOLLECTIVE ;  /* 0x000000000000791b */ /* 0x003fea0003800000 */
.L_x_7007:
[----:B------:R-:W-:Y:S02]  /*2b3d0*/  IMAD.MOV.U32 R185, RZ, RZ, 0x10 ;  /* 0x00000010ffb97424 */ /* 0x000fe400078e00ff */
[----:B------:R-:W-:-:S04]  /*2b3e0*/  IMAD.MOV.U32 R30, RZ, RZ, R151 ;  /* 0x000000ffff1e7224 */ /* 0x000fc800078e0097 */
[----:B------:R-:W-:-:S05]  /*2b3f0*/  FADD.FTZ R30, R33, R30 ;  /* 0x0000001e211e7221 */ /* 0x000fca0000010000 */
[----:B------:R-:W-:-:S07]  /*2b400*/  MOV R183, R30 ;  /* 0x0000001e00b77202 */ /* 0x000fce0000000f00 */
[----:B------:R-:W-:Y:S05]  /*2b410*/  WARPSYNC.COLLECTIVE R150, `(.L_x_7008) ;  /* 0x0000000096087348 */ /* 0x000fea0003c00000 */
[----:B------:R0:W1:Y:S02]  /*2b420*/  SHFL.BFLY P2, R151, R183, R185, R188 ;  /* 0x0c0000b9b7977389 */ /* 0x00006400000400bc */
[----:B01----:R-:W-:Y:S05]  /*2b430*/  ENDCOLLECTIVE ;  /* 0x000000000000791b */ /* 0x003fea0003800000 */
.L_x_7008:
[----:B------:R-:W-:Y:S05]  /*2b440*/  BRA `(.L_x_7009) ;  /* 0xffffffe400b47947 */ /* 0x000fea000383ffff */
.L_x_7010:
        /* <DEDUP_REMOVED lines=11> */
.L_x_27973:


//--------------------- .text._ZN10layer_norm31ln_parallel_residual_fwd_kernelINS_13Kernel_traitsIf13__nv_bfloat16S2_S2_fjLj1280ELj1ELj4ELj1ELj16ENS_18Kernel_traits_baseILj1280EfS2_S2_S2_fjLj128EEEEELb1ELb1ELb0EEEvNS_9FwdParamsE --------------------------
	.section	.text._ZN10layer_norm31ln_parallel_residual_fwd_kernelINS_13Kernel_traitsIf13__nv_bfloat16S2_S2_fjLj1280ELj1ELj4ELj1ELj16ENS_18Kernel_traits_baseILj1280EfS2_S2_S2_fjLj128EEEEELb1ELb1ELb0EEEvNS_9FwdParamsE,"ax",@progbits
	.align	128
        .global         _ZN10layer_norm31ln_parallel_residual_fwd_kernelINS_13Kernel_traitsIf13__nv_bfloat16S2_S2_fjLj1280ELj1ELj4ELj1ELj16ENS_18Kernel_traits_baseILj1280EfS2_S2_S2_fjLj128EEEEELb1ELb1ELb0EEEvNS_9FwdParamsE
        .type           _ZN10layer_norm31ln_parallel_residual_fwd_kernelINS_13Kernel_traitsIf13__nv_bfloat16S2_S2_fjLj1280ELj1ELj4ELj1ELj16ENS_18Kernel_traits_baseILj1280EfS2_S2_S2_fjLj128EEEEELb1ELb1ELb0EEEvNS_9FwdParamsE,@function
        .size           _ZN10layer_norm31ln_parallel_residual_fwd_kernelINS_13Kernel_traitsIf13__nv_bfloat16S2_S2_fjLj1280ELj1ELj4ELj1ELj16ENS_18Kernel_traits_baseILj1280EfS2_S2_S2_fjLj128EEEEELb1ELb1ELb0EEEvNS_9FwdParamsE,(.L_x_27974 - _ZN10layer_norm31ln_parallel_residual_fwd_kernelINS_13Kernel_traitsIf13__nv_bfloat16S2_S2_fjLj1280ELj1ELj4ELj1ELj16ENS_18Kernel_traits_baseILj1280EfS2_S2_S2_fjLj128EEEEELb1ELb1ELb0EEEvNS_9FwdParamsE)
        .other          _ZN10layer_norm31ln_parallel_residual_fwd_kernelINS_13Kernel_traitsIf13__nv_bfloat16S2_S2_fjLj1280ELj1ELj4ELj1ELj16ENS_18Kernel_traits_baseILj1280EfS2_S2_S2_fjLj128EEEEELb1ELb1ELb0EEEvNS_9FwdParamsE,@"STO_CUDA_ENTRY STV_DEFAULT"
_ZN10layer_norm31ln_parallel_residual_fwd_kernelINS_13Kernel_traitsIf13__nv_bfloat16S2_S2_fjLj1280ELj1ELj4ELj1ELj16ENS_18Kernel_traits_baseILj1280EfS2_S2_S2_fjLj128EEEEELb1ELb1ELb0EEEvNS_9FwdParamsE:
.text._ZN10layer_norm31ln_parallel_residual_fwd_kernelINS_13Kernel_traitsIf13__nv_bfloat16S2_S2_fjLj1280ELj1ELj4ELj1ELj16ENS_18Kernel_traits_baseILj1280EfS2_S2_S2_fjLj128EEEEELb1ELb1ELb0EEEvNS_9FwdParamsE:
[----:B------:R-:W-:Y:S01]  /*0000*/  LDC R1, c[0x0][0x37c] ;  /* 0x0000df00ff017b82 */ /* 0x000fe20000000800 */
[----:B------:R-:W0:Y:S07]  /*0010*/  LDCU.U8 UR4, c[0x0][0x464] ;  /* 0x00008c80ff0477ac */ /* 0x000e2e0008000000 */
[----:B------:R-:W1:Y:S01]  /*0020*/  LDC R108, c[0x0][0x458] ;  /* 0x00011600ff6c7b82 */ /* 0x000e620000000800 */
[----:B------:R-:W2:Y:S07]  /*0030*/  LDCU.64 UR6, c[0x0][0x358] ;  /* 0x00006b00ff0677ac */ /* 0x000eae0008000a00 */
[----:B------:R-:W3:Y:S01]  /*0040*/  LDC R109, c[0x0][0x45c] ;  /* 0x00011700ff6d7b82 */ /* 0x000ee20000000800 */
[----:B------:R-:W4:Y:S01]  /*0050*/  S2R R113, SR_TID.X ;  /* 0x0000000000717919 */ /* 0x000f220000002100 */
[----:B------:R-:W5:Y:S06]  /*0060*/  LDCU.64 UR8, c[0x0][0x438] ;  /* 0x00008700ff0877ac */ /* 0x000f6c0008000a00 */
[----:B------:R-:W4:Y:S01]  /*0070*/  LDC R9, c[0x0][0x388] ;  /* 0x0000e200ff097b82 */ /* 0x000f220000000800 */
[----:B0-----:R-:W-:Y:S01]  /*0080*/  ISETP.NE.AND P0, PT, RZ, UR4, PT ;  /* 0x00000004ff007c0c */ /* 0x001fe2000bf05270 */
[----:B------:R-:W0:-:S12]  /*0090*/  LDCU.64 UR4, c[0x0][0x450] ;  /* 0x00008a00ff0477ac */ /* 0x000e180008000a00 */
[----:B-1----:R-:W-:Y:S01]  /*00a0*/  @P0 IMAD.MOV.U32 R4, RZ, RZ, R108 ;  /* 0x000000ffff040224 */ /* 0x002fe200078e006c */
[----:B------:R-:W1:Y:S01]  /*00b0*/  @P0 LDC R7, c[0x0][0x460] ;  /* 0x00011800ff070b82 */ /* 0x000e620000000800 */
[----:B---3--:R-:W-:Y:S01]  /*00c0*/  @P0 IMAD.MOV.U32 R5, RZ, RZ, R109 ;  /* 0x000000ffff050224 */ /* 0x008fe200078e006d */
[----:B0-----:R-:W-:-:S05]  /*00d0*/  MOV R2, UR4 ;  /* 0x0000000400027c02 */ /* 0x001fca0008000f00 */
[----:B--2---:R-:W1:Y:S01]  /*00e0*/  @P0 LDG.E.64 R4, desc[UR6][R4.64] ;  /* 0x0000000604040981 */ /* 0x004e62000c1e1b00 */
[----:B------:R-:W-:-:S06]  /*00f0*/  IMAD.U32 R3, RZ, RZ, UR5 ;  /* 0x00000005ff037e24 */ /* 0x000fcc000f8e00ff */
[----:B------:R-:W2:Y:S01]  /*0100*/  @P0 LDG.E.64 R2, desc[UR6][R2.64] ;  /* 0x0000000602020981 */ /* 0x000ea2000c1e1b00 */
[----:B------:R-:W0:Y:S01]  /*0110*/  S2UR UR5, SR_CTAID.X ;  /* 0x00000000000579c3 */ /* 0x000e220000002500 */
[----:B-----5:R-:W-:Y:S01]  /*0120*/  UISETP.NE.U32.AND UP0, UPT, UR8, URZ, UPT ;  /* 0x000000ff0800728c */ /* 0x020fe2000bf05070 */
[----:B----4-:R-:W-:Y:S01]  /*0130*/  LOP3.LUT R116, R113, 0x1f, RZ, 0xc0, !PT ;  /* 0x0000001f71747812 */ /* 0x010fe200078ec0ff */
[----:B------:R-:W-:Y:S01]  /*0140*/  BSSY.RECONVERGENT B0, `(.L_x_7011) ;  /* 0x000008b000007945 */ /* 0x000fe20003800200 */
[----:B------:R-:W-:Y:S01]  /*0150*/  SHF.R.S32.HI R0, RZ, 0x1f, R9 ;  /* 0x0000001fff007819 */ /* 0x000fe20000011409 */
[----:B------:R-:W-:Y:S02]  /*0160*/  UISETP.NE.AND.EX UP0, UPT, UR9, URZ, UPT, UP0 ;  /* 0x000000ff0900728c */ /* 0x000fe4000bf05300 */
[----:B------:R-:W-:Y:S01]  /*0170*/  IMAD.MOV.U32 R93, RZ, RZ, R116 ;  /* 0x000000ffff5d7224 */ /* 0x000fe200078e0074 */
[----:B------:R-:W3:Y:S01]  /*0180*/  LDC R6, c[0x0][0x360] ;  /* 0x0000d800ff067b82 */ /* 0x000ee20000000800 */
[----:B------:R-:W-:Y:S01]  /*0190*/  LEA.HI R0, R0, R9, RZ, 0x3 ;  /* 0x0000000900007211 */ /* 0x000fe200078f18ff */
[----:B0-----:R-:W-:-:S02]  /*01a0*/  USHF.L.U32 UR4, UR5, 0x2, URZ ;  /* 0x0000000205047899 */ /* 0x001fc400080006ff */
[--C-:B---3--:R-:W-:Y:S01]  /*01b0*/  IMAD R115, R6, UR5, R113.reuse ;  /* 0x0000000506737c24 */ /* 0x108fe2000f8e0271 */
[----:B------:R-:W-:-:S04]  /*01c0*/  SHF.R.U32.HI R113, RZ, 0x5, R113 ;  /* 0x00000005ff717819 */ /* 0x000fc80000011671 */
[----:B------:R-:W-:Y:S02]  /*01d0*/  LOP3.LUT R113, R113, UR4, RZ, 0xfc, !PT ;  /* 0x0000000471717c12 */ /* 0x000fe4000f8efcff */
[----:B-1----:R-:W-:Y:S02]  /*01e0*/  @P0 IADD3 R108, P1, PT, R4, R7, RZ ;  /* 0x00000007046c0210 */ /* 0x002fe40007f3e0ff */
[----:B------:R-:W-:Y:S02]  /*01f0*/  LOP3.LUT R7, R93, 0x1f, RZ, 0x3c, !PT ;  /* 0x0000001f5d077812 */ /* 0x000fe400078e3cff */
[----:B------:R-:W-:Y:S02]  /*0200*/  @P0 IADD3.X R109, PT, PT, RZ, R5, RZ, P1, !PT ;  /* 0x00000005ff6d0210 */ /* 0x000fe40000ffe4ff */
[----:B------:R-:W-:Y:S01]  /*0210*/  LEA.HI.SX32 R114, R0, R7, 0x1d ;  /* 0x0000000700727211 */ /* 0x000fe200078feaff */
[C---:B--2---:R-:W-:Y:S01]  /*0220*/  VIADD R92, R2.reuse, 0x9e3779b9 ;  /* 0x9e3779b9025c7836 */ /* 0x044fe20000000000 */
[C---:B------:R-:W-:Y:S01]  /*0230*/  IADD3 R95, PT, PT, R2.reuse, 0x3c6ef372, RZ ;  /* 0x3c6ef372025f7810 */ /* 0x040fe20007ffe0ff */
[C---:B------:R-:W-:Y:S01]  /*0240*/  VIADD R94, R3.reuse, 0xbb67ae85 ;  /* 0xbb67ae85035e7836 */ /* 0x040fe20000000000 */
[C---:B------:R-:W-:Y:S01]  /*0250*/  IADD3 R98, PT, PT, R3.reuse, 0x32370b8f, RZ ;  /* 0x32370b8f03627810 */ /* 0x040fe20007ffe0ff */
[C---:B------:R-:W-:Y:S01]  /*0260*/  VIADD R96, R3.reuse, 0x76cf5d0a ;  /* 0x76cf5d0a03607836 */ /* 0x040fe20000000000 */
[C---:B------:R-:W-:Y:S01]  /*0270*/  IADD3 R100, PT, PT, R2.reuse, 0x1715609d, RZ ;  /* 0x1715609d02647810 */ /* 0x040fe20007ffe0ff */
[C---:B------:R-:W-:Y:S01]  /*0280*/  VIADD R97, R2.reuse, 0xdaa66d2b ;  /* 0xdaa66d2b02617836 */ /* 0x040fe20000000000 */
[C---:B------:R-:W-:Y:S01]  /*0290*/  IADD3 R103, PT, PT, R3.reuse, 0x646e171e, RZ ;  /* 0x646e171e03677810 */ /* 0x040fe20007ffe0ff */
[C---:B------:R-:W-:Y:S01]  /*02a0*/  VIADD R99, R2.reuse, 0x78dde6e4 ;  /* 0x78dde6e402637836 */ /* 0x040fe20000000000 */
[----:B------:R-:W-:Y:S01]  /*02b0*/  IADD3 R106, PT, PT, R2, -0xe443238, RZ ;  /* 0xf1bbcdc8026a7810 */ /* 0x000fe20007ffe0ff */
        /* <DEDUP_REMOVED lines=25> */
[----:B------:R-:W-:Y:S01]  /*0450*/  @P3 LOP3.LUT R93, R93, 0x20, RZ, 0xfc, !PT ;  /* 0x000000205d5d3812 */ /* 0x000fe200078efcff */
        /* <DEDUP_REMOVED lines=8> */
[----:B------:R2:W5:Y:S03]  /*04e0*/  @P0 LDG.E.128 R72, desc[UR6][R8.64] ;  /* 0x0000000608480981 */ /* 0x000566000c1e1d00 */
[----:B------:R-:W-:Y:S01]  /*04f0*/  @P0 VIADD R93, R93, 0x20 ;  /* 0x000000205d5d0836 */ /* 0x000fe20000000000 */
[----:B------:R2:W5:Y:S03]  /*0500*/  @P0 LDG.E.128 R68, desc[UR6][R8.64+0x10] ;  /* 0x0000100608440981 */ /* 0x000566000c1e1d00 */
[C---:B----4-:R-:W-:Y:S01]  /*0510*/  @P1 IMAD.WIDE.U32 R12, R93.reuse, 0x20, R12 ;  /* 0x000000205d0c1825 */ /* 0x050fe200078e000c */
[----:B------:R2:W5:Y:S03]  /*0520*/  @P0 LD.E.128 R64, desc[UR6][R10.64] ;  /* 0x000000060a400980 */ /* 0x000566000c101d00 */
[C---:B-1----:R-:W-:Y:S01]  /*0530*/  @P1 IMAD.WIDE.U32 R14, R93.reuse, 0x20, R14 ;  /* 0x000000205d0e1825 */ /* 0x042fe200078e000e */
[----:B------:R2:W5:Y:S03]  /*0540*/  @P1 LDG.E.128 R56, desc[UR6][R12.64] ;  /* 0x000000060c381981 */ /* 0x000566000c1e1d00 */
[----:B------:R-:W-:Y:S01]  /*0550*/  @P1 VIADD R93, R93, 0x20 ;  /* 0x000000205d5d1836 */ /* 0x000fe20000000000 */
[----:B------:R2:W5:Y:S03]  /*0560*/  @P1 LDG.E.128 R52, desc[UR6][R12.64+0x10] ;  /* 0x000010060c341981 */ /* 0x000566000c1e1d00 */
[C---:B0-----:R-:W-:Y:S01]  /*0570*/  @P2 IMAD.WIDE.U32 R16, R93.reuse, 0x20, R16 ;  /* 0x000000205d102825 */ /* 0x041fe200078e0010 */
[----:B------:R2:W5:Y:S03]  /*0580*/  @P1 LD.E.128 R48, desc[UR6][R14.64] ;  /* 0x000000060e301980 */ /* 0x000566000c101d00 */
[----:B------:R-:W-:Y:S01]  /*0590*/  @P2 IMAD.WIDE.U32 R18, R93, 0x20, R18 ;  /* 0x000000205d122825 */ /* 0x000fe200078e0012 */
[----:B------:R2:W5:Y:S04]  /*05a0*/  @P1 LD.E.128 R44, desc[UR6][R14.64+0x10] ;  /* 0x000010060e2c1980 */ /* 0x000568000c101d00 */
[----:B------:R2:W5:Y:S04]  /*05b0*/  @P2 LDG.E.128 R40, desc[UR6][R16.64] ;  /* 0x0000000610282981 */ /* 0x000568000c1e1d00 */
[----:B------:R2:W5:Y:S04]  /*05c0*/  @P2 LDG.E.128 R36, desc[UR6][R16.64+0x10] ;  /* 0x0000100610242981 */ /* 0x000568000c1e1d00 */
[----:B------:R2:W5:Y:S04]  /*05d0*/  @P2 LD.E.128 R32, desc[UR6][R18.64] ;  /* 0x0000000612202980 */ /* 0x000568000c101d00 */
[----:B------:R2:W5:Y:S04]  /*05e0*/  @P2 LD.E.128 R28, desc[UR6][R18.64+0x10] ;  /* 0x00001006121c2980 */ /* 0x000568000c101d00 */
[----:B------:R2:W5:Y:S01]  /*05f0*/  @P0 LD.E.128 R60, desc[UR6][R10.64+0x10] ;  /* 0x000010060a3c0980 */ /* 0x000562000c101d00 */
[----:B------:R-:W-:-:S02]  /*0600*/  ISETP.GE.U32.AND P0, PT, R114, 0xa0, PT ;  /* 0x000000a07200780c */ /* 0x000fc40003f06070 */
[----:B------:R-:W-:-:S11]  /*0610*/  @P2 IADD3 R93, PT, PT, R93, 0x20, RZ ;  /* 0x000000205d5d2810 */ /* 0x000fd60007ffe0ff */
        /* <DEDUP_REMOVED lines=10> */
.L_x_7012:
[C---:B------:R-:W-:Y:S02]  /*06c0*/  ISETP.GE.U32.AND P4, PT, R114.reuse, 0x20, PT ;  /* 0x000000207200780c */ /* 0x040fe40003f86070 */
[C---:B------:R-:W-:Y:S02]  /*06d0*/  ISETP.GE.U32.AND P0, PT, R114.reuse, 0x40, PT ;  /* 0x000000407200780c */ /* 0x040fe40003f06070 */
[C---:B------:R-:W-:Y:S02]  /*06e0*/  ISETP.GE.U32.AND P1, PT, R114.reuse, 0x60, PT ;  /* 0x000000607200780c */ /* 0x040fe40003f26070 */
[C---:B------:R-:W-:Y:S02]  /*06f0*/  ISETP.GE.U32.AND P2, PT, R114.reuse, 0x80, PT ;  /* 0x000000807200780c */ /* 0x040fe40003f46070 */
[----:B------:R-:W-:Y:S02]  /*0700*/  ISETP.GE.U32.AND P3, PT, R114, 0xa0, PT ;  /* 0x000000a07200780c */ /* 0x000fe40003f66070 */
[----:B------:R-:W-:-:S03]  /*0710*/  LOP3.LUT R164, R164, 0xfffffdff, RZ, 0xc0, !PT ;  /* 0xfffffdffa4a47812 */ /* 0x000fc600078ec0ff */
[----:B------:R-:W0:Y:S01]  /*0720*/  @P4 LDC.64 R4, c[0x0][0x3d0] ;  /* 0x0000f400ff044b82 */ /* 0x000e220000000a00 */
[----:B------:R-:W-:-:S07]  /*0730*/  @P4 LOP3.LUT R164, R164, 0x200, RZ, 0xfc, !PT ;  /* 0x00000200a4a44812 */ /* 0x000fce00078efcff */
[----:B------:R-:W1:Y:S08]  /*0740*/  @P0 LDC.64 R8, c[0x0][0x3d0] ;  /* 0x0000f400ff080b82 */ /* 0x000e700000000a00 */
[----:B------:R-:W2:Y:S08]  /*0750*/  @P1 LDC.64 R10, c[0x0][0x3d0] ;  /* 0x0000f400ff0a1b82 */ /* 0x000eb00000000a00 */
[----:B------:R-:W3:Y:S01]  /*0760*/  @P2 LDC.64 R28, c[0x0][0x3d0] ;  /* 0x0000f400ff1c2b82 */ /* 0x000ee20000000a00 */
[C---:B0-----:R-:W-:Y:S01]  /*0770*/  @P4 IMAD.WIDE.U32 R6, R93.reuse, 0x20, R4 ;  /* 0x000000205d064825 */ /* 0x041fe200078e0004 */
[----:B------:R-:W-:-:S04]  /*0780*/  @P4 LOP3.LUT R93, R93, 0x20, RZ, 0xfc, !PT ;  /* 0x000000205d5d4812 */ /* 0x000fc800078efcff */
[----:B------:R-:W5:Y:S02]  /*0790*/  @P4 LDG.E.128 R88, desc[UR6][R6.64] ;  /* 0x0000000606584981 */ /* 0x000f64000c1e1d00 */
[----:B------:R-:W0:Y:S01]  /*07a0*/  @P3 LDC.64 R30, c[0x0][0x3d0] ;  /* 0x0000f400ff1e3b82 */ /* 0x000e220000000a00 */
[C---:B-1----:R-:W-:Y:S01]  /*07b0*/  @P0 IMAD.WIDE.U32 R8, R93.reuse, 0x20, R8 ;  /* 0x000000205d080825 */ /* 0x042fe200078e0008 */
[----:B------:R-:W5:Y:S03]  /*07c0*/  @P4 LDG.E.128 R84, desc[UR6][R6.64+0x10] ;  /* 0x0000100606544981 */ /* 0x000f66000c1e1d00 */
[----:B------:R-:W-:Y:S01]  /*07d0*/  @P0 VIADD R93, R93, 0x20 ;  /* 0x000000205d5d0836 */ /* 0x000fe20000000000 */
[----:B------:R-:W5:Y:S03]  /*07e0*/  @P0 LDG.E.128 R72, desc[UR6][R8.64] ;  /* 0x0000000608480981 */ /* 0x000f66000c1e1d00 */
[C---:B--2---:R-:W-:Y:S01]  /*07f0*/  @P1 IMAD.WIDE.U32 R10, R93.reuse, 0x20, R10 ;  /* 0x000000205d0a1825 */ /* 0x044fe200078e000a */
[----:B------:R-:W5:Y:S03]  /*0800*/  @P0 LDG.E.128 R68, desc[UR6][R8.64+0x10] ;  /* 0x0000100608440981 */ /* 0x000f66000c1e1d00 */
[----:B------:R-:W-:Y:S01]  /*0810*/  @P1 VIADD R93, R93, 0x20 ;  /* 0x000000205d5d1836 */ /* 0x000fe20000000000 */
[----:B------:R-:W5:Y:S03]  /*0820*/  @P1 LDG.E.128 R56, desc[UR6][R10.64] ;  /* 0x000000060a381981 */ /* 0x000f66000c1e1d00 */
[C---:B---3--:R-:W-:Y:S01]  /*0830*/  @P2 IMAD.WIDE.U32 R44, R93.reuse, 0x20, R28 ;  /* 0x000000205d2c2825 */ /* 0x048fe200078e001c */
[----:B------:R-:W-:Y:S01]  /*0840*/  @P2 IADD3 R93, PT, PT, R93, 0x20, RZ ;  /* 0x000000205d5d2810 */ /* 0x000fe20007ffe0ff */
[----:B------:R-:W5:Y:S01]  /*0850*/  @P1 LDG.E.128 R52, desc[UR6][R10.64+0x10] ;  /* 0x000010060a341981 */ /* 0x000f62000c1e1d00 */
[----:B------:R-:W-:-:S02]  /*0860*/  CS2R R28, SRZ ;  /* 0x00000000001c7805 */ /* 0x000fc4000001ff00 */
[----:B------:R-:W-:Y:S02]  /*0870*/  CS2R R34, SRZ ;  /* 0x0000000000227805 */ /* 0x000fe4000001ff00 */
[----:B------:R-:W-:Y:S01]  /*0880*/  CS2R R32, SRZ ;  /* 0x0000000000207805 */ /* 0x000fe2000001ff00 */
[----:B------:R-:W5:Y:S01]  /*0890*/  @P2 LDG.E.128 R40, desc[UR6][R44.64] ;  /* 0x000000062c282981 */ /* 0x000f62000c1e1d00 */
[----:B0-----:R-:W-:Y:S01]  /*08a0*/  @P3 IMAD.WIDE.U32 R4, R93, 0x20, R30 ;  /* 0x000000205d043825 */ /* 0x001fe200078e001e */
[----:B------:R-:W-:Y:S02]  /*08b0*/  CS2R R46, SRZ ;  /* 0x00000000002e7805 */ /* 0x000fe4000001ff00 */
[----:B------:R-:W-:Y:S01]  /*08c0*/  CS2R R50, SRZ ;  /* 0x0000000000327805 */ /* 0x000fe2000001ff00 */
[----:B------:R0:W5:Y:S04]  /*08d0*/  @P2 LDG.E.128 R36, desc[UR6][R44.64+0x10] ;  /* 0x000010062c242981 */ /* 0x000168000c1e1d00 */
[----:B------:R1:W5:Y:S04]  /*08e0*/  @P3 LDG.E.128 R24, desc[UR6][R4.64] ;  /* 0x0000000604183981 */ /* 0x000368000c1e1d00 */
[----:B------:R1:W5:Y:S01]  /*08f0*/  @P3 LDG.E.128 R20, desc[UR6][R4.64+0x10] ;  /* 0x0000100604143981 */ /* 0x000362000c1e1d00 */
[----:B------:R-:W-:-:S02]  /*0900*/  CS2R R30, SRZ ;  /* 0x00000000001e7805 */ /* 0x000fc4000001ff00 */
[----:B0-----:R-:W-:Y:S02]  /*0910*/  CS2R R44, SRZ ;  /* 0x00000000002c7805 */ /* 0x001fe4000001ff00 */
        /* <DEDUP_REMOVED lines=9> */
[----:B------:R-:W-:Y:S02]  /*09b0*/  @P3 CS2R R14, SRZ ;  /* 0x00000000000e3805 */ /* 0x000fe4000001ff00 */
[----:B------:R-:W-:-:S02]  /*09c0*/  @P3 CS2R R12, SRZ ;  /* 0x00000000000c3805 */ /* 0x000fc4000001ff00 */
[----:B------:R-:W-:Y:S02]  /*09d0*/  @P3 CS2R R18, SRZ ;  /* 0x0000000000123805 */ /* 0x000fe4000001ff00 */
[----:B-1----:R-:W-:-:S07]  /*09e0*/  @P3 CS2R R16, SRZ ;  /* 0x0000000000103805 */ /* 0x002fce000001ff00 */
.L_x_7013:
[----:B------:R-:W-:Y:S05]  /*09f0*/  BSYNC.RECONVERGENT B0 ;  /* 0x0000000000007941 */ /* 0x000fea0003800200 */
.L_x_7011:
[----:B------:R-:W1:Y:S02]  /*0a00*/  LDCU UR4, c[0x0][0x384] ;  /* 0x00007080ff0477ac */ /* 0x000e640008000800 */
[----:B-1----:R-:W-:-:S13]  /*0a10*/  ISETP.GE.AND P0, PT, R113, UR4, PT ;  /* 0x0000000471007c0c */ /* 0x002fda000bf06270 */
[----:B------:R-:W-:Y:S05]  /*0a20*/  @P0 EXIT ;  /* 0x000000000000094d */ /* 0x000fea0003800000 */
[----:B------:R-:W-:Y:S01]  /*0a30*/  IMAD.HI.U32 R0, R115, -0x326172a9, RZ ;  /* 0xcd9e8d5773007827 */ /* 0x000fe200078e00ff */
[----:B------:R-:W-:Y:S01]  /*0a40*/  LOP3.LUT R108, R108, 0x3, RZ, 0xc0, !PT ;  /* 0x000000036c6c7812 */ /* 0x000fe200078ec0ff */
[----:B------:R-:W1:Y:S02]  /*0a50*/  LDCU UR12, c[0x0][0x388] ;  /* 0x00007100ff0c77ac */ /* 0x000e640008000800 */
[----:B0-----:R-:W-:Y:S01]  /*0a60*/  IMAD.HI.U32 R5, R165, -0x2daee0ad, RZ ;  /* 0xd2511f53a5057827 */ /* 0x001fe200078e00ff */
[----:B------:R-:W-:Y:S01]  /*0a70*/  LOP3.LUT R0, R111, R0, R2, 0x96, !PT ;  /* 0x000000006f007212 */ /* 0x000fe200078e9602 */
[----:B------:R-:W0:Y:S02]  /*0a80*/  LDCU.U8 UR10, c[0x0][0x410] ;  /* 0x00008200ff0a77ac */ /* 0x000e240008000000 */
[----:B------:R-:W-:Y:S01]  /*0a90*/  IMAD R9, R165, -0x2daee0ad, RZ ;  /* 0xd2511f53a5097824 */ /* 0x000fe200078e02ff */
[----:B------:R-:W-:Y:S01]  /*0aa0*/  LOP3.LUT R5, R5, R3, RZ, 0x3c, !PT ;  /* 0x0000000305057212 */ /* 0x000fe200078e3cff */
[----:B------:R-:W-:Y:S01]  /*0ab0*/  IMAD R7, R115, -0x326172a9, RZ ;  /* 0xcd9e8d5773077824 */ /* 0x000fe200078e02ff */
[----:B------:R-:W2:Y:S01]  /*0ac0*/  LDCU UR11, c[0x0][0x448] ;  /* 0x00008900ff0b77ac */ /* 0x000ea20008000800 */
[----:B------:R-:W-:Y:S01]  /*0ad0*/  IMAD.HI.U32 R6, R0, -0x2daee0ad, RZ ;  /* 0xd2511f5300067827 */ /* 0x000fe200078e00ff */
[----:B------:R-:W3:Y:S03]  /*0ae0*/  LDCU.64 UR4, c[0x0][0x398] ;  /* 0x00007300ff0477ac */ /* 0x000ee60008000a00 */
[C---:B------:R-:W-:Y:S01]  /*0af0*/  IMAD.HI.U32 R4, R5.reuse, -0x326172a9, RZ ;  /* 0xcd9e8d5705047827 */ /* 0x040fe200078e00ff */
[----:B------:R-:W-:Y:S01]  /*0b00*/  LOP3.LUT R6, R94, R9, R6, 0x96, !PT ;  /* 0x000000095e067212 */ /* 0x000fe200078e9606 */
[----:B------:R-:W4:Y:S02]  /*0b10*/  LDCU.64 UR8, c[0x0][0x3a0] ;  /* 0x00007400ff0877ac */ /* 0x000f240008000a00 */
[----:B------:R-:W-:Y:S01]  /*0b20*/  IMAD R8, R0, -0x2daee0ad, RZ ;  /* 0xd2511f5300087824 */ /* 0x000fe200078e02ff */
[----:B------:R-:W-:Y:S01]  /*0b30*/  LOP3.LUT R4, R92, R7, R4, 0x96, !PT ;  /* 0x000000075c047212 */ /* 0x000fe200078e9604 */
[----:B------:R-:W-:-:S02]  /*0b40*/  IMAD R5, R5, -0x326172a9, RZ ;  /* 0xcd9e8d5705057824 */ /* 0x000fc400078e02ff */
        /* <DEDUP_REMOVED lines=45> */
[----:B------:R-:W-:Y:S01]  /*0e20*/  IMAD.MOV.U32 R107, RZ, RZ, RZ ;  /* 0x000000ffff6b7224 */ /* 0x000fe200078e00ff */
[----:B------:R-:W-:Y:S01]  /*0e30*/  LOP3.LUT R109, R117, R6, R109, 0x96, !PT ;  /* 0x00000006756d7212 */ /* 0x000fe200078e966d */
[----:B------:R-:W-:Y:S02]  /*0e40*/  IMAD R106, R5, -0x326172a9, RZ ;  /* 0xcd9e8d57056a7824 */ /* 0x000fe400078e02ff */
[----:B01234-:R-:W-:-:S07]  /*0e50*/  IMAD R159, R0, -0x2daee0ad, RZ ;  /* 0xd2511f53009f7824 */ /* 0x01ffce00078e02ff */
.L_x_7649:
        /* <DEDUP_REMOVED lines=40> */
.L_x_7019:
        /* <DEDUP_REMOVED lines=13> */
.L_x_7021:
[----:B------:R-:W-:Y:S05]  /*11b0*/  BSYNC.RECONVERGENT B2 ;  /* 0x0000000000027941 */ /* 0x000fea0003800200 */
.L_x_7020:
        /* <DEDUP_REMOVED lines=52> */
[----:B------:R-:W-:Y:S02]  /*1500*/  VIADD R105, R3, 0x96a522ad ;  /* 0x96a522ad03697836 */ /* 0x000fe40000000000 */
[----:B------:R-:W-:-:S04]  /*1510*/  IMAD.WIDE.U32 R162, R163, -0x326172a9, RZ ;  /* 0xcd9e8d57a3a27825 */ /* 0x000fc800078e00ff */
[----:B------:R-:W-:Y:S01]  /*1520*/  IMAD.WIDE.U32 R160, R160, -0x2daee0ad, RZ ;  /* 0xd2511f53a0a07825 */ /* 0x000fe200078e00ff */
[----:B------:R-:W-:Y:S02]  /*1530*/  LOP3.LUT R109, R109, R156, R163, 0x96, !PT ;  /* 0x0000009c6d6d7212 */ /* 0x000fe400078e96a3 */
[----:B------:R-:W-:Y:S01]  /*1540*/  MOV R106, R162 ;  /* 0x000000a2006a7202 */ /* 0x000fe20000000f00 */
[----:B------:R-:W-:Y:S01]  /*1550*/  IMAD.MOV.U32 R0, RZ, RZ, R160 ;  /* 0x000000ffff007224 */ /* 0x000fe200078e00a0 */
[----:B------:R-:W-:Y:S01]  /*1560*/  LOP3.LUT R110, R105, R108, R161, 0x96, !PT ;  /* 0x0000006c696e7212 */ /* 0x000fe200078e96a1 */
[----:B------:R-:W-:-:S07]  /*1570*/  IMAD.MOV.U32 R105, RZ, RZ, R159 ;  /* 0x000000ffff697224 */ /* 0x000fce00078e009f */
.L_x_7018:
[----:B------:R-:W-:Y:S05]  /*1580*/  BSYNC.RECONVERGENT B1 ;  /* 0x0000000000017941 */ /* 0x000fea0003800200 */
.L_x_7017:
        /* <DEDUP_REMOVED lines=29> */
.L_x_7024:
        /* <DEDUP_REMOVED lines=13> */
.L_x_7026:
[----:B------:R-:W-:Y:S05]  /*1830*/  BSYNC.RECONVERGENT B2 ;  /* 0x0000000000027941 */ /* 0x000fea0003800200 */
.L_x_7025:
        /* <DEDUP_REMOVED lines=15> */
[----:B------:R-:W-:-:S03]  /*1930*/  IMAD.MOV.U32 R134, RZ, RZ, RZ ;  /* 0x000000ffff867224 */ /* 0x000fc600078e00ff */
        /* <DEDUP_REMOVED lines=20> */
[C---:B------:R-:W-:Y:S02]  /*1a80*/  IADD3 R123, PT, PT, R2.reuse, -0x4ab325aa, RZ ;  /* 0xb54cda56027b7810 */ /* 0x040fe40007ffe0ff */
[----:B------:R-:W-:Y:S01]  /*1a90*/  LOP3.LUT R133, R133, R162, R109, 0x96, !PT ;  /* 0x000000a285857212 */ /* 0x000fe200078e966d */
[----:B------:R-:W-:Y:S01]  /*1aa0*/  VIADD R109, R2, 0x5384540f ;  /* 0x5384540f026d7836 */ /* 0x000fe20000000000 */
[----:B------:R-:W-:-:S03]  /*1ab0*/  LOP3.LUT R123, R123, R166, R161, 0x96, !PT ;  /* 0x000000a67b7b7212 */ /* 0x000fc600078e96a1 */
        /* <DEDUP_REMOVED lines=14> */
[----:B------:R-:W-:Y:S02]  /*1ba0*/  IADD3 R123, PT, PT, R3, -0x695add53, RZ ;  /* 0x96a522ad037b7810 */ /* 0x000fe40007ffe0ff */
[----:B------:R-:W-:Y:S01]  /*1bb0*/  LOP3.LUT R109, R109, R160, R167, 0x96, !PT ;  /* 0x000000a06d6d7212 */ /* 0x000fe200078e96a7 */
[----:B------:R-:W-:Y:S01]  /*1bc0*/  IMAD.MOV.U32 R106, RZ, RZ, R166 ;  /* 0x000000ffff6a7224 */ /* 0x000fe200078e00a6 */
[----:B------:R-:W-:Y:S01]  /*1bd0*/  LOP3.LUT R110, R123, R108, R163, 0x96, !PT ;  /* 0x0000006c7b6e7212 */ /* 0x000fe200078e96a3 */
[----:B------:R-:W-:Y:S01]  /*1be0*/  IMAD.MOV.U32 R108, RZ, RZ, R0 ;  /* 0x000000ffff6c7224 */ /* 0x000fe200078e0000 */
[----:B------:R-:W-:-:S07]  /*1bf0*/  MOV R0, R162 ;  /* 0x000000a200007202 */ /* 0x000fce0000000f00 */
.L_x_7023:
[----:B------:R-:W-:Y:S05]  /*1c00*/  BSYNC.RECONVERGENT B1 ;  /* 0x0000000000017941 */ /* 0x000fea0003800200 */
.L_x_7022:
        /* <DEDUP_REMOVED lines=26> */
.L_x_7029:
        /* <DEDUP_REMOVED lines=13> */
.L_x_7031:
[----:B------:R-:W-:Y:S05]  /*1e80*/  BSYNC.RECONVERGENT B2 ;  /* 0x0000000000027941 */ /* 0x000fea0003800200 */
.L_x_7030:
        /* <DEDUP_REMOVED lines=60> */
.L_x_7028:
[----:B------:R-:W-:Y:S05]  /*2250*/  BSYNC.RECONVERGENT B1 ;  /* 0x0000000000017941 */ /* 0x000fea0003800200 */
.L_x_7027:
[----:B------:R-:W-:Y:S01]  /*2260*/  I2FP.F32.U32 R123, R108 ;  /* 0x0000006c007b7245 */ /* 0x000fe20000201000 */
[----:B------:R-:W-:Y:S01]  /*2270*/  IMAD.U32 R133, R93, 0x10000, RZ ;  /* 0x000100005d857824 */ /* 0x000fe200078e00ff */
        /* <DEDUP_REMOVED lines=24> */
.L_x_7034:
        /* <DEDUP_REMOVED lines=13> */
.L_x_7036:
[----:B------:R-:W-:Y:S05]  /*24d0*/  BSYNC.RECONVERGENT B2 ;  /* 0x0000000000027941 */ /* 0x000fea0003800200 */
.L_x_7035:
        /* <DEDUP_REMOVED lines=60> */
.L_x_7033:
[----:B------:R-:W-:Y:S05]  /*28a0*/  BSYNC.RECONVERGENT B1 ;  /* 0x0000000000017941 */ /* 0x000fea0003800200 */
.L_x_7032:
        /* <DEDUP_REMOVED lines=26> */
.L_x_7039:
        /* <DEDUP_REMOVED lines=13> */
.L_x_7041:
[----:B------:R-:W-:Y:S05]  /*2b20*/  BSYNC.RECONVERGENT B2 ;  /* 0x0000000000027941 */ /* 0x000fea0003800200 */
.L_x_7040:
        /* <DEDUP_REMOVED lines=58> */
[----:B------:R-:W-:Y:S01]  /*2ed0*/  MOV R0, R162 ;  /* 0x000000a200007202 */ /* 0x000fe20000000f00 */
[----:B------:R-:W-:-:S07]  /*2ee0*/  IMAD.MOV.U32 R160, RZ, RZ, RZ ;  /* 0x000000ffffa07224 */ /* 0x000fce00078e00ff */
.L_x_7038:
[----:B------:R-:W-:Y:S05]  /*2ef0*/  BSYNC.RECONVERGENT B1 ;  /* 0x0000000000017941 */ /* 0x000fea0003800200 */
.L_x_7037:
        /* <DEDUP_REMOVED lines=8> */
[----:B------:R-:W-:Y:S01]  /*2f80*/  FSETP.GTU.FTZ.AND P2, PT, R108, R157, PT ;  /* 0x0000009d6c00720b */ /* 0x000fe20003f5c000 */
[----:B------:R-:W-:-:S03]  /*2f90*/  IMAD.MOV.U32 R108, RZ, RZ, R106 ;  /* 0x000000ffff6c7224 */ /* 0x000fc600078e006a */
        /* <DEDUP_REMOVED lines=14> */
.L_x_7044:
        /* <DEDUP_REMOVED lines=13> */
.L_x_7046:
[----:B------:R-:W-:Y:S05]  /*3150*/  BSYNC.RECONVERGENT B2 ;  /* 0x0000000000027941 */ /* 0x000fea0003800200 */
.L_x_7045:
        /* <DEDUP_REMOVED lines=14> */
[----:B------:R-:W-:Y:S02]  /*3240*/  IADD3 R109, PT, PT, R2, -0x255992d5, RZ ;  /* 0xdaa66d2b026d7810 */ /* 0x000fe40007ffe0ff */
[----:B------:R-:W-:Y:S01]  /*3250*/  LOP3.LUT R163, R163, R166, R161, 0x96, !PT ;  /* 0x000000a6a3a37212 */ /* 0x000fe200078e96a1 */
[----:B------:R-:W-:Y:S02]  /*3260*/  VIADD R161, R3, 0x32370b8f ;  /* 0x32370b8f03a17836 */ /* 0x000fe40000000000 */
[----:B------:R-:W-:-:S04]  /*3270*/  IMAD.WIDE.U32 R166, R167, -0x326172a9, RZ ;  /* 0xcd9e8d57a7a67825 */ /* 0x000fc800078e00ff */
[----:B------:R-:W-:Y:S01]  /*3280*/  IMAD.WIDE.U32 R162, R163, -0x2daee0ad, RZ ;  /* 0xd2511f53a3a27825 */ /* 0x000fe200078e00ff */
[----:B------:R-:W-:-:S04]  /*3290*/  LOP3.LUT R109, R109, R160, R167, 0x96, !PT ;  /* 0x000000a06d6d7212 */ /* 0x000fc800078e96a7 */
[----:B------:R-:W-:Y:S01]  /*32a0*/  LOP3.LUT R161, R161, R108, R163, 0x96, !PT ;  /* 0x0000006ca1a17212 */ /* 0x000fe200078e96a3 */
[----:B------:R-:W-:Y:S02]  /*32b0*/  VIADD R163, R2, 0x78dde6e4 ;  /* 0x78dde6e402a37836 */ /* 0x000fe40000000000 */
[----:B------:R-:W-:-:S04]  /*32c0*/  IMAD.WIDE.U32 R108, R109, -0x2daee0ad, RZ ;  /* 0xd2511f536d6c7825 */ /* 0x000fc800078e00ff */
[----:B------:R-:W-:Y:S01]  /*32d0*/  IMAD.WIDE.U32 R160, R161, -0x326172a9, RZ ;  /* 0xcd9e8d57a1a07825 */ /* 0x000fe200078e00ff */
[----:B------:R-:W-:Y:S02]  /*32e0*/  LOP3.LUT R167, R112, R162, R109, 0x96, !PT ;  /* 0x000000a270a77212 */ /* 0x000fe400078e966d */
[----:B------:R-:W-:Y:S02]  /*32f0*/  IADD3 R109, PT, PT, R2, 0x1715609d, RZ ;  /* 0x1715609d026d7810 */ /* 0x000fe40007ffe0ff */
[----:B------:R-:W-:Y:S01]  /*3300*/  LOP3.LUT R163, R163, R166, R161, 0x96, !PT ;  /* 0x000000a6a3a37212 */ /* 0x000fe200078e96a1 */
[----:B------:R-:W-:Y:S02]  /*3310*/  VIADD R161, R3, 0xa9066899 ;  /* 0xa906689903a17836 */ /* 0x000fe40000000000 */
        /* <DEDUP_REMOVED lines=32> */
.L_x_7043:
[----:B------:R-:W-:Y:S05]  /*3520*/  BSYNC.RECONVERGENT B1 ;  /* 0x0000000000017941 */ /* 0x000fea0003800200 */
.L_x_7042:
        /* <DEDUP_REMOVED lines=24> */
.L_x_7049:
        /* <DEDUP_REMOVED lines=13> */
.L_x_7051:
[----:B------:R-:W-:Y:S05]  /*3780*/  BSYNC.RECONVERGENT B2 ;  /* 0x0000000000027941 */ /* 0x000fea0003800200 */
.L_x_7050:
        /* <DEDUP_REMOVED lines=40> */
[----:B------:R-:W-:Y:S02]  /*3a10*/  VIADD R143, R2, 0x5384540f ;  /* 0x5384540f028f7836 */ /* 0x000fe40000000000 */
[----:B------:R-:W-:-:S03]  /*3a20*/  IMAD.WIDE.U32 R168, R168, -0x2daee0ad, RZ ;  /* 0xd2511f53a8a87825 */ /* 0x000fc600078e00ff */
[----:B------:R-:W-:Y:S01]  /*3a30*/  LOP3.LUT R143, R143, R166, R109, 0x96, !PT ;  /* 0x000000a68f8f7212 */ /* 0x000fe200078e966d */
[----:B------:R-:W-:Y:S01]  /*3a40*/  VIADD R109, R2, 0xf1bbcdc8 ;  /* 0xf1bbcdc8026d7836 */ /* 0x000fe20000000000 */
[----:B------:R-:W-:-:S03]  /*3a50*/  LOP3.LUT R161, R161, R162, R169, 0x96, !PT ;  /* 0x000000a2a1a17212 */ /* 0x000fc600078e96a9 */
[----:B------:R-:W-:Y:S01]  /*3a60*/  IMAD.WIDE.U32 R162, R143, -0x2daee0ad, RZ ;  /* 0xd2511f538fa27825 */ /* 0x000fe200078e00ff */
[----:B------:R-:W-:-:S03]  /*3a70*/  IADD3 R143, PT, PT, R3, -0x24c28bd8, RZ ;  /* 0xdb3d7428038f7810 */ /* 0x000fc60007ffe0ff */
[----:B------:R-:W-:Y:S01]  /*3a80*/  IMAD.WIDE.U32 R166, R161, -0x326172a9, RZ ;  /* 0xcd9e8d57a1a67825 */ /* 0x000fe200078e00ff */
[----:B------:R-:W-:Y:S02]  /*3a90*/  LOP3.LUT R143, R143, R168, R163, 0x96, !PT ;  /* 0x000000a88f8f7212 */ /* 0x000fe400078e96a3 */
[----:B------:R-:W-:Y:S01]  /*3aa0*/  IADD3 R161, PT, PT, R3, -0x695add53, RZ ;  /* 0x96a522ad03a17810 */ /* 0x000fe20007ffe0ff */
[----:B------:R-:W-:Y:S01]  /*3ab0*/  IMAD.MOV.U32 R163, RZ, RZ, RZ ;  /* 0x000000ffffa37224 */ /* 0x000fe200078e00ff */
        /* <DEDUP_REMOVED lines=8> */
[----:B------:R-:W-:-:S07]  /*3b40*/  MOV R0, R168 ;  /* 0x000000a800007202 */ /* 0x000fce0000000f00 */
.L_x_7048:
[----:B------:R-:W-:Y:S05]  /*3b50*/  BSYNC.RECONVERGENT B1 ;  /* 0x0000000000017941 */ /* 0x000fea0003800200 */
.L_x_7047:
        /* <DEDUP_REMOVED lines=8> */
[----:B------:R-:W-:-:S03]  /*3be0*/  IMAD.MOV.U32 R108, RZ, RZ, 0x2 ;  /* 0x00000002ff6c7424 */ /* 0x000fc600078e00ff */
        /* <DEDUP_REMOVED lines=15> */
.L_x_7054:
        /* <DEDUP_REMOVED lines=13> */
.L_x_7056:
[----:B------:R-:W-:Y:S05]  /*3db0*/  BSYNC.RECONVERGENT B2 ;  /* 0x0000000000027941 */ /* 0x000fea0003800200 */
.L_x_7055:
        /* <DEDUP_REMOVED lines=30> */
[----:B------:R-:W-:Y:S01]  /*3fa0*/  IADD3 R109, PT, PT, R2, -0x4ab325aa, RZ ;  /* 0xb54cda56026d7810 */ /* 0x000fe20007ffe0ff */
[----:B------:R-:W-:-:S05]  /*3fb0*/  VIADD R169, R3, 0xa9066899 ;  /* 0xa906689903a97836 */ /* 0x000fca0000000000 */
        /* <DEDUP_REMOVED lines=28> */
.L_x_7053:
[----:B------:R-:W-:Y:S05]  /*4180*/  BSYNC.RECONVERGENT B1 ;  /* 0x0000000000017941 */ /* 0x000fea0003800200 */
.L_x_7052:
        /* <DEDUP_REMOVED lines=16> */
.L_x_7016:
[----:B------:R-:W-:Y:S01]  /*4290*/  ISETP.NE.AND P2, PT, R108, 0x1, PT ;  /* 0x000000016c00780c */ /* 0x000fe20003f45270 */
[----:B------:R-:W-:Y:S01]  /*42a0*/  BSSY.RECONVERGENT B1, `(.L_x_7058) ;  /* 0x0000059000017945 */ /* 0x000fe20003800200 */
[----:B------:R-:W-:Y:S01]  /*42b0*/  VIADD R154, R2, 0x3c6ef372 ;  /* 0x3c6ef372029a7836 */ /* 0x000fe20000000000 */
[C---:B------:R-:W-:Y:S01]  /*42c0*/  IADD3 R157, PT, PT, R3.reuse, 0x32370b8f, RZ ;  /* 0x32370b8f039d7810 */ /* 0x040fe20007ffe0ff */
        /* <DEDUP_REMOVED lines=16> */
.L_x_7060:
        /* <DEDUP_REMOVED lines=13> */
.L_x_7062:
[----:B------:R-:W-:Y:S05]  /*44a0*/  BSYNC.RECONVERGENT B2 ;  /* 0x0000000000027941 */ /* 0x000fea0003800200 */
.L_x_7061:
        /* <DEDUP_REMOVED lines=29> */
[----:B------:R-:W-:Y:S02]  /*4680*/  LOP3.LUT R98, R99, R98, R103, 0x96, !PT ;  /* 0x0000006263627212 */ /* 0x000fe400078e9667 */
        /* <DEDUP_REMOVED lines=26> */
.L_x_7059:
[----:B------:R-:W-:Y:S05]  /*4830*/  BSYNC.RECONVERGENT B1 ;  /* 0x0000000000017941 */ /* 0x000fea0003800200 */
.L_x_7058:
[----:B------:R-:W0:Y:S01]  /*4840*/  LDC R159, c[0x0][0x404] ;  /* 0x00010100ff9f7b82 */ /* 0x000e220000000800 */
[----:B------:R-:W-:Y:S01]  /*4850*/  I2FP.F32.U32 R96, R96 ;  /* 0x0000006000607245 */ /* 0x000fe20000201000 */
[----:B------:R-:W-:Y:S01]  /*4860*/  IMAD.MOV.U32 R161, RZ, RZ, 0x2f800000 ;  /* 0x2f800000ffa17424 */ /* 0x000fe200078e00ff */
[----:B------:R-:W-:Y:S01]  /*4870*/  ISETP.NE.AND P3, PT, R98, 0x1, PT ;  /* 0x000000016200780c */ /* 0x000fe20003f65270 */
[----:B------:R-:W-:Y:S01]  /*4880*/  BSSY.RECONVERGENT B1, `(.L_x_7063) ;  /* 0x000005c000017945 */ /* 0x000fe20003800200 */
[----:B-----5:R-:W-:Y:S01]  /*4890*/  SHF.L.U32 R97, R92, 0x10, RZ ;  /* 0x000000105c617819 */ /* 0x020fe200000006ff */
[----:B------:R-:W-:Y:S01]  /*48a0*/  FFMA.FTZ R96, R96, R161, 1.1641532182693481445e-10 ;  /* 0x2f00000060607423 */ /* 0x000fe200000100a1 */
[----:B------:R-:W-:Y:S01]  /*48b0*/  LOP3.LUT R164, R164, 0xffffffef, RZ, 0xc0, !PT ;  /* 0xffffffefa4a47812 */ /* 0x000fe200078ec0ff */
[----:B------:R-:W1:Y:S01]  /*48c0*/  LDC R160, c[0x0][0x408] ;  /* 0x00010200ffa07b82 */ /* 0x000e620000000800 */
[----:B------:R-:W-:Y:S02]  /*48d0*/  IMAD.MOV.U32 R99, RZ, RZ, 0x2 ;  /* 0x00000002ff637424 */ /* 0x000fe400078e00ff */
[----:B0-----:R-:W-:-:S02]  /*48e0*/  FSETP.GTU.FTZ.AND P2, PT, R96, R159, PT ;  /* 0x0000009f6000720b */ /* 0x001fc40003f5c000 */
[----:B------:R-:W-:Y:S01]  /*48f0*/  PRMT R96, R92, 0x7632, R96 ;  /* 0x000076325c607816 */ /* 0x000fe20000000060 */
[----:B------:R-:W-:Y:S01]  /*4900*/  IMAD.MOV.U32 R92, RZ, RZ, R106 ;  /* 0x000000ffff5c7224 */ /* 0x000fe200078e006a */
        /* <DEDUP_REMOVED lines=13> */
.L_x_7065:
        /* <DEDUP_REMOVED lines=13> */
.L_x_7067:
[----:B------:R-:W-:Y:S05]  /*4ab0*/  BSYNC.RECONVERGENT B2 ;  /* 0x0000000000027941 */ /* 0x000fea0003800200 */
.L_x_7066:
        /* <DEDUP_REMOVED lines=8> */
[----:B------:R-:W-:Y:S01]  /*4b40*/  IMAD.MOV.U32 R92, RZ, RZ, R0 ;  /* 0x000000ffff5c7224 */ /* 0x000fe200078e0000 */
[----:B------:R-:W-:Y:S01]  /*4b50*/  LOP3.LUT R102, R99, R98, R105, 0x96, !PT ;  /* 0x0000006263667212 */ /* 0x000fe200078e9669 */
[----:B------:R-:W-:-:S04]  /*4b60*/  IMAD.WIDE.U32 R98, R97, -0x2daee0ad, RZ ;  /* 0xd2511f5361627825 */ /* 0x000fc800078e00ff */
[----:B------:R-:W-:Y:S02]  /*4b70*/  VIADD R97, R3, 0x76cf5d0a ;  /* 0x76cf5d0a03617836 */ /* 0x000fe40000000000 */
[----:B------:R-:W-:-:S03]  /*4b80*/  IMAD.WIDE.U32 R102, R102, -0x326172a9, RZ ;  /* 0xcd9e8d5766667825 */ /* 0x000fc600078e00ff */
[----:B------:R-:W-:Y:S02]  /*4b90*/  LOP3.LUT R97, R97, R104, R99, 0x96, !PT ;  /* 0x0000006861617212 */ /* 0x000fe400078e9663 */
[----:B------:R-:W-:-:S03]  /*4ba0*/  LOP3.LUT R104, R154, R108, R103, 0x96, !PT ;  /* 0x0000006c9a687212 */ /* 0x000fc600078e9667 */
[----:B------:R-:W-:-:S04]  /*4bb0*/  IMAD.WIDE.U32 R108, R97, -0x326172a9, RZ ;  /* 0xcd9e8d57616c7825 */ /* 0x000fc800078e00ff */
[----:B------:R-:W-:Y:S02]  /*4bc0*/  VIADD R97, R2, 0xdaa66d2b ;  /* 0xdaa66d2b02617836 */ /* 0x000fe40000000000 */
[----:B------:R-:W-:-:S03]  /*4bd0*/  IMAD.WIDE.U32 R104, R104, -0x2daee0ad, RZ ;  /* 0xd2511f5368687825 */ /* 0x000fc600078e00ff */
[----:B------:R-:W-:Y:S02]  /*4be0*/  LOP3.LUT R97, R97, R102, R109, 0x96, !PT ;  /* 0x0000006661617212 */ /* 0x000fe400078e966d */
[----:B------:R-:W-:-:S03]  /*4bf0*/  LOP3.LUT R102, R157, R98, R105, 0x96, !PT ;  /* 0x000000629d667212 */ /* 0x000fc600078e9669 */
        /* <DEDUP_REMOVED lines=31> */
[----:B------:R-:W-:-:S03]  /*4df0*/  LOP3.LUT R109, R99, R102, R109, 0x96, !PT ;  /* 0x00000066636d7212 */ /* 0x000fc600078e966d */
[----:B------:R-:W-:Y:S01]  /*4e00*/  HFMA2 R99, -RZ, RZ, 0, 0 ;  /* 0x00000000ff637431 */ /* 0x000fe200000001ff */
[----:B------:R-:W-:Y:S01]  /*4e10*/  MOV R106, R108 ;  /* 0x0000006c006a7202 */ /* 0x000fe20000000f00 */
[----:B------:R-:W-:Y:S01]  /*4e20*/  IMAD.MOV.U32 R0, RZ, RZ, R104 ;  /* 0x000000ffff007224 */ /* 0x000fe200078e0068 */
[----:B------:R-:W-:-:S07]  /*4e30*/  LOP3.LUT R110, R155, R98, R105, 0x96, !PT ;  /* 0x000000629b6e7212 */ /* 0x000fce00078e9669 */
.L_x_7064:
[----:B------:R-:W-:Y:S05]  /*4e40*/  BSYNC.RECONVERGENT B1 ;  /* 0x0000000000017941 */ /* 0x000fea0003800200 */
.L_x_7063:
        /* <DEDUP_REMOVED lines=9> */
[----:B------:R-:W-:Y:S01]  /*4ee0*/  FSEL R92, R97, RZ, !P2 ;  /* 0x000000ff615c7208 */ /* 0x000fe20005000000 */
[----:B------:R-:W-:Y:S01]  /*4ef0*/  IMAD.MOV.U32 R97, RZ, RZ, R106 ;  /* 0x000000ffff617224 */ /* 0x000fe200078e006a */
[----:B------:R-:W-:-:S03]  /*4f00*/  SEL R104, RZ, 0x1, P2 ;  /* 0x00000001ff687807 */ /* 0x000fc60001000000 */
        /* <DEDUP_REMOVED lines=13> */
.L_x_7070:
        /* <DEDUP_REMOVED lines=13> */
.L_x_7072:
[----:B------:R-:W-:Y:S05]  /*50b0*/  BSYNC.RECONVERGENT B2 ;  /* 0x0000000000027941 */ /* 0x000fea0003800200 */
.L_x_7071:
        /* <DEDUP_REMOVED lines=45> */
[----:B------:R-:W-:Y:S02]  /*5390*/  VIADD R97, R2, 0xf1bbcdc8 ;  /* 0xf1bbcdc802617836 */ /* 0x000fe40000000000 */
[----:B------:R-:W-:-:S03]  /*53a0*/  IMAD.WIDE.U32 R108, R109, -0x326172a9, RZ ;  /* 0xcd9e8d576d6c7825 */ /* 0x000fc600078e00ff */
[----:B------:R-:W-:Y:S01]  /*53b0*/  LOP3.LUT R162, R97, R162, R103, 0x96, !PT ;  /* 0x000000a261a27212 */ /* 0x000fe200078e9667 */
[----:B------:R-:W-:Y:S01]  /*53c0*/  VIADD R97, R2, 0x8ff34781 ;  /* 0x8ff3478102617836 */ /* 0x000fe20000000000 */
[----:B------:R-:W-:-:S03]  /*53d0*/  MOV R106, R108 ;  /* 0x0000006c006a7202 */ /* 0x000fc60000000f00 */
[----:B------:R-:W-:Y:S01]  /*53e0*/  IMAD.WIDE.U32 R162, R162, -0x2daee0ad, RZ ;  /* 0xd2511f53a2a27825 */ /* 0x000fe200078e00ff */
[----:B------:R-:W-:-:S03]  /*53f0*/  LOP3.LUT R109, R97, R102, R109, 0x96, !PT ;  /* 0x00000066616d7212 */ /* 0x000fc600078e966d */
[----:B------:R-:W-:Y:S02]  /*5400*/  HFMA2 R102, -RZ, RZ, 0, 0 ;  /* 0x00000000ff667431 */ /* 0x000fe400000001ff */
[----:B------:R-:W-:Y:S01]  /*5410*/  IMAD.MOV.U32 R97, RZ, RZ, R0 ;  /* 0x000000ffff617224 */ /* 0x000fe200078e0000 */
[----:B------:R-:W-:Y:S01]  /*5420*/  LOP3.LUT R110, R155, R98, R163, 0x96, !PT ;  /* 0x000000629b6e7212 */ /* 0x000fe200078e96a3 */
[----:B------:R-:W-:-:S07]  /*5430*/  IMAD.MOV.U32 R0, RZ, RZ, R162 ;  /* 0x000000ffff007224 */ /* 0x000fce00078e00a2 */
.L_x_7069:
[----:B------:R-:W-:Y:S05]  /*5440*/  BSYNC.RECONVERGENT B1 ;  /* 0x0000000000017941 */ /* 0x000fea0003800200 */
.L_x_7068:
        /* <DEDUP_REMOVED lines=22> */
.L_x_7075:
        /* <DEDUP_REMOVED lines=13> */
.L_x_7077:
[----:B------:R-:W-:Y:S05]  /*5680*/  BSYNC.RECONVERGENT B2 ;  /* 0x0000000000027941 */ /* 0x000fea0003800200 */
.L_x_7076:
        /* <DEDUP_REMOVED lines=11> */
[----:B------:R-:W-:-:S03]  /*5740*/  IMAD.WIDE.U32 R98, R99, -0x326172a9, RZ ;  /* 0xcd9e8d5763627825 */ /* 0x000fc600078e00ff */
[----:B------:R-:W-:Y:S02]  /*5750*/  LOP3.LUT R103, R103, R102, R97, 0x96, !PT ;  /* 0x0000006667677212 */ /* 0x000fe400078e9661 */
[----:B------:R-:W-:Y:S02]  /*5760*/  LOP3.LUT R102, R154, R108, R99, 0x96, !PT ;  /* 0x0000006c9a667212 */ /* 0x000fe400078e9663 */
[----:B------:R-:W-:Y:S01]  /*5770*/  IADD3 R97, PT, PT, R2, -0x255992d5, RZ ;  /* 0xdaa66d2b02617810 */ /* 0x000fe20007ffe0ff */
[----:B------:R-:W-:-:S04]  /*5780*/  IMAD.WIDE.U32 R108, R103, -0x326172a9, RZ ;  /* 0xcd9e8d57676c7825 */ /* 0x000fc800078e00ff */
[----:B------:R-:W-:Y:S01]  /*5790*/  IMAD.WIDE.U32 R102, R102, -0x2daee0ad, RZ ;  /* 0xd2511f5366667825 */ /* 0x000fe200078e00ff */
[----:B------:R-:W-:-:S04]  /*57a0*/  LOP3.LUT R97, R97, R98, R109, 0x96, !PT ;  /* 0x0000006261617212 */ /* 0x000fc800078e966d */
        /* <DEDUP_REMOVED lines=38> */
.L_x_7074:
[----:B------:R-:W-:Y:S05]  /*5a10*/  BSYNC.RECONVERGENT B1 ;  /* 0x0000000000017941 */ /* 0x000fea0003800200 */
.L_x_7073:
        /* <DEDUP_REMOVED lines=11> */
[----:B------:R-:W-:-:S03]  /*5ad0*/  @P1 SHF.L.U32 R97, R96, 0x10, RZ ;  /* 0x0000001060611819 */ /* 0x000fc600000006ff */
        /* <DEDUP_REMOVED lines=15> */
.L_x_7080:
        /* <DEDUP_REMOVED lines=13> */
.L_x_7082:
[----:B------:R-:W-:Y:S05]  /*5ca0*/  BSYNC.RECONVERGENT B2 ;  /* 0x0000000000027941 */ /* 0x000fea0003800200 */
.L_x_7081:
        /* <DEDUP_REMOVED lines=56> */
.L_x_7079:
[----:B------:R-:W-:Y:S05]  /*6030*/  BSYNC.RECONVERGENT B1 ;  /* 0x0000000000017941 */ /* 0x000fea0003800200 */
.L_x_7078:
        /* <DEDUP_REMOVED lines=9> */
[----:B------:R-:W-:Y:S01]  /*60d0*/  PRMT R96, R93, 0x7632, R96 ;  /* 0x000076325d607816 */ /* 0x000fe20000000060 */
[----:B------:R-:W-:Y:S01]  /*60e0*/  IMAD.MOV.U32 R93, RZ, RZ, R106 ;  /* 0x000000ffff5d7224 */ /* 0x000fe200078e006a */
        /* <DEDUP_REMOVED lines=12> */
.L_x_7085:
        /* <DEDUP_REMOVED lines=13> */
.L_x_7087:
[----:B------:R-:W-:Y:S05]  /*6280*/  BSYNC.RECONVERGENT B2 ;  /* 0x0000000000027941 */ /* 0x000fea0003800200 */
.L_x_7086:
[----:B------:R-:W-:Y:S01]  /*6290*/  IMAD.WIDE.U32 R108, R115, -0x326172a9, RZ ;  /* 0xcd9e8d57736c7825 */ /* 0x000fe200078e00ff */
[----:B------:R-:W-:-:S03]  /*62a0*/  LOP3.LUT R166, R107, R99, R3, 0x96, !PT ;  /* 0x000000636ba67212 */ /* 0x000fc600078e9603 */
[----:B------:R-:W-:Y:S01]  /*62b0*/  VIADD R93, R2, 0x9e3779b9 ;  /* 0x9e3779b9025d7836 */ /* 0x000fe20000000000 */
        /* <DEDUP_REMOVED lines=43> */
[----:B------:R-:W-:Y:S01]  /*6570*/  IMAD.MOV.U32 R99, RZ, RZ, RZ ;  /* 0x000000ffff637224 */ /* 0x000fe200078e00ff */
[----:B------:R-:W-:Y:S01]  /*6580*/  LOP3.LUT R93, R93, R166, R109, 0x96, !PT ;  /* 0x000000a65d5d7212 */ /* 0x000fe200078e966d */
[----:B------:R-:W-:Y:S02]  /*6590*/  VIADD R109, R2, 0x8ff34781 ;  /* 0x8ff34781026d7836 */ /* 0x000fe40000000000 */
[----:B------:R-:W-:-:S04]  /*65a0*/  IMAD.WIDE.U32 R166, R123, -0x326172a9, RZ ;  /* 0xcd9e8d577ba67825 */ /* 0x000fc800078e00ff */
[----:B------:R-:W-:Y:S01]  /*65b0*/  IMAD.WIDE.U32 R162, R93, -0x2daee0ad, RZ ;  /* 0xd2511f535da27825 */ /* 0x000fe200078e00ff */
[----:B------:R-:W-:Y:S02]  /*65c0*/  MOV R93, R0 ;  /* 0x00000000005d7202 */ /* 0x000fe40000000f00 */
[----:B------:R-:W-:Y:S01]  /*65d0*/  LOP3.LUT R109, R109, R108, R167, 0x96, !PT ;  /* 0x0000006c6d6d7212 */ /* 0x000fe200078e96a7 */
[----:B------:R-:W-:Y:S01]  /*65e0*/  IMAD.MOV.U32 R106, RZ, RZ, R166 ;  /* 0x000000ffff6a7224 */ /* 0x000fe200078e00a6 */
[----:B------:R-:W-:Y:S01]  /*65f0*/  LOP3.LUT R110, R155, R98, R163, 0x96, !PT ;  /* 0x000000629b6e7212 */ /* 0x000fe200078e96a3 */
[----:B------:R-:W-:-:S07]  /*6600*/  IMAD.MOV.U32 R0, RZ, RZ, R162 ;  /* 0x000000ffff007224 */ /* 0x000fce00078e00a2 */
.L_x_7084:
[----:B------:R-:W-:Y:S05]  /*6610*/  BSYNC.RECONVERGENT B1 ;  /* 0x0000000000017941 */ /* 0x000fea0003800200 */
.L_x_7083:
        /* <DEDUP_REMOVED lines=25> */
.L_x_7090:
        /* <DEDUP_REMOVED lines=13> */
.L_x_7092:
[----:B------:R-:W-:Y:S05]  /*6880*/  BSYNC.RECONVERGENT B2 ;  /* 0x0000000000027941 */ /* 0x000fea0003800200 */
.L_x_7091:
        /* <DEDUP_REMOVED lines=54> */
[----:B------:R-:W-:Y:S02]  /*6bf0*/  IMAD.MOV.U32 R0, RZ, RZ, R162 ;  /* 0x000000ffff007224 */ /* 0x000fe400078e00a2 */
[----:B------:R-:W-:-:S07]  /*6c00*/  IMAD.MOV.U32 R108, RZ, RZ, RZ ;  /* 0x000000ffff6c7224 */ /* 0x000fce00078e00ff */
.L_x_7089:
[----:B------:R-:W-:Y:S05]  /*6c10*/  BSYNC.RECONVERGENT B1 ;  /* 0x0000000000017941 */ /* 0x000fea0003800200 */
.L_x_7088:
        /* <DEDUP_REMOVED lines=22> */
.L_x_7095:
        /* <DEDUP_REMOVED lines=13> */
.L_x_7097:
[----:B------:R-:W-:Y:S05]  /*6e50*/  BSYNC.RECONVERGENT B2 ;  /* 0x0000000000027941 */ /* 0x000fea0003800200 */
.L_x_7096:
[----:B------:R-:W-:Y:S01]  /*6e60*/  IMAD.WIDE.U32 R98, R115, -0x326172a9, RZ ;  /* 0xcd9e8d5773627825 */ /* 0x000fe200078e00ff */
[----:B------:R-:W-:Y:S02]  /*6e70*/  LOP3.LUT R162, R107, R97, R3, 0x96, !PT ;  /* 0x000000616ba27212 */ /* 0x000fe400078e9603 */
[----:B------:R-:W-:Y:S01]  /*6e80*/  IADD3 R143, PT, PT, R3, -0x24c28bd8, RZ ;  /* 0xdb3d7428038f7810 */ /* 0x000fe20007ffe0ff */
        /* <DEDUP_REMOVED lines=53> */
.L_x_7094:
[----:B------:R-:W-:Y:S05]  /*71e0*/  BSYNC.RECONVERGENT B1 ;  /* 0x0000000000017941 */ /* 0x000fea0003800200 */
.L_x_7093:
        /* <DEDUP_REMOVED lines=27> */
.L_x_7100:
        /* <DEDUP_REMOVED lines=13> */
.L_x_7102:
[----:B------:R-:W-:Y:S05]  /*7470*/  BSYNC.RECONVERGENT B2 ;  /* 0x0000000000027941 */ /* 0x000fea0003800200 */
.L_x_7101:
        /* <DEDUP_REMOVED lines=41> */
[----:B------:R-:W-:-:S03]  /*7710*/  VIADD R133, R2, 0xf1bbcdc8 ;  /* 0xf1bbcdc802857836 */ /* 0x000fc60000000000 */
[----:B------:R-:W-:Y:S01]  /*7720*/  LOP3.LUT R109, R109, R96, R167, 0x96, !PT ;  /* 0x000000606d6d7212 */ /* 0x000fe200078e96a7 */
[----:B------:R-:W-:-:S04]  /*7730*/  IMAD.WIDE.U32 R96, R97, -0x2daee0ad, RZ ;  /* 0xd2511f5361607825 */ /* 0x000fc800078e00ff */
[----:B------:R-:W-:Y:S01]  /*7740*/  IMAD.WIDE.U32 R108, R109, -0x326172a9, RZ ;  /* 0xcd9e8d576d6c7825 */ /* 0x000fe200078e00ff */
[----:B------:R-:W-:-:S04]  /*7750*/  LOP3.LUT R143, R143, R166, R97, 0x96, !PT ;  /* 0x000000a68f8f7212 */ /* 0x000fc800078e9661 */
[----:B------:R-:W-:Y:S01]  /*7760*/  LOP3.LUT R133, R133, R168, R109, 0x96, !PT ;  /* 0x000000a885857212 */ /* 0x000fe200078e966d */
[----:B------:R-:W-:-:S04]  /*7770*/  IMAD.WIDE.U32 R168, R143, -0x326172a9, RZ ;  /* 0xcd9e8d578fa87825 */ /* 0x000fc800078e00ff */
[----:B------:R-:W-:Y:S01]  /*7780*/  VIADD R109, R2, 0x8ff34781 ;  /* 0x8ff34781026d7836 */ /* 0x000fe20000000000 */
[----:B------:R-:W-:Y:S01]  /*7790*/  MOV R106, R168 ;  /* 0x000000a8006a7202 */ /* 0x000fe20000000f00 */
[----:B------:R-:W-:-:S03]  /*77a0*/  IMAD.WIDE.U32 R166, R133, -0x2daee0ad, RZ ;  /* 0xd2511f5385a67825 */ /* 0x000fc600078e00ff */
[----:B------:R-:W-:Y:S01]  /*77b0*/  LOP3.LUT R109, R109, R108, R169, 0x96, !PT ;  /* 0x0000006c6d6d7212 */ /* 0x000fe200078e96a9 */
[----:B------:R-:W-:Y:S01]  /*77c0*/  HFMA2 R108, -RZ, RZ, 0, 0 ;  /* 0x00000000ff6c7431 */ /* 0x000fe200000001ff */
[----:B------:R-:W-:Y:S01]  /*77d0*/  LOP3.LUT R110, R155, R96, R167, 0x96, !PT ;  /* 0x000000609b6e7212 */ /* 0x000fe200078e96a7 */
[----:B------:R-:W-:Y:S02]  /*77e0*/  IMAD.MOV.U32 R96, RZ, RZ, R0 ;  /* 0x000000ffff607224 */ /* 0x000fe400078e0000 */
[----:B------:R-:W-:-:S07]  /*77f0*/  IMAD.MOV.U32 R0, RZ, RZ, R166 ;  /* 0x000000ffff007224 */ /* 0x000fce00078e00a6 */
.L_x_7099:
[----:B------:R-:W-:Y:S05]  /*7800*/  BSYNC.RECONVERGENT B1 ;  /* 0x0000000000017941 */ /* 0x000fea0003800200 */
.L_x_7098:
        /* <DEDUP_REMOVED lines=21> */
.L_x_7105:
        /* <DEDUP_REMOVED lines=13> */
.L_x_7107:
[----:B------:R-:W-:Y:S05]  /*7a30*/  BSYNC.RECONVERGENT B2 ;  /* 0x0000000000027941 */ /* 0x000fea0003800200 */
.L_x_7106:
        /* <DEDUP_REMOVED lines=14> */
[----:B------:R-:W-:Y:S01]  /*7b20*/  IMAD.MOV.U32 R94, RZ, RZ, R0 ;  /* 0x000000ffff5e7224 */ /* 0x000fe200078e0000 */
[----:B------:R-:W-:-:S03]  /*7b30*/  LOP3.LUT R168, R154, R170, R167, 0x96, !PT ;  /* 0x000000aa9aa87212 */ /* 0x000fc600078e96a7 */
        /* <DEDUP_REMOVED lines=14> */
[----:B------:R-:W-:Y:S02]  /*7c20*/  LOP3.LUT R109, R109, R166, R171, 0x96, !PT ;  /* 0x000000a66d6d7212 */ /* 0x000fe400078e96ab */
[----:B------:R-:W-:-:S03]  /*7c30*/  LOP3.LUT R97, R97, R108, R169, 0x96, !PT ;  /* 0x0000006c61617212 */ /* 0x000fc600078e96a9 */
        /* <DEDUP_REMOVED lines=24> */
.L_x_7104:
[----:B------:R-:W-:Y:S05]  /*7dc0*/  BSYNC.RECONVERGENT B1 ;  /* 0x0000000000017941 */ /* 0x000fea0003800200 */
.L_x_7103:
        /* <DEDUP_REMOVED lines=11> */
[----:B------:R-:W-:-:S05]  /*7e80*/  @P1 SHF.L.U32 R97, R6, 0x10, RZ ;  /* 0x0000001006611819 */ /* 0x000fca00000006ff */
        /* <DEDUP_REMOVED lines=13> */
.L_x_7110:
        /* <DEDUP_REMOVED lines=13> */
.L_x_7112:
[----:B------:R-:W-:Y:S05]  /*8030*/  BSYNC.RECONVERGENT B2 ;  /* 0x0000000000027941 */ /* 0x000fea0003800200 */
.L_x_7111:
        /* <DEDUP_REMOVED lines=14> */
[----:B------:R-:W-:Y:S01]  /*8120*/  IMAD.MOV.U32 R163, RZ, RZ, RZ ;  /* 0x000000ffffa37224 */ /* 0x000fe200078e00ff */
        /* <DEDUP_REMOVED lines=20> */
[----:B------:R-:W-:Y:S02]  /*8270*/  VIADD R97, R2, 0xb54cda56 ;  /* 0xb54cda5602617836 */ /* 0x000fe40000000000 */
[----:B------:R-:W-:-:S03]  /*8280*/  IMAD.WIDE.U32 R108, R108, -0x326172a9, RZ ;  /* 0xcd9e8d576c6c7825 */ /* 0x000fc600078e00ff */
[----:B------:R-:W-:Y:S02]  /*8290*/  LOP3.LUT R97, R97, R170, R173, 0x96, !PT ;  /* 0x000000aa61617212 */ /* 0x000fe400078e96ad */
[----:B------:R-:W-:Y:S01]  /*82a0*/  LOP3.LUT R143, R143, R172, R109, 0x96, !PT ;  /* 0x000000ac8f8f7212 */ /* 0x000fe200078e966d */
[----:B------:R-:W-:Y:S02]  /*82b0*/  VIADD R109, R3, 0xdb3d7428 ;  /* 0xdb3d7428036d7836 */ /* 0x000fe40000000000 */
[----:B------:R-:W-:Y:S01]  /*82c0*/  IMAD.WIDE.U32 R168, R97, -0x2daee0ad, RZ ;  /* 0xd2511f5361a87825 */ /* 0x000fe200078e00ff */
[----:B------:R-:W-:-:S04]  /*82d0*/  IADD3 R97, PT, PT, R3, 0x1fd5c5a3, RZ ;  /* 0x1fd5c5a303617810 */ /* 0x000fc80007ffe0ff */
[----:B------:R-:W-:Y:S01]  /*82e0*/  LOP3.LUT R97, R97, R166, R169, 0x96, !PT ;  /* 0x000000a661617212 */ /* 0x000fe200078e96a9 */
        /* <DEDUP_REMOVED lines=13> */
.L_x_7109:
[----:B------:R-:W-:Y:S05]  /*83c0*/  BSYNC.RECONVERGENT B1 ;  /* 0x0000000000017941 */ /* 0x000fea0003800200 */
.L_x_7108:
        /* <DEDUP_REMOVED lines=20> */
.L_x_7115:
        /* <DEDUP_REMOVED lines=13> */
.L_x_7117:
[----:B------:R-:W-:Y:S05]  /*85e0*/  BSYNC.RECONVERGENT B2 ;  /* 0x0000000000027941 */ /* 0x000fea0003800200 */
.L_x_7116:
        /* <DEDUP_REMOVED lines=30> */
[----:B------:R-:W-:Y:S02]  /*87d0*/  VIADD R97, R2, 0xb54cda56 ;  /* 0xb54cda5602617836 */ /* 0x000fe40000000000 */
        /* <DEDUP_REMOVED lines=16> */
[----:B------:R-:W-:Y:S01]  /*88e0*/  VIADD R109, R2, 0x8ff34781 ;  /* 0x8ff34781026d7836 */ /* 0x000fe20000000000 */
        /* <DEDUP_REMOVED lines=8> */
.L_x_7114:
[----:B------:R-:W-:Y:S05]  /*8970*/  BSYNC.RECONVERGENT B1 ;  /* 0x0000000000017941 */ /* 0x000fea0003800200 */
.L_x_7113:
        /* <DEDUP_REMOVED lines=27> */
.L_x_7120:
        /* <DEDUP_REMOVED lines=13> */
.L_x_7122:
[----:B------:R-:W-:Y:S05]  /*8c00*/  BSYNC.RECONVERGENT B2 ;  /* 0x0000000000027941 */ /* 0x000fea0003800200 */
.L_x_7121:
[----:B------:R-:W-:Y:S01]  /*8c10*/  IMAD.WIDE.U32 R168, R115, -0x326172a9, RZ ;  /* 0xcd9e8d5773a87825 */ /* 0x000fe200078e00ff */
[----:B------:R-:W-:Y:S02]  /*8c20*/  LOP3.LUT R108, R107, R167, R3, 0x96, !PT ;  /* 0x000000a76b6c7212 */ /* 0x000fe400078e9603 */
[----:B------:R-:W-:Y:S01]  /*8c30*/  MOV R96, R0 ;  /* 0x0000000000607202 */ /* 0x000fe20000000f00 */
        /* <DEDUP_REMOVED lines=16> */
[C---:B------:R-:W-:Y:S01]  /*8d40*/  VIADD R109, R2.reuse, 0x78dde6e4 ;  /* 0x78dde6e4026d7836 */ /* 0x040fe20000000000 */
        /* <DEDUP_REMOVED lines=27> */
[----:B------:R-:W-:Y:S01]  /*8f00*/  IMAD.MOV.U32 R167, RZ, RZ, RZ ;  /* 0x000000ffffa77224 */ /* 0x000fe200078e00ff */
[----:B------:R-:W-:-:S03]  /*8f10*/  LOP3.LUT R168, R109, R108, R171, 0x96, !PT ;  /* 0x0000006c6da87212 */ /* 0x000fc600078e96ab */
[----:B------:R-:W-:-:S04]  /*8f20*/  IMAD.WIDE.U32 R108, R143, -0x326172a9, RZ ;  /* 0xcd9e8d578f6c7825 */ /* 0x000fc800078e00ff */
[----:B------:R-:W-:Y:S02]  /*8f30*/  VIADD R143, R2, 0x8ff34781 ;  /* 0x8ff34781028f7836 */ /* 0x000fe40000000000 */
[----:B------:R-:W-:-:S03]  /*8f40*/  IMAD.WIDE.U32 R168, R168, -0x2daee0ad, RZ ;  /* 0xd2511f53a8a87825 */ /* 0x000fc600078e00ff */
[----:B------:R-:W-:Y:S01]  /*8f50*/  LOP3.LUT R109, R143, R170, R109, 0x96, !PT ;  /* 0x000000aa8f6d7212 */ /* 0x000fe200078e966d */
[----:B------:R-:W-:Y:S01]  /*8f60*/  IMAD.MOV.U32 R106, RZ, RZ, R108 ;  /* 0x000000ffff6a7224 */ /* 0x000fe200078e006c */
[----:B------:R-:W-:Y:S01]  /*8f70*/  LOP3.LUT R110, R155, R166, R169, 0x96, !PT ;  /* 0x000000a69b6e7212 */ /* 0x000fe200078e96a9 */
[----:B------:R-:W-:-:S07]  /*8f80*/  IMAD.MOV.U32 R0, RZ, RZ, R168 ;  /* 0x000000ffff007224 */ /* 0x000fce00078e00a8 */
.L_x_7119:
[----:B------:R-:W-:Y:S05]  /*8f90*/  BSYNC.RECONVERGENT B1 ;  /* 0x0000000000017941 */ /* 0x000fea0003800200 */
.L_x_7118:
        /* <DEDUP_REMOVED lines=21> */
.L_x_7125:
        /* <DEDUP_REMOVED lines=13> */
.L_x_7127:
[----:B------:R-:W-:Y:S05]  /*91c0*/  BSYNC.RECONVERGENT B2 ;  /* 0x0000000000027941 */ /* 0x000fea0003800200 */
.L_x_7126:
        /* <DEDUP_REMOVED lines=45> */
[----:B------:R-:W-:Y:S02]  /*94a0*/  HFMA2 R169, -RZ, RZ, 0, 0 ;  /* 0x00000000ffa97431 */ /* 0x000fe400000001ff */
[----:B------:R-:W-:Y:S02]  /*94b0*/  VIADD R95, R2, 0xf1bbcdc8 ;  /* 0xf1bbcdc8025f7836 */ /* 0x000fe40000000000 */
[----:B------:R-:W-:-:S03]  /*94c0*/  IMAD.WIDE.U32 R172, R172, -0x326172a9, RZ ;  /* 0xcd9e8d57acac7825 */ /* 0x000fc600078e00ff */
[----:B------:R-:W-:Y:S01]  /*94d0*/  LOP3.LUT R166, R95, R166, R171, 0x96, !PT ;  /* 0x000000a65fa67212 */ /* 0x000fe200078e96ab */
[----:B------:R-:W-:Y:S01]  /*94e0*/  VIADD R109, R2, 0x8ff34781 ;  /* 0x8ff34781026d7836 */ /* 0x000fe20000000000 */
[----:B------:R-:W-:Y:S01]  /*94f0*/  MOV R106, R172 ;  /* 0x000000ac006a7202 */ /* 0x000fe20000000f00 */
[----:B------:R-:W-:Y:S02]  /*9500*/  IMAD.MOV.U32 R95, RZ, RZ, R0 ;  /* 0x000000ffff5f7224 */ /* 0x000fe400078e0000 */
[----:B------:R-:W-:Y:S01]  /*9510*/  IMAD.WIDE.U32 R166, R166, -0x2daee0ad, RZ ;  /* 0xd2511f53a6a67825 */ /* 0x000fe200078e00ff */
[----:B------:R-:W-:-:S03]  /*9520*/  LOP3.LUT R109, R109, R170, R173, 0x96, !PT ;  /* 0x000000aa6d6d7212 */ /* 0x000fc600078e96ad */
[----:B------:R-:W-:Y:S01]  /*9530*/  IMAD.MOV.U32 R0, RZ, RZ, R166 ;  /* 0x000000ffff007224 */ /* 0x000fe200078e00a6 */
[----:B------:R-:W-:-:S07]  /*9540*/  LOP3.LUT R110, R155, R168, R167, 0x96, !PT ;  /* 0x000000a89b6e7212 */ /* 0x000fce00078e96a7 */
.L_x_7124:
[----:B------:R-:W-:Y:S05]  /*9550*/  BSYNC.RECONVERGENT B1 ;  /* 0x0000000000017941 */ /* 0x000fea0003800200 */
.L_x_7123:
[----:B------:R-:W-:Y:S01]  /*9560*/  I2FP.F32.U32 R96, R95 ;  /* 0x0000005f00607245 */ /* 0x000fe20000201000 */
[----:B------:R-:W-:Y:S01]  /*9570*/  IMAD.U32 R95, R11, 0x10000, RZ ;  /* 0x000100000b5f7824 */ /* 0x000fe200078e00ff */
[----:B------:R-:W-:Y:S01]  /*9580*/  BSSY.RECONVERGENT B1, `(.L_x_7128) ;  /* 0x000005d000017945 */ /* 0x000fe20003800200 */
[----:B------:R-:W-:Y:S02]  /*9590*/  @P1 IMAD.U32 R168, R7, 0x10000, RZ ;  /* 0x0001000007a81824 */ /* 0x000fe400078e00ff */
        /* <DEDUP_REMOVED lines=21> */
.L_x_7130:
        /* <DEDUP_REMOVED lines=13> */
.L_x_7132:
[----:B------:R-:W-:Y:S05]  /*97c0*/  BSYNC.RECONVERGENT B2 ;  /* 0x0000000000027941 */ /* 0x000fea0003800200 */
.L_x_7131:
        /* <DEDUP_REMOVED lines=51> */
[----:B------:R-:W-:-:S04]  /*9b00*/  LOP3.LUT R109, R109, R172, R169, 0x96, !PT ;  /* 0x000000ac6d6d7212 */ /* 0x000fc800078e96a9 */
[----:B------:R-:W-:Y:S01]  /*9b10*/  LOP3.LUT R110, R155, R170, R167, 0x96, !PT ;  /* 0x000000aa9b6e7212 */ /* 0x000fe200078e96a7 */
[----:B------:R-:W-:Y:S02]  /*9b20*/  HFMA2 R170, -RZ, RZ, 0, 0 ;  /* 0x00000000ffaa7431 */ /* 0x000fe400000001ff */
[----:B------:R-:W-:Y:S02]  /*9b30*/  IMAD.MOV.U32 R167, RZ, RZ, R0 ;  /* 0x000000ffffa77224 */ /* 0x000fe400078e0000 */
[----:B------:R-:W-:-:S07]  /*9b40*/  IMAD.MOV.U32 R0, RZ, RZ, R166 ;  /* 0x000000ffff007224 */ /* 0x000fce00078e00a6 */
.L_x_7129:
[----:B------:R-:W-:Y:S05]  /*9b50*/  BSYNC.RECONVERGENT B1 ;  /* 0x0000000000017941 */ /* 0x000fea0003800200 */
.L_x_7128:
        /* <DEDUP_REMOVED lines=20> */
.L_x_7135:
        /* <DEDUP_REMOVED lines=15> */
.L_x_7137:
[----:B------:R-:W-:Y:S05]  /*9d90*/  BSYNC.RECONVERGENT B2 ;  /* 0x0000000000027941 */ /* 0x000fea0003800200 */
.L_x_7136:
        /* <DEDUP_REMOVED lines=45> */
[----:B------:R-:W-:Y:S02]  /*a070*/  LOP3.LUT R157, R157, R172, R167, 0x96, !PT ;  /* 0x000000ac9d9d7212 */ /* 0x000fe400078e96a7 */
[----:B------:R-:W-:-:S03]  /*a080*/  LOP3.LUT R170, R109, R108, R169, 0x96, !PT ;  /* 0x0000006c6daa7212 */ /* 0x000fc600078e96a9 */
        /* <DEDUP_REMOVED lines=9> */
.L_x_7134:
[----:B------:R-:W-:Y:S05]  /*a120*/  BSYNC.RECONVERGENT B1 ;  /* 0x0000000000017941 */ /* 0x000fea0003800200 */
.L_x_7133:
        /* <DEDUP_REMOVED lines=8> */
[----:B------:R-:W-:Y:S01]  /*a1b0*/  FMUL.FTZ R155, R155, R160 ;  /* 0x000000a09b9b7220 */ /* 0x000fe20000410000 */
[----:B------:R-:W-:-:S04]  /*a1c0*/  @P1 PRMT R154, R7, 0x7632, R154 ;  /* 0x00007632079a1816 */ /* 0x000fc8000000009a */
[----:B------:R-:W-:Y:S02]  /*a1d0*/  FSEL R157, R155, RZ, !P6 ;  /* 0x000000ff9b9d7208 */ /* 0x000fe40007000000 */
[----:B------:R-:W-:Y:S02]  /*a1e0*/  @P1 SHF.L.U32 R154, R154, 0x10, RZ ;  /* 0x000000109a9a1819 */ /* 0x000fe400000006ff */
[----:B------:R-:W-:Y:S01]  /*a1f0*/  SEL R155, RZ, 0x1, P6 ;  /* 0x00000001ff9b7807 */ /* 0x000fe20003000000 */
[----:B------:R-:W-:-:S04]  /*a200*/  FADD.FTZ R157, R174, R157 ;  /* 0x0000009dae9d7221 */ /* 0x000fc80000010000 */
[----:B------:R-:W-:Y:S01]  /*a210*/  @P1 FADD.FTZ R154, R157, R154 ;  /* 0x0000009a9d9a1221 */ /* 0x000fe20000010000 */
[----:B------:R-:W-:-:S05]  /*a220*/  @!P1 IMAD.MOV.U32 R154, RZ, RZ, R157 ;  /* 0x000000ffff9a9224 */ /* 0x000fca00078e009d */
[----:B------:R-:W-:-:S04]  /*a230*/  F2FP.BF16.F32.PACK_AB R157, RZ, R154 ;  /* 0x0000009aff9d723e */ /* 0x000fc800000010ff */
[----:B------:R-:W-:-:S07]  /*a240*/  PRMT R95, R95, 0x5410, R157 ;  /* 0x000054105f5f7816 */ /* 0x000fce000000009d */
.L_x_7057:
        /* <DEDUP_REMOVED lines=8> */
[----:B------:R-:W-:Y:S02]  /*a2d0*/  LOP3.LUT P1, RZ, R164, 0x10, RZ, 0xc0, !PT ;  /* 0x00000010a4ff7812 */ /* 0x000fe4000782c0ff */
[----:B------:R-:W-:Y:S02]  /*a2e0*/  SEL R162, RZ, 0x1000000, !P4 ;  /* 0x01000000ffa27807 */ /* 0x000fe40006000000 */
[----:B------:R-:W-:Y:S02]  /*a2f0*/  SEL R161, RZ, 0x10000, !P5 ;  /* 0x00010000ffa17807 */ /* 0x000fe40006800000 */
        /* <DEDUP_REMOVED lines=32> */
.L_x_7138:
[----:B0-----:R-:W-:Y:S01]  /*a500*/  MOV R159, R0 ;  /* 0x00000000009f7202 */ /* 0x001fe20000000f00 */
[----:B------:R-:W-:-:S07]  /*a510*/  VIADD R0, R149, 0x20 ;  /* 0x0000002095007836 */ /* 0x000fce0000000000 */
.L_x_7015:
[----:B------:R-:W-:Y:S05]  /*a520*/  BSYNC.RECONVERGENT B0 ;  /* 0x0000000000007941 */ /* 0x000fea0003800200 */
.L_x_7014:
        /* <DEDUP_REMOVED lines=21> */
[----:B------:R-:W-:Y:S01]  /*a680*/  VIADD R153, R2, 0x3c6ef372 ;  /* 0x3c6ef37202997836 */ /* 0x000fe20000000000 */
[C---:B------:R-:W-:Y:S01]  /*a690*/  IADD3 R155, PT, PT, R3.reuse, -0x695add53, RZ ;  /* 0x96a522ad039b7810 */ /* 0x040fe20007ffe0ff */
[----:B------:R-:W-:Y:S01]  /*a6a0*/  VIADD R158, R3, 0x32370b8f ;  /* 0x32370b8f039e7836 */ /* 0x000fe20000000000 */
[----:B------:R-:W-:Y:S01]  /*a6b0*/  MOV R96, R106 ;  /* 0x0000006a00607202 */ /* 0x000fe20000000f00 */
[----:B------:R-:W-:Y:S02]  /*a6c0*/  IMAD.MOV.U32 R98, RZ, RZ, 0x2 ;  /* 0x00000002ff627424 */ /* 0x000fe400078e00ff */
[----:B0-----:R-:W-:-:S05]  /*a6d0*/  IMAD.MOV.U32 R156, RZ, RZ, R159 ;  /* 0x000000ffff9c7224 */ /* 0x001fca00078e009f */
        /* <DEDUP_REMOVED lines=11> */
.L_x_7144:
        /* <DEDUP_REMOVED lines=13> */
.L_x_7146:
[----:B------:R-:W-:Y:S05]  /*a860*/  BSYNC.RECONVERGENT B2 ;  /* 0x0000000000027941 */ /* 0x000fea0003800200 */
.L_x_7145:
[----:B------:R-:W-:Y:S01]  /*a870*/  IMAD.WIDE.U32 R98, R115, -0x326172a9, RZ ;  /* 0xcd9e8d5773627825 */ /* 0x000fe200078e00ff */
[----:B------:R-:W-:Y:S02]  /*a880*/  LOP3.LUT R108, R107, R97, R3, 0x96, !PT ;  /* 0x000000616b6c7212 */ /* 0x000fe400078e9603 */
[----:B------:R-:W-:Y:S02]  /*a890*/  IADD3 R97, PT, PT, R2, -0x61c88647, RZ ;  /* 0x9e3779b902617810 */ /* 0x000fe40007ffe0ff */
        /* <DEDUP_REMOVED lines=31> */
[----:B------:R-:W-:Y:S02]  /*aa90*/  LOP3.LUT R103, R103, R96, R99, 0x96, !PT ;  /* 0x0000006067677212 */ /* 0x000fe400078e9663 */
[----:B------:R-:W-:Y:S01]  /*aaa0*/  IADD3 R99, PT, PT, R2, 0x5384540f, RZ ;  /* 0x5384540f02637810 */ /* 0x000fe20007ffe0ff */
        /* <DEDUP_REMOVED lines=8> */
[----:B------:R-:W-:-:S04]  /*ab30*/  IMAD.WIDE.U32 R108, R108, -0x326172a9, RZ ;  /* 0xcd9e8d576c6c7825 */ /* 0x000fc800078e00ff */
[----:B------:R-:W-:Y:S01]  /*ab40*/  VIADD R101, R3, 0xdb3d7428 ;  /* 0xdb3d742803657836 */ /* 0x000fe20000000000 */
[----:B------:R-:W-:Y:S01]  /*ab50*/  LOP3.LUT R156, R97, R102, R109, 0x96, !PT ;  /* 0x00000066619c7212 */ /* 0x000fe200078e966d */
[----:B------:R-:W-:-:S03]  /*ab60*/  VIADD R109, R2, 0x8ff34781 ;  /* 0x8ff34781026d7836 */ /* 0x000fc60000000000 */
        /* <DEDUP_REMOVED lines=8> */
.L_x_7143:
[----:B------:R-:W-:Y:S05]  /*abf0*/  BSYNC.RECONVERGENT B1 ;  /* 0x0000000000017941 */ /* 0x000fea0003800200 */
.L_x_7142:
        /* <DEDUP_REMOVED lines=26> */
.L_x_7149:
        /* <DEDUP_REMOVED lines=13> */
.L_x_7151:
[----:B------:R-:W-:Y:S05]  /*ae70*/  BSYNC.RECONVERGENT B2 ;  /* 0x0000000000027941 */ /* 0x000fea0003800200 */
.L_x_7150:
        /* <DEDUP_REMOVED lines=12> */
[----:B------:R-:W-:Y:S01]  /*af40*/  IMAD.WIDE.U32 R102, R101, -0x326172a9, RZ ;  /* 0xcd9e8d5765667825 */ /* 0x000fe200078e00ff */
[C---:B------:R-:W-:Y:S02]  /*af50*/  IADD3 R101, PT, PT, R2.reuse, 0x78dde6e4, RZ ;  /* 0x78dde6e402657810 */ /* 0x040fe40007ffe0ff */
[----:B------:R-:W-:Y:S01]  /*af60*/  LOP3.LUT R109, R109, R108, R99, 0x96, !PT ;  /* 0x0000006c6d6d7212 */ /* 0x000fe200078e9663 */
[----:B------:R-:W-:Y:S01]  /*af70*/  VIADD R99, R2, 0xdaa66d2b ;  /* 0xdaa66d2b02637836 */ /* 0x000fe20000000000 */
[----:B------:R-:W-:-:S03]  /*af80*/  LOP3.LUT R108, R153, R162, R103, 0x96, !PT ;  /* 0x000000a2996c7212 */ /* 0x000fc600078e9667 */
[----:B------:R-:W-:-:S04]  /*af90*/  IMAD.WIDE.U32 R162, R109, -0x326172a9, RZ ;  /* 0xcd9e8d576da27825 */ /* 0x000fc800078e00ff */
        /* <DEDUP_REMOVED lines=24> */
[----:B------:R-:W-:Y:S01]  /*b120*/  LOP3.LUT R101, R101, R98, R109, 0x96, !PT ;  /* 0x0000006265657212 */ /* 0x000fe200078e966d */
[----:B------:R-:W-:Y:S02]  /*b130*/  VIADD R109, R3, 0xdb3d7428 ;  /* 0xdb3d7428036d7836 */ /* 0x000fe40000000000 */
[----:B------:R-:W-:-:S04]  /*b140*/  IMAD.WIDE.U32 R98, R99, -0x2daee0ad, RZ ;  /* 0xd2511f5363627825 */ /* 0x000fc800078e00ff */
[----:B------:R-:W-:Y:S01]  /*b150*/  IMAD.WIDE.U32 R102, R101, -0x326172a9, RZ ;  /* 0xcd9e8d5765667825 */ /* 0x000fe200078e00ff */
[----:B------:R-:W-:Y:S02]  /*b160*/  LOP3.LUT R109, R109, R108, R99, 0x96, !PT ;  /* 0x0000006c6d6d7212 */ /* 0x000fe400078e9663 */
[C---:B------:R-:W-:Y:S01]  /*b170*/  IADD3 R99, PT, PT, R2.reuse, -0x700cb87f, RZ ;  /* 0x8ff3478102637810 */ /* 0x040fe20007ffe0ff */
[----:B------:R-:W-:Y:S02]  /*b180*/  VIADD R101, R2, 0xf1bbcdc8 ;  /* 0xf1bbcdc802657836 */ /* 0x000fe40000000000 */
[----:B------:R-:W-:-:S03]  /*b190*/  IMAD.WIDE.U32 R108, R109, -0x326172a9, RZ ;  /* 0xcd9e8d576d6c7825 */ /* 0x000fc600078e00ff */
[----:B------:R-:W-:Y:S01]  /*b1a0*/  LOP3.LUT R162, R101, R162, R103, 0x96, !PT ;  /* 0x000000a265a27212 */ /* 0x000fe200078e9667 */
[----:B------:R-:W-:Y:S01]  /*b1b0*/  IMAD.MOV.U32 R106, RZ, RZ, R108 ;  /* 0x000000ffff6a7224 */ /* 0x000fe200078e006c */
[----:B------:R-:W-:Y:S01]  /*b1c0*/  LOP3.LUT R109, R99, R102, R109, 0x96, !PT ;  /* 0x00000066636d7212 */ /* 0x000fe200078e966d */
[----:B------:R-:W-:Y:S02]  /*b1d0*/  IMAD.MOV.U32 R102, RZ, RZ, RZ ;  /* 0x000000ffff667224 */ /* 0x000fe400078e00ff */
[----:B------:R-:W-:-:S05]  /*b1e0*/  IMAD.WIDE.U32 R162, R162, -0x2daee0ad, RZ ;  /* 0xd2511f53a2a27825 */ /* 0x000fca00078e00ff */
[----:B------:R-:W-:Y:S02]  /*b1f0*/  LOP3.LUT R110, R155, R98, R163, 0x96, !PT ;  /* 0x000000629b6e7212 */ /* 0x000fe400078e96a3 */
[----:B------:R-:W-:-:S07]  /*b200*/  MOV R156, R162 ;  /* 0x000000a2009c7202 */ /* 0x000fce0000000f00 */
.L_x_7148:
[----:B------:R-:W-:Y:S05]  /*b210*/  BSYNC.RECONVERGENT B1 ;  /* 0x0000000000017941 */ /* 0x000fea0003800200 */
.L_x_7147:
        /* <DEDUP_REMOVED lines=8> */
[----:B------:R-:W-:Y:S01]  /*b2a0*/  FSEL R92, R99, RZ, !P2 ;  /* 0x000000ff635c7208 */ /* 0x000fe20005000000 */
[----:B------:R-:W-:Y:S01]  /*b2b0*/  IMAD.MOV.U32 R99, RZ, RZ, 0x2 ;  /* 0x00000002ff637424 */ /* 0x000fe200078e00ff */
[----:B------:R-:W-:-:S03]  /*b2c0*/  SEL R104, RZ, 0x1, P2 ;  /* 0x00000001ff687807 */ /* 0x000fc60001000000 */
[----:B------:R-:W-:Y:S01]  /*b2d0*/  FADD.FTZ R92, R97, R92 ;  /* 0x0000005c615c7221 */ /* 0x000fe20000010000 */
[----:B------:R-:W-:-:S03]  /*b2e0*/  MOV R97, R106 ;  /* 0x0000006a00617202 */ /* 0x000fc60000000f00 */
        /* <DEDUP_REMOVED lines=12> */
.L_x_7154:
        /* <DEDUP_REMOVED lines=13> */
.L_x_7156:
[----:B------:R-:W-:Y:S05]  /*b480*/  BSYNC.RECONVERGENT B2 ;  /* 0x0000000000027941 */ /* 0x000fea0003800200 */
.L_x_7155:
        /* <DEDUP_REMOVED lines=57> */
.L_x_7153:
[----:B------:R-:W-:Y:S05]  /*b820*/  BSYNC.RECONVERGENT B1 ;  /* 0x0000000000017941 */ /* 0x000fea0003800200 */
.L_x_7152:
[----:B------:R-:W-:Y:S01]  /*b830*/  I2FP.F32.U32 R98, R97 ;  /* 0x0000006100627245 */ /* 0x000fe20000201000 */
[----:B------:R-:W-:Y:S01]  /*b840*/  BSSY.RECONVERGENT B1, `(.L_x_7157) ;  /* 0x000005c000017945 */ /* 0x000fe20003800200 */
[----:B------:R-:W-:Y:S01]  /*b850*/  SHF.L.U32 R97, R96, 0x10, RZ ;  /* 0x0000001060617819 */ /* 0x000fe200000006ff */
[----:B------:R-:W-:Y:S01]  /*b860*/  IMAD.MOV.U32 R102, RZ, RZ, 0x2 ;  /* 0x00000002ff667424 */ /* 0x000fe200078e00ff */
[----:B------:R-:W-:Y:S01]  /*b870*/  ISETP.NE.AND P2, PT, R99, 0x1, PT ;  /* 0x000000016300780c */ /* 0x000fe20003f45270 */
[----:B------:R-:W-:Y:S01]  /*b880*/  FFMA.FTZ R98, R98, R161, 1.1641532182693481445e-10 ;  /* 0x2f00000062627423 */ /* 0x000fe200000100a1 */
[----:B------:R-:W-:Y:S01]  /*b890*/  LOP3.LUT R164, R164, 0xfffffff7, RZ, 0xc0, !PT ;  /* 0xfffffff7a4a47812 */ /* 0x000fe200078ec0ff */
[----:B------:R-:W-:Y:S01]  /*b8a0*/  FMUL.FTZ R97, R97, R160 ;  /* 0x000000a061617220 */ /* 0x000fe20000410000 */
[----:B------:R-:W-:Y:S02]  /*b8b0*/  IMAD.MOV.U32 R96, RZ, RZ, R106 ;  /* 0x000000ffff607224 */ /* 0x000fe400078e006a */
        /* <DEDUP_REMOVED lines=13> */
.L_x_7159:
        /* <DEDUP_REMOVED lines=13> */
.L_x_7161:
[----:B------:R-:W-:Y:S05]  /*ba60*/  BSYNC.RECONVERGENT B2 ;  /* 0x0000000000027941 */ /* 0x000fea0003800200 */
.L_x_7160:
        /* <DEDUP_REMOVED lines=57> */
.L_x_7158:
[----:B------:R-:W-:Y:S05]  /*be00*/  BSYNC.RECONVERGENT B1 ;  /* 0x0000000000017941 */ /* 0x000fea0003800200 */
.L_x_7157:
        /* <DEDUP_REMOVED lines=27> */
.L_x_7164:
        /* <DEDUP_REMOVED lines=13> */
.L_x_7166:
[----:B------:R-:W-:Y:S05]  /*c090*/  BSYNC.RECONVERGENT B2 ;  /* 0x0000000000027941 */ /* 0x000fea0003800200 */
.L_x_7165:
        /* <DEDUP_REMOVED lines=57> */
.L_x_7163:
[----:B------:R-:W-:Y:S05]  /*c430*/  BSYNC.RECONVERGENT B1 ;  /* 0x0000000000017941 */ /* 0x000fea0003800200 */
.L_x_7162:
[----:B------:R-:W-:Y:S01]  /*c440*/  I2FP.F32.U32 R96, R96 ;  /* 0x0000006000607245 */ /* 0x000fe20000201000 */
[----:B------:R-:W-:Y:S01]  /*c450*/  BSSY.RECONVERGENT B1, `(.L_x_7167) ;  /* 0x000005d000017945 */ /* 0x000fe20003800200 */
[----:B------:R-:W-:Y:S01]  /*c460*/  SHF.L.U32 R97, R93, 0x10, RZ ;  /* 0x000000105d617819 */ /* 0x000fe200000006ff */
[----:B------:R-:W-:Y:S01]  /*c470*/  IMAD.MOV.U32 R99, RZ, RZ, 0x2 ;  /* 0x00000002ff637424 */ /* 0x000fe200078e00ff */
[----:B------:R-:W-:Y:S01]  /*c480*/  LOP3.LUT R164, R164, 0xfffffffb, RZ, 0xc0, !PT ;  /* 0xfffffffba4a47812 */ /* 0x000fe200078ec0ff */
[----:B------:R-:W-:Y:S02]  /*c490*/  FFMA.FTZ R96, R96, R161, 1.1641532182693481445e-10 ;  /* 0x2f00000060607423 */ /* 0x000fe400000100a1 */
[----:B------:R-:W-:-:S03]  /*c4a0*/  FMUL.FTZ R97, R97, R160 ;  /* 0x000000a061617220 */ /* 0x000fc60000410000 */
[----:B------:R-:W-:Y:S02]  /*c4b0*/  FSETP.GTU.FTZ.AND P2, PT, R96, R159, PT ;  /* 0x0000009f6000720b */ /* 0x000fe40003f5c000 */
[----:B------:R-:W-:Y:S01]  /*c4c0*/  PRMT R96, R93, 0x7632, R96 ;  /* 0x000076325d607816 */ /* 0x000fe20000000060 */
[----:B------:R-:W-:Y:S01]  /*c4d0*/  IMAD.MOV.U32 R93, RZ, RZ, R106 ;  /* 0x000000ffff5d7224 */ /* 0x000fe200078e006a */
        /* <DEDUP_REMOVED lines=13> */
.L_x_7169:
        /* <DEDUP_REMOVED lines=13> */
.L_x_7171:
[----:B------:R-:W-:Y:S05]  /*c680*/  BSYNC.RECONVERGENT B2 ;  /* 0x0000000000027941 */ /* 0x000fea0003800200 */
.L_x_7170:
[----:B------:R-:W-:Y:S01]  /*c690*/  IMAD.WIDE.U32 R108, R115, -0x326172a9, RZ ;  /* 0xcd9e8d57736c7825 */ /* 0x000fe200078e00ff */
[----:B------:R-:W-:Y:S02]  /*c6a0*/  LOP3.LUT R166, R107, R99, R3, 0x96, !PT ;  /* 0x000000636ba67212 */ /* 0x000fe400078e9603 */
[----:B------:R-:W-:Y:S01]  /*c6b0*/  IADD3 R99, PT, PT, R3, -0x4498517b, RZ ;  /* 0xbb67ae8503637810 */ /* 0x000fe20007ffe0ff */
        /* <DEDUP_REMOVED lines=54> */
.L_x_7168:
[----:B------:R-:W-:Y:S05]  /*ca20*/  BSYNC.RECONVERGENT B1 ;  /* 0x0000000000017941 */ /* 0x000fea0003800200 */
.L_x_7167:
        /* <DEDUP_REMOVED lines=25> */
.L_x_7174:
        /* <DEDUP_REMOVED lines=13> */
.L_x_7176:
[----:B------:R-:W-:Y:S05]  /*cc90*/  BSYNC.RECONVERGENT B2 ;  /* 0x0000000000027941 */ /* 0x000fea0003800200 */
.L_x_7175:
        /* <DEDUP_REMOVED lines=57> */
.L_x_7173:
[----:B------:R-:W-:Y:S05]  /*d030*/  BSYNC.RECONVERGENT B1 ;  /* 0x0000000000017941 */ /* 0x000fea0003800200 */
.L_x_7172:
        /* <DEDUP_REMOVED lines=22> */
.L_x_7179:
        /* <DEDUP_REMOVED lines=13> */
.L_x_7181:
[----:B------:R-:W-:Y:S05]  /*d270*/  BSYNC.RECONVERGENT B2 ;  /* 0x0000000000027941 */ /* 0x000fea0003800200 */
.L_x_7180:
[----:B------:R-:W-:Y:S01]  /*d280*/  IMAD.WIDE.U32 R98, R115, -0x326172a9, RZ ;  /* 0xcd9e8d5773627825 */ /* 0x000fe200078e00ff */
[----:B------:R-:W-:Y:S02]  /*d290*/  LOP3.LUT R162, R107, R97, R3, 0x96, !PT ;  /* 0x000000616ba27212 */ /* 0x000fe400078e9603 */
[----:B------:R-:W-:Y:S01]  /*d2a0*/  IADD3 R141, PT, PT, R3, 0x646e171e, RZ ;  /* 0x646e171e038d7810 */ /* 0x000fe20007ffe0ff */
        /* <DEDUP_REMOVED lines=54> */
.L_x_7178:
[----:B------:R-:W-:Y:S05]  /*d610*/  BSYNC.RECONVERGENT B1 ;  /* 0x0000000000017941 */ /* 0x000fea0003800200 */
.L_x_7177:
        /* <DEDUP_REMOVED lines=27> */
.L_x_7184:
        /* <DEDUP_REMOVED lines=13> */
.L_x_7186:
[----:B------:R-:W-:Y:S05]  /*d8a0*/  BSYNC.RECONVERGENT B2 ;  /* 0x0000000000027941 */ /* 0x000fea0003800200 */
.L_x_7185:
        /* <DEDUP_REMOVED lines=49> */
[----:B------:R-:W-:-:S04]  /*dbc0*/  IMAD.WIDE.U32 R166, R131, -0x2daee0ad, RZ ;  /* 0xd2511f5383a67825 */ /* 0x000fc800078e00ff */
[----:B------:R-:W-:Y:S01]  /*dbd0*/  VIADD R109, R2, 0x8ff34781 ;  /* 0x8ff34781026d7836 */ /* 0x000fe20000000000 */
[----:B------:R-:W-:Y:S01]  /*dbe0*/  LOP3.LUT R110, R155, R96, R167, 0x96, !PT ;  /* 0x000000609b6e7212 */ /* 0x000fe200078e96a7 */
[----:B------:R-:W-:Y:S01]  /*dbf0*/  IMAD.MOV.U32 R106, RZ, RZ, R168 ;  /* 0x000000ffff6a7224 */ /* 0x000fe200078e00a8 */
[----:B------:R-:W-:Y:S01]  /*dc00*/  MOV R96, R156 ;  /* 0x0000009c00607202 */ /* 0x000fe20000000f00 */
[----:B------:R-:W-:Y:S01]  /*dc10*/  IMAD.MOV.U32 R156, RZ, RZ, R166 ;  /* 0x000000ffff9c7224 */ /* 0x000fe200078e00a6 */
[----:B------:R-:W-:Y:S01]  /*dc20*/  LOP3.LUT R109, R109, R108, R169, 0x96, !PT ;  /* 0x0000006c6d6d7212 */ /* 0x000fe200078e96a9 */
[----:B------:R-:W-:-:S07]  /*dc30*/  IMAD.MOV.U32 R108, RZ, RZ, RZ ;  /* 0x000000ffff6c7224 */ /* 0x000fce00078e00ff */
.L_x_7183:
[----:B------:R-:W-:Y:S05]  /*dc40*/  BSYNC.RECONVERGENT B1 ;  /* 0x0000000000017941 */ /* 0x000fea0003800200 */
.L_x_7182:
        /* <DEDUP_REMOVED lines=21> */
.L_x_7189:
        /* <DEDUP_REMOVED lines=13> */
.L_x_7191:
[----:B------:R-:W-:Y:S05]  /*de70*/  BSYNC.RECONVERGENT B2 ;  /* 0x0000000000027941 */ /* 0x000fea0003800200 */
.L_x_7190:
        /* <DEDUP_REMOVED lines=57> */
.L_x_7188:
[----:B------:R-:W-:Y:S05]  /*e210*/  BSYNC.RECONVERGENT B1 ;  /* 0x0000000000017941 */ /* 0x000fea0003800200 */
.L_x_7187:
        /* <DEDUP_REMOVED lines=11> */
[----:B------:R-:W-:Y:S02]  /*e2d0*/  @P1 SHF.L.U32 R131, R6, 0x10, RZ ;  /* 0x0000001006831819 */ /* 0x000fe400000006ff */
        /* <DEDUP_REMOVED lines=13> */
.L_x_7194:
        /* <DEDUP_REMOVED lines=13> */
.L_x_7196:
[----:B------:R-:W-:Y:S05]  /*e480*/  BSYNC.RECONVERGENT B2 ;  /* 0x0000000000027941 */ /* 0x000fea0003800200 */
.L_x_7195:
        /* <DEDUP_REMOVED lines=28> */
[----:B------:R-:W-:Y:S02]  /*e650*/  IADD3 R97, PT, PT, R3, -0x56f99767, RZ ;  /* 0xa906689903617810 */ /* 0x000fe40007ffe0ff */
[----:B------:R-:W-:Y:S01]  /*e660*/  LOP3.LUT R141, R141, R172, R109, 0x96, !PT ;  /* 0x000000ac8d8d7212 */ /* 0x000fe200078e966d */
[----:B------:R-:W-:Y:S01]  /*e670*/  VIADD R109, R3, 0x646e171e ;  /* 0x646e171e036d7836 */ /* 0x000fe20000000000 */
[----:B------:R-:W-:-:S03]  /*e680*/  LOP3.LUT R97, R97, R166, R169, 0x96, !PT ;  /* 0x000000a661617212 */ /* 0x000fc600078e96a9 */
        /* <DEDUP_REMOVED lines=15> */
[----:B------:R-:W-:Y:S01]  /*e780*/  LOP3.LUT R109, R109, R168, R167, 0x96, !PT ;  /* 0x000000a86d6d7212 */ /* 0x000fe200078e96a7 */
[----:B------:R-:W-:Y:S01]  /*e790*/  VIADD R141, R2, 0x8ff34781 ;  /* 0x8ff34781028d7836 */ /* 0x000fe20000000000 */
[----:B------:R-:W-:-:S03]  /*e7a0*/  LOP3.LUT R97, R97, R108, R171, 0x96, !PT ;  /* 0x0000006c61617212 */ /* 0x000fc600078e96ab */
[----:B------:R-:W-:-:S04]  /*e7b0*/  IMAD.WIDE.U32 R108, R109, -0x326172a9, RZ ;  /* 0xcd9e8d576d6c7825 */ /* 0x000fc800078e00ff */
[----:B------:R-:W-:Y:S01]  /*e7c0*/  IMAD.WIDE.U32 R168, R97, -0x2daee0ad, RZ ;  /* 0xd2511f5361a87825 */ /* 0x000fe200078e00ff */
[----:B------:R-:W-:Y:S02]  /*e7d0*/  MOV R97, R156 ;  /* 0x0000009c00617202 */ /* 0x000fe40000000f00 */
[----:B------:R-:W-:Y:S01]  /*e7e0*/  LOP3.LUT R109, R141, R170, R109, 0x96, !PT ;  /* 0x000000aa8d6d7212 */ /* 0x000fe200078e966d */
[----:B------:R-:W-:Y:S01]  /*e7f0*/  IMAD.MOV.U32 R106, RZ, RZ, R108 ;  /* 0x000000ffff6a7224 */ /* 0x000fe200078e006c */
[----:B------:R-:W-:Y:S01]  /*e800*/  LOP3.LUT R110, R155, R166, R169, 0x96, !PT ;  /* 0x000000a69b6e7212 */ /* 0x000fe200078e96a9 */
[----:B------:R-:W-:-:S07]  /*e810*/  IMAD.MOV.U32 R156, RZ, RZ, R168 ;  /* 0x000000ffff9c7224 */ /* 0x000fce00078e00a8 */
.L_x_7193:
[----:B------:R-:W-:Y:S05]  /*e820*/  BSYNC.RECONVERGENT B1 ;  /* 0x0000000000017941 */ /* 0x000fea0003800200 */
.L_x_7192:
        /* <DEDUP_REMOVED lines=20> */
.L_x_7199:
        /* <DEDUP_REMOVED lines=13> */
.L_x_7201:
[----:B------:R-:W-:Y:S05]  /*ea40*/  BSYNC.RECONVERGENT B2 ;  /* 0x0000000000027941 */ /* 0x000fea0003800200 */
.L_x_7200:
        /* <DEDUP_REMOVED lines=52> */
[----:B------:R-:W-:Y:S02]  /*ed90*/  IMAD.MOV.U32 R141, RZ, RZ, R156 ;  /* 0x000000ffff8d7224 */ /* 0x000fe400078e009c */
[----:B------:R-:W-:-:S04]  /*eda0*/  IMAD.WIDE.U32 R96, R97, -0x2daee0ad, RZ ;  /* 0xd2511f5361607825 */ /* 0x000fc800078e00ff */
[----:B------:R-:W-:Y:S01]  /*edb0*/  IMAD.MOV.U32 R166, RZ, RZ, RZ ;  /* 0x000000ffffa67224 */ /* 0x000fe200078e00ff */
[----:B------:R-:W-:Y:S02]  /*edc0*/  LOP3.LUT R110, R155, R108, R97, 0x96, !PT ;  /* 0x0000006c9b6e7212 */ /* 0x000fe400078e9661 */
[----:B------:R-:W-:-:S07]  /*edd0*/  MOV R156, R96 ;  /* 0x00000060009c7202 */ /* 0x000fce0000000f00 */
.L_x_7198:
[----:B------:R-:W-:Y:S05]  /*ede0*/  BSYNC.RECONVERGENT B1 ;  /* 0x0000000000017941 */ /* 0x000fea0003800200 */
.L_x_7197:
        /* <DEDUP_REMOVED lines=27> */
.L_x_7204:
        /* <DEDUP_REMOVED lines=13> */
.L_x_7206:
[----:B------:R-:W-:Y:S05]  /*f070*/  BSYNC.RECONVERGENT B2 ;  /* 0x0000000000027941 */ /* 0x000fea0003800200 */
.L_x_7205:
[----:B------:R-:W-:Y:S01]  /*f080*/  IMAD.WIDE.U32 R168, R115, -0x326172a9, RZ ;  /* 0xcd9e8d5773a87825 */ /* 0x000fe200078e00ff */
[----:B------:R-:W-:Y:S02]  /*f090*/  LOP3.LUT R108, R107, R167, R3, 0x96, !PT ;  /* 0x000000a76b6c7212 */ /* 0x000fe400078e9603 */
[----:B------:R-:W-:Y:S01]  /*f0a0*/  IADD3 R141, PT, PT, R2, -0x61c88647, RZ ;  /* 0x9e3779b9028d7810 */ /* 0x000fe20007ffe0ff */
[----:B------:R-:W-:Y:S01]  /*f0b0*/  VIADD R167, R3, 0xbb67ae85 ;  /* 0xbb67ae8503a77836 */ /* 0x000fe20000000000 */
[----:B------:R-:W-:Y:S01]  /*f0c0*/  LOP3.LUT R170, R111, R169, R2, 0x96, !PT ;  /* 0x000000a96faa7212 */ /* 0x000fe200078e9602 */
[----:B------:R-:W-:Y:S01]  /*f0d0*/  IMAD.WIDE.U32 R108, R108, -0x326172a9, RZ ;  /* 0xcd9e8d576c6c7825 */ /* 0x000fe200078e00ff */
[----:B------:R-:W-:-:S03]  /*f0e0*/  MOV R96, R156 ;  /* 0x0000009c00607202 */ /* 0x000fc60000000f00 */
        /* <DEDUP_REMOVED lines=32> */
[----:B------:R-:W-:-:S03]  /*f2f0*/  IADD3 R141, PT, PT, R2, 0x5384540f, RZ ;  /* 0x5384540f028d7810 */ /* 0x000fc60007ffe0ff */
        /* <DEDUP_REMOVED lines=17> */
.L_x_7203:
[----:B------:R-:W-:Y:S05]  /*f410*/  BSYNC.RECONVERGENT B1 ;  /* 0x0000000000017941 */ /* 0x000fea0003800200 */
.L_x_7202:
        /* <DEDUP_REMOVED lines=21> */
.L_x_7209:
        /* <DEDUP_REMOVED lines=13> */
.L_x_7211:
[----:B------:R-:W-:Y:S05]  /*f640*/  BSYNC.RECONVERGENT B2 ;  /* 0x0000000000027941 */ /* 0x000fea0003800200 */
.L_x_7210:
        /* <DEDUP_REMOVED lines=43> */
[----:B------:R-:W-:-:S04]  /*f900*/  IMAD.WIDE.U32 R170, R95, -0x326172a9, RZ ;  /* 0xcd9e8d575faa7825 */ /* 0x000fc800078e00ff */
[----:B------:R-:W-:Y:S02]  /*f910*/  VIADD R109, R3, 0xdb3d7428 ;  /* 0xdb3d7428036d7836 */ /* 0x000fe40000000000 */
[----:B------:R-:W-:-:S03]  /*f920*/  VIADD R95, R2, 0xf1bbcdc8 ;  /* 0xf1bbcdc8025f7836 */ /* 0x000fc60000000000 */
[----:B------:R-:W-:Y:S01]  /*f930*/  LOP3.LUT R172, R109, R172, R169, 0x96, !PT ;  /* 0x000000ac6dac7212 */ /* 0x000fe200078e96a9 */
[----:B------:R-:W-:Y:S01]  /*f940*/  IMAD.MOV.U32 R169, RZ, RZ, RZ ;  /* 0x000000ffffa97224 */ /* 0x000fe200078e00ff */
[----:B------:R-:W-:Y:S01]  /*f950*/  LOP3.LUT R166, R95, R166, R171, 0x96, !PT ;  /* 0x000000a65fa67212 */ /* 0x000fe200078e96ab */
[----:B------:R-:W-:Y:S01]  /*f960*/  IMAD.MOV.U32 R95, RZ, RZ, R156 ;  /* 0x000000ffff5f7224 */ /* 0x000fe200078e009c */
[----:B------:R-:W-:Y:S01]  /*f970*/  IADD3 R109, PT, PT, R2, -0x700cb87f, RZ ;  /* 0x8ff34781026d7810 */ /* 0x000fe20007ffe0ff */
[----:B------:R-:W-:-:S04]  /*f980*/  IMAD.WIDE.U32 R172, R172, -0x326172a9, RZ ;  /* 0xcd9e8d57acac7825 */ /* 0x000fc800078e00ff */
[----:B------:R-:W-:Y:S01]  /*f990*/  IMAD.WIDE.U32 R166, R166, -0x2daee0ad, RZ ;  /* 0xd2511f53a6a67825 */ /* 0x000fe200078e00ff */
[----:B------:R-:W-:-:S03]  /*f9a0*/  LOP3.LUT R109, R109, R170, R173, 0x96, !PT ;  /* 0x000000aa6d6d7212 */ /* 0x000fc600078e96ad */
[----:B------:R-:W-:Y:S01]  /*f9b0*/  IMAD.MOV.U32 R106, RZ, RZ, R172 ;  /* 0x000000ffff6a7224 */ /* 0x000fe200078e00ac */
[----:B------:R-:W-:Y:S02]  /*f9c0*/  LOP3.LUT R110, R155, R168, R167, 0x96, !PT ;  /* 0x000000a89b6e7212 */ /* 0x000fe400078e96a7 */
[----:B------:R-:W-:-:S07]  /*f9d0*/  MOV R156, R166 ;  /* 0x000000a6009c7202 */ /* 0x000fce0000000f00 */
.L_x_7208:
[----:B------:R-:W-:Y:S05]  /*f9e0*/  BSYNC.RECONVERGENT B1 ;  /* 0x0000000000017941 */ /* 0x000fea0003800200 */
.L_x_7207:
        /* <DEDUP_REMOVED lines=25> */
.L_x_7214:
        /* <DEDUP_REMOVED lines=13> */
.L_x_7216:
[----:B------:R-:W-:Y:S05]  /*fc50*/  BSYNC.RECONVERGENT B2 ;  /* 0x0000000000027941 */ /* 0x000fea0003800200 */
.L_x_7215:
        /* <DEDUP_REMOVED lines=57> */
.L_x_7213:
[----:B------:R-:W-:Y:S05]  /*fff0*/  BSYNC.RECONVERGENT B1 ;  /* 0x0000000000017941 */ /* 0x000fea0003800200 */
.L_x_7212:
        /* <DEDUP_REMOVED lines=20> */
.L_x_7219:
        /* <DEDUP_REMOVED lines=15> */
.L_x_7221:
[----:B------:R-:W-:Y:S05]  /*10230*/  BSYNC.RECONVERGENT B2 ;  /* 0x0000000000027941 */ /* 0x000fea0003800200 */
.L_x_7220:
        /* <DEDUP_REMOVED lines=18> */
[----:B------:R-:W-:Y:S02]  /*10360*/  LOP3.LUT R170, R158, R166, R169, 0x96, !PT ;  /* 0x000000a69eaa7212 */ /* 0x000fe400078e96a9 */
[----:B------:R-:W-:Y:S01]  /*10370*/  IADD3 R109, PT, PT, R2, 0x78dde6e4, RZ ;  /* 0x78dde6e4026d7810 */ /* 0x000fe20007ffe0ff */
        /* <DEDUP_REMOVED lines=11> */
[----:B------:R-:W-:Y:S01]  /*10430*/  IMAD.WIDE.U32 R166, R153, -0x2daee0ad, RZ ;  /* 0xd2511f5399a67825 */ /* 0x000fe200078e00ff */
[----:B------:R-:W-:-:S03]  /*10440*/  IADD3 R153, PT, PT, R3, 0x646e171e, RZ ;  /* 0x646e171e03997810 */ /* 0x000fc60007ffe0ff */
        /* <DEDUP_REMOVED lines=24> */
.L_x_7218:
[----:B------:R-:W-:Y:S05]  /*105d0*/  BSYNC.RECONVERGENT B1 ;  /* 0x0000000000017941 */ /* 0x000fea0003800200 */
.L_x_7217:
[----:B------:R-:W-:Y:S02]  /*105e0*/  I2FP.F32.U32 R158, R169 ;  /* 0x000000a9009e7245 */ /* 0x000fe40000201000 */
[----:B------:R-:W-:Y:S02]  /*105f0*/  PRMT R153, R11, 0x7632, R153 ;  /* 0x000076320b997816 */ /* 0x000fe40000000099 */
[----:B------:R-:W-:Y:S01]  /*10600*/  @P1 PRMT R155, R7, 0x7632, R155 ;  /* 0x00007632079b1816 */ /* 0x000fe2000000009b */
[----:B------:R-:W-:Y:S01]  /*10610*/  FFMA.FTZ R158, R158, R161, 1.1641532182693481445e-10 ;  /* 0x2f0000009e9e7423 */ /* 0x000fe200000100a1 */
[----:B------:R-:W-:Y:S01]  /*10620*/  PRMT R94, R94, 0x5410, R163 ;  /* 0x000054105e5e7816 */ /* 0x000fe200000000a3 */
[----:B------:R-:W-:Y:S01]  /*10630*/  IMAD.U32 R153, R153, 0x10000, RZ ;  /* 0x0001000099997824 */ /* 0x000fe200078e00ff */
[----:B------:R-:W-:Y:S02]  /*10640*/  PRMT R93, R93, 0x5410, R162 ;  /* 0x000054105d5d7816 */ /* 0x000fe400000000a2 */
[----:B------:R-:W-:Y:S01]  /*10650*/  FSETP.GTU.FTZ.AND P6, PT, R158, R159, PT ;  /* 0x0000009f9e00720b */ /* 0x000fe20003fdc000 */
[----:B------:R-:W-:Y:S01]  /*10660*/  FMUL.FTZ R153, R153, R160 ;  /* 0x000000a099997220 */ /* 0x000fe20000410000 */
[----:B------:R-:W-:-:S02]  /*10670*/  @P1 SHF.L.U32 R158, R155, 0x10, RZ ;  /* 0x000000109b9e1819 */ /* 0x000fc400000006ff */
[----:B------:R-:W-:Y:S02]  /*10680*/  PRMT R92, R92, 0x5410, R157 ;  /* 0x000054105c5c7816 */ /* 0x000fe4000000009d */
[----:B------:R-:W-:-:S05]  /*10690*/  FSEL R153, R153, RZ, !P6 ;  /* 0x000000ff99997208 */ /* 0x000fca0007000000 */
[----:B------:R-:W-:-:S04]  /*106a0*/  FADD.FTZ R155, R172, R153 ;  /* 0x00000099ac9b7221 */ /* 0x000fc80000010000 */
[----:B------:R-:W-:Y:S01]  /*106b0*/  @P1 FADD.FTZ R153, R155, R158 ;  /* 0x0000009e9b991221 */ /* 0x000fe20000010000 */
[----:B------:R-:W-:Y:S01]  /*106c0*/  @!P1 IMAD.MOV.U32 R153, RZ, RZ, R155 ;  /* 0x000000ffff999224 */ /* 0x000fe200078e009b */
[----:B------:R-:W-:-:S04]  /*106d0*/  SEL R155, RZ, 0x1, P6 ;  /* 0x00000001ff9b7807 */ /* 0x000fc80003000000 */
[----:B------:R-:W-:-:S04]  /*106e0*/  F2FP.BF16.F32.PACK_AB R158, RZ, R153 ;  /* 0x00000099ff9e723e */ /* 0x000fc800000010ff */
[----:B------:R-:W-:Y:S01]  /*106f0*/  PRMT R95, R95, 0x5410, R158 ;  /* 0x000054105f5f7816 */ /* 0x000fe2000000009e */
[----:B------:R-:W-:Y:S06]  /*10700*/  BRA `(.L_x_7222) ;  /* 0x0000003000a87947 */ /* 0x000fec0003800000 */
.L_x_7141:
        /* <DEDUP_REMOVED lines=16> */
.L_x_7225:
        /* <DEDUP_REMOVED lines=13> */
.L_x_7227:
[----:B------:R-:W-:Y:S05]  /*108e0*/  BSYNC.RECONVERGENT B2 ;  /* 0x0000000000027941 */ /* 0x000fea0003800200 */
.L_x_7226:
        /* <DEDUP_REMOVED lines=55> */
[----:B------:R-:W-:Y:S01]  /*10c60*/  MOV R156, R160 ;  /* 0x000000a0009c7202 */ /* 0x000fe20000000f00 */
[----:B------:R-:W-:Y:S02]  /*10c70*/  IMAD.MOV.U32 R106, RZ, RZ, R162 ;  /* 0x000000ffff6a7224 */ /* 0x000fe400078e00a2 */
[----:B------:R-:W-:Y:S01]  /*10c80*/  IMAD.MOV.U32 R121, RZ, RZ, RZ ;  /* 0x000000ffff797224 */ /* 0x000fe200078e00ff */
[----:B------:R-:W-:Y:S01]  /*10c90*/  LOP3.LUT R110, R101, R108, R161, 0x96, !PT ;  /* 0x0000006c656e7212 */ /* 0x000fe200078e96a1 */
[----:B------:R-:W-:-:S07]  /*10ca0*/  IMAD.MOV.U32 R101, RZ, RZ, R159 ;  /* 0x000000ffff657224 */ /* 0x000fce00078e009f */
.L_x_7224:
[----:B------:R-:W-:Y:S05]  /*10cb0*/  BSYNC.RECONVERGENT B1 ;  /* 0x0000000000017941 */ /* 0x000fea0003800200 */
.L_x_7223:
[----:B------:R-:W0:Y:S01]  /*10cc0*/  LDC R153, c[0x0][0x408] ;  /* 0x00010200ff997b82 */ /* 0x000e220000000800 */
[----:B------:R-:W-:Y:S01]  /*10cd0*/  HFMA2 R159, -RZ, RZ, 0.1171875, 0 ;  /* 0x2f800000ff9f7431 */ /* 0x000fe200000001ff */
[----:B------:R-:W-:Y:S01]  /*10ce0*/  I2FP.F32.U32 R108, R101 ;  /* 0x00000065006c7245 */ /* 0x000fe20000201000 */
[----:B-----5:R-:W-:Y:S01]  /*10cf0*/  IMAD.U32 R122, R92, 0x10000, RZ ;  /* 0x000100005c7a7824 */ /* 0x020fe200078e00ff */
[----:B------:R-:W-:Y:S01]  /*10d00*/  ISETP.NE.AND P3, PT, R121, 0x1, PT ;  /* 0x000000017900780c */ /* 0x000fe20003f65270 */
[----:B------:R-:W-:Y:S01]  /*10d10*/  BSSY.RECONVERGENT B1, `(.L_x_7228) ;  /* 0x0000062000017945 */ /* 0x000fe20003800200 */
[----:B------:R-:W-:Y:S01]  /*10d20*/  LOP3.LUT R164, R164, 0xffffffef, RZ, 0xc0, !PT ;  /* 0xffffffefa4a47812 */ /* 0x000fe200078ec0ff */
[----:B------:R-:W-:Y:S01]  /*10d30*/  HFMA2 R131, -RZ, RZ, 0, 1.1920928955078125e-07 ;  /* 0x00000002ff837431 */ /* 0x000fe200000001ff */
[----:B------:R-:W1:Y:S01]  /*10d40*/  LDC R158, c[0x0][0x404] ;  /* 0x00010100ff9e7b82 */ /* 0x000e620000000800 */
[----:B------:R-:W-:Y:S01]  /*10d50*/  PRMT R92, R92, 0x7632, R92 ;  /* 0x000076325c5c7816 */ /* 0x000fe2000000005c */
[----:B------:R-:W-:Y:S01]  /*10d60*/  FFMA.FTZ R101, R108, R159, 1.1641532182693481445e-10 ;  /* 0x2f0000006c657423 */ /* 0x000fe2000001009f */
[----:B------:R-:W-:-:S02]  /*10d70*/  @P1 IMAD.U32 R108, R4, 0x10000, RZ ;  /* 0x00010000046c1824 */ /* 0x000fc400078e00ff */
[----:B0-----:R-:W-:Y:S02]  /*10d80*/  FMUL.FTZ R122, R122, R153 ;  /* 0x000000997a7a7220 */ /* 0x001fe40000410000 */
        /* <DEDUP_REMOVED lines=16> */
.L_x_7230:
        /* <DEDUP_REMOVED lines=13> */
.L_x_7232:
[----:B------:R-:W-:Y:S05]  /*10f60*/  BSYNC.RECONVERGENT B2 ;  /* 0x0000000000027941 */ /* 0x000fea0003800200 */
.L_x_7231:
[----:B------:R-:W-:Y:S01]  /*10f70*/  IMAD.WIDE.U32 R160, R115, -0x326172a9, RZ ;  /* 0xcd9e8d5773a07825 */ /* 0x000fe200078e00ff */
[----:B------:R-:W-:Y:S02]  /*10f80*/  LOP3.LUT R166, R107, R109, R3, 0x96, !PT ;  /* 0x0000006d6ba67212 */ /* 0x000fe400078e9603 */
[C---:B------:R-:W-:Y:S01]  /*10f90*/  IADD3 R131, PT, PT, R3.reuse, 0x76cf5d0a, RZ ;  /* 0x76cf5d0a03837810 */ /* 0x040fe20007ffe0ff */
[----:B------:R-:W-:Y:S01]  /*10fa0*/  VIADD R121, R3, 0xbb67ae85 ;  /* 0xbb67ae8503797836 */ /* 0x000fe20000000000 */
[----:B------:R-:W-:Y:S01]  /*10fb0*/  LOP3.LUT R162, R111, R161, R2, 0x96, !PT ;  /* 0x000000a16fa27212 */ /* 0x000fe200078e9602 */
[----:B------:R-:W-:-:S04]  /*10fc0*/  IMAD.WIDE.U32 R166, R166, -0x326172a9, RZ ;  /* 0xcd9e8d57a6a67825 */ /* 0x000fc800078e00ff */
[----:B------:R-:W-:-:S04]  /*10fd0*/  IMAD.WIDE.U32 R162, R162, -0x2daee0ad, RZ ;  /* 0xd2511f53a2a27825 */ /* 0x000fc800078e00ff */
[----:B------:R-:W-:Y:S01]  /*10fe0*/  VIADD R109, R2, 0x9e3779b9 ;  /* 0x9e3779b9026d7836 */ /* 0x000fe20000000000 */
[----:B------:R-:W-:-:S04]  /*10ff0*/  LOP3.LUT R121, R121, R108, R163, 0x96, !PT ;  /* 0x0000006c79797212 */ /* 0x000fc800078e96a3 */
[----:B------:R-:W-:Y:S01]  /*11000*/  LOP3.LUT R109, R109, R160, R167, 0x96, !PT ;  /* 0x000000a06d6d7212 */ /* 0x000fe200078e96a7 */
[----:B------:R-:W-:-:S04]  /*11010*/  IMAD.WIDE.U32 R160, R121, -0x326172a9, RZ ;  /* 0xcd9e8d5779a07825 */ /* 0x000fc800078e00ff */
[----:B------:R-:W-:Y:S02]  /*11020*/  VIADD R121, R2, 0x3c6ef372 ;  /* 0x3c6ef37202797836 */ /* 0x000fe40000000000 */
[----:B------:R-:W-:-:S03]  /*11030*/  IMAD.WIDE.U32 R108, R109, -0x2daee0ad, RZ ;  /* 0xd2511f536d6c7825 */ /* 0x000fc600078e00ff */
[----:B------:R-:W-:Y:S02]  /*11040*/  LOP3.LUT R121, R121, R166, R161, 0x96, !PT ;  /* 0x000000a679797212 */ /* 0x000fe400078e96a1 */
[----:B------:R-:W-:Y:S01]  /*11050*/  LOP3.LUT R131, R131, R162, R109, 0x96, !PT ;  /* 0x000000a283837212 */ /* 0x000fe200078e966d */
[----:B------:R-:W-:Y:S02]  /*11060*/  VIADD R109, R2, 0xdaa66d2b ;  /* 0xdaa66d2b026d7836 */ /* 0x000fe40000000000 */
[----:B------:R-:W-:Y:S01]  /*11070*/  IMAD.WIDE.U32 R162, R121, -0x2daee0ad, RZ ;  /* 0xd2511f5379a27825 */ /* 0x000fe200078e00ff */
[----:B------:R-:W-:-:S03]  /*11080*/  IADD3 R121, PT, PT, R3, 0x32370b8f, RZ ;  /* 0x32370b8f03797810 */ /* 0x000fc60007ffe0ff */
        /* <DEDUP_REMOVED lines=30> */
[----:B------:R-:W-:-:S04]  /*11270*/  LOP3.LUT R121, R121, R166, R161, 0x96, !PT ;  /* 0x000000a679797212 */ /* 0x000fc800078e96a1 */
[----:B------:R-:W-:Y:S01]  /*11280*/  LOP3.LUT R131, R131, R162, R109, 0x96, !PT ;  /* 0x000000a283837212 */ /* 0x000fe200078e966d */
[----:B------:R-:W-:-:S04]  /*11290*/  IMAD.WIDE.U32 R162, R121, -0x2daee0ad, RZ ;  /* 0xd2511f5379a27825 */ /* 0x000fc800078e00ff */
[----:B------:R-:W-:Y:S02]  /*112a0*/  VIADD R121, R3, 0x96a522ad ;  /* 0x96a522ad03797836 */ /* 0x000fe40000000000 */
[----:B------:R-:W-:-:S04]  /*112b0*/  IMAD.WIDE.U32 R166, R131, -0x326172a9, RZ ;  /* 0xcd9e8d5783a67825 */ /* 0x000fc800078e00ff */
[----:B------:R-:W-:Y:S01]  /*112c0*/  HFMA2 R131, -RZ, RZ, 0, 0 ;  /* 0x00000000ff837431 */ /* 0x000fe200000001ff */
[----:B------:R-:W-:Y:S01]  /*112d0*/  LOP3.LUT R110, R121, R108, R163, 0x96, !PT ;  /* 0x0000006c796e7212 */ /* 0x000fe200078e96a3 */
[----:B------:R-:W-:Y:S01]  /*112e0*/  VIADD R109, R2, 0x8ff34781 ;  /* 0x8ff34781026d7836 */ /* 0x000fe20000000000 */
[----:B------:R-:W-:Y:S01]  /*112f0*/  MOV R106, R166 ;  /* 0x000000a6006a7202 */ /* 0x000fe20000000f00 */
[----:B------:R-:W-:Y:S02]  /*11300*/  IMAD.MOV.U32 R108, RZ, RZ, R156 ;  /* 0x000000ffff6c7224 */ /* 0x000fe400078e009c */
[----:B------:R-:W-:Y:S01]  /*11310*/  IMAD.MOV.U32 R156, RZ, RZ, R162 ;  /* 0x000000ffff9c7224 */ /* 0x000fe200078e00a2 */
[----:B------:R-:W-:-:S07]  /*11320*/  LOP3.LUT R109, R109, R160, R167, 0x96, !PT ;  /* 0x000000a06d6d7212 */ /* 0x000fce00078e96a7 */
.L_x_7229:
[----:B------:R-:W-:Y:S05]  /*11330*/  BSYNC.RECONVERGENT B1 ;  /* 0x0000000000017941 */ /* 0x000fea0003800200 */
.L_x_7228:
        /* <DEDUP_REMOVED lines=26> */
.L_x_7235:
        /* <DEDUP_REMOVED lines=13> */
.L_x_7237:
[----:B------:R-:W-:Y:S05]  /*115b0*/  BSYNC.RECONVERGENT B2 ;  /* 0x0000000000027941 */ /* 0x000fea0003800200 */
.L_x_7236:
[----:B------:R-:W-:Y:S01]  /*115c0*/  IMAD.WIDE.U32 R160, R115, -0x326172a9, RZ ;  /* 0xcd9e8d5773a07825 */ /* 0x000fe200078e00ff */
[----:B------:R-:W-:-:S03]  /*115d0*/  LOP3.LUT R166, R107, R109, R3, 0x96, !PT ;  /* 0x0000006d6ba67212 */ /* 0x000fc600078e9603 */
[----:B------:R-:W-:Y:S01]  /*115e0*/  HFMA2 R141, -RZ, RZ, 0, 0 ;  /* 0x00000000ff8d7431 */ /* 0x000fe200000001ff */
        /* <DEDUP_REMOVED lines=53> */
[----:B------:R-:W-:Y:S01]  /*11940*/  MOV R106, R166 ;  /* 0x000000a6006a7202 */ /* 0x000fe20000000f00 */
[----:B------:R-:W-:Y:S02]  /*11950*/  IMAD.MOV.U32 R108, RZ, RZ, R156 ;  /* 0x000000ffff6c7224 */ /* 0x000fe400078e009c */
[----:B------:R-:W-:Y:S01]  /*11960*/  IMAD.MOV.U32 R156, RZ, RZ, R162 ;  /* 0x000000ffff9c7224 */ /* 0x000fe200078e00a2 */
[----:B------:R-:W-:-:S07]  /*11970*/  LOP3.LUT R109, R109, R160, R167, 0x96, !PT ;  /* 0x000000a06d6d7212 */ /* 0x000fce00078e96a7 */
.L_x_7234:
[----:B------:R-:W-:Y:S05]  /*11980*/  BSYNC.RECONVERGENT B1 ;  /* 0x0000000000017941 */ /* 0x000fea0003800200 */
.L_x_7233:
[----:B------:R-:W-:Y:S01]  /*11990*/  I2FP.F32.U32 R108, R108 ;  /* 0x0000006c006c7245 */ /* 0x000fe20000201000 */
[C---:B------:R-:W-:Y:S01]  /*119a0*/  IMAD.U32 R132, R93.reuse, 0x10000, RZ ;  /* 0x000100005d847824 */ /* 0x040fe200078e00ff */
[----:B------:R-:W-:Y:S01]  /*119b0*/  LOP3.LUT R164, R164, 0xfffffffb, RZ, 0xc0, !PT ;  /* 0xfffffffba4a47812 */ /* 0x000fe200078ec0ff */
[----:B------:R-:W-:Y:S01]  /*119c0*/  BSSY.RECONVERGENT B1, `(.L_x_7238) ;  /* 0x0000061000017945 */ /* 0x000fe20003800200 */
[----:B------:R-:W-:Y:S01]  /*119d0*/  PRMT R131, R93, 0x7632, R131 ;  /* 0x000076325d837816 */ /* 0x000fe20000000083 */
[----:B------:R-:W-:Y:S01]  /*119e0*/  FFMA.FTZ R121, R108, R159, 1.1641532182693481445e-10 ;  /* 0x2f0000006c797423 */ /* 0x000fe2000001009f */
[----:B------:R-:W-:Y:S01]  /*119f0*/  FMUL.FTZ R132, R132, R153 ;  /* 0x0000009984847220 */ /* 0x000fe20000410000 */
[----:B------:R-:W-:Y:S01]  /*11a00*/  @P1 IMAD.U32 R108, R5, 0x10000, RZ ;  /* 0x00010000056c1824 */ /* 0x000fe200078e00ff */
[----:B------:R-:W-:Y:S02]  /*11a10*/  MOV R142, 0x2 ;  /* 0x00000002008e7802 */ /* 0x000fe40000000f00 */
        /* <DEDUP_REMOVED lines=17> */
.L_x_7240:
        /* <DEDUP_REMOVED lines=13> */
.L_x_7242:
[----:B------:R-:W-:Y:S05]  /*11c00*/  BSYNC.RECONVERGENT B2 ;  /* 0x0000000000027941 */ /* 0x000fea0003800200 */
.L_x_7241:
[----:B------:R-:W-:Y:S01]  /*11c10*/  IMAD.WIDE.U32 R160, R115, -0x326172a9, RZ ;  /* 0xcd9e8d5773a07825 */ /* 0x000fe200078e00ff */
[----:B------:R-:W-:-:S03]  /*11c20*/  LOP3.LUT R166, R107, R109, R3, 0x96, !PT ;  /* 0x0000006d6ba67212 */ /* 0x000fc600078e9603 */
[----:B------:R-:W-:Y:S02]  /*11c30*/  HFMA2 R142, -RZ, RZ, 0, 0 ;  /* 0x00000000ff8e7431 */ /* 0x000fe400000001ff */
        /* <DEDUP_REMOVED lines=47> */
[----:B------:R-:W-:Y:S01]  /*11f30*/  VIADD R109, R2, 0x8ff34781 ;  /* 0x8ff34781026d7836 */ /* 0x000fe20000000000 */
[----:B------:R-:W-:-:S03]  /*11f40*/  LOP3.LUT R141, R141, R166, R161, 0x96, !PT ;  /* 0x000000a68d8d7212 */ /* 0x000fc600078e96a1 */
        /* <DEDUP_REMOVED lines=8> */
.L_x_7239:
[----:B------:R-:W-:Y:S05]  /*11fd0*/  BSYNC.RECONVERGENT B1 ;  /* 0x0000000000017941 */ /* 0x000fea0003800200 */
.L_x_7238:
        /* <DEDUP_REMOVED lines=26> */
.L_x_7245:
        /* <DEDUP_REMOVED lines=13> */
.L_x_7247:
[----:B------:R-:W-:Y:S05]  /*12250*/  BSYNC.RECONVERGENT B2 ;  /* 0x0000000000027941 */ /* 0x000fea0003800200 */
.L_x_7246:
        /* <DEDUP_REMOVED lines=60> */
.L_x_7244:
[----:B------:R-:W-:Y:S05]  /*12620*/  BSYNC.RECONVERGENT B1 ;  /* 0x0000000000017941 */ /* 0x000fea0003800200 */
.L_x_7243:
        /* <DEDUP_REMOVED lines=24> */
.L_x_7250:
        /* <DEDUP_REMOVED lines=13> */
.L_x_7252:
[----:B------:R-:W-:Y:S05]  /*12880*/  BSYNC.RECONVERGENT B2 ;  /* 0x0000000000027941 */ /* 0x000fea0003800200 */
.L_x_7251:
        /* <DEDUP_REMOVED lines=24> */
[----:B------:R-:W-:Y:S01]  /*12a10*/  IADD3 R163, PT, PT, R3, -0x56f99767, RZ ;  /* 0xa906689903a37810 */ /* 0x000fe20007ffe0ff */
        /* <DEDUP_REMOVED lines=28> */
[----:B------:R-:W-:-:S03]  /*12be0*/  MOV R106, R108 ;  /* 0x0000006c006a7202 */ /* 0x000fc60000000f00 */
[----:B------:R-:W-:Y:S01]  /*12bf0*/  VIADD R161, R2, 0x8ff34781 ;  /* 0x8ff3478102a17836 */ /* 0x000fe20000000000 */
[----:B------:R-:W-:Y:S01]  /*12c00*/  LOP3.LUT R110, R163, R162, R169, 0x96, !PT ;  /* 0x000000a2a36e7212 */ /* 0x000fe200078e96a9 */
[----:B------:R-:W-:Y:S02]  /*12c10*/  HFMA2 R162, -RZ, RZ, 0, 0 ;  /* 0x00000000ffa27431 */ /* 0x000fe400000001ff */
[----:B------:R-:W-:Y:S01]  /*12c20*/  IMAD.MOV.U32 R108, RZ, RZ, R156 ;  /* 0x000000ffff6c7224 */ /* 0x000fe200078e009c */
[----:B------:R-:W-:Y:S01]  /*12c30*/  LOP3.LUT R109, R161, R166, R109, 0x96, !PT ;  /* 0x000000a6a16d7212 */ /* 0x000fe200078e966d */
[----:B------:R-:W-:-:S07]  /*12c40*/  IMAD.MOV.U32 R156, RZ, RZ, R168 ;  /* 0x000000ffff9c7224 */ /* 0x000fce00078e00a8 */
.L_x_7249:
[----:B------:R-:W-:Y:S05]  /*12c50*/  BSYNC.RECONVERGENT B1 ;  /* 0x0000000000017941 */ /* 0x000fea0003800200 */
.L_x_7248:
[----:B------:R-:W-:Y:S01]  /*12c60*/  I2FP.F32.U32 R108, R108 ;  /* 0x0000006c006c7245 */ /* 0x000fe20000201000 */
[----:B------:R-:W-:Y:S01]  /*12c70*/  IMAD.U32 R142, R141, 0x10000, RZ ;  /* 0x000100008d8e7824 */ /* 0x000fe200078e00ff */
[----:B------:R-:W-:Y:S01]  /*12c80*/  ISETP.NE.AND P4, PT, R162, 0x1, PT ;  /* 0x00000001a200780c */ /* 0x000fe20003f85270 */
[----:B------:R-:W-:Y:S01]  /*12c90*/  BSSY.RECONVERGENT B1, `(.L_x_7253) ;  /* 0x000005f000017945 */ /* 0x000fe20003800200 */
[----:B------:R-:W-:Y:S01]  /*12ca0*/  @P1 PRMT R161, R6, 0x7632, R161 ;  /* 0x0000763206a11816 */ /* 0x000fe200000000a1 */
[----:B------:R-:W-:Y:S01]  /*12cb0*/  FFMA.FTZ R141, R108, R159, 1.1641532182693481445e-10 ;  /* 0x2f0000006c8d7423 */ /* 0x000fe2000001009f */
[----:B------:R-:W-:Y:S01]  /*12cc0*/  FMUL.FTZ R142, R142, R153 ;  /* 0x000000998e8e7220 */ /* 0x000fe20000410000 */
[----:B------:R-:W-:Y:S01]  /*12cd0*/  MOV R166, 0x2 ;  /* 0x0000000200a67802 */ /* 0x000fe20000000f00 */
        /* <DEDUP_REMOVED lines=16> */
.L_x_7255:
        /* <DEDUP_REMOVED lines=13> */
.L_x_7257:
[----:B------:R-:W-:Y:S05]  /*12eb0*/  BSYNC.RECONVERGENT B2 ;  /* 0x0000000000027941 */ /* 0x000fea0003800200 */
.L_x_7256:
        /* <DEDUP_REMOVED lines=52> */
[----:B------:R-:W-:Y:S01]  /*13200*/  VIADD R141, R2, 0x8ff34781 ;  /* 0x8ff34781028d7836 */ /* 0x000fe20000000000 */
[----:B------:R-:W-:Y:S01]  /*13210*/  MOV R106, R108 ;  /* 0x0000006c006a7202 */ /* 0x000fe20000000f00 */
[----:B------:R-:W-:-:S03]  /*13220*/  IMAD.WIDE.U32 R168, R168, -0x2daee0ad, RZ ;  /* 0xd2511f53a8a87825 */ /* 0x000fc600078e00ff */
[----:B------:R-:W-:Y:S01]  /*13230*/  LOP3.LUT R109, R141, R166, R109, 0x96, !PT ;  /* 0x000000a68d6d7212 */ /* 0x000fe200078e966d */
[----:B------:R-:W-:Y:S02]  /*13240*/  HFMA2 R166, -RZ, RZ, 0, 0 ;  /* 0x00000000ffa67431 */ /* 0x000fe400000001ff */
[----:B------:R-:W-:Y:S01]  /*13250*/  IMAD.MOV.U32 R108, RZ, RZ, R156 ;  /* 0x000000ffff6c7224 */ /* 0x000fe200078e009c */
[----:B------:R-:W-:Y:S01]  /*13260*/  LOP3.LUT R110, R163, R162, R169, 0x96, !PT ;  /* 0x000000a2a36e7212 */ /* 0x000fe200078e96a9 */
[----:B------:R-:W-:-:S07]  /*13270*/  IMAD.MOV.U32 R156, RZ, RZ, R168 ;  /* 0x000000ffff9c7224 */ /* 0x000fce00078e00a8 */
.L_x_7254:
[----:B------:R-:W-:Y:S05]  /*13280*/  BSYNC.RECONVERGENT B1 ;  /* 0x0000000000017941 */ /* 0x000fea0003800200 */
.L_x_7253:
[----:B------:R-:W-:Y:S01]  /*13290*/  I2FP.F32.U32 R108, R108 ;  /* 0x0000006c006c7245 */ /* 0x000fe20000201000 */
[C---:B------:R-:W-:Y:S01]  /*132a0*/  IMAD.U32 R162, R95.reuse, 0x10000, RZ ;  /* 0x000100005fa27824 */ /* 0x040fe200078e00ff */
        /* <DEDUP_REMOVED lines=22> */
.L_x_7260:
        /* <DEDUP_REMOVED lines=13> */
.L_x_7262:
[----:B------:R-:W-:Y:S05]  /*134e0*/  BSYNC.RECONVERGENT B2 ;  /* 0x0000000000027941 */ /* 0x000fea0003800200 */
.L_x_7261:
        /* <DEDUP_REMOVED lines=38> */
[----:B------:R-:W-:Y:S01]  /*13750*/  VIADD R169, R3, 0x1fd5c5a3 ;  /* 0x1fd5c5a303a97836 */ /* 0x000fe20000000000 */
[----:B------:R-:W-:Y:S01]  /*13760*/  IADD3 R167, PT, PT, R2, 0x5384540f, RZ ;  /* 0x5384540f02a77810 */ /* 0x000fe20007ffe0ff */
        /* <DEDUP_REMOVED lines=20> */
.L_x_7259:
[----:B------:R-:W-:Y:S05]  /*138b0*/  BSYNC.RECONVERGENT B1 ;  /* 0x0000000000017941 */ /* 0x000fea0003800200 */
.L_x_7258:
        /* <DEDUP_REMOVED lines=15> */
.L_x_7222:
        /* <DEDUP_REMOVED lines=43> */
.L_x_7263:
[----:B0-----:R-:W-:Y:S02]  /*13c60*/  IMAD.MOV.U32 R159, RZ, RZ, R156 ;  /* 0x000000ffff9f7224 */ /* 0x001fe400078e009c */
[----:B------:R-:W-:-:S07]  /*13c70*/  VIADD R0, R0, 0x20 ;  /* 0x0000002000007836 */ /* 0x000fce0000000000 */
.L_x_7140:
[----:B------:R-:W-:Y:S05]  /*13c80*/  BSYNC.RECONVERGENT B0 ;  /* 0x0000000000007941 */ /* 0x000fea0003800200 */
.L_x_7139:
        /* <DEDUP_REMOVED lines=22> */
[----:B------:R-:W-:Y:S01]  /*13df0*/  IADD3 R152, PT, PT, R2, 0x3c6ef372, RZ ;  /* 0x3c6ef37202987810 */ /* 0x000fe20007ffe0ff */
[C---:B------:R-:W-:Y:S02]  /*13e00*/  VIADD R155, R3.reuse, 0x96a522ad ;  /* 0x96a522ad039b7836 */ /* 0x040fe40000000000 */
[----:B------:R-:W-:Y:S02]  /*13e10*/  VIADD R158, R3, 0x32370b8f ;  /* 0x32370b8f039e7836 */ /* 0x000fe40000000000 */
[----:B------:R-:W-:Y:S02]  /*13e20*/  IMAD.MOV.U32 R96, RZ, RZ, R106 ;  /* 0x000000ffff607224 */ /* 0x000fe400078e006a */
[----:B0-----:R-:W-:-:S03]  /*13e30*/  IMAD.MOV.U32 R156, RZ, RZ, R159 ;  /* 0x000000ffff9c7224 */ /* 0x001fc600078e009f */
        /* <DEDUP_REMOVED lines=11> */
.L_x_7269:
        /* <DEDUP_REMOVED lines=13> */
.L_x_7271:
[----:B------:R-:W-:Y:S05]  /*13fc0*/  BSYNC.RECONVERGENT B2 ;  /* 0x0000000000027941 */ /* 0x000fea0003800200 */
.L_x_7270:
        /* <DEDUP_REMOVED lines=47> */
[----:B------:R-:W-:-:S03]  /*142c0*/  IMAD.MOV.U32 R99, RZ, RZ, RZ ;  /* 0x000000ffff637224 */ /* 0x000fc600078e00ff */
[----:B------:R-:W-:Y:S01]  /*142d0*/  LOP3.LUT R156, R97, R102, R109, 0x96, !PT ;  /* 0x00000066619c7212 */ /* 0x000fe200078e966d */
[----:B------:R-:W-:-:S04]  /*142e0*/  IMAD.WIDE.U32 R96, R96, -0x326172a9, RZ ;  /* 0xcd9e8d5760607825 */ /* 0x000fc800078e00ff */
[----:B------:R-:W-:Y:S01]  /*142f0*/  VIADD R109, R2, 0x8ff34781 ;  /* 0x8ff34781026d7836 */ /* 0x000fe20000000000 */
[----:B------:R-:W-:Y:S01]  /*14300*/  MOV R106, R96 ;  /* 0x00000060006a7202 */ /* 0x000fe20000000f00 */
[----:B------:R-:W-:-:S03]  /*14310*/  IMAD.WIDE.U32 R156, R156, -0x2daee0ad, RZ ;  /* 0xd2511f539c9c7825 */ /* 0x000fc600078e00ff */
[----:B------:R-:W-:Y:S01]  /*14320*/  LOP3.LUT R109, R109, R108, R97, 0x96, !PT ;  /* 0x0000006c6d6d7212 */ /* 0x000fe200078e9661 */
[----:B------:R-:W-:Y:S01]  /*14330*/  IMAD.MOV.U32 R96, RZ, RZ, R159 ;  /* 0x000000ffff607224 */ /* 0x000fe200078e009f */
[----:B------:R-:W-:-:S07]  /*14340*/  LOP3.LUT R110, R155, R98, R157, 0x96, !PT ;  /* 0x000000629b6e7212 */ /* 0x000fce00078e969d */
.L_x_7268:
[----:B------:R-:W-:Y:S05]  /*14350*/  BSYNC.RECONVERGENT B1 ;  /* 0x0000000000017941 */ /* 0x000fea0003800200 */
.L_x_7267:
        /* <DEDUP_REMOVED lines=9> */
[----:B------:R-:W-:Y:S01]  /*143f0*/  FFMA.FTZ R97, R96, R161, 1.1641532182693481445e-10 ;  /* 0x2f00000060617423 */ /* 0x000fe200000100a1 */
[----:B------:R-:W-:-:S02]  /*14400*/  PRMT R96, R92, 0x7632, R96 ;  /* 0x000076325c607816 */ /* 0x000fc40000000060 */
[----:B------:R-:W-:Y:S01]  /*14410*/  MOV R92, R106 ;  /* 0x0000006a005c7202 */ /* 0x000fe20000000f00 */
        /* <DEDUP_REMOVED lines=14> */
.L_x_7274:
        /* <DEDUP_REMOVED lines=13> */
.L_x_7276:
[----:B------:R-:W-:Y:S05]  /*145d0*/  BSYNC.RECONVERGENT B2 ;  /* 0x0000000000027941 */ /* 0x000fea0003800200 */
.L_x_7275:
        /* <DEDUP_REMOVED lines=55> */
[----:B------:R-:W-:Y:S02]  /*14950*/  IMAD.MOV.U32 R156, RZ, RZ, R162 ;  /* 0x000000ffff9c7224 */ /* 0x000fe400078e00a2 */
[----:B------:R-:W-:-:S07]  /*14960*/  IMAD.MOV.U32 R102, RZ, RZ, RZ ;  /* 0x000000ffff667224 */ /* 0x000fce00078e00ff */
.L_x_7273:
[----:B------:R-:W-:Y:S05]  /*14970*/  BSYNC.RECONVERGENT B1 ;  /* 0x0000000000017941 */ /* 0x000fea0003800200 */
.L_x_7272:
[----:B------:R-:W-:Y:S01]  /*14980*/  I2FP.F32.U32 R92, R92 ;  /* 0x0000005c005c7245 */ /* 0x000fe20000201000 */
[----:B------:R-:W-:Y:S01]  /*14990*/  @P1 IMAD.U32 R99, R4, 0x10000, RZ ;  /* 0x0001000004631824 */ /* 0x000fe200078e00ff */
[----:B------:R-:W-:Y:S01]  /*149a0*/  SHF.L.U32 R98, R8, 0x10, RZ ;  /* 0x0000001008627819 */ /* 0x000fe200000006ff */
[----:B------:R-:W-:Y:S02]  /*149b0*/  BSSY.RECONVERGENT B1, `(.L_x_7277) ;  /* 0x000005d000017945 */ /* 0x000fe40003800200 */
[----:B------:R-:W-:Y:S02]  /*149c0*/  FFMA.FTZ R97, R92, R161, 1.1641532182693481445e-10 ;  /* 0x2f0000005c617423 */ /* 0x000fe400000100a1 */
[----:B------:R-:W-:-:S03]  /*149d0*/  FMUL.FTZ R98, R98, R159 ;  /* 0x0000009f62627220 */ /* 0x000fc60000410000 */
        /* <DEDUP_REMOVED lines=19> */
.L_x_7279:
        /* <DEDUP_REMOVED lines=13> */
.L_x_7281:
[----:B------:R-:W-:Y:S05]  /*14be0*/  BSYNC.RECONVERGENT B2 ;  /* 0x0000000000027941 */ /* 0x000fea0003800200 */
.L_x_7280:
        /* <DEDUP_REMOVED lines=51> */
[----:B------:R-:W-:-:S03]  /*14f20*/  MOV R106, R108 ;  /* 0x0000006c006a7202 */ /* 0x000fc60000000f00 */
[----:B------:R-:W-:Y:S01]  /*14f30*/  IMAD.WIDE.U32 R162, R162, -0x2daee0ad, RZ ;  /* 0xd2511f53a2a27825 */ /* 0x000fe200078e00ff */
[----:B------:R-:W-:-:S03]  /*14f40*/  LOP3.LUT R109, R97, R102, R109, 0x96, !PT ;  /* 0x00000066616d7212 */ /* 0x000fc600078e966d */
[----:B------:R-:W-:Y:S01]  /*14f50*/  IMAD.MOV.U32 R97, RZ, RZ, R156 ;  /* 0x000000ffff617224 */ /* 0x000fe200078e009c */
[----:B------:R-:W-:Y:S01]  /*14f60*/  LOP3.LUT R110, R155, R98, R163, 0x96, !PT ;  /* 0x000000629b6e7212 */ /* 0x000fe200078e96a3 */
[----:B------:R-:W-:-:S07]  /*14f70*/  IMAD.MOV.U32 R156, RZ, RZ, R162 ;  /* 0x000000ffff9c7224 */ /* 0x000fce00078e00a2 */
.L_x_7278:
[----:B------:R-:W-:Y:S05]  /*14f80*/  BSYNC.RECONVERGENT B1 ;  /* 0x0000000000017941 */ /* 0x000fea0003800200 */
.L_x_7277:
        /* <DEDUP_REMOVED lines=22> */
.L_x_7284:
        /* <DEDUP_REMOVED lines=13> */
.L_x_7286:
[----:B------:R-:W-:Y:S05]  /*151c0*/  BSYNC.RECONVERGENT B2 ;  /* 0x0000000000027941 */ /* 0x000fea0003800200 */
.L_x_7285:
        /* <DEDUP_REMOVED lines=57> */
.L_x_7283:
[----:B------:R-:W-:Y:S05]  /*15560*/  BSYNC.RECONVERGENT B1 ;  /* 0x0000000000017941 */ /* 0x000fea0003800200 */
.L_x_7282:
        /* <DEDUP_REMOVED lines=27> */
.L_x_7289:
        /* <DEDUP_REMOVED lines=13> */
.L_x_7291:
[----:B------:R-:W-:Y:S05]  /*157f0*/  BSYNC.RECONVERGENT B2 ;  /* 0x0000000000027941 */ /* 0x000fea0003800200 */
.L_x_7290:
        /* <DEDUP_REMOVED lines=49> */
[----:B------:R-:W-:-:S04]  /*15b10*/  IMAD.WIDE.U32 R108, R108, -0x326172a9, RZ ;  /* 0xcd9e8d576c6c7825 */ /* 0x000fc800078e00ff */
[----:B------:R-:W-:Y:S02]  /*15b20*/  HFMA2 R99, -RZ, RZ, 0, 0 ;  /* 0x00000000ff637431 */ /* 0x000fe400000001ff */
[----:B------:R-:W-:Y:S01]  /*15b30*/  IMAD.WIDE.U32 R162, R162, -0x2daee0ad, RZ ;  /* 0xd2511f53a2a27825 */ /* 0x000fe200078e00ff */
[----:B------:R-:W-:Y:S02]  /*15b40*/  LOP3.LUT R109, R97, R98, R109, 0x96, !PT ;  /* 0x00000062616d7212 */ /* 0x000fe400078e966d */
[----:B------:R-:W-:Y:S02]  /*15b50*/  MOV R106, R108 ;  /* 0x0000006c006a7202 */ /* 0x000fe40000000f00 */
[----:B------:R-:W-:Y:S01]  /*15b60*/  LOP3.LUT R110, R155, R96, R163, 0x96, !PT ;  /* 0x000000609b6e7212 */ /* 0x000fe200078e96a3 */
[----:B------:R-:W-:Y:S02]  /*15b70*/  IMAD.MOV.U32 R96, RZ, RZ, R156 ;  /* 0x000000ffff607224 */ /* 0x000fe400078e009c */
[----:B------:R-:W-:-:S07]  /*15b80*/  IMAD.MOV.U32 R156, RZ, RZ, R162 ;  /* 0x000000ffff9c7224 */ /* 0x000fce00078e00a2 */
.L_x_7288:
[----:B------:R-:W-:Y:S05]  /*15b90*/  BSYNC.RECONVERGENT B1 ;  /* 0x0000000000017941 */ /* 0x000fea0003800200 */
.L_x_7287:
[----:B------:R-:W-:Y:S01]  /*15ba0*/  I2FP.F32.U32 R96, R96 ;  /* 0x0000006000607245 */ /* 0x000fe20000201000 */
[C---:B------:R-:W-:Y:S01]  /*15bb0*/  IMAD.U32 R98, R93.reuse, 0x10000, RZ ;  /* 0x000100005d627824 */ /* 0x040fe200078e00ff */
        /* <DEDUP_REMOVED lines=21> */
.L_x_7294:
        /* <DEDUP_REMOVED lines=13> */
.L_x_7296:
[----:B------:R-:W-:Y:S05]  /*15de0*/  BSYNC.RECONVERGENT B2 ;  /* 0x0000000000027941 */ /* 0x000fea0003800200 */
.L_x_7295:
        /* <DEDUP_REMOVED lines=57> */
.L_x_7293:
[----:B------:R-:W-:Y:S05]  /*16180*/  BSYNC.RECONVERGENT B1 ;  /* 0x0000000000017941 */ /* 0x000fea0003800200 */
.L_x_7292:
        /* <DEDUP_REMOVED lines=25> */
.L_x_7299:
        /* <DEDUP_REMOVED lines=13> */
.L_x_7301:
[----:B------:R-:W-:Y:S05]  /*163f0*/  BSYNC.RECONVERGENT B2 ;  /* 0x0000000000027941 */ /* 0x000fea0003800200 */
.L_x_7300:
        /* <DEDUP_REMOVED lines=46> */
[----:B------:R-:W-:Y:S02]  /*166e0*/  HFMA2 R99, -RZ, RZ, 0, 0 ;  /* 0x00000000ff637431 */ /* 0x000fe400000001ff */
[----:B------:R-:W-:-:S05]  /*166f0*/  VIADD R97, R2, 0xf1bbcdc8 ;  /* 0xf1bbcdc802617836 */ /* 0x000fca0000000000 */
[----:B------:R-:W-:Y:S01]  /*16700*/  LOP3.LUT R97, R97, R166, R109, 0x96, !PT ;  /* 0x000000a661617212 */ /* 0x000fe200078e966d */
[----:B------:R-:W-:-:S04]  /*16710*/  IMAD.WIDE.U32 R166, R129, -0x326172a9, RZ ;  /* 0xcd9e8d5781a67825 */ /* 0x000fc800078e00ff */
[----:B------:R-:W-:Y:S01]  /*16720*/  VIADD R109, R2, 0x8ff34781 ;  /* 0x8ff34781026d7836 */ /* 0x000fe20000000000 */
[----:B------:R-:W-:Y:S01]  /*16730*/  MOV R106, R166 ;  /* 0x000000a6006a7202 */ /* 0x000fe20000000f00 */
[----:B------:R-:W-:-:S03]  /*16740*/  IMAD.WIDE.U32 R162, R97, -0x2daee0ad, RZ ;  /* 0xd2511f5361a27825 */ /* 0x000fc600078e00ff */
[----:B------:R-:W-:Y:S01]  /*16750*/  LOP3.LUT R109, R109, R108, R167, 0x96, !PT ;  /* 0x0000006c6d6d7212 */ /* 0x000fe200078e96a7 */
[----:B------:R-:W-:Y:S01]  /*16760*/  IMAD.MOV.U32 R97, RZ, RZ, R156 ;  /* 0x000000ffff617224 */ /* 0x000fe200078e009c */
[----:B------:R-:W-:Y:S01]  /*16770*/  LOP3.LUT R110, R155, R98, R163, 0x96, !PT ;  /* 0x000000629b6e7212 */ /* 0x000fe200078e96a3 */
[----:B------:R-:W-:-:S07]  /*16780*/  IMAD.MOV.U32 R156, RZ, RZ, R162 ;  /* 0x000000ffff9c7224 */ /* 0x000fce00078e00a2 */
.L_x_7298:
[----:B------:R-:W-:Y:S05]  /*16790*/  BSYNC.RECONVERGENT B1 ;  /* 0x0000000000017941 */ /* 0x000fea0003800200 */
.L_x_7297:
        /* <DEDUP_REMOVED lines=22> */
.L_x_7304:
        /* <DEDUP_REMOVED lines=13> */
.L_x_7306:
[----:B------:R-:W-:Y:S05]  /*169d0*/  BSYNC.RECONVERGENT B2 ;  /* 0x0000000000027941 */ /* 0x000fea0003800200 */
.L_x_7305:
        /* <DEDUP_REMOVED lines=57> */
.L_x_7303:
[----:B------:R-:W-:Y:S05]  /*16d70*/  BSYNC.RECONVERGENT B1 ;  /* 0x0000000000017941 */ /* 0x000fea0003800200 */
.L_x_7302:
        /* <DEDUP_REMOVED lines=27> */
.L_x_7309:
        /* <DEDUP_REMOVED lines=13> */
.L_x_7311:
[----:B------:R-:W-:Y:S05]  /*17000*/  BSYNC.RECONVERGENT B2 ;  /* 0x0000000000027941 */ /* 0x000fea0003800200 */
.L_x_7310:
        /* <DEDUP_REMOVED lines=51> */
[----:B------:R-:W-:-:S03]  /*17340*/  MOV R106, R168 ;  /* 0x000000a8006a7202 */ /* 0x000fc60000000f00 */
[----:B------:R-:W-:Y:S01]  /*17350*/  VIADD R109, R2, 0x8ff34781 ;  /* 0x8ff34781026d7836 */ /* 0x000fe20000000000 */
[----:B------:R-:W-:Y:S01]  /*17360*/  LOP3.LUT R110, R155, R96, R167, 0x96, !PT ;  /* 0x000000609b6e7212 */ /* 0x000fe200078e96a7 */
[----:B------:R-:W-:Y:S02]  /*17370*/  IMAD.MOV.U32 R96, RZ, RZ, R156 ;  /* 0x000000ffff607224 */ /* 0x000fe400078e009c */
[----:B------:R-:W-:Y:S01]  /*17380*/  IMAD.MOV.U32 R156, RZ, RZ, R166 ;  /* 0x000000ffff9c7224 */ /* 0x000fe200078e00a6 */
[----:B------:R-:W-:-:S07]  /*17390*/  LOP3.LUT R109, R109, R108, R169, 0x96, !PT ;  /* 0x0000006c6d6d7212 */ /* 0x000fce00078e96a9 */
.L_x_7308:
[----:B------:R-:W-:Y:S05]  /*173a0*/  BSYNC.RECONVERGENT B1 ;  /* 0x0000000000017941 */ /* 0x000fea0003800200 */
.L_x_7307:
        /* <DEDUP_REMOVED lines=21> */
.L_x_7314:
        /* <DEDUP_REMOVED lines=13> */
.L_x_7316:
[----:B------:R-:W-:Y:S05]  /*175d0*/  BSYNC.RECONVERGENT B2 ;  /* 0x0000000000027941 */ /* 0x000fea0003800200 */
.L_x_7315:
        /* <DEDUP_REMOVED lines=53> */
[----:B------:R-:W-:Y:S01]  /*17930*/  IMAD.MOV.U32 R106, RZ, RZ, R170 ;  /* 0x000000ffff6a7224 */ /* 0x000fe200078e00aa */
[----:B------:R-:W-:Y:S01]  /*17940*/  LOP3.LUT R110, R155, R108, R169, 0x96, !PT ;  /* 0x0000006c9b6e7212 */ /* 0x000fe200078e96a9 */
[----:B------:R-:W-:Y:S02]  /*17950*/  IMAD.MOV.U32 R156, RZ, RZ, R168 ;  /* 0x000000ffff9c7224 */ /* 0x000fe400078e00a8 */
[----:B------:R-:W-:-:S07]  /*17960*/  IMAD.MOV.U32 R108, RZ, RZ, RZ ;  /* 0x000000ffff6c7224 */ /* 0x000fce00078e00ff */
.L_x_7313:
[----:B------:R-:W-:Y:S05]  /*17970*/  BSYNC.RECONVERGENT B1 ;  /* 0x0000000000017941 */ /* 0x000fea0003800200 */
.L_x_7312:
        /* <DEDUP_REMOVED lines=25> */
.L_x_7319:
        /* <DEDUP_REMOVED lines=13> */
.L_x_7321:
[----:B------:R-:W-:Y:S05]  /*17be0*/  BSYNC.RECONVERGENT B2 ;  /* 0x0000000000027941 */ /* 0x000fea0003800200 */
.L_x_7320:
[----:B------:R-:W-:Y:S01]  /*17bf0*/  IMAD.WIDE.U32 R166, R115, -0x326172a9, RZ ;  /* 0xcd9e8d5773a67825 */ /* 0x000fe200078e00ff */
[----:B------:R-:W-:Y:S02]  /*17c00*/  LOP3.LUT R170, R107, R109, R3, 0x96, !PT ;  /* 0x0000006d6baa7212 */ /* 0x000fe400078e9603 */
[C---:B------:R-:W-:Y:S01]  /*17c10*/  IADD3 R139, PT, PT, R2.reuse, 0x1715609d, RZ ;  /* 0x1715609d028b7810 */ /* 0x040fe20007ffe0ff */
        /* <DEDUP_REMOVED lines=52> */
[----:B------:R-:W-:Y:S01]  /*17f60*/  LOP3.LUT R110, R155, R166, R169, 0x96, !PT ;  /* 0x000000a69b6e7212 */ /* 0x000fe200078e96a9 */
[----:B------:R-:W-:-:S07]  /*17f70*/  IMAD.MOV.U32 R156, RZ, RZ, R168 ;  /* 0x000000ffff9c7224 */ /* 0x000fce00078e00a8 */
.L_x_7318:
[----:B------:R-:W-:Y:S05]  /*17f80*/  BSYNC.RECONVERGENT B1 ;  /* 0x0000000000017941 */ /* 0x000fea0003800200 */
.L_x_7317:
        /* <DEDUP_REMOVED lines=20> */
.L_x_7324:
        /* <DEDUP_REMOVED lines=13> */
.L_x_7326:
[----:B------:R-:W-:Y:S05]  /*181a0*/  BSYNC.RECONVERGENT B2 ;  /* 0x0000000000027941 */ /* 0x000fea0003800200 */
.L_x_7325:
        /* <DEDUP_REMOVED lines=57> */
.L_x_7323:
[----:B------:R-:W-:Y:S05]  /*18540*/  BSYNC.RECONVERGENT B1 ;  /* 0x0000000000017941 */ /* 0x000fea0003800200 */
.L_x_7322:
        /* <DEDUP_REMOVED lines=27> */
.L_x_7329:
        /* <DEDUP_REMOVED lines=13> */
.L_x_7331:
[----:B------:R-:W-:Y:S05]  /*187d0*/  BSYNC.RECONVERGENT B2 ;  /* 0x0000000000027941 */ /* 0x000fea0003800200 */
.L_x_7330:
        /* <DEDUP_REMOVED lines=9> */
[----:B------:R-:W-:-:S03]  /*18870*/  IMAD.MOV.U32 R96, RZ, RZ, R156 ;  /* 0x000000ffff607224 */ /* 0x000fc600078e009c */
        /* <DEDUP_REMOVED lines=38> */
[----:B------:R-:W-:Y:S01]  /*18ae0*/  HFMA2 R167, -RZ, RZ, 0, 0 ;  /* 0x00000000ffa77431 */ /* 0x000fe200000001ff */
        /* <DEDUP_REMOVED lines=8> */
.L_x_7328:
[----:B------:R-:W-:Y:S05]  /*18b70*/  BSYNC.RECONVERGENT B1 ;  /* 0x0000000000017941 */ /* 0x000fea0003800200 */
.L_x_7327:
        /* <DEDUP_REMOVED lines=21> */
.L_x_7334:
        /* <DEDUP_REMOVED lines=13> */
.L_x_7336:
[----:B------:R-:W-:Y:S05]  /*18da0*/  BSYNC.RECONVERGENT B2 ;  /* 0x0000000000027941 */ /* 0x000fea0003800200 */
.L_x_7335:
        /* <DEDUP_REMOVED lines=28> */
[----:B------:R-:W-:Y:S02]  /*18f70*/  LOP3.LUT R109, R109, R170, R167, 0x96, !PT ;  /* 0x000000aa6d6d7212 */ /* 0x000fe400078e96a7 */
[----:B------:R-:W-:-:S03]  /*18f80*/  LOP3.LUT R95, R95, R168, R173, 0x96, !PT ;  /* 0x000000a85f5f7212 */ /* 0x000fc600078e96ad */
[----:B------:R-:W-:-:S04]  /*18f90*/  IMAD.WIDE.U32 R168, R109, -0x2daee0ad, RZ ;  /* 0xd2511f536da87825 */ /* 0x000fc800078e00ff */
[----:B------:R-:W-:-:S04]  /*18fa0*/  IMAD.WIDE.U32 R170, R95, -0x326172a9, RZ ;  /* 0xcd9e8d575faa7825 */ /* 0x000fc800078e00ff */
[----:B------:R-:W-:Y:S02]  /*18fb0*/  VIADD R109, R3, 0x646e171e ;  /* 0x646e171e036d7836 */ /* 0x000fe40000000000 */
[----:B------:R-:W-:-:S03]  /*18fc0*/  VIADD R95, R2, 0xb54cda56 ;  /* 0xb54cda56025f7836 */ /* 0x000fc60000000000 */
[----:B------:R-:W-:Y:S02]  /*18fd0*/  LOP3.LUT R109, R109, R172, R169, 0x96, !PT ;  /* 0x000000ac6d6d7212 */ /* 0x000fe400078e96a9 */
        /* <DEDUP_REMOVED lines=13> */
[----:B------:R-:W-:Y:S01]  /*190b0*/  LOP3.LUT R166, R95, R166, R171, 0x96, !PT ;  /* 0x000000a65fa67212 */ /* 0x000fe200078e96ab */
[----:B------:R-:W-:Y:S01]  /*190c0*/  IMAD.MOV.U32 R169, RZ, RZ, RZ ;  /* 0x000000ffffa97224 */ /* 0x000fe200078e00ff */
[----:B------:R-:W-:Y:S01]  /*190d0*/  MOV R95, R156 ;  /* 0x0000009c005f7202 */ /* 0x000fe20000000f00 */
[----:B------:R-:W-:-:S04]  /*190e0*/  IMAD.WIDE.U32 R172, R172, -0x326172a9, RZ ;  /* 0xcd9e8d57acac7825 */ /* 0x000fc800078e00ff */
[----:B------:R-:W-:Y:S01]  /*190f0*/  IMAD.WIDE.U32 R166, R166, -0x2daee0ad, RZ ;  /* 0xd2511f53a6a67825 */ /* 0x000fe200078e00ff */
[----:B------:R-:W-:-:S03]  /*19100*/  LOP3.LUT R109, R109, R170, R173, 0x96, !PT ;  /* 0x000000aa6d6d7212 */ /* 0x000fc600078e96ad */
[----:B------:R-:W-:Y:S01]  /*19110*/  IMAD.MOV.U32 R106, RZ, RZ, R172 ;  /* 0x000000ffff6a7224 */ /* 0x000fe200078e00ac */
[----:B------:R-:W-:Y:S01]  /*19120*/  LOP3.LUT R110, R155, R168, R167, 0x96, !PT ;  /* 0x000000a89b6e7212 */ /* 0x000fe200078e96a7 */
[----:B------:R-:W-:-:S07]  /*19130*/  IMAD.MOV.U32 R156, RZ, RZ, R166 ;  /* 0x000000ffff9c7224 */ /* 0x000fce00078e00a6 */
.L_x_7333:
[----:B------:R-:W-:Y:S05]  /*19140*/  BSYNC.RECONVERGENT B1 ;  /* 0x0000000000017941 */ /* 0x000fea0003800200 */
.L_x_7332:
        /* <DEDUP_REMOVED lines=25> */
.L_x_7339:
        /* <DEDUP_REMOVED lines=13> */
.L_x_7341:
[----:B------:R-:W-:Y:S05]  /*193b0*/  BSYNC.RECONVERGENT B2 ;  /* 0x0000000000027941 */ /* 0x000fea0003800200 */
.L_x_7340:
        /* <DEDUP_REMOVED lines=50> */
[----:B------:R-:W-:Y:S01]  /*196e0*/  MOV R106, R170 ;  /* 0x000000aa006a7202 */ /* 0x000fe20000000f00 */
[----:B------:R-:W-:Y:S02]  /*196f0*/  HFMA2 R170, -RZ, RZ, 0, 0 ;  /* 0x00000000ffaa7431 */ /* 0x000fe400000001ff */
[----:B------:R-:W-:Y:S01]  /*19700*/  IMAD.WIDE.U32 R166, R166, -0x2daee0ad, RZ ;  /* 0xd2511f53a6a67825 */ /* 0x000fe200078e00ff */
[----:B------:R-:W-:-:S04]  /*19710*/  LOP3.LUT R109, R109, R172, R171, 0x96, !PT ;  /* 0x000000ac6d6d7212 */ /* 0x000fc800078e96ab */
[----:B------:R-:W-:Y:S01]  /*19720*/  LOP3.LUT R110, R155, R168, R167, 0x96, !PT ;  /* 0x000000a89b6e7212 */ /* 0x000fe200078e96a7 */
[----:B------:R-:W-:Y:S02]  /*19730*/  IMAD.MOV.U32 R167, RZ, RZ, R156 ;  /* 0x000000ffffa77224 */ /* 0x000fe400078e009c */
[----:B------:R-:W-:-:S07]  /*19740*/  IMAD.MOV.U32 R156, RZ, RZ, R166 ;  /* 0x000000ffff9c7224 */ /* 0x000fce00078e00a6 */
.L_x_7338:
[----:B------:R-:W-:Y:S05]  /*19750*/  BSYNC.RECONVERGENT B1 ;  /* 0x0000000000017941 */ /* 0x000fea0003800200 */
.L_x_7337:
        /* <DEDUP_REMOVED lines=20> */
.L_x_7344:
        /* <DEDUP_REMOVED lines=15> */
.L_x_7346:
[----:B------:R-:W-:Y:S05]  /*19990*/  BSYNC.RECONVERGENT B2 ;  /* 0x0000000000027941 */ /* 0x000fea0003800200 */
.L_x_7345:
        /* <DEDUP_REMOVED lines=57> */
.L_x_7343:
[----:B------:R-:W-:Y:S05]  /*19d30*/  BSYNC.RECONVERGENT B1 ;  /* 0x0000000000017941 */ /* 0x000fea0003800200 */
.L_x_7342:
[----:B------:R-:W-:Y:S02]  /*19d40*/  I2FP.F32.U32 R152, R166 ;  /* 0x000000a600987245 */ /* 0x000fe40000201000 */
[----:B------:R-:W-:Y:S02]  /*19d50*/  PRMT R155, R11, 0x7632, R155 ;  /* 0x000076320b9b7816 */ /* 0x000fe4000000009b */
[----:B------:R-:W-:Y:S01]  /*19d60*/  PRMT R94, R94, 0x5410, R163 ;  /* 0x000054105e5e7816 */ /* 0x000fe200000000a3 */
[----:B------:R-:W-:Y:S01]  /*19d70*/  FFMA.FTZ R161, R152, R161, 1.1641532182693481445e-10 ;  /* 0x2f00000098a17423 */ /* 0x000fe200000100a1 */
[----:B------:R-:W-:Y:S02]  /*19d80*/  SHF.L.U32 R158, R155, 0x10, RZ ;  /* 0x000000109b9e7819 */ /* 0x000fe400000006ff */
[----:B------:R-:W-:Y:S02]  /*19d90*/  @P1 PRMT R152, R7, 0x7632, R152 ;  /* 0x0000763207981816 */ /* 0x000fe40000000098 */
[----:B------:R-:W-:Y:S01]  /*19da0*/  FSETP.GTU.FTZ.AND P6, PT, R161, R160, PT ;  /* 0x000000a0a100720b */ /* 0x000fe20003fdc000 */
[----:B------:R-:W-:Y:S01]  /*19db0*/  FMUL.FTZ R158, R158, R159 ;  /* 0x0000009f9e9e7220 */ /* 0x000fe20000410000 */
[----:B------:R-:W-:Y:S01]  /*19dc0*/  PRMT R93, R93, 0x5410, R162 ;  /* 0x000054105d5d7816 */ /* 0x000fe200000000a2 */
[----:B------:R-:W-:Y:S01]  /*19dd0*/  @P1 IMAD.U32 R152, R152, 0x10000, RZ ;  /* 0x0001000098981824 */ /* 0x000fe200078e00ff */
[----:B------:R-:W-:-:S02]  /*19de0*/  PRMT R92, R92, 0x5410, R157 ;  /* 0x000054105c5c7816 */ /* 0x000fc4000000009d */
        /* <DEDUP_REMOVED lines=8> */
.L_x_7266:
        /* <DEDUP_REMOVED lines=16> */
.L_x_7350:
        /* <DEDUP_REMOVED lines=13> */
.L_x_7352:
[----:B------:R-:W-:Y:S05]  /*1a040*/  BSYNC.RECONVERGENT B2 ;  /* 0x0000000000027941 */ /* 0x000fea0003800200 */
.L_x_7351:
        /* <DEDUP_REMOVED lines=9> */
[----:B------:R-:W-:Y:S01]  /*1a0e0*/  LOP3.LUT R119, R119, R108, R161, 0x96, !PT ;  /* 0x0000006c77777212 */ /* 0x000fe200078e96a1 */
[----:B------:R-:W-:-:S03]  /*1a0f0*/  IMAD.MOV.U32 R100, RZ, RZ, R159 ;  /* 0x000000ffff647224 */ /* 0x000fc600078e009f */
        /* <DEDUP_REMOVED lines=31> */
[----:B------:R-:W-:-:S04]  /*1a2f0*/  IMAD.WIDE.U32 R162, R129, -0x326172a9, RZ ;  /* 0xcd9e8d5781a27825 */ /* 0x000fc800078e00ff */
[----:B------:R-:W-:Y:S01]  /*1a300*/  VIADD R119, R3, 0x1fd5c5a3 ;  /* 0x1fd5c5a303777836 */ /* 0x000fe20000000000 */
[----:B------:R-:W-:Y:S01]  /*1a310*/  LOP3.LUT R109, R109, R156, R163, 0x96, !PT ;  /* 0x0000009c6d6d7212 */ /* 0x000fe200078e96a3 */
        /* <DEDUP_REMOVED lines=12> */
[----:B------:R-:W-:Y:S02]  /*1a3e0*/  VIADD R119, R3, 0x96a522ad ;  /* 0x96a522ad03777836 */ /* 0x000fe40000000000 */
[----:B------:R-:W-:-:S03]  /*1a3f0*/  IMAD.MOV.U32 R156, RZ, RZ, R160 ;  /* 0x000000ffff9c7224 */ /* 0x000fc600078e00a0 */
[----:B------:R-:W-:-:S07]  /*1a400*/  LOP3.LUT R110, R119, R108, R161, 0x96, !PT ;  /* 0x0000006c776e7212 */ /* 0x000fce00078e96a1 */
.L_x_7349:
[----:B------:R-:W-:Y:S05]  /*1a410*/  BSYNC.RECONVERGENT B1 ;  /* 0x0000000000017941 */ /* 0x000fea0003800200 */
.L_x_7348:
        /* <DEDUP_REMOVED lines=11> */
[----:B------:R-:W-:Y:S02]  /*1a4d0*/  IMAD.MOV.U32 R108, RZ, RZ, R106 ;  /* 0x000000ffff6c7224 */ /* 0x000fe400078e006a */
[----:B0-----:R-:W-:Y:S01]  /*1a4e0*/  FMUL.FTZ R129, R129, R152 ;  /* 0x0000009881817220 */ /* 0x001fe20000410000 */
[----:B-1----:R-:W-:Y:S02]  /*1a4f0*/  FSETP.GTU.FTZ.AND P3, PT, R119, R158, PT ;  /* 0x0000009e7700720b */ /* 0x002fe40003f7c000 */
[----:B------:R-:W-:Y:S02]  /*1a500*/  @P1 SHF.L.U32 R119, R4, 0x10, RZ ;  /* 0x0000001004771819 */ /* 0x000fe400000006ff */
        /* <DEDUP_REMOVED lines=14> */
.L_x_7355:
        /* <DEDUP_REMOVED lines=13> */
.L_x_7357:
[----:B------:R-:W-:Y:S05]  /*1a6c0*/  BSYNC.RECONVERGENT B2 ;  /* 0x0000000000027941 */ /* 0x000fea0003800200 */
.L_x_7356:
        /* <DEDUP_REMOVED lines=60> */
.L_x_7354:
[----:B------:R-:W-:Y:S05]  /*1aa90*/  BSYNC.RECONVERGENT B1 ;  /* 0x0000000000017941 */ /* 0x000fea0003800200 */
.L_x_7353:
[----:B------:R-:W-:Y:S01]  /*1aaa0*/  I2FP.F32.U32 R108, R108 ;  /* 0x0000006c006c7245 */ /* 0x000fe20000201000 */
[----:B------:R-:W-:Y:S01]  /*1aab0*/  IMAD.U32 R129, R92, 0x10000, RZ ;  /* 0x000100005c817824 */ /* 0x000fe200078e00ff */
[----:B------:R-:W-:Y:S01]  /*1aac0*/  @P1 PRMT R92, R4, 0x7632, R92 ;  /* 0x00007632045c1816 */ /* 0x000fe2000000005c */
[----:B------:R-:W-:Y:S01]  /*1aad0*/  BSSY.RECONVERGENT B1, `(.L_x_7358) ;  /* 0x0000061000017945 */ /* 0x000fe20003800200 */
[----:B------:R-:W-:Y:S01]  /*1aae0*/  LOP3.LUT R164, R164, 0xfffffff7, RZ, 0xc0, !PT ;  /* 0xfffffff7a4a47812 */ /* 0x000fe200078ec0ff */
[----:B------:R-:W-:Y:S01]  /*1aaf0*/  FFMA.FTZ R119, R108, R159, 1.1641532182693481445e-10 ;  /* 0x2f0000006c777423 */ /* 0x000fe2000001009f */
[----:B------:R-:W-:Y:S01]  /*1ab00*/  FMUL.FTZ R129, R129, R152 ;  /* 0x0000009881817220 */ /* 0x000fe20000410000 */
[----:B------:R-:W-:Y:S02]  /*1ab10*/  IMAD.MOV.U32 R139, RZ, RZ, 0x2 ;  /* 0x00000002ff8b7424 */ /* 0x000fe400078e00ff */
[----:B------:R-:W-:Y:S01]  /*1ab20*/  IMAD.MOV.U32 R108, RZ, RZ, R106 ;  /* 0x000000ffff6c7224 */ /* 0x000fe200078e006a */
[----:B------:R-:W-:-:S02]  /*1ab30*/  FSETP.GTU.FTZ.AND P2, PT, R119, R158, PT ;  /* 0x0000009e7700720b */ /* 0x000fc40003f5c000 */
        /* <DEDUP_REMOVED lines=16> */
.L_x_7360:
        /* <DEDUP_REMOVED lines=13> */
.L_x_7362:
[----:B------:R-:W-:Y:S05]  /*1ad10*/  BSYNC.RECONVERGENT B2 ;  /* 0x0000000000027941 */ /* 0x000fea0003800200 */
.L_x_7361:
        /* <DEDUP_REMOVED lines=60> */
.L_x_7359:
[----:B------:R-:W-:Y:S05]  /*1b0e0*/  BSYNC.RECONVERGENT B1 ;  /* 0x0000000000017941 */ /* 0x000fea0003800200 */
.L_x_7358:
        /* <DEDUP_REMOVED lines=26> */
.L_x_7365:
        /* <DEDUP_REMOVED lines=13> */
.L_x_7367:
[----:B------:R-:W-:Y:S05]  /*1b360*/  BSYNC.RECONVERGENT B2 ;  /* 0x0000000000027941 */ /* 0x000fea0003800200 */
.L_x_7366:
        /* <DEDUP_REMOVED lines=60> */
.L_x_7364:
[----:B------:R-:W-:Y:S05]  /*1b730*/  BSYNC.RECONVERGENT B1 ;  /* 0x0000000000017941 */ /* 0x000fea0003800200 */
.L_x_7363:
        /* <DEDUP_REMOVED lines=8> */
[----:B------:R-:W-:Y:S02]  /*1b7c0*/  IMAD.MOV.U32 R108, RZ, RZ, R106 ;  /* 0x000000ffff6c7224 */ /* 0x000fe400078e006a */
[----:B------:R-:W-:-:S04]  /*1b7d0*/  FSETP.GTU.FTZ.AND P2, PT, R129, R158, PT ;  /* 0x0000009e8100720b */ /* 0x000fc80003f5c000 */
        /* <DEDUP_REMOVED lines=16> */
.L_x_7370:
        /* <DEDUP_REMOVED lines=13> */
.L_x_7372:
[----:B------:R-:W-:Y:S05]  /*1b9b0*/  BSYNC.RECONVERGENT B2 ;  /* 0x0000000000027941 */ /* 0x000fea0003800200 */
.L_x_7371:
        /* <DEDUP_REMOVED lines=60> */
.L_x_7369:
[----:B------:R-:W-:Y:S05]  /*1bd80*/  BSYNC.RECONVERGENT B1 ;  /* 0x0000000000017941 */ /* 0x000fea0003800200 */
.L_x_7368:
        /* <DEDUP_REMOVED lines=24> */
.L_x_7375:
        /* <DEDUP_REMOVED lines=13> */
.L_x_7377:
[----:B------:R-:W-:Y:S05]  /*1bfe0*/  BSYNC.RECONVERGENT B2 ;  /* 0x0000000000027941 */ /* 0x000fea0003800200 */
.L_x_7376:
        /* <DEDUP_REMOVED lines=49> */
[----:B------:R-:W-:Y:S02]  /*1c300*/  IADD3 R163, PT, PT, R3, -0x695add53, RZ ;  /* 0x96a522ad03a37810 */ /* 0x000fe40007ffe0ff */
[----:B------:R-:W-:Y:S01]  /*1c310*/  LOP3.LUT R168, R109, R108, R167, 0x96, !PT ;  /* 0x0000006c6da87212 */ /* 0x000fe200078e96a7 */
[----:B------:R-:W-:-:S04]  /*1c320*/  IMAD.WIDE.U32 R108, R161, -0x326172a9, RZ ;  /* 0xcd9e8d57a16c7825 */ /* 0x000fc800078e00ff */
[----:B------:R-:W-:-:S04]  /*1c330*/  IMAD.WIDE.U32 R168, R168, -0x2daee0ad, RZ ;  /* 0xd2511f53a8a87825 */ /* 0x000fc800078e00ff */
[----:B------:R-:W-:Y:S01]  /*1c340*/  VIADD R161, R2, 0x8ff34781 ;  /* 0x8ff3478102a17836 */ /* 0x000fe20000000000 */
[----:B------:R-:W-:Y:S01]  /*1c350*/  LOP3.LUT R110, R163, R162, R169, 0x96, !PT ;  /* 0x000000a2a36e7212 */ /* 0x000fe200078e96a9 */
[----:B------:R-:W-:Y:S02]  /*1c360*/  IMAD.MOV.U32 R106, RZ, RZ, R108 ;  /* 0x000000ffff6a7224 */ /* 0x000fe400078e006c */
[----:B------:R-:W-:Y:S01]  /*1c370*/  IMAD.MOV.U32 R108, RZ, RZ, R156 ;  /* 0x000000ffff6c7224 */ /* 0x000fe200078e009c */
[----:B------:R-:W-:Y:S01]  /*1c380*/  LOP3.LUT R109, R161, R166, R109, 0x96, !PT ;  /* 0x000000a6a16d7212 */ /* 0x000fe200078e966d */
[----:B------:R-:W-:Y:S01]  /*1c390*/  IMAD.MOV.U32 R162, RZ, RZ, RZ ;  /* 0x000000ffffa27224 */ /* 0x000fe200078e00ff */
[----:B------:R-:W-:-:S07]  /*1c3a0*/  MOV R156, R168 ;  /* 0x000000a8009c7202 */ /* 0x000fce0000000f00 */
.L_x_7374:
[----:B------:R-:W-:Y:S05]  /*1c3b0*/  BSYNC.RECONVERGENT B1 ;  /* 0x0000000000017941 */ /* 0x000fea0003800200 */
.L_x_7373:
        /* <DEDUP_REMOVED lines=24> */
.L_x_7380:
        /* <DEDUP_REMOVED lines=13> */
.L_x_7382:
[----:B------:R-:W-:Y:S05]  /*1c610*/  BSYNC.RECONVERGENT B2 ;  /* 0x0000000000027941 */ /* 0x000fea0003800200 */
.L_x_7381:
        /* <DEDUP_REMOVED lines=60> */
.L_x_7379:
[----:B------:R-:W-:Y:S05]  /*1c9e0*/  BSYNC.RECONVERGENT B1 ;  /* 0x0000000000017941 */ /* 0x000fea0003800200 */
.L_x_7378:
        /* <DEDUP_REMOVED lines=24> */
.L_x_7385:
        /* <DEDUP_REMOVED lines=13> */
.L_x_7387:
[----:B------:R-:W-:Y:S05]  /*1cc40*/  BSYNC.RECONVERGENT B2 ;  /* 0x0000000000027941 */ /* 0x000fea0003800200 */
.L_x_7386:
        /* <DEDUP_REMOVED lines=16> */
[----:B------:R-:W-:Y:S01]  /*1cd50*/  IADD3 R167, PT, PT, R2, -0x255992d5, RZ ;  /* 0xdaa66d2b02a77810 */ /* 0x000fe20007ffe0ff */
        /* <DEDUP_REMOVED lines=43> */
.L_x_7384:
[----:B------:R-:W-:Y:S05]  /*1d010*/  BSYNC.RECONVERGENT B1 ;  /* 0x0000000000017941 */ /* 0x000fea0003800200 */
.L_x_7383:
        /* <DEDUP_REMOVED lines=15> */
.L_x_7347:
        /* <DEDUP_REMOVED lines=43> */
.L_x_7388:
[----:B0-----:R-:W-:Y:S01]  /*1d3c0*/  IMAD.MOV.U32 R159, RZ, RZ, R156 ;  /* 0x000000ffff9f7224 */ /* 0x001fe200078e009c */
[----:B------:R-:W-:-:S07]  /*1d3d0*/  IADD3 R0, PT, PT, R0, 0x20, RZ ;  /* 0x0000002000007810 */ /* 0x000fce0007ffe0ff */
.L_x_7265:
[----:B------:R-:W-:Y:S05]  /*1d3e0*/  BSYNC.RECONVERGENT B0 ;  /* 0x0000000000007941 */ /* 0x000fea0003800200 */
.L_x_7264:
        /* <DEDUP_REMOVED lines=22> */
[C---:B------:R-:W-:Y:S01]  /*1d550*/  IADD3 R158, PT, PT, R3.reuse, 0x32370b8f, RZ ;  /* 0x32370b8f039e7810 */ /* 0x040fe20007ffe0ff */
        /* <DEDUP_REMOVED lines=15> */
.L_x_7394:
        /* <DEDUP_REMOVED lines=13> */
.L_x_7396:
[----:B------:R-:W-:Y:S05]  /*1d720*/  BSYNC.RECONVERGENT B2 ;  /* 0x0000000000027941 */ /* 0x000fea0003800200 */
.L_x_7395:
        /* <DEDUP_REMOVED lines=46> */
[----:B------:R-:W-:Y:S02]  /*1da10*/  HFMA2 R99, -RZ, RZ, 0, 0 ;  /* 0x00000000ff637431 */ /* 0x000fe400000001ff */
[----:B------:R-:W-:-:S05]  /*1da20*/  VIADD R97, R2, 0xf1bbcdc8 ;  /* 0xf1bbcdc802617836 */ /* 0x000fca0000000000 */
        /* <DEDUP_REMOVED lines=8> */
.L_x_7393:
[----:B------:R-:W-:Y:S05]  /*1dab0*/  BSYNC.RECONVERGENT B1 ;  /* 0x0000000000017941 */ /* 0x000fea0003800200 */
.L_x_7392:
[----:B------:R-:W0:Y:S01]  /*1dac0*/  LDC R159, c[0x0][0x408] ;  /* 0x00010200ff9f7b82 */ /* 0x000e220000000800 */
[----:B------:R-:W-:Y:S01]  /*1dad0*/  I2FP.F32.U32 R96, R96 ;  /* 0x0000006000607245 */ /* 0x000fe20000201000 */
[----:B------:R-:W-:Y:S01]  /*1dae0*/  IMAD.MOV.U32 R161, RZ, RZ, 0x2f800000 ;  /* 0x2f800000ffa17424 */ /* 0x000fe200078e00ff */
[----:B------:R-:W-:Y:S01]  /*1daf0*/  LOP3.LUT R164, R164, 0xffffffef, RZ, 0xc0, !PT ;  /* 0xffffffefa4a47812 */ /* 0x000fe200078ec0ff */
[----:B-----5:R-:W-:Y:S01]  /*1db00*/  IMAD.U32 R98, R92, 0x10000, RZ ;  /* 0x000100005c627824 */ /* 0x020fe200078e00ff */
[----:B------:R-:W-:Y:S01]  /*1db10*/  BSSY.RECONVERGENT B1, `(.L_x_7397) ;  /* 0x000005c000017945 */ /* 0x000fe20003800200 */
[----:B------:R-:W-:Y:S01]  /*1db20*/  FFMA.FTZ R97, R96, R161, 1.1641532182693481445e-10 ;  /* 0x2f00000060617423 */ /* 0x000fe200000100a1 */
[----:B------:R-:W-:Y:S01]  /*1db30*/  PRMT R96, R92, 0x7632, R96 ;  /* 0x000076325c607816 */ /* 0x000fe20000000060 */
[----:B------:R-:W1:Y:S01]  /*1db40*/  LDC R160, c[0x0][0x404] ;  /* 0x00010100ffa07b82 */ /* 0x000e620000000800 */
[----:B------:R-:W-:Y:S01]  /*1db50*/  MOV R102, 0x2 ;  /* 0x0000000200667802 */ /* 0x000fe20000000f00 */
        /* <DEDUP_REMOVED lines=16> */
.L_x_7399:
        /* <DEDUP_REMOVED lines=13> */
.L_x_7401:
[----:B------:R-:W-:Y:S05]  /*1dd30*/  BSYNC.RECONVERGENT B2 ;  /* 0x0000000000027941 */ /* 0x000fea0003800200 */
.L_x_7400:
        /* <DEDUP_REMOVED lines=8> */
[----:B------:R-:W-:-:S03]  /*1ddc0*/  IMAD.MOV.U32 R92, RZ, RZ, R156 ;  /* 0x000000ffff5c7224 */ /* 0x000fc600078e009c */
        /* <DEDUP_REMOVED lines=47> */
[----:B------:R-:W-:-:S07]  /*1e0c0*/  LOP3.LUT R110, R155, R98, R163, 0x96, !PT ;  /* 0x000000629b6e7212 */ /* 0x000fce00078e96a3 */
.L_x_7398:
[----:B------:R-:W-:Y:S05]  /*1e0d0*/  BSYNC.RECONVERGENT B1 ;  /* 0x0000000000017941 */ /* 0x000fea0003800200 */
.L_x_7397:
        /* <DEDUP_REMOVED lines=25> */
.L_x_7404:
        /* <DEDUP_REMOVED lines=13> */
.L_x_7406:
[----:B------:R-:W-:Y:S05]  /*1e340*/  BSYNC.RECONVERGENT B2 ;  /* 0x0000000000027941 */ /* 0x000fea0003800200 */
.L_x_7405:
        /* <DEDUP_REMOVED lines=45> */
[----:B------:R-:W-:-:S03]  /*1e620*/  LOP3.LUT R109, R109, R108, R99, 0x96, !PT ;  /* 0x0000006c6d6d7212 */ /* 0x000fc600078e9663 */
[----:B------:R-:W-:Y:S02]  /*1e630*/  VIADD R97, R2, 0xf1bbcdc8 ;  /* 0xf1bbcdc802617836 */ /* 0x000fe40000000000 */
[----:B------:R-:W-:-:S03]  /*1e640*/  IMAD.WIDE.U32 R108, R109, -0x326172a9, RZ ;  /* 0xcd9e8d576d6c7825 */ /* 0x000fc600078e00ff */
[----:B------:R-:W-:Y:S01]  /*1e650*/  LOP3.LUT R162, R97, R162, R103, 0x96, !PT ;  /* 0x000000a261a27212 */ /* 0x000fe200078e9667 */
[----:B------:R-:W-:Y:S01]  /*1e660*/  IMAD.MOV.U32 R106, RZ, RZ, R108 ;  /* 0x000000ffff6a7224 */ /* 0x000fe200078e006c */
[----:B------:R-:W-:Y:S01]  /*1e670*/  IADD3 R97, PT, PT, R2, -0x700cb87f, RZ ;  /* 0x8ff3478102617810 */ /* 0x000fe20007ffe0ff */
[----:B------:R-:W-:Y:S02]  /*1e680*/  IMAD.MOV.U32 R99, RZ, RZ, RZ ;  /* 0x000000ffff637224 */ /* 0x000fe400078e00ff */
[----:B------:R-:W-:Y:S01]  /*1e690*/  IMAD.WIDE.U32 R162, R162, -0x2daee0ad, RZ ;  /* 0xd2511f53a2a27825 */ /* 0x000fe200078e00ff */
[----:B------:R-:W-:-:S03]  /*1e6a0*/  LOP3.LUT R109, R97, R102, R109, 0x96, !PT ;  /* 0x00000066616d7212 */ /* 0x000fc600078e966d */
[----:B------:R-:W-:Y:S01]  /*1e6b0*/  IMAD.MOV.U32 R97, RZ, RZ, R156 ;  /* 0x000000ffff617224 */ /* 0x000fe200078e009c */
[----:B------:R-:W-:Y:S02]  /*1e6c0*/  LOP3.LUT R110, R155, R98, R163, 0x96, !PT ;  /* 0x000000629b6e7212 */ /* 0x000fe400078e96a3 */
[----:B------:R-:W-:-:S07]  /*1e6d0*/  MOV R156, R162 ;  /* 0x000000a2009c7202 */ /* 0x000fce0000000f00 */
.L_x_7403:
[----:B------:R-:W-:Y:S05]  /*1e6e0*/  BSYNC.RECONVERGENT B1 ;  /* 0x0000000000017941 */ /* 0x000fea0003800200 */
.L_x_7402:
        /* <DEDUP_REMOVED lines=22> */
.L_x_7409:
        /* <DEDUP_REMOVED lines=13> */
.L_x_7411:
[----:B------:R-:W-:Y:S05]  /*1e920*/  BSYNC.RECONVERGENT B2 ;  /* 0x0000000000027941 */ /* 0x000fea0003800200 */
.L_x_7410:
        /* <DEDUP_REMOVED lines=57> */
.L_x_7408:
[----:B------:R-:W-:Y:S05]  /*1ecc0*/  BSYNC.RECONVERGENT B1 ;  /* 0x0000000000017941 */ /* 0x000fea0003800200 */
.L_x_7407:
        /* <DEDUP_REMOVED lines=27> */
.L_x_7414:
        /* <DEDUP_REMOVED lines=13> */
.L_x_7416:
[----:B------:R-:W-:Y:S05]  /*1ef50*/  BSYNC.RECONVERGENT B2 ;  /* 0x0000000000027941 */ /* 0x000fea0003800200 */
.L_x_7415:
        /* <DEDUP_REMOVED lines=57> */
.L_x_7413:
[----:B------:R-:W-:Y:S05]  /*1f2f0*/  BSYNC.RECONVERGENT B1 ;  /* 0x0000000000017941 */ /* 0x000fea0003800200 */
.L_x_7412:
[----:B------:R-:W-:Y:S01]  /*1f300*/  I2FP.F32.U32 R96, R96 ;  /* 0x0000006000607245 */ /* 0x000fe20000201000 */
[C---:B------:R-:W-:Y:S01]  /*1f310*/  IMAD.U32 R98, R93.reuse, 0x10000, RZ ;  /* 0x000100005d627824 */ /* 0x040fe200078e00ff */
        /* <DEDUP_REMOVED lines=21> */
.L_x_7419:
        /* <DEDUP_REMOVED lines=13> */
.L_x_7421:
[----:B------:R-:W-:Y:S05]  /*1f540*/  BSYNC.RECONVERGENT B2 ;  /* 0x0000000000027941 */ /* 0x000fea0003800200 */
.L_x_7420:
        /* <DEDUP_REMOVED lines=57> */
.L_x_7418:
[----:B------:R-:W-:Y:S05]  /*1f8e0*/  BSYNC.RECONVERGENT B1 ;  /* 0x0000000000017941 */ /* 0x000fea0003800200 */
.L_x_7417:
        /* <DEDUP_REMOVED lines=25> */
.L_x_7424:
        /* <DEDUP_REMOVED lines=13> */
.L_x_7426:
[----:B------:R-:W-:Y:S05]  /*1fb50*/  BSYNC.RECONVERGENT B2 ;  /* 0x0000000000027941 */ /* 0x000fea0003800200 */
.L_x_7425:
        /* <DEDUP_REMOVED lines=57> */
.L_x_7423:
[----:B------:R-:W-:Y:S05]  /*1fef0*/  BSYNC.RECONVERGENT B1 ;  /* 0x0000000000017941 */ /* 0x000fea0003800200 */
.L_x_7422:
        /* <DEDUP_REMOVED lines=22> */
.L_x_7429:
        /* <DEDUP_REMOVED lines=13> */
.L_x_7431:
[----:B------:R-:W-:Y:S05]  /*20130*/  BSYNC.RECONVERGENT B2 ;  /* 0x0000000000027941 */ /* 0x000fea0003800200 */
.L_x_7430:
        /* <DEDUP_REMOVED lines=51> */
[----:B------:R-:W-:-:S03]  /*20470*/  MOV R106, R108 ;  /* 0x0000006c006a7202 */ /* 0x000fc60000000f00 */
[----:B------:R-:W-:Y:S01]  /*20480*/  HFMA2 R108, -RZ, RZ, 0, 0 ;  /* 0x00000000ff6c7431 */ /* 0x000fe200000001ff */
[----:B------:R-:W-:Y:S01]  /*20490*/  LOP3.LUT R109, R97, R98, R109, 0x96, !PT ;  /* 0x00000062616d7212 */ /* 0x000fe200078e966d */
[----:B------:R-:W-:Y:S01]  /*204a0*/  IMAD.MOV.U32 R98, RZ, RZ, R156 ;  /* 0x000000ffff627224 */ /* 0x000fe200078e009c */
[----:B------:R-:W-:Y:S01]  /*204b0*/  LOP3.LUT R110, R155, R96, R163, 0x96, !PT ;  /* 0x000000609b6e7212 */ /* 0x000fe200078e96a3 */
[----:B------:R-:W-:-:S07]  /*204c0*/  IMAD.MOV.U32 R156, RZ, RZ, R162 ;  /* 0x000000ffff9c7224 */ /* 0x000fce00078e00a2 */
.L_x_7428:
[----:B------:R-:W-:Y:S05]  /*204d0*/  BSYNC.RECONVERGENT B1 ;  /* 0x0000000000017941 */ /* 0x000fea0003800200 */
.L_x_7427:
        /* <DEDUP_REMOVED lines=27> */
.L_x_7434:
        /* <DEDUP_REMOVED lines=13> */
.L_x_7436:
[----:B------:R-:W-:Y:S05]  /*20760*/  BSYNC.RECONVERGENT B2 ;  /* 0x0000000000027941 */ /* 0x000fea0003800200 */
.L_x_7435:
        /* <DEDUP_REMOVED lines=44> */
[----:B------:R-:W-:-:S04]  /*20a30*/  IMAD.WIDE.U32 R108, R109, -0x326172a9, RZ ;  /* 0xcd9e8d576d6c7825 */ /* 0x000fc800078e00ff */
[----:B------:R-:W-:Y:S01]  /*20a40*/  VIADD R163, R3, 0xdb3d7428 ;  /* 0xdb3d742803a37836 */ /* 0x000fe20000000000 */
        /* <DEDUP_REMOVED lines=11> */
.L_x_7433:
[----:B------:R-:W-:Y:S05]  /*20b00*/  BSYNC.RECONVERGENT B1 ;  /* 0x0000000000017941 */ /* 0x000fea0003800200 */
.L_x_7432:
        /* <DEDUP_REMOVED lines=21> */
.L_x_7439:
        /* <DEDUP_REMOVED lines=13> */
.L_x_7441:
[----:B------:R-:W-:Y:S05]  /*20d30*/  BSYNC.RECONVERGENT B2 ;  /* 0x0000000000027941 */ /* 0x000fea0003800200 */
.L_x_7440:
        /* <DEDUP_REMOVED lines=8> */
[----:B------:R-:W-:Y:S02]  /*20dc0*/  VIADD R145, R3, 0x646e171e ;  /* 0x646e171e03917836 */ /* 0x000fe40000000000 */
[----:B------:R-:W-:Y:S01]  /*20dd0*/  IMAD.MOV.U32 R94, RZ, RZ, R156 ;  /* 0x000000ffff5e7224 */ /* 0x000fe200078e009c */
        /* <DEDUP_REMOVED lines=47> */
.L_x_7438:
[----:B------:R-:W-:Y:S05]  /*210d0*/  BSYNC.RECONVERGENT B1 ;  /* 0x0000000000017941 */ /* 0x000fea0003800200 */
.L_x_7437:
        /* <DEDUP_REMOVED lines=25> */
.L_x_7444:
        /* <DEDUP_REMOVED lines=13> */
.L_x_7446:
[----:B------:R-:W-:Y:S05]  /*21340*/  BSYNC.RECONVERGENT B2 ;  /* 0x0000000000027941 */ /* 0x000fea0003800200 */
.L_x_7445:
        /* <DEDUP_REMOVED lines=15> */
[----:B------:R-:W-:-:S04]  /*21440*/  IMAD.WIDE.U32 R170, R97, -0x326172a9, RZ ;  /* 0xcd9e8d5761aa7825 */ /* 0x000fc800078e00ff */
[----:B------:R-:W-:-:S04]  /*21450*/  IMAD.WIDE.U32 R168, R168, -0x2daee0ad, RZ ;  /* 0xd2511f53a8a87825 */ /* 0x000fc800078e00ff */
[----:B------:R-:W-:Y:S01]  /*21460*/  VIADD R97, R2, 0xdaa66d2b ;  /* 0xdaa66d2b02617836 */ /* 0x000fe20000000000 */
[----:B------:R-:W-:-:S04]  /*21470*/  LOP3.LUT R172, R158, R108, R169, 0x96, !PT ;  /* 0x0000006c9eac7212 */ /* 0x000fc800078e96a9 */
        /* <DEDUP_REMOVED lines=14> */
[C---:B------:R-:W-:Y:S01]  /*21560*/  VIADD R97, R2.reuse, 0xb54cda56 ;  /* 0xb54cda5602617836 */ /* 0x040fe20000000000 */
[----:B------:R-:W-:Y:S01]  /*21570*/  LOP3.LUT R109, R109, R168, R167, 0x96, !PT ;  /* 0x000000a86d6d7212 */ /* 0x000fe200078e96a7 */
        /* <DEDUP_REMOVED lines=22> */
.L_x_7443:
[----:B------:R-:W-:Y:S05]  /*216e0*/  BSYNC.RECONVERGENT B1 ;  /* 0x0000000000017941 */ /* 0x000fea0003800200 */
.L_x_7442:
        /* <DEDUP_REMOVED lines=20> */
.L_x_7449:
        /* <DEDUP_REMOVED lines=13> */
.L_x_7451:
[----:B------:R-:W-:Y:S05]  /*21900*/  BSYNC.RECONVERGENT B2 ;  /* 0x0000000000027941 */ /* 0x000fea0003800200 */
.L_x_7450:
        /* <DEDUP_REMOVED lines=57> */
.L_x_7448:
[----:B------:R-:W-:Y:S05]  /*21ca0*/  BSYNC.RECONVERGENT B1 ;  /* 0x0000000000017941 */ /* 0x000fea0003800200 */
.L_x_7447:
        /* <DEDUP_REMOVED lines=27> */
.L_x_7454:
        /* <DEDUP_REMOVED lines=13> */
.L_x_7456:
[----:B------:R-:W-:Y:S05]  /*21f30*/  BSYNC.RECONVERGENT B2 ;  /* 0x0000000000027941 */ /* 0x000fea0003800200 */
.L_x_7455:
        /* <DEDUP_REMOVED lines=52> */
[----:B------:R-:W-:-:S03]  /*22280*/  LOP3.LUT R109, R167, R170, R109, 0x96, !PT ;  /* 0x000000aaa76d7212 */ /* 0x000fc600078e966d */
[----:B------:R-:W-:Y:S01]  /*22290*/  IMAD.MOV.U32 R106, RZ, RZ, R108 ;  /* 0x000000ffff6a7224 */ /* 0x000fe200078e006c */
[----:B------:R-:W-:Y:S01]  /*222a0*/  MOV R156, R168 ;  /* 0x000000a8009c7202 */ /* 0x000fe20000000f00 */
[----:B------:R-:W-:Y:S01]  /*222b0*/  IMAD.MOV.U32 R168, RZ, RZ, RZ ;  /* 0x000000ffffa87224 */ /* 0x000fe200078e00ff */
[----:B------:R-:W-:-:S07]  /*222c0*/  LOP3.LUT R110, R155, R166, R169, 0x96, !PT ;  /* 0x000000a69b6e7212 */ /* 0x000fce00078e96a9 */
.L_x_7453:
[----:B------:R-:W-:Y:S05]  /*222d0*/  BSYNC.RECONVERGENT B1 ;  /* 0x0000000000017941 */ /* 0x000fea0003800200 */
.L_x_7452:
        /* <DEDUP_REMOVED lines=21> */
.L_x_7459:
        /* <DEDUP_REMOVED lines=13> */
.L_x_7461:
[----:B------:R-:W-:Y:S05]  /*22500*/  BSYNC.RECONVERGENT B2 ;  /* 0x0000000000027941 */ /* 0x000fea0003800200 */
.L_x_7460:
        /* <DEDUP_REMOVED lines=27> */
[----:B------:R-:W-:Y:S02]  /*226c0*/  IADD3 R95, PT, PT, R3, -0x56f99767, RZ ;  /* 0xa9066899035f7810 */ /* 0x000fe40007ffe0ff */
[----:B------:R-:W-:Y:S02]  /*226d0*/  LOP3.LUT R109, R109, R170, R167, 0x96, !PT ;  /* 0x000000aa6d6d7212 */ /* 0x000fe400078e96a7 */
[----:B------:R-:W-:-:S03]  /*226e0*/  LOP3.LUT R95, R95, R168, R173, 0x96, !PT ;  /* 0x000000a85f5f7212 */ /* 0x000fc600078e96ad */
[----:B------:R-:W-:-:S04]  /*226f0*/  IMAD.WIDE.U32 R168, R109, -0x2daee0ad, RZ ;  /* 0xd2511f536da87825 */ /* 0x000fc800078e00ff */
[----:B------:R-:W-:Y:S02]  /*22700*/  VIADD R109, R3, 0x646e171e ;  /* 0x646e171e036d7836 */ /* 0x000fe40000000000 */
[----:B------:R-:W-:Y:S01]  /*22710*/  IMAD.WIDE.U32 R170, R95, -0x326172a9, RZ ;  /* 0xcd9e8d575faa7825 */ /* 0x000fe200078e00ff */
[----:B------:R-:W-:Y:S02]  /*22720*/  IADD3 R95, PT, PT, R2, -0x4ab325aa, RZ ;  /* 0xb54cda56025f7810 */ /* 0x000fe40007ffe0ff */
[----:B------:R-:W-:Y:S02]  /*22730*/  LOP3.LUT R109, R109, R172, R169, 0x96, !PT ;  /* 0x000000ac6d6d7212 */ /* 0x000fe400078e96a9 */
[----:B------:R-:W-:-:S03]  /*22740*/  LOP3.LUT R95, R95, R166, R171, 0x96, !PT ;  /* 0x000000a65f5f7212 */ /* 0x000fc600078e96ab */
[----:B------:R-:W-:-:S04]  /*22750*/  IMAD.WIDE.U32 R166, R109, -0x326172a9, RZ ;  /* 0xcd9e8d576da67825 */ /* 0x000fc800078e00ff */
[----:B------:R-:W-:Y:S02]  /*22760*/  VIADD R109, R2, 0x5384540f ;  /* 0x5384540f026d7836 */ /* 0x000fe40000000000 */
[----:B------:R-:W-:Y:S01]  /*22770*/  IMAD.WIDE.U32 R172, R95, -0x2daee0ad, RZ ;  /* 0xd2511f535fac7825 */ /* 0x000fe200078e00ff */
[----:B------:R-:W-:Y:S02]  /*22780*/  IADD3 R95, PT, PT, R3, 0x1fd5c5a3, RZ ;  /* 0x1fd5c5a3035f7810 */ /* 0x000fe40007ffe0ff */
[----:B------:R-:W-:Y:S02]  /*22790*/  LOP3.LUT R109, R109, R170, R167, 0x96, !PT ;  /* 0x000000aa6d6d7212 */ /* 0x000fe400078e96a7 */
[----:B------:R-:W-:-:S03]  /*227a0*/  LOP3.LUT R95, R95, R168, R173, 0x96, !PT ;  /* 0x000000a85f5f7212 */ /* 0x000fc600078e96ad */
[----:B------:R-:W-:-:S04]  /*227b0*/  IMAD.WIDE.U32 R168, R109, -0x2daee0ad, RZ ;  /* 0xd2511f536da87825 */ /* 0x000fc800078e00ff */
[----:B------:R-:W-:Y:S02]  /*227c0*/  VIADD R109, R3, 0xdb3d7428 ;  /* 0xdb3d7428036d7836 */ /* 0x000fe40000000000 */
[----:B------:R-:W-:Y:S01]  /*227d0*/  IMAD.WIDE.U32 R170, R95, -0x326172a9, RZ ;  /* 0xcd9e8d575faa7825 */ /* 0x000fe200078e00ff */
[C---:B------:R-:W-:Y:S02]  /*227e0*/  IADD3 R95, PT, PT, R2.reuse, -0xe443238, RZ ;  /* 0xf1bbcdc8025f7810 */ /* 0x040fe40007ffe0ff */
[----:B------:R-:W-:Y:S01]  /*227f0*/  LOP3.LUT R172, R109, R172, R169, 0x96, !PT ;  /* 0x000000ac6dac7212 */ /* 0x000fe200078e96a9 */
[----:B------:R-:W-:Y:S01]  /*22800*/  VIADD R109, R2, 0x8ff34781 ;  /* 0x8ff34781026d7836 */ /* 0x000fe20000000000 */
[----:B------:R-:W-:Y:S01]  /*22810*/  LOP3.LUT R166, R95, R166, R171, 0x96, !PT ;  /* 0x000000a65fa67212 */ /* 0x000fe200078e96ab */
[----:B------:R-:W-:Y:S02]  /*22820*/  IMAD.MOV.U32 R95, RZ, RZ, R156 ;  /* 0x000000ffff5f7224 */ /* 0x000fe400078e009c */
[----:B------:R-:W-:-:S04]  /*22830*/  IMAD.WIDE.U32 R172, R172, -0x326172a9, RZ ;  /* 0xcd9e8d57acac7825 */ /* 0x000fc800078e00ff */
[----:B------:R-:W-:Y:S01]  /*22840*/  IMAD.WIDE.U32 R166, R166, -0x2daee0ad, RZ ;  /* 0xd2511f53a6a67825 */ /* 0x000fe200078e00ff */
[----:B------:R-:W-:Y:S02]  /*22850*/  LOP3.LUT R109, R109, R170, R173, 0x96, !PT ;  /* 0x000000aa6d6d7212 */ /* 0x000fe400078e96ad */
[----:B------:R-:W-:Y:S01]  /*22860*/  MOV R106, R172 ;  /* 0x000000ac006a7202 */ /* 0x000fe20000000f00 */
[----:B------:R-:W-:Y:S01]  /*22870*/  IMAD.MOV.U32 R169, RZ, RZ, RZ ;  /* 0x000000ffffa97224 */ /* 0x000fe200078e00ff */
[----:B------:R-:W-:Y:S02]  /*22880*/  LOP3.LUT R110, R155, R168, R167, 0x96, !PT ;  /* 0x000000a89b6e7212 */ /* 0x000fe400078e96a7 */
[----:B------:R-:W-:-:S07]  /*22890*/  MOV R156, R166 ;  /* 0x000000a6009c7202 */ /* 0x000fce0000000f00 */
.L_x_7458:
[----:B------:R-:W-:Y:S05]  /*228a0*/  BSYNC.RECONVERGENT B1 ;  /* 0x0000000000017941 */ /* 0x000fea0003800200 */
.L_x_7457:
[----:B------:R-:W-:Y:S01]  /*228b0*/  I2FP.F32.U32 R96, R95 ;  /* 0x0000005f00607245 */ /* 0x000fe20000201000 */
[----:B------:R-:W-:Y:S01]  /*228c0*/  BSSY.RECONVERGENT B1, `(.L_x_7462) ;  /* 0x000005f000017945 */ /* 0x000fe20003800200 */
[----:B------:R-:W-:Y:S01]  /*228d0*/  SHF.L.U32 R166, R11, 0x10, RZ ;  /* 0x000000100ba67819 */ /* 0x000fe200000006ff */
[----:B------:R-:W-:Y:S01]  /*228e0*/  IMAD.MOV.U32 R170, RZ, RZ, 0x2 ;  /* 0x00000002ffaa7424 */ /* 0x000fe200078e00ff */
[----:B------:R-:W-:Y:S01]  /*228f0*/  MOV R167, R106 ;  /* 0x0000006a00a77202 */ /* 0x000fe20000000f00 */
[----:B------:R-:W-:Y:S02]  /*22900*/  FFMA.FTZ R95, R96, R161, 1.1641532182693481445e-10 ;  /* 0x2f000000605f7423 */ /* 0x000fe400000100a1 */
[----:B------:R-:W-:-:S03]  /*22910*/  FMUL.FTZ R166, R166, R159 ;  /* 0x0000009fa6a67220 */ /* 0x000fc60000410000 */
[----:B------:R-:W-:-:S04]  /*22920*/  FSETP.GTU.FTZ.AND P5, PT, R95, R160, PT ;  /* 0x000000a05f00720b */ /* 0x000fc80003fbc000 */
[----:B------:R-:W-:Y:S01]  /*22930*/  FSEL R95, R166, RZ, !P5 ;  /* 0x000000ffa65f7208 */ /* 0x000fe20006800000 */
[----:B------:R-:W-:Y:S01]  /*22940*/  @P1 IMAD.U32 R166, R7, 0x10000, RZ ;  /* 0x0001000007a61824 */ /* 0x000fe200078e00ff */
        /* <DEDUP_REMOVED lines=15> */
.L_x_7464:
        /* <DEDUP_REMOVED lines=13> */
.L_x_7466:
[----:B------:R-:W-:Y:S05]  /*22b10*/  BSYNC.RECONVERGENT B2 ;  /* 0x0000000000027941 */ /* 0x000fea0003800200 */
.L_x_7465:
        /* <DEDUP_REMOVED lines=57> */
.L_x_7463:
[----:B------:R-:W-:Y:S05]  /*22eb0*/  BSYNC.RECONVERGENT B1 ;  /* 0x0000000000017941 */ /* 0x000fea0003800200 */
.L_x_7462:
[----:B------:R-:W-:Y:S01]  /*22ec0*/  I2FP.F32.U32 R166, R167 ;  /* 0x000000a700a67245 */ /* 0x000fe20000201000 */
[----:B------:R-:W-:Y:S01]  /*22ed0*/  BSSY.RECONVERGENT B1, `(.L_x_7467) ;  /* 0x000005c000017945 */ /* 0x000fe20003800200 */
[----:B------:R-:W-:Y:S02]  /*22ee0*/  ISETP.NE.AND P6, PT, R170, 0x1, PT ;  /* 0x00000001aa00780c */ /* 0x000fe40003fc5270 */
[----:B------:R-:W-:Y:S01]  /*22ef0*/  SHF.L.U32 R168, R108, 0x10, RZ ;  /* 0x000000106ca87819 */ /* 0x000fe200000006ff */
[----:B------:R-:W-:Y:S01]  /*22f00*/  FFMA.FTZ R167, R166, R161, 1.1641532182693481445e-10 ;  /* 0x2f000000a6a77423 */ /* 0x000fe200000100a1 */
[----:B------:R-:W-:Y:S01]  /*22f10*/  IMAD.MOV.U32 R108, RZ, RZ, 0x2 ;  /* 0x00000002ff6c7424 */ /* 0x000fe200078e00ff */
[----:B------:R-:W-:Y:S02]  /*22f20*/  MOV R166, R106 ;  /* 0x0000006a00a67202 */ /* 0x000fe40000000f00 */
        /* <DEDUP_REMOVED lines=13> */
.L_x_7469:
        /* <DEDUP_REMOVED lines=15> */
.L_x_7471:
[----:B------:R-:W-:Y:S05]  /*230f0*/  BSYNC.RECONVERGENT B2 ;  /* 0x0000000000027941 */ /* 0x000fea0003800200 */
.L_x_7470:
        /* <DEDUP_REMOVED lines=36> */
[----:B------:R-:W-:Y:S02]  /*23340*/  LOP3.LUT R168, R109, R108, R171, 0x96, !PT ;  /* 0x0000006c6da87212 */ /* 0x000fe400078e96ab */
        /* <DEDUP_REMOVED lines=20> */
.L_x_7468:
[----:B------:R-:W-:Y:S05]  /*23490*/  BSYNC.RECONVERGENT B1 ;  /* 0x0000000000017941 */ /* 0x000fea0003800200 */
.L_x_7467:
        /* <DEDUP_REMOVED lines=14> */
[----:B------:R-:W-:Y:S02]  /*23580*/  @!P1 MOV R150, R155 ;  /* 0x0000009b00969202 */ /* 0x000fe40000000f00 */
[----:B------:R-:W-:Y:S02]  /*23590*/  SEL R155, RZ, 0x1, P6 ;  /* 0x00000001ff9b7807 */ /* 0x000fe40003000000 */
[----:B------:R-:W-:-:S04]  /*235a0*/  F2FP.BF16.F32.PACK_AB R158, RZ, R150 ;  /* 0x00000096ff9e723e */ /* 0x000fc800000010ff */
[----:B------:R-:W-:Y:S01]  /*235b0*/  PRMT R95, R95, 0x5410, R158 ;  /* 0x000054105f5f7816 */ /* 0x000fe2000000009e */
[----:B------:R-:W-:Y:S06]  /*235c0*/  BRA `(.L_x_7472) ;  /* 0x0000003000a87947 */ /* 0x000fec0003800000 */
.L_x_7391:
        /* <DEDUP_REMOVED lines=16> */
.L_x_7475:
        /* <DEDUP_REMOVED lines=13> */
.L_x_7477:
[----:B------:R-:W-:Y:S05]  /*237a0*/  BSYNC.RECONVERGENT B2 ;  /* 0x0000000000027941 */ /* 0x000fea0003800200 */
.L_x_7476:
        /* <DEDUP_REMOVED lines=12> */
[C---:B------:R-:W-:Y:S02]  /*23870*/  IADD3 R117, PT, PT, R2.reuse, 0x3c6ef372, RZ ;  /* 0x3c6ef37202757810 */ /* 0x040fe40007ffe0ff */
[----:B------:R-:W-:Y:S01]  /*23880*/  LOP3.LUT R125, R125, R160, R109, 0x96, !PT ;  /* 0x000000a07d7d7212 */ /* 0x000fe200078e966d */
[----:B------:R-:W-:Y:S01]  /*23890*/  VIADD R109, R2, 0xdaa66d2b ;  /* 0xdaa66d2b026d7836 */ /* 0x000fe20000000000 */
[----:B------:R-:W-:Y:S01]  /*238a0*/  LOP3.LUT R117, R117, R162, R157, 0x96, !PT ;  /* 0x000000a275757212 */ /* 0x000fe200078e969d */
[----:B------:R-:W-:Y:S02]  /*238b0*/  IMAD.MOV.U32 R126, RZ, RZ, RZ ;  /* 0x000000ffff7e7224 */ /* 0x000fe400078e00ff */
[----:B------:R-:W-:Y:S01]  /*238c0*/  IMAD.WIDE.U32 R162, R125, -0x326172a9, RZ ;  /* 0xcd9e8d577da27825 */ /* 0x000fe200078e00ff */
[----:B------:R-:W-:-:S03]  /*238d0*/  IADD3 R125, PT, PT, R3, 0x646e171e, RZ ;  /* 0x646e171e037d7810 */ /* 0x000fc60007ffe0ff */
        /* <DEDUP_REMOVED lines=38> */
[----:B------:R-:W-:-:S03]  /*23b40*/  IMAD.MOV.U32 R156, RZ, RZ, R160 ;  /* 0x000000ffff9c7224 */ /* 0x000fc600078e00a0 */
[----:B------:R-:W-:Y:S02]  /*23b50*/  LOP3.LUT R110, R117, R108, R161, 0x96, !PT ;  /* 0x0000006c756e7212 */ /* 0x000fe400078e96a1 */
[----:B------:R-:W-:-:S07]  /*23b60*/  MOV R117, R159 ;  /* 0x0000009f00757202 */ /* 0x000fce0000000f00 */
.L_x_7474:
[----:B------:R-:W-:Y:S05]  /*23b70*/  BSYNC.RECONVERGENT B1 ;  /* 0x0000000000017941 */ /* 0x000fea0003800200 */
.L_x_7473:
[----:B------:R-:W0:Y:S01]  /*23b80*/  LDC R150, c[0x0][0x408] ;  /* 0x00010200ff967b82 */ /* 0x000e220000000800 */
[----:B------:R-:W-:Y:S01]  /*23b90*/  HFMA2 R158, -RZ, RZ, 0.1171875, 0 ;  /* 0x2f800000ff9e7431 */ /* 0x000fe200000001ff */
[----:B------:R-:W-:Y:S01]  /*23ba0*/  I2FP.F32.U32 R117, R117 ;  /* 0x0000007500757245 */ /* 0x000fe20000201000 */
[----:B-----5:R-:W-:Y:S01]  /*23bb0*/  IMAD.U32 R125, R92, 0x10000, RZ ;  /* 0x000100005c7d7824 */ /* 0x020fe200078e00ff */
[----:B------:R-:W-:Y:S01]  /*23bc0*/  LOP3.LUT R164, R164, 0xffffffef, RZ, 0xc0, !PT ;  /* 0xffffffefa4a47812 */ /* 0x000fe200078ec0ff */
[----:B------:R-:W-:Y:S01]  /*23bd0*/  BSSY.RECONVERGENT B1, `(.L_x_7478) ;  /* 0x0000062000017945 */ /* 0x000fe20003800200 */
[----:B------:R-:W-:Y:S02]  /*23be0*/  IMAD.MOV.U32 R136, RZ, RZ, 0x2 ;  /* 0x00000002ff887424 */ /* 0x000fe400078e00ff */
[----:B------:R-:W1:Y:S01]  /*23bf0*/  LDC R157, c[0x0][0x404] ;  /* 0x00010100ff9d7b82 */ /* 0x000e620000000800 */
[----:B------:R-:W-:Y:S01]  /*23c00*/  FFMA.FTZ R108, R117, R158, 1.1641532182693481445e-10 ;  /* 0x2f000000756c7423 */ /* 0x000fe2000001009e */
[----:B0-----:R-:W-:-:S04]  /*23c10*/  FMUL.FTZ R125, R125, R150 ;  /* 0x000000967d7d7220 */ /* 0x001fc80000410000 */
[----:B-1----:R-:W-:Y:S02]  /*23c20*/  FSETP.GTU.FTZ.AND P2, PT, R108, R157, PT ;  /* 0x0000009d6c00720b */ /* 0x002fe40003f5c000 */
[----:B------:R-:W-:Y:S02]  /*23c30*/  @P1 SHF.L.U32 R108, R4, 0x10, RZ ;  /* 0x00000010046c1819 */ /* 0x000fe400000006ff */
[----:B------:R-:W-:Y:S02]  /*23c40*/  FSEL R117, R125, RZ, !P2 ;  /* 0x000000ff7d757208 */ /* 0x000fe40005000000 */
[----:B------:R-:W-:Y:S02]  /*23c50*/  PLOP3.LUT P3, PT, P2, PT, PT, 0x8, 0x80 ;  /* 0x000000000080781c */ /* 0x000fe4000176e170 */
[----:B------:R-:W-:Y:S01]  /*23c60*/  ISETP.NE.AND P2, PT, R126, 0x1, PT ;  /* 0x000000017e00780c */ /* 0x000fe20003f45270 */
[----:B------:R-:W-:Y:S01]  /*23c70*/  @P1 FADD.FTZ R117, R108, R117 ;  /* 0x000000756c751221 */ /* 0x000fe20000010000 */
[----:B------:R-:W-:-:S02]  /*23c80*/  PRMT R125, R92, 0x7632, R125 ;  /* 0x000076325c7d7816 */ /* 0x000fc4000000007d */
        /* <DEDUP_REMOVED lines=12> */
.L_x_7480:
        /* <DEDUP_REMOVED lines=13> */
.L_x_7482:
[----:B------:R-:W-:Y:S05]  /*23e20*/  BSYNC.RECONVERGENT B2 ;  /* 0x0000000000027941 */ /* 0x000fea0003800200 */
.L_x_7481:
[----:B------:R-:W-:Y:S01]  /*23e30*/  IMAD.WIDE.U32 R160, R115, -0x326172a9, RZ ;  /* 0xcd9e8d5773a07825 */ /* 0x000fe200078e00ff */
[----:B------:R-:W-:-:S03]  /*23e40*/  LOP3.LUT R166, R107, R109, R3, 0x96, !PT ;  /* 0x0000006d6ba67212 */ /* 0x000fc600078e9603 */
[----:B------:R-:W-:Y:S01]  /*23e50*/  HFMA2 R136, -RZ, RZ, 0, 0 ;  /* 0x00000000ff887431 */ /* 0x000fe200000001ff */
        /* <DEDUP_REMOVED lines=28> */
[----:B------:R-:W-:Y:S02]  /*24020*/  IADD3 R135, PT, PT, R3, -0x56f99767, RZ ;  /* 0xa906689903877810 */ /* 0x000fe40007ffe0ff */
[----:B------:R-:W-:Y:S02]  /*24030*/  LOP3.LUT R109, R109, R160, R167, 0x96, !PT ;  /* 0x000000a06d6d7212 */ /* 0x000fe400078e96a7 */
        /* <DEDUP_REMOVED lines=21> */
[----:B------:R-:W-:Y:S02]  /*24190*/  IADD3 R135, PT, PT, R3, -0x695add53, RZ ;  /* 0x96a522ad03877810 */ /* 0x000fe40007ffe0ff */
[----:B------:R-:W-:Y:S01]  /*241a0*/  LOP3.LUT R109, R109, R160, R167, 0x96, !PT ;  /* 0x000000a06d6d7212 */ /* 0x000fe200078e96a7 */
[----:B------:R-:W-:Y:S01]  /*241b0*/  IMAD.MOV.U32 R106, RZ, RZ, R166 ;  /* 0x000000ffff6a7224 */ /* 0x000fe200078e00a6 */
[----:B------:R-:W-:Y:S02]  /*241c0*/  LOP3.LUT R110, R135, R108, R163, 0x96, !PT ;  /* 0x0000006c876e7212 */ /* 0x000fe400078e96a3 */
[----:B------:R-:W-:Y:S01]  /*241d0*/  MOV R108, R156 ;  /* 0x0000009c006c7202 */ /* 0x000fe20000000f00 */
[----:B------:R-:W-:-:S07]  /*241e0*/  IMAD.MOV.U32 R156, RZ, RZ, R162 ;  /* 0x000000ffff9c7224 */ /* 0x000fce00078e00a2 */
.L_x_7479:
[----:B------:R-:W-:Y:S05]  /*241f0*/  BSYNC.RECONVERGENT B1 ;  /* 0x0000000000017941 */ /* 0x000fea0003800200 */
.L_x_7478:
        /* <DEDUP_REMOVED lines=26> */
.L_x_7485:
        /* <DEDUP_REMOVED lines=13> */
.L_x_7487:
[----:B------:R-:W-:Y:S05]  /*24470*/  BSYNC.RECONVERGENT B2 ;  /* 0x0000000000027941 */ /* 0x000fea0003800200 */
.L_x_7486:
        /* <DEDUP_REMOVED lines=60> */
.L_x_7484:
[----:B------:R-:W-:Y:S05]  /*24840*/  BSYNC.RECONVERGENT B1 ;  /* 0x0000000000017941 */ /* 0x000fea0003800200 */
.L_x_7483:
        /* <DEDUP_REMOVED lines=8> */
[----:B------:R-:W-:Y:S02]  /*248d0*/  FSETP.GTU.FTZ.AND P2, PT, R108, R157, PT ;  /* 0x0000009d6c00720b */ /* 0x000fe40003f5c000 */
[----:B------:R-:W-:Y:S02]  /*248e0*/  MOV R108, R106 ;  /* 0x0000006a006c7202 */ /* 0x000fe40000000f00 */
[----:B------:R-:W-:Y:S02]  /*248f0*/  FSEL R126, R145, RZ, !P2 ;  /* 0x000000ff917e7208 */ /* 0x000fe40005000000 */
[----:B------:R-:W-:Y:S02]  /*24900*/  PLOP3.LUT P3, PT, P2, PT, PT, 0x8, 0x80 ;  /* 0x000000000080781c */ /* 0x000fe4000176e170 */
[----:B------:R-:W-:Y:S01]  /*24910*/  ISETP.NE.AND P2, PT, R146, 0x1, PT ;  /* 0x000000019200780c */ /* 0x000fe20003f45270 */
[----:B------:R-:W-:Y:S01]  /*24920*/  @P1 FADD.FTZ R126, R135, R126 ;  /* 0x0000007e877e1221 */ /* 0x000fe20000010000 */
[----:B------:R-:W-:-:S04]  /*24930*/  PRMT R135, R93, 0x7632, R135 ;  /* 0x000076325d877816 */ /* 0x000fc80000000087 */
        /* <DEDUP_REMOVED lines=11> */
.L_x_7490:
        /* <DEDUP_REMOVED lines=13> */
.L_x_7492:
[----:B------:R-:W-:Y:S05]  /*24ac0*/  BSYNC.RECONVERGENT B2 ;  /* 0x0000000000027941 */ /* 0x000fea0003800200 */
.L_x_7491:
        /* <DEDUP_REMOVED lines=50> */
[----:B------:R-:W-:Y:S01]  /*24df0*/  LOP3.LUT R145, R145, R166, R161, 0x96, !PT ;  /* 0x000000a691917212 */ /* 0x000fe200078e96a1 */
[----:B------:R-:W-:Y:S02]  /*24e00*/  HFMA2 R161, -RZ, RZ, 0, 0 ;  /* 0x00000000ffa17431 */ /* 0x000fe400000001ff */
        /* <DEDUP_REMOVED lines=8> */
.L_x_7489:
[----:B------:R-:W-:Y:S05]  /*24e90*/  BSYNC.RECONVERGENT B1 ;  /* 0x0000000000017941 */ /* 0x000fea0003800200 */
.L_x_7488:
        /* <DEDUP_REMOVED lines=26> */
.L_x_7495:
        /* <DEDUP_REMOVED lines=13> */
.L_x_7497:
[----:B------:R-:W-:Y:S05]  /*25110*/  BSYNC.RECONVERGENT B2 ;  /* 0x0000000000027941 */ /* 0x000fea0003800200 */
.L_x_7496:
        /* <DEDUP_REMOVED lines=60> */
.L_x_7494:
[----:B------:R-:W-:Y:S05]  /*254e0*/  BSYNC.RECONVERGENT B1 ;  /* 0x0000000000017941 */ /* 0x000fea0003800200 */
.L_x_7493:
        /* <DEDUP_REMOVED lines=24> */
.L_x_7500:
        /* <DEDUP_REMOVED lines=13> */
.L_x_7502:
[----:B------:R-:W-:Y:S05]  /*25740*/  BSYNC.RECONVERGENT B2 ;  /* 0x0000000000027941 */ /* 0x000fea0003800200 */
.L_x_7501:
        /* <DEDUP_REMOVED lines=42> */
[----:B------:R-:W-:Y:S02]  /*259f0*/  LOP3.LUT R161, R161, R166, R109, 0x96, !PT ;  /* 0x000000a6a1a17212 */ /* 0x000fe400078e966d */
[----:B------:R-:W-:Y:S02]  /*25a00*/  LOP3.LUT R166, R163, R162, R169, 0x96, !PT ;  /* 0x000000a2a3a67212 */ /* 0x000fe400078e96a9 */
[----:B------:R-:W-:Y:S01]  /*25a10*/  IADD3 R109, PT, PT, R2, -0xe443238, RZ ;  /* 0xf1bbcdc8026d7810 */ /* 0x000fe20007ffe0ff */
[----:B------:R-:W-:-:S04]  /*25a20*/  IMAD.WIDE.U32 R162, R161, -0x2daee0ad, RZ ;  /* 0xd2511f53a1a27825 */ /* 0x000fc800078e00ff */
[----:B------:R-:W-:Y:S02]  /*25a30*/  VIADD R161, R3, 0xdb3d7428 ;  /* 0xdb3d742803a17836 */ /* 0x000fe40000000000 */
[----:B------:R-:W-:-:S03]  /*25a40*/  IMAD.WIDE.U32 R166, R166, -0x326172a9, RZ ;  /* 0xcd9e8d57a6a67825 */ /* 0x000fc600078e00ff */
[----:B------:R-:W-:Y:S02]  /*25a50*/  LOP3.LUT R161, R161, R168, R163, 0x96, !PT ;  /* 0x000000a8a1a17212 */ /* 0x000fe400078e96a3 */
[----:B------:R-:W-:Y:S02]  /*25a60*/  LOP3.LUT R168, R109, R108, R167, 0x96, !PT ;  /* 0x0000006c6da87212 */ /* 0x000fe400078e96a7 */
[----:B------:R-:W-:Y:S01]  /*25a70*/  IADD3 R163, PT, PT, R3, -0x695add53, RZ ;  /* 0x96a522ad03a37810 */ /* 0x000fe20007ffe0ff */
[----:B------:R-:W-:-:S04]  /*25a80*/  IMAD.WIDE.U32 R108, R161, -0x326172a9, RZ ;  /* 0xcd9e8d57a16c7825 */ /* 0x000fc800078e00ff */
[----:B------:R-:W-:-:S04]  /*25a90*/  IMAD.WIDE.U32 R168, R168, -0x2daee0ad, RZ ;  /* 0xd2511f53a8a87825 */ /* 0x000fc800078e00ff */
[----:B------:R-:W-:Y:S01]  /*25aa0*/  VIADD R161, R2, 0x8ff34781 ;  /* 0x8ff3478102a17836 */ /* 0x000fe20000000000 */
[----:B------:R-:W-:Y:S01]  /*25ab0*/  LOP3.LUT R110, R163, R162, R169, 0x96, !PT ;  /* 0x000000a2a36e7212 */ /* 0x000fe200078e96a9 */
[----:B------:R-:W-:Y:S02]  /*25ac0*/  IMAD.MOV.U32 R106, RZ, RZ, R108 ;  /* 0x000000ffff6a7224 */ /* 0x000fe400078e006c */
[----:B------:R-:W-:Y:S01]  /*25ad0*/  HFMA2 R162, -RZ, RZ, 0, 0 ;  /* 0x00000000ffa27431 */ /* 0x000fe200000001ff */
[----:B------:R-:W-:Y:S01]  /*25ae0*/  MOV R108, R156 ;  /* 0x0000009c006c7202 */ /* 0x000fe20000000f00 */
[----:B------:R-:W-:Y:S01]  /*25af0*/  IMAD.MOV.U32 R156, RZ, RZ, R168 ;  /* 0x000000ffff9c7224 */ /* 0x000fe200078e00a8 */
[----:B------:R-:W-:-:S07]  /*25b00*/  LOP3.LUT R109, R161, R166, R109, 0x96, !PT ;  /* 0x000000a6a16d7212 */ /* 0x000fce00078e966d */
.L_x_7499:
[----:B------:R-:W-:Y:S05]  /*25b10*/  BSYNC.RECONVERGENT B1 ;  /* 0x0000000000017941 */ /* 0x000fea0003800200 */
.L_x_7498:
        /* <DEDUP_REMOVED lines=24> */
.L_x_7505:
        /* <DEDUP_REMOVED lines=13> */
.L_x_7507:
[----:B------:R-:W-:Y:S05]  /*25d70*/  BSYNC.RECONVERGENT B2 ;  /* 0x0000000000027941 */ /* 0x000fea0003800200 */
.L_x_7506:
        /* <DEDUP_REMOVED lines=14> */
[----:B------:R-:W-:Y:S02]  /*25e60*/  IADD3 R163, PT, PT, R2, -0x255992d5, RZ ;  /* 0xdaa66d2b02a37810 */ /* 0x000fe40007ffe0ff */
        /* <DEDUP_REMOVED lines=45> */
.L_x_7504:
[----:B------:R-:W-:Y:S05]  /*26140*/  BSYNC.RECONVERGENT B1 ;  /* 0x0000000000017941 */ /* 0x000fea0003800200 */
.L_x_7503:
        /* <DEDUP_REMOVED lines=24> */
.L_x_7510:
        /* <DEDUP_REMOVED lines=13> */
.L_x_7512:
[----:B------:R-:W-:Y:S05]  /*263a0*/  BSYNC.RECONVERGENT B2 ;  /* 0x0000000000027941 */ /* 0x000fea0003800200 */
.L_x_7511:
        /* <DEDUP_REMOVED lines=60> */
.L_x_7509:
[----:B------:R-:W-:Y:S05]  /*26770*/  BSYNC.RECONVERGENT B1 ;  /* 0x0000000000017941 */ /* 0x000fea0003800200 */
.L_x_7508:
        /* <DEDUP_REMOVED lines=15> */
.L_x_7472:
        /* <DEDUP_REMOVED lines=43> */
.L_x_7513:
[----:B0-----:R-:W-:Y:S01]  /*26b20*/  MOV R159, R156 ;  /* 0x0000009c009f7202 */ /* 0x001fe20000000f00 */
[----:B------:R-:W-:-:S07]  /*26b30*/  VIADD R0, R0, 0x20 ;  /* 0x0000002000007836 */ /* 0x000fce0000000000 */
.L_x_7390:
[----:B------:R-:W-:Y:S05]  /*26b40*/  BSYNC.RECONVERGENT B0 ;  /* 0x0000000000007941 */ /* 0x000fea0003800200 */
.L_x_7389:
        /* <DEDUP_REMOVED lines=21> */
[----:B------:R-:W-:Y:S01]  /*26ca0*/  IADD3 R151, PT, PT, R2, 0x3c6ef372, RZ ;  /* 0x3c6ef37202977810 */ /* 0x000fe20007ffe0ff */
[C---:B------:R-:W-:Y:S01]  /*26cb0*/  VIADD R155, R3.reuse, 0x96a522ad ;  /* 0x96a522ad039b7836 */ /* 0x040fe20000000000 */
        /* <DEDUP_REMOVED lines=15> */
.L_x_7519:
        /* <DEDUP_REMOVED lines=13> */
.L_x_7521:
[----:B------:R-:W-:Y:S05]  /*26e80*/  BSYNC.RECONVERGENT B2 ;  /* 0x0000000000027941 */ /* 0x000fea0003800200 */
.L_x_7520:
        /* <DEDUP_REMOVED lines=54> */
[----:B------:R-:W-:Y:S02]  /*271f0*/  LOP3.LUT R110, R155, R98, R157, 0x96, !PT ;  /* 0x000000629b6e7212 */ /* 0x000fe400078e969d */
[----:B------:R-:W-:-:S07]  /*27200*/  MOV R96, R159 ;  /* 0x0000009f00607202 */ /* 0x000fce0000000f00 */
.L_x_7518:
[----:B------:R-:W-:Y:S05]  /*27210*/  BSYNC.RECONVERGENT B1 ;  /* 0x0000000000017941 */ /* 0x000fea0003800200 */
.L_x_7517:
[----:B------:R-:W0:Y:S01]  /*27220*/  LDC R159, c[0x0][0x408] ;  /* 0x00010200ff9f7b82 */ /* 0x000e220000000800 */
[----:B------:R-:W-:Y:S01]  /*27230*/  HFMA2 R161, -RZ, RZ, 0.1171875, 0 ;  /* 0x2f800000ffa17431 */ /* 0x000fe200000001ff */
[----:B------:R-:W-:Y:S01]  /*27240*/  I2FP.F32.U32 R96, R96 ;  /* 0x0000006000607245 */ /* 0x000fe20000201000 */
[----:B-----5:R-:W-:Y:S01]  /*27250*/  IMAD.U32 R98, R92, 0x10000, RZ ;  /* 0x000100005c627824 */ /* 0x020fe200078e00ff */
[----:B------:R-:W-:Y:S01]  /*27260*/  LOP3.LUT R164, R164, 0xffffffef, RZ, 0xc0, !PT ;  /* 0xffffffefa4a47812 */ /* 0x000fe200078ec0ff */
[----:B------:R-:W-:Y:S01]  /*27270*/  BSSY.RECONVERGENT B1, `(.L_x_7522) ;  /* 0x000005c000017945 */ /* 0x000fe20003800200 */
[----:B------:R-:W-:Y:S02]  /*27280*/  MOV R102, 0x2 ;  /* 0x0000000200667802 */ /* 0x000fe40000000f00 */
[----:B------:R-:W1:Y:S01]  /*27290*/  LDC R160, c[0x0][0x404] ;  /* 0x00010100ffa07b82 */ /* 0x000e620000000800 */
[----:B------:R-:W-:Y:S01]  /*272a0*/  FFMA.FTZ R97, R96, R161, 1.1641532182693481445e-10 ;  /* 0x2f00000060617423 */ /* 0x000fe200000100a1 */
[----:B------:R-:W-:Y:S01]  /*272b0*/  PRMT R96, R92, 0x7632, R96 ;  /* 0x000076325c607816 */ /* 0x000fe20000000060 */
        /* <DEDUP_REMOVED lines=16> */
.L_x_7524:
        /* <DEDUP_REMOVED lines=13> */
.L_x_7526:
[----:B------:R-:W-:Y:S05]  /*27490*/  BSYNC.RECONVERGENT B2 ;  /* 0x0000000000027941 */ /* 0x000fea0003800200 */
.L_x_7525:
        /* <DEDUP_REMOVED lines=50> */
[----:B------:R-:W-:Y:S01]  /*277c0*/  IMAD.MOV.U32 R106, RZ, RZ, R108 ;  /* 0x000000ffff6a7224 */ /* 0x000fe200078e006c */
[----:B------:R-:W-:-:S03]  /*277d0*/  IADD3 R97, PT, PT, R2, -0x700cb87f, RZ ;  /* 0x8ff3478102617810 */ /* 0x000fc60007ffe0ff */
[----:B------:R-:W-:Y:S01]  /*277e0*/  IMAD.WIDE.U32 R162, R162, -0x2daee0ad, RZ ;  /* 0xd2511f53a2a27825 */ /* 0x000fe200078e00ff */
[----:B------:R-:W-:-:S03]  /*277f0*/  LOP3.LUT R109, R97, R102, R109, 0x96, !PT ;  /* 0x00000066616d7212 */ /* 0x000fc600078e966d */
[----:B------:R-:W-:Y:S02]  /*27800*/  HFMA2 R102, -RZ, RZ, 0, 0 ;  /* 0x00000000ff667431 */ /* 0x000fe400000001ff */
[----:B------:R-:W-:Y:S01]  /*27810*/  IMAD.MOV.U32 R156, RZ, RZ, R162 ;  /* 0x000000ffff9c7224 */ /* 0x000fe200078e00a2 */
[----:B------:R-:W-:-:S07]  /*27820*/  LOP3.LUT R110, R155, R98, R163, 0x96, !PT ;  /* 0x000000629b6e7212 */ /* 0x000fce00078e96a3 */
.L_x_7523:
[----:B------:R-:W-:Y:S05]  /*27830*/  BSYNC.RECONVERGENT B1 ;  /* 0x0000000000017941 */ /* 0x000fea0003800200 */
.L_x_7522:
        /* <DEDUP_REMOVED lines=25> */
.L_x_7529:
        /* <DEDUP_REMOVED lines=13> */
.L_x_7531:
[----:B------:R-:W-:Y:S05]  /*27aa0*/  BSYNC.RECONVERGENT B2 ;  /* 0x0000000000027941 */ /* 0x000fea0003800200 */
.L_x_7530:
        /* <DEDUP_REMOVED lines=50> */
[----:B------:R-:W-:Y:S01]  /*27dd0*/  IMAD.MOV.U32 R106, RZ, RZ, R108 ;  /* 0x000000ffff6a7224 */ /* 0x000fe200078e006c */
[----:B------:R-:W-:-:S03]  /*27de0*/  IADD3 R97, PT, PT, R2, -0x700cb87f, RZ ;  /* 0x8ff3478102617810 */ /* 0x000fc60007ffe0ff */
[----:B------:R-:W-:Y:S01]  /*27df0*/  IMAD.WIDE.U32 R162, R162, -0x2daee0ad, RZ ;  /* 0xd2511f53a2a27825 */ /* 0x000fe200078e00ff */
[----:B------:R-:W-:Y:S02]  /*27e00*/  LOP3.LUT R109, R97, R102, R109, 0x96, !PT ;  /* 0x00000066616d7212 */ /* 0x000fe400078e966d */
[----:B------:R-:W-:Y:S01]  /*27e10*/  MOV R97, R156 ;  /* 0x0000009c00617202 */ /* 0x000fe20000000f00 */
[----:B------:R-:W-:Y:S01]  /*27e20*/  IMAD.MOV.U32 R156, RZ, RZ, R162 ;  /* 0x000000ffff9c7224 */ /* 0x000fe200078e00a2 */
[----:B------:R-:W-:-:S07]  /*27e30*/  LOP3.LUT R110, R155, R98, R163, 0x96, !PT ;  /* 0x000000629b6e7212 */ /* 0x000fce00078e96a3 */
.L_x_7528:
[----:B------:R-:W-:Y:S05]  /*27e40*/  BSYNC.RECONVERGENT B1 ;  /* 0x0000000000017941 */ /* 0x000fea0003800200 */
.L_x_7527:
        /* <DEDUP_REMOVED lines=22> */
.L_x_7534:
        /* <DEDUP_REMOVED lines=13> */
.L_x_7536:
[----:B------:R-:W-:Y:S05]  /*28080*/  BSYNC.RECONVERGENT B2 ;  /* 0x0000000000027941 */ /* 0x000fea0003800200 */
.L_x_7535:
        /* <DEDUP_REMOVED lines=53> */
[----:B------:R-:W-:Y:S02]  /*283e0*/  IMAD.MOV.U32 R156, RZ, RZ, R102 ;  /* 0x000000ffff9c7224 */ /* 0x000fe400078e0066 */
[----:B------:R-:W-:Y:S02]  /*283f0*/  HFMA2 R102, -RZ, RZ, 0, 0 ;  /* 0x00000000ff667431 */ /* 0x000fe400000001ff */
[----:B------:R-:W-:Y:S01]  /*28400*/  IMAD.MOV.U32 R106, RZ, RZ, R108 ;  /* 0x000000ffff6a7224 */ /* 0x000fe200078e006c */
[----:B------:R-:W-:-:S07]  /*28410*/  LOP3.LUT R110, R155, R96, R103, 0x96, !PT ;  /* 0x000000609b6e7212 */ /* 0x000fce00078e9667 */
.L_x_7533:
[----:B------:R-:W-:Y:S05]  /*28420*/  BSYNC.RECONVERGENT B1 ;  /* 0x0000000000017941 */ /* 0x000fea0003800200 */
.L_x_7532:
[----:B------:R-:W-:Y:S01]  /*28430*/  PRMT R97, R8, 0x7632, R97 ;  /* 0x0000763208617816 */ /* 0x000fe20000000061 */
[----:B------:R-:W-:Y:S01]  /*28440*/  BSSY.RECONVERGENT B1, `(.L_x_7537) ;  /* 0x0000061000017945 */ /* 0x000fe20003800200 */
[----:B------:R-:W-:Y:S02]  /*28450*/  I2FP.F32.U32 R96, R98 ;  /* 0x0000006200607245 */ /* 0x000fe40000201000 */
[----:B------:R-:W-:Y:S01]  /*28460*/  MOV R99, 0x2 ;  /* 0x0000000200637802 */ /* 0x000fe20000000f00 */
        /* <DEDUP_REMOVED lines=23> */
.L_x_7539:
        /* <DEDUP_REMOVED lines=13> */
.L_x_7541:
[----:B------:R-:W-:Y:S05]  /*286b0*/  BSYNC.RECONVERGENT B2 ;  /* 0x0000000000027941 */ /* 0x000fea0003800200 */
.L_x_7540:
        /* <DEDUP_REMOVED lines=57> */
.L_x_7538:
[----:B------:R-:W-:Y:S05]  /*28a50*/  BSYNC.RECONVERGENT B1 ;  /* 0x0000000000017941 */ /* 0x000fea0003800200 */
.L_x_7537:
[----:B------:R-:W-:Y:S01]  /*28a60*/  I2FP.F32.U32 R96, R96 ;  /* 0x0000006000607245 */ /* 0x000fe20000201000 */
[C---:B------:R-:W-:Y:S01]  /*28a70*/  IMAD.U32 R98, R93.reuse, 0x10000, RZ ;  /* 0x000100005d627824 */ /* 0x040fe200078e00ff */
[----:B------:R-:W-:Y:S01]  /*28a80*/  LOP3.LUT R164, R164, 0xfffffffb, RZ, 0xc0, !PT ;  /* 0xfffffffba4a47812 */ /* 0x000fe200078ec0ff */
[----:B------:R-:W-:Y:S01]  /*28a90*/  BSSY.RECONVERGENT B1, `(.L_x_7542) ;  /* 0x000005b000017945 */ /* 0x000fe20003800200 */
[----:B------:R-:W-:Y:S01]  /*28aa0*/  MOV R108, 0x2 ;  /* 0x00000002006c7802 */ /* 0x000fe20000000f00 */
        /* <DEDUP_REMOVED lines=18> */
.L_x_7544:
        /* <DEDUP_REMOVED lines=13> */
.L_x_7546:
[----:B------:R-:W-:Y:S05]  /*28ca0*/  BSYNC.RECONVERGENT B2 ;  /* 0x0000000000027941 */ /* 0x000fea0003800200 */
.L_x_7545:
        /* <DEDUP_REMOVED lines=52> */
[----:B------:R-:W-:Y:S01]  /*28ff0*/  HFMA2 R108, -RZ, RZ, 0, 0 ;  /* 0x00000000ff6c7431 */ /* 0x000fe200000001ff */
[----:B------:R-:W-:Y:S01]  /*29000*/  MOV R93, R156 ;  /* 0x0000009c005d7202 */ /* 0x000fe20000000f00 */
[----:B------:R-:W-:Y:S01]  /*29010*/  IMAD.MOV.U32 R106, RZ, RZ, R166 ;  /* 0x000000ffff6a7224 */ /* 0x000fe200078e00a6 */
[----:B------:R-:W-:Y:S01]  /*29020*/  LOP3.LUT R110, R155, R98, R163, 0x96, !PT ;  /* 0x000000629b6e7212 */ /* 0x000fe200078e96a3 */
[----:B------:R-:W-:-:S07]  /*29030*/  IMAD.MOV.U32 R156, RZ, RZ, R162 ;  /* 0x000000ffff9c7224 */ /* 0x000fce00078e00a2 */
.L_x_7543:
[----:B------:R-:W-:Y:S05]  /*29040*/  BSYNC.RECONVERGENT B1 ;  /* 0x0000000000017941 */ /* 0x000fea0003800200 */
.L_x_7542:
[----:B------:R-:W-:Y:S01]  /*29050*/  I2FP.F32.U32 R98, R93 ;  /* 0x0000005d00627245 */ /* 0x000fe20000201000 */
[----:B------:R-:W-:Y:S01]  /*29060*/  IMAD.U32 R102, R9, 0x10000, RZ ;  /* 0x0001000009667824 */ /* 0x000fe200078e00ff */
[----:B------:R-:W-:Y:S01]  /*29070*/  @P1 SHF.L.U32 R128, R5, 0x10, RZ ;  /* 0x0000001005801819 */ /* 0x000fe200000006ff */
[----:B------:R-:W-:Y:S01]  /*29080*/  BSSY.RECONVERGENT B1, `(.L_x_7547) ;  /* 0x000005d000017945 */ /* 0x000fe20003800200 */
        /* <DEDUP_REMOVED lines=21> */
.L_x_7549:
        /* <DEDUP_REMOVED lines=13> */
.L_x_7551:
[----:B------:R-:W-:Y:S05]  /*292b0*/  BSYNC.RECONVERGENT B2 ;  /* 0x0000000000027941 */ /* 0x000fea0003800200 */
.L_x_7550:
        /* <DEDUP_REMOVED lines=52> */
[----:B------:R-:W-:Y:S02]  /*29600*/  MOV R97, R156 ;  /* 0x0000009c00617202 */ /* 0x000fe40000000f00 */
[----:B------:R-:W-:Y:S01]  /*29610*/  LOP3.LUT R109, R109, R108, R167, 0x96, !PT ;  /* 0x0000006c6d6d7212 */ /* 0x000fe200078e96a7 */
[----:B------:R-:W-:Y:S01]  /*29620*/  IMAD.MOV.U32 R106, RZ, RZ, R166 ;  /* 0x000000ffff6a7224 */ /* 0x000fe200078e00a6 */
[----:B------:R-:W-:Y:S01]  /*29630*/  LOP3.LUT R110, R155, R98, R163, 0x96, !PT ;  /* 0x000000629b6e7212 */ /* 0x000fe200078e96a3 */
[----:B------:R-:W-:-:S07]  /*29640*/  IMAD.MOV.U32 R156, RZ, RZ, R162 ;  /* 0x000000ffff9c7224 */ /* 0x000fce00078e00a2 */
.L_x_7548:
[----:B------:R-:W-:Y:S05]  /*29650*/  BSYNC.RECONVERGENT B1 ;  /* 0x0000000000017941 */ /* 0x000fea0003800200 */
.L_x_7547:
        /* <DEDUP_REMOVED lines=22> */
.L_x_7554:
        /* <DEDUP_REMOVED lines=13> */
.L_x_7556:
[----:B------:R-:W-:Y:S05]  /*29890*/  BSYNC.RECONVERGENT B2 ;  /* 0x0000000000027941 */ /* 0x000fea0003800200 */
.L_x_7555:
        /* <DEDUP_REMOVED lines=54> */
[----:B------:R-:W-:Y:S01]  /*29c00*/  HFMA2 R108, -RZ, RZ, 0, 0 ;  /* 0x00000000ff6c7431 */ /* 0x000fe200000001ff */
[----:B------:R-:W-:Y:S01]  /*29c10*/  LOP3.LUT R110, R155, R96, R163, 0x96, !PT ;  /* 0x000000609b6e7212 */ /* 0x000fe200078e96a3 */
[----:B------:R-:W-:-:S07]  /*29c20*/  IMAD.MOV.U32 R156, RZ, RZ, R162 ;  /* 0x000000ffff9c7224 */ /* 0x000fce00078e00a2 */
.L_x_7553:
[----:B------:R-:W-:Y:S05]  /*29c30*/  BSYNC.RECONVERGENT B1 ;  /* 0x0000000000017941 */ /* 0x000fea0003800200 */
.L_x_7552:
        /* <DEDUP_REMOVED lines=27> */
.L_x_7559:
        /* <DEDUP_REMOVED lines=13> */
.L_x_7561:
[----:B------:R-:W-:Y:S05]  /*29ec0*/  BSYNC.RECONVERGENT B2 ;  /* 0x0000000000027941 */ /* 0x000fea0003800200 */
.L_x_7560:
        /* <DEDUP_REMOVED lines=51> */
[----:B------:R-:W-:Y:S01]  /*2a200*/  HFMA2 R147, -RZ, RZ, 0, 0 ;  /* 0x00000000ff937431 */ /* 0x000fe200000001ff */
[----:B------:R-:W-:Y:S01]  /*2a210*/  LOP3.LUT R109, R109, R108, R169, 0x96, !PT ;  /* 0x0000006c6d6d7212 */ /* 0x000fe200078e96a9 */
[----:B------:R-:W-:Y:S01]  /*2a220*/  IMAD.MOV.U32 R106, RZ, RZ, R168 ;  /* 0x000000ffff6a7224 */ /* 0x000fe200078e00a8 */
[----:B------:R-:W-:Y:S02]  /*2a230*/  LOP3.LUT R110, R155, R96, R167, 0x96, !PT ;  /* 0x000000609b6e7212 */ /* 0x000fe400078e96a7 */
[----:B------:R-:W-:Y:S01]  /*2a240*/  MOV R96, R156 ;  /* 0x0000009c00607202 */ /* 0x000fe20000000f00 */
[----:B------:R-:W-:-:S07]  /*2a250*/  IMAD.MOV.U32 R156, RZ, RZ, R166 ;  /* 0x000000ffff9c7224 */ /* 0x000fce00078e00a6 */
.L_x_7558:
[----:B------:R-:W-:Y:S05]  /*2a260*/  BSYNC.RECONVERGENT B1 ;  /* 0x0000000000017941 */ /* 0x000fea0003800200 */
.L_x_7557:
[----:B------:R-:W-:Y:S01]  /*2a270*/  I2FP.F32.U32 R96, R96 ;  /* 0x0000006000607245 */ /* 0x000fe20000201000 */
[----:B------:R-:W-:Y:S01]  /*2a280*/  IMAD.U32 R98, R94, 0x10000, RZ ;  /* 0x000100005e627824 */ /* 0x000fe200078e00ff */
[----:B------:R-:W-:Y:S01]  /*2a290*/  ISETP.NE.AND P3, PT, R147, 0x1, PT ;  /* 0x000000019300780c */ /* 0x000fe20003f65270 */
        /* <DEDUP_REMOVED lines=18> */
.L_x_7564:
        /* <DEDUP_REMOVED lines=13> */
.L_x_7566:
[----:B------:R-:W-:Y:S05]  /*2a490*/  BSYNC.RECONVERGENT B2 ;  /* 0x0000000000027941 */ /* 0x000fea0003800200 */
.L_x_7565:
[----:B------:R-:W-:Y:S01]  /*2a4a0*/  IMAD.WIDE.U32 R166, R115, -0x326172a9, RZ ;  /* 0xcd9e8d5773a67825 */ /* 0x000fe200078e00ff */
[----:B------:R-:W-:Y:S02]  /*2a4b0*/  LOP3.LUT R170, R107, R109, R3, 0x96, !PT ;  /* 0x0000006d6baa7212 */ /* 0x000fe400078e9603 */
[----:B------:R-:W-:Y:S01]  /*2a4c0*/  IADD3 R109, PT, PT, R3, -0x4498517b, RZ ;  /* 0xbb67ae85036d7810 */ /* 0x000fe20007ffe0ff */
[----:B------:R-:W-:Y:S01]  /*2a4d0*/  VIADD R97, R2, 0x9e3779b9 ;  /* 0x9e3779b902617836 */ /* 0x000fe20000000000 */
[----:B------:R-:W-:Y:S01]  /*2a4e0*/  LOP3.LUT R168, R111, R167, R2, 0x96, !PT ;  /* 0x000000a76fa87212 */ /* 0x000fe200078e9602 */
[----:B------:R-:W-:Y:S01]  /*2a4f0*/  IMAD.WIDE.U32 R170, R170, -0x326172a9, RZ ;  /* 0xcd9e8d57aaaa7825 */ /* 0x000fe200078e00ff */
[----:B------:R-:W-:Y:S02]  /*2a500*/  IADD3 R147, PT, PT, R3, 0x646e171e, RZ ;  /* 0x646e171e03937810 */ /* 0x000fe40007ffe0ff */
[----:B------:R-:W-:Y:S01]  /*2a510*/  MOV R94, R156 ;  /* 0x0000009c005e7202 */ /* 0x000fe20000000f00 */
        /* <DEDUP_REMOVED lines=49> */
.L_x_7563:
[----:B------:R-:W-:Y:S05]  /*2a830*/  BSYNC.RECONVERGENT B1 ;  /* 0x0000000000017941 */ /* 0x000fea0003800200 */
.L_x_7562:
        /* <DEDUP_REMOVED lines=25> */
.L_x_7569:
        /* <DEDUP_REMOVED lines=13> */
.L_x_7571:
[----:B------:R-:W-:Y:S05]  /*2aaa0*/  BSYNC.RECONVERGENT B2 ;  /* 0x0000000000027941 */ /* 0x000fea0003800200 */
.L_x_7570:
        /* <DEDUP_REMOVED lines=57> */
.L_x_7568:
[----:B------:R-:W-:Y:S05]  /*2ae40*/  BSYNC.RECONVERGENT B1 ;  /* 0x0000000000017941 */ /* 0x000fea0003800200 */
.L_x_7567:
        /* <DEDUP_REMOVED lines=20> */
.L_x_7574:
        /* <DEDUP_REMOVED lines=13> */
.L_x_7576:
[----:B------:R-:W-:Y:S05]  /*2b060*/  BSYNC.RECONVERGENT B2 ;  /* 0x0000000000027941 */ /* 0x000fea0003800200 */
.L_x_7575:
        /* <DEDUP_REMOVED lines=57> */
.L_x_7573:
[----:B------:R-:W-:Y:S05]  /*2b400*/  BSYNC.RECONVERGENT B1 ;  /* 0x0000000000017941 */ /* 0x000fea0003800200 */
.L_x_7572:
        /* <DEDUP_REMOVED lines=27> */
.L_x_7579:
        /* <DEDUP_REMOVED lines=13> */
.L_x_7581:
[----:B------:R-:W-:Y:S05]  /*2b690*/  BSYNC.RECONVERGENT B2 ;  /* 0x0000000000027941 */ /* 0x000fea0003800200 */
.L_x_7580:
        /* <DEDUP_REMOVED lines=57> */
.L_x_7578:
[----:B------:R-:W-:Y:S05]  /*2ba30*/  BSYNC.RECONVERGENT B1 ;  /* 0x0000000000017941 */ /* 0x000fea0003800200 */
.L_x_7577:
        /* <DEDUP_REMOVED lines=21> */
.L_x_7584:
        /* <DEDUP_REMOVED lines=13> */
.L_x_7586:
[----:B------:R-:W-:Y:S05]  /*2bc60*/  BSYNC.RECONVERGENT B2 ;  /* 0x0000000000027941 */ /* 0x000fea0003800200 */
.L_x_7585:
        /* <DEDUP_REMOVED lines=47> */
[C---:B------:R-:W-:Y:S01]  /*2bf60*/  IADD3 R109, PT, PT, R2.reuse, -0x700cb87f, RZ ;  /* 0x8ff34781026d7810 */ /* 0x040fe20007ffe0ff */
[----:B------:R-:W-:Y:S02]  /*2bf70*/  VIADD R95, R2, 0xf1bbcdc8 ;  /* 0xf1bbcdc8025f7836 */ /* 0x000fe40000000000 */
[----:B------:R-:W-:-:S03]  /*2bf80*/  IMAD.WIDE.U32 R172, R172, -0x326172a9, RZ ;  /* 0xcd9e8d57acac7825 */ /* 0x000fc600078e00ff */
[----:B------:R-:W-:Y:S01]  /*2bf90*/  LOP3.LUT R166, R95, R166, R171, 0x96, !PT ;  /* 0x000000a65fa67212 */ /* 0x000fe200078e96ab */
[----:B------:R-:W-:Y:S01]  /*2bfa0*/  IMAD.MOV.U32 R106, RZ, RZ, R172 ;  /* 0x000000ffff6a7224 */ /* 0x000fe200078e00ac */
[----:B------:R-:W-:Y:S02]  /*2bfb0*/  MOV R95, R156 ;  /* 0x0000009c005f7202 */ /* 0x000fe40000000f00 */
[----:B------:R-:W-:Y:S01]  /*2bfc0*/  LOP3.LUT R109, R109, R170, R173, 0x96, !PT ;  /* 0x000000aa6d6d7212 */ /* 0x000fe200078e96ad */
[----:B------:R-:W-:-:S04]  /*2bfd0*/  IMAD.WIDE.U32 R166, R166, -0x2daee0ad, RZ ;  /* 0xd2511f53a6a67825 */ /* 0x000fc800078e00ff */
[----:B------:R-:W-:Y:S01]  /*2bfe0*/  IMAD.MOV.U32 R156, RZ, RZ, R166 ;  /* 0x000000ffff9c7224 */ /* 0x000fe200078e00a6 */
[----:B------:R-:W-:-:S07]  /*2bff0*/  LOP3.LUT R110, R155, R168, R167, 0x96, !PT ;  /* 0x000000a89b6e7212 */ /* 0x000fce00078e96a7 */
.L_x_7583:
[----:B------:R-:W-:Y:S05]  /*2c000*/  BSYNC.RECONVERGENT B1 ;  /* 0x0000000000017941 */ /* 0x000fea0003800200 */
.L_x_7582:
[----:B------:R-:W-:Y:S01]  /*2c010*/  I2FP.F32.U32 R96, R95 ;  /* 0x0000005f00607245 */ /* 0x000fe20000201000 */
[----:B------:R-:W-:Y:S01]  /*2c020*/  IMAD.U32 R166, R11, 0x10000, RZ ;  /* 0x000100000ba67824 */ /* 0x000fe200078e00ff */
[----:B------:R-:W-:Y:S01]  /*2c030*/  BSSY.RECONVERGENT B1, `(.L_x_7587) ;  /* 0x000005e000017945 */ /* 0x000fe20003800200 */
[----:B------:R-:W-:Y:S01]  /*2c040*/  MOV R170, 0x2 ;  /* 0x0000000200aa7802 */ /* 0x000fe20000000f00 */
        /* <DEDUP_REMOVED lines=21> */
.L_x_7589:
        /* <DEDUP_REMOVED lines=13> */
.L_x_7591:
[----:B------:R-:W-:Y:S05]  /*2c270*/  BSYNC.RECONVERGENT B2 ;  /* 0x0000000000027941 */ /* 0x000fea0003800200 */
.L_x_7590:
        /* <DEDUP_REMOVED lines=51> */
[----:B------:R-:W-:Y:S02]  /*2c5b0*/  HFMA2 R170, -RZ, RZ, 0, 0 ;  /* 0x00000000ffaa7431 */ /* 0x000fe400000001ff */
[----:B------:R-:W-:Y:S01]  /*2c5c0*/  IMAD.WIDE.U32 R166, R166, -0x2daee0ad, RZ ;  /* 0xd2511f53a6a67825 */ /* 0x000fe200078e00ff */
[----:B------:R-:W-:-:S04]  /*2c5d0*/  LOP3.LUT R109, R109, R172, R171, 0x96, !PT ;  /* 0x000000ac6d6d7212 */ /* 0x000fc800078e96ab */
[----:B------:R-:W-:Y:S02]  /*2c5e0*/  LOP3.LUT R110, R155, R168, R167, 0x96, !PT ;  /* 0x000000a89b6e7212 */ /* 0x000fe400078e96a7 */
[----:B------:R-:W-:Y:S01]  /*2c5f0*/  MOV R167, R156 ;  /* 0x0000009c00a77202 */ /* 0x000fe20000000f00 */
[----:B------:R-:W-:-:S07]  /*2c600*/  IMAD.MOV.U32 R156, RZ, RZ, R166 ;  /* 0x000000ffff9c7224 */ /* 0x000fce00078e00a6 */
.L_x_7588:
[----:B------:R-:W-:Y:S05]  /*2c610*/  BSYNC.RECONVERGENT B1 ;  /* 0x0000000000017941 */ /* 0x000fea0003800200 */
.L_x_7587:
        /* <DEDUP_REMOVED lines=20> */
.L_x_7594:
        /* <DEDUP_REMOVED lines=15> */
.L_x_7596:
[----:B------:R-:W-:Y:S05]  /*2c850*/  BSYNC.RECONVERGENT B2 ;  /* 0x0000000000027941 */ /* 0x000fea0003800200 */
.L_x_7595:
        /* <DEDUP_REMOVED lines=57> */
.L_x_7593:
[----:B------:R-:W-:Y:S05]  /*2cbf0*/  BSYNC.RECONVERGENT B1 ;  /* 0x0000000000017941 */ /* 0x000fea0003800200 */
.L_x_7592:
[----:B------:R-:W-:Y:S02]  /*2cc00*/  I2FP.F32.U32 R158, R166 ;  /* 0x000000a6009e7245 */ /* 0x000fe40000201000 */
[----:B------:R-:W-:Y:S02]  /*2cc10*/  PRMT R151, R11, 0x7632, R151 ;  /* 0x000076320b977816 */ /* 0x000fe40000000097 */
[----:B------:R-:W-:Y:S01]  /*2cc20*/  PRMT R94, R94, 0x5410, R163 ;  /* 0x000054105e5e7816 */ /* 0x000fe200000000a3 */
[----:B------:R-:W-:Y:S01]  /*2cc30*/  FFMA.FTZ R161, R158, R161, 1.1641532182693481445e-10 ;  /* 0x2f0000009ea17423 */ /* 0x000fe200000100a1 */
[----:B------:R-:W-:Y:S01]  /*2cc40*/  PRMT R93, R93, 0x5410, R162 ;  /* 0x000054105d5d7816 */ /* 0x000fe200000000a2 */
[----:B------:R-:W-:Y:S01]  /*2cc50*/  IMAD.U32 R166, R151, 0x10000, RZ ;  /* 0x0001000097a67824 */ /* 0x000fe200078e00ff */
[----:B------:R-:W-:Y:S02]  /*2cc60*/  @P1 PRMT R151, R7, 0x7632, R151 ;  /* 0x0000763207971816 */ /* 0x000fe40000000097 */
[----:B------:R-:W-:Y:S01]  /*2cc70*/  FSETP.GTU.FTZ.AND P6, PT, R161, R160, PT ;  /* 0x000000a0a100720b */ /* 0x000fe20003fdc000 */
[----:B------:R-:W-:Y:S01]  /*2cc80*/  FMUL.FTZ R166, R166, R159 ;  /* 0x0000009fa6a67220 */ /* 0x000fe20000410000 */
[----:B------:R-:W-:-:S02]  /*2cc90*/  @P1 SHF.L.U32 R158, R151, 0x10, RZ ;  /* 0x00000010979e1819 */ /* 0x000fc400000006ff */
[----:B------:R-:W-:Y:S02]  /*2cca0*/  MOV R159, R156 ;  /* 0x0000009c009f7202 */ /* 0x000fe40000000f00 */
[----:B------:R-:W-:Y:S02]  /*2ccb0*/  FSEL R155, R166, RZ, !P6 ;  /* 0x000000ffa69b7208 */ /* 0x000fe40007000000 */
[----:B------:R-:W-:-:S03]  /*2ccc0*/  PRMT R92, R92, 0x5410, R157 ;  /* 0x000054105c5c7816 */ /* 0x000fc6000000009d */
[----:B------:R-:W-:-:S04]  /*2ccd0*/  FADD.FTZ R155, R172, R155 ;  /* 0x0000009bac9b7221 */ /* 0x000fc80000010000 */
[----:B------:R-:W-:Y:S01]  /*2cce0*/  @P1 FADD.FTZ R151, R155, R158 ;  /* 0x0000009e9b971221 */ /* 0x000fe20000010000 */
[----:B------:R-:W-:Y:S01]  /*2ccf0*/  @!P1 IMAD.MOV.U32 R151, RZ, RZ, R155 ;  /* 0x000000ffff979224 */ /* 0x000fe200078e009b */
[----:B------:R-:W-:-:S04]  /*2cd00*/  SEL R155, RZ, 0x1, P6 ;  /* 0x00000001ff9b7807 */ /* 0x000fc80003000000 */
[----:B------:R-:W-:-:S04]  /*2cd10*/  F2FP.BF16.F32.PACK_AB R158, RZ, R151 ;  /* 0x00000097ff9e723e */ /* 0x000fc800000010ff */
[----:B------:R-:W-:Y:S01]  /*2cd20*/  PRMT R95, R95, 0x5410, R158 ;  /* 0x000054105f5f7816 */ /* 0x000fe2000000009e */
[----:B------:R-:W-:Y:S06]  /*2cd30*/  BRA `(.L_x_7597) ;  /* 0x0000003000ac7947 */ /* 0x000fec0003800000 */
.L_x_7516:
        /* <DEDUP_REMOVED lines=16> */
.L_x_7600:
        /* <DEDUP_REMOVED lines=13> */
.L_x_7602:
[----:B------:R-:W-:Y:S05]  /*2cf10*/  BSYNC.RECONVERGENT B2 ;  /* 0x0000000000027941 */ /* 0x000fea0003800200 */
.L_x_7601:
        /* <DEDUP_REMOVED lines=59> */
[----:B------:R-:W-:-:S07]  /*2d2d0*/  LOP3.LUT R110, R127, R108, R161, 0x96, !PT ;  /* 0x0000006c7f6e7212 */ /* 0x000fce00078e96a1 */
.L_x_7599:
[----:B------:R-:W-:Y:S05]  /*2d2e0*/  BSYNC.RECONVERGENT B1 ;  /* 0x0000000000017941 */ /* 0x000fea0003800200 */
.L_x_7598:
        /* <DEDUP_REMOVED lines=9> */
[----:B------:R-:W-:Y:S01]  /*2d380*/  @P1 SHF.L.U32 R127, R4, 0x10, RZ ;  /* 0x00000010047f1819 */ /* 0x000fe200000006ff */
[----:B0-----:R-:W-:-:S03]  /*2d390*/  FMUL.FTZ R118, R118, R151 ;  /* 0x0000009776767220 */ /* 0x001fc60000410000 */
[----:B-1----:R-:W-:Y:S02]  /*2d3a0*/  FSETP.GTU.FTZ.AND P2, PT, R108, R157, PT ;  /* 0x0000009d6c00720b */ /* 0x002fe40003f5c000 */
        /* <DEDUP_REMOVED lines=17> */
.L_x_7605:
        /* <DEDUP_REMOVED lines=13> */
.L_x_7607:
[----:B------:R-:W-:Y:S05]  /*2d590*/  BSYNC.RECONVERGENT B2 ;  /* 0x0000000000027941 */ /* 0x000fea0003800200 */
.L_x_7606:
        /* <DEDUP_REMOVED lines=52> */
[----:B------:R-:W-:Y:S02]  /*2d8e0*/  HFMA2 R147, -RZ, RZ, 0, 0 ;  /* 0x00000000ff937431 */ /* 0x000fe400000001ff */
[----:B------:R-:W-:Y:S01]  /*2d8f0*/  IMAD.WIDE.U32 R162, R137, -0x2daee0ad, RZ ;  /* 0xd2511f5389a27825 */ /* 0x000fe200078e00ff */
[----:B------:R-:W-:Y:S02]  /*2d900*/  IADD3 R137, PT, PT, R3, -0x695add53, RZ ;  /* 0x96a522ad03897810 */ /* 0x000fe40007ffe0ff */
[----:B------:R-:W-:Y:S01]  /*2d910*/  LOP3.LUT R109, R109, R160, R167, 0x96, !PT ;  /* 0x000000a06d6d7212 */ /* 0x000fe200078e96a7 */
[----:B------:R-:W-:Y:S01]  /*2d920*/  IMAD.MOV.U32 R106, RZ, RZ, R166 ;  /* 0x000000ffff6a7224 */ /* 0x000fe200078e00a6 */
[----:B------:R-:W-:Y:S02]  /*2d930*/  LOP3.LUT R110, R137, R108, R163, 0x96, !PT ;  /* 0x0000006c896e7212 */ /* 0x000fe400078e96a3 */
[----:B------:R-:W-:Y:S01]  /*2d940*/  MOV R108, R156 ;  /* 0x0000009c006c7202 */ /* 0x000fe20000000f00 */
[----:B------:R-:W-:-:S07]  /*2d950*/  IMAD.MOV.U32 R156, RZ, RZ, R162 ;  /* 0x000000ffff9c7224 */ /* 0x000fce00078e00a2 */
.L_x_7604:
[----:B------:R-:W-:Y:S05]  /*2d960*/  BSYNC.RECONVERGENT B1 ;  /* 0x0000000000017941 */ /* 0x000fea0003800200 */
.L_x_7603:
        /* <DEDUP_REMOVED lines=26> */
.L_x_7610:
        /* <DEDUP_REMOVED lines=13> */
.L_x_7612:
[----:B------:R-:W-:Y:S05]  /*2dbe0*/  BSYNC.RECONVERGENT B2 ;  /* 0x0000000000027941 */ /* 0x000fea0003800200 */
.L_x_7611:
        /* <DEDUP_REMOVED lines=60> */
.L_x_7609:
[----:B------:R-:W-:Y:S05]  /*2dfb0*/  BSYNC.RECONVERGENT B1 ;  /* 0x0000000000017941 */ /* 0x000fea0003800200 */
.L_x_7608:
        /* <DEDUP_REMOVED lines=26> */
.L_x_7615:
        /* <DEDUP_REMOVED lines=13> */
.L_x_7617:
[----:B------:R-:W-:Y:S05]  /*2e230*/  BSYNC.RECONVERGENT B2 ;  /* 0x0000000000027941 */ /* 0x000fea0003800200 */
.L_x_7616:
        /* <DEDUP_REMOVED lines=60> */
.L_x_7614:
[----:B------:R-:W-:Y:S05]  /*2e600*/  BSYNC.RECONVERGENT B1 ;  /* 0x0000000000017941 */ /* 0x000fea0003800200 */
.L_x_7613:
        /* <DEDUP_REMOVED lines=26> */
.L_x_7620:
        /* <DEDUP_REMOVED lines=13> */
.L_x_7622:
[----:B------:R-:W-:Y:S05]  /*2e880*/  BSYNC.RECONVERGENT B2 ;  /* 0x0000000000027941 */ /* 0x000fea0003800200 */
.L_x_7621:
        /* <DEDUP_REMOVED lines=60> */
.L_x_7619:
[----:B------:R-:W-:Y:S05]  /*2ec50*/  BSYNC.RECONVERGENT B1 ;  /* 0x0000000000017941 */ /* 0x000fea0003800200 */
.L_x_7618:
        /* <DEDUP_REMOVED lines=24> */
.L_x_7625:
        /* <DEDUP_REMOVED lines=13> */
.L_x_7627:
[----:B------:R-:W-:Y:S05]  /*2eeb0*/  BSYNC.RECONVERGENT B2 ;  /* 0x0000000000027941 */ /* 0x000fea0003800200 */
.L_x_7626:
        /* <DEDUP_REMOVED lines=60> */
.L_x_7624:
[----:B------:R-:W-:Y:S05]  /*2f280*/  BSYNC.RECONVERGENT B1 ;  /* 0x0000000000017941 */ /* 0x000fea0003800200 */
.L_x_7623:
        /* <DEDUP_REMOVED lines=24> */
.L_x_7630:
        /* <DEDUP_REMOVED lines=13> */
.L_x_7632:
[----:B------:R-:W-:Y:S05]  /*2f4e0*/  BSYNC.RECONVERGENT B2 ;  /* 0x0000000000027941 */ /* 0x000fea0003800200 */
.L_x_7631:
        /* <DEDUP_REMOVED lines=47> */
[----:B------:R-:W-:Y:S01]  /*2f7e0*/  IMAD.WIDE.U32 R168, R163, -0x326172a9, RZ ;  /* 0xcd9e8d57a3a87825 */ /* 0x000fe200078e00ff */
[----:B------:R-:W-:Y:S02]  /*2f7f0*/  IADD3 R163, PT, PT, R3, -0x695add53, RZ ;  /* 0x96a522ad03a37810 */ /* 0x000fe40007ffe0ff */
[----:B------:R-:W-:Y:S02]  /*2f800*/  LOP3.LUT R159, R159, R170, R167, 0x96, !PT ;  /* 0x000000aa9f9f7212 */ /* 0x000fe400078e96a7 */
[----:B------:R-:W-:-:S03]  /*2f810*/  LOP3.LUT R170, R109, R108, R169, 0x96, !PT ;  /* 0x0000006c6daa7212 */ /* 0x000fc600078e96a9 */
        /* <DEDUP_REMOVED lines=9> */
.L_x_7629:
[----:B------:R-:W-:Y:S05]  /*2f8b0*/  BSYNC.RECONVERGENT B1 ;  /* 0x0000000000017941 */ /* 0x000fea0003800200 */
.L_x_7628:
[----:B------:R-:W-:Y:S01]  /*2f8c0*/  I2FP.F32.U32 R159, R108 ;  /* 0x0000006c009f7245 */ /* 0x000fe20000201000 */
[----:B------:R-:W-:Y:S01]  /*2f8d0*/  IMAD.U32 R148, R95, 0x10000, RZ ;  /* 0x000100005f947824 */ /* 0x000fe200078e00ff */
[----:B------:R-:W-:Y:S01]  /*2f8e0*/  ISETP.NE.AND P5, PT, R166, 0x1, PT ;  /* 0x00000001a600780c */ /* 0x000fe20003fa5270 */
[----:B------:R-:W-:Y:S01]  /*2f8f0*/  BSSY.RECONVERGENT B1, `(.L_x_7633) ;  /* 0x000005f000017945 */ /* 0x000fe20003800200 */
[----:B------:R-:W-:Y:S01]  /*2f900*/  MOV R163, R106 ;  /* 0x0000006a00a37202 */ /* 0x000fe20000000f00 */
        /* <DEDUP_REMOVED lines=19> */
.L_x_7635:
        /* <DEDUP_REMOVED lines=13> */
.L_x_7637:
[----:B------:R-:W-:Y:S05]  /*2fb10*/  BSYNC.RECONVERGENT B2 ;  /* 0x0000000000027941 */ /* 0x000fea0003800200 */
.L_x_7636:
        /* <DEDUP_REMOVED lines=54> */
[----:B------:R-:W-:Y:S01]  /*2fe80*/  LOP3.LUT R109, R163, R170, R109, 0x96, !PT ;  /* 0x000000aaa36d7212 */ /* 0x000fe200078e966d */
[----:B------:R-:W-:Y:S02]  /*2fe90*/  IMAD.MOV.U32 R106, RZ, RZ, R108 ;  /* 0x000000ffff6a7224 */ /* 0x000fe400078e006c */
[----:B------:R-:W-:Y:S01]  /*2fea0*/  HFMA2 R108, -RZ, RZ, 0, 0 ;  /* 0x00000000ff6c7431 */ /* 0x000fe200000001ff */
[----:B------:R-:W-:Y:S01]  /*2feb0*/  MOV R163, R156 ;  /* 0x0000009c00a37202 */ /* 0x000fe20000000f00 */
[----:B------:R-:W-:Y:S01]  /*2fec0*/  IMAD.MOV.U32 R156, RZ, RZ, R166 ;  /* 0x000000ffff9c7224 */ /* 0x000fe200078e00a6 */
[----:B------:R-:W-:-:S07]  /*2fed0*/  LOP3.LUT R110, R169, R168, R167, 0x96, !PT ;  /* 0x000000a8a96e7212 */ /* 0x000fce00078e96a7 */
.L_x_7634:
[----:B------:R-:W-:Y:S05]  /*2fee0*/  BSYNC.RECONVERGENT B1 ;  /* 0x0000000000017941 */ /* 0x000fea0003800200 */
.L_x_7633:
[----:B------:R-:W-:Y:S01]  /*2fef0*/  I2FP.F32.U32 R163, R163 ;  /* 0x000000a300a37245 */ /* 0x000fe20000201000 */
[----:B------:R-:W-:Y:S01]  /*2ff00*/  IMAD.U32 R166, R159, 0x10000, RZ ;  /* 0x000100009fa67824 */ /* 0x000fe200078e00ff */
[----:B------:R-:W-:Y:S02]  /*2ff10*/  @P1 PRMT R159, R7, 0x7632, R159 ;  /* 0x00007632079f1816 */ /* 0x000fe4000000009f */
[----:B------:R-:W-:Y:S01]  /*2ff20*/  PRMT R94, R94, 0x5410, R162 ;  /* 0x000054105e5e7816 */ /* 0x000fe200000000a2 */
[----:B------:R-:W-:Y:S01]  /*2ff30*/  FFMA.FTZ R158, R163, R158, 1.1641532182693481445e-10 ;  /* 0x2f000000a39e7423 */ /* 0x000fe2000001009e */
[----:B------:R-:W-:Y:S01]  /*2ff40*/  FMUL.FTZ R151, R166, R151 ;  /* 0x00000097a6977220 */ /* 0x000fe20000410000 */
[----:B------:R-:W-:Y:S01]  /*2ff50*/  @P1 SHF.L.U32 R166, R159, 0x10, RZ ;  /* 0x000000109fa61819 */ /* 0x000fe200000006ff */
[----:B------:R-:W-:Y:S01]  /*2ff60*/  IMAD.MOV.U32 R159, RZ, RZ, R156 ;  /* 0x000000ffff9f7224 */ /* 0x000fe200078e009c */
        /* <DEDUP_REMOVED lines=8> */
.L_x_7597:
        /* <DEDUP_REMOVED lines=43> */
.L_x_7515:
[----:B------:R-:W-:Y:S05]  /*302a0*/  BSYNC.RECONVERGENT B0 ;  /* 0x0000000000007941 */ /* 0x000fea0003800200 */
.L_x_7514:
        /* <DEDUP_REMOVED lines=152> */
.L_x_7661:
        /* <DEDUP_REMOVED lines=16> */
[----:B-1----:R-:W0:Y:S01]  /*30d30*/  LDC.64 R156, c[0x0][0x428] ;  /* 0x00010a00ff9c7b82 */ /* 0x002e220000000a00 */
        /* <DEDUP_REMOVED lines=31> */
.L_x_7640:
[----:B------:R-:W-:Y:S05]  /*30f30*/  BSYNC.RECONVERGENT B0 ;  /* 0x0000000000007941 */ /* 0x000fea0003800200 */
.L_x_7639:
[----:B------:R-:W-:Y:S01]  /*30f40*/  LOP3.LUT P0, RZ, R164, 0x100, RZ, 0xc0, !PT ;  /* 0x00000100a4ff7812 */ /* 0x000fe2000780c0ff */
        /* <DEDUP_REMOVED lines=34> */
.L_x_7642:
[----:B------:R-:W-:Y:S05]  /*31170*/  BSYNC.RECONVERGENT B0 ;  /* 0x0000000000007941 */ /* 0x000fea0003800200 */
.L_x_7641:
[----:B------:R-:W-:Y:S01]  /*31180*/  LOP3.LUT P0, RZ, R164, 0x80, RZ, 0xc0, !PT ;  /* 0x00000080a4ff7812 */ /* 0x000fe2000780c0ff */
        /* <DEDUP_REMOVED lines=34> */
.L_x_7644:
[----:B------:R-:W-:Y:S05]  /*313b0*/  BSYNC.RECONVERGENT B0 ;  /* 0x0000000000007941 */ /* 0x000fea0003800200 */
.L_x_7643:
[----:B------:R-:W-:Y:S01]  /*313c0*/  LOP3.LUT P0, RZ, R164, 0x40, RZ, 0xc0, !PT ;  /* 0x00000040a4ff7812 */ /* 0x000fe2000780c0ff */
        /* <DEDUP_REMOVED lines=34> */
.L_x_7646:
[----:B------:R-:W-:Y:S05]  /*315f0*/  BSYNC.RECONVERGENT B0 ;  /* 0x0000000000007941 */ /* 0x000fea0003800200 */
.L_x_7645:
[----:B------:R-:W-:Y:S01]  /*31600*/  LOP3.LUT P0, RZ, R164, 0x20, RZ, 0xc0, !PT ;  /* 0x00000020a4ff7812 */ /* 0x000fe2000780c0ff */
        /* <DEDUP_REMOVED lines=33> */
.L_x_7648:
[----:B------:R-:W-:Y:S05]  /*31820*/  BSYNC.RECONVERGENT B0 ;  /* 0x0000000000007941 */ /* 0x000fea0003800200 */
.L_x_7647:
[----:B01234-:R-:W0:Y:S02]  /*31830*/  LDC.64 R92, c[0x0][0x380] ;  /* 0x0000e000ff5c7b82 */ /* 0x01fe240000000a00 */
[----:B0-----:R-:W-:-:S05]  /*31840*/  IMAD R113, R92, 0x4, R113 ;  /* 0x000000045c717824 */ /* 0x001fca00078e0271 */
[----:B------:R-:W-:-:S13]  /*31850*/  ISETP.GE.AND P0, PT, R113, R93, PT ;  /* 0x0000005d7100720c */ /* 0x000fda0003f06270 */
[----:B------:R-:W-:Y:S05]  /*31860*/  @!P0 BRA `(.L_x_7649) ;  /* 0xfffffcf4007c8947 */ /* 0x000fea000383ffff */
[----:B------:R-:W-:Y:S05]  /*31870*/  EXIT ;  /* 0x000000000000794d */ /* 0x000fea0003800000 */
.L_x_7638:
        /* <DEDUP_REMOVED lines=8> */
.L_x_7651:
[----:B------:R-:W-:Y:S05]  /*31900*/  BSYNC B0 ;  /* 0x0000000000007941 */ /* 0x000fea0003800000 */
.L_x_7650:
        /* <DEDUP_REMOVED lines=9> */
.L_x_7652:
[----:B------:R-:W-:Y:S02]  /*319a0*/  IMAD.MOV.U32 R160, RZ, RZ, 0x4 ;  /* 0x00000004ffa07424 */ /* 0x000fe400078e00ff */
[----:B------:R-:W-:-:S04]  /*319b0*/  IMAD.MOV.U32 R93, RZ, RZ, R161 ;  /* 0x000000ffff5d7224 */ /* 0x000fc800078e00a1 */
[----:B------:R-:W-:-:S05]  /*319c0*/  FADD.FTZ R95, R94, R93 ;  /* 0x0000005d5e5f7221 */ /* 0x000fca0000010000 */
[----:B------:R-:W-:-:S07]  /*319d0*/  MOV R163, R95 ;  /* 0x0000005f00a37202 */ /* 0x000fce0000000f00 */
[----:B------:R-:W-:Y:S05]  /*319e0*/  WARPSYNC.COLLECTIVE R158, `(.L_x_7653) ;  /* 0x000000009e087348 */ /* 0x000fea0003c00000 */
[----:B------:R0:W1:Y:S02]  /*319f0*/  SHFL.BFLY P6, R161, R163, R160, R167 ;  /* 0x0c0000a0a3a17389 */ /* 0x00006400000c00a7 */
[----:B01----:R-:W-:Y:S05]  /*31a00*/  ENDCOLLECTIVE ;  /* 0x000000000000791b */ /* 0x003fea0003800000 */
.L_x_7653:
[----:B------:R-:W-:Y:S01]  /*31a10*/  HFMA2 R160, -RZ, RZ, 0, 4.76837158203125e-07 ;  /* 0x00000008ffa07431 */ /* 0x000fe200000001ff */
[----:B------:R-:W-:-:S05]  /*31a20*/  MOV R92, R161 ;  /* 0x000000a1005c7202 */ /* 0x000fca0000000f00 */
[----:B------:R-:W-:-:S04]  /*31a30*/  FADD.FTZ R156, R95, R92 ;  /* 0x0000005c5f9c7221 */ /* 0x000fc80000010000 */
[----:B------:R-:W-:-:S07]  /*31a40*/  IMAD.MOV.U32 R163, RZ, RZ, R156 ;  /* 0x000000ffffa37224 */ /* 0x000fce00078e009c */
[----:B------:R-:W-:Y:S05]  /*31a50*/  WARPSYNC.COLLECTIVE R158, `(.L_x_7654) ;  /* 0x000000009e087348 */ /* 0x000fea0003c00000 */
[----:B------:R0:W1:Y:S02]  /*31a60*/  SHFL.BFLY P6, R161, R163, R160, R167 ;  /* 0x0c0000a0a3a17389 */ /* 0x00006400000c00a7 */
[----:B01----:R-:W-:Y:S05]  /*31a70*/  ENDCOLLECTIVE ;  /* 0x000000000000791b */ /* 0x003fea0003800000 */
.L_x_7654:
        /* <DEDUP_REMOVED lines=8> */
.L_x_7655:
        /* <DEDUP_REMOVED lines=89> */
.L_x_7656:
[----:B------:R-:W-:Y:S02]  /*32090*/  IMAD.MOV.U32 R160, RZ, RZ, 0x2 ;  /* 0x00000002ffa07424 */ /* 0x000fe400078e00ff */
[----:B------:R-:W-:-:S04]  /*320a0*/  IMAD.MOV.U32 R95, RZ, RZ, R161 ;  /* 0x000000ffff5f7224 */ /* 0x000fc800078e00a1 */
[----:B------:R-:W-:-:S05]  /*320b0*/  FADD.FTZ R95, R0, R95 ;  /* 0x0000005f005f7221 */ /* 0x000fca0000010000 */
[----:B------:R-:W-:-:S07]  /*320c0*/  MOV R163, R95 ;  /* 0x0000005f00a37202 */ /* 0x000fce0000000f00 */
[----:B------:R-:W-:Y:S05]  /*320d0*/  WARPSYNC.COLLECTIVE R158, `(.L_x_7657) ;  /* 0x000000009e087348 */ /* 0x000fea0003c00000 */
[----:B------:R0:W1:Y:S02]  /*320e0*/  SHFL.BFLY P6, R161, R163, R160, R167 ;  /* 0x0c0000a0a3a17389 */ /* 0x00006400000c00a7 */
[----:B01----:R-:W-:Y:S05]  /*320f0*/  ENDCOLLECTIVE ;  /* 0x000000000000791b */ /* 0x003fea0003800000 */
.L_x_7657:
[----:B------:R-:W-:Y:S01]  /*32100*/  HFMA2 R160, -RZ, RZ, 0, 2.384185791015625e-07 ;  /* 0x00000004ffa07431 */ /* 0x000fe200000001ff */
[----:B------:R-:W-:-:S05]  /*32110*/  MOV R94, R161 ;  /* 0x000000a1005e7202 */ /* 0x000fca0000000f00 */
[----:B------:R-:W-:-:S04]  /*32120*/  FADD.FTZ R94, R95, R94 ;  /* 0x0000005e5f5e7221 */ /* 0x000fc80000010000 */
[----:B------:R-:W-:-:S07]  /*32130*/  IMAD.MOV.U32 R163, RZ, RZ, R94 ;  /* 0x000000ffffa37224 */ /* 0x000fce00078e005e */
[----:B------:R-:W-:Y:S05]  /*32140*/  WARPSYNC.COLLECTIVE R158, `(.L_x_7658) ;  /* 0x000000009e087348 */ /* 0x000fea0003c00000 */
[----:B------:R0:W1:Y:S02]  /*32150*/  SHFL.BFLY P6, R161, R163, R160, R167 ;  /* 0x0c0000a0a3a17389 */ /* 0x00006400000c00a7 */
[----:B01----:R-:W-:Y:S05]  /*32160*/  ENDCOLLECTIVE ;  /* 0x000000000000791b */ /* 0x003fea0003800000 */
.L_x_7658:
[----:B------:R-:W-:Y:S02]  /*32170*/  IMAD.MOV.U32 R160, RZ, RZ, 0x8 ;  /* 0x00000008ffa07424 */ /* 0x000fe400078e00ff */
[----:B------:R-:W-:-:S04]  /*32180*/  IMAD.MOV.U32 R157, RZ, RZ, R161 ;  /* 0x000000ffff9d7224 */ /* 0x000fc800078e00a1 */
[----:B------:R-:W-:-:S05]  /*32190*/  FADD.FTZ R157, R94, R157 ;  /* 0x0000009d5e9d7221 */ /* 0x000fca0000010000 */
[----:B------:R-:W-:-:S07]  /*321a0*/  MOV R163, R157 ;  /* 0x0000009d00a37202 */ /* 0x000fce0000000f00 */
[----:B------:R-:W-:Y:S05]  /*321b0*/  WARPSYNC.COLLECTIVE R158, `(.L_x_7659) ;  /* 0x000000009e087348 */ /* 0x000fea0003c00000 */
[----:B------:R0:W1:Y:S02]  /*321c0*/  SHFL.BFLY P6, R161, R163, R160, R167 ;  /* 0x0c0000a0a3a17389 */ /* 0x00006400000c00a7 */
[----:B01----:R-:W-:Y:S05]  /*321d0*/  ENDCOLLECTIVE ;  /* 0x000000000000791b */ /* 0x003fea0003800000 */
.L_x_7659:
[----:B------:R-:W-:Y:S01]  /*321e0*/  HFMA2 R160, -RZ, RZ, 0, 9.5367431640625e-07 ;  /* 0x00000010ffa07431 */ /* 0x000fe200000001ff */
[----:B------:R-:W-:-:S05]  /*321f0*/  MOV R156, R161 ;  /* 0x000000a1009c7202 */ /* 0x000fca0000000f00 */
[----:B------:R-:W-:-:S04]  /*32200*/  FADD.FTZ R156, R157, R156 ;  /* 0x0000009c9d9c7221 */ /* 0x000fc80000010000 */
[----:B------:R-:W-:-:S07]  /*32210*/  IMAD.MOV.U32 R163, RZ, RZ, R156 ;  /* 0x000000ffffa37224 */ /* 0x000fce00078e009c */
[----:B------:R-:W-:Y:S05]  /*32220*/  WARPSYNC.COLLECTIVE R158, `(.L_x_7660) ;  /* 0x000000009e087348 */ /* 0x000fea0003c00000 */
[----:B------:R0:W1:Y:S02]  /*32230*/  SHFL.BFLY P6, R161, R163, R160, R167 ;  /* 0x0c0000a0a3a17389 */ /* 0x00006400000c00a7 */
[----:B01----:R-:W-:Y:S05]  /*32240*/  ENDCOLLECTIVE ;  /* 0x000000000000791b */ /* 0x003fea0003800000 */
.L_x_7660:
[----:B------:R-:W-:Y:S05]  /*32250*/  BRA `(.L_x_7661) ;  /* 0xffffffe800747947 */ /* 0x000fea000383ffff */
.L_x_7662:
        /* <DEDUP_REMOVED lines=10> */
.L_x_27974:


//--------------------- .text._ZN10layer_norm31ln_parallel_residual_fwd_kernelINS_13Kernel_traitsIf13__nv_bfloat16S2_S2_fjLj1280ELj1ELj4ELj1ELj16ENS_18Kernel_traits_baseILj1280EfS2_S2_S2_fjLj128EEEEELb1ELb1ELb1EEEvNS_9FwdParamsE --------------------------
	.section	.text._ZN10layer_norm31ln_parallel_residual_fwd_kernelINS_13Kernel_traitsIf13__nv_bfloat16S2_S2_fjLj1280ELj1ELj4ELj1ELj16ENS_18Kernel_traits_baseILj1280EfS2_S2_S2_fjLj128EEEEELb1ELb1ELb1EEEvNS_9FwdParamsE,"ax",@progbits
	.align	128
        .global         _ZN10layer_norm31ln_parallel_residual_fwd_kernelINS_13Kernel_traitsIf13__nv_bfloat16S2_S2_fjLj1280ELj1ELj4ELj1ELj16ENS_18Kernel_traits_baseILj1280EfS2_S2_S2_fjLj128EEEEELb1ELb1ELb1EEEvNS_9FwdParamsE
        .type           _ZN10layer_norm31ln_parallel_residual_fwd_kernelINS_13Kernel_traitsIf13__nv_bfloat16S2_S2_fjLj1280ELj1ELj4ELj1ELj16ENS_18Kernel_traits_baseILj1280EfS2_S2_S2_fjLj128EEEEELb1ELb1ELb1EEEvNS_9FwdParamsE,@function
        .size           _ZN10layer_norm31ln_parallel_residual_fwd_kernelINS_13Kernel_traitsIf13__nv_bfloat16S2_S2_fjLj1280ELj1ELj4ELj1ELj16ENS_18Kernel_traits_baseILj1280EfS2_S2_S2_fjLj128EEEEELb1ELb1ELb1EEEvNS_9FwdParamsE,(.L_x_27975 - _ZN10layer_norm31ln_parallel_residual_fwd_kernelINS_13Kernel_traitsIf13__nv_bfloat16S2_S2_fjLj1280ELj1ELj4ELj1ELj16ENS_18Kernel_traits_baseILj1280EfS2_S2_S2_fjLj128EEEEELb1ELb1ELb1EEEvNS_9FwdParamsE)
        .other          _ZN10layer_norm31ln_parallel_residual_fwd_kernelINS_13Kernel_traitsIf13__nv_bfloat16S2_S2_fjLj1280ELj1ELj4ELj1ELj16ENS_18Kernel_traits_baseILj1280EfS2_S2_S2_fjLj128EEEEELb1ELb1ELb1EEEvNS_9FwdParamsE,@"STO_CUDA_ENTRY STV_DEFAULT"
_ZN10layer_norm31ln_parallel_residual_fwd_kernelINS_13Kernel_traitsIf13__nv_bfloat16S2_S2_fjLj1280ELj1ELj4ELj1ELj16ENS_18Kernel_traits_baseILj1280EfS2_S2_S2_fjLj128EEEEELb1ELb1ELb1EEEvNS_9FwdParamsE:
.text._ZN10layer_norm31ln_parallel_residual_fwd_kernelINS_13Kernel_traitsIf13__nv_bfloat16S2_S2_fjLj1280ELj1ELj4ELj1ELj16ENS_18Kernel_traits_baseILj1280EfS2_S2_S2_fjLj128EEEEELb1ELb1ELb1EEEvNS_9FwdParamsE:
        /* <DEDUP_REMOVED lines=13> */
[----:B0-----:R-:W-:Y:S01]  /*00d0*/  IMAD.U32 R154, RZ, RZ, UR4 ;  /* 0x00000004ff9a7e24 */ /* 0x001fe2000f8e00ff */
[----:B------:R-:W-:-:S06]  /*00e0*/  MOV R155, UR5 ;  /* 0x00000005009b7c02 */ /* 0x000fcc0008000f00 */
        /* <DEDUP_REMOVED lines=10> */
[----:B------:R-:W-:Y:S01]  /*0190*/  SHF.R.U32.HI R3, RZ, 0x5, R4 ;  /* 0x00000005ff037819 */ /* 0x000fe20000011604 */
[C---:B--2---:R-:W-:Y:S01]  /*01a0*/  VIADD R14, R154.reuse, 0x9e3779b9 ;  /* 0x9e3779b99a0e7836 */ /* 0x044fe20000000000 */
[C---:B------:R-:W-:Y:S01]  /*01b0*/  IADD3 R17, PT, PT, R154.reuse, 0x3c6ef372, RZ ;  /* 0x3c6ef3729a117810 */ /* 0x040fe20007ffe0ff */
[----:B------:R-:W-:Y:S01]  /*01c0*/  VIADD R16, R155, 0xbb67ae85 ;  /* 0xbb67ae859b107836 */ /* 0x000fe20000000000 */
[----:B------:R-:W-:Y:S01]  /*01d0*/  LOP3.LUT R3, R3, UR4, RZ, 0xfc, !PT ;  /* 0x0000000403037c12 */ /* 0x000fe2000f8efcff */
[C---:B------:R-:W-:Y:S01]  /*01e0*/  VIADD R4, R155.reuse, 0x76cf5d0a ;  /* 0x76cf5d0a9b047836 */ /* 0x040fe20000000000 */
[C---:B------:R-:W-:Y:S01]  /*01f0*/  IADD3 R20, PT, PT, R154.reuse, 0x78dde6e4, RZ ;  /* 0x78dde6e49a147810 */ /* 0x040fe20007ffe0ff */
[C---:B------:R-:W-:Y:S01]  /*0200*/  VIADD R18, R154.reuse, 0xdaa66d2b ;  /* 0xdaa66d2b9a127836 */ /* 0x040fe20000000000 */
[C---:B------:R-:W-:Y:S01]  /*0210*/  IADD3 R24, PT, PT, R154.reuse, -0x4ab325aa, RZ ;  /* 0xb54cda569a187810 */ /* 0x040fe20007ffe0ff */
[C---:B------:R-:W-:Y:S01]  /*0220*/  VIADD R19, R155.reuse, 0x32370b8f ;  /* 0x32370b8f9b137836 */ /* 0x040fe20000000000 */
[----:B------:R-:W-:Y:S01]  /*0230*/  IADD3 R27, PT, PT, R154, -0xe443238, RZ ;  /* 0xf1bbcdc89a1b7810 */ /* 0x000fe20007ffe0ff */
[C---:B------:R-:W-:Y:S01]  /*0240*/  VIADD R21, R155.reuse, 0xed9eba14 ;  /* 0xed9eba149b157836 */ /* 0x040fe20000000000 */
[--C-:B------:R-:W-:Y:S01]  /*0250*/  SHF.R.U64 R7, R192, 0x2, R193.reuse ;  /* 0x00000002c0077819 */ /* 0x100fe200000012c1 */
[----:B------:R-:W-:Y:S01]  /*0260*/  VIADD R22, R154, 0x1715609d ;  /* 0x1715609d9a167836 */ /* 0x000fe20000000000 */
[----:B------:R-:W-:Y:S01]  /*0270*/  SHF.R.U32.HI R8, RZ, 0x2, R193 ;  /* 0x00000002ff087819 */ /* 0x000fe200000116c1 */
[----:B------:R-:W-:-:S02]  /*0280*/  VIADD R23, R155, 0xa9066899 ;  /* 0xa90668999b177836 */ /* 0x000fc40000000000 */
[C---:B------:R-:W-:Y:S02]  /*0290*/  VIADD R25, R155.reuse, 0x646e171e ;  /* 0x646e171e9b197836 */ /* 0x040fe40000000000 */
[C---:B------:R-:W-:Y:S02]  /*02a0*/  VIADD R26, R154.reuse, 0x5384540f ;  /* 0x5384540f9a1a7836 */ /* 0x040fe40000000000 */
[C---:B------:R-:W-:Y:S02]  /*02b0*/  VIADD R5, R155.reuse, 0x1fd5c5a3 ;  /* 0x1fd5c5a39b057836 */ /* 0x040fe40000000000 */
[C---:B------:R-:W-:Y:S02]  /*02c0*/  VIADD R6, R155.reuse, 0xdb3d7428 ;  /* 0xdb3d74289b067836 */ /* 0x040fe40000000000 */
[----:B------:R-:W-:Y:S02]  /*02d0*/  VIADD R28, R154, 0x8ff34781 ;  /* 0x8ff347819a1c7836 */ /* 0x000fe40000000000 */
[----:B------:R-:W-:Y:S01]  /*02e0*/  VIADD R29, R155, 0x96a522ad ;  /* 0x96a522ad9b1d7836 */ /* 0x000fe20000000000 */
[----:B------:R-:W-:Y:S06]  /*02f0*/  BRA.U !UP0, `(.L_x_7663) ;  /* 0x0000000108647547 */ /* 0x000fec000b800000 */
        /* <DEDUP_REMOVED lines=25> */
.L_x_7663:
        /* <DEDUP_REMOVED lines=32> */
.L_x_7664:
        /* <DEDUP_REMOVED lines=16> */
[----:B------:R-:W3:Y:S04]  /*0790*/  LDCU.U8 UR10, c[0x0][0x410] ;  /* 0x00008200ff0a77ac */ /* 0x000ee80008000000 */
[----:B------:R-:W-:Y:S01]  /*07a0*/  LOP3.LUT R10, R14, R13, R10, 0x96, !PT ;  /* 0x0000000d0e0a7212 */ /* 0x000fe200078e960a */
[----:B------:R-:W-:Y:S01]  /*07b0*/  IMAD R14, R11, -0x326172a9, RZ ;  /* 0xcd9e8d570b0e7824 */ /* 0x000fe200078e02ff */
[----:B-1----:R-:W-:Y:S01]  /*07c0*/  UISETP.NE.U32.AND UP0, UPT, UR4, URZ, UPT ;  /* 0x000000ff0400728c */ /* 0x002fe2000bf05070 */
[----:B------:R-:W-:Y:S01]  /*07d0*/  IMAD.HI.U32 R11, R12, -0x326172a9, RZ ;  /* 0xcd9e8d570c0b7827 */ /* 0x000fe200078e00ff */
[----:B------:R-:W1:Y:S03]  /*07e0*/  LDCU UR4, c[0x0][0x388] ;  /* 0x00007100ff0477ac */ /* 0x000e660008000800 */
[----:B------:R-:W-:Y:S01]  /*07f0*/  IMAD R13, R9, -0x2daee0ad, RZ ;  /* 0xd2511f53090d7824 */ /* 0x000fe200078e02ff */
[----:B------:R-:W-:Y:S01]  /*0800*/  LOP3.LUT R11, R17, R14, R11, 0x96, !PT ;  /* 0x0000000e110b7212 */ /* 0x000fe200078e960b */
[C---:B------:R-:W-:Y:S01]  /*0810*/  IMAD.HI.U32 R9, R10.reuse, -0x2daee0ad, RZ ;  /* 0xd2511f530a097827 */ /* 0x040fe200078e00ff */
[----:B------:R-:W-:Y:S01]  /*0820*/  UISETP.NE.AND.EX UP0, UPT, UR5, URZ, UPT, UP0 ;  /* 0x000000ff0500728c */ /* 0x000fe2000bf05300 */
[----:B------:R-:W4:Y:S02]  /*0830*/  LDCU UR5, c[0x0][0x448] ;  /* 0x00008900ff0577ac */ /* 0x000f240008000800 */
        /* <DEDUP_REMOVED lines=48> */
.L_x_8281:
        /* <DEDUP_REMOVED lines=12> */
[----:B--2---:R-:W-:-:S05]  /*0c00*/  @P1 IMAD.WIDE.U32 R28, R10, 0x10, R28 ;  /* 0x000000100a1c1825 */ /* 0x004fca00078e001c */
[----:B------:R2:W3:Y:S01]  /*0c10*/  @P1 LDG.E.128 R44, desc[UR6][R28.64] ;  /* 0x000000061c2c1981 */ /* 0x0004e2000c1e1d00 */
[----:B-1----:R-:W-:-:S05]  /*0c20*/  @P0 IMAD.WIDE.U32 R30, R10, 0x10, R30 ;  /* 0x000000100a1e0825 */ /* 0x002fca00078e001e */
[----:B------:R1:W5:Y:S01]  /*0c30*/  @P0 LDG.E.128 R40, desc[UR6][R30.64] ;  /* 0x000000061e280981 */ /* 0x000362000c1e1d00 */
[----:B0-----:R-:W-:-:S04]  /*0c40*/  ISETP.NE.U32.AND P0, PT, R138, RZ, PT ;  /* 0x000000ff8a00720c */ /* 0x001fc80003f05070 */
[----:B------:R-:W-:Y:S01]  /*0c50*/  ISETP.NE.AND.EX P0, PT, R139, RZ, PT, P0 ;  /* 0x000000ff8b00720c */ /* 0x000fe20003f05300 */
[C---:B------:R-:W-:Y:S01]  /*0c60*/  VIADD R22, R155.reuse, 0x96a522ad ;  /* 0x96a522ad9b167836 */ /* 0x040fe20000000000 */
[C---:B------:R-:W-:Y:S01]  /*0c70*/  IADD3 R25, PT, PT, R154.reuse, 0x1715609d, RZ ;  /* 0x1715609d9a197810 */ /* 0x040fe20007ffe0ff */
[C---:B------:R-:W-:Y:S01]  /*0c80*/  VIADD R23, R155.reuse, 0x646e171e ;  /* 0x646e171e9b177836 */ /* 0x040fe20000000000 */
[C---:B--2---:R-:W-:Y:S01]  /*0c90*/  IADD3 R29, PT, PT, R155.reuse, -0x4498517b, RZ ;  /* 0xbb67ae859b1d7810 */ /* 0x044fe20007ffe0ff */
[C---:B------:R-:W-:Y:S01]  /*0ca0*/  VIADD R24, R154.reuse, 0x9e3779b9 ;  /* 0x9e3779b99a187836 */ /* 0x040fe20000000000 */
[C---:B------:R-:W-:Y:S01]  /*0cb0*/  IADD3 R33, PT, PT, R154.reuse, 0x5384540f, RZ ;  /* 0x5384540f9a217810 */ /* 0x040fe20007ffe0ff */
[C---:B------:R-:W-:Y:S01]  /*0cc0*/  VIADD R26, R155.reuse, 0x32370b8f ;  /* 0x32370b8f9b1a7836 */ /* 0x040fe20000000000 */
[----:B------:R-:W-:Y:S01]  /*0cd0*/  MOV R37, 0x2f800000 ;  /* 0x2f80000000257802 */ /* 0x000fe20000000f00 */
[----:B------:R-:W-:Y:S02]  /*0ce0*/  VIADD R27, R155, 0xa9066899 ;  /* 0xa90668999b1b7836 */ /* 0x000fe40000000000 */
[----:B------:R-:W-:-:S02]  /*0cf0*/  VIADD R28, R154, 0x8ff34781 ;  /* 0x8ff347819a1c7836 */ /* 0x000fc40000000000 */
[C---:B-1----:R-:W-:Y:S02]  /*0d00*/  VIADD R30, R154.reuse, 0x78dde6e4 ;  /* 0x78dde6e49a1e7836 */ /* 0x042fe40000000000 */
[C---:B------:R-:W-:Y:S02]  /*0d10*/  VIADD R31, R154.reuse, 0xdaa66d2b ;  /* 0xdaa66d2b9a1f7836 */ /* 0x040fe40000000000 */
[C---:B------:R-:W-:Y:S02]  /*0d20*/  VIADD R32, R154.reuse, 0xb54cda56 ;  /* 0xb54cda569a207836 */ /* 0x040fe40000000000 */
[C---:B------:R-:W-:Y:S02]  /*0d30*/  VIADD R34, R154.reuse, 0xf1bbcdc8 ;  /* 0xf1bbcdc89a227836 */ /* 0x040fe40000000000 */
[----:B------:R-:W-:Y:S02]  /*0d40*/  VIADD R35, R155, 0xed9eba14 ;  /* 0xed9eba149b237836 */ /* 0x000fe40000000000 */
[----:B------:R-:W-:Y:S01]  /*0d50*/  VIADD R36, R154, 0x3c6ef372 ;  /* 0x3c6ef3729a247836 */ /* 0x000fe20000000000 */
[----:B---3--:R-:W-:Y:S01]  /*0d60*/  PRMT R21, R44, 0x7632, R21 ;  /* 0x000076322c157816 */ /* 0x008fe20000000015 */
[----:B------:R-:W-:Y:S06]  /*0d70*/  @P0 BRA `(.L_x_7665) ;  /* 0x00000028005c0947 */ /* 0x000fec0003800000 */
        /* <DEDUP_REMOVED lines=16> */
.L_x_7668:
        /* <DEDUP_REMOVED lines=13> */
.L_x_7670:
[----:B------:R-:W-:Y:S05]  /*0f50*/  BSYNC.RECONVERGENT B1 ;  /* 0x0000000000017941 */ /* 0x000fea0003800200 */
.L_x_7669:
        /* <DEDUP_REMOVED lines=41> */
.L_x_7667:
[----:B------:R-:W-:Y:S05]  /*11f0*/  BSYNC.RECONVERGENT B0 ;  /* 0x0000000000007941 */ /* 0x000fea0003800200 */
.L_x_7666:
        /* <DEDUP_REMOVED lines=9> */
[----:B------:R-:W-:Y:S01]  /*1290*/  PRMT R128, R128, 0x7632, R128 ;  /* 0x0000763280807816 */ /* 0x000fe20000000080 */
[----:B------:R-:W-:Y:S01]  /*12a0*/  IMAD.MOV.U32 R134, RZ, RZ, 0x2 ;  /* 0x00000002ff867424 */ /* 0x000fe200078e00ff */
        /* <DEDUP_REMOVED lines=17> */
.L_x_7673:
        /* <DEDUP_REMOVED lines=13> */
.L_x_7675:
[----:B------:R-:W-:Y:S05]  /*1490*/  BSYNC.RECONVERGENT B1 ;  /* 0x0000000000017941 */ /* 0x000fea0003800200 */
.L_x_7674:
        /* <DEDUP_REMOVED lines=42> */
.L_x_7672:
[----:B------:R-:W-:Y:S05]  /*1740*/  BSYNC.RECONVERGENT B0 ;  /* 0x0000000000007941 */ /* 0x000fea0003800200 */
.L_x_7671:
        /* <DEDUP_REMOVED lines=9> */
[----:B------:R-:W-:Y:S02]  /*17e0*/  @P1 SHF.L.U32 R128, R128, 0x10, RZ ;  /* 0x0000001080801819 */ /* 0x000fe400000006ff */
        /* <DEDUP_REMOVED lines=16> */
.L_x_7678:
        /* <DEDUP_REMOVED lines=13> */
.L_x_7680:
[----:B------:R-:W-:Y:S05]  /*19c0*/  BSYNC.RECONVERGENT B1 ;  /* 0x0000000000017941 */ /* 0x000fea0003800200 */
.L_x_7679:
        /* <DEDUP_REMOVED lines=42> */
.L_x_7677:
[----:B------:R-:W-:Y:S05]  /*1c70*/  BSYNC.RECONVERGENT B0 ;  /* 0x0000000000007941 */ /* 0x000fea0003800200 */
.L_x_7676:
        /* <DEDUP_REMOVED lines=8> */
[----:B------:R-:W-:Y:S02]  /*1d00*/  PRMT R129, R129, 0x7632, R129 ;  /* 0x0000763281817816 */ /* 0x000fe40000000081 */
[----:B------:R-:W-:-:S04]  /*1d10*/  FSETP.GTU.FTZ.AND P0, PT, R132, R39, PT ;  /* 0x000000278400720b */ /* 0x000fc80003f1c000 */
        /* <DEDUP_REMOVED lines=16> */
.L_x_7683:
        /* <DEDUP_REMOVED lines=13> */
.L_x_7685:
[----:B------:R-:W-:Y:S05]  /*1ef0*/  BSYNC.RECONVERGENT B1 ;  /* 0x0000000000017941 */ /* 0x000fea0003800200 */
.L_x_7684:
        /* <DEDUP_REMOVED lines=42> */
.L_x_7682:
[----:B------:R-:W-:Y:S05]  /*21a0*/  BSYNC.RECONVERGENT B0 ;  /* 0x0000000000007941 */ /* 0x000fea0003800200 */
.L_x_7681:
[----:B------:R-:W-:Y:S01]  /*21b0*/  I2FP.F32.U32 R134, R133 ;  /* 0x0000008500867245 */ /* 0x000fe20000201000 */
[----:B------:R-:W-:Y:S01]  /*21c0*/  IMAD.U32 R129, R129, 0x10000, RZ ;  /* 0x0001000081817824 */ /* 0x000fe200078e00ff */
[----:B------:R-:W-:Y:S01]  /*21d0*/  @P1 PRMT R133, R45, 0x7632, R133 ;  /* 0x000076322d851816 */ /* 0x000fe20000000085 */
[----:B------:R-:W-:Y:S01]  /*21e0*/  BSSY.RECONVERGENT B0, `(.L_x_7686) ;  /* 0x000004d000007945 */ /* 0x000fe20003800200 */
[----:B------:R-:W-:Y:S01]  /*21f0*/  ISETP.NE.AND P0, PT, R135, 0x1, PT ;  /* 0x000000018700780c */ /* 0x000fe20003f05270 */
        /* <DEDUP_REMOVED lines=19> */
.L_x_7688:
        /* <DEDUP_REMOVED lines=13> */
.L_x_7690:
[----:B------:R-:W-:Y:S05]  /*2400*/  BSYNC.RECONVERGENT B1 ;  /* 0x0000000000017941 */ /* 0x000fea0003800200 */
.L_x_7689:
        /* <DEDUP_REMOVED lines=42> */
.L_x_7687:
[----:B------:R-:W-:Y:S05]  /*26b0*/  BSYNC.RECONVERGENT B0 ;  /* 0x0000000000007941 */ /* 0x000fea0003800200 */
.L_x_7686:
        /* <DEDUP_REMOVED lines=10> */
[----:B------:R-:W-:Y:S02]  /*2760*/  PLOP3.LUT P3, PT, P3, PT, PT, 0x8, 0x80 ;  /* 0x000000000080781c */ /* 0x000fe40001f6e170 */
[----:B------:R-:W-:Y:S01]  /*2770*/  MOV R135, R190 ;  /* 0x000000be00877202 */ /* 0x000fe20000000f00 */
[----:B------:R-:W-:Y:S01]  /*2780*/  @P1 FADD.FTZ R134, R134, R137 ;  /* 0x0000008986861221 */ /* 0x000fe20000010000 */
[----:B------:R-:W-:-:S04]  /*2790*/  IMAD.MOV.U32 R137, RZ, RZ, 0x2 ;  /* 0x00000002ff897424 */ /* 0x000fc800078e00ff */
        /* <DEDUP_REMOVED lines=10> */
.L_x_7693:
        /* <DEDUP_REMOVED lines=13> */
.L_x_7695:
[----:B------:R-:W-:Y:S05]  /*2910*/  BSYNC.RECONVERGENT B1 ;  /* 0x0000000000017941 */ /* 0x000fea0003800200 */
.L_x_7694:
        /* <DEDUP_REMOVED lines=42> */
.L_x_7692:
[----:B------:R-:W-:Y:S05]  /*2bc0*/  BSYNC.RECONVERGENT B0 ;  /* 0x0000000000007941 */ /* 0x000fea0003800200 */
.L_x_7691:
        /* <DEDUP_REMOVED lines=24> */
.L_x_7698:
        /* <DEDUP_REMOVED lines=13> */
.L_x_7700:
[----:B------:R-:W-:Y:S05]  /*2e20*/  BSYNC.RECONVERGENT B1 ;  /* 0x0000000000017941 */ /* 0x000fea0003800200 */
.L_x_7699:
        /* <DEDUP_REMOVED lines=42> */
.L_x_7697:
[----:B------:R-:W-:Y:S05]  /*30d0*/  BSYNC.RECONVERGENT B0 ;  /* 0x0000000000007941 */ /* 0x000fea0003800200 */
.L_x_7696:
        /* <DEDUP_REMOVED lines=9> */
[----:B------:R-:W-:-:S04]  /*3170*/  FSETP.GTU.FTZ.AND P4, PT, R136, R39, PT ;  /* 0x000000278800720b */ /* 0x000fc80003f9c000 */
[----:B------:R-:W-:Y:S02]  /*3180*/  FSEL R136, R137, RZ, !P4 ;  /* 0x000000ff89887208 */ /* 0x000fe40006000000 */
[----:B------:R-:W-:Y:S02]  /*3190*/  MOV R137, R190 ;  /* 0x000000be00897202 */ /* 0x000fe40000000f00 */
[----:B------:R-:W-:Y:S01]  /*31a0*/  PLOP3.LUT P4, PT, P4, PT, PT, 0x8, 0x80 ;  /* 0x000000000080781c */ /* 0x000fe2000278e170 */
        /* <DEDUP_REMOVED lines=11> */
.L_x_7703:
        /* <DEDUP_REMOVED lines=13> */
.L_x_7705:
[----:B------:R-:W-:Y:S05]  /*3330*/  BSYNC.RECONVERGENT B1 ;  /* 0x0000000000017941 */ /* 0x000fea0003800200 */
.L_x_7704:
        /* <DEDUP_REMOVED lines=42> */
.L_x_7702:
[----:B------:R-:W-:Y:S05]  /*35e0*/  BSYNC.RECONVERGENT B0 ;  /* 0x0000000000007941 */ /* 0x000fea0003800200 */
.L_x_7701:
        /* <DEDUP_REMOVED lines=16> */
.L_x_7665:
        /* <DEDUP_REMOVED lines=16> */
.L_x_7709:
        /* <DEDUP_REMOVED lines=13> */
.L_x_7711:
[----:B------:R-:W-:Y:S05]  /*38c0*/  BSYNC.RECONVERGENT B1 ;  /* 0x0000000000017941 */ /* 0x000fea0003800200 */
.L_x_7710:
        /* <DEDUP_REMOVED lines=41> */
.L_x_7708:
[----:B------:R-:W-:Y:S05]  /*3b60*/  BSYNC.RECONVERGENT B0 ;  /* 0x0000000000007941 */ /* 0x000fea0003800200 */
.L_x_7707:
[----:B------:R-:W-:Y:S01]  /*3b70*/  I2FP.F32.U32 R14, R11 ;  /* 0x0000000b000e7245 */ /* 0x000fe20000201000 */
[----:B------:R-:W-:Y:S01]  /*3b80*/  IMAD.U32 R39, RZ, RZ, UR11 ;  /* 0x0000000bff277e24 */ /* 0x000fe2000f8e00ff */
[----:B------:R-:W-:Y:S01]  /*3b90*/  ISETP.NE.AND P2, PT, R15, 0x1, PT ;  /* 0x000000010f00780c */ /* 0x000fe20003f45270 */
[----:B------:R-:W-:Y:S01]  /*3ba0*/  IMAD.U32 R38, RZ, RZ, UR12 ;  /* 0x0000000cff267e24 */ /* 0x000fe2000f8e00ff */
[----:B-----5:R-:W-:Y:S01]  /*3bb0*/  SHF.L.U32 R11, R128, 0x10, RZ ;  /* 0x00000010800b7819 */ /* 0x020fe200000006ff */
[----:B------:R-:W-:Y:S01]  /*3bc0*/  FFMA.FTZ R14, R14, R37, 1.1641532182693481445e-10 ;  /* 0x2f0000000e0e7423 */ /* 0x000fe20000010025 */
[----:B------:R-:W-:Y:S01]  /*3bd0*/  LOP3.LUT R12, R12, 0xfffffff7, RZ, 0xc0, !PT ;  /* 0xfffffff70c0c7812 */ /* 0x000fe200078ec0ff */
[----:B------:R-:W-:Y:S01]  /*3be0*/  BSSY.RECONVERGENT B0, `(.L_x_7712) ;  /* 0x000004a000007945 */ /* 0x000fe20003800200 */
[----:B------:R-:W-:Y:S02]  /*3bf0*/  IMAD.MOV.U32 R17, RZ, RZ, 0x2 ;  /* 0x00000002ff117424 */ /* 0x000fe400078e00ff */
[----:B------:R-:W-:Y:S01]  /*3c00*/  FMUL.FTZ R13, R11, R38 ;  /* 0x000000260b0d7220 */ /* 0x000fe20000410000 */
[----:B------:R-:W-:Y:S01]  /*3c10*/  FSETP.GTU.FTZ.AND P0, PT, R14, R39, PT ;  /* 0x000000270e00720b */ /* 0x000fe20003f1c000 */
[----:B------:R-:W-:Y:S01]  /*3c20*/  IMAD.MOV.U32 R11, RZ, RZ, R190 ;  /* 0x000000ffff0b7224 */ /* 0x000fe200078e00be */
[----:B------:R-:W-:-:S02]  /*3c30*/  PRMT R14, R128, 0x7632, R14 ;  /* 0x00007632800e7816 */ /* 0x000fc4000000000e */
        /* <DEDUP_REMOVED lines=12> */
.L_x_7714:
        /* <DEDUP_REMOVED lines=13> */
.L_x_7716:
[----:B------:R-:W-:Y:S05]  /*3dd0*/  BSYNC.RECONVERGENT B1 ;  /* 0x0000000000017941 */ /* 0x000fea0003800200 */
.L_x_7715:
        /* <DEDUP_REMOVED lines=42> */
.L_x_7713:
[----:B------:R-:W-:Y:S05]  /*4080*/  BSYNC.RECONVERGENT B0 ;  /* 0x0000000000007941 */ /* 0x000fea0003800200 */
.L_x_7712:
[----:B------:R-:W-:Y:S01]  /*4090*/  I2FP.F32.U32 R16, R11 ;  /* 0x0000000b00107245 */ /* 0x000fe20000201000 */
[----:B------:R-:W-:Y:S01]  /*40a0*/  IMAD.U32 R11, R40, 0x10000, RZ ;  /* 0x00010000280b7824 */ /* 0x000fe200078e00ff */
[----:B------:R-:W-:Y:S01]  /*40b0*/  ISETP.NE.AND P2, PT, R17, 0x1, PT ;  /* 0x000000011100780c */ /* 0x000fe20003f45270 */
[----:B------:R-:W-:Y:S01]  /*40c0*/  @P1 IMAD.U32 R18, R44, 0x10000, RZ ;  /* 0x000100002c121824 */ /* 0x000fe200078e00ff */
[----:B------:R-:W-:Y:S01]  /*40d0*/  BSSY.RECONVERGENT B0, `(.L_x_7717) ;  /* 0x000004d000007945 */ /* 0x000fe20003800200 */
[----:B------:R-:W-:Y:S01]  /*40e0*/  FFMA.FTZ R16, R16, R37, 1.1641532182693481445e-10 ;  /* 0x2f00000010107423 */ /* 0x000fe20000010025 */
[----:B------:R-:W-:Y:S01]  /*40f0*/  FMUL.FTZ R11, R11, R38 ;  /* 0x000000260b0b7220 */ /* 0x000fe20000410000 */
[----:B------:R-:W-:-:S03]  /*4100*/  IMAD.MOV.U32 R15, RZ, RZ, R190 ;  /* 0x000000ffff0f7224 */ /* 0x000fc600078e00be */
[----:B------:R-:W-:-:S04]  /*4110*/  FSETP.GTU.FTZ.AND P0, PT, R16, R39, PT ;  /* 0x000000271000720b */ /* 0x000fc80003f1c000 */
[----:B------:R-:W-:-:S05]  /*4120*/  FSEL R16, R11, RZ, !P0 ;  /* 0x000000ff0b107208 */ /* 0x000fca0004000000 */
[----:B------:R-:W-:-:S04]  /*4130*/  FADD.FTZ R13, R13, R16 ;  /* 0x000000100d0d7221 */ /* 0x000fc80000010000 */
        /* <DEDUP_REMOVED lines=14> */
.L_x_7719:
        /* <DEDUP_REMOVED lines=13> */
.L_x_7721:
[----:B------:R-:W-:Y:S05]  /*42f0*/  BSYNC.RECONVERGENT B1 ;  /* 0x0000000000017941 */ /* 0x000fea0003800200 */
.L_x_7720:
        /* <DEDUP_REMOVED lines=42> */
.L_x_7718:
[----:B------:R-:W-:Y:S05]  /*45a0*/  BSYNC.RECONVERGENT B0 ;  /* 0x0000000000007941 */ /* 0x000fea0003800200 */
.L_x_7717:
[----:B------:R-:W-:Y:S01]  /*45b0*/  I2FP.F32.U32 R16, R15 ;  /* 0x0000000f00107245 */ /* 0x000fe20000201000 */
[----:B------:R-:W-:Y:S01]  /*45c0*/  IMAD.U32 R15, R14, 0x10000, RZ ;  /* 0x000100000e0f7824 */ /* 0x000fe200078e00ff */
        /* <DEDUP_REMOVED lines=20> */
.L_x_7724:
        /* <DEDUP_REMOVED lines=13> */
.L_x_7726:
[----:B------:R-:W-:Y:S05]  /*47e0*/  BSYNC.RECONVERGENT B1 ;  /* 0x0000000000017941 */ /* 0x000fea0003800200 */
.L_x_7725:
        /* <DEDUP_REMOVED lines=42> */
.L_x_7723:
[----:B------:R-:W-:Y:S05]  /*4a90*/  BSYNC.RECONVERGENT B0 ;  /* 0x0000000000007941 */ /* 0x000fea0003800200 */
.L_x_7722:
[----:B------:R-:W-:Y:S01]  /*4aa0*/  I2FP.F32.U32 R14, R14 ;  /* 0x0000000e000e7245 */ /* 0x000fe20000201000 */
[----:B------:R-:W-:Y:S01]  /*4ab0*/  @P1 IMAD.U32 R21, R21, 0x10000, RZ ;  /* 0x0001000015151824 */ /* 0x000fe200078e00ff */
[----:B------:R-:W-:Y:S01]  /*4ac0*/  PRMT R15, R40, 0x7632, R15 ;  /* 0x00007632280f7816 */ /* 0x000fe2000000000f */
[----:B------:R-:W-:Y:S01]  /*4ad0*/  BSSY.RECONVERGENT B0, `(.L_x_7727) ;  /* 0x000004f000007945 */ /* 0x000fe20003800200 */
[----:B------:R-:W-:Y:S01]  /*4ae0*/  ISETP.NE.AND P2, PT, R16, 0x1, PT ;  /* 0x000000011000780c */ /* 0x000fe20003f45270 */
[----:B------:R-:W-:Y:S01]  /*4af0*/  FFMA.FTZ R14, R14, R37, 1.1641532182693481445e-10 ;  /* 0x2f0000000e0e7423 */ /* 0x000fe20000010025 */
[----:B------:R-:W-:Y:S02]  /*4b00*/  IMAD.MOV.U32 R18, RZ, RZ, 0x2 ;  /* 0x00000002ff127424 */ /* 0x000fe400078e00ff */
[----:B------:R-:W-:Y:S02]  /*4b10*/  IMAD.U32 R15, R15, 0x10000, RZ ;  /* 0x000100000f0f7824 */ /* 0x000fe400078e00ff */
[----:B------:R-:W-:-:S02]  /*4b20*/  FSETP.GTU.FTZ.AND P0, PT, R14, R39, PT ;  /* 0x000000270e00720b */ /* 0x000fc40003f1c000 */
[----:B------:R-:W-:-:S05]  /*4b30*/  FMUL.FTZ R15, R15, R38 ;  /* 0x000000260f0f7220 */ /* 0x000fca0000410000 */
        /* <DEDUP_REMOVED lines=16> */
.L_x_7729:
        /* <DEDUP_REMOVED lines=13> */
.L_x_7731:
[----:B------:R-:W-:Y:S05]  /*4d10*/  BSYNC.RECONVERGENT B1 ;  /* 0x0000000000017941 */ /* 0x000fea0003800200 */
.L_x_7730:
        /* <DEDUP_REMOVED lines=42> */
.L_x_7728:
[----:B------:R-:W-:Y:S05]  /*4fc0*/  BSYNC.RECONVERGENT B0 ;  /* 0x0000000000007941 */ /* 0x000fea0003800200 */
.L_x_7727:
        /* <DEDUP_REMOVED lines=23> */
.L_x_7734:
        /* <DEDUP_REMOVED lines=13> */
.L_x_7736:
[----:B------:R-:W-:Y:S05]  /*5210*/  BSYNC.RECONVERGENT B1 ;  /* 0x0000000000017941 */ /* 0x000fea0003800200 */
.L_x_7735:
        /* <DEDUP_REMOVED lines=42> */
.L_x_7733:
[----:B------:R-:W-:Y:S05]  /*54c0*/  BSYNC.RECONVERGENT B0 ;  /* 0x0000000000007941 */ /* 0x000fea0003800200 */
.L_x_7732:
        /* <DEDUP_REMOVED lines=25> */
.L_x_7739:
        /* <DEDUP_REMOVED lines=13> */
.L_x_7741:
[----:B------:R-:W-:Y:S05]  /*5730*/  BSYNC.RECONVERGENT B1 ;  /* 0x0000000000017941 */ /* 0x000fea0003800200 */
.L_x_7740:
        /* <DEDUP_REMOVED lines=42> */
.L_x_7738:
[----:B------:R-:W-:Y:S05]  /*59e0*/  BSYNC.RECONVERGENT B0 ;  /* 0x0000000000007941 */ /* 0x000fea0003800200 */
.L_x_7737:
[----:B------:R-:W-:Y:S01]  /*59f0*/  ISETP.NE.AND P3, PT, R133, 0x1, PT ;  /* 0x000000018500780c */ /* 0x000fe20003f65270 */
[----:B------:R-:W-:Y:S01]  /*5a00*/  BSSY.RECONVERGENT B0, `(.L_x_7742) ;  /* 0x000004b000007945 */ /* 0x000fe20003800200 */
[----:B------:R-:W-:Y:S01]  /*5a10*/  I2FP.F32.U32 R18, R17 ;  /* 0x0000001100127245 */ /* 0x000fe20000201000 */
[----:B------:R-:W-:Y:S02]  /*5a20*/  IMAD.U32 R17, R16, 0x10000, RZ ;  /* 0x0001000010117824 */ /* 0x000fe400078e00ff */
[----:B------:R-:W-:Y:S02]  /*5a30*/  IMAD.MOV.U32 R16, RZ, RZ, R190 ;  /* 0x000000ffff107224 */ /* 0x000fe400078e00be */
[----:B------:R-:W-:Y:S01]  /*5a40*/  FFMA.FTZ R18, R18, R37, 1.1641532182693481445e-10 ;  /* 0x2f00000012127423 */ /* 0x000fe20000010025 */
[----:B------:R-:W-:-:S04]  /*5a50*/  FMUL.FTZ R17, R17, R38 ;  /* 0x0000002611117220 */ /* 0x000fc80000410000 */
[----:B------:R-:W-:Y:S01]  /*5a60*/  FSETP.GTU.FTZ.AND P0, PT, R18, R39, PT ;  /* 0x000000271200720b */ /* 0x000fe20003f1c000 */
[----:B------:R-:W-:-:S03]  /*5a70*/  IMAD.MOV.U32 R18, RZ, RZ, 0x2 ;  /* 0x00000002ff127424 */ /* 0x000fc600078e00ff */
        /* <DEDUP_REMOVED lines=11> */
.L_x_7744:
        /* <DEDUP_REMOVED lines=13> */
.L_x_7746:
[----:B------:R-:W-:Y:S05]  /*5c00*/  BSYNC.RECONVERGENT B1 ;  /* 0x0000000000017941 */ /* 0x000fea0003800200 */
.L_x_7745:
        /* <DEDUP_REMOVED lines=42> */
.L_x_7743:
[----:B------:R-:W-:Y:S05]  /*5eb0*/  BSYNC.RECONVERGENT B0 ;  /* 0x0000000000007941 */ /* 0x000fea0003800200 */
.L_x_7742:
        /* <DEDUP_REMOVED lines=8> */
[----:B------:R-:W-:-:S04]  /*5f40*/  @P1 PRMT R16, R45, 0x7632, R16 ;  /* 0x000076322d101816 */ /* 0x000fc80000000010 */
[----:B------:R-:W-:Y:S01]  /*5f50*/  FSEL R17, R17, RZ, !P0 ;  /* 0x000000ff11117208 */ /* 0x000fe20004000000 */
[----:B------:R-:W-:-:S04]  /*5f60*/  @P1 IMAD.U32 R133, R16, 0x10000, RZ ;  /* 0x0001000010851824 */ /* 0x000fc800078e00ff */
[----:B------:R-:W-:Y:S01]  /*5f70*/  FADD.FTZ R16, R20, R17 ;  /* 0x0000001114107221 */ /* 0x000fe20000010000 */
[----:B------:R-:W-:Y:S02]  /*5f80*/  IMAD.MOV.U32 R20, RZ, RZ, 0x2 ;  /* 0x00000002ff147424 */ /* 0x000fe400078e00ff */
[----:B------:R-:W-:Y:S02]  /*5f90*/  IMAD.MOV.U32 R17, RZ, RZ, R190 ;  /* 0x000000ffff117224 */ /* 0x000fe400078e00be */
        /* <DEDUP_REMOVED lines=13> */
.L_x_7749:
        /* <DEDUP_REMOVED lines=13> */
.L_x_7751:
[----:B------:R-:W-:Y:S05]  /*6140*/  BSYNC.RECONVERGENT B1 ;  /* 0x0000000000017941 */ /* 0x000fea0003800200 */
.L_x_7750:
        /* <DEDUP_REMOVED lines=42> */
.L_x_7748:
[----:B------:R-:W-:Y:S05]  /*63f0*/  BSYNC.RECONVERGENT B0 ;  /* 0x0000000000007941 */ /* 0x000fea0003800200 */
.L_x_7747:
        /* <DEDUP_REMOVED lines=21> */
.L_x_7754:
        /* <DEDUP_REMOVED lines=13> */
.L_x_7756:
[----:B------:R-:W-:Y:S05]  /*6620*/  BSYNC.RECONVERGENT B1 ;  /* 0x0000000000017941 */ /* 0x000fea0003800200 */
.L_x_7755:
        /* <DEDUP_REMOVED lines=42> */
.L_x_7753:
[----:B------:R-:W-:Y:S05]  /*68d0*/  BSYNC.RECONVERGENT B0 ;  /* 0x0000000000007941 */ /* 0x000fea0003800200 */
.L_x_7752:
        /* <DEDUP_REMOVED lines=25> */
.L_x_7759:
        /* <DEDUP_REMOVED lines=13> */
.L_x_7761:
[----:B------:R-:W-:Y:S05]  /*6b40*/  BSYNC.RECONVERGENT B1 ;  /* 0x0000000000017941 */ /* 0x000fea0003800200 */
.L_x_7760:
        /* <DEDUP_REMOVED lines=42> */
.L_x_7758:
[----:B------:R-:W-:Y:S05]  /*6df0*/  BSYNC.RECONVERGENT B0 ;  /* 0x0000000000007941 */ /* 0x000fea0003800200 */
.L_x_7757:
        /* <DEDUP_REMOVED lines=20> */
.L_x_7764:
        /* <DEDUP_REMOVED lines=13> */
.L_x_7766:
[----:B------:R-:W-:Y:S05]  /*7010*/  BSYNC.RECONVERGENT B1 ;  /* 0x0000000000017941 */ /* 0x000fea0003800200 */
.L_x_7765:
        /* <DEDUP_REMOVED lines=42> */
.L_x_7763:
[----:B------:R-:W-:Y:S05]  /*72c0*/  BSYNC.RECONVERGENT B0 ;  /* 0x0000000000007941 */ /* 0x000fea0003800200 */
.L_x_7762:
        /* <DEDUP_REMOVED lines=10> */
[----:B------:R-:W-:Y:S02]  /*7370*/  @P1 PRMT R19, R46, 0x7632, R19 ;  /* 0x000076322e131816 */ /* 0x000fe40000000013 */
[----:B------:R-:W-:-:S03]  /*7380*/  ISETP.NE.AND P4, PT, R137, 0x1, PT ;  /* 0x000000018900780c */ /* 0x000fc60003f85270 */
        /* <DEDUP_REMOVED lines=15> */
.L_x_7769:
        /* <DEDUP_REMOVED lines=13> */
.L_x_7771:
[----:B------:R-:W-:Y:S05]  /*7550*/  BSYNC.RECONVERGENT B1 ;  /* 0x0000000000017941 */ /* 0x000fea0003800200 */
.L_x_7770:
        /* <DEDUP_REMOVED lines=42> */
.L_x_7768:
[----:B------:R-:W-:Y:S05]  /*7800*/  BSYNC.RECONVERGENT B0 ;  /* 0x0000000000007941 */ /* 0x000fea0003800200 */
.L_x_7767:
[----:B------:R-:W-:Y:S01]  /*7810*/  I2FP.F32.U32 R20, R19 ;  /* 0x0000001300147245 */ /* 0x000fe20000201000 */
[C---:B------:R-:W-:Y:S01]  /*7820*/  IMAD.U32 R137, R131.reuse, 0x10000, RZ ;  /* 0x0001000083897824 */ /* 0x040fe200078e00ff */
[----:B------:R-:W-:Y:S01]  /*7830*/  ISETP.NE.AND P5, PT, R144, 0x1, PT ;  /* 0x000000019000780c */ /* 0x000fe20003fa5270 */
[----:B------:R-:W-:Y:S01]  /*7840*/  BSSY.RECONVERGENT B0, `(.L_x_7772) ;  /* 0x000004a000007945 */ /* 0x000fe20003800200 */
[----:B------:R-:W-:Y:S02]  /*7850*/  IMAD.MOV.U32 R145, RZ, RZ, 0x2 ;  /* 0x00000002ff917424 */ /* 0x000fe400078e00ff */
[----:B------:R-:W-:Y:S01]  /*7860*/  FFMA.FTZ R136, R20, R37, 1.1641532182693481445e-10 ;  /* 0x2f00000014887423 */ /* 0x000fe20000010025 */
[----:B------:R-:W-:Y:S01]  /*7870*/  PRMT R20, R131, 0x7632, R20 ;  /* 0x0000763283147816 */ /* 0x000fe20000000014 */
[----:B------:R-:W-:Y:S01]  /*7880*/  FMUL.FTZ R131, R137, R38 ;  /* 0x0000002689837220 */ /* 0x000fe20000410000 */
        /* <DEDUP_REMOVED lines=13> */
.L_x_7774:
        /* <DEDUP_REMOVED lines=13> */
.L_x_7776:
[----:B------:R-:W-:Y:S05]  /*7a30*/  BSYNC.RECONVERGENT B1 ;  /* 0x0000000000017941 */ /* 0x000fea0003800200 */
.L_x_7775:
        /* <DEDUP_REMOVED lines=42> */
.L_x_7773:
[----:B------:R-:W-:Y:S05]  /*7ce0*/  BSYNC.RECONVERGENT B0 ;  /* 0x0000000000007941 */ /* 0x000fea0003800200 */
.L_x_7772:
        /* <DEDUP_REMOVED lines=25> */
.L_x_7779:
        /* <DEDUP_REMOVED lines=13> */
.L_x_7781:
[----:B------:R-:W-:Y:S05]  /*7f50*/  BSYNC.RECONVERGENT B1 ;  /* 0x0000000000017941 */ /* 0x000fea0003800200 */
.L_x_7780:
        /* <DEDUP_REMOVED lines=42> */
.L_x_7778:
[----:B------:R-:W-:Y:S05]  /*8200*/  BSYNC.RECONVERGENT B0 ;  /* 0x0000000000007941 */ /* 0x000fea0003800200 */
.L_x_7777:
        /* <DEDUP_REMOVED lines=20> */
.L_x_7784:
        /* <DEDUP_REMOVED lines=15> */
.L_x_7786:
[----:B------:R-:W-:Y:S05]  /*8440*/  BSYNC.RECONVERGENT B1 ;  /* 0x0000000000017941 */ /* 0x000fea0003800200 */
.L_x_7785:
        /* <DEDUP_REMOVED lines=42> */
.L_x_7783:
[----:B------:R-:W-:Y:S05]  /*86f0*/  BSYNC.RECONVERGENT B0 ;  /* 0x0000000000007941 */ /* 0x000fea0003800200 */
.L_x_7782:
        /* <DEDUP_REMOVED lines=12> */
[----:B------:R-:W-:Y:S02]  /*87c0*/  FADD.FTZ R144, R152, R145 ;  /* 0x0000009198907221 */ /* 0x000fe40000010000 */
[----:B------:R-:W-:-:S04]  /*87d0*/  @P1 IMAD.U32 R137, R137, 0x10000, RZ ;  /* 0x0001000089891824 */ /* 0x000fc800078e00ff */
[----:B------:R-:W-:Y:S01]  /*87e0*/  @P1 FADD.FTZ R137, R144, R137 ;  /* 0x0000008990891221 */ /* 0x000fe20000010000 */
[----:B------:R-:W-:-:S04]  /*87f0*/  @!P1 MOV R137, R144 ;  /* 0x0000009000899202 */ /* 0x000fc80000000f00 */
[----:B------:R-:W-:-:S04]  /*8800*/  F2FP.BF16.F32.PACK_AB R144, RZ, R137 ;  /* 0x00000089ff90723e */ /* 0x000fc800000010ff */
[----:B------:R-:W-:-:S07]  /*8810*/  PRMT R131, R131, 0x5410, R144 ;  /* 0x0000541083837816 */ /* 0x000fce0000000090 */
.L_x_7706:
[----:B------:R-:W0:Y:S01]  /*8820*/  LDC.64 R158, c[0x0][0x3a8] ;  /* 0x0000ea00ff9e7b82 */ /* 0x000e220000000a00 */
[----:B------:R-:W-:Y:S02]  /*8830*/  SEL R153, RZ, 0x100, !P0 ;  /* 0x00000100ff997807 */ /* 0x000fe40004000000 */
[----:B------:R-:W-:Y:S02]  /*8840*/  ISETP.NE.U32.AND P0, PT, R138, RZ, PT ;  /* 0x000000ff8a00720c */ /* 0x000fe40003f05070 */
[----:B------:R-:W-:Y:S02]  /*8850*/  SEL R143, RZ, 0x1000000, !P5 ;  /* 0x01000000ff8f7807 */ /* 0x000fe40006800000 */
[----:B------:R-:W-:Y:S01]  /*8860*/  SEL R142, RZ, 0x10000, !P4 ;  /* 0x00010000ff8e7807 */ /* 0x000fe20006000000 */
[----:B------:R-:W1:Y:S01]  /*8870*/  LDC.64 R156, c[0x0][0x3b0] ;  /* 0x0000ec00ff9c7b82 */ /* 0x000e620000000a00 */
[C---:B------:R-:W-:Y:S02]  /*8880*/  LOP3.LUT P5, RZ, R12.reuse, 0x4, RZ, 0xc0, !PT ;  /* 0x000000040cff7812 */ /* 0x040fe400078ac0ff */
[----:B------:R-:W-:-:S02]  /*8890*/  LOP3.LUT P4, RZ, R12, 0x2, RZ, 0xc0, !PT ;  /* 0x000000020cff7812 */ /* 0x000fc4000788c0ff */
[----:B------:R-:W-:Y:S02]  /*88a0*/  ISETP.NE.AND.EX P0, PT, R139, RZ, PT, P0 ;  /* 0x000000ff8b00720c */ /* 0x000fe40003f05300 */
[----:B------:R-:W-:Y:S01]  /*88b0*/  LOP3.LUT P6, RZ, R12, 0x8, RZ, 0xc0, !PT ;  /* 0x000000080cff7812 */ /* 0x000fe200078cc0ff */
        /* <DEDUP_REMOVED lines=40> */
.L_x_7787:
        /* <DEDUP_REMOVED lines=20> */
.L_x_7791:
        /* <DEDUP_REMOVED lines=13> */
.L_x_7793:
[----:B------:R-:W-:Y:S05]  /*8d50*/  BSYNC.RECONVERGENT B1 ;  /* 0x0000000000017941 */ /* 0x000fea0003800200 */
.L_x_7792:
        /* <DEDUP_REMOVED lines=40> */
[----:B------:R-:W-:-:S07]  /*8fe0*/  LOP3.LUT R174, R22, R174, R149, 0x96, !PT ;  /* 0x000000ae16ae7212 */ /* 0x000fce00078e9695 */
.L_x_7790:
[----:B------:R-:W-:Y:S05]  /*8ff0*/  BSYNC.RECONVERGENT B0 ;  /* 0x0000000000007941 */ /* 0x000fea0003800200 */
.L_x_7789:
[----:B------:R-:W-:Y:S01]  /*9000*/  I2FP.F32.U32 R14, R13 ;  /* 0x0000000d000e7245 */ /* 0x000fe20000201000 */
[----:B-----5:R-:W-:Y:S01]  /*9010*/  IMAD.U32 R13, R128, 0x10000, RZ ;  /* 0x00010000800d7824 */ /* 0x020fe200078e00ff */
        /* <DEDUP_REMOVED lines=21> */
.L_x_7796:
        /* <DEDUP_REMOVED lines=13> */
.L_x_7798:
[----:B------:R-:W-:Y:S05]  /*9240*/  BSYNC.RECONVERGENT B1 ;  /* 0x0000000000017941 */ /* 0x000fea0003800200 */
.L_x_7797:
        /* <DEDUP_REMOVED lines=42> */
.L_x_7795:
[----:B------:R-:W-:Y:S05]  /*94f0*/  BSYNC.RECONVERGENT B0 ;  /* 0x0000000000007941 */ /* 0x000fea0003800200 */
.L_x_7794:
        /* <DEDUP_REMOVED lines=25> */
.L_x_7801:
        /* <DEDUP_REMOVED lines=13> */
.L_x_7803:
[----:B------:R-:W-:Y:S05]  /*9760*/  BSYNC.RECONVERGENT B1 ;  /* 0x0000000000017941 */ /* 0x000fea0003800200 */
.L_x_7802:
        /* <DEDUP_REMOVED lines=42> */
.L_x_7800:
[----:B------:R-:W-:Y:S05]  /*9a10*/  BSYNC.RECONVERGENT B0 ;  /* 0x0000000000007941 */ /* 0x000fea0003800200 */
.L_x_7799:
        /* <DEDUP_REMOVED lines=22> */
.L_x_7806:
        /* <DEDUP_REMOVED lines=13> */
.L_x_7808:
[----:B------:R-:W-:Y:S05]  /*9c50*/  BSYNC.RECONVERGENT B1 ;  /* 0x0000000000017941 */ /* 0x000fea0003800200 */
.L_x_7807:
        /* <DEDUP_REMOVED lines=42> */
.L_x_7805:
[----:B------:R-:W-:Y:S05]  /*9f00*/  BSYNC.RECONVERGENT B0 ;  /* 0x0000000000007941 */ /* 0x000fea0003800200 */
.L_x_7804:
[----:B------:R-:W-:Y:S01]  /*9f10*/  I2FP.F32.U32 R14, R14 ;  /* 0x0000000e000e7245 */ /* 0x000fe20000201000 */
[----:B------:R-:W-:Y:S01]  /*9f20*/  BSSY.RECONVERGENT B0, `(.L_x_7809) ;  /* 0x0000052000007945 */ /* 0x000fe20003800200 */
[----:B------:R-:W-:Y:S01]  /*9f30*/  PRMT R15, R40, 0x7632, R15 ;  /* 0x00007632280f7816 */ /* 0x000fe2000000000f */
[----:B------:R-:W-:Y:S01]  /*9f40*/  IMAD.MOV.U32 R18, RZ, RZ, 0x2 ;  /* 0x00000002ff127424 */ /* 0x000fe200078e00ff */
        /* <DEDUP_REMOVED lines=8> */
[----:B------:R-:W-:-:S04]  /*9fd0*/  FADD.FTZ R14, R20, R17 ;  /* 0x00000011140e7221 */ /* 0x000fc80000010000 */
[----:B------:R-:W-:Y:S01]  /*9fe0*/  @P1 FADD.FTZ R140, R14, R15 ;  /* 0x0000000f0e8c1221 */ /* 0x000fe20000010000 */
[----:B------:R-:W-:Y:S01]  /*9ff0*/  @!P1 MOV R140, R14 ;  /* 0x0000000e008c9202 */ /* 0x000fe20000000f00 */
[----:B------:R-:W-:Y:S01]  /*a000*/  IMAD.MOV.U32 R15, RZ, RZ, R190 ;  /* 0x000000ffff0f7224 */ /* 0x000fe200078e00be */
        /* <DEDUP_REMOVED lines=11> */
.L_x_7811:
        /* <DEDUP_REMOVED lines=13> */
.L_x_7813:
[----:B------:R-:W-:Y:S05]  /*a190*/  BSYNC.RECONVERGENT B1 ;  /* 0x0000000000017941 */ /* 0x000fea0003800200 */
.L_x_7812:
        /* <DEDUP_REMOVED lines=42> */
.L_x_7810:
[----:B------:R-:W-:Y:S05]  /*a440*/  BSYNC.RECONVERGENT B0 ;  /* 0x0000000000007941 */ /* 0x000fea0003800200 */
.L_x_7809:
        /* <DEDUP_REMOVED lines=23> */
.L_x_7816:
        /* <DEDUP_REMOVED lines=13> */
.L_x_7818:
[----:B------:R-:W-:Y:S05]  /*a690*/  BSYNC.RECONVERGENT B1 ;  /* 0x0000000000017941 */ /* 0x000fea0003800200 */
.L_x_7817:
        /* <DEDUP_REMOVED lines=42> */
.L_x_7815:
[----:B------:R-:W-:Y:S05]  /*a940*/  BSYNC.RECONVERGENT B0 ;  /* 0x0000000000007941 */ /* 0x000fea0003800200 */
.L_x_7814:
        /* <DEDUP_REMOVED lines=25> */
.L_x_7821:
        /* <DEDUP_REMOVED lines=13> */
.L_x_7823:
[----:B------:R-:W-:Y:S05]  /*abb0*/  BSYNC.RECONVERGENT B1 ;  /* 0x0000000000017941 */ /* 0x000fea0003800200 */
.L_x_7822:
        /* <DEDUP_REMOVED lines=42> */
.L_x_7820:
[----:B------:R-:W-:Y:S05]  /*ae60*/  BSYNC.RECONVERGENT B0 ;  /* 0x0000000000007941 */ /* 0x000fea0003800200 */
.L_x_7819:
        /* <DEDUP_REMOVED lines=22> */
.L_x_7826:
        /* <DEDUP_REMOVED lines=13> */
.L_x_7828:
[----:B------:R-:W-:Y:S05]  /*b0a0*/  BSYNC.RECONVERGENT B1 ;  /* 0x0000000000017941 */ /* 0x000fea0003800200 */
.L_x_7827:
        /* <DEDUP_REMOVED lines=42> */
.L_x_7825:
[----:B------:R-:W-:Y:S05]  /*b350*/  BSYNC.RECONVERGENT B0 ;  /* 0x0000000000007941 */ /* 0x000fea0003800200 */
.L_x_7824:
        /* <DEDUP_REMOVED lines=13> */
[----:B------:R-:W-:Y:S02]  /*b430*/  SEL R16, RZ, 0x1, P2 ;  /* 0x00000001ff107807 */ /* 0x000fe40001000000 */
[----:B------:R-:W-:Y:S02]  /*b440*/  ISETP.NE.AND P2, PT, R18, 0x1, PT ;  /* 0x000000011200780c */ /* 0x000fe40003f45270 */
        /* <DEDUP_REMOVED lines=12> */
.L_x_7831:
        /* <DEDUP_REMOVED lines=13> */
.L_x_7833:
[----:B------:R-:W-:Y:S05]  /*b5e0*/  BSYNC.RECONVERGENT B1 ;  /* 0x0000000000017941 */ /* 0x000fea0003800200 */
.L_x_7832:
        /* <DEDUP_REMOVED lines=42> */
.L_x_7830:
[----:B------:R-:W-:Y:S05]  /*b890*/  BSYNC.RECONVERGENT B0 ;  /* 0x0000000000007941 */ /* 0x000fea0003800200 */
.L_x_7829:
        /* <DEDUP_REMOVED lines=21> */
.L_x_7836:
        /* <DEDUP_REMOVED lines=13> */
.L_x_7838:
[----:B------:R-:W-:Y:S05]  /*bac0*/  BSYNC.RECONVERGENT B1 ;  /* 0x0000000000017941 */ /* 0x000fea0003800200 */
.L_x_7837:
        /* <DEDUP_REMOVED lines=42> */
.L_x_7835:
[----:B------:R-:W-:Y:S05]  /*bd70*/  BSYNC.RECONVERGENT B0 ;  /* 0x0000000000007941 */ /* 0x000fea0003800200 */
.L_x_7834:
        /* <DEDUP_REMOVED lines=25> */
.L_x_7841:
        /* <DEDUP_REMOVED lines=13> */
.L_x_7843:
[----:B------:R-:W-:Y:S05]  /*bfe0*/  BSYNC.RECONVERGENT B1 ;  /* 0x0000000000017941 */ /* 0x000fea0003800200 */
.L_x_7842:
        /* <DEDUP_REMOVED lines=42> */
.L_x_7840:
[----:B------:R-:W-:Y:S05]  /*c290*/  BSYNC.RECONVERGENT B0 ;  /* 0x0000000000007941 */ /* 0x000fea0003800200 */
.L_x_7839:
        /* <DEDUP_REMOVED lines=20> */
.L_x_7846:
        /* <DEDUP_REMOVED lines=13> */
.L_x_7848:
[----:B------:R-:W-:Y:S05]  /*c4b0*/  BSYNC.RECONVERGENT B1 ;  /* 0x0000000000017941 */ /* 0x000fea0003800200 */
.L_x_7847:
        /* <DEDUP_REMOVED lines=42> */
.L_x_7845:
[----:B------:R-:W-:Y:S05]  /*c760*/  BSYNC.RECONVERGENT B0 ;  /* 0x0000000000007941 */ /* 0x000fea0003800200 */
.L_x_7844:
        /* <DEDUP_REMOVED lines=27> */
.L_x_7851:
        /* <DEDUP_REMOVED lines=13> */
.L_x_7853:
[----:B------:R-:W-:Y:S05]  /*c9f0*/  BSYNC.RECONVERGENT B1 ;  /* 0x0000000000017941 */ /* 0x000fea0003800200 */
.L_x_7852:
        /* <DEDUP_REMOVED lines=41> */
[----:B------:R-:W-:-:S07]  /*cc90*/  HFMA2 R151, -RZ, RZ, 0, 0 ;  /* 0x00000000ff977431 */ /* 0x000fce00000001ff */
.L_x_7850:
[----:B------:R-:W-:Y:S05]  /*cca0*/  BSYNC.RECONVERGENT B0 ;  /* 0x0000000000007941 */ /* 0x000fea0003800200 */
.L_x_7849:
        /* <DEDUP_REMOVED lines=21> */
.L_x_7856:
        /* <DEDUP_REMOVED lines=13> */
.L_x_7858:
[----:B------:R-:W-:Y:S05]  /*ced0*/  BSYNC.RECONVERGENT B1 ;  /* 0x0000000000017941 */ /* 0x000fea0003800200 */
.L_x_7857:
        /* <DEDUP_REMOVED lines=42> */
.L_x_7855:
[----:B------:R-:W-:Y:S05]  /*d180*/  BSYNC.RECONVERGENT B0 ;  /* 0x0000000000007941 */ /* 0x000fea0003800200 */
.L_x_7854:
        /* <DEDUP_REMOVED lines=25> */
.L_x_7861:
        /* <DEDUP_REMOVED lines=13> */
.L_x_7863:
[----:B------:R-:W-:Y:S05]  /*d3f0*/  BSYNC.RECONVERGENT B1 ;  /* 0x0000000000017941 */ /* 0x000fea0003800200 */
.L_x_7862:
        /* <DEDUP_REMOVED lines=42> */
.L_x_7860:
[----:B------:R-:W-:Y:S05]  /*d6a0*/  BSYNC.RECONVERGENT B0 ;  /* 0x0000000000007941 */ /* 0x000fea0003800200 */
.L_x_7859:
        /* <DEDUP_REMOVED lines=20> */
.L_x_7866:
        /* <DEDUP_REMOVED lines=15> */
.L_x_7868:
[----:B------:R-:W-:Y:S05]  /*d8e0*/  BSYNC.RECONVERGENT B1 ;  /* 0x0000000000017941 */ /* 0x000fea0003800200 */
.L_x_7867:
        /* <DEDUP_REMOVED lines=42> */
.L_x_7865:
[----:B------:R-:W-:Y:S05]  /*db90*/  BSYNC.RECONVERGENT B0 ;  /* 0x0000000000007941 */ /* 0x000fea0003800200 */
.L_x_7864:
        /* <DEDUP_REMOVED lines=10> */
[----:B------:R-:W-:Y:S01]  /*dc40*/  FSEL R151, R131, RZ, !P6 ;  /* 0x000000ff83977208 */ /* 0x000fe20007000000 */
[----:B------:R-:W-:Y:S01]  /*dc50*/  @P1 IMAD.U32 R146, R146, 0x10000, RZ ;  /* 0x0001000092921824 */ /* 0x000fe200078e00ff */
[----:B------:R-:W-:-:S03]  /*dc60*/  SEL R131, RZ, 0x1, P6 ;  /* 0x00000001ff837807 */ /* 0x000fc60003000000 */
[----:B------:R-:W-:Y:S01]  /*dc70*/  FADD.FTZ R151, R168, R151 ;  /* 0x00000097a8977221 */ /* 0x000fe20000010000 */
[----:B------:R-:W-:-:S03]  /*dc80*/  PRMT R20, R131, 0x7610, R20 ;  /* 0x0000761083147816 */ /* 0x000fc60000000014 */
[----:B------:R-:W-:Y:S01]  /*dc90*/  @P1 FADD.FTZ R146, R151, R146 ;  /* 0x0000009297921221 */ /* 0x000fe20000010000 */
[----:B------:R-:W-:-:S04]  /*dca0*/  @!P1 MOV R146, R151 ;  /* 0x0000009700929202 */ /* 0x000fc80000000f00 */
[----:B------:R-:W-:-:S04]  /*dcb0*/  F2FP.BF16.F32.PACK_AB R151, RZ, R146 ;  /* 0x00000092ff97723e */ /* 0x000fc800000010ff */
[----:B------:R-:W-:Y:S01]  /*dcc0*/  PRMT R131, R150, 0x5410, R151 ;  /* 0x0000541096837816 */ /* 0x000fe20000000097 */
[----:B------:R-:W-:Y:S06]  /*dcd0*/  BRA `(.L_x_7869) ;  /* 0x0000002800587947 */ /* 0x000fec0003800000 */
.L_x_7788:
[----:B------:R-:W-:Y:S01]  /*dce0*/  ISETP.NE.AND P2, PT, R162, 0x1, PT ;  /* 0x00000001a200780c */ /* 0x000fe20003f45270 */
[----:B------:R-:W-:Y:S01]  /*dcf0*/  BSSY.RECONVERGENT B0, `(.L_x_7870) ;  /* 0x0000046000007945 */ /* 0x000fe20003800200 */
[----:B------:R-:W-:Y:S02]  /*dd00*/  IMAD.MOV.U32 R141, RZ, RZ, 0x2 ;  /* 0x00000002ff8d7424 */ /* 0x000fe400078e00ff */
        /* <DEDUP_REMOVED lines=13> */
.L_x_7872:
        /* <DEDUP_REMOVED lines=13> */
.L_x_7874:
[----:B------:R-:W-:Y:S05]  /*deb0*/  BSYNC.RECONVERGENT B1 ;  /* 0x0000000000017941 */ /* 0x000fea0003800200 */
.L_x_7873:
        /* <DEDUP_REMOVED lines=41> */
.L_x_7871:
[----:B------:R-:W-:Y:S05]  /*e150*/  BSYNC.RECONVERGENT B0 ;  /* 0x0000000000007941 */ /* 0x000fea0003800200 */
.L_x_7870:
        /* <DEDUP_REMOVED lines=26> */
.L_x_7877:
        /* <DEDUP_REMOVED lines=13> */
.L_x_7879:
[----:B------:R-:W-:Y:S05]  /*e3d0*/  BSYNC.RECONVERGENT B1 ;  /* 0x0000000000017941 */ /* 0x000fea0003800200 */
.L_x_7878:
        /* <DEDUP_REMOVED lines=42> */
.L_x_7876:
[----:B------:R-:W-:Y:S05]  /*e680*/  BSYNC.RECONVERGENT B0 ;  /* 0x0000000000007941 */ /* 0x000fea0003800200 */
.L_x_7875:
        /* <DEDUP_REMOVED lines=26> */
.L_x_7882:
        /* <DEDUP_REMOVED lines=13> */
.L_x_7884:
[----:B------:R-:W-:Y:S05]  /*e900*/  BSYNC.RECONVERGENT B1 ;  /* 0x0000000000017941 */ /* 0x000fea0003800200 */
.L_x_7883:
        /* <DEDUP_REMOVED lines=42> */
.L_x_7881:
[----:B------:R-:W-:Y:S05]  /*ebb0*/  BSYNC.RECONVERGENT B0 ;  /* 0x0000000000007941 */ /* 0x000fea0003800200 */
.L_x_7880:
        /* <DEDUP_REMOVED lines=26> */
.L_x_7887:
        /* <DEDUP_REMOVED lines=13> */
.L_x_7889:
[----:B------:R-:W-:Y:S05]  /*ee30*/  BSYNC.RECONVERGENT B1 ;  /* 0x0000000000017941 */ /* 0x000fea0003800200 */
.L_x_7888:
        /* <DEDUP_REMOVED lines=42> */
.L_x_7886:
[----:B------:R-:W-:Y:S05]  /*f0e0*/  BSYNC.RECONVERGENT B0 ;  /* 0x0000000000007941 */ /* 0x000fea0003800200 */
.L_x_7885:
        /* <DEDUP_REMOVED lines=8> */
[----:B------:R-:W-:Y:S02]  /*f170*/  IMAD.MOV.U32 R145, RZ, RZ, 0x2 ;  /* 0x00000002ff917424 */ /* 0x000fe400078e00ff */
        /* <DEDUP_REMOVED lines=17> */
.L_x_7892:
        /* <DEDUP_REMOVED lines=13> */
.L_x_7894:
[----:B------:R-:W-:Y:S05]  /*f360*/  BSYNC.RECONVERGENT B1 ;  /* 0x0000000000017941 */ /* 0x000fea0003800200 */
.L_x_7893:
        /* <DEDUP_REMOVED lines=42> */
.L_x_7891:
[----:B------:R-:W-:Y:S05]  /*f610*/  BSYNC.RECONVERGENT B0 ;  /* 0x0000000000007941 */ /* 0x000fea0003800200 */
.L_x_7890:
        /* <DEDUP_REMOVED lines=24> */
.L_x_7897:
        /* <DEDUP_REMOVED lines=13> */
.L_x_7899:
[----:B------:R-:W-:Y:S05]  /*f870*/  BSYNC.RECONVERGENT B1 ;  /* 0x0000000000017941 */ /* 0x000fea0003800200 */
.L_x_7898:
        /* <DEDUP_REMOVED lines=42> */
.L_x_7896:
[----:B------:R-:W-:Y:S05]  /*fb20*/  BSYNC.RECONVERGENT B0 ;  /* 0x0000000000007941 */ /* 0x000fea0003800200 */
.L_x_7895:
        /* <DEDUP_REMOVED lines=9> */
[----:B------:R-:W-:Y:S02]  /*fbc0*/  FSEL R144, R145, RZ, !P3 ;  /* 0x000000ff91907208 */ /* 0x000fe40005800000 */
[----:B------:R-:W-:Y:S02]  /*fbd0*/  MOV R145, R190 ;  /* 0x000000be00917202 */ /* 0x000fe40000000f00 */
[----:B------:R-:W-:Y:S01]  /*fbe0*/  PLOP3.LUT P3, PT, P3, PT, PT, 0x8, 0x80 ;  /* 0x000000000080781c */ /* 0x000fe20001f6e170 */
        /* <DEDUP_REMOVED lines=12> */
.L_x_7902:
        /* <DEDUP_REMOVED lines=13> */
.L_x_7904:
[----:B------:R-:W-:Y:S05]  /*fd80*/  BSYNC.RECONVERGENT B1 ;  /* 0x0000000000017941 */ /* 0x000fea0003800200 */
.L_x_7903:
        /* <DEDUP_REMOVED lines=42> */
.L_x_7901:
[----:B------:R-:W-:Y:S05]  /*10030*/  BSYNC.RECONVERGENT B0 ;  /* 0x0000000000007941 */ /* 0x000fea0003800200 */
.L_x_7900:
        /* <DEDUP_REMOVED lines=24> */
.L_x_7907:
        /* <DEDUP_REMOVED lines=13> */
.L_x_7909:
[----:B------:R-:W-:Y:S05]  /*10290*/  BSYNC.RECONVERGENT B1 ;  /* 0x0000000000017941 */ /* 0x000fea0003800200 */
.L_x_7908:
        /* <DEDUP_REMOVED lines=42> */
.L_x_7906:
[----:B------:R-:W-:Y:S05]  /*10540*/  BSYNC.RECONVERGENT B0 ;  /* 0x0000000000007941 */ /* 0x000fea0003800200 */
.L_x_7905:
        /* <DEDUP_REMOVED lines=15> */
.L_x_7869:
        /* <DEDUP_REMOVED lines=47> */
.L_x_7910:
[----:B------:R1:W5:Y:S04]  /*10930*/  @P0 LDG.E.128 R40, desc[UR6][R162.64] ;  /* 0x00000006a2280981 */ /* 0x000368000c1e1d00 */
[----:B------:R1:W5:Y:S04]  /*10940*/  @P1 LDG.E.128 R44, desc[UR6][R150.64] ;  /* 0x00000006962c1981 */ /* 0x000368000c1e1d00 */
[----:B0-2---:R1:W5:Y:S01]  /*10950*/  LDG.E.128 R128, desc[UR6][R152.64] ;  /* 0x0000000698807981 */ /* 0x005362000c1e1d00 */
        /* <DEDUP_REMOVED lines=17> */
.L_x_7914:
        /* <DEDUP_REMOVED lines=13> */
.L_x_7916:
[----:B------:R-:W-:Y:S05]  /*10b40*/  BSYNC.RECONVERGENT B1 ;  /* 0x0000000000017941 */ /* 0x000fea0003800200 */
.L_x_7915:
        /* <DEDUP_REMOVED lines=41> */
.L_x_7913:
[----:B------:R-:W-:Y:S05]  /*10de0*/  BSYNC.RECONVERGENT B0 ;  /* 0x0000000000007941 */ /* 0x000fea0003800200 */
.L_x_7912:
[----:B------:R-:W-:Y:S01]  /*10df0*/  I2FP.F32.U32 R14, R13 ;  /* 0x0000000d000e7245 */ /* 0x000fe20000201000 */
[----:B-----5:R-:W-:Y:S01]  /*10e00*/  IMAD.U32 R13, R128, 0x10000, RZ ;  /* 0x00010000800d7824 */ /* 0x020fe200078e00ff */
        /* <DEDUP_REMOVED lines=21> */
.L_x_7919:
        /* <DEDUP_REMOVED lines=13> */
.L_x_7921:
[----:B------:R-:W-:Y:S05]  /*11030*/  BSYNC.RECONVERGENT B1 ;  /* 0x0000000000017941 */ /* 0x000fea0003800200 */
.L_x_7920:
        /* <DEDUP_REMOVED lines=42> */
.L_x_7918:
[----:B------:R-:W-:Y:S05]  /*112e0*/  BSYNC.RECONVERGENT B0 ;  /* 0x0000000000007941 */ /* 0x000fea0003800200 */
.L_x_7917:
        /* <DEDUP_REMOVED lines=10> */
[----:B------:R-:W-:-:S03]  /*11390*/  MOV R15, R190 ;  /* 0x000000be000f7202 */ /* 0x000fc60000000f00 */
        /* <DEDUP_REMOVED lines=14> */
.L_x_7924:
        /* <DEDUP_REMOVED lines=13> */
.L_x_7926:
[----:B------:R-:W-:Y:S05]  /*11550*/  BSYNC.RECONVERGENT B1 ;  /* 0x0000000000017941 */ /* 0x000fea0003800200 */
.L_x_7925:
[----:B------:R-:W-:Y:S01]  /*11560*/  IMAD.WIDE.U32 R18, R0, -0x326172a9, RZ ;  /* 0xcd9e8d5700127825 */ /* 0x000fe200078e00ff */
[----:B-1----:R-:W-:Y:S02]  /*11570*/  LOP3.LUT R152, R9, R17, R155, 0x96, !PT ;  /* 0x0000001109987212 */ /* 0x002fe400078e969b */
        /* <DEDUP_REMOVED lines=40> */
.L_x_7923:
[----:B------:R-:W-:Y:S05]  /*11800*/  BSYNC.RECONVERGENT B0 ;  /* 0x0000000000007941 */ /* 0x000fea0003800200 */
.L_x_7922:
        /* <DEDUP_REMOVED lines=22> */
.L_x_7929:
        /* <DEDUP_REMOVED lines=13> */
.L_x_7931:
[----:B------:R-:W-:Y:S05]  /*11a40*/  BSYNC.RECONVERGENT B1 ;  /* 0x0000000000017941 */ /* 0x000fea0003800200 */
.L_x_7930:
        /* <DEDUP_REMOVED lines=42> */
.L_x_7928:
[----:B------:R-:W-:Y:S05]  /*11cf0*/  BSYNC.RECONVERGENT B0 ;  /* 0x0000000000007941 */ /* 0x000fea0003800200 */
.L_x_7927:
[----:B------:R-:W-:Y:S01]  /*11d00*/  I2FP.F32.U32 R14, R14 ;  /* 0x0000000e000e7245 */ /* 0x000fe20000201000 */
[----:B------:R-:W-:Y:S01]  /*11d10*/  BSSY.RECONVERGENT B0, `(.L_x_7932) ;  /* 0x0000052000007945 */ /* 0x000fe20003800200 */
[----:B------:R-:W-:Y:S01]  /*11d20*/  PRMT R15, R40, 0x7632, R15 ;  /* 0x00007632280f7816 */ /* 0x000fe2000000000f */
[----:B------:R-:W-:Y:S01]  /*11d30*/  IMAD.MOV.U32 R18, RZ, RZ, 0x2 ;  /* 0x00000002ff127424 */ /* 0x000fe200078e00ff */
[----:B------:R-:W-:Y:S01]  /*11d40*/  ISETP.NE.AND P3, PT, R16, 0x1, PT ;  /* 0x000000011000780c */ /* 0x000fe20003f65270 */
[----:B------:R-:W-:Y:S01]  /*11d50*/  FFMA.FTZ R14, R14, R37, 1.1641532182693481445e-10 ;  /* 0x2f0000000e0e7423 */ /* 0x000fe20000010025 */
[----:B------:R-:W-:-:S04]  /*11d60*/  SHF.L.U32 R15, R15, 0x10, RZ ;  /* 0x000000100f0f7819 */ /* 0x000fc800000006ff */
[----:B------:R-:W-:Y:S01]  /*11d70*/  FSETP.GTU.FTZ.AND P2, PT, R14, R39, PT ;  /* 0x000000270e00720b */ /* 0x000fe20003f5c000 */
[----:B------:R-:W-:Y:S01]  /*11d80*/  FMUL.FTZ R15, R15, R38 ;  /* 0x000000260f0f7220 */ /* 0x000fe20000410000 */
[----:B------:R-:W-:-:S04]  /*11d90*/  @P1 PRMT R14, R44, 0x7632, R14 ;  /* 0x000076322c0e1816 */ /* 0x000fc8000000000e */
[----:B------:R-:W-:Y:S01]  /*11da0*/  FSEL R17, R15, RZ, !P2 ;  /* 0x000000ff0f117208 */ /* 0x000fe20005000000 */
[----:B------:R-:W-:-:S04]  /*11db0*/  @P1 IMAD.U32 R15, R14, 0x10000, RZ ;  /* 0x000100000e0f1824 */ /* 0x000fc800078e00ff */
[----:B------:R-:W-:-:S04]  /*11dc0*/  FADD.FTZ R14, R20, R17 ;  /* 0x00000011140e7221 */ /* 0x000fc80000010000 */
[----:B-1----:R-:W-:Y:S01]  /*11dd0*/  @P1 FADD.FTZ R150, R14, R15 ;  /* 0x0000000f0e961221 */ /* 0x002fe20000010000 */
[----:B------:R-:W-:Y:S01]  /*11de0*/  @!P1 IMAD.MOV.U32 R150, RZ, RZ, R14 ;  /* 0x000000ffff969224 */ /* 0x000fe200078e000e */
[----:B------:R-:W-:Y:S02]  /*11df0*/  SEL R14, RZ, 0x1, P2 ;  /* 0x00000001ff0e7807 */ /* 0x000fe40001000000 */
        /* <DEDUP_REMOVED lines=11> */
.L_x_7934:
        /* <DEDUP_REMOVED lines=13> */
.L_x_7936:
[----:B------:R-:W-:Y:S05]  /*11f80*/  BSYNC.RECONVERGENT B1 ;  /* 0x0000000000017941 */ /* 0x000fea0003800200 */
.L_x_7935:
        /* <DEDUP_REMOVED lines=42> */
.L_x_7933:
[----:B------:R-:W-:Y:S05]  /*12230*/  BSYNC.RECONVERGENT B0 ;  /* 0x0000000000007941 */ /* 0x000fea0003800200 */
.L_x_7932:
        /* <DEDUP_REMOVED lines=23> */
.L_x_7939:
        /* <DEDUP_REMOVED lines=13> */
.L_x_7941:
[----:B------:R-:W-:Y:S05]  /*12480*/  BSYNC.RECONVERGENT B1 ;  /* 0x0000000000017941 */ /* 0x000fea0003800200 */
.L_x_7940:
        /* <DEDUP_REMOVED lines=42> */
.L_x_7938:
[----:B------:R-:W-:Y:S05]  /*12730*/  BSYNC.RECONVERGENT B0 ;  /* 0x0000000000007941 */ /* 0x000fea0003800200 */
.L_x_7937:
        /* <DEDUP_REMOVED lines=25> */
.L_x_7944:
        /* <DEDUP_REMOVED lines=13> */
.L_x_7946:
[----:B------:R-:W-:Y:S05]  /*129a0*/  BSYNC.RECONVERGENT B1 ;  /* 0x0000000000017941 */ /* 0x000fea0003800200 */
.L_x_7945:
        /* <DEDUP_REMOVED lines=42> */
.L_x_7943:
[----:B------:R-:W-:Y:S05]  /*12c50*/  BSYNC.RECONVERGENT B0 ;  /* 0x0000000000007941 */ /* 0x000fea0003800200 */
.L_x_7942:
        /* <DEDUP_REMOVED lines=22> */
.L_x_7949:
        /* <DEDUP_REMOVED lines=13> */
.L_x_7951:
[----:B------:R-:W-:Y:S05]  /*12e90*/  BSYNC.RECONVERGENT B1 ;  /* 0x0000000000017941 */ /* 0x000fea0003800200 */
.L_x_7950:
        /* <DEDUP_REMOVED lines=42> */
.L_x_7948:
[----:B------:R-:W-:Y:S05]  /*13140*/  BSYNC.RECONVERGENT B0 ;  /* 0x0000000000007941 */ /* 0x000fea0003800200 */
.L_x_7947:
        /* <DEDUP_REMOVED lines=27> */
.L_x_7954:
        /* <DEDUP_REMOVED lines=13> */
.L_x_7956:
[----:B------:R-:W-:Y:S05]  /*133d0*/  BSYNC.RECONVERGENT B1 ;  /* 0x0000000000017941 */ /* 0x000fea0003800200 */
.L_x_7955:
        /* <DEDUP_REMOVED lines=42> */
.L_x_7953:
[----:B------:R-:W-:Y:S05]  /*13680*/  BSYNC.RECONVERGENT B0 ;  /* 0x0000000000007941 */ /* 0x000fea0003800200 */
.L_x_7952:
        /* <DEDUP_REMOVED lines=21> */
.L_x_7959:
        /* <DEDUP_REMOVED lines=13> */
.L_x_7961:
[----:B------:R-:W-:Y:S05]  /*138b0*/  BSYNC.RECONVERGENT B1 ;  /* 0x0000000000017941 */ /* 0x000fea0003800200 */
.L_x_7960:
        /* <DEDUP_REMOVED lines=42> */
.L_x_7958:
[----:B------:R-:W-:Y:S05]  /*13b60*/  BSYNC.RECONVERGENT B0 ;  /* 0x0000000000007941 */ /* 0x000fea0003800200 */
.L_x_7957:
        /* <DEDUP_REMOVED lines=25> */
.L_x_7964:
        /* <DEDUP_REMOVED lines=13> */
.L_x_7966:
[----:B------:R-:W-:Y:S05]  /*13dd0*/  BSYNC.RECONVERGENT B1 ;  /* 0x0000000000017941 */ /* 0x000fea0003800200 */
.L_x_7965:
        /* <DEDUP_REMOVED lines=42> */
.L_x_7963:
[----:B------:R-:W-:Y:S05]  /*14080*/  BSYNC.RECONVERGENT B0 ;  /* 0x0000000000007941 */ /* 0x000fea0003800200 */
.L_x_7962:
        /* <DEDUP_REMOVED lines=20> */
.L_x_7969:
        /* <DEDUP_REMOVED lines=13> */
.L_x_7971:
[----:B------:R-:W-:Y:S05]  /*142a0*/  BSYNC.RECONVERGENT B1 ;  /* 0x0000000000017941 */ /* 0x000fea0003800200 */
.L_x_7970:
        /* <DEDUP_REMOVED lines=42> */
.L_x_7968:
[----:B------:R-:W-:Y:S05]  /*14550*/  BSYNC.RECONVERGENT B0 ;  /* 0x0000000000007941 */ /* 0x000fea0003800200 */
.L_x_7967:
[----:B------:R-:W-:Y:S01]  /*14560*/  I2FP.F32.U32 R18, R153 ;  /* 0x0000009900127245 */ /* 0x000fe20000201000 */
[----:B------:R-:W-:Y:S01]  /*14570*/  BSSY.RECONVERGENT B0, `(.L_x_7972) ;  /* 0x0000052000007945 */ /* 0x000fe20003800200 */
[----:B------:R-:W-:Y:S01]  /*14580*/  PRMT R19, R42, 0x7632, R19 ;  /* 0x000076322a137816 */ /* 0x000fe20000000013 */
[----:B------:R-:W-:Y:S02]  /*14590*/  HFMA2 R168, -RZ, RZ, 0, 1.1920928955078125e-07 ;  /* 0x00000002ffa87431 */ /* 0x000fe400000001ff */
[----:B------:R-:W-:Y:S01]  /*145a0*/  FFMA.FTZ R18, R18, R37, 1.1641532182693481445e-10 ;  /* 0x2f00000012127423 */ /* 0x000fe20000010025 */
[----:B------:R-:W-:-:S04]  /*145b0*/  SHF.L.U32 R19, R19, 0x10, RZ ;  /* 0x0000001013137819 */ /* 0x000fc800000006ff */
        /* <DEDUP_REMOVED lines=21> */
.L_x_7974:
        /* <DEDUP_REMOVED lines=13> */
.L_x_7976:
[----:B------:R-:W-:Y:S05]  /*147e0*/  BSYNC.RECONVERGENT B1 ;  /* 0x0000000000017941 */ /* 0x000fea0003800200 */
.L_x_7975:
        /* <DEDUP_REMOVED lines=42> */
.L_x_7973:
[----:B------:R-:W-:Y:S05]  /*14a90*/  BSYNC.RECONVERGENT B0 ;  /* 0x0000000000007941 */ /* 0x000fea0003800200 */
.L_x_7972:
        /* <DEDUP_REMOVED lines=21> */
.L_x_7979:
        /* <DEDUP_REMOVED lines=13> */
.L_x_7981:
[----:B------:R-:W-:Y:S05]  /*14cc0*/  BSYNC.RECONVERGENT B1 ;  /* 0x0000000000017941 */ /* 0x000fea0003800200 */
.L_x_7980:
        /* <DEDUP_REMOVED lines=42> */
.L_x_7978:
[----:B------:R-:W-:Y:S05]  /*14f70*/  BSYNC.RECONVERGENT B0 ;  /* 0x0000000000007941 */ /* 0x000fea0003800200 */
.L_x_7977:
        /* <DEDUP_REMOVED lines=25> */
.L_x_7984:
        /* <DEDUP_REMOVED lines=13> */
.L_x_7986:
[----:B------:R-:W-:Y:S05]  /*151e0*/  BSYNC.RECONVERGENT B1 ;  /* 0x0000000000017941 */ /* 0x000fea0003800200 */
.L_x_7985:
        /* <DEDUP_REMOVED lines=42> */
.L_x_7983:
[----:B------:R-:W-:Y:S05]  /*15490*/  BSYNC.RECONVERGENT B0 ;  /* 0x0000000000007941 */ /* 0x000fea0003800200 */
.L_x_7982:
        /* <DEDUP_REMOVED lines=20> */
.L_x_7989:
        /* <DEDUP_REMOVED lines=15> */
.L_x_7991:
[----:B------:R-:W-:Y:S05]  /*156d0*/  BSYNC.RECONVERGENT B1 ;  /* 0x0000000000017941 */ /* 0x000fea0003800200 */
.L_x_7990:
        /* <DEDUP_REMOVED lines=42> */
.L_x_7988:
[----:B------:R-:W-:Y:S05]  /*15980*/  BSYNC.RECONVERGENT B0 ;  /* 0x0000000000007941 */ /* 0x000fea0003800200 */
.L_x_7987:
        /* <DEDUP_REMOVED lines=8> */
[----:B------:R-:W-:-:S02]  /*15a10*/  PRMT R128, R128, 0x5410, R165 ;  /* 0x0000541080807816 */ /* 0x000fc400000000a5 */
[----:B------:R-:W-:Y:S02]  /*15a20*/  SEL R167, RZ, 0x1, P6 ;  /* 0x00000001ffa77807 */ /* 0x000fe40003000000 */
[----:B------:R-:W-:Y:S02]  /*15a30*/  FSEL R169, R163, RZ, !P6 ;  /* 0x000000ffa3a97208 */ /* 0x000fe40007000000 */
[----:B------:R-:W-:Y:S02]  /*15a40*/  @P1 PRMT R163, R47, 0x7632, R163 ;  /* 0x000076322fa31816 */ /* 0x000fe400000000a3 */
[----:B------:R-:W-:Y:S01]  /*15a50*/  PRMT R20, R167, 0x7610, R20 ;  /* 0x00007610a7147816 */ /* 0x000fe20000000014 */
[----:B------:R-:W-:Y:S02]  /*15a60*/  FADD.FTZ R168, R176, R169 ;  /* 0x000000a9b0a87221 */ /* 0x000fe40000010000 */
[----:B------:R-:W-:-:S04]  /*15a70*/  @P1 IMAD.U32 R163, R163, 0x10000, RZ ;  /* 0x00010000a3a31824 */ /* 0x000fc800078e00ff */
[----:B------:R-:W-:Y:S01]  /*15a80*/  @P1 FADD.FTZ R163, R168, R163 ;  /* 0x000000a3a8a31221 */ /* 0x000fe20000010000 */
[----:B------:R-:W-:-:S05]  /*15a90*/  @!P1 IMAD.MOV.U32 R163, RZ, RZ, R168 ;  /* 0x000000ffffa39224 */ /* 0x000fca00078e00a8 */
[----:B------:R-:W-:-:S04]  /*15aa0*/  F2FP.BF16.F32.PACK_AB R168, RZ, R163 ;  /* 0x000000a3ffa8723e */ /* 0x000fc800000010ff */
[----:B------:R-:W-:Y:S01]  /*15ab0*/  PRMT R131, R131, 0x5410, R168 ;  /* 0x0000541083837816 */ /* 0x000fe200000000a8 */
[----:B------:R-:W-:Y:S06]  /*15ac0*/  BRA `(.L_x_7992) ;  /* 0x0000002800587947 */ /* 0x000fec0003800000 */
.L_x_7911:
        /* <DEDUP_REMOVED lines=16> */
.L_x_7995:
        /* <DEDUP_REMOVED lines=13> */
.L_x_7997:
[----:B------:R-:W-:Y:S05]  /*15ca0*/  BSYNC.RECONVERGENT B1 ;  /* 0x0000000000017941 */ /* 0x000fea0003800200 */
.L_x_7996:
        /* <DEDUP_REMOVED lines=40> */
[----:B------:R-:W-:-:S07]  /*15f30*/  LOP3.LUT R174, R22, R174, R165, 0x96, !PT ;  /* 0x000000ae16ae7212 */ /* 0x000fce00078e96a5 */
.L_x_7994:
[----:B------:R-:W-:Y:S05]  /*15f40*/  BSYNC.RECONVERGENT B0 ;  /* 0x0000000000007941 */ /* 0x000fea0003800200 */
.L_x_7993:
        /* <DEDUP_REMOVED lines=26> */
.L_x_8000:
        /* <DEDUP_REMOVED lines=13> */
.L_x_8002:
[----:B------:R-:W-:Y:S05]  /*161c0*/  BSYNC.RECONVERGENT B1 ;  /* 0x0000000000017941 */ /* 0x000fea0003800200 */
.L_x_8001:
        /* <DEDUP_REMOVED lines=42> */
.L_x_7999:
[----:B------:R-:W-:Y:S05]  /*16470*/  BSYNC.RECONVERGENT B0 ;  /* 0x0000000000007941 */ /* 0x000fea0003800200 */
.L_x_7998:
        /* <DEDUP_REMOVED lines=26> */
.L_x_8005:
        /* <DEDUP_REMOVED lines=13> */
.L_x_8007:
[----:B------:R-:W-:Y:S05]  /*166f0*/  BSYNC.RECONVERGENT B1 ;  /* 0x0000000000017941 */ /* 0x000fea0003800200 */
.L_x_8006:
        /* <DEDUP_REMOVED lines=42> */
.L_x_8004:
[----:B------:R-:W-:Y:S05]  /*169a0*/  BSYNC.RECONVERGENT B0 ;  /* 0x0000000000007941 */ /* 0x000fea0003800200 */
.L_x_8003:
        /* <DEDUP_REMOVED lines=26> */
.L_x_8010:
        /* <DEDUP_REMOVED lines=13> */
.L_x_8012:
[----:B------:R-:W-:Y:S05]  /*16c20*/  BSYNC.RECONVERGENT B1 ;  /* 0x0000000000017941 */ /* 0x000fea0003800200 */
.L_x_8011:
        /* <DEDUP_REMOVED lines=42> */
.L_x_8009:
[----:B------:R-:W-:Y:S05]  /*16ed0*/  BSYNC.RECONVERGENT B0 ;  /* 0x0000000000007941 */ /* 0x000fea0003800200 */
.L_x_8008:
        /* <DEDUP_REMOVED lines=26> */
.L_x_8015:
        /* <DEDUP_REMOVED lines=13> */
.L_x_8017:
[----:B------:R-:W-:Y:S05]  /*17150*/  BSYNC.RECONVERGENT B1 ;  /* 0x0000000000017941 */ /* 0x000fea0003800200 */
.L_x_8016:
        /* <DEDUP_REMOVED lines=42> */
.L_x_8014:
[----:B------:R-:W-:Y:S05]  /*17400*/  BSYNC.RECONVERGENT B0 ;  /* 0x0000000000007941 */ /* 0x000fea0003800200 */
.L_x_8013:
        /* <DEDUP_REMOVED lines=24> */
.L_x_8020:
        /* <DEDUP_REMOVED lines=13> */
.L_x_8022:
[----:B------:R-:W-:Y:S05]  /*17660*/  BSYNC.RECONVERGENT B1 ;  /* 0x0000000000017941 */ /* 0x000fea0003800200 */
.L_x_8021:
        /* <DEDUP_REMOVED lines=40> */
[----:B------:R-:W-:Y:S01]  /*178f0*/  MOV R163, R164 ;  /* 0x000000a400a37202 */ /* 0x000fe20000000f00 */
[----:B------:R-:W-:-:S07]  /*17900*/  IMAD.MOV.U32 R164, RZ, RZ, R162 ;  /* 0x000000ffffa47224 */ /* 0x000fce00078e00a2 */
.L_x_8019:
[----:B------:R-:W-:Y:S05]  /*17910*/  BSYNC.RECONVERGENT B0 ;  /* 0x0000000000007941 */ /* 0x000fea0003800200 */
.L_x_8018:
        /* <DEDUP_REMOVED lines=24> */
.L_x_8025:
        /* <DEDUP_REMOVED lines=13> */
.L_x_8027:
[----:B------:R-:W-:Y:S05]  /*17b70*/  BSYNC.RECONVERGENT B1 ;  /* 0x0000000000017941 */ /* 0x000fea0003800200 */
.L_x_8026:
        /* <DEDUP_REMOVED lines=42> */
.L_x_8024:
[----:B------:R-:W-:Y:S05]  /*17e20*/  BSYNC.RECONVERGENT B0 ;  /* 0x0000000000007941 */ /* 0x000fea0003800200 */
.L_x_8023:
        /* <DEDUP_REMOVED lines=24> */
.L_x_8030:
        /* <DEDUP_REMOVED lines=13> */
.L_x_8032:
[----:B------:R-:W-:Y:S05]  /*18080*/  BSYNC.RECONVERGENT B1 ;  /* 0x0000000000017941 */ /* 0x000fea0003800200 */
.L_x_8031:
        /* <DEDUP_REMOVED lines=42> */
.L_x_8029:
[----:B------:R-:W-:Y:S05]  /*18330*/  BSYNC.RECONVERGENT B0 ;  /* 0x0000000000007941 */ /* 0x000fea0003800200 */
.L_x_8028:
        /* <DEDUP_REMOVED lines=15> */
.L_x_7992:
        /* <DEDUP_REMOVED lines=47> */
.L_x_8033:
        /* <DEDUP_REMOVED lines=20> */
.L_x_8037:
        /* <DEDUP_REMOVED lines=13> */
.L_x_8039:
[----:B------:R-:W-:Y:S05]  /*18930*/  BSYNC.RECONVERGENT B1 ;  /* 0x0000000000017941 */ /* 0x000fea0003800200 */
.L_x_8038:
        /* <DEDUP_REMOVED lines=40> */
[----:B------:R-:W-:-:S07]  /*18bc0*/  LOP3.LUT R174, R22, R174, R185, 0x96, !PT ;  /* 0x000000ae16ae7212 */ /* 0x000fce00078e96b9 */
.L_x_8036:
[----:B------:R-:W-:Y:S05]  /*18bd0*/  BSYNC.RECONVERGENT B0 ;  /* 0x0000000000007941 */ /* 0x000fea0003800200 */
.L_x_8035:
        /* <DEDUP_REMOVED lines=23> */
.L_x_8042:
        /* <DEDUP_REMOVED lines=13> */
.L_x_8044:
[----:B------:R-:W-:Y:S05]  /*18e20*/  BSYNC.RECONVERGENT B1 ;  /* 0x0000000000017941 */ /* 0x000fea0003800200 */
.L_x_8043:
        /* <DEDUP_REMOVED lines=42> */
.L_x_8041:
[----:B------:R-:W-:Y:S05]  /*190d0*/  BSYNC.RECONVERGENT B0 ;  /* 0x0000000000007941 */ /* 0x000fea0003800200 */
.L_x_8040:
        /* <DEDUP_REMOVED lines=25> */
.L_x_8047:
        /* <DEDUP_REMOVED lines=13> */
.L_x_8049:
[----:B------:R-:W-:Y:S05]  /*19340*/  BSYNC.RECONVERGENT B1 ;  /* 0x0000000000017941 */ /* 0x000fea0003800200 */
.L_x_8048:
        /* <DEDUP_REMOVED lines=42> */
.L_x_8046:
[----:B------:R-:W-:Y:S05]  /*195f0*/  BSYNC.RECONVERGENT B0 ;  /* 0x0000000000007941 */ /* 0x000fea0003800200 */
.L_x_8045:
        /* <DEDUP_REMOVED lines=22> */
.L_x_8052:
        /* <DEDUP_REMOVED lines=13> */
.L_x_8054:
[----:B------:R-:W-:Y:S05]  /*19830*/  BSYNC.RECONVERGENT B1 ;  /* 0x0000000000017941 */ /* 0x000fea0003800200 */
.L_x_8053:
        /* <DEDUP_REMOVED lines=42> */
.L_x_8051:
[----:B------:R-:W-:Y:S05]  /*19ae0*/  BSYNC.RECONVERGENT B0 ;  /* 0x0000000000007941 */ /* 0x000fea0003800200 */
.L_x_8050:
        /* <DEDUP_REMOVED lines=11> */
[----:B------:R-:W-:Y:S01]  /*19ba0*/  FADD.FTZ R14, R20, R17 ;  /* 0x00000011140e7221 */ /* 0x000fe20000010000 */
[----:B------:R-:W-:-:S03]  /*19bb0*/  HFMA2 R17, -RZ, RZ, 0, 1.1920928955078125e-07 ;  /* 0x00000002ff117431 */ /* 0x000fc600000001ff */
[----:B-1----:R-:W-:Y:S01]  /*19bc0*/  @P1 FADD.FTZ R166, R14, R15 ;  /* 0x0000000f0ea61221 */ /* 0x002fe20000010000 */
        /* <DEDUP_REMOVED lines=13> */
.L_x_8057:
        /* <DEDUP_REMOVED lines=13> */
.L_x_8059:
[----:B------:R-:W-:Y:S05]  /*19d70*/  BSYNC.RECONVERGENT B1 ;  /* 0x0000000000017941 */ /* 0x000fea0003800200 */
.L_x_8058:
        /* <DEDUP_REMOVED lines=42> */
.L_x_8056:
[----:B------:R-:W-:Y:S05]  /*1a020*/  BSYNC.RECONVERGENT B0 ;  /* 0x0000000000007941 */ /* 0x000fea0003800200 */
.L_x_8055:
        /* <DEDUP_REMOVED lines=23> */
.L_x_8062:
        /* <DEDUP_REMOVED lines=13> */
.L_x_8064:
[----:B------:R-:W-:Y:S05]  /*1a270*/  BSYNC.RECONVERGENT B1 ;  /* 0x0000000000017941 */ /* 0x000fea0003800200 */
.L_x_8063:
        /* <DEDUP_REMOVED lines=42> */
.L_x_8061:
[----:B------:R-:W-:Y:S05]  /*1a520*/  BSYNC.RECONVERGENT B0 ;  /* 0x0000000000007941 */ /* 0x000fea0003800200 */
.L_x_8060:
        /* <DEDUP_REMOVED lines=8> */
[----:B------:R-:W-:Y:S01]  /*1a5b0*/  FSEL R16, R17, RZ, !P2 ;  /* 0x000000ff11107208 */ /* 0x000fe20005000000 */
[----:B------:R-:W-:-:S04]  /*1a5c0*/  IMAD.MOV.U32 R17, RZ, RZ, R190 ;  /* 0x000000ffff117224 */ /* 0x000fc800078e00be */
        /* <DEDUP_REMOVED lines=15> */
.L_x_8067:
        /* <DEDUP_REMOVED lines=13> */
.L_x_8069:
[----:B------:R-:W-:Y:S05]  /*1a790*/  BSYNC.RECONVERGENT B1 ;  /* 0x0000000000017941 */ /* 0x000fea0003800200 */
.L_x_8068:
        /* <DEDUP_REMOVED lines=40> */
[----:B------:R-:W-:Y:S02]  /*1aa20*/  IMAD.MOV.U32 R17, RZ, RZ, R184 ;  /* 0x000000ffff117224 */ /* 0x000fe400078e00b8 */
[----:B------:R-:W-:-:S07]  /*1aa30*/  IMAD.MOV.U32 R184, RZ, RZ, R16 ;  /* 0x000000ffffb87224 */ /* 0x000fce00078e0010 */
.L_x_8066:
[----:B------:R-:W-:Y:S05]  /*1aa40*/  BSYNC.RECONVERGENT B0 ;  /* 0x0000000000007941 */ /* 0x000fea0003800200 */
.L_x_8065:
        /* <DEDUP_REMOVED lines=22> */
.L_x_8072:
        /* <DEDUP_REMOVED lines=13> */
.L_x_8074:
[----:B------:R-:W-:Y:S05]  /*1ac80*/  BSYNC.RECONVERGENT B1 ;  /* 0x0000000000017941 */ /* 0x000fea0003800200 */
.L_x_8073:
        /* <DEDUP_REMOVED lines=42> */
.L_x_8071:
[----:B------:R-:W-:Y:S05]  /*1af30*/  BSYNC.RECONVERGENT B0 ;  /* 0x0000000000007941 */ /* 0x000fea0003800200 */
.L_x_8070:
        /* <DEDUP_REMOVED lines=27> */
.L_x_8077:
        /* <DEDUP_REMOVED lines=13> */
.L_x_8079:
[----:B------:R-:W-:Y:S05]  /*1b1c0*/  BSYNC.RECONVERGENT B1 ;  /* 0x0000000000017941 */ /* 0x000fea0003800200 */
.L_x_8078:
        /* <DEDUP_REMOVED lines=42> */
.L_x_8076:
[----:B------:R-:W-:Y:S05]  /*1b470*/  BSYNC.RECONVERGENT B0 ;  /* 0x0000000000007941 */ /* 0x000fea0003800200 */
.L_x_8075:
        /* <DEDUP_REMOVED lines=21> */
.L_x_8082:
        /* <DEDUP_REMOVED lines=13> */
.L_x_8084:
[----:B------:R-:W-:Y:S05]  /*1b6a0*/  BSYNC.RECONVERGENT B1 ;  /* 0x0000000000017941 */ /* 0x000fea0003800200 */
.L_x_8083:
        /* <DEDUP_REMOVED lines=42> */
.L_x_8081:
[----:B------:R-:W-:Y:S05]  /*1b950*/  BSYNC.RECONVERGENT B0 ;  /* 0x0000000000007941 */ /* 0x000fea0003800200 */
.L_x_8080:
        /* <DEDUP_REMOVED lines=25> */
.L_x_8087:
        /* <DEDUP_REMOVED lines=13> */
.L_x_8089:
[----:B------:R-:W-:Y:S05]  /*1bbc0*/  BSYNC.RECONVERGENT B1 ;  /* 0x0000000000017941 */ /* 0x000fea0003800200 */
.L_x_8088:
        /* <DEDUP_REMOVED lines=42> */
.L_x_8086:
[----:B------:R-:W-:Y:S05]  /*1be70*/  BSYNC.RECONVERGENT B0 ;  /* 0x0000000000007941 */ /* 0x000fea0003800200 */
.L_x_8085:
        /* <DEDUP_REMOVED lines=20> */
.L_x_8092:
        /* <DEDUP_REMOVED lines=13> */
.L_x_8094:
[----:B------:R-:W-:Y:S05]  /*1c090*/  BSYNC.RECONVERGENT B1 ;  /* 0x0000000000017941 */ /* 0x000fea0003800200 */
.L_x_8093:
        /* <DEDUP_REMOVED lines=42> */
.L_x_8091:
[----:B------:R-:W-:Y:S05]  /*1c340*/  BSYNC.RECONVERGENT B0 ;  /* 0x0000000000007941 */ /* 0x000fea0003800200 */
.L_x_8090:
        /* <DEDUP_REMOVED lines=27> */
.L_x_8097:
        /* <DEDUP_REMOVED lines=13> */
.L_x_8099:
[----:B------:R-:W-:Y:S05]  /*1c5d0*/  BSYNC.RECONVERGENT B1 ;  /* 0x0000000000017941 */ /* 0x000fea0003800200 */
.L_x_8098:
        /* <DEDUP_REMOVED lines=42> */
.L_x_8096:
[----:B------:R-:W-:Y:S05]  /*1c880*/  BSYNC.RECONVERGENT B0 ;  /* 0x0000000000007941 */ /* 0x000fea0003800200 */
.L_x_8095:
        /* <DEDUP_REMOVED lines=21> */
.L_x_8102:
        /* <DEDUP_REMOVED lines=13> */
.L_x_8104:
[----:B------:R-:W-:Y:S05]  /*1cab0*/  BSYNC.RECONVERGENT B1 ;  /* 0x0000000000017941 */ /* 0x000fea0003800200 */
.L_x_8103:
        /* <DEDUP_REMOVED lines=42> */
.L_x_8101:
[----:B------:R-:W-:Y:S05]  /*1cd60*/  BSYNC.RECONVERGENT B0 ;  /* 0x0000000000007941 */ /* 0x000fea0003800200 */
.L_x_8100:
        /* <DEDUP_REMOVED lines=25> */
.L_x_8107:
        /* <DEDUP_REMOVED lines=13> */
.L_x_8109:
[----:B------:R-:W-:Y:S05]  /*1cfd0*/  BSYNC.RECONVERGENT B1 ;  /* 0x0000000000017941 */ /* 0x000fea0003800200 */
.L_x_8108:
        /* <DEDUP_REMOVED lines=40> */
[----:B------:R-:W-:Y:S02]  /*1d260*/  IMAD.MOV.U32 R131, RZ, RZ, R184 ;  /* 0x000000ffff837224 */ /* 0x000fe400078e00b8 */
[----:B------:R-:W-:-:S07]  /*1d270*/  IMAD.MOV.U32 R184, RZ, RZ, R130 ;  /* 0x000000ffffb87224 */ /* 0x000fce00078e0082 */
.L_x_8106:
[----:B------:R-:W-:Y:S05]  /*1d280*/  BSYNC.RECONVERGENT B0 ;  /* 0x0000000000007941 */ /* 0x000fea0003800200 */
.L_x_8105:
        /* <DEDUP_REMOVED lines=20> */
.L_x_8112:
        /* <DEDUP_REMOVED lines=15> */
.L_x_8114:
[----:B------:R-:W-:Y:S05]  /*1d4c0*/  BSYNC.RECONVERGENT B1 ;  /* 0x0000000000017941 */ /* 0x000fea0003800200 */
.L_x_8113:
        /* <DEDUP_REMOVED lines=42> */
.L_x_8111:
[----:B------:R-:W-:Y:S05]  /*1d770*/  BSYNC.RECONVERGENT B0 ;  /* 0x0000000000007941 */ /* 0x000fea0003800200 */
.L_x_8110:
        /* <DEDUP_REMOVED lines=15> */
[----:B------:R-:W-:Y:S01]  /*1d870*/  @!P1 IMAD.MOV.U32 R172, RZ, RZ, R130 ;  /* 0x000000ffffac9224 */ /* 0x000fe200078e0082 */
[----:B------:R-:W-:-:S04]  /*1d880*/  PRMT R130, R181, 0x5410, R182 ;  /* 0x00005410b5827816 */ /* 0x000fc800000000b6 */
[----:B------:R-:W-:-:S04]  /*1d890*/  F2FP.BF16.F32.PACK_AB R176, RZ, R172 ;  /* 0x000000acffb0723e */ /* 0x000fc800000010ff */
[----:B------:R-:W-:Y:S01]  /*1d8a0*/  PRMT R131, R180, 0x5410, R176 ;  /* 0x00005410b4837816 */ /* 0x000fe200000000b0 */
[----:B------:R-:W-:Y:S06]  /*1d8b0*/  BRA `(.L_x_8115) ;  /* 0x0000002800587947 */ /* 0x000fec0003800000 */
.L_x_8034:
        /* <DEDUP_REMOVED lines=16> */
.L_x_8118:
        /* <DEDUP_REMOVED lines=13> */
.L_x_8120:
[----:B------:R-:W-:Y:S05]  /*1da90*/  BSYNC.RECONVERGENT B1 ;  /* 0x0000000000017941 */ /* 0x000fea0003800200 */
.L_x_8119:
        /* <DEDUP_REMOVED lines=41> */
.L_x_8117:
[----:B------:R-:W-:Y:S05]  /*1dd30*/  BSYNC.RECONVERGENT B0 ;  /* 0x0000000000007941 */ /* 0x000fea0003800200 */
.L_x_8116:
        /* <DEDUP_REMOVED lines=26> */
.L_x_8123:
        /* <DEDUP_REMOVED lines=13> */
.L_x_8125:
[----:B------:R-:W-:Y:S05]  /*1dfb0*/  BSYNC.RECONVERGENT B1 ;  /* 0x0000000000017941 */ /* 0x000fea0003800200 */
.L_x_8124:
        /* <DEDUP_REMOVED lines=42> */
.L_x_8122:
[----:B------:R-:W-:Y:S05]  /*1e260*/  BSYNC.RECONVERGENT B0 ;  /* 0x0000000000007941 */ /* 0x000fea0003800200 */
.L_x_8121:
        /* <DEDUP_REMOVED lines=26> */
.L_x_8128:
        /* <DEDUP_REMOVED lines=13> */
.L_x_8130:
[----:B------:R-:W-:Y:S05]  /*1e4e0*/  BSYNC.RECONVERGENT B1 ;  /* 0x0000000000017941 */ /* 0x000fea0003800200 */
.L_x_8129:
        /* <DEDUP_REMOVED lines=42> */
.L_x_8127:
[----:B------:R-:W-:Y:S05]  /*1e790*/  BSYNC.RECONVERGENT B0 ;  /* 0x0000000000007941 */ /* 0x000fea0003800200 */
.L_x_8126:
        /* <DEDUP_REMOVED lines=26> */
.L_x_8133:
        /* <DEDUP_REMOVED lines=13> */
.L_x_8135:
[----:B------:R-:W-:Y:S05]  /*1ea10*/  BSYNC.RECONVERGENT B1 ;  /* 0x0000000000017941 */ /* 0x000fea0003800200 */
.L_x_8134:
        /* <DEDUP_REMOVED lines=42> */
.L_x_8132:
[----:B------:R-:W-:Y:S05]  /*1ecc0*/  BSYNC.RECONVERGENT B0 ;  /* 0x0000000000007941 */ /* 0x000fea0003800200 */
.L_x_8131:
        /* <DEDUP_REMOVED lines=26> */
.L_x_8138:
        /* <DEDUP_REMOVED lines=13> */
.L_x_8140:
[----:B------:R-:W-:Y:S05]  /*1ef40*/  BSYNC.RECONVERGENT B1 ;  /* 0x0000000000017941 */ /* 0x000fea0003800200 */
.L_x_8139:
        /* <DEDUP_REMOVED lines=42> */
.L_x_8137:
[----:B------:R-:W-:Y:S05]  /*1f1f0*/  BSYNC.RECONVERGENT B0 ;  /* 0x0000000000007941 */ /* 0x000fea0003800200 */
.L_x_8136:
        /* <DEDUP_REMOVED lines=8> */
[----:B------:R-:W-:Y:S01]  /*1f280*/  FSETP.GTU.FTZ.AND P2, PT, R128, R39, PT ;  /* 0x000000278000720b */ /* 0x000fe20003f5c000 */
[----:B------:R-:W-:-:S03]  /*1f290*/  @P1 IMAD.U32 R128, R46, 0x10000, RZ ;  /* 0x000100002e801824 */ /* 0x000fc600078e00ff */
        /* <DEDUP_REMOVED lines=14> */
.L_x_8143:
        /* <DEDUP_REMOVED lines=13> */
.L_x_8145:
[----:B------:R-:W-:Y:S05]  /*1f450*/  BSYNC.RECONVERGENT B1 ;  /* 0x0000000000017941 */ /* 0x000fea0003800200 */
.L_x_8144:
        /* <DEDUP_REMOVED lines=42> */
.L_x_8142:
[----:B------:R-:W-:Y:S05]  /*1f700*/  BSYNC.RECONVERGENT B0 ;  /* 0x0000000000007941 */ /* 0x000fea0003800200 */
.L_x_8141:
        /* <DEDUP_REMOVED lines=24> */
.L_x_8148:
        /* <DEDUP_REMOVED lines=13> */
.L_x_8150:
[----:B------:R-:W-:Y:S05]  /*1f960*/  BSYNC.RECONVERGENT B1 ;  /* 0x0000000000017941 */ /* 0x000fea0003800200 */
.L_x_8149:
        /* <DEDUP_REMOVED lines=42> */
.L_x_8147:
[----:B------:R-:W-:Y:S05]  /*1fc10*/  BSYNC.RECONVERGENT B0 ;  /* 0x0000000000007941 */ /* 0x000fea0003800200 */
.L_x_8146:
        /* <DEDUP_REMOVED lines=24> */
.L_x_8153:
        /* <DEDUP_REMOVED lines=13> */
.L_x_8155:
[----:B------:R-:W-:Y:S05]  /*1fe70*/  BSYNC.RECONVERGENT B1 ;  /* 0x0000000000017941 */ /* 0x000fea0003800200 */
.L_x_8154:
        /* <DEDUP_REMOVED lines=42> */
.L_x_8152:
[----:B------:R-:W-:Y:S05]  /*20120*/  BSYNC.RECONVERGENT B0 ;  /* 0x0000000000007941 */ /* 0x000fea0003800200 */
.L_x_8151:
        /* <DEDUP_REMOVED lines=15> */
.L_x_8115:
        /* <DEDUP_REMOVED lines=47> */
.L_x_8156:
[----:B------:R2:W5:Y:S04]  /*20510*/  @P0 LDG.E.128 R40, desc[UR6][R178.64] ;  /* 0x00000006b2280981 */ /* 0x000568000c1e1d00 */
[----:B------:R2:W5:Y:S04]  /*20520*/  @P1 LDG.E.128 R44, desc[UR6][R176.64] ;  /* 0x00000006b02c1981 */ /* 0x000568000c1e1d00 */
[----:B01----:R2:W5:Y:S01]  /*20530*/  LDG.E.128 R128, desc[UR6][R160.64] ;  /* 0x00000006a0807981 */ /* 0x003562000c1e1d00 */
[----:B------:R-:W-:Y:S05]  /*20540*/  @!P0 BRA `(.L_x_8157) ;  /* 0x0000005000688947 */ /* 0x000fea0003800000 */
[----:B------:R-:W-:Y:S01]  /*20550*/  ISETP.NE.AND P2, PT, R188, 0x1, PT ;  /* 0x00000001bc00780c */ /* 0x000fe20003f45270 */
[----:B------:R-:W-:Y:S01]  /*20560*/  BSSY.RECONVERGENT B0, `(.L_x_8158) ;  /* 0x0000046000007945 */ /* 0x000fe20003800200 */
[----:B------:R-:W-:Y:S01]  /*20570*/  IMAD.MOV.U32 R16, RZ, RZ, 0x2 ;  /* 0x00000002ff107424 */ /* 0x000fe200078e00ff */
[----:B--2---:R-:W-:Y:S01]  /*20580*/  MOV R178, R184 ;  /* 0x000000b800b27202 */ /* 0x004fe20000000f00 */
        /* <DEDUP_REMOVED lines=12> */
.L_x_8160:
        /* <DEDUP_REMOVED lines=13> */
.L_x_8162:
[----:B------:R-:W-:Y:S05]  /*20720*/  BSYNC.RECONVERGENT B1 ;  /* 0x0000000000017941 */ /* 0x000fea0003800200 */
.L_x_8161:
        /* <DEDUP_REMOVED lines=41> */
.L_x_8159:
[----:B------:R-:W-:Y:S05]  /*209c0*/  BSYNC.RECONVERGENT B0 ;  /* 0x0000000000007941 */ /* 0x000fea0003800200 */
.L_x_8158:
        /* <DEDUP_REMOVED lines=23> */
.L_x_8165:
        /* <DEDUP_REMOVED lines=13> */
.L_x_8167:
[----:B------:R-:W-:Y:S05]  /*20c10*/  BSYNC.RECONVERGENT B1 ;  /* 0x0000000000017941 */ /* 0x000fea0003800200 */
.L_x_8166:
        /* <DEDUP_REMOVED lines=42> */
.L_x_8164:
[----:B------:R-:W-:Y:S05]  /*20ec0*/  BSYNC.RECONVERGENT B0 ;  /* 0x0000000000007941 */ /* 0x000fea0003800200 */
.L_x_8163:
        /* <DEDUP_REMOVED lines=9> */
[----:B------:R-:W-:Y:S01]  /*20f60*/  FSEL R14, R15, RZ, !P2 ;  /* 0x000000ff0f0e7208 */ /* 0x000fe20005000000 */
[----:B------:R-:W-:-:S04]  /*20f70*/  IMAD.MOV.U32 R15, RZ, RZ, R190 ;  /* 0x000000ffff0f7224 */ /* 0x000fc800078e00be */
        /* <DEDUP_REMOVED lines=14> */
.L_x_8170:
        /* <DEDUP_REMOVED lines=13> */
.L_x_8172:
[----:B------:R-:W-:Y:S05]  /*21130*/  BSYNC.RECONVERGENT B1 ;  /* 0x0000000000017941 */ /* 0x000fea0003800200 */
.L_x_8171:
        /* <DEDUP_REMOVED lines=42> */
.L_x_8169:
[----:B------:R-:W-:Y:S05]  /*213e0*/  BSYNC.RECONVERGENT B0 ;  /* 0x0000000000007941 */ /* 0x000fea0003800200 */
.L_x_8168:
        /* <DEDUP_REMOVED lines=22> */
.L_x_8175:
        /* <DEDUP_REMOVED lines=13> */
.L_x_8177:
[----:B------:R-:W-:Y:S05]  /*21620*/  BSYNC.RECONVERGENT B1 ;  /* 0x0000000000017941 */ /* 0x000fea0003800200 */
.L_x_8176:
        /* <DEDUP_REMOVED lines=37> */
[----:B------:R-:W-:-:S04]  /*21880*/  IMAD.WIDE.U32 R190, R190, -0x326172a9, RZ ;  /* 0xcd9e8d57bebe7825 */ /* 0x000fc800078e00ff */
[----:B------:R-:W-:Y:S01]  /*21890*/  IMAD.WIDE.U32 R14, R14, -0x2daee0ad, RZ ;  /* 0xd2511f530e0e7825 */ /* 0x000fe200078e00ff */
[----:B------:R-:W-:-:S03]  /*218a0*/  LOP3.LUT R175, R28, R18, R191, 0x96, !PT ;  /* 0x000000121caf7212 */ /* 0x000fc600078e96bf */
[----:B------:R-:W-:Y:S01]  /*218b0*/  IMAD.MOV.U32 R178, RZ, RZ, R14 ;  /* 0x000000ffffb27224 */ /* 0x000fe200078e000e */
[----:B------:R-:W-:-:S07]  /*218c0*/  LOP3.LUT R174, R22, R174, R15, 0x96, !PT ;  /* 0x000000ae16ae7212 */ /* 0x000fce00078e960f */
.L_x_8174:
[----:B------:R-:W-:Y:S05]  /*218d0*/  BSYNC.RECONVERGENT B0 ;  /* 0x0000000000007941 */ /* 0x000fea0003800200 */
.L_x_8173:
[----:B------:R-:W-:Y:S01]  /*218e0*/  I2FP.F32.U32 R14, R16 ;  /* 0x00000010000e7245 */ /* 0x000fe20000201000 */
[----:B------:R-:W-:Y:S01]  /*218f0*/  BSSY.RECONVERGENT B0, `(.L_x_8178) ;  /* 0x0000052000007945 */ /* 0x000fe20003800200 */
[----:B------:R-:W-:Y:S01]  /*21900*/  PRMT R15, R40, 0x7632, R15 ;  /* 0x00007632280f7816 */ /* 0x000fe2000000000f */
[----:B------:R-:W-:Y:S01]  /*21910*/  HFMA2 R18, -RZ, RZ, 0, 1.1920928955078125e-07 ;  /* 0x00000002ff127431 */ /* 0x000fe200000001ff */
        /* <DEDUP_REMOVED lines=9> */
[----:B------:R-:W-:-:S03]  /*219b0*/  IMAD.MOV.U32 R15, RZ, RZ, R190 ;  /* 0x000000ffff0f7224 */ /* 0x000fc600078e00be */
        /* <DEDUP_REMOVED lines=13> */
.L_x_8180:
        /* <DEDUP_REMOVED lines=13> */
.L_x_8182:
[----:B------:R-:W-:Y:S05]  /*21b60*/  BSYNC.RECONVERGENT B1 ;  /* 0x0000000000017941 */ /* 0x000fea0003800200 */
.L_x_8181:
        /* <DEDUP_REMOVED lines=42> */
.L_x_8179:
[----:B------:R-:W-:Y:S05]  /*21e10*/  BSYNC.RECONVERGENT B0 ;  /* 0x0000000000007941 */ /* 0x000fea0003800200 */
.L_x_8178:
        /* <DEDUP_REMOVED lines=23> */
.L_x_8185:
        /* <DEDUP_REMOVED lines=13> */
.L_x_8187:
[----:B------:R-:W-:Y:S05]  /*22060*/  BSYNC.RECONVERGENT B1 ;  /* 0x0000000000017941 */ /* 0x000fea0003800200 */
.L_x_8186:
        /* <DEDUP_REMOVED lines=42> */
.L_x_8184:
[----:B------:R-:W-:Y:S05]  /*22310*/  BSYNC.RECONVERGENT B0 ;  /* 0x0000000000007941 */ /* 0x000fea0003800200 */
.L_x_8183:
        /* <DEDUP_REMOVED lines=25> */
.L_x_8190:
        /* <DEDUP_REMOVED lines=13> */
.L_x_8192:
[----:B------:R-:W-:Y:S05]  /*22580*/  BSYNC.RECONVERGENT B1 ;  /* 0x0000000000017941 */ /* 0x000fea0003800200 */
.L_x_8191:
        /* <DEDUP_REMOVED lines=42> */
.L_x_8189:
[----:B------:R-:W-:Y:S05]  /*22830*/  BSYNC.RECONVERGENT B0 ;  /* 0x0000000000007941 */ /* 0x000fea0003800200 */
.L_x_8188:
        /* <DEDUP_REMOVED lines=22> */
.L_x_8195:
        /* <DEDUP_REMOVED lines=13> */
.L_x_8197:
[----:B------:R-:W-:Y:S05]  /*22a70*/  BSYNC.RECONVERGENT B1 ;  /* 0x0000000000017941 */ /* 0x000fea0003800200 */
.L_x_8196:
        /* <DEDUP_REMOVED lines=42> */
.L_x_8194:
[----:B------:R-:W-:Y:S05]  /*22d20*/  BSYNC.RECONVERGENT B0 ;  /* 0x0000000000007941 */ /* 0x000fea0003800200 */
.L_x_8193:
        /* <DEDUP_REMOVED lines=27> */
.L_x_8200:
        /* <DEDUP_REMOVED lines=13> */
.L_x_8202:
[----:B------:R-:W-:Y:S05]  /*22fb0*/  BSYNC.RECONVERGENT B1 ;  /* 0x0000000000017941 */ /* 0x000fea0003800200 */
.L_x_8201:
        /* <DEDUP_REMOVED lines=42> */
.L_x_8199:
[----:B------:R-:W-:Y:S05]  /*23260*/  BSYNC.RECONVERGENT B0 ;  /* 0x0000000000007941 */ /* 0x000fea0003800200 */
.L_x_8198:
        /* <DEDUP_REMOVED lines=21> */
.L_x_8205:
        /* <DEDUP_REMOVED lines=13> */
.L_x_8207:
[----:B------:R-:W-:Y:S05]  /*23490*/  BSYNC.RECONVERGENT B1 ;  /* 0x0000000000017941 */ /* 0x000fea0003800200 */
.L_x_8206:
        /* <DEDUP_REMOVED lines=42> */
.L_x_8204:
[----:B------:R-:W-:Y:S05]  /*23740*/  BSYNC.RECONVERGENT B0 ;  /* 0x0000000000007941 */ /* 0x000fea0003800200 */
.L_x_8203:
        /* <DEDUP_REMOVED lines=25> */
.L_x_8210:
        /* <DEDUP_REMOVED lines=13> */
.L_x_8212:
[----:B------:R-:W-:Y:S05]  /*239b0*/  BSYNC.RECONVERGENT B1 ;  /* 0x0000000000017941 */ /* 0x000fea0003800200 */
.L_x_8211:
        /* <DEDUP_REMOVED lines=42> */
.L_x_8209:
[----:B------:R-:W-:Y:S05]  /*23c60*/  BSYNC.RECONVERGENT B0 ;  /* 0x0000000000007941 */ /* 0x000fea0003800200 */
.L_x_8208:
        /* <DEDUP_REMOVED lines=20> */
.L_x_8215:
        /* <DEDUP_REMOVED lines=13> */
.L_x_8217:
[----:B------:R-:W-:Y:S05]  /*23e80*/  BSYNC.RECONVERGENT B1 ;  /* 0x0000000000017941 */ /* 0x000fea0003800200 */
.L_x_8216:
        /* <DEDUP_REMOVED lines=42> */
.L_x_8214:
[----:B------:R-:W-:Y:S05]  /*24130*/  BSYNC.RECONVERGENT B0 ;  /* 0x0000000000007941 */ /* 0x000fea0003800200 */
.L_x_8213:
        /* <DEDUP_REMOVED lines=12> */
[----:B------:R-:W-:Y:S01]  /*24200*/  FADD.FTZ R19, R130, R129 ;  /* 0x0000008182137221 */ /* 0x000fe20000010000 */
[----:B------:R-:W-:-:S03]  /*24210*/  HFMA2 R130, -RZ, RZ, 0, 1.1920928955078125e-07 ;  /* 0x00000002ff827431 */ /* 0x000fc600000001ff */
        /* <DEDUP_REMOVED lines=13> */
.L_x_8220:
        /* <DEDUP_REMOVED lines=13> */
.L_x_8222:
[----:B------:R-:W-:Y:S05]  /*243c0*/  BSYNC.RECONVERGENT B1 ;  /* 0x0000000000017941 */ /* 0x000fea0003800200 */
.L_x_8221:
        /* <DEDUP_REMOVED lines=43> */
.L_x_8219:
[----:B------:R-:W-:Y:S05]  /*24680*/  BSYNC.RECONVERGENT B0 ;  /* 0x0000000000007941 */ /* 0x000fea0003800200 */
.L_x_8218:
        /* <DEDUP_REMOVED lines=21> */
.L_x_8225:
        /* <DEDUP_REMOVED lines=13> */
.L_x_8227:
[----:B------:R-:W-:Y:S05]  /*248b0*/  BSYNC.RECONVERGENT B1 ;  /* 0x0000000000017941 */ /* 0x000fea0003800200 */
.L_x_8226:
        /* <DEDUP_REMOVED lines=43> */
.L_x_8224:
[----:B------:R-:W-:Y:S05]  /*24b70*/  BSYNC.RECONVERGENT B0 ;  /* 0x0000000000007941 */ /* 0x000fea0003800200 */
.L_x_8223:
        /* <DEDUP_REMOVED lines=25> */
.L_x_8230:
        /* <DEDUP_REMOVED lines=13> */
.L_x_8232:
[----:B------:R-:W-:Y:S05]  /*24de0*/  BSYNC.RECONVERGENT B1 ;  /* 0x0000000000017941 */ /* 0x000fea0003800200 */
.L_x_8231:
        /* <DEDUP_REMOVED lines=41> */
[----:B------:R-:W-:Y:S02]  /*25080*/  IMAD.MOV.U32 R178, RZ, RZ, R130 ;  /* 0x000000ffffb27224 */ /* 0x000fe400078e0082 */
[----:B------:R-:W-:-:S07]  /*25090*/  HFMA2 R130, -RZ, RZ, 0, 0 ;  /* 0x00000000ff827431 */ /* 0x000fce00000001ff */
.L_x_8229:
[----:B------:R-:W-:Y:S05]  /*250a0*/  BSYNC.RECONVERGENT B0 ;  /* 0x0000000000007941 */ /* 0x000fea0003800200 */
.L_x_8228:
        /* <DEDUP_REMOVED lines=20> */
.L_x_8235:
        /* <DEDUP_REMOVED lines=15> */
.L_x_8237:
[----:B------:R-:W-:Y:S05]  /*252e0*/  BSYNC.RECONVERGENT B1 ;  /* 0x0000000000017941 */ /* 0x000fea0003800200 */
.L_x_8236:
        /* <DEDUP_REMOVED lines=37> */
[----:B------:R-:W-:-:S04]  /*25540*/  IMAD.WIDE.U32 R30, R31, -0x326172a9, RZ ;  /* 0xcd9e8d571f1e7825 */ /* 0x000fc800078e00ff */
[----:B------:R-:W-:Y:S01]  /*25550*/  IMAD.WIDE.U32 R24, R24, -0x2daee0ad, RZ ;  /* 0xd2511f5318187825 */ /* 0x000fe200078e00ff */
[----:B------:R-:W-:Y:S02]  /*25560*/  LOP3.LUT R175, R28, R26, R31, 0x96, !PT ;  /* 0x0000001a1caf7212 */ /* 0x000fe400078e961f */
[----:B------:R-:W-:Y:S01]  /*25570*/  MOV R190, R30 ;  /* 0x0000001e00be7202 */ /* 0x000fe20000000f00 */
[----:B------:R-:W-:Y:S01]  /*25580*/  IMAD.MOV.U32 R178, RZ, RZ, R24 ;  /* 0x000000ffffb27224 */ /* 0x000fe200078e0018 */
[----:B------:R-:W-:-:S07]  /*25590*/  LOP3.LUT R174, R22, R174, R25, 0x96, !PT ;  /* 0x000000ae16ae7212 */ /* 0x000fce00078e9619 */
.L_x_8234:
[----:B------:R-:W-:Y:S05]  /*255a0*/  BSYNC.RECONVERGENT B0 ;  /* 0x0000000000007941 */ /* 0x000fea0003800200 */
.L_x_8233:
[----:B------:R-:W-:Y:S02]  /*255b0*/  I2FP.F32.U32 R22, R129 ;  /* 0x0000008100167245 */ /* 0x000fe40000201000 */
[----:B------:R-:W-:Y:S02]  /*255c0*/  PRMT R23, R43, 0x7632, R23 ;  /* 0x000076322b177816 */ /* 0x000fe40000000017 */
[----:B------:R-:W-:Y:S01]  /*255d0*/  @P1 PRMT R24, R47, 0x7632, R24 ;  /* 0x000076322f181816 */ /* 0x000fe20000000018 */
[----:B------:R-:W-:Y:S01]  /*255e0*/  FFMA.FTZ R22, R22, R37, 1.1641532182693481445e-10 ;  /* 0x2f00000016167423 */ /* 0x000fe20000010025 */
[----:B------:R-:W-:Y:S01]  /*255f0*/  PRMT R25, R182, 0x5410, R20 ;  /* 0x00005410b6197816 */ /* 0x000fe20000000014 */
[----:B------:R-:W-:Y:S01]  /*25600*/  IMAD.U32 R23, R23, 0x10000, RZ ;  /* 0x0001000017177824 */ /* 0x000fe200078e00ff */
[----:B------:R-:W-:Y:S01]  /*25610*/  PRMT R26, R185, 0x5410, R186 ;  /* 0x00005410b91a7816 */ /* 0x000fe200000000ba */
[----:B------:R-:W-:Y:S01]  /*25620*/  @P1 IMAD.U32 R24, R24, 0x10000, RZ ;  /* 0x0001000018181824 */ /* 0x000fe200078e00ff */
[----:B------:R-:W-:Y:S01]  /*25630*/  FSETP.GTU.FTZ.AND P6, PT, R22, R39, PT ;  /* 0x000000271600720b */ /* 0x000fe20003fdc000 */
[----:B------:R-:W-:-:S05]  /*25640*/  FMUL.FTZ R23, R23, R38 ;  /* 0x0000002617177220 */ /* 0x000fca0000410000 */
[----:B------:R-:W-:-:S05]  /*25650*/  FSEL R22, R23, RZ, !P6 ;  /* 0x000000ff17167208 */ /* 0x000fca0007000000 */
[----:B------:R-:W-:Y:S01]  /*25660*/  FADD.FTZ R187, R187, R22 ;  /* 0x00000016bbbb7221 */ /* 0x000fe20000010000 */
        /* <DEDUP_REMOVED lines=8> */
.L_x_8157:
        /* <DEDUP_REMOVED lines=16> */
.L_x_8241:
        /* <DEDUP_REMOVED lines=13> */
.L_x_8243:
[----:B------:R-:W-:Y:S05]  /*258c0*/  BSYNC.RECONVERGENT B1 ;  /* 0x0000000000017941 */ /* 0x000fea0003800200 */
.L_x_8242:
        /* <DEDUP_REMOVED lines=41> */
.L_x_8240:
[----:B------:R-:W-:Y:S05]  /*25b60*/  BSYNC.RECONVERGENT B0 ;  /* 0x0000000000007941 */ /* 0x000fea0003800200 */
.L_x_8239:
        /* <DEDUP_REMOVED lines=26> */
.L_x_8246:
        /* <DEDUP_REMOVED lines=13> */
.L_x_8248:
[----:B------:R-:W-:Y:S05]  /*25de0*/  BSYNC.RECONVERGENT B1 ;  /* 0x0000000000017941 */ /* 0x000fea0003800200 */
.L_x_8247:
        /* <DEDUP_REMOVED lines=42> */
.L_x_8245:
[----:B------:R-:W-:Y:S05]  /*26090*/  BSYNC.RECONVERGENT B0 ;  /* 0x0000000000007941 */ /* 0x000fea0003800200 */
.L_x_8244:
        /* <DEDUP_REMOVED lines=10> */
[----:B------:R-:W-:-:S03]  /*26140*/  HFMA2 R160, -RZ, RZ, 0, 1.1920928955078125e-07 ;  /* 0x00000002ffa07431 */ /* 0x000fc600000001ff */
        /* <DEDUP_REMOVED lines=15> */
.L_x_8251:
        /* <DEDUP_REMOVED lines=13> */
.L_x_8253:
[----:B------:R-:W-:Y:S05]  /*26310*/  BSYNC.RECONVERGENT B1 ;  /* 0x0000000000017941 */ /* 0x000fea0003800200 */
.L_x_8252:
        /* <DEDUP_REMOVED lines=42> */
.L_x_8250:
[----:B------:R-:W-:Y:S05]  /*265c0*/  BSYNC.RECONVERGENT B0 ;  /* 0x0000000000007941 */ /* 0x000fea0003800200 */
.L_x_8249:
        /* <DEDUP_REMOVED lines=8> */
[----:B------:R-:W-:Y:S01]  /*26650*/  PRMT R183, R129, 0x7632, R183 ;  /* 0x0000763281b77816 */ /* 0x000fe200000000b7 */
[----:B------:R-:W-:Y:S01]  /*26660*/  IMAD.MOV.U32 R129, RZ, RZ, R190 ;  /* 0x000000ffff817224 */ /* 0x000fe200078e00be */
[----:B------:R-:W-:-:S04]  /*26670*/  FSETP.GTU.FTZ.AND P2, PT, R128, R39, PT ;  /* 0x000000278000720b */ /* 0x000fc80003f5c000 */
        /* <DEDUP_REMOVED lines=15> */
.L_x_8256:
        /* <DEDUP_REMOVED lines=13> */
.L_x_8258:
[----:B------:R-:W-:Y:S05]  /*26840*/  BSYNC.RECONVERGENT B1 ;  /* 0x0000000000017941 */ /* 0x000fea0003800200 */
.L_x_8257:
        /* <DEDUP_REMOVED lines=40> */
[----:B------:R-:W-:Y:S02]  /*26ad0*/  IMAD.MOV.U32 R129, RZ, RZ, R178 ;  /* 0x000000ffff817224 */ /* 0x000fe400078e00b2 */
[----:B------:R-:W-:-:S07]  /*26ae0*/  IMAD.MOV.U32 R178, RZ, RZ, R128 ;  /* 0x000000ffffb27224 */ /* 0x000fce00078e0080 */
.L_x_8255:
[----:B------:R-:W-:Y:S05]  /*26af0*/  BSYNC.RECONVERGENT B0 ;  /* 0x0000000000007941 */ /* 0x000fea0003800200 */
.L_x_8254:
        /* <DEDUP_REMOVED lines=10> */
[----:B------:R-:W-:-:S04]  /*26ba0*/  FSETP.GTU.FTZ.AND P3, PT, R128, R39, PT ;  /* 0x000000278000720b */ /* 0x000fc80003f7c000 */
        /* <DEDUP_REMOVED lines=15> */
.L_x_8261:
        /* <DEDUP_REMOVED lines=13> */
.L_x_8263:
[----:B------:R-:W-:Y:S05]  /*26d70*/  BSYNC.RECONVERGENT B1 ;  /* 0x0000000000017941 */ /* 0x000fea0003800200 */
.L_x_8262:
        /* <DEDUP_REMOVED lines=39> */
[----:B------:R-:W-:Y:S02]  /*26ff0*/  HFMA2 R160, -RZ, RZ, 0, 0 ;  /* 0x00000000ffa07431 */ /* 0x000fe400000001ff */
[----:B------:R-:W-:Y:S02]  /*27000*/  IMAD.MOV.U32 R129, RZ, RZ, R178 ;  /* 0x000000ffff817224 */ /* 0x000fe400078e00b2 */
[----:B------:R-:W-:-:S07]  /*27010*/  IMAD.MOV.U32 R178, RZ, RZ, R128 ;  /* 0x000000ffffb27224 */ /* 0x000fce00078e0080 */
.L_x_8260:
[----:B------:R-:W-:Y:S05]  /*27020*/  BSYNC.RECONVERGENT B0 ;  /* 0x0000000000007941 */ /* 0x000fea0003800200 */
.L_x_8259:
[----:B------:R-:W-:Y:S01]  /*27030*/  I2FP.F32.U32 R128, R129 ;  /* 0x0000008100807245 */ /* 0x000fe20000201000 */
[----:B------:R-:W-:Y:S01]  /*27040*/  IMAD.U32 R129, R130, 0x10000, RZ ;  /* 0x0001000082817824 */ /* 0x000fe200078e00ff */
        /* <DEDUP_REMOVED lines=22> */
.L_x_8266:
        /* <DEDUP_REMOVED lines=13> */
.L_x_8268:
[----:B------:R-:W-:Y:S05]  /*27280*/  BSYNC.RECONVERGENT B1 ;  /* 0x0000000000017941 */ /* 0x000fea0003800200 */
.L_x_8267:
        /* <DEDUP_REMOVED lines=43> */
.L_x_8265:
[----:B------:R-:W-:Y:S05]  /*27540*/  BSYNC.RECONVERGENT B0 ;  /* 0x0000000000007941 */ /* 0x000fea0003800200 */
.L_x_8264:
        /* <DEDUP_REMOVED lines=24> */
.L_x_8271:
        /* <DEDUP_REMOVED lines=13> */
.L_x_8273:
[----:B------:R-:W-:Y:S05]  /*277a0*/  BSYNC.RECONVERGENT B1 ;  /* 0x0000000000017941 */ /* 0x000fea0003800200 */
.L_x_8272:
        /* <DEDUP_REMOVED lines=43> */
.L_x_8270:
[----:B------:R-:W-:Y:S05]  /*27a60*/  BSYNC.RECONVERGENT B0 ;  /* 0x0000000000007941 */ /* 0x000fea0003800200 */
.L_x_8269:
[----:B------:R-:W-:Y:S01]  /*27a70*/  I2FP.F32.U32 R128, R128 ;  /* 0x0000008000807245 */ /* 0x000fe20000201000 */
[----:B------:R-:W-:Y:S01]  /*27a80*/  @P1 IMAD.U32 R160, R47, 0x10000, RZ ;  /* 0x000100002fa01824 */ /* 0x000fe200078e00ff */
[----:B------:R-:W-:Y:S01]  /*27a90*/  SHF.L.U32 R129, R131, 0x10, RZ ;  /* 0x0000001083817819 */ /* 0x000fe200000006ff */
        /* <DEDUP_REMOVED lines=21> */
.L_x_8276:
        /* <DEDUP_REMOVED lines=13> */
.L_x_8278:
[----:B------:R-:W-:Y:S05]  /*27cc0*/  BSYNC.RECONVERGENT B1 ;  /* 0x0000000000017941 */ /* 0x000fea0003800200 */
.L_x_8277:
        /* <DEDUP_REMOVED lines=43> */
.L_x_8275:
[----:B------:R-:W-:Y:S05]  /*27f80*/  BSYNC.RECONVERGENT B0 ;  /* 0x0000000000007941 */ /* 0x000fea0003800200 */
.L_x_8274:
        /* <DEDUP_REMOVED lines=15> */
.L_x_8238:
        /* <DEDUP_REMOVED lines=82> */
.L_x_8279:
        /* <DEDUP_REMOVED lines=104> */
.L_x_8293:
[----:B------:R-:W-:Y:S01]  /*28c20*/  FMUL.FTZ R22, R24, R24 ;  /* 0x0000001818167220 */ /* 0x000fe20000410000 */
[----:B------:R-:W-:Y:S01]  /*28c30*/  ISETP.NE.AND P2, PT, RZ, UR10, PT ;  /* 0x0000000aff007c0c */ /* 0x000fe2000bf45270 */
[----:B01----:R-:W-:Y:S01]  /*28c40*/  FADD.FTZ R30, R30, R31 ;  /* 0x0000001f1e1e7221 */ /* 0x003fe20000010000 */
[----:B------:R-:W0:Y:S02]  /*28c50*/  @!P1 LDC.64 R28, c[0x0][0x3c0] ;  /* 0x0000f000ff1c9b82 */ /* 0x000e240000000a00 */
[----:B------:R-:W-:Y:S01]  /*28c60*/  FSEL R22, R22, RZ, P2 ;  /* 0x000000ff16167208 */ /* 0x000fe20001000000 */
[----:B------:R-:W-:Y:S01]  /*28c70*/  FFMA.FTZ R25, R30, R25, UR5 ;  /* 0x000000051e197e23 */ /* 0x000fe20008010019 */
[----:B------:R-:W-:-:S03]  /*28c80*/  FSEL R30, R24, RZ, !P2 ;  /* 0x000000ff181e7208 */ /* 0x000fc60005000000 */
[----:B------:R-:W-:Y:S01]  /*28c90*/  FADD.FTZ R22, R25, R22 ;  /* 0x0000001619167221 */ /* 0x000fe20000010000 */
[----:B------:R-:W1:Y:S01]  /*28ca0*/  @!P1 LDC.64 R26, c[0x0][0x3c8] ;  /* 0x0000f200ff1a9b82 */ /* 0x000e620000000a00 */
[C---:B------:R-:W-:Y:S01]  /*28cb0*/  FADD.FTZ R11, -R30.reuse, R11 ;  /* 0x0000000b1e0b7221 */ /* 0x040fe20000010100 */
[C---:B------:R-:W-:Y:S01]  /*28cc0*/  FADD.FTZ R25, -R30.reuse, R21 ;  /* 0x000000151e197221 */ /* 0x040fe20000010100 */
[----:B------:R-:W2:Y:S01]  /*28cd0*/  MUFU.RSQ R156, R22 ;  /* 0x00000016009c7308 */ /* 0x000ea20000001400 */
        /* <DEDUP_REMOVED lines=40> */
[C---:B------:R-:W-:Y:S01]  /*28f60*/  FMUL.FTZ R30, R156.reuse, R25 ;  /* 0x000000199c1e7220 */ /* 0x040fe20000410000 */
[----:B------:R-:W0:Y:S01]  /*28f70*/  LDC.64 R38, c[0x0][0x428] ;  /* 0x00010a00ff267b82 */ /* 0x000e220000000a00 */
[----:B------:R2:W-:Y:S01]  /*28f80*/  @!P1 STG.E desc[UR6][R28.64], R24 ;  /* 0x000000181c009986 */ /* 0x0005e2000c101906 */
[----:B------:R-:W-:Y:S01]  /*28f90*/  FFMA.FTZ R21, R21, R124, R84 ;  /* 0x0000007c15157223 */ /* 0x000fe20000010054 */
[C---:B------:R-:W-:Y:S01]  /*28fa0*/  FMUL.FTZ R140, R156.reuse, R140 ;  /* 0x0000008c9c8c7220 */ /* 0x040fe20000410000 */
[C---:B------:R-:W-:Y:S01]  /*28fb0*/  FMUL.FTZ R141, R156.reuse, R141 ;  /* 0x0000008d9c8d7220 */ /* 0x040fe20000410000 */
[C---:B------:R-:W-:Y:S01]  /*28fc0*/  FMUL.FTZ R33, R156.reuse, R136 ;  /* 0x000000889c217220 */ /* 0x040fe20000410000 */
[C---:B------:R-:W-:Y:S01]  /*28fd0*/  FMUL.FTZ R128, R156.reuse, R137 ;  /* 0x000000899c807220 */ /* 0x040fe20000410000 */
[C---:B------:R-:W-:Y:S01]  /*28fe0*/  FMUL.FTZ R25, R156.reuse, R132 ;  /* 0x000000849c197220 */ /* 0x040fe20000410000 */
[----:B------:R-:W-:Y:S01]  /*28ff0*/  FMUL.FTZ R32, R156, R133 ;  /* 0x000000859c207220 */ /* 0x000fe20000410000 */
[----:B-1----:R-:W-:-:S04]  /*29000*/  @!P1 IMAD.WIDE R26, R3, 0x4, R26 ;  /* 0x00000004031a9825 */ /* 0x002fc800078e021a */
[----:B------:R-:W-:Y:S01]  /*29010*/  FFMA.FTZ R33, R33, R122, R82 ;  /* 0x0000007a21217223 */ /* 0x000fe20000010052 */
[----:B------:R-:W-:Y:S01]  /*29020*/  FFMA.FTZ R128, R128, R123, R83 ;  /* 0x0000007b80807223 */ /* 0x000fe20000010053 */
[----:B------:R-:W-:Y:S01]  /*29030*/  FFMA.FTZ R25, R25, R126, R86 ;  /* 0x0000007e19197223 */ /* 0x000fe20000010056 */
[----:B--2---:R-:W-:Y:S01]  /*29040*/  FFMA.FTZ R24, R30, R125, R85 ;  /* 0x0000007d1e187223 */ /* 0x004fe20000010055 */
[----:B------:R-:W-:Y:S01]  /*29050*/  FMUL.FTZ R29, R156, R139 ;  /* 0x0000008b9c1d7220 */ /* 0x000fe20000410000 */
[----:B------:R-:W-:Y:S01]  /*29060*/  FFMA.FTZ R32, R32, R127, R87 ;  /* 0x0000007f20207223 */ /* 0x000fe20000010057 */
[C---:B------:R-:W-:Y:S01]  /*29070*/  FMUL.FTZ R34, R156.reuse, R135 ;  /* 0x000000879c227220 */ /* 0x040fe20000410000 */
[----:B------:R-:W-:Y:S01]  /*29080*/  FMUL.FTZ R143, R156, R143 ;  /* 0x0000008f9c8f7220 */ /* 0x000fe20000410000 */
[----:B------:R-:W-:Y:S01]  /*29090*/  F2FP.BF16.F32.PACK_AB R24, R24, R21 ;  /* 0x000000151818723e */ /* 0x000fe200000010ff */
[----:B------:R-:W-:Y:S01]  /*290a0*/  FFMA.FTZ R28, R29, R116, R76 ;  /* 0x000000741d1c7223 */ /* 0x000fe2000001004c */
[----:B------:R-:W-:Y:S01]  /*290b0*/  FFMA.FTZ R21, R140, R117, R77 ;  /* 0x000000758c157223 */ /* 0x000fe2000001004d */
[----:B------:R-:W-:Y:S01]  /*290c0*/  FFMA.FTZ R29, R141, R118, R78 ;  /* 0x000000768d1d7223 */ /* 0x000fe2000001004e */
[C---:B------:R-:W-:Y:S01]  /*290d0*/  FMUL.FTZ R144, R156.reuse, R144 ;  /* 0x000000909c907220 */ /* 0x040fe20000410000 */
[----:B------:R-:W1:Y:S01]  /*290e0*/  LDC.64 R140, c[0x0][0x380] ;  /* 0x0000e000ff8c7b82 */ /* 0x000e620000000a00 */
        /* <DEDUP_REMOVED lines=8> */
[----:B------:R2:W-:Y:S01]  /*29170*/  @!P1 STG.E desc[UR6][R26.64], R156 ;  /* 0x0000009c1a009986 */ /* 0x0005e2000c101906 */
[----:B------:R-:W-:Y:S01]  /*29180*/  FMUL.FTZ R31, R156, R134 ;  /* 0x000000869c1f7220 */ /* 0x000fe20000410000 */
[----:B------:R-:W-:Y:S01]  /*29190*/  F2FP.BF16.F32.PACK_AB R25, R32, R25 ;  /* 0x000000192019723e */ /* 0x000fe200000010ff */
[----:B------:R-:W-:Y:S01]  /*291a0*/  FFMA.FTZ R30, R143, R112, R72 ;  /* 0x000000708f1e7223 */ /* 0x000fe20000010048 */
[----:B------:R-:W-:Y:S01]  /*291b0*/  F2FP.BF16.F32.PACK_AB R28, R21, R28 ;  /* 0x0000001c151c723e */ /* 0x000fe200000010ff */
[C---:B------:R-:W-:Y:S01]  /*291c0*/  FMUL.FTZ R142, R156.reuse, R142 ;  /* 0x0000008e9c8e7220 */ /* 0x040fe20000410000 */
[C---:B------:R-:W-:Y:S01]  /*291d0*/  FMUL.FTZ R145, R156.reuse, R145 ;  /* 0x000000919c917220 */ /* 0x040fe20000410000 */
[----:B------:R-:W-:Y:S01]  /*291e0*/  FMUL.FTZ R146, R156, R146 ;  /* 0x000000929c927220 */ /* 0x000fe20000410000 */
[----:B------:R-:W-:Y:S01]  /*291f0*/  FFMA.FTZ R131, R130, R105, R65 ;  /* 0x0000006982837223 */ /* 0x000fe20000010041 */
[----:B------:R-:W-:Y:S01]  /*29200*/  FFMA.FTZ R32, R129, R108, R68 ;  /* 0x0000006c81207223 */ /* 0x000fe20000010044 */
[----:B------:R-:W-:Y:S01]  /*29210*/  FFMA.FTZ R21, R150, R109, R69 ;  /* 0x0000006d96157223 */ /* 0x000fe20000010045 */
[----:B------:R-:W-:Y:S01]  /*29220*/  FMUL.FTZ R149, R156, R149 ;  /* 0x000000959c957220 */ /* 0x000fe20000410000 */
[----:B--2---:R-:W-:Y:S01]  /*29230*/  F2FP.BF16.F32.PACK_AB R27, R128, R33 ;  /* 0x00000021801b723e */ /* 0x004fe200000010ff */
[----:B------:R-:W-:Y:S01]  /*29240*/  FFMA.FTZ R26, R34, R121, R81 ;  /* 0x00000079221a7223 */ /* 0x000fe20000010051 */
[----:B------:R-:W-:Y:S01]  /*29250*/  FFMA.FTZ R33, R144, R113, R73 ;  /* 0x0000007190217223 */ /* 0x000fe20000010049 */
[----:B------:R-:W-:Y:S01]  /*29260*/  FFMA.FTZ R34, R151, R104, R64 ;  /* 0x0000006897227223 */ /* 0x000fe20000010040 */
[C---:B------:R-:W-:Y:S01]  /*29270*/  FMUL.FTZ R152, R156.reuse, R152 ;  /* 0x000000989c987220 */ /* 0x040fe20000410000 */
[----:B------:R-:W-:Y:S01]  /*29280*/  FMUL.FTZ R133, R156, R164 ;  /* 0x000000a49c857220 */ /* 0x000fe20000410000 */
        /* <DEDUP_REMOVED lines=44> */
[----:B------:R-:W-:Y:S01]  /*29550*/  F2FP.BF16.F32.PACK_AB R31, R146, R145 ;  /* 0x00000091921f723e */ /* 0x000fe200000010ff */
[--C-:B------:R-:W-:Y:S01]  /*29560*/  IMAD.WIDE.U32 R138, R138, 0x10, R38.reuse ;  /* 0x000000108a8a7825 */ /* 0x100fe200078e0026 */
[----:B------:R-:W-:Y:S01]  /*29570*/  F2FP.BF16.F32.PACK_AB R29, R142, R29 ;  /* 0x0000001d8e1d723e */ /* 0x000fe200000010ff */
[----:B------:R0:W-:Y:S01]  /*29580*/  STG.E.128 desc[UR6][R10.64], R24 ;  /* 0x000000180a007986 */ /* 0x0001e2000c101d06 */
        /* <DEDUP_REMOVED lines=13> */
[----:B-1----:R-:W-:Y:S01]  /*29660*/  IMAD R3, R140, 0x4, R3 ;  /* 0x000000048c037824 */ /* 0x002fe200078e0203 */
[----:B------:R-:W-:-:S04]  /*29670*/  F2FP.BF16.F32.PACK_AB R132, R137, R132 ;  /* 0x000000848984723e */ /* 0x000fc800000010ff */
[----:B------:R-:W-:Y:S01]  /*29680*/  ISETP.GE.AND P1, PT, R3, R141, PT ;  /* 0x0000008d0300720c */ /* 0x000fe20003f26270 */
[----:B------:R0:W-:-:S12]  /*29690*/  STG.E.128 desc[UR6][R38.64], R132 ;  /* 0x0000008426007986 */ /* 0x0001d8000c101d06 */
[----:B------:R-:W-:Y:S05]  /*296a0*/  @!P1 BRA `(.L_x_8281) ;  /* 0xfffffd7400249947 */ /* 0x000fea000383ffff */
[----:B------:R-:W-:Y:S05]  /*296b0*/  EXIT ;  /* 0x000000000000794d */ /* 0x000fea0003800000 */
.L_x_8280:
        /* <DEDUP_REMOVED lines=8> */
.L_x_8283:
[----:B------:R-:W-:Y:S05]  /*29740*/  BSYNC B0 ;  /* 0x0000000000007941 */ /* 0x000fea0003800000 */
.L_x_8282:
        /* <DEDUP_REMOVED lines=9> */
.L_x_8284:
[----:B------:R-:W-:Y:S02]  /*297e0*/  IMAD.MOV.U32 R34, RZ, RZ, 0x4 ;  /* 0x00000004ff227424 */ /* 0x000fe400078e00ff */
[----:B------:R-:W-:-:S04]  /*297f0*/  IMAD.MOV.U32 R25, RZ, RZ, R31 ;  /* 0x000000ffff197224 */ /* 0x000fc800078e001f */
[----:B------:R-:W-:-:S05]  /*29800*/  FADD.FTZ R27, R26, R25 ;  /* 0x000000191a1b7221 */ /* 0x000fca0000010000 */
[----:B------:R-:W-:-:S07]  /*29810*/  MOV R33, R27 ;  /* 0x0000001b00217202 */ /* 0x000fce0000000f00 */
[----:B------:R-:W-:Y:S05]  /*29820*/  WARPSYNC.COLLECTIVE R32, `(.L_x_8285) ;  /* 0x0000000020087348 */ /* 0x000fea0003c00000 */
[----:B------:R0:W1:Y:S02]  /*29830*/  SHFL.BFLY P2, R31, R33, R34, R35 ;  /* 0x0c000022211f7389 */ /* 0x0000640000040023 */
[----:B01----:R-:W-:Y:S05]  /*29840*/  ENDCOLLECTIVE ;  /* 0x000000000000791b */ /* 0x003fea0003800000 */
.L_x_8285:
[----:B------:R-:W-:Y:S02]  /*29850*/  IMAD.MOV.U32 R34, RZ, RZ, 0x8 ;  /* 0x00000008ff227424 */ /* 0x000fe400078e00ff */
[----:B------:R-:W-:-:S04]  /*29860*/  IMAD.MOV.U32 R24, RZ, RZ, R31 ;  /* 0x000000ffff187224 */ /* 0x000fc800078e001f */
[----:B------:R-:W-:-:S05]  /*29870*/  FADD.FTZ R28, R27, R24 ;  /* 0x000000181b1c7221 */ /* 0x000fca0000010000 */
[----:B------:R-:W-:-:S07]  /*29880*/  MOV R33, R28 ;  /* 0x0000001c00217202 */ /* 0x000fce0000000f00 */
[----:B------:R-:W-:Y:S05]  /*29890*/  WARPSYNC.COLLECTIVE R32, `(.L_x_8286) ;  /* 0x0000000020087348 */ /* 0x000fea0003c00000 */
[----:B------:R0:W1:Y:S02]  /*298a0*/  SHFL.BFLY P2, R31, R33, R34, R35 ;  /* 0x0c000022211f7389 */ /* 0x0000640000040023 */
[----:B01----:R-:W-:Y:S05]  /*298b0*/  ENDCOLLECTIVE ;  /* 0x000000000000791b */ /* 0x003fea0003800000 */
.L_x_8286:
        /* <DEDUP_REMOVED lines=8> */
.L_x_8287:
[----:B------:R-:W-:Y:S02]  /*29940*/  IMAD.MOV.U32 R34, RZ, RZ, 0x1 ;  /* 0x00000001ff227424 */ /* 0x000fe400078e00ff */
[----:B------:R-:W-:-:S04]  /*29950*/  IMAD.MOV.U32 R24, RZ, RZ, R31 ;  /* 0x000000ffff187224 */ /* 0x000fc800078e001f */
        /* <DEDUP_REMOVED lines=82> */
[----:B------:R-:W-:-:S07]  /*29e80*/  MOV R33, R22 ;  /* 0x0000001600217202 */ /* 0x000fce0000000f00 */
[----:B------:R-:W-:Y:S05]  /*29e90*/  WARPSYNC.COLLECTIVE R32, `(.L_x_8288) ;  /* 0x0000000020087348 */ /* 0x000fea0003c00000 */
[----:B------:R0:W1:Y:S02]  /*29ea0*/  SHFL.BFLY P2, R31, R33, R34, R35 ;  /* 0x0c000022211f7389 */ /* 0x0000640000040023 */
[----:B01----:R-:W-:Y:S05]  /*29eb0*/  ENDCOLLECTIVE ;  /* 0x000000000000791b */ /* 0x003fea0003800000 */
.L_x_8288:
[----:B------:R-:W-:Y:S02]  /*29ec0*/  IMAD.MOV.U32 R34, RZ, RZ, 0x2 ;  /* 0x00000002ff227424 */ /* 0x000fe400078e00ff */
[----:B------:R-:W-:-:S04]  /*29ed0*/  IMAD.MOV.U32 R27, RZ, RZ, R31 ;  /* 0x000000ffff1b7224 */ /* 0x000fc800078e001f */
[----:B------:R-:W-:-:S05]  /*29ee0*/  FADD.FTZ R27, R22, R27 ;  /* 0x0000001b161b7221 */ /* 0x000fca0000010000 */
[----:B------:R-:W-:-:S07]  /*29ef0*/  MOV R33, R27 ;  /* 0x0000001b00217202 */ /* 0x000fce0000000f00 */
[----:B------:R-:W-:Y:S05]  /*29f00*/  WARPSYNC.COLLECTIVE R32, `(.L_x_8289) ;  /* 0x0000000020087348 */ /* 0x000fea0003c00000 */
[----:B------:R0:W1:Y:S02]  /*29f10*/  SHFL.BFLY P2, R31, R33, R34, R35 ;  /* 0x0c000022211f7389 */ /* 0x0000640000040023 */
[----:B01----:R-:W-:Y:S05]  /*29f20*/  ENDCOLLECTIVE ;  /* 0x000000000000791b */ /* 0x003fea0003800000 */
.L_x_8289:
[----:B------:R-:W-:Y:S02]  /*29f30*/  IMAD.MOV.U32 R34, RZ, RZ, 0x4 ;  /* 0x00000004ff227424 */ /* 0x000fe400078e00ff */
[----:B------:R-:W-:-:S04]  /*29f40*/  IMAD.MOV.U32 R26, RZ, RZ, R31 ;  /* 0x000000ffff1a7224 */ /* 0x000fc800078e001f */
[----:B------:R-:W-:-:S05]  /*29f50*/  FADD.FTZ R26, R27, R26 ;  /* 0x0000001a1b1a7221 */ /* 0x000fca0000010000 */
[----:B------:R-:W-:-:S07]  /*29f60*/  MOV R33, R26 ;  /* 0x0000001a00217202 */ /* 0x000fce0000000f00 */
[----:B------:R-:W-:Y:S05]  /*29f70*/  WARPSYNC.COLLECTIVE R32, `(.L_x_8290) ;  /* 0x0000000020087348 */ /* 0x000fea0003c00000 */
[----:B------:R0:W1:Y:S02]  /*29f80*/  SHFL.BFLY P2, R31, R33, R34, R35 ;  /* 0x0c000022211f7389 */ /* 0x0000640000040023 */
[----:B01----:R-:W-:Y:S05]  /*29f90*/  ENDCOLLECTIVE ;  /* 0x000000000000791b */ /* 0x003fea0003800000 */
.L_x_8290:
[----:B------:R-:W-:Y:S02]  /*29fa0*/  IMAD.MOV.U32 R34, RZ, RZ, 0x8 ;  /* 0x00000008ff227424 */ /* 0x000fe400078e00ff */
[----:B------:R-:W-:-:S04]  /*29fb0*/  IMAD.MOV.U32 R29, RZ, RZ, R31 ;  /* 0x000000ffff1d7224 */ /* 0x000fc800078e001f */
[----:B------:R-:W-:-:S05]  /*29fc0*/  FADD.FTZ R29, R26, R29 ;  /* 0x0000001d1a1d7221 */ /* 0x000fca0000010000 */
[----:B------:R-:W-:-:S07]  /*29fd0*/  MOV R33, R29 ;  /* 0x0000001d00217202 */ /* 0x000fce0000000f00 */
[----:B------:R-:W-:Y:S05]  /*29fe0*/  WARPSYNC.COLLECTIVE R32, `(.L_x_8291) ;  /* 0x0000000020087348 */ /* 0x000fea0003c00000 */
[----:B------:R0:W1:Y:S02]  /*29ff0*/  SHFL.BFLY P2, R31, R33, R34, R35 ;  /* 0x0c000022211f7389 */ /* 0x0000640000040023 */
[----:B01----:R-:W-:Y:S05]  /*2a000*/  ENDCOLLECTIVE ;  /* 0x000000000000791b */ /* 0x003fea0003800000 */
.L_x_8291:
[----:B------:R-:W-:Y:S02]  /*2a010*/  IMAD.MOV.U32 R34, RZ, RZ, 0x10 ;  /* 0x00000010ff227424 */ /* 0x000fe400078e00ff */
[----:B------:R-:W-:-:S04]  /*2a020*/  IMAD.MOV.U32 R28, RZ, RZ, R31 ;  /* 0x000000ffff1c7224 */ /* 0x000fc800078e001f */
[----:B------:R-:W-:-:S05]  /*2a030*/  FADD.FTZ R30, R29, R28 ;  /* 0x0000001c1d1e7221 */ /* 0x000fca0000010000 */
[----:B------:R-:W-:-:S07]  /*2a040*/  MOV R33, R30 ;  /* 0x0000001e00217202 */ /* 0x000fce0000000f00 */
[----:B------:R-:W-:Y:S05]  /*2a050*/  WARPSYNC.COLLECTIVE R32, `(.L_x_8292) ;  /* 0x0000000020087348 */ /* 0x000fea0003c00000 */
[----:B------:R0:W1:Y:S02]  /*2a060*/  SHFL.BFLY P2, R31, R33, R34, R35 ;  /* 0x0c000022211f7389 */ /* 0x0000640000040023 */
[----:B01----:R-:W-:Y:S05]  /*2a070*/  ENDCOLLECTIVE ;  /* 0x000000000000791b */ /* 0x003fea0003800000 */
.L_x_8292:
[----:B------:R-:W-:Y:S05]  /*2a080*/  BRA `(.L_x_8293) ;  /* 0xffffffe800e47947 */ /* 0x000fea000383ffff */
.L_x_8294:
        /* <DEDUP_REMOVED lines=15> */
.L_x_27975:


//--------------------- .text._ZN10layer_norm31ln_parallel_residual_fwd_kernelINS_13Kernel_traitsI13__nv_bfloat16S2_fS2_fjLj1280ELj1ELj4ELj1ELj16ENS_18Kernel_traits_baseILj1280ES2_S2_fS2_fjLj128EEEEELb0ELb0ELb0EEEvNS_9FwdParamsE --------------------------
	.section	.text._ZN10layer_norm31ln_parallel_residual_fwd_kernelINS_13Kernel_traitsI13__nv_bfloat16S2_fS2_fjLj1280ELj1ELj4ELj1ELj16ENS_18Kernel_traits_baseILj1280ES2_S2_fS2_fjLj128EEEEELb0ELb0ELb0EEEvNS_9FwdParamsE,"ax",@progbits
	.align	128
        .global         _ZN10layer_norm31ln_parallel_residual_fwd_kernelINS_13Kernel_traitsI13__nv_bfloat16S2_fS2_fjLj1280ELj1ELj4ELj1ELj16ENS_18Kernel_traits_baseILj1280ES2_S2_fS2_fjLj128EEEEELb0ELb0ELb0EEEvNS_9FwdParamsE
        .type           _ZN10layer_norm31ln_parallel_residual_fwd_kernelINS_13Kernel_traitsI13__nv_bfloat16S2_fS2_fjLj1280ELj1ELj4ELj1ELj16ENS_18Kernel_traits_baseILj1280ES2_S2_fS2_fjLj128EEEEELb0ELb0ELb0EEEvNS_9FwdParamsE,@function
        .size           _ZN10layer_norm31ln_parallel_residual_fwd_kernelINS_13Kernel_traitsI13__nv_bfloat16S2_fS2_fjLj1280ELj1ELj4ELj1ELj16ENS_18Kernel_traits_baseILj1280ES2_S2_fS2_fjLj128EEEEELb0ELb0ELb0EEEvNS_9FwdParamsE,(.L_x_27976 - _ZN10layer_norm31ln_parallel_residual_fwd_kernelINS_13Kernel_traitsI13__nv_bfloat16S2_fS2_fjLj1280ELj1ELj4ELj1ELj16ENS_18Kernel_traits_baseILj1280ES2_S2_fS2_fjLj128EEEEELb0ELb0ELb0EEEvNS_9FwdParamsE)
        .other          _ZN10layer_norm31ln_parallel_residual_fwd_kernelINS_13Kernel_traitsI13__nv_bfloat16S2_fS2_fjLj1280ELj1ELj4ELj1ELj16ENS_18Kernel_traits_baseILj1280ES2_S2_fS2_fjLj128EEEEELb0ELb0ELb0EEEvNS_9FwdParamsE,@"STO_CUDA_ENTRY STV_DEFAULT"
_ZN10layer_norm31ln_parallel_residual_fwd_kernelINS_13Kernel_traitsI13__nv_bfloat16S2_fS2_fjLj1280ELj1ELj4ELj1ELj16ENS_18Kernel_traits_baseILj1280ES2_S2_fS2_fjLj128EEEEELb0ELb0ELb0EEEvNS_9FwdParamsE:
.text._ZN10layer_norm31ln_parallel_residual_fwd_kernelINS_13Kernel_traitsI13__nv_bfloat16S2_fS2_fjLj1280ELj1ELj4ELj1ELj16ENS_18Kernel_traits_baseILj1280ES2_S2_fS2_fjLj128EEEEELb0ELb0ELb0EEEvNS_9FwdParamsE:
[----:B------:R-:W-:Y:S01]  /*0000*/  LDC R1, c[0x0][0x37c] ;  /* 0x0000df00ff017b82 */ /* 0x000fe20000000800 */
[----:B------:R-:W0:Y:S07]  /*0010*/  S2R R0, SR_TID.X ;  /* 0x0000000000007919 */ /* 0x000e2e0000002100 */
[----:B------:R-:W1:Y:S01]  /*0020*/  LDC R3, c[0x0][0x388] ;  /* 0x0000e200ff037b82 */ /* 0x000e620000000800 */
[----:B------:R-:W2:Y:S01]  /*0030*/  LDCU.64 UR4, c[0x0][0x438] ;  /* 0x00008700ff0477ac */ /* 0x000ea20008000a00 */
[----:B------:R-:W-:Y:S01]  /*0040*/  BSSY.RECONVERGENT B0, `(.L_x_8295) ;  /* 0x000013d000007945 */ /* 0x000fe20003800200 */
[----:B------:R-:W3:Y:S01]  /*0050*/  LDCU.64 UR6, c[0x0][0x358] ;  /* 0x00006b00ff0677ac */ /* 0x000ee20008000a00 */
[----:B--2---:R-:W-:-:S04]  /*0060*/  UISETP.NE.U32.AND UP0, UPT, UR4, URZ, UPT ;  /* 0x000000ff0400728c */ /* 0x004fc8000bf05070 */
[----:B------:R-:W-:Y:S01]  /*0070*/  UISETP.NE.AND.EX UP0, UPT, UR5, URZ, UPT, UP0 ;  /* 0x000000ff0500728c */ /* 0x000fe2000bf05300 */
[----:B-1----:R-:W-:-:S04]  /*0080*/  SHF.R.S32.HI R2, RZ, 0x1f, R3 ;  /* 0x0000001fff027819 */ /* 0x002fc80000011403 */
[----:B------:R-:W-:Y:S02]  /*0090*/  LEA.HI R2, R2, R3, RZ, 0x3 ;  /* 0x0000000302027211 */ /* 0x000fe400078f18ff */
[C---:B0-----:R-:W-:Y:S02]  /*00a0*/  LOP3.LUT R3, R0.reuse, 0x1f, RZ, 0xc, !PT ;  /* 0x0000001f00037812 */ /* 0x041fe400078e0cff */
[----:B------:R-:W-:Y:S02]  /*00b0*/  LOP3.LUT R223, R0, 0x1f, RZ, 0xc0, !PT ;  /* 0x0000001f00df7812 */ /* 0x000fe400078ec0ff */
[----:B------:R-:W-:Y:S02]  /*00c0*/  LEA.HI.SX32 R222, R2, R3, 0x1d ;  /* 0x0000000302de7211 */ /* 0x000fe400078feaff */
[----:B------:R-:W-:Y:S01]  /*00d0*/  MOV R2, R223 ;  /* 0x000000df00027202 */ /* 0x000fe20000000f00 */
[----:B---3--:R-:W-:Y:S06]  /*00e0*/  BRA.U UP0, `(.L_x_8296) ;  /* 0x00000009008c7547 */ /* 0x008fec000b800000 */
        /* <DEDUP_REMOVED lines=9> */
[----:B------:R-:W1:Y:S08]  /*0180*/  LDC.64 R6, c[0x0][0x3d8] ;  /* 0x0000f600ff067b82 */ /* 0x000e700000000a00 */
[----:B------:R-:W2:Y:S08]  /*0190*/  LDC.64 R8, c[0x0][0x3d0] ;  /* 0x0000f400ff087b82 */ /* 0x000eb00000000a00 */
[----:B------:R-:W3:Y:S01]  /*01a0*/  LDC.64 R10, c[0x0][0x3d8] ;  /* 0x0000f600ff0a7b82 */ /* 0x000ee20000000a00 */
[----:B0-----:R-:W-:-:S05]  /*01b0*/  @P0 IMAD.WIDE.U32 R4, R2, 0x10, R4 ;  /* 0x0000001002040825 */ /* 0x001fca00078e0004 */
[----:B------:R0:W5:Y:S02]  /*01c0*/  @P0 LDG.E.128 R28, desc[UR6][R4.64] ;  /* 0x00000006041c0981 */ /* 0x000164000c1e1d00 */
[----:B------:R-:W4:Y:S01]  /*01d0*/  LDC.64 R12, c[0x0][0x3d0] ;  /* 0x0000f400ff0c7b82 */ /* 0x000f220000000a00 */
[C---:B-1----:R-:W-:Y:S01]  /*01e0*/  @P0 IMAD.WIDE.U32 R6, R2.reuse, 0x10, R6 ;  /* 0x0000001002060825 */ /* 0x042fe200078e0006 */
[----:B------:R-:W-:-:S04]  /*01f0*/  @P0 LOP3.LUT R2, R2, 0x20, RZ, 0xfc, !PT ;  /* 0x0000002002020812 */ /* 0x000fc800078efcff */
[----:B------:R0:W5:Y:S02]  /*0200*/  @P0 LDG.E.128 R32, desc[UR6][R6.64] ;  /* 0x0000000606200981 */ /* 0x000164000c1e1d00 */
[----:B------:R-:W1:Y:S01]  /*0210*/  LDC.64 R14, c[0x0][0x3d8] ;  /* 0x0000f600ff0e7b82 */ /* 0x000e620000000a00 */
[----:B--2---:R-:W-:-:S05]  /*0220*/  @P1 IMAD.WIDE.U32 R8, R2, 0x10, R8 ;  /* 0x0000001002081825 */ /* 0x004fca00078e0008 */
[----:B------:R0:W5:Y:S02]  /*0230*/  @P1 LDG.E.128 R36, desc[UR6][R8.64] ;  /* 0x0000000608241981 */ /* 0x000164000c1e1d00 */
[----:B------:R-:W2:Y:S01]  /*0240*/  LDC.64 R16, c[0x0][0x3d0] ;  /* 0x0000f400ff107b82 */ /* 0x000ea20000000a00 */
[C---:B---3--:R-:W-:Y:S01]  /*0250*/  @P1 IMAD.WIDE.U32 R10, R2.reuse, 0x10, R10 ;  /* 0x00000010020a1825 */ /* 0x048fe200078e000a */
[----:B------:R-:W-:-:S04]  /*0260*/  @P1 IADD3 R2, PT, PT, R2, 0x20, RZ ;  /* 0x0000002002021810 */ /* 0x000fc80007ffe0ff */
[----:B------:R0:W5:Y:S02]  /*0270*/  @P1 LDG.E.128 R40, desc[UR6][R10.64] ;  /* 0x000000060a281981 */ /* 0x000164000c1e1d00 */
[----:B------:R-:W3:Y:S01]  /*0280*/  LDC.64 R18, c[0x0][0x3d8] ;  /* 0x0000f600ff127b82 */ /* 0x000ee20000000a00 */
[----:B----4-:R-:W-:-:S05]  /*0290*/  @P2 IMAD.WIDE.U32 R12, R2, 0x10, R12 ;  /* 0x00000010020c2825 */ /* 0x010fca00078e000c */
[----:B------:R0:W5:Y:S01]  /*02a0*/  @P2 LDG.E.128 R44, desc[UR6][R12.64] ;  /* 0x000000060c2c2981 */ /* 0x000162000c1e1d00 */
[C---:B-1----:R-:W-:Y:S01]  /*02b0*/  @P2 IMAD.WIDE.U32 R14, R2.reuse, 0x10, R14 ;  /* 0x00000010020e2825 */ /* 0x042fe200078e000e */
[----:B------:R-:W-:-:S04]  /*02c0*/  @P2 IADD3 R2, PT, PT, R2, 0x20, RZ ;  /* 0x0000002002022810 */ /* 0x000fc80007ffe0ff */
[----:B------:R0:W5:Y:S01]  /*02d0*/  @P2 LDG.E.128 R48, desc[UR6][R14.64] ;  /* 0x000000060e302981 */ /* 0x000162000c1e1d00 */
[----:B--2---:R-:W-:-:S05]  /*02e0*/  @P3 IMAD.WIDE.U32 R16, R2, 0x10, R16 ;  /* 0x0000001002103825 */ /* 0x004fca00078e0010 */
[----:B------:R0:W5:Y:S01]  /*02f0*/  @P3 LDG.E.128 R52, desc[UR6][R16.64] ;  /* 0x0000000610343981 */ /* 0x000162000c1e1d00 */
[----:B---3--:R-:W-:-:S05]  /*0300*/  @P3 IMAD.WIDE.U32 R18, R2, 0x10, R18 ;  /* 0x0000001002123825 */ /* 0x008fca00078e0012 */
[----:B------:R0:W5:Y:S01]  /*0310*/  @P3 LDG.E.128 R56, desc[UR6][R18.64] ;  /* 0x0000000612383981 */ /* 0x000162000c1e1d00 */
[----:B------:R-:W-:Y:S01]  /*0320*/  ISETP.GE.U32.AND P4, PT, R222, 0xa0, PT ;  /* 0x000000a0de00780c */ /* 0x000fe20003f86070 */
[----:B------:R-:W-:Y:S02]  /*0330*/  HFMA2 R66, -RZ, RZ, 0, 0 ;  /* 0x00000000ff427431 */ /* 0x000fe400000001ff */
[----:B------:R-:W-:Y:S02]  /*0340*/  HFMA2 R74, -RZ, RZ, 0, 0 ;  /* 0x00000000ff4a7431 */ /* 0x000fe400000001ff */
[----:B------:R-:W-:Y:S01]  /*0350*/  IMAD.MOV.U32 R62, RZ, RZ, RZ ;  /* 0x000000ffff3e7224 */ /* 0x000fe200078e00ff */
[----:B------:R-:W-:Y:S02]  /*0360*/  CS2R R60, SRZ ;  /* 0x00000000003c7805 */ /* 0x000fe4000001ff00 */
        /* <DEDUP_REMOVED lines=12> */
[----:B------:R-:W-:Y:S01]  /*0430*/  @P0 IMAD.MOV.U32 R75, RZ, RZ, RZ ;  /* 0x000000ffff4b0224 */ /* 0x000fe200078e00ff */
[----:B------:R-:W-:Y:S01]  /*0440*/  @P1 MOV R71, RZ ;  /* 0x000000ff00471202 */ /* 0x000fe20000000f00 */
[----:B------:R-:W-:Y:S01]  /*0450*/  @P3 VIADD R2, R2, 0x20 ;  /* 0x0000002002023836 */ /* 0x000fe20000000000 */
[----:B------:R-:W-:-:S02]  /*0460*/  @P2 MOV R67, RZ ;  /* 0x000000ff00432202 */ /* 0x000fc40000000f00 */
[----:B------:R-:W-:Y:S01]  /*0470*/  @P3 MOV R63, RZ ;  /* 0x000000ff003f3202 */ /* 0x000fe20000000f00 */
        /* <DEDUP_REMOVED lines=10> */
[----:B------:R-:W-:Y:S02]  /*0520*/  CS2R R60, SRZ ;  /* 0x00000000003c7805 */ /* 0x000fe4000001ff00 */
[----:B------:R-:W-:Y:S02]  /*0530*/  MOV R66, RZ ;  /* 0x000000ff00427202 */ /* 0x000fe40000000f00 */
[----:B------:R-:W-:-:S02]  /*0540*/  CS2R R64, SRZ ;  /* 0x0000000000407805 */ /* 0x000fc4000001ff00 */
[----:B------:R-:W-:Y:S02]  /*0550*/  MOV R70, RZ ;  /* 0x000000ff00467202 */ /* 0x000fe40000000f00 */
[----:B------:R-:W-:Y:S01]  /*0560*/  CS2R R68, SRZ ;  /* 0x0000000000447805 */ /* 0x000fe2000001ff00 */
[----:B------:R-:W-:Y:S01]  /*0570*/  IMAD.MOV.U32 R74, RZ, RZ, RZ ;  /* 0x000000ffff4a7224 */ /* 0x000fe200078e00ff */
        /* <DEDUP_REMOVED lines=11> */
[----:B------:R-:W-:Y:S06]  /*0630*/  BRA `(.L_x_8298) ;  /* 0x0000000c00747947 */ /* 0x000fec0003800000 */
.L_x_8297:
[C---:B------:R-:W-:Y:S01]  /*0640*/  ISETP.GE.U32.AND P0, PT, R222.reuse, 0x20, PT ;  /* 0x00000020de00780c */ /* 0x040fe20003f06070 */
[----:B------:R-:W0:Y:S01]  /*0650*/  LDC.64 R6, c[0x0][0x3d0] ;  /* 0x0000f400ff067b82 */ /* 0x000e220000000a00 */
[C---:B------:R-:W-:Y:S02]  /*0660*/  ISETP.GE.U32.AND P1, PT, R222.reuse, 0x40, PT ;  /* 0x00000040de00780c */ /* 0x040fe40003f26070 */
[C---:B------:R-:W-:Y:S02]  /*0670*/  ISETP.GE.U32.AND P2, PT, R222.reuse, 0x60, PT ;  /* 0x00000060de00780c */ /* 0x040fe40003f46070 */
[----:B------:R-:W-:-:S03]  /*0680*/  ISETP.GE.U32.AND P3, PT, R222, 0x80, PT ;  /* 0x00000080de00780c */ /* 0x000fc60003f66070 */
[----:B------:R-:W1:Y:S08]  /*0690*/  LDC.64 R8, c[0x0][0x3d8] ;  /* 0x0000f600ff087b82 */ /* 0x000e700000000a00 */
[----:B------:R-:W2:Y:S08]  /*06a0*/  @P0 LDC.64 R4, c[0x0][0x440] ;  /* 0x00011000ff040b82 */ /* 0x000eb00000000a00 */
[----:B------:R-:W3:Y:S01]  /*06b0*/  LDC.64 R10, c[0x0][0x3d0] ;  /* 0x0000f400ff0a7b82 */ /* 0x000ee20000000a00 */
[----:B0-----:R-:W-:-:S05]  /*06c0*/  @P0 IMAD.WIDE.U32 R6, R2, 0x10, R6 ;  /* 0x0000001002060825 */ /* 0x001fca00078e0006 */
[----:B------:R0:W5:Y:S02]  /*06d0*/  @P0 LDG.E.128 R28, desc[UR6][R6.64] ;  /* 0x00000006061c0981 */ /* 0x000164000c1e1d00 */
[----:B------:R-:W4:Y:S01]  /*06e0*/  LDC.64 R12, c[0x0][0x3d8] ;  /* 0x0000f600ff0c7b82 */ /* 0x000f220000000a00 */
[----:B-1----:R-:W-:-:S05]  /*06f0*/  @P0 IMAD.WIDE.U32 R8, R2, 0x10, R8 ;  /* 0x0000001002080825 */ /* 0x002fca00078e0008 */
[----:B------:R0:W5:Y:S02]  /*0700*/  @P0 LDG.E.128 R32, desc[UR6][R8.64] ;  /* 0x0000000608200981 */ /* 0x000164000c1e1d00 */
[----:B------:R-:W1:Y:S01]  /*0710*/  @P1 LDC.64 R14, c[0x0][0x440] ;  /* 0x00011000ff0e1b82 */ /* 0x000e620000000a00 */
[C---:B--2---:R-:W-:Y:S01]  /*0720*/  @P0 IMAD.WIDE.U32 R4, R2.reuse, 0x10, R4 ;  /* 0x0000001002040825 */ /* 0x044fe200078e0004 */
[----:B------:R-:W-:-:S04]  /*0730*/  @P0 LOP3.LUT R2, R2, 0x20, RZ, 0xfc, !PT ;  /* 0x0000002002020812 */ /* 0x000fc800078efcff */
[----:B------:R0:W5:Y:S02]  /*0740*/  @P0 LD.E.128 R88, desc[UR6][R4.64] ;  /* 0x0000000604580980 */ /* 0x000164000c101d00 */
[----:B------:R-:W2:Y:S01]  /*0750*/  LDC.64 R16, c[0x0][0x3d0] ;  /* 0x0000f400ff107b82 */ /* 0x000ea20000000a00 */
[----:B---3--:R-:W-:-:S05]  /*0760*/  @P1 IMAD.WIDE.U32 R10, R2, 0x10, R10 ;  /* 0x00000010020a1825 */ /* 0x008fca00078e000a */
[----:B------:R0:W5:Y:S02]  /*0770*/  @P1 LDG.E.128 R36, desc[UR6][R10.64] ;  /* 0x000000060a241981 */ /* 0x000164000c1e1d00 */
[----:B------:R-:W3:Y:S01]  /*0780*/  LDC.64 R18, c[0x0][0x3d8] ;  /* 0x0000f600ff127b82 */ /* 0x000ee20000000a00 */
[----:B----4-:R-:W-:-:S05]  /*0790*/  @P1 IMAD.WIDE.U32 R12, R2, 0x10, R12 ;  /* 0x00000010020c1825 */ /* 0x010fca00078e000c */
[----:B------:R0:W5:Y:S02]  /*07a0*/  @P1 LDG.E.128 R40, desc[UR6][R12.64] ;  /* 0x000000060c281981 */ /* 0x000164000c1e1d00 */
[----:B------:R-:W4:Y:S01]  /*07b0*/  @P2 LDC.64 R20, c[0x0][0x440] ;  /* 0x00011000ff142b82 */ /* 0x000f220000000a00 */
[C---:B-1----:R-:W-:Y:S01]  /*07c0*/  @P1 IMAD.WIDE.U32 R14, R2.reuse, 0x10, R14 ;  /* 0x00000010020e1825 */ /* 0x042fe200078e000e */
[----:B------:R-:W-:-:S04]  /*07d0*/  @P1 IADD3 R2, PT, PT, R2, 0x20, RZ ;  /* 0x0000002002021810 */ /* 0x000fc80007ffe0ff */
[----:B------:R0:W5:Y:S02]  /*07e0*/  @P1 LD.E.128 R84, desc[UR6][R14.64] ;  /* 0x000000060e541980 */ /* 0x000164000c101d00 */
[----:B------:R-:W1:Y:S08]  /*07f0*/  LDC.64 R22, c[0x0][0x3d0] ;  /* 0x0000f400ff167b82 */ /* 0x000e700000000a00 */
[----:B------:R-:W0:Y:S08]  /*0800*/  LDC.64 R24, c[0x0][0x3d8] ;  /* 0x0000f600ff187b82 */ /* 0x000e300000000a00 */
[----:B------:R-:W0:Y:S01]  /*0810*/  @P3 LDC.64 R26, c[0x0][0x440] ;  /* 0x00011000ff1a3b82 */ /* 0x000e220000000a00 */
[----:B--2---:R-:W-:-:S04]  /*0820*/  @P2 IMAD.WIDE.U32 R16, R2, 0x10, R16 ;  /* 0x0000001002102825 */ /* 0x004fc800078e0010 */
[C---:B---3--:R-:W-:Y:S01]  /*0830*/  @P2 IMAD.WIDE.U32 R18, R2.reuse, 0x10, R18 ;  /* 0x0000001002122825 */ /* 0x048fe200078e0012 */
[----:B------:R2:W5:Y:S03]  /*0840*/  @P2 LDG.E.128 R44, desc[UR6][R16.64] ;  /* 0x00000006102c2981 */ /* 0x000566000c1e1d00 */
[C---:B----4-:R-:W-:Y:S01]  /*0850*/  @P2 IMAD.WIDE.U32 R20, R2.reuse, 0x10, R20 ;  /* 0x0000001002142825 */ /* 0x050fe200078e0014 */
[----:B------:R-:W-:Y:S01]  /*0860*/  @P2 IADD3 R2, PT, PT, R2, 0x20, RZ ;  /* 0x0000002002022810 */ /* 0x000fe20007ffe0ff */
[----:B------:R2:W5:Y:S04]  /*0870*/  @P2 LDG.E.128 R48, desc[UR6][R18.64] ;  /* 0x0000000612302981 */ /* 0x000568000c1e1d00 */
[C---:B-1----:R-:W-:Y:S01]  /*0880*/  @P3 IMAD.WIDE.U32 R22, R2.reuse, 0x10, R22 ;  /* 0x0000001002163825 */ /* 0x042fe200078e0016 */
[----:B------:R2:W5:Y:S03]  /*0890*/  @P2 LD.E.128 R80, desc[UR6][R20.64] ;  /* 0x0000000614502980 */ /* 0x000566000c101d00 */
[C---:B0-----:R-:W-:Y:S01]  /*08a0*/  @P3 IMAD.WIDE.U32 R24, R2.reuse, 0x10, R24 ;  /* 0x0000001002183825 */ /* 0x041fe200078e0018 */
[----:B------:R2:W5:Y:S03]  /*08b0*/  @P3 LDG.E.128 R52, desc[UR6][R22.64] ;  /* 0x0000000616343981 */ /* 0x000566000c1e1d00 */
[----:B------:R-:W-:Y:S01]  /*08c0*/  @P3 IMAD.WIDE.U32 R26, R2, 0x10, R26 ;  /* 0x00000010021a3825 */ /* 0x000fe200078e001a */
[----:B------:R2:W5:Y:S04]  /*08d0*/  @P3 LDG.E.128 R56, desc[UR6][R24.64] ;  /* 0x0000000618383981 */ /* 0x000568000c1e1d00 */
[----:B------:R2:W5:Y:S01]  /*08e0*/  @P3 LD.E.128 R76, desc[UR6][R26.64] ;  /* 0x000000061a4c3980 */ /* 0x000562000c101d00 */
[----:B------:R-:W-:Y:S01]  /*08f0*/  ISETP.GE.U32.AND P4, PT, R222, 0xa0, PT ;  /* 0x000000a0de00780c */ /* 0x000fe20003f86070 */
[----:B------:R-:W-:-:S02]  /*0900*/  HFMA2 R62, -RZ, RZ, 0, 0 ;  /* 0x00000000ff3e7431 */ /* 0x000fc400000001ff */
[----:B------:R-:W-:Y:S01]  /*0910*/  HFMA2 R74, -RZ, RZ, 0, 0 ;  /* 0x00000000ff4a7431 */ /* 0x000fe200000001ff */
[----:B------:R-:W-:Y:S01]  /*0920*/  CS2R R60, SRZ ;  /* 0x00000000003c7805 */ /* 0x000fe2000001ff00 */
[----:B------:R-:W-:Y:S01]  /*0930*/  IMAD.MOV.U32 R66, RZ, RZ, RZ ;  /* 0x000000ffff427224 */ /* 0x000fe200078e00ff */
[----:B------:R-:W-:Y:S02]  /*0940*/  CS2R R64, SRZ ;  /* 0x0000000000407805 */ /* 0x000fe4000001ff00 */
[----:B------:R-:W-:Y:S02]  /*0950*/  MOV R70, RZ ;  /* 0x000000ff00467202 */ /* 0x000fe40000000f00 */
[----:B------:R-:W-:Y:S02]  /*0960*/  CS2R R68, SRZ ;  /* 0x0000000000447805 */ /* 0x000fe4000001ff00 */
[----:B------:R-:W-:Y:S02]  /*0970*/  CS2R R72, SRZ ;  /* 0x0000000000487805 */ /* 0x000fe4000001ff00 */
[----:B------:R-:W-:Y:S01]  /*0980*/  @P0 MOV R75, RZ ;  /* 0x000000ff004b0202 */ /* 0x000fe20000000f00 */
[----:B------:R-:W-:Y:S01]  /*0990*/  @P1 IMAD.MOV.U32 R71, RZ, RZ, RZ ;  /* 0x000000ffff471224 */ /* 0x000fe200078e00ff */
[----:B------:R-:W-:-:S02]  /*09a0*/  @P2 MOV R67, RZ ;  /* 0x000000ff00432202 */ /* 0x000fc40000000f00 */
[----:B------:R-:W-:Y:S02]  /*09b0*/  @P3 MOV R63, RZ ;  /* 0x000000ff003f3202 */ /* 0x000fe40000000f00 */
[----:B------:R-:W-:Y:S01]  /*09c0*/  @P3 IADD3 R2, PT, PT, R2, 0x20, RZ ;  /* 0x0000002002023810 */ /* 0x000fe20007ffe0ff */
        /* <DEDUP_REMOVED lines=15> */
[----:B------:R-:W-:Y:S02]  /*0ac0*/  CS2R R64, SRZ ;  /* 0x0000000000407805 */ /* 0x000fe4000001ff00 */
[----:B------:R-:W-:-:S02]  /*0ad0*/  MOV R70, RZ ;  /* 0x000000ff00467202 */ /* 0x000fc40000000f00 */
[----:B------:R-:W-:Y:S02]  /*0ae0*/  CS2R R68, SRZ ;  /* 0x0000000000447805 */ /* 0x000fe4000001ff00 */
[----:B------:R-:W-:Y:S02]  /*0af0*/  MOV R74, RZ ;  /* 0x000000ff004a7202 */ /* 0x000fe40000000f00 */
[----:B------:R-:W-:Y:S01]  /*0b00*/  CS2R R72, SRZ ;  /* 0x0000000000487805 */ /* 0x000fe2000001ff00 */
[----:B------:R-:W-:Y:S06]  /*0b10*/  BRA `(.L_x_8298) ;  /* 0x00000008003c7947 */ /* 0x000fec0003800000 */
.L_x_8296:
        /* <DEDUP_REMOVED lines=8> */
[----:B------:R-:W-:-:S03]  /*0ba0*/  ISETP.GE.U32.AND P3, PT, R222, 0x80, PT ;  /* 0x00000080de00780c */ /* 0x000fc60003f66070 */
[----:B------:R-:W1:Y:S08]  /*0bb0*/  LDC.64 R8, c[0x0][0x3d8] ;  /* 0x0000f600ff087b82 */ /* 0x000e700000000a00 */
        /* <DEDUP_REMOVED lines=49> */
[----:B------:R-:W-:-:S02]  /*0ed0*/  ISETP.GE.U32.AND P1, PT, R222, 0xa0, PT ;  /* 0x000000a0de00780c */ /* 0x000fc40003f26070 */
[----:B------:R-:W-:-:S11]  /*0ee0*/  @P3 IADD3 R2, PT, PT, R2, 0x20, RZ ;  /* 0x0000002002023810 */ /* 0x000fd60007ffe0ff */
        /* <DEDUP_REMOVED lines=14> */
.L_x_8299:
[C---:B------:R-:W-:Y:S01]  /*0fd0*/  ISETP.GE.U32.AND P0, PT, R222.reuse, 0x20, PT ;  /* 0x00000020de00780c */ /* 0x040fe20003f06070 */
[----:B------:R-:W0:Y:S01]  /*0fe0*/  LDC.64 R10, c[0x0][0x3d8] ;  /* 0x0000f600ff0a7b82 */ /* 0x000e220000000a00 */
[C---:B------:R-:W-:Y:S02]  /*0ff0*/  ISETP.GE.U32.AND P1, PT, R222.reuse, 0x40, PT ;  /* 0x00000040de00780c */ /* 0x040fe40003f26070 */
[C---:B------:R-:W-:Y:S02]  /*1000*/  ISETP.GE.U32.AND P2, PT, R222.reuse, 0x60, PT ;  /* 0x00000060de00780c */ /* 0x040fe40003f46070 */
[C---:B------:R-:W-:Y:S02]  /*1010*/  ISETP.GE.U32.AND P3, PT, R222.reuse, 0x80, PT ;  /* 0x00000080de00780c */ /* 0x040fe40003f66070 */
[----:B------:R-:W-:Y:S01]  /*1020*/  ISETP.GE.U32.AND P4, PT, R222, 0xa0, PT ;  /* 0x000000a0de00780c */ /* 0x000fe20003f86070 */
[----:B------:R-:W1:Y:S08]  /*1030*/  LDC.64 R4, c[0x0][0x3d0] ;  /* 0x0000f400ff047b82 */ /* 0x000e700000000a00 */
[----:B------:R-:W2:Y:S08]  /*1040*/  @P0 LDC.64 R6, c[0x0][0x438] ;  /* 0x00010e00ff060b82 */ /* 0x000eb00000000a00 */
[----:B------:R-:W3:Y:S01]  /*1050*/  LDC.64 R14, c[0x0][0x3d0] ;  /* 0x0000f400ff0e7b82 */ /* 0x000ee20000000a00 */
[----:B0-----:R-:W-:-:S05]  /*1060*/  @P0 IMAD.WIDE.U32 R12, R2, 0x10, R10 ;  /* 0x00000010020c0825 */ /* 0x001fca00078e000a */
[----:B------:R-:W5:Y:S02]  /*1070*/  @P0 LDG.E.128 R32, desc[UR6][R12.64] ;  /* 0x000000060c200981 */ /* 0x000f64000c1e1d00 */
[----:B------:R-:W0:Y:S01]  /*1080*/  @P1 LDC.64 R16, c[0x0][0x438] ;  /* 0x00010e00ff101b82 */ /* 0x000e220000000a00 */
[----:B-1----:R-:W-:-:S05]  /*1090*/  @P0 IMAD.WIDE.U32 R8, R2, 0x10, R4 ;  /* 0x0000001002080825 */ /* 0x002fca00078e0004 */
[----:B------:R-:W5:Y:S02]  /*10a0*/  @P0 LDG.E.128 R28, desc[UR6][R8.64] ;  /* 0x00000006081c0981 */ /* 0x000f64000c1e1d00 */
[----:B------:R-:W1:Y:S01]  /*10b0*/  LDC.64 R18, c[0x0][0x3d8] ;  /* 0x0000f600ff127b82 */ /* 0x000e620000000a00 */
[C---:B--2---:R-:W-:Y:S01]  /*10c0*/  @P0 IMAD.WIDE.U32 R10, R2.reuse, 0x10, R6 ;  /* 0x00000010020a0825 */ /* 0x044fe200078e0006 */
[----:B------:R-:W-:-:S04]  /*10d0*/  @P0 LOP3.LUT R2, R2, 0x20, RZ, 0xfc, !PT ;  /* 0x0000002002020812 */ /* 0x000fc800078efcff */
[----:B------:R-:W5:Y:S02]  /*10e0*/  @P0 LD.E.128 R72, desc[UR6][R10.64] ;  /* 0x000000060a480980 */ /* 0x000f64000c101d00 */
[----:B------:R-:W2:Y:S01]  /*10f0*/  LDC.64 R20, c[0x0][0x3d0] ;  /* 0x0000f400ff147b82 */ /* 0x000ea20000000a00 */
[----:B---3--:R-:W-:-:S05]  /*1100*/  @P1 IMAD.WIDE.U32 R14, R2, 0x10, R14 ;  /* 0x00000010020e1825 */ /* 0x008fca00078e000e */
[----:B------:R-:W5:Y:S02]  /*1110*/  @P1 LDG.E.128 R36, desc[UR6][R14.64] ;  /* 0x000000060e241981 */ /* 0x000f64000c1e1d00 */
[----:B------:R-:W3:Y:S01]  /*1120*/  @P2 LDC.64 R22, c[0x0][0x438] ;  /* 0x00010e00ff162b82 */ /* 0x000ee20000000a00 */
[----:B0-----:R-:W-:-:S05]  /*1130*/  @P1 IMAD.WIDE.U32 R16, R2, 0x10, R16 ;  /* 0x0000001002101825 */ /* 0x001fca00078e0010 */
[----:B------:R-:W5:Y:S02]  /*1140*/  @P1 LD.E.128 R68, desc[UR6][R16.64] ;  /* 0x0000000610441980 */ /* 0x000f64000c101d00 */
[----:B------:R-:W0:Y:S01]  /*1150*/  LDC.64 R24, c[0x0][0x3d8] ;  /* 0x0000f600ff187b82 */ /* 0x000e220000000a00 */
[C---:B-1----:R-:W-:Y:S01]  /*1160*/  @P1 IMAD.WIDE.U32 R18, R2.reuse, 0x10, R18 ;  /* 0x0000001002121825 */ /* 0x042fe200078e0012 */
[----:B------:R-:W-:-:S04]  /*1170*/  @P1 IADD3 R2, PT, PT, R2, 0x20, RZ ;  /* 0x0000002002021810 */ /* 0x000fc80007ffe0ff */
[----:B------:R-:W5:Y:S02]  /*1180*/  @P1 LDG.E.128 R40, desc[UR6][R18.64] ;  /* 0x0000000612281981 */ /* 0x000f64000c1e1d00 */
[----:B------:R-:W1:Y:S01]  /*1190*/  LDC.64 R26, c[0x0][0x3d0] ;  /* 0x0000f400ff1a7b82 */ /* 0x000e620000000a00 */
[----:B--2---:R-:W-:-:S05]  /*11a0*/  @P2 IMAD.WIDE.U32 R20, R2, 0x10, R20 ;  /* 0x0000001002142825 */ /* 0x004fca00078e0014 */
[----:B------:R-:W5:Y:S02]  /*11b0*/  @P2 LDG.E.128 R44, desc[UR6][R20.64] ;  /* 0x00000006142c2981 */ /* 0x000f64000c1e1d00 */
[----:B------:R-:W2:Y:S01]  /*11c0*/  LDC.64 R80, c[0x0][0x3d8] ;  /* 0x0000f600ff507b82 */ /* 0x000ea20000000a00 */
[----:B---3--:R-:W-:-:S05]  /*11d0*/  @P2 IMAD.WIDE.U32 R22, R2, 0x10, R22 ;  /* 0x0000001002162825 */ /* 0x008fca00078e0016 */
[----:B------:R-:W5:Y:S02]  /*11e0*/  @P2 LD.E.128 R64, desc[UR6][R22.64] ;  /* 0x0000000616402980 */ /* 0x000f64000c101d00 */
[----:B------:R-:W3:Y:S01]  /*11f0*/  @P3 LDC.64 R76, c[0x0][0x438] ;  /* 0x00010e00ff4c3b82 */ /* 0x000ee20000000a00 */
[----:B0-----:R-:W-:-:S04]  /*1200*/  @P2 IMAD.WIDE.U32 R24, R2, 0x10, R24 ;  /* 0x0000001002182825 */ /* 0x001fc800078e0018 */
[----:B------:R-:W-:Y:S01]  /*1210*/  @P2 VIADD R2, R2, 0x20 ;  /* 0x0000002002022836 */ /* 0x000fe20000000000 */
[----:B------:R-:W5:Y:S02]  /*1220*/  @P2 LDG.E.128 R48, desc[UR6][R24.64] ;  /* 0x0000000618302981 */ /* 0x000f64000c1e1d00 */
[----:B------:R-:W0:Y:S01]  /*1230*/  LDC.64 R6, c[0x0][0x3d8] ;  /* 0x0000f600ff067b82 */ /* 0x000e220000000a00 */
[----:B-1----:R-:W-:-:S05]  /*1240*/  @P3 IMAD.WIDE.U32 R26, R2, 0x10, R26 ;  /* 0x00000010021a3825 */ /* 0x002fca00078e001a */
[----:B------:R-:W5:Y:S02]  /*1250*/  @P3 LDG.E.128 R52, desc[UR6][R26.64] ;  /* 0x000000061a343981 */ /* 0x000f64000c1e1d00 */
[----:B------:R-:W1:Y:S01]  /*1260*/  LDC.64 R4, c[0x0][0x3d0] ;  /* 0x0000f400ff047b82 */ /* 0x000e620000000a00 */
[----:B--2---:R-:W-:-:S07]  /*1270*/  @P3 IMAD.WIDE.U32 R88, R2, 0x10, R80 ;  /* 0x0000001002583825 */ /* 0x004fce00078e0050 */
[----:B------:R-:W2:Y:S01]  /*1280*/  @P4 LDC.64 R108, c[0x0][0x438] ;  /* 0x00010e00ff6c4b82 */ /* 0x000ea20000000a00 */
[C---:B---3--:R-:W-:Y:S01]  /*1290*/  @P3 IMAD.WIDE.U32 R84, R2.reuse, 0x10, R76 ;  /* 0x0000001002543825 */ /* 0x048fe200078e004c */
[----:B------:R-:W-:-:S03]  /*12a0*/  @P3 IADD3 R2, PT, PT, R2, 0x20, RZ ;  /* 0x0000002002023810 */ /* 0x000fc60007ffe0ff */
[----:B------:R-:W-:Y:S01]  /*12b0*/  HFMA2 R78, -RZ, RZ, 0, 0 ;  /* 0x00000000ff4e7431 */ /* 0x000fe200000001ff */
[----:B------:R-:W5:Y:S01]  /*12c0*/  @P3 LDG.E.128 R56, desc[UR6][R88.64] ;  /* 0x0000000658383981 */ /* 0x000f62000c1e1d00 */
[----:B0-----:R-:W-:-:S04]  /*12d0*/  @P4 IMAD.WIDE.U32 R6, R2, 0x10, R6 ;  /* 0x0000001002064825 */ /* 0x001fc800078e0006 */
[----:B------:R-:W-:Y:S01]  /*12e0*/  HFMA2 R90, -RZ, RZ, 0, 0 ;  /* 0x00000000ff5a7431 */ /* 0x000fe200000001ff */
[----:B------:R0:W5:Y:S04]  /*12f0*/  @P3 LD.E.128 R60, desc[UR6][R84.64] ;  /* 0x00000006543c3980 */ /* 0x000168000c101d00 */
[----:B------:R3:W5:Y:S01]  /*1300*/  @P4 LDG.E.128 R92, desc[UR6][R6.64] ;  /* 0x00000006065c4981 */ /* 0x000762000c1e1d00 */
[----:B-1----:R-:W-:-:S05]  /*1310*/  @P4 IMAD.WIDE.U32 R4, R2, 0x10, R4 ;  /* 0x0000001002044825 */ /* 0x002fca00078e0004 */
[----:B------:R3:W5:Y:S01]  /*1320*/  @P4 LDG.E.128 R96, desc[UR6][R4.64] ;  /* 0x0000000604604981 */ /* 0x000762000c1e1d00 */
[----:B--2---:R-:W-:-:S05]  /*1330*/  @P4 IMAD.WIDE.U32 R2, R2, 0x10, R108 ;  /* 0x0000001002024825 */ /* 0x004fca00078e006c */
[----:B------:R3:W5:Y:S01]  /*1340*/  @P4 LD.E.128 R100, desc[UR6][R2.64] ;  /* 0x0000000602644980 */ /* 0x000762000c101d00 */
[----:B------:R-:W-:Y:S02]  /*1350*/  CS2R R76, SRZ ;  /* 0x00000000004c7805 */ /* 0x000fe4000001ff00 */
[----:B------:R-:W-:Y:S02]  /*1360*/  MOV R82, RZ ;  /* 0x000000ff00527202 */ /* 0x000fe40000000f00 */
[----:B------:R-:W-:Y:S01]  /*1370*/  CS2R R80, SRZ ;  /* 0x0000000000507805 */ /* 0x000fe2000001ff00 */
[----:B------:R-:W-:Y:S01]  /*1380*/  IMAD.MOV.U32 R86, RZ, RZ, RZ ;  /* 0x000000ffff567224 */ /* 0x000fe200078e00ff */
[----:B0-----:R-:W-:Y:S02]  /*1390*/  CS2R R84, SRZ ;  /* 0x0000000000547805 */ /* 0x001fe4000001ff00 */
[----:B------:R-:W-:Y:S02]  /*13a0*/  CS2R R88, SRZ ;  /* 0x0000000000587805 */ /* 0x000fe4000001ff00 */
[----:B------:R-:W-:Y:S01]  /*13b0*/  @P0 MOV R91, RZ ;  /* 0x000000ff005b0202 */ /* 0x000fe20000000f00 */
[----:B------:R-:W-:Y:S01]  /*13c0*/  @P2 IMAD.MOV.U32 R83, RZ, RZ, RZ ;  /* 0x000000ffff532224 */ /* 0x000fe200078e00ff */
[----:B------:R-:W-:-:S02]  /*13d0*/  @P1 MOV R87, RZ ;  /* 0x000000ff00571202 */ /* 0x000fc40000000f00 */
[----:B------:R-:W-:Y:S02]  /*13e0*/  @P4 CS2R R106, SRZ ;  /* 0x00000000006a4805 */ /* 0x000fe4000001ff00 */
[----:B------:R-:W-:Y:S02]  /*13f0*/  @P3 MOV R79, RZ ;  /* 0x000000ff004f3202 */ /* 0x000fe40000000f00 */
[----:B---3--:R-:W-:-:S07]  /*1400*/  @P4 CS2R R104, SRZ ;  /* 0x0000000000684805 */ /* 0x008fce000001ff00 */
.L_x_8298:
[----:B------:R-:W-:Y:S05]  /*1410*/  BSYNC.RECONVERGENT B0 ;  /* 0x0000000000007941 */ /* 0x000fea0003800200 */
.L_x_8295:
[----:B------:R-:W0:Y:S01]  /*1420*/  S2UR UR4, SR_CTAID.X ;  /* 0x00000000000479c3 */ /* 0x000e220000002500 */
[----:B------:R-:W1:Y:S01]  /*1430*/  LDCU UR5, c[0x0][0x384] ;  /* 0x00007080ff0577ac */ /* 0x000e620008000800 */
[----:B------:R-:W-:Y:S01]  /*1440*/  SHF.R.U32.HI R0, RZ, 0x5, R0 ;  /* 0x00000005ff007819 */ /* 0x000fe20000011600 */
[----:B0-----:R-:W-:-:S06]  /*1450*/  USHF.L.U32 UR4, UR4, 0x2, URZ ;  /* 0x0000000204047899 */ /* 0x001fcc00080006ff */
[----:B------:R-:W-:-:S04]  /*1460*/  LOP3.LUT R0, R0, UR4, RZ, 0xfc, !PT ;  /* 0x0000000400007c12 */ /* 0x000fc8000f8efcff */
[----:B-1----:R-:W-:-:S13]  /*1470*/  ISETP.GE.AND P1, PT, R0, UR5, PT ;  /* 0x0000000500007c0c */ /* 0x002fda000bf26270 */
[----:B------:R-:W-:Y:S05]  /*1480*/  @P1 EXIT ;  /* 0x000000000000194d */ /* 0x000fea0003800000 */
[----:B-----5:R-:W-:Y:S01]  /*1490*/  PRMT R221, R107, 0x7632, R221 ;  /* 0x000076326bdd7816 */ /* 0x020fe200000000dd */
[----:B------:R-:W0:Y:S01]  /*14a0*/  LDCU UR12, c[0x0][0x388] ;  /* 0x00007100ff0c77ac */ /* 0x000e220008000800 */
[----:B------:R-:W-:Y:S02]  /*14b0*/  PRMT R220, R95, 0x7632, R220 ;  /* 0x000076325fdc7816 */ /* 0x000fe400000000dc */
[----:B------:R-:W-:Y:S01]  /*14c0*/  PRMT R219, R103, 0x7632, R219 ;  /* 0x0000763267db7816 */ /* 0x000fe200000000db */
[----:B------:R-:W1:Y:S01]  /*14d0*/  LDCU.U8 UR10, c[0x0][0x410] ;  /* 0x00008200ff0a77ac */ /* 0x000e620008000000 */
[----:B------:R-:W-:Y:S02]  /*14e0*/  PRMT R218, R99, 0x7632, R218 ;  /* 0x0000763263da7816 */ /* 0x000fe400000000da */
[----:B------:R-:W-:Y:S01]  /*14f0*/  PRMT R217, R106, 0x7632, R217 ;  /* 0x000076326ad97816 */ /* 0x000fe200000000d9 */
[----:B------:R-:W2:Y:S01]  /*1500*/  LDCU UR11, c[0x0][0x448] ;  /* 0x00008900ff0b77ac */ /* 0x000ea20008000800 */
[----:B------:R-:W-:-:S02]  /*1510*/  PRMT R216, R94, 0x7632, R216 ;  /* 0x000076325ed87816 */ /* 0x000fc400000000d8 */
[----:B------:R-:W-:Y:S01]  /*1520*/  PRMT R215, R102, 0x7632, R215 ;  /* 0x0000763266d77816 */ /* 0x000fe200000000d7 */
[----:B------:R-:W3:Y:S01]  /*1530*/  LDCU.64 UR4, c[0x0][0x398] ;  /* 0x00007300ff0477ac */ /* 0x000ee20008000a00 */
[----:B------:R-:W-:Y:S02]  /*1540*/  PRMT R214, R98, 0x7632, R214 ;  /* 0x0000763262d67816 */ /* 0x000fe400000000d6 */
[----:B------:R-:W-:Y:S01]  /*1550*/  PRMT R213, R105, 0x7632, R213 ;  /* 0x0000763269d57816 */ /* 0x000fe200000000d5 */
[----:B------:R-:W4:Y:S01]  /*1560*/  LDCU.64 UR8, c[0x0][0x3a0] ;  /* 0x00007400ff0877ac */ /* 0x000f220008000a00 */
        /* <DEDUP_REMOVED lines=70> */
[----:B01234-:R-:W-:-:S07]  /*19d0*/  PRMT R198, R28, 0x7632, R198 ;  /* 0x000076321cc67816 */ /* 0x01ffce00000000c6 */
.L_x_8341:
        /* <DEDUP_REMOVED lines=19> */
[----:B------:R0:W5:Y:S04]  /*1b10*/  @P1 LDG.E.128 R112, desc[UR6][R120.64] ;  /* 0x0000000678701981 */ /* 0x000168000c1e1d00 */
[----:B------:R0:W5:Y:S01]  /*1b20*/  @P1 LDG.E.128 R116, desc[UR6][R120.64+0x10] ;  /* 0x0000100678741981 */ /* 0x000162000c1e1d00 */
[----:B------:R-:W-:-:S04]  /*1b30*/  UISETP.NE.U32.AND UP0, UPT, UR4, URZ, UPT ;  /* 0x000000ff0400728c */ /* 0x000fc8000bf05070 */
[----:B------:R-:W-:-:S09]  /*1b40*/  UISETP.NE.AND.EX UP0, UPT, UR5, URZ, UPT, UP0 ;  /* 0x000000ff0500728c */ /* 0x000fd2000bf05300 */
[----:B0-----:R-:W-:Y:S05]  /*1b50*/  BRA.U UP0, `(.L_x_8302) ;  /* 0x0000000100947547 */ /* 0x001fea000b800000 */
[----:B------:R-:W-:-:S04]  /*1b60*/  UISETP.NE.U32.AND UP0, UPT, UR8, URZ, UPT ;  /* 0x000000ff0800728c */ /* 0x000fc8000bf05070 */
[----:B------:R-:W-:-:S09]  /*1b70*/  UISETP.NE.AND.EX UP0, UPT, UR9, URZ, UPT, UP0 ;  /* 0x000000ff0900728c */ /* 0x000fd2000bf05300 */
        /* <DEDUP_REMOVED lines=14> */
.L_x_8303:
[C---:B-----5:R-:W-:Y:S02]  /*1c60*/  PRMT R120, R124.reuse, 0x7632, R120 ;  /* 0x000076327c787816 */ /* 0x060fe40000000078 */
[----:B------:R-:W-:Y:S02]  /*1c70*/  SHF.L.U32 R121, R124, 0x10, RZ ;  /* 0x000000107c797819 */ /* 0x000fe400000006ff */
[C---:B------:R-:W-:Y:S01]  /*1c80*/  PRMT R122, R125.reuse, 0x7632, R122 ;  /* 0x000076327d7a7816 */ /* 0x040fe2000000007a */
[----:B------:R-:W-:Y:S01]  /*1c90*/  IMAD.U32 R125, R125, 0x10000, RZ ;  /* 0x000100007d7d7824 */ /* 0x000fe200078e00ff */
[----:B------:R-:W-:Y:S02]  /*1ca0*/  PRMT R123, R126, 0x7632, R123 ;  /* 0x000076327e7b7816 */ /* 0x000fe4000000007b */
[C---:B------:R-:W-:Y:S01]  /*1cb0*/  PRMT R124, R127.reuse, 0x7632, R124 ;  /* 0x000076327f7c7816 */ /* 0x040fe2000000007c */
[----:B------:R-:W-:Y:S01]  /*1cc0*/  IMAD.U32 R162, R122, 0x10000, RZ ;  /* 0x000100007aa27824 */ /* 0x000fe200078e00ff */
        /* <DEDUP_REMOVED lines=13> */
[----:B------:R-:W-:Y:S06]  /*1da0*/  BRA `(.L_x_8304) ;  /* 0x0000000400307947 */ /* 0x000fec0003800000 */
.L_x_8302:
[----:B------:R-:W-:-:S04]  /*1db0*/  UISETP.NE.U32.AND UP0, UPT, UR8, URZ, UPT ;  /* 0x000000ff0800728c */ /* 0x000fc8000bf05070 */
[----:B------:R-:W-:-:S09]  /*1dc0*/  UISETP.NE.AND.EX UP0, UPT, UR9, URZ, UPT, UP0 ;  /* 0x000000ff0900728c */ /* 0x000fd2000bf05300 */
[----:B------:R-:W-:Y:S05]  /*1dd0*/  BRA.U UP0, `(.L_x_8305) ;  /* 0x0000000100847547 */ /* 0x000fea000b800000 */
[C---:B-----5:R-:W-:Y:S02]  /*1de0*/  PRMT R160, R124.reuse, 0x7632, R160 ;  /* 0x000076327ca07816 */ /* 0x060fe400000000a0 */
[----:B------:R-:W-:Y:S01]  /*1df0*/  SHF.L.U32 R121, R124, 0x10, RZ ;  /* 0x000000107c797819 */ /* 0x000fe200000006ff */
[----:B------:R-:W-:Y:S01]  /*1e00*/  IMAD.U32 R124, R110, 0x10000, RZ ;  /* 0x000100006e7c7824 */ /* 0x000fe200078e00ff */
        /* <DEDUP_REMOVED lines=12> */
[----:B------:R-:W-:Y:S01]  /*1ed0*/  PRMT R125, R110, 0x7632, R125 ;  /* 0x000076326e7d7816 */ /* 0x000fe2000000007d */
[----:B------:R-:W-:Y:S01]  /*1ee0*/  IMAD.U32 R121, R121, 0x10000, RZ ;  /* 0x0001000079797824 */ /* 0x000fe200078e00ff */
[----:B------:R-:W-:Y:S02]  /*1ef0*/  PRMT R126, R111, 0x7632, R126 ;  /* 0x000076326f7e7816 */ /* 0x000fe4000000007e */
[----:B------:R-:W-:Y:S01]  /*1f00*/  SHF.L.U32 R226, R127, 0x10, RZ ;  /* 0x000000107fe27819 */ /* 0x000fe200000006ff */
[----:B------:R-:W-:Y:S01]  /*1f10*/  IMAD.U32 R125, R125, 0x10000, RZ ;  /* 0x000100007d7d7824 */ /* 0x000fe200078e00ff */
        /* <DEDUP_REMOVED lines=10> */
[----:B------:R-:W-:-:S03]  /*1fc0*/  FADD.FTZ R125, R166, R125 ;  /* 0x0000007da67d7221 */ /* 0x000fc60000010000 */
[----:B------:R-:W-:Y:S01]  /*1fd0*/  FADD.FTZ R127, R165, R160 ;  /* 0x000000a0a57f7221 */ /* 0x000fe20000010000 */
[----:B------:R-:W-:Y:S06]  /*1fe0*/  BRA `(.L_x_8304) ;  /* 0x0000000000a07947 */ /* 0x000fec0003800000 */
.L_x_8305:
[C---:B-----5:R-:W-:Y:S01]  /*1ff0*/  PRMT R160, R124.reuse, 0x7632, R160 ;  /* 0x000076327ca07816 */ /* 0x060fe200000000a0 */
[----:B------:R-:W-:Y:S01]  /*2000*/  IMAD.U32 R120, R125, 0x10000, RZ ;  /* 0x000100007d787824 */ /* 0x000fe200078e00ff */
[----:B------:R-:W-:Y:S01]  /*2010*/  SHF.L.U32 R124, R124, 0x10, RZ ;  /* 0x000000107c7c7819 */ /* 0x000fe200000006ff */
[----:B------:R-:W-:Y:S01]  /*2020*/  IMAD.U32 R165, R110, 0x10000, RZ ;  /* 0x000100006ea57824 */ /* 0x000fe200078e00ff */
[----:B------:R-:W-:Y:S02]  /*2030*/  SHF.L.U32 R121, R108, 0x10, RZ ;  /* 0x000000106c797819 */ /* 0x000fe400000006ff */
[----:B------:R-:W-:Y:S02]  /*2040*/  SHF.L.U32 R123, R109, 0x10, RZ ;  /* 0x000000106d7b7819 */ /* 0x000fe400000006ff */
[----:B------:R-:W-:Y:S01]  /*2050*/  PRMT R161, R125, 0x7632, R161 ;  /* 0x000076327da17816 */ /* 0x000fe200000000a1 */
[----:B------:R-:W-:Y:S01]  /*2060*/  FADD.FTZ R125, R124, R121 ;  /* 0x000000797c7d7221 */ /* 0x000fe20000010000 */
[----:B------:R-:W-:Y:S01]  /*2070*/  PRMT R164, R126, 0x7632, R164 ;  /* 0x000076327ea47816 */ /* 0x000fe200000000a4 */
[----:B------:R-:W-:Y:S01]  /*2080*/  FADD.FTZ R163, R120, R123 ;  /* 0x0000007b78a37221 */ /* 0x000fe20000010000 */
[----:B------:R-:W-:-:S02]  /*2090*/  PRMT R166, R127, 0x7632, R166 ;  /* 0x000076327fa67816 */ /* 0x000fc400000000a6 */
[----:B------:R-:W-:Y:S02]  /*20a0*/  PRMT R120, R108, 0x7632, R120 ;  /* 0x000076326c787816 */ /* 0x000fe40000000078 */
[----:B------:R-:W-:Y:S02]  /*20b0*/  PRMT R121, R109, 0x7632, R121 ;  /* 0x000076326d797816 */ /* 0x000fe40000000079 */
[----:B------:R-:W-:Y:S01]  /*20c0*/  PRMT R122, R110, 0x7632, R122 ;  /* 0x000076326e7a7816 */ /* 0x000fe2000000007a */
[----:B------:R-:W-:Y:S01]  /*20d0*/  IMAD.U32 R120, R120, 0x10000, RZ ;  /* 0x0001000078787824 */ /* 0x000fe200078e00ff */
        /* <DEDUP_REMOVED lines=24> */
[----:B------:R-:W-:-:S07]  /*2260*/  FADD.FTZ R127, R119, R166 ;  /* 0x000000a6777f7221 */ /* 0x000fce0000010000 */
.L_x_8304:
[----:B------:R-:W0:Y:S01]  /*2270*/  LDC.64 R160, c[0x0][0x3a8] ;  /* 0x0000ea00ffa07b82 */ /* 0x000e220000000a00 */
[C---:B------:R-:W-:Y:S01]  /*2280*/  IADD3 R163, PT, PT, R225.reuse, 0x20, RZ ;  /* 0x00000020e1a37810 */ /* 0x040fe20007ffe0ff */
[----:B0-----:R-:W-:-:S05]  /*2290*/  IMAD.WIDE.U32 R160, R225, 0x20, R160 ;  /* 0x00000020e1a07825 */ /* 0x001fca00078e00a0 */
[----:B------:R0:W-:Y:S04]  /*22a0*/  STG.E.128 desc[UR6][R160.64], R120 ;  /* 0x00000078a0007986 */ /* 0x0001e8000c101d06 */
[----:B------:R0:W-:Y:S02]  /*22b0*/  STG.E.128 desc[UR6][R160.64+0x10], R124 ;  /* 0x0000107ca0007986 */ /* 0x0001e4000c101d06 */
.L_x_8301:
[----:B------:R-:W-:Y:S05]  /*22c0*/  BSYNC.RECONVERGENT B0 ;  /* 0x0000000000007941 */ /* 0x000fea0003800200 */
.L_x_8300:
        /* <DEDUP_REMOVED lines=11> */
[----:B------:R-:W3:Y:S01]  /*2380*/  @P1 LDC.64 R128, c[0x0][0x3a0] ;  /* 0x0000e800ff801b82 */ /* 0x000ee20000000a00 */
[----:B-1----:R-:W-:-:S06]  /*2390*/  IMAD.WIDE.U32 R132, R163, 0x10, R132 ;  /* 0x00000010a3847825 */ /* 0x002fcc00078e0084 */
[----:B------:R-:W5:Y:S01]  /*23a0*/  LDG.E.128 R132, desc[UR6][R132.64] ;  /* 0x0000000684847981 */ /* 0x000f62000c1e1d00 */
[----:B--2---:R-:W-:-:S05]  /*23b0*/  @P0 IMAD.WIDE.U32 R130, R163, 0x10, R130 ;  /* 0x00000010a3820825 */ /* 0x004fca00078e0082 */
[----:B------:R1:W5:Y:S01]  /*23c0*/  @P0 LDG.E.128 R108, desc[UR6][R130.64] ;  /* 0x00000006826c0981 */ /* 0x000362000c1e1d00 */
[----:B---3--:R-:W-:-:S05]  /*23d0*/  @P1 IMAD.WIDE.U32 R128, R163, 0x20, R128 ;  /* 0x00000020a3801825 */ /* 0x008fca00078e0080 */
[----:B------:R1:W5:Y:S04]  /*23e0*/  @P1 LDG.E.128 R112, desc[UR6][R128.64] ;  /* 0x0000000680701981 */ /* 0x000368000c1e1d00 */
[----:B------:R1:W5:Y:S01]  /*23f0*/  @P1 LDG.E.128 R116, desc[UR6][R128.64+0x10] ;  /* 0x0000100680741981 */ /* 0x000362000c1e1d00 */
[----:B------:R-:W-:Y:S05]  /*2400*/  @!P0 BRA `(.L_x_8308) ;  /* 0x00000004002c8947 */ /* 0x000fea0003800000 */
[----:B------:R-:W-:Y:S05]  /*2410*/  @!P1 BRA `(.L_x_8309) ;  /* 0x0000000000a49947 */ /* 0x000fea0003800000 */
[C---:B0----5:R-:W-:Y:S01]  /*2420*/  PRMT R160, R134.reuse, 0x7632, R160 ;  /* 0x0000763286a07816 */ /* 0x061fe200000000a0 */
[----:B------:R-:W-:Y:S01]  /*2430*/  IMAD.U32 R166, R109, 0x10000, RZ ;  /* 0x000100006da67824 */ /* 0x000fe200078e00ff */
[C---:B-1----:R-:W-:Y:S02]  /*2440*/  PRMT R130, R133.reuse, 0x7632, R130 ;  /* 0x0000763285827816 */ /* 0x042fe40000000082 */
[----:B------:R-:W-:Y:S02]  /*2450*/  SHF.L.U32 R134, R134, 0x10, RZ ;  /* 0x0000001086867819 */ /* 0x000fe400000006ff */
[----:B------:R-:W-:Y:S02]  /*2460*/  SHF.L.U32 R161, R110, 0x10, RZ ;  /* 0x000000106ea17819 */ /* 0x000fe400000006ff */
[C---:B------:R-:W-:Y:S01]  /*2470*/  PRMT R128, R132.reuse, 0x7632, R128 ;  /* 0x0000763284807816 */ /* 0x040fe20000000080 */
[----:B------:R-:W-:Y:S01]  /*2480*/  IMAD.U32 R132, R132, 0x10000, RZ ;  /* 0x0001000084847824 */ /* 0x000fe200078e00ff */
[----:B------:R-:W-:Y:S01]  /*2490*/  SHF.L.U32 R133, R133, 0x10, RZ ;  /* 0x0000001085857819 */ /* 0x000fe200000006ff */
[--C-:B------:R-:W-:Y:S01]  /*24a0*/  FADD.FTZ R161, R161, R134.reuse ;  /* 0x00000086a1a17221 */ /* 0x100fe20000010000 */
[----:B------:R-:W-:Y:S01]  /*24b0*/  SHF.L.U32 R131, R108, 0x10, RZ ;  /* 0x000000106c837819 */ /* 0x000fe200000006ff */
[----:B------:R-:W-:Y:S01]  /*24c0*/  IMAD.U32 R128, R128, 0x10000, RZ ;  /* 0x0001000080807824 */ /* 0x000fe200078e00ff */
[----:B------:R-:W-:Y:S01]  /*24d0*/  PRMT R134, R110, 0x7632, R134 ;  /* 0x000076326e867816 */ /* 0x000fe20000000086 */
[----:B------:R-:W-:Y:S01]  /*24e0*/  FADD.FTZ R133, R166, R133 ;  /* 0x00000085a6857221 */ /* 0x000fe20000010000 */
[----:B------:R-:W-:Y:S01]  /*24f0*/  PRMT R162, R135, 0x7632, R162 ;  /* 0x0000763287a27816 */ /* 0x000fe200000000a2 */
[----:B------:R-:W-:Y:S01]  /*2500*/  FADD.FTZ R131, R131, R132 ;  /* 0x0000008483837221 */ /* 0x000fe20000010000 */
[----:B------:R-:W-:-:S02]  /*2510*/  PRMT R129, R108, 0x7632, R129 ;  /* 0x000076326c817816 */ /* 0x000fc40000000081 */
[----:B------:R-:W-:Y:S02]  /*2520*/  PRMT R132, R109, 0x7632, R132 ;  /* 0x000076326d847816 */ /* 0x000fe40000000084 */
[----:B------:R-:W-:Y:S02]  /*2530*/  PRMT R166, R111, 0x7632, R166 ;  /* 0x000076326fa67816 */ /* 0x000fe400000000a6 */
[----:B------:R-:W-:Y:S02]  /*2540*/  SHF.L.U32 R164, R135, 0x10, RZ ;  /* 0x0000001087a47819 */ /* 0x000fe400000006ff */
[----:B------:R-:W-:Y:S02]  /*2550*/  SHF.L.U32 R167, R111, 0x10, RZ ;  /* 0x000000106fa77819 */ /* 0x000fe400000006ff */
[----:B------:R-:W-:Y:S02]  /*2560*/  SHF.L.U32 R165, R134, 0x10, RZ ;  /* 0x0000001086a57819 */ /* 0x000fe400000006ff */
[----:B------:R-:W-:Y:S01]  /*2570*/  SHF.L.U32 R129, R129, 0x10, RZ ;  /* 0x0000001081817819 */ /* 0x000fe200000006ff */
[----:B------:R-:W-:Y:S01]  /*2580*/  FADD.FTZ R167, R167, R164 ;  /* 0x000000a4a7a77221 */ /* 0x000fe20000010000 */
[----:B------:R-:W-:-:S02]  /*2590*/  SHF.L.U32 R130, R130, 0x10, RZ ;  /* 0x0000001082827819 */ /* 0x000fc400000006ff */
        /* <DEDUP_REMOVED lines=16> */
[----:B------:R-:W-:Y:S06]  /*26a0*/  BRA `(.L_x_8310) ;  /* 0x00000004000c7947 */ /* 0x000fec0003800000 */
.L_x_8309:
[C---:B0----5:R-:W-:Y:S01]  /*26b0*/  PRMT R160, R132.reuse, 0x7632, R160 ;  /* 0x0000763284a07816 */ /* 0x061fe200000000a0 */
[----:B-1----:R-:W-:Y:S01]  /*26c0*/  IMAD.U32 R128, R132, 0x10000, RZ ;  /* 0x0001000084807824 */ /* 0x002fe200078e00ff */
[----:B------:R-:W-:Y:S01]  /*26d0*/  PRMT R161, R133, 0x7632, R161 ;  /* 0x0000763285a17816 */ /* 0x000fe200000000a1 */
[----:B------:R-:W-:Y:S01]  /*26e0*/  IMAD.U32 R131, R109, 0x10000, RZ ;  /* 0x000100006d837824 */ /* 0x000fe200078e00ff */
[----:B------:R-:W-:Y:S01]  /*26f0*/  SHF.L.U32 R130, R133, 0x10, RZ ;  /* 0x0000001085827819 */ /* 0x000fe200000006ff */
        /* <DEDUP_REMOVED lines=13> */
[----:B------:R-:W-:-:S02]  /*27d0*/  PRMT R134, R111, 0x7632, R134 ;  /* 0x000076326f867816 */ /* 0x000fc40000000086 */
[----:B------:R-:W-:Y:S02]  /*27e0*/  SHF.L.U32 R166, R135, 0x10, RZ ;  /* 0x0000001087a67819 */ /* 0x000fe400000006ff */
        /* <DEDUP_REMOVED lines=10> */
[----:B------:R-:W-:-:S03]  /*2890*/  FADD.FTZ R133, R164, R133 ;  /* 0x00000085a4857221 */ /* 0x000fc60000010000 */
[----:B------:R-:W-:Y:S01]  /*28a0*/  FADD.FTZ R135, R226, R135 ;  /* 0x00000087e2877221 */ /* 0x000fe20000010000 */
[----:B------:R-:W-:Y:S06]  /*28b0*/  BRA `(.L_x_8310) ;  /* 0x0000000000887947 */ /* 0x000fec0003800000 */
.L_x_8308:
[----:B------:R-:W-:Y:S05]  /*28c0*/  @!P1 BRA `(.L_x_8311) ;  /* 0x0000000000549947 */ /* 0x000fea0003800000 */
[C---:B-1---5:R-:W-:Y:S01]  /*28d0*/  PRMT R128, R132.reuse, 0x7632, R128 ;  /* 0x0000763284807816 */ /* 0x062fe20000000080 */
[----:B------:R-:W-:Y:S01]  /*28e0*/  IMAD.U32 R129, R132, 0x10000, RZ ;  /* 0x0001000084817824 */ /* 0x000fe200078e00ff */
[----:B------:R-:W-:Y:S02]  /*28f0*/  PRMT R130, R133, 0x7632, R130 ;  /* 0x0000763285827816 */ /* 0x000fe40000000082 */
[----:B------:R-:W-:Y:S01]  /*2900*/  PRMT R131, R134, 0x7632, R131 ;  /* 0x0000763286837816 */ /* 0x000fe20000000083 */
[----:B0-----:R-:W-:Y:S01]  /*2910*/  IMAD.U32 R160, R128, 0x10000, RZ ;  /* 0x0001000080a07824 */ /* 0x001fe200078e00ff */
        /* <DEDUP_REMOVED lines=15> */
[----:B------:R-:W-:Y:S06]  /*2a10*/  BRA `(.L_x_8310) ;  /* 0x0000000000307947 */ /* 0x000fec0003800000 */
.L_x_8311:
[C---:B-1---5:R-:W-:Y:S01]  /*2a20*/  PRMT R129, R132.reuse, 0x7632, R129 ;  /* 0x0000763284817816 */ /* 0x062fe20000000081 */
[----:B------:R-:W-:Y:S01]  /*2a30*/  IMAD.U32 R128, R132, 0x10000, RZ ;  /* 0x0001000084807824 */ /* 0x000fe200078e00ff */
[----:B------:R-:W-:Y:S02]  /*2a40*/  PRMT R131, R133, 0x7632, R131 ;  /* 0x0000763285837816 */ /* 0x000fe40000000083 */
[C---:B0-----:R-:W-:Y:S01]  /*2a50*/  PRMT R160, R134.reuse, 0x7632, R160 ;  /* 0x0000763286a07816 */ /* 0x041fe200000000a0 */
        /* <DEDUP_REMOVED lines=8> */
.L_x_8310:
[----:B------:R-:W0:Y:S02]  /*2ae0*/  LDC.64 R160, c[0x0][0x3a8] ;  /* 0x0000ea00ffa07b82 */ /* 0x000e240000000a00 */
[----:B0-----:R-:W-:-:S04]  /*2af0*/  IMAD.WIDE.U32 R160, R163, 0x20, R160 ;  /* 0x00000020a3a07825 */ /* 0x001fc800078e00a0 */
[----:B------:R-:W-:Y:S01]  /*2b00*/  VIADD R163, R163, 0x20 ;  /* 0x00000020a3a37836 */ /* 0x000fe20000000000 */
[----:B------:R1:W-:Y:S04]  /*2b10*/  STG.E.128 desc[UR6][R160.64], R128 ;  /* 0x00000080a0007986 */ /* 0x0003e8000c101d06 */
[----:B------:R1:W-:Y:S02]  /*2b20*/  STG.E.128 desc[UR6][R160.64+0x10], R132 ;  /* 0x00001084a0007986 */ /* 0x0003e4000c101d06 */
.L_x_8307:
[----:B------:R-:W-:Y:S05]  /*2b30*/  BSYNC.RECONVERGENT B0 ;  /* 0x0000000000007941 */ /* 0x000fea0003800200 */
.L_x_8306:
[----:B------:R-:W-:Y:S01]  /*2b40*/  ISETP.GE.U32.AND P0, PT, R222, 0x60, PT ;  /* 0x00000060de00780c */ /* 0x000fe20003f06070 */
[----:B------:R-:W-:Y:S01]  /*2b50*/  BSSY.RECONVERGENT B0, `(.L_x_8312) ;  /* 0x0000085000007945 */ /* 0x000fe20003800200 */
[----:B------:R-:W-:-:S11]  /*2b60*/  LOP3.LUT R224, R224, 0xfffffffd, RZ, 0xc0, !PT ;  /* 0xfffffffde0e07812 */ /* 0x000fd600078ec0ff */
[----:B------:R-:W-:Y:S01]  /*2b70*/  @P0 LOP3.LUT R224, R224, 0x2, RZ, 0xfc, !PT ;  /* 0x00000002e0e00812 */ /* 0x000fe200078efcff */
[----:B------:R-:W-:Y:S06]  /*2b80*/  @!P0 BRA `(.L_x_8313) ;  /* 0x0000000800048947 */ /* 0x000fec0003800000 */
[----:B------:R-:W-:Y:S01]  /*2b90*/  ISETP.NE.U32.AND P0, PT, RZ, UR4, PT ;  /* 0x00000004ff007c0c */ /* 0x000fe2000bf05070 */
[----:B------:R-:W2:Y:S01]  /*2ba0*/  LDC.64 R140, c[0x0][0x390] ;  /* 0x0000e400ff8c7b82 */ /* 0x000ea20000000a00 */
[----:B------:R-:W-:Y:S02]  /*2bb0*/  ISETP.NE.U32.AND P1, PT, RZ, UR8, PT ;  /* 0x00000008ff007c0c */ /* 0x000fe4000bf25070 */
[----:B------:R-:W-:Y:S02]  /*2bc0*/  ISETP.NE.AND.EX P0, PT, RZ, UR5, PT, P0 ;  /* 0x00000005ff007c0c */ /* 0x000fe4000bf05300 */
[----:B------:R-:W-:-:S11]  /*2bd0*/  ISETP.NE.AND.EX P1, PT, RZ, UR9, PT, P1 ;  /* 0x00000009ff007c0c */ /* 0x000fd6000bf25310 */
[----:B------:R-:W3:Y:S08]  /*2be0*/  @P0 LDC.64 R138, c[0x0][0x398] ;  /* 0x0000e600ff8a0b82 */ /* 0x000ef00000000a00 */
[----:B------:R-:W4:Y:S01]  /*2bf0*/  @P1 LDC.64 R136, c[0x0][0x3a0] ;  /* 0x0000e800ff881b82 */ /* 0x000f220000000a00 */
[----:B--2---:R-:W-:-:S06]  /*2c00*/  IMAD.WIDE.U32 R140, R163, 0x10, R140 ;  /* 0x00000010a38c7825 */ /* 0x004fcc00078e008c */
[----:B------:R-:W5:Y:S01]  /*2c10*/  LDG.E.128 R140, desc[UR6][R140.64] ;  /* 0x000000068c8c7981 */ /* 0x000f62000c1e1d00 */
[----:B---3--:R-:W-:-:S05]  /*2c20*/  @P0 IMAD.WIDE.U32 R138, R163, 0x10, R138 ;  /* 0x00000010a38a0825 */ /* 0x008fca00078e008a */
[----:B------:R2:W5:Y:S01]  /*2c30*/  @P0 LDG.E.128 R108, desc[UR6][R138.64] ;  /* 0x000000068a6c0981 */ /* 0x000562000c1e1d00 */
[----:B----4-:R-:W-:-:S05]  /*2c40*/  @P1 IMAD.WIDE.U32 R136, R163, 0x20, R136 ;  /* 0x00000020a3881825 */ /* 0x010fca00078e0088 */
[----:B------:R2:W5:Y:S04]  /*2c50*/  @P1 LDG.E.128 R112, desc[UR6][R136.64] ;  /* 0x0000000688701981 */ /* 0x000568000c1e1d00 */
[----:B------:R2:W5:Y:S01]  /*2c60*/  @P1 LDG.E.128 R116, desc[UR6][R136.64+0x10] ;  /* 0x0000100688741981 */ /* 0x000562000c1e1d00 */
[----:B------:R-:W-:Y:S05]  /*2c70*/  @!P0 BRA `(.L_x_8314) ;  /* 0x00000004002c8947 */ /* 0x000fea0003800000 */
[----:B------:R-:W-:Y:S05]  /*2c80*/  @!P1 BRA `(.L_x_8315) ;  /* 0x0000000000a49947 */ /* 0x000fea0003800000 */
[----:B--2--5:R-:W-:Y:S01]  /*2c90*/  PRMT R136, R140, 0x7632, R136 ;  /* 0x000076328c887816 */ /* 0x024fe20000000088 */
[----:B------:R-:W-:Y:S01]  /*2ca0*/  IMAD.U32 R139, R108, 0x10000, RZ ;  /* 0x000100006c8b7824 */ /* 0x000fe200078e00ff */
[----:B------:R-:W-:Y:S01]  /*2cb0*/  SHF.L.U32 R140, R140, 0x10, RZ ;  /* 0x000000108c8c7819 */ /* 0x000fe200000006ff */
[----:B------:R-:W-:Y:S01]  /*2cc0*/  IMAD.U32 R167, R111, 0x10000, RZ ;  /* 0x000100006fa77824 */ /* 0x000fe200078e00ff */
[C---:B01----:R-:W-:Y:S02]  /*2cd0*/  PRMT R160, R142.reuse, 0x7632, R160 ;  /* 0x000076328ea07816 */ /* 0x043fe400000000a0 */
[----:B------:R-:W-:Y:S01]  /*2ce0*/  PRMT R138, R141, 0x7632, R138 ;  /* 0x000076328d8a7816 */ /* 0x000fe2000000008a */
[----:B------:R-:W-:Y:S01]  /*2cf0*/  FADD.FTZ R139, R139, R140 ;  /* 0x0000008c8b8b7221 */ /* 0x000fe20000010000 */
[----:B------:R-:W-:Y:S02]  /*2d00*/  SHF.L.U32 R142, R142, 0x10, RZ ;  /* 0x000000108e8e7819 */ /* 0x000fe400000006ff */
[----:B------:R-:W-:-:S02]  /*2d10*/  SHF.L.U32 R161, R110, 0x10, RZ ;  /* 0x000000106ea17819 */ /* 0x000fc400000006ff */
[----:B------:R-:W-:Y:S02]  /*2d20*/  SHF.L.U32 R141, R141, 0x10, RZ ;  /* 0x000000108d8d7819 */ /* 0x000fe400000006ff */
[----:B------:R-:W-:Y:S01]  /*2d30*/  SHF.L.U32 R166, R109, 0x10, RZ ;  /* 0x000000106da67819 */ /* 0x000fe200000006ff */
[----:B------:R-:W-:Y:S01]  /*2d40*/  FADD.FTZ R161, R161, R142 ;  /* 0x0000008ea1a17221 */ /* 0x000fe20000010000 */
        /* <DEDUP_REMOVED lines=8> */
[----:B------:R-:W-:Y:S01]  /*2dd0*/  SHF.L.U32 R165, R142, 0x10, RZ ;  /* 0x000000108ea57819 */ /* 0x000fe200000006ff */
[----:B------:R-:W-:Y:S01]  /*2de0*/  IMAD.U32 R227, R166, 0x10000, RZ ;  /* 0x00010000a6e37824 */ /* 0x000fe200078e00ff */
        /* <DEDUP_REMOVED lines=19> */
.L_x_8315:
[----:B01---5:R-:W-:Y:S01]  /*2f20*/  PRMT R160, R140, 0x7632, R160 ;  /* 0x000076328ca07816 */ /* 0x023fe200000000a0 */
[----:B--2---:R-:W-:Y:S01]  /*2f30*/  IMAD.U32 R137, R108, 0x10000, RZ ;  /* 0x000100006c897824 */ /* 0x004fe200078e00ff */
        /* <DEDUP_REMOVED lines=13> */
[----:B------:R-:W-:Y:S02]  /*3010*/  PRMT R139, R109, 0x7632, R139 ;  /* 0x000076326d8b7816 */ /* 0x000fe4000000008b */
        /* <DEDUP_REMOVED lines=13> */
[----:B------:R-:W-:-:S03]  /*30f0*/  SHF.L.U32 R226, R165, 0x10, RZ ;  /* 0x00000010a5e27819 */ /* 0x000fc600000006ff */
[----:B------:R-:W-:Y:S02]  /*3100*/  FADD.FTZ R141, R164, R141 ;  /* 0x0000008da48d7221 */ /* 0x000fe40000010000 */
[----:B------:R-:W-:Y:S01]  /*3110*/  FADD.FTZ R143, R226, R143 ;  /* 0x0000008fe28f7221 */ /* 0x000fe20000010000 */
[----:B------:R-:W-:Y:S06]  /*3120*/  BRA `(.L_x_8316) ;  /* 0x0000000000887947 */ /* 0x000fec0003800000 */
.L_x_8314:
[----:B------:R-:W-:Y:S05]  /*3130*/  @!P1 BRA `(.L_x_8317) ;  /* 0x0000000000549947 */ /* 0x000fea0003800000 */
[C---:B--2--5:R-:W-:Y:S02]  /*3140*/  PRMT R136, R140.reuse, 0x7632, R136 ;  /* 0x000076328c887816 */ /* 0x064fe40000000088 */
[----:B------:R-:W-:Y:S02]  /*3150*/  SHF.L.U32 R137, R140, 0x10, RZ ;  /* 0x000000108c897819 */ /* 0x000fe400000006ff */
[----:B------:R-:W-:Y:S02]  /*3160*/  PRMT R138, R141, 0x7632, R138 ;  /* 0x000076328d8a7816 */ /* 0x000fe4000000008a */
[----:B------:R-:W-:Y:S02]  /*3170*/  PRMT R139, R142, 0x7632, R139 ;  /* 0x000076328e8b7816 */ /* 0x000fe4000000008b */
[C---:B------:R-:W-:Y:S01]  /*3180*/  PRMT R140, R143.reuse, 0x7632, R140 ;  /* 0x000076328f8c7816 */ /* 0x040fe2000000008c */
[----:B------:R-:W-:Y:S01]  /*3190*/  IMAD.U32 R143, R143, 0x10000, RZ ;  /* 0x000100008f8f7824 */ /* 0x000fe200078e00ff */
[----:B------:R-:W-:-:S02]  /*31a0*/  SHF.L.U32 R141, R141, 0x10, RZ ;  /* 0x000000108d8d7819 */ /* 0x000fc400000006ff */
[----:B01----:R-:W-:Y:S01]  /*31b0*/  SHF.L.U32 R161, R142, 0x10, RZ ;  /* 0x000000108ea17819 */ /* 0x003fe200000006ff */
        /* <DEDUP_REMOVED lines=12> */
[----:B------:R-:W-:Y:S06]  /*3280*/  BRA `(.L_x_8316) ;  /* 0x0000000000307947 */ /* 0x000fec0003800000 */
.L_x_8317:
[----:B01---5:R-:W-:Y:S02]  /*3290*/  PRMT R161, R143, 0x7632, R161 ;  /* 0x000076328fa17816 */ /* 0x023fe400000000a1 */
[----:B--2---:R-:W-:Y:S02]  /*32a0*/  PRMT R137, R140, 0x7632, R137 ;  /* 0x000076328c897816 */ /* 0x004fe40000000089 */
[----:B------:R-:W-:Y:S02]  /*32b0*/  PRMT R139, R141, 0x7632, R139 ;  /* 0x000076328d8b7816 */ /* 0x000fe4000000008b */
[----:B------:R-:W-:Y:S02]  /*32c0*/  PRMT R160, R142, 0x7632, R160 ;  /* 0x000076328ea07816 */ /* 0x000fe400000000a0 */
[----:B------:R-:W-:Y:S02]  /*32d0*/  SHF.L.U32 R136, R140, 0x10, RZ ;  /* 0x000000108c887819 */ /* 0x000fe400000006ff */
[----:B------:R-:W-:Y:S01]  /*32e0*/  SHF.L.U32 R140, R142, 0x10, RZ ;  /* 0x000000108e8c7819 */ /* 0x000fe200000006ff */
[----:B------:R-:W-:Y:S01]  /*32f0*/  IMAD.U32 R142, R143, 0x10000, RZ ;  /* 0x000100008f8e7824 */ /* 0x000fe200078e00ff */
[----:B------:R-:W-:Y:S01]  /*3300*/  SHF.L.U32 R138, R141, 0x10, RZ ;  /* 0x000000108d8a7819 */ /* 0x000fe200000006ff */
[----:B------:R-:W-:Y:S01]  /*3310*/  IMAD.U32 R143, R161, 0x10000, RZ ;  /* 0x00010000a18f7824 */ /* 0x000fe200078e00ff */
[----:B------:R-:W-:-:S02]  /*3320*/  SHF.L.U32 R137, R137, 0x10, RZ ;  /* 0x0000001089897819 */ /* 0x000fc400000006ff */
[----:B------:R-:W-:Y:S02]  /*3330*/  SHF.L.U32 R139, R139, 0x10, RZ ;  /* 0x000000108b8b7819 */ /* 0x000fe400000006ff */
[----:B------:R-:W-:-:S07]  /*3340*/  SHF.L.U32 R141, R160, 0x10, RZ ;  /* 0x00000010a08d7819 */ /* 0x000fce00000006ff */
.L_x_8316:
[----:B------:R-:W0:Y:S02]  /*3350*/  LDC.64 R160, c[0x0][0x3a8] ;  /* 0x0000ea00ffa07b82 */ /* 0x000e240000000a00 */
[C---:B0-----:R-:W-:Y:S01]  /*3360*/  IMAD.WIDE.U32 R160, R163.reuse, 0x20, R160 ;  /* 0x00000020a3a07825 */ /* 0x041fe200078e00a0 */
[----:B------:R-:W-:-:S04]  /*3370*/  IADD3 R163, PT, PT, R163, 0x20, RZ ;  /* 0x00000020a3a37810 */ /* 0x000fc80007ffe0ff */
[----:B------:R2:W-:Y:S04]  /*3380*/  STG.E.128 desc[UR6][R160.64], R136 ;  /* 0x00000088a0007986 */ /* 0x0005e8000c101d06 */
[----:B------:R2:W-:Y:S02]  /*3390*/  STG.E.128 desc[UR6][R160.64+0x10], R140 ;  /* 0x0000108ca0007986 */ /* 0x0005e4000c101d06 */
.L_x_8313:
[----:B------:R-:W-:Y:S05]  /*33a0*/  BSYNC.RECONVERGENT B0 ;  /* 0x0000000000007941 */ /* 0x000fea0003800200 */
.L_x_8312:
[----:B------:R-:W-:Y:S01]  /*33b0*/  ISETP.GE.U32.AND P0, PT, R222, 0x80, PT ;  /* 0x00000080de00780c */ /* 0x000fe20003f06070 */
[----:B------:R-:W-:Y:S01]  /*33c0*/  BSSY.RECONVERGENT B0, `(.L_x_8318) ;  /* 0x0000085000007945 */ /* 0x000fe20003800200 */
[----:B------:R-:W-:-:S11]  /*33d0*/  LOP3.LUT R224, R224, 0xfffffffe, RZ, 0xc0, !PT ;  /* 0xfffffffee0e07812 */ /* 0x000fd600078ec0ff */
[----:B------:R-:W-:Y:S01]  /*33e0*/  @P0 LOP3.LUT R224, R224, 0x1, RZ, 0xfc, !PT ;  /* 0x00000001e0e00812 */ /* 0x000fe200078efcff */
[----:B------:R-:W-:Y:S06]  /*33f0*/  @!P0 BRA `(.L_x_8319) ;  /* 0x0000000800048947 */ /* 0x000fec0003800000 */
[----:B------:R-:W-:Y:S01]  /*3400*/  ISETP.NE.U32.AND P0, PT, RZ, UR4, PT ;  /* 0x00000004ff007c0c */ /* 0x000fe2000bf05070 */
[----:B------:R-:W3:Y:S01]  /*3410*/  LDC.64 R148, c[0x0][0x390] ;  /* 0x0000e400ff947b82 */ /* 0x000ee20000000a00 */
[----:B------:R-:W-:Y:S02]  /*3420*/  ISETP.NE.U32.AND P1, PT, RZ, UR8, PT ;  /* 0x00000008ff007c0c */ /* 0x000fe4000bf25070 */
[----:B------:R-:W-:Y:S02]  /*3430*/  ISETP.NE.AND.EX P0, PT, RZ, UR5, PT, P0 ;  /* 0x00000005ff007c0c */ /* 0x000fe4000bf05300 */
[----:B------:R-:W-:-:S11]  /*3440*/  ISETP.NE.AND.EX P1, PT, RZ, UR9, PT, P1 ;  /* 0x00000009ff007c0c */ /* 0x000fd6000bf25310 */
[----:B------:R-:W4:Y:S08]  /*3450*/  @P0 LDC.64 R146, c[0x0][0x398] ;  /* 0x0000e600ff920b82 */ /* 0x000f300000000a00 */
[----:B------:R-:W0:Y:S01]  /*3460*/  @P1 LDC.64 R144, c[0x0][0x3a0] ;  /* 0x0000e800ff901b82 */ /* 0x000e220000000a00 */
[----:B---3--:R-:W-:-:S06]  /*3470*/  IMAD.WIDE.U32 R148, R163, 0x10, R148 ;  /* 0x00000010a3947825 */ /* 0x008fcc00078e0094 */
[----:B------:R-:W5:Y:S01]  /*3480*/  LDG.E.128 R148, desc[UR6][R148.64] ;  /* 0x0000000694947981 */ /* 0x000f62000c1e1d00 */
[----:B----4-:R-:W-:-:S05]  /*3490*/  @P0 IMAD.WIDE.U32 R146, R163, 0x10, R146 ;  /* 0x00000010a3920825 */ /* 0x010fca00078e0092 */
[----:B------:R3:W5:Y:S01]  /*34a0*/  @P0 LDG.E.128 R108, desc[UR6][R146.64] ;  /* 0x00000006926c0981 */ /* 0x000762000c1e1d00 */
[----:B0-----:R-:W-:-:S05]  /*34b0*/  @P1 IMAD.WIDE.U32 R144, R163, 0x20, R144 ;  /* 0x00000020a3901825 */ /* 0x001fca00078e0090 */
[----:B------:R3:W5:Y:S04]  /*34c0*/  @P1 LDG.E.128 R112, desc[UR6][R144.64] ;  /* 0x0000000690701981 */ /* 0x000768000c1e1d00 */
[----:B------:R3:W5:Y:S01]  /*34d0*/  @P1 LDG.E.128 R116, desc[UR6][R144.64+0x10] ;  /* 0x0000100690741981 */ /* 0x000762000c1e1d00 */
[----:B------:R-:W-:Y:S05]  /*34e0*/  @!P0 BRA `(.L_x_8320) ;  /* 0x00000004002c8947 */ /* 0x000fea0003800000 */
[----:B------:R-:W-:Y:S05]  /*34f0*/  @!P1 BRA `(.L_x_8321) ;  /* 0x0000000000a49947 */ /* 0x000fea0003800000 */
[C---:B---3-5:R-:W-:Y:S01]  /*3500*/  PRMT R144, R148.reuse, 0x7632, R144 ;  /* 0x0000763294907816 */ /* 0x068fe20000000090 */
[----:B------:R-:W-:Y:S01]  /*3510*/  IMAD.U32 R164, R151, 0x10000, RZ ;  /* 0x0001000097a47824 */ /* 0x000fe200078e00ff */
[----:B------:R-:W-:Y:S02]  /*3520*/  SHF.L.U32 R148, R148, 0x10, RZ ;  /* 0x0000001094947819 */ /* 0x000fe400000006ff */
[C---:B------:R-:W-:Y:S02]  /*3530*/  PRMT R146, R149.reuse, 0x7632, R146 ;  /* 0x0000763295927816 */ /* 0x040fe40000000092 */
[----:B------:R-:W-:Y:S02]  /*3540*/  SHF.L.U32 R147, R108, 0x10, RZ ;  /* 0x000000106c937819 */ /* 0x000fe400000006ff */
[----:B------:R-:W-:Y:S01]  /*3550*/  SHF.L.U32 R149, R149, 0x10, RZ ;  /* 0x0000001095957819 */ /* 0x000fe200000006ff */
[----:B------:R-:W-:Y:S01]  /*3560*/  IMAD.U32 R146, R146, 0x10000, RZ ;  /* 0x0001000092927824 */ /* 0x000fe200078e00ff */
[C---:B-12---:R-:W-:Y:S01]  /*3570*/  PRMT R160, R150.reuse, 0x7632, R160 ;  /* 0x0000763296a07816 */ /* 0x046fe200000000a0 */
[----:B------:R-:W-:Y:S01]  /*3580*/  IMAD.U32 R150, R150, 0x10000, RZ ;  /* 0x0001000096967824 */ /* 0x000fe200078e00ff */
[----:B------:R-:W-:Y:S01]  /*3590*/  SHF.L.U32 R166, R109, 0x10, RZ ;  /* 0x000000106da67819 */ /* 0x000fe200000006ff */
[----:B------:R-:W-:Y:S01]  /*35a0*/  FADD.FTZ R147, R147, R148 ;  /* 0x0000009493937221 */ /* 0x000fe20000010000 */
[----:B------:R-:W-:-:S02]  /*35b0*/  SHF.L.U32 R161, R110, 0x10, RZ ;  /* 0x000000106ea17819 */ /* 0x000fc400000006ff */
[----:B------:R-:W-:Y:S01]  /*35c0*/  PRMT R148, R109, 0x7632, R148 ;  /* 0x000076326d947816 */ /* 0x000fe20000000094 */
[----:B------:R-:W-:Y:S01]  /*35d0*/  FADD.FTZ R149, R166, R149 ;  /* 0x00000095a6957221 */ /* 0x000fe20000010000 */
[----:B------:R-:W-:Y:S01]  /*35e0*/  PRMT R162, R151, 0x7632, R162 ;  /* 0x0000763297a27816 */ /* 0x000fe200000000a2 */
[--C-:B------:R-:W-:Y:S01]  /*35f0*/  FADD.FTZ R161, R161, R150.reuse ;  /* 0x00000096a1a17221 */ /* 0x100fe20000010000 */
[----:B------:R-:W-:Y:S02]  /*3600*/  PRMT R145, R108, 0x7632, R145 ;  /* 0x000076326c917816 */ /* 0x000fe40000000091 */
[----:B------:R-:W-:Y:S02]  /*3610*/  PRMT R150, R110, 0x7632, R150 ;  /* 0x000076326e967816 */ /* 0x000fe40000000096 */
[C---:B------:R-:W-:Y:S02]  /*3620*/  PRMT R166, R111.reuse, 0x7632, R166 ;  /* 0x000076326fa67816 */ /* 0x040fe400000000a6 */
[----:B------:R-:W-:-:S02]  /*3630*/  SHF.L.U32 R167, R111, 0x10, RZ ;  /* 0x000000106fa77819 */ /* 0x000fc400000006ff */
[----:B------:R-:W-:Y:S02]  /*3640*/  SHF.L.U32 R151, R148, 0x10, RZ ;  /* 0x0000001094977819 */ /* 0x000fe400000006ff */
[----:B------:R-:W-:Y:S01]  /*3650*/  SHF.L.U32 R144, R144, 0x10, RZ ;  /* 0x0000001090907819 */ /* 0x000fe200000006ff */
[----:B------:R-:W-:Y:S01]  /*3660*/  FADD.FTZ R167, R167, R164 ;  /* 0x000000a4a7a77221 */ /* 0x000fe20000010000 */
[----:B------:R-:W-:Y:S02]  /*3670*/  SHF.L.U32 R145, R145, 0x10, RZ ;  /* 0x0000001091917819 */ /* 0x000fe400000006ff */
[----:B------:R-:W-:Y:S02]  /*3680*/  SHF.L.U32 R148, R160, 0x10, RZ ;  /* 0x00000010a0947819 */ /* 0x000fe400000006ff */
        /* <DEDUP_REMOVED lines=16> */
.L_x_8321:
[----:B-12--5:R-:W-:Y:S01]  /*3790*/  PRMT R161, R149, 0x7632, R161 ;  /* 0x0000763295a17816 */ /* 0x026fe200000000a1 */
[----:B------:R-:W-:Y:S01]  /*37a0*/  IMAD.U32 R166, R151, 0x10000, RZ ;  /* 0x0001000097a67824 */ /* 0x000fe200078e00ff */
[----:B---3--:R-:W-:Y:S02]  /*37b0*/  SHF.L.U32 R146, R149, 0x10, RZ ;  /* 0x0000001095927819 */ /* 0x008fe400000006ff */
[C---:B------:R-:W-:Y:S01]  /*37c0*/  PRMT R160, R148.reuse, 0x7632, R160 ;  /* 0x0000763294a07816 */ /* 0x040fe200000000a0 */
[----:B------:R-:W-:Y:S01]  /*37d0*/  IMAD.U32 R162, R161, 0x10000, RZ ;  /* 0x00010000a1a27824 */ /* 0x000fe200078e00ff */
[----:B------:R-:W-:Y:S01]  /*37e0*/  SHF.L.U32 R144, R148, 0x10, RZ ;  /* 0x0000001094907819 */ /* 0x000fe200000006ff */
[----:B------:R-:W-:Y:S01]  /*37f0*/  IMAD.U32 R148, R150, 0x10000, RZ ;  /* 0x0001000096947824 */ /* 0x000fe200078e00ff */
[----:B------:R-:W-:Y:S02]  /*3800*/  SHF.L.U32 R145, R108, 0x10, RZ ;  /* 0x000000106c917819 */ /* 0x000fe400000006ff */
[----:B------:R-:W-:-:S02]  /*3810*/  SHF.L.U32 R147, R109, 0x10, RZ ;  /* 0x000000106d937819 */ /* 0x000fc400000006ff */
[----:B------:R-:W-:Y:S01]  /*3820*/  SHF.L.U32 R149, R110, 0x10, RZ ;  /* 0x000000106e957819 */ /* 0x000fe200000006ff */
[----:B------:R-:W-:Y:S01]  /*3830*/  FADD.FTZ R144, R145, R144 ;  /* 0x0000009091907221 */ /* 0x000fe20000010000 */
[----:B------:R-:W-:Y:S01]  /*3840*/  PRMT R164, R150, 0x7632, R164 ;  /* 0x0000763296a47816 */ /* 0x000fe200000000a4 */
[----:B------:R-:W-:Y:S01]  /*3850*/  FADD.FTZ R146, R147, R146 ;  /* 0x0000009293927221 */ /* 0x000fe20000010000 */
[----:B------:R-:W-:Y:S01]  /*3860*/  PRMT R165, R151, 0x7632, R165 ;  /* 0x0000763297a57816 */ /* 0x000fe200000000a5 */
[----:B------:R-:W-:Y:S01]  /*3870*/  FADD.FTZ R148, R149, R148 ;  /* 0x0000009495947221 */ /* 0x000fe20000010000 */
[----:B------:R-:W-:Y:S02]  /*3880*/  PRMT R145, R108, 0x7632, R145 ;  /* 0x000076326c917816 */ /* 0x000fe40000000091 */
[----:B------:R-:W-:Y:S01]  /*3890*/  PRMT R147, R109, 0x7632, R147 ;  /* 0x000076326d937816 */ /* 0x000fe20000000093 */
[----:B------:R-:W-:Y:S01]  /*38a0*/  IMAD.U32 R226, R165, 0x10000, RZ ;  /* 0x00010000a5e27824 */ /* 0x000fe200078e00ff */
[----:B------:R-:W-:-:S02]  /*38b0*/  PRMT R149, R110, 0x7632, R149 ;  /* 0x000076326e957816 */ /* 0x000fc40000000095 */
[C---:B------:R-:W-:Y:S02]  /*38c0*/  PRMT R150, R111.reuse, 0x7632, R150 ;  /* 0x000076326f967816 */ /* 0x040fe40000000096 */
        /* <DEDUP_REMOVED lines=10> */
[----:B------:R-:W-:Y:S02]  /*3970*/  FADD.FTZ R149, R164, R149 ;  /* 0x00000095a4957221 */ /* 0x000fe40000010000 */
[----:B------:R-:W-:Y:S01]  /*3980*/  FADD.FTZ R151, R226, R151 ;  /* 0x00000097e2977221 */ /* 0x000fe20000010000 */
[----:B------:R-:W-:Y:S06]  /*3990*/  BRA `(.L_x_8322) ;  /* 0x0000000000887947 */ /* 0x000fec0003800000 */
.L_x_8320:
[----:B------:R-:W-:Y:S05]  /*39a0*/  @!P1 BRA `(.L_x_8323) ;  /* 0x0000000000549947 */ /* 0x000fea0003800000 */
[----:B---3-5:R-:W-:Y:S01]  /*39b0*/  PRMT R144, R148, 0x7632, R144 ;  /* 0x0000763294907816 */ /* 0x028fe20000000090 */
[----:B-12---:R-:W-:Y:S01]  /*39c0*/  IMAD.U32 R161, R150, 0x10000, RZ ;  /* 0x0001000096a17824 */ /* 0x006fe200078e00ff */
[----:B------:R-:W-:Y:S02]  /*39d0*/  SHF.L.U32 R145, R148, 0x10, RZ ;  /* 0x0000001094917819 */ /* 0x000fe400000006ff */
[----:B------:R-:W-:Y:S02]  /*39e0*/  PRMT R146, R149, 0x7632, R146 ;  /* 0x0000763295927816 */ /* 0x000fe40000000092 */
        /* <DEDUP_REMOVED lines=17> */
.L_x_8323:
[----:B-12--5:R-:W-:Y:S02]  /*3b00*/  PRMT R160, R150, 0x7632, R160 ;  /* 0x0000763296a07816 */ /* 0x026fe400000000a0 */
[C---:B---3--:R-:W-:Y:S02]  /*3b10*/  PRMT R145, R148.reuse, 0x7632, R145 ;  /* 0x0000763294917816 */ /* 0x048fe40000000091 */
[----:B------:R-:W-:Y:S02]  /*3b20*/  PRMT R147, R149, 0x7632, R147 ;  /* 0x0000763295937816 */ /* 0x000fe40000000093 */
[----:B------:R-:W-:Y:S02]  /*3b30*/  PRMT R161, R151, 0x7632, R161 ;  /* 0x0000763297a17816 */ /* 0x000fe400000000a1 */
[----:B------:R-:W-:Y:S01]  /*3b40*/  SHF.L.U32 R144, R148, 0x10, RZ ;  /* 0x0000001094907819 */ /* 0x000fe200000006ff */
[----:B------:R-:W-:Y:S01]  /*3b50*/  IMAD.U32 R148, R150, 0x10000, RZ ;  /* 0x0001000096947824 */ /* 0x000fe200078e00ff */
[----:B------:R-:W-:Y:S01]  /*3b60*/  SHF.L.U32 R146, R149, 0x10, RZ ;  /* 0x0000001095927819 */ /* 0x000fe200000006ff */
[----:B------:R-:W-:Y:S01]  /*3b70*/  IMAD.U32 R149, R160, 0x10000, RZ ;  /* 0x00010000a0957824 */ /* 0x000fe200078e00ff */
[----:B------:R-:W-:-:S02]  /*3b80*/  SHF.L.U32 R150, R151, 0x10, RZ ;  /* 0x0000001097967819 */ /* 0x000fc400000006ff */
[----:B------:R-:W-:Y:S02]  /*3b90*/  SHF.L.U32 R145, R145, 0x10, RZ ;  /* 0x0000001091917819 */ /* 0x000fe400000006ff */
[----:B------:R-:W-:Y:S02]  /*3ba0*/  SHF.L.U32 R147, R147, 0x10, RZ ;  /* 0x0000001093937819 */ /* 0x000fe400000006ff */
[----:B------:R-:W-:-:S07]  /*3bb0*/  SHF.L.U32 R151, R161, 0x10, RZ ;  /* 0x00000010a1977819 */ /* 0x000fce00000006ff */
.L_x_8322:
[----:B------:R-:W0:Y:S02]  /*3bc0*/  LDC.64 R160, c[0x0][0x3a8] ;  /* 0x0000ea00ffa07b82 */ /* 0x000e240000000a00 */
[C---:B0-----:R-:W-:Y:S01]  /*3bd0*/  IMAD.WIDE.U32 R160, R163.reuse, 0x20, R160 ;  /* 0x00000020a3a07825 */ /* 0x041fe200078e00a0 */
[----:B------:R-:W-:-:S04]  /*3be0*/  IADD3 R163, PT, PT, R163, 0x20, RZ ;  /* 0x00000020a3a37810 */ /* 0x000fc80007ffe0ff */
[----:B------:R3:W-:Y:S04]  /*3bf0*/  STG.E.128 desc[UR6][R160.64], R144 ;  /* 0x00000090a0007986 */ /* 0x0007e8000c101d06 */
[----:B------:R3:W-:Y:S02]  /*3c00*/  STG.E.128 desc[UR6][R160.64+0x10], R148 ;  /* 0x00001094a0007986 */ /* 0x0007e4000c101d06 */
.L_x_8319:
[----:B------:R-:W-:Y:S05]  /*3c10*/  BSYNC.RECONVERGENT B0 ;  /* 0x0000000000007941 */ /* 0x000fea0003800200 */
.L_x_8318:
[----:B------:R-:W-:Y:S01]  /*3c20*/  ISETP.GE.U32.AND P1, PT, R222, 0xa0, PT ;  /* 0x000000a0de00780c */ /* 0x000fe20003f26070 */
[----:B------:R-:W-:-:S12]  /*3c30*/  BSSY.RECONVERGENT B0, `(.L_x_8324) ;  /* 0x0000082000007945 */ /* 0x000fd80003800200 */
[----:B------:R-:W-:Y:S05]  /*3c40*/  @!P1 BRA `(.L_x_8325) ;  /* 0x0000000800009947 */ /* 0x000fea0003800000 */
[----:B------:R-:W-:Y:S01]  /*3c50*/  ISETP.NE.U32.AND P0, PT, RZ, UR4, PT ;  /* 0x00000004ff007c0c */ /* 0x000fe2000bf05070 */
[----:B------:R-:W4:Y:S01]  /*3c60*/  LDC.64 R156, c[0x0][0x390] ;  /* 0x0000e400ff9c7b82 */ /* 0x000f220000000a00 */
[----:B------:R-:W-:Y:S02]  /*3c70*/  ISETP.NE.U32.AND P2, PT, RZ, UR8, PT ;  /* 0x00000008ff007c0c */ /* 0x000fe4000bf45070 */
[----:B------:R-:W-:Y:S02]  /*3c80*/  ISETP.NE.AND.EX P0, PT, RZ, UR5, PT, P0 ;  /* 0x00000005ff007c0c */ /* 0x000fe4000bf05300 */
[----:B------:R-:W-:-:S11]  /*3c90*/  ISETP.NE.AND.EX P2, PT, RZ, UR9, PT, P2 ;  /* 0x00000009ff007c0c */ /* 0x000fd6000bf45320 */
[----:B------:R-:W0:Y:S08]  /*3ca0*/  @P0 LDC.64 R154, c[0x0][0x398] ;  /* 0x0000e600ff9a0b82 */ /* 0x000e300000000a00 */
[----:B------:R-:W1:Y:S01]  /*3cb0*/  @P2 LDC.64 R152, c[0x0][0x3a0] ;  /* 0x0000e800ff982b82 */ /* 0x000e620000000a00 */
[----:B----4-:R-:W-:-:S06]  /*3cc0*/  IMAD.WIDE.U32 R156, R163, 0x10, R156 ;  /* 0x00000010a39c7825 */ /* 0x010fcc00078e009c */
[----:B------:R-:W5:Y:S01]  /*3cd0*/  LDG.E.128 R156, desc[UR6][R156.64] ;  /* 0x000000069c9c7981 */ /* 0x000f62000c1e1d00 */
[----:B0-----:R-:W-:-:S05]  /*3ce0*/  @P0 IMAD.WIDE.U32 R154, R163, 0x10, R154 ;  /* 0x00000010a39a0825 */ /* 0x001fca00078e009a */
[----:B------:R0:W5:Y:S01]  /*3cf0*/  @P0 LDG.E.128 R108, desc[UR6][R154.64] ;  /* 0x000000069a6c0981 */ /* 0x000162000c1e1d00 */
[----:B-1----:R-:W-:-:S05]  /*3d00*/  @P2 IMAD.WIDE.U32 R152, R163, 0x20, R152 ;  /* 0x00000020a3982825 */ /* 0x002fca00078e0098 */
[----:B------:R0:W5:Y:S04]  /*3d10*/  @P2 LDG.E.128 R112, desc[UR6][R152.64] ;  /* 0x0000000698702981 */ /* 0x000168000c1e1d00 */
[----:B------:R0:W5:Y:S01]  /*3d20*/  @P2 LDG.E.128 R116, desc[UR6][R152.64+0x10] ;  /* 0x0000100698742981 */ /* 0x000162000c1e1d00 */
[----:B------:R-:W-:Y:S05]  /*3d30*/  @!P0 BRA `(.L_x_8326) ;  /* 0x00000004002c8947 */ /* 0x000fea0003800000 */
[----:B------:R-:W-:Y:S05]  /*3d40*/  @!P2 BRA `(.L_x_8327) ;  /* 0x0000000000a4a947 */ /* 0x000fea0003800000 */
[----:B--23-5:R-:W-:Y:S01]  /*3d50*/  PRMT R160, R158, 0x7632, R160 ;  /* 0x000076329ea07816 */ /* 0x02cfe200000000a0 */
[----:B------:R-:W-:Y:S01]  /*3d60*/  IMAD.U32 R161, R110, 0x10000, RZ ;  /* 0x000100006ea17824 */ /* 0x000fe200078e00ff */
[----:B0-----:R-:W-:Y:S02]  /*3d70*/  PRMT R152, R156, 0x7632, R152 ;  /* 0x000076329c987816 */ /* 0x001fe40000000098 */
[----:B------:R-:W-:Y:S02]  /*3d80*/  SHF.L.U32 R158, R158, 0x10, RZ ;  /* 0x000000109e9e7819 */ /* 0x000fe400000006ff */
[----:B------:R-:W-:Y:S02]  /*3d90*/  SHF.L.U32 R156, R156, 0x10, RZ ;  /* 0x000000109c9c7819 */ /* 0x000fe400000006ff */
[----:B------:R-:W-:Y:S01]  /*3da0*/  SHF.L.U32 R155, R108, 0x10, RZ ;  /* 0x000000106c9b7819 */ /* 0x000fe200000006ff */
[----:B------:R-:W-:Y:S01]  /*3db0*/  FADD.FTZ R161, R161, R158 ;  /* 0x0000009ea1a17221 */ /* 0x000fe20000010000 */
[C---:B------:R-:W-:Y:S01]  /*3dc0*/  PRMT R154, R157.reuse, 0x7632, R154 ;  /* 0x000076329d9a7816 */ /* 0x040fe2000000009a */
[----:B------:R-:W-:Y:S01]  /*3dd0*/  IMAD.U32 R157, R157, 0x10000, RZ ;  /* 0x000100009d9d7824 */ /* 0x000fe200078e00ff */
[----:B------:R-:W-:Y:S01]  /*3de0*/  SHF.L.U32 R166, R109, 0x10, RZ ;  /* 0x000000106da67819 */ /* 0x000fe200000006ff */
[----:B------:R-:W-:Y:S01]  /*3df0*/  FADD.FTZ R155, R155, R156 ;  /* 0x0000009c9b9b7221 */ /* 0x000fe20000010000 */
[----:B------:R-:W-:-:S02]  /*3e00*/  PRMT R158, R110, 0x7632, R158 ;  /* 0x000076326e9e7816 */ /* 0x000fc4000000009e */
[----:B------:R-:W-:Y:S01]  /*3e10*/  PRMT R156, R109, 0x7632, R156 ;  /* 0x000076326d9c7816 */ /* 0x000fe2000000009c */
[----:B------:R-:W-:Y:S01]  /*3e20*/  FADD.FTZ R157, R166, R157 ;  /* 0x0000009da69d7221 */ /* 0x000fe20000010000 */
[----:B------:R-:W-:Y:S01]  /*3e30*/  PRMT R162, R159, 0x7632, R162 ;  /* 0x000076329fa27816 */ /* 0x000fe200000000a2 */
[----:B------:R-:W-:Y:S01]  /*3e40*/  IMAD.U32 R165, R158, 0x10000, RZ ;  /* 0x000100009ea57824 */ /* 0x000fe200078e00ff */
        /* <DEDUP_REMOVED lines=25> */
.L_x_8327:
[C---:B--23-5:R-:W-:Y:S01]  /*3fe0*/  PRMT R160, R156.reuse, 0x7632, R160 ;  /* 0x000076329ca07816 */ /* 0x06cfe200000000a0 */
[----:B0-----:R-:W-:Y:S01]  /*3ff0*/  IMAD.U32 R154, R157, 0x10000, RZ ;  /* 0x000100009d9a7824 */ /* 0x001fe200078e00ff */
[----:B------:R-:W-:Y:S01]  /*4000*/  SHF.L.U32 R152, R156, 0x10, RZ ;  /* 0x000000109c987819 */ /* 0x000fe200000006ff */
[----:B------:R-:W-:Y:S01]  /*4010*/  IMAD.U32 R166, R159, 0x10000, RZ ;  /* 0x000100009fa67824 */ /* 0x000fe200078e00ff */
[----:B------:R-:W-:Y:S02]  /*4020*/  PRMT R161, R157, 0x7632, R161 ;  /* 0x000076329da17816 */ /* 0x000fe400000000a1 */
[----:B------:R-:W-:Y:S02]  /*4030*/  SHF.L.U32 R156, R158, 0x10, RZ ;  /* 0x000000109e9c7819 */ /* 0x000fe400000006ff */
        /* <DEDUP_REMOVED lines=24> */
[----:B------:R-:W-:-:S03]  /*41c0*/  FADD.FTZ R157, R164, R157 ;  /* 0x0000009da49d7221 */ /* 0x000fc60000010000 */
[----:B------:R-:W-:Y:S01]  /*41d0*/  FADD.FTZ R159, R226, R159 ;  /* 0x0000009fe29f7221 */ /* 0x000fe20000010000 */
[----:B------:R-:W-:Y:S06]  /*41e0*/  BRA `(.L_x_8328) ;  /* 0x0000000000887947 */ /* 0x000fec0003800000 */
.L_x_8326:
[----:B------:R-:W-:Y:S05]  /*41f0*/  @!P2 BRA `(.L_x_8329) ;  /* 0x000000000054a947 */ /* 0x000fea0003800000 */
[C---:B0----5:R-:W-:Y:S01]  /*4200*/  PRMT R152, R156.reuse, 0x7632, R152 ;  /* 0x000076329c987816 */ /* 0x061fe20000000098 */
[----:B------:R-:W-:Y:S01]  /*4210*/  IMAD.U32 R153, R156, 0x10000, RZ ;  /* 0x000100009c997824 */ /* 0x000fe200078e00ff */
[----:B------:R-:W-:Y:S02]  /*4220*/  PRMT R154, R157, 0x7632, R154 ;  /* 0x000076329d9a7816 */ /* 0x000fe4000000009a */
[----:B------:R-:W-:Y:S02]  /*4230*/  PRMT R155, R158, 0x7632, R155 ;  /* 0x000076329e9b7816 */ /* 0x000fe4000000009b */
[----:B------:R-:W-:Y:S01]  /*4240*/  PRMT R156, R159, 0x7632, R156 ;  /* 0x000076329f9c7816 */ /* 0x000fe2000000009c */
[----:B------:R-:W-:Y:S01]  /*4250*/  IMAD.U32 R162, R154, 0x10000, RZ ;  /* 0x000100009aa27824 */ /* 0x000fe200078e00ff */
[----:B------:R-:W-:Y:S02]  /*4260*/  SHF.L.U32 R157, R157, 0x10, RZ ;  /* 0x000000109d9d7819 */ /* 0x000fe400000006ff */
[----:B------:R-:W-:-:S02]  /*4270*/  SHF.L.U32 R159, R159, 0x10, RZ ;  /* 0x000000109f9f7819 */ /* 0x000fc400000006ff */
[----:B--23--:R-:W-:Y:S01]  /*4280*/  SHF.L.U32 R161, R158, 0x10, RZ ;  /* 0x000000109ea17819 */ /* 0x00cfe200000006ff */
        /* <DEDUP_REMOVED lines=12> */
.L_x_8329:
[----:B--23-5:R-:W-:Y:S02]  /*4350*/  PRMT R161, R159, 0x7632, R161 ;  /* 0x000076329fa17816 */ /* 0x02cfe400000000a1 */
[----:B0-----:R-:W-:Y:S02]  /*4360*/  PRMT R153, R156, 0x7632, R153 ;  /* 0x000076329c997816 */ /* 0x001fe40000000099 */
[C---:B------:R-:W-:Y:S02]  /*4370*/  PRMT R155, R157.reuse, 0x7632, R155 ;  /* 0x000076329d9b7816 */ /* 0x040fe4000000009b */
[----:B------:R-:W-:Y:S02]  /*4380*/  PRMT R160, R158, 0x7632, R160 ;  /* 0x000076329ea07816 */ /* 0x000fe400000000a0 */
[----:B------:R-:W-:Y:S01]  /*4390*/  SHF.L.U32 R152, R156, 0x10, RZ ;  /* 0x000000109c987819 */ /* 0x000fe200000006ff */
[----:B------:R-:W-:Y:S01]  /*43a0*/  IMAD.U32 R156, R158, 0x10000, RZ ;  /* 0x000100009e9c7824 */ /* 0x000fe200078e00ff */
[----:B------:R-:W-:-:S02]  /*43b0*/  SHF.L.U32 R154, R157, 0x10, RZ ;  /* 0x000000109d9a7819 */ /* 0x000fc400000006ff */
[----:B------:R-:W-:Y:S01]  /*43c0*/  SHF.L.U32 R158, R159, 0x10, RZ ;  /* 0x000000109f9e7819 */ /* 0x000fe200000006ff */
[----:B------:R-:W-:Y:S01]  /*43d0*/  IMAD.U32 R159, R161, 0x10000, RZ ;  /* 0x00010000a19f7824 */ /* 0x000fe200078e00ff */
[----:B------:R-:W-:Y:S02]  /*43e0*/  SHF.L.U32 R153, R153, 0x10, RZ ;  /* 0x0000001099997819 */ /* 0x000fe400000006ff */
[----:B------:R-:W-:Y:S02]  /*43f0*/  SHF.L.U32 R155, R155, 0x10, RZ ;  /* 0x000000109b9b7819 */ /* 0x000fe400000006ff */
[----:B------:R-:W-:-:S07]  /*4400*/  SHF.L.U32 R157, R160, 0x10, RZ ;  /* 0x00000010a09d7819 */ /* 0x000fce00000006ff */
.L_x_8328:
[----:B------:R-:W0:Y:S02]  /*4410*/  LDC.64 R160, c[0x0][0x3a8] ;  /* 0x0000ea00ffa07b82 */ /* 0x000e240000000a00 */
[----:B0-----:R-:W-:-:S05]  /*4420*/  IMAD.WIDE.U32 R160, R163, 0x20, R160 ;  /* 0x00000020a3a07825 */ /* 0x001fca00078e00a0 */
[----:B------:R4:W-:Y:S04]  /*4430*/  STG.E.128 desc[UR6][R160.64], R152 ;  /* 0x00000098a0007986 */ /* 0x0009e8000c101d06 */
[----:B------:R4:W-:Y:S02]  /*4440*/  STG.E.128 desc[UR6][R160.64+0x10], R156 ;  /* 0x0000109ca0007986 */ /* 0x0009e4000c101d06 */
.L_x_8325:
[----:B------:R-:W-:Y:S05]  /*4450*/  BSYNC.RECONVERGENT B0 ;  /* 0x0000000000007941 */ /* 0x000fea0003800200 */
.L_x_8324:
[----:B01234-:R-:W-:Y:S01]  /*4460*/  FADD.FTZ R160, RZ, R120 ;  /* 0x00000078ffa07221 */ /* 0x01ffe20000010000 */
        /* <DEDUP_REMOVED lines=8> */
[----:B------:R-:W-:Y:S02]  /*44f0*/  ISETP.GT.U32.AND P5, PT, R222, 0x9f, PT ;  /* 0x0000009fde00780c */ /* 0x000fe40003fa4070 */
[----:B------:R-:W-:Y:S01]  /*4500*/  LOP3.LUT R224, R224, 0xfffffff7, RZ, 0xc0, !PT ;  /* 0xfffffff7e0e07812 */ /* 0x000fe200078ec0ff */
        /* <DEDUP_REMOVED lines=9> */
[----:B------:R-:W-:Y:S02]  /*45a0*/  FADD.FTZ R160, R130, R163 ;  /* 0x000000a382a07221 */ /* 0x000fe40000010000 */
[----:B------:R-:W-:Y:S02]  /*45b0*/  @P6 LOP3.LUT R224, R224, 0x8, RZ, 0xfc, !PT ;  /* 0x00000008e0e06812 */ /* 0x000fe400078efcff */
        /* <DEDUP_REMOVED lines=132> */
.L_x_8353:
[----:B------:R-:W-:Y:S01]  /*4e00*/  LOP3.LUT P3, RZ, R226, 0x1f, RZ, 0xc0, !PT ;  /* 0x0000001fe2ff7812 */ /* 0x000fe2000786c0ff */
[----:B-1----:R-:W-:Y:S01]  /*4e10*/  FADD.FTZ R227, R166, R167 ;  /* 0x000000a7a6e37221 */ /* 0x002fe20000010000 */
[----:B0-----:R-:W-:Y:S01]  /*4e20*/  FMUL.FTZ R166, R165, R165 ;  /* 0x000000a5a5a67220 */ /* 0x001fe20000410000 */
[----:B------:R-:W-:Y:S01]  /*4e30*/  ISETP.NE.AND P2, PT, RZ, UR10, PT ;  /* 0x0000000aff007c0c */ /* 0x000fe2000bf45270 */
[----:B------:R-:W-:Y:S01]  /*4e40*/  BSSY.RECONVERGENT B0, `(.L_x_8331) ;  /* 0x000005c000007945 */ /* 0x000fe20003800200 */
[----:B------:R-:W-:Y:S02]  /*4e50*/  FFMA.FTZ R164, R227, R164, UR11 ;  /* 0x0000000be3a47e23 */ /* 0x000fe400080100a4 */
[----:B------:R-:W-:Y:S02]  /*4e60*/  FSEL R167, R166, RZ, P2 ;  /* 0x000000ffa6a77208 */ /* 0x000fe40001000000 */
[----:B------:R-:W-:-:S03]  /*4e70*/  FSEL R226, R165, RZ, !P2 ;  /* 0x000000ffa5e27208 */ /* 0x000fc60005000000 */
[----:B------:R-:W-:Y:S01]  /*4e80*/  FADD.FTZ R164, R164, R167 ;  /* 0x000000a7a4a47221 */ /* 0x000fe20000010000 */
[----:B------:R-:W0:Y:S03]  /*4e90*/  @!P3 LDC.64 R162, c[0x0][0x3c0] ;  /* 0x0000f000ffa2bb82 */ /* 0x000e260000000a00 */
[----:B------:R-:W1:Y:S05]  /*4ea0*/  MUFU.RSQ R227, R164 ;  /* 0x000000a400e37308 */ /* 0x000e6a0000001400 */
[----:B------:R-:W2:Y:S01]  /*4eb0*/  @!P3 LDC.64 R160, c[0x0][0x3c8] ;  /* 0x0000f200ffa0bb82 */ /* 0x000ea20000000a00 */
[----:B0-----:R-:W-:-:S05]  /*4ec0*/  @!P3 IMAD.WIDE R162, R0, 0x4, R162 ;  /* 0x0000000400a2b825 */ /* 0x001fca00078e02a2 */
[----:B------:R0:W-:Y:S01]  /*4ed0*/  @!P3 STG.E desc[UR6][R162.64], R165 ;  /* 0x000000a5a200b986 */ /* 0x0001e2000c101906 */
[----:B--2---:R-:W-:-:S05]  /*4ee0*/  @!P3 IMAD.WIDE R160, R0, 0x4, R160 ;  /* 0x0000000400a0b825 */ /* 0x004fca00078e02a0 */
[----:B-1----:R0:W-:Y:S01]  /*4ef0*/  @!P3 STG.E desc[UR6][R160.64], R227 ;  /* 0x000000e3a000b986 */ /* 0x0021e2000c101906 */
[----:B------:R-:W-:Y:S05]  /*4f00*/  @!P0 BRA `(.L_x_8332) ;  /* 0x00000004003c8947 */ /* 0x000fea0003800000 */
[--C-:B0-----:R-:W-:Y:S01]  /*4f10*/  FADD.FTZ R160, R126, -R226.reuse ;  /* 0x800000e27ea07221 */ /* 0x101fe20000010000 */
[----:B------:R-:W-:Y:S01]  /*4f20*/  SHF.L.U32 R161, R31, 0x10, RZ ;  /* 0x000000101fa17819 */ /* 0x000fe200000006ff */
[--C-:B------:R-:W-:Y:S01]  /*4f30*/  FADD.FTZ R162, R127, -R226.reuse ;  /* 0x800000e27fa27221 */ /* 0x100fe20000010000 */
[----:B------:R-:W-:Y:S01]  /*4f40*/  SHF.L.U32 R163, R75, 0x10, RZ ;  /* 0x000000104ba37819 */ /* 0x000fe200000006ff */
[----:B------:R-:W-:Y:S01]  /*4f50*/  FMUL.FTZ R232, R227, R160 ;  /* 0x000000a0e3e87220 */ /* 0x000fe20000410000 */
[----:B------:R-:W-:Y:S01]  /*4f60*/  FADD.FTZ R160, R124, -R226 ;  /* 0x800000e27ca07221 */ /* 0x000fe20000010000 */
[----:B------:R-:W-:Y:S01]  /*4f70*/  SHF.L.U32 R167, R35, 0x10, RZ ;  /* 0x0000001023a77819 */ /* 0x000fe200000006ff */
[----:B------:R-:W-:Y:S01]  /*4f80*/  FMUL.FTZ R162, R227, R162 ;  /* 0x000000a2e3a27220 */ /* 0x000fe20000410000 */
[----:B------:R-:W-:Y:S01]  /*4f90*/  SHF.L.U32 R229, R91, 0x10, RZ ;  /* 0x000000105be57819 */ /* 0x000fe200000006ff */
[----:B------:R-:W-:Y:S01]  /*4fa0*/  FFMA.FTZ R234, R232, R161, R163 ;  /* 0x000000a1e8ea7223 */ /* 0x000fe200000100a3 */
[----:B------:R-:W-:Y:S01]  /*4fb0*/  SHF.L.U32 R231, R185, 0x10, RZ ;  /* 0x00000010b9e77819 */ /* 0x000fe200000006ff */
[----:B------:R-:W-:Y:S01]  /*4fc0*/  IMAD.U32 R163, R186, 0x10000, RZ ;  /* 0x00010000baa37824 */ /* 0x000fe200078e00ff */
[----:B------:R-:W-:Y:S01]  /*4fd0*/  SHF.L.U32 R235, R184, 0x10, RZ ;  /* 0x00000010b8eb7819 */ /* 0x000fe200000006ff */
[----:B------:R-:W-:Y:S01]  /*4fe0*/  FMUL.FTZ R160, R227, R160 ;  /* 0x000000a0e3a07220 */ /* 0x000fe20000410000 */
[----:B------:R-:W-:Y:S01]  /*4ff0*/  SHF.L.U32 R166, R183, 0x10, RZ ;  /* 0x00000010b7a67819 */ /* 0x000fe200000006ff */
[----:B------:R-:W-:Y:S01]  /*5000*/  IMAD.U32 R165, R74, 0x10000, RZ ;  /* 0x000100004aa57824 */ /* 0x000fe200078e00ff */
[----:B------:R-:W-:Y:S01]  /*5010*/  SHF.L.U32 R233, R34, 0x10, RZ ;  /* 0x0000001022e97819 */ /* 0x000fe200000006ff */
[----:B------:R-:W-:Y:S01]  /*5020*/  FFMA.FTZ R232, R232, R167, R229 ;  /* 0x000000a7e8e87223 */ /* 0x000fe200000100e5 */
[----:B------:R-:W-:Y:S01]  /*5030*/  SHF.L.U32 R164, R90, 0x10, RZ ;  /* 0x000000105aa47819 */ /* 0x000fe200000006ff */
[----:B------:R-:W-:Y:S01]  /*5040*/  FFMA.FTZ R163, R162, R163, R231 ;  /* 0x000000a3a2a37223 */ /* 0x000fe200000100e7 */
[----:B------:R-:W-:Y:S01]  /*5050*/  SHF.L.U32 R161, R30, 0x10, RZ ;  /* 0x000000101ea17819 */ /* 0x000fe200000006ff */
[----:B------:R-:W-:Y:S01]  /*5060*/  FFMA.FTZ R167, R162, R235, R166 ;  /* 0x000000eba2a77223 */ /* 0x000fe200000100a6 */
[----:B------:R-:W-:Y:S01]  /*5070*/  SHF.L.U32 R229, R33, 0x10, RZ ;  /* 0x0000001021e57819 */ /* 0x000fe200000006ff */
[C---:B------:R-:W-:Y:S01]  /*5080*/  FFMA.FTZ R233, R160.reuse, R233, R164 ;  /* 0x000000e9a0e97223 */ /* 0x040fe200000100a4 */
[--C-:B------:R-:W-:Y:S01]  /*5090*/  FADD.FTZ R164, R125, -R226.reuse ;  /* 0x800000e27da47221 */ /* 0x100fe20000010000 */
[----:B------:R-:W-:Y:S01]  /*50a0*/  FFMA.FTZ R162, R160, R161, R165 ;  /* 0x000000a1a0a27223 */ /* 0x000fe200000100a5 */
[----:B------:R-:W-:Y:S01]  /*50b0*/  FADD.FTZ R160, R122, -R226 ;  /* 0x800000e27aa07221 */ /* 0x000fe20000010000 */
[----:B------:R-:W-:Y:S01]  /*50c0*/  SHF.L.U32 R161, R29, 0x10, RZ ;  /* 0x000000101da17819 */ /* 0x000fe200000006ff */
        /* <DEDUP_REMOVED lines=22> */
[----:B------:R-:W-:Y:S01]  /*5230*/  SHF.L.U32 R237, R32, 0x10, RZ ;  /* 0x0000001020ed7819 */ /* 0x000fe200000006ff */
[----:B------:R-:W-:Y:S01]  /*5240*/  FFMA.FTZ R165, R165, R238, R229 ;  /* 0x000000eea5a57223 */ /* 0x000fe200000100e5 */
[----:B------:R-:W-:Y:S01]  /*5250*/  SHF.L.U32 R230, R88, 0x10, RZ ;  /* 0x0000001058e67819 */ /* 0x000fe200000006ff */
[----:B------:R-:W-:-:S02]  /*5260*/  IMAD.U32 R229, R28, 0x10000, RZ ;  /* 0x000100001ce57824 */ /* 0x000fc400078e00ff */
[----:B------:R-:W-:Y:S01]  /*5270*/  FADD.FTZ R238, R121, -R226 ;  /* 0x800000e279ee7221 */ /* 0x000fe20000010000 */
[----:B------:R-:W-:Y:S01]  /*5280*/  SHF.L.U32 R239, R198, 0x10, RZ ;  /* 0x00000010c6ef7819 */ /* 0x000fe200000006ff */
[----:B------:R-:W-:Y:S02]  /*5290*/  IMAD.U32 R241, R197, 0x10000, RZ ;  /* 0x00010000c5f17824 */ /* 0x000fe400078e00ff */
[C---:B------:R-:W-:Y:S01]  /*52a0*/  FFMA.FTZ R236, R228.reuse, R229, R231 ;  /* 0x000000e5e4ec7223 */ /* 0x040fe200000100e7 */
[----:B------:R-:W-:Y:S01]  /*52b0*/  FFMA.FTZ R237, R228, R237, R230 ;  /* 0x000000ede4ed7223 */ /* 0x000fe200000100e6 */
[----:B------:R-:W-:Y:S01]  /*52c0*/  FMUL.FTZ R238, R227, R238 ;  /* 0x000000eee3ee7220 */ /* 0x000fe20000410000 */
[----:B------:R-:W0:Y:S01]  /*52d0*/  LDC.64 R230, c[0x0][0x428] ;  /* 0x00010a00ffe67b82 */ /* 0x000e220000000a00 */
[----:B------:R-:W-:Y:S02]  /*52e0*/  SHF.L.U32 R243, R196, 0x10, RZ ;  /* 0x00000010c4f37819 */ /* 0x000fe400000006ff */
[----:B------:R-:W-:Y:S01]  /*52f0*/  SHF.L.U32 R240, R195, 0x10, RZ ;  /* 0x00000010c3f07819 */ /* 0x000fe200000006ff */
[----:B------:R-:W-:Y:S01]  /*5300*/  FFMA.FTZ R239, R238, R239, R241 ;  /* 0x000000efeeef7223 */ /* 0x000fe200000100f1 */
[----:B------:R-:W-:-:S02]  /*5310*/  F2FP.BF16.F32.PACK_AB R161, R161, R160 ;  /* 0x000000a0a1a1723e */ /* 0x000fc400000010ff */
[----:B------:R-:W-:Y:S01]  /*5320*/  F2FP.BF16.F32.PACK_AB R163, R163, R234 ;  /* 0x000000eaa3a3723e */ /* 0x000fe200000010ff */
[----:B------:R-:W1:Y:S01]  /*5330*/  LDC.64 R228, c[0x0][0x430] ;  /* 0x00010c00ffe47b82 */ /* 0x000e620000000a00 */
[----:B------:R-:W-:Y:S01]  /*5340*/  FFMA.FTZ R240, R238, R243, R240 ;  /* 0x000000f3eef07223 */ /* 0x000fe200000100f0 */
[----:B------:R-:W-:Y:S02]  /*5350*/  F2FP.BF16.F32.PACK_AB R162, R235, R162 ;  /* 0x000000a2eba2723e */ /* 0x000fe400000010ff */
[----:B------:R-:W-:Y:S02]  /*5360*/  F2FP.BF16.F32.PACK_AB R160, R239, R236 ;  /* 0x000000ecefa0723e */ /* 0x000fe400000010ff */
[----:B------:R-:W-:Y:S02]  /*5370*/  F2FP.BF16.F32.PACK_AB R165, R165, R164 ;  /* 0x000000a4a5a5723e */ /* 0x000fe400000010ff */
[----:B------:R-:W-:Y:S02]  /*5380*/  F2FP.BF16.F32.PACK_AB R167, R167, R232 ;  /* 0x000000e8a7a7723e */ /* 0x000fe400000010ff */
[----:B------:R-:W-:-:S02]  /*5390*/  F2FP.BF16.F32.PACK_AB R166, R166, R233 ;  /* 0x000000e9a6a6723e */ /* 0x000fc400000010ff */
[----:B------:R-:W-:Y:S01]  /*53a0*/  F2FP.BF16.F32.PACK_AB R164, R240, R237 ;  /* 0x000000edf0a4723e */ /* 0x000fe200000010ff */
[----:B0-----:R-:W-:-:S05]  /*53b0*/  IMAD.WIDE.U32 R230, R225, 0x10, R230 ;  /* 0x00000010e1e67825 */ /* 0x001fca00078e00e6 */
[----:B------:R2:W-:Y:S01]  /*53c0*/  STG.E.128 desc[UR6][R230.64], R160 ;  /* 0x000000a0e6007986 */ /* 0x0005e2000c101d06 */
[C---:B-1----:R-:W-:Y:S01]  /*53d0*/  IMAD.WIDE.U32 R228, R225.reuse, 0x10, R228 ;  /* 0x00000010e1e47825 */ /* 0x042fe200078e00e4 */
[----:B------:R-:W-:-:S04]  /*53e0*/  IADD3 R225, PT, PT, R225, 0x20, RZ ;  /* 0x00000020e1e17810 */ /* 0x000fc80007ffe0ff */
[----:B------:R2:W-:Y:S03]  /*53f0*/  STG.E.128 desc[UR6][R228.64], R164 ;  /* 0x000000a4e4007986 */ /* 0x0005e6000c101d06 */
.L_x_8332:
[----:B------:R-:W-:Y:S05]  /*5400*/  BSYNC.RECONVERGENT B0 ;  /* 0x0000000000007941 */ /* 0x000fea0003800200 */
.L_x_8331:
        /* <DEDUP_REMOVED lines=24> */
[----:B------:R-:W-:Y:S01]  /*5590*/  FFMA.FTZ R167, R162, R235, R166 ;  /* 0x000000eba2a77223 */ /* 0x000fe200000100a6 */
[C---:B------:R-:W-:Y:S01]  /*55a0*/  FFMA.FTZ R233, R160.reuse, R233, R164 ;  /* 0x000000e9a0e97223 */ /* 0x040fe200000100a4 */
[--C-:B------:R-:W-:Y:S01]  /*55b0*/  FADD.FTZ R164, R133, -R226.reuse ;  /* 0x800000e285a47221 */ /* 0x100fe20000010000 */
[----:B------:R-:W-:Y:S01]  /*55c0*/  SHF.L.U32 R229, R41, 0x10, RZ ;  /* 0x0000001029e57819 */ /* 0x000fe200000006ff */
[----:B------:R-:W-:Y:S01]  /*55d0*/  FFMA.FTZ R162, R160, R161, R165 ;  /* 0x000000a1a0a27223 */ /* 0x000fe200000100a5 */
[----:B------:R-:W-:Y:S01]  /*55e0*/  FADD.FTZ R160, R130, -R226 ;  /* 0x800000e282a07221 */ /* 0x000fe20000010000 */
[----:B------:R-:W-:Y:S01]  /*55f0*/  SHF.L.U32 R165, R69, 0x10, RZ ;  /* 0x0000001045a57819 */ /* 0x000fe200000006ff */
[----:B------:R-:W-:Y:S01]  /*5600*/  FMUL.FTZ R166, R227, R164 ;  /* 0x000000a4e3a67220 */ /* 0x000fe20000410000 */
[----:B------:R-:W-:-:S02]  /*5610*/  IMAD.U32 R161, R37, 0x10000, RZ ;  /* 0x0001000025a17824 */ /* 0x000fc400078e00ff */
        /* <DEDUP_REMOVED lines=16> */
[----:B------:R-:W-:Y:S01]  /*5720*/  FADD.FTZ R228, R128, -R226 ;  /* 0x800000e280e47221 */ /* 0x000fe20000010000 */
[----:B------:R-:W-:Y:S01]  /*5730*/  SHF.L.U32 R231, R68, 0x10, RZ ;  /* 0x0000001044e77819 */ /* 0x000fe200000006ff */
[----:B------:R-:W-:Y:S01]  /*5740*/  IMAD.U32 R237, R40, 0x10000, RZ ;  /* 0x0001000028ed7824 */ /* 0x000fe200078e00ff */
[----:B------:R-:W-:Y:S01]  /*5750*/  SHF.L.U32 R239, R182, 0x10, RZ ;  /* 0x00000010b6ef7819 */ /* 0x000fe200000006ff */
[C---:B------:R-:W-:Y:S01]  /*5760*/  FFMA.FTZ R161, R165.reuse, R230, R236 ;  /* 0x000000e6a5a17223 */ /* 0x040fe200000100ec */
        /* <DEDUP_REMOVED lines=8> */
[----:B------:R-:W-:Y:S01]  /*57f0*/  FFMA.FTZ R237, R228, R237, R230 ;  /* 0x000000ede4ed7223 */ /* 0x000fe200000100e6 */
[----:B------:R-:W-:Y:S01]  /*5800*/  FMUL.FTZ R238, R227, R238 ;  /* 0x000000eee3ee7220 */ /* 0x000fe20000410000 */
[----:B------:R-:W0:Y:S01]  /*5810*/  LDC.64 R230, c[0x0][0x428] ;  /* 0x00010a00ffe67b82 */ /* 0x000e220000000a00 */
[----:B------:R-:W-:Y:S01]  /*5820*/  IMAD.U32 R240, R179, 0x10000, RZ ;  /* 0x00010000b3f07824 */ /* 0x000fe200078e00ff */
[----:B------:R-:W-:Y:S01]  /*5830*/  F2FP.BF16.F32.PACK_AB R161, R161, R160 ;  /* 0x000000a0a1a1723e */ /* 0x000fe200000010ff */
[C---:B------:R-:W-:Y:S01]  /*5840*/  FFMA.FTZ R239, R238.reuse, R239, R241 ;  /* 0x000000efeeef7223 */ /* 0x040fe200000100f1 */
[----:B------:R-:W-:Y:S01]  /*5850*/  F2FP.BF16.F32.PACK_AB R163, R163, R234 ;  /* 0x000000eaa3a3723e */ /* 0x000fe200000010ff */
[----:B------:R-:W-:Y:S01]  /*5860*/  FFMA.FTZ R240, R238, R243, R240 ;  /* 0x000000f3eef07223 */ /* 0x000fe200000100f0 */
[----:B------:R-:W-:-:S02]  /*5870*/  F2FP.BF16.F32.PACK_AB R162, R235, R162 ;  /* 0x000000a2eba2723e */ /* 0x000fc400000010ff */
[----:B------:R-:W1:Y:S01]  /*5880*/  LDC.64 R228, c[0x0][0x430] ;  /* 0x00010c00ffe47b82 */ /* 0x000e620000000a00 */
        /* <DEDUP_REMOVED lines=10> */
.L_x_8334:
[----:B------:R-:W-:Y:S05]  /*5930*/  BSYNC.RECONVERGENT B0 ;  /* 0x0000000000007941 */ /* 0x000fea0003800200 */
.L_x_8333:
[----:B------:R-:W-:Y:S01]  /*5940*/  ISETP.GE.U32.AND P2, PT, R222, 0x60, PT ;  /* 0x00000060de00780c */ /* 0x000fe20003f46070 */
[----:B------:R-:W-:-:S12]  /*5950*/  BSSY.RECONVERGENT B0, `(.L_x_8335) ;  /* 0x0000051000007945 */ /* 0x000fd80003800200 */
[----:B------:R-:W-:Y:S05]  /*5960*/  @!P2 BRA `(.L_x_8336) ;  /* 0x00000004003ca947 */ /* 0x000fea0003800000 */
[--C-:B0-23--:R-:W-:Y:S01]  /*5970*/  FADD.FTZ R160, R142, -R226.reuse ;  /* 0x800000e28ea07221 */ /* 0x10dfe20000010000 */
[----:B------:R-:W-:Y:S01]  /*5980*/  SHF.L.U32 R161, R47, 0x10, RZ ;  /* 0x000000102fa17819 */ /* 0x000fe200000006ff */
[--C-:B------:R-:W-:Y:S01]  /*5990*/  FADD.FTZ R162, R143, -R226.reuse ;  /* 0x800000e28fa27221 */ /* 0x100fe20000010000 */
[----:B------:R-:W-:Y:S01]  /*59a0*/  SHF.L.U32 R163, R67, 0x10, RZ ;  /* 0x0000001043a37819 */ /* 0x000fe200000006ff */
[----:B------:R-:W-:Y:S01]  /*59b0*/  FMUL.FTZ R232, R227, R160 ;  /* 0x000000a0e3e87220 */ /* 0x000fe20000410000 */
[----:B------:R-:W-:Y:S01]  /*59c0*/  FADD.FTZ R160, R140, -R226 ;  /* 0x800000e28ca07221 */ /* 0x000fe20000010000 */
[----:B------:R-:W-:Y:S01]  /*59d0*/  SHF.L.U32 R167, R51, 0x10, RZ ;  /* 0x0000001033a77819 */ /* 0x000fe200000006ff */
[----:B------:R-:W-:Y:S02]  /*59e0*/  IMAD.U32 R229, R83, 0x10000, RZ ;  /* 0x0001000053e57824 */ /* 0x000fe400078e00ff */
        /* <DEDUP_REMOVED lines=14> */
[----:B------:R-:W-:Y:S01]  /*5ad0*/  IMAD.U32 R229, R49, 0x10000, RZ ;  /* 0x0001000031e57824 */ /* 0x000fe200078e00ff */
        /* <DEDUP_REMOVED lines=39> */
[----:B------:R-:W-:Y:S01]  /*5d50*/  SHF.L.U32 R240, R23, 0x10, RZ ;  /* 0x0000001017f07819 */ /* 0x000fe200000006ff */
[C---:B------:R-:W-:Y:S01]  /*5d60*/  FFMA.FTZ R239, R238.reuse, R239, R241 ;  /* 0x000000efeeef7223 */ /* 0x040fe200000100f1 */
[----:B------:R-:W-:Y:S02]  /*5d70*/  F2FP.BF16.F32.PACK_AB R161, R161, R160 ;  /* 0x000000a0a1a1723e */ /* 0x000fe400000010ff */
[----:B------:R-:W-:Y:S01]  /*5d80*/  F2FP.BF16.F32.PACK_AB R163, R163, R234 ;  /* 0x000000eaa3a3723e */ /* 0x000fe200000010ff */
[----:B------:R-:W-:Y:S01]  /*5d90*/  FFMA.FTZ R240, R238, R243, R240 ;  /* 0x000000f3eef07223 */ /* 0x000fe200000100f0 */
[----:B------:R-:W-:Y:S01]  /*5da0*/  F2FP.BF16.F32.PACK_AB R162, R235, R162 ;  /* 0x000000a2eba2723e */ /* 0x000fe200000010ff */
[----:B------:R-:W1:Y:S01]  /*5db0*/  LDC.64 R228, c[0x0][0x430] ;  /* 0x00010c00ffe47b82 */ /* 0x000e620000000a00 */
[----:B------:R-:W-:-:S02]  /*5dc0*/  F2FP.BF16.F32.PACK_AB R160, R239, R236 ;  /* 0x000000ecefa0723e */ /* 0x000fc400000010ff */
        /* <DEDUP_REMOVED lines=9> */
.L_x_8336:
[----:B------:R-:W-:Y:S05]  /*5e60*/  BSYNC.RECONVERGENT B0 ;  /* 0x0000000000007941 */ /* 0x000fea0003800200 */
.L_x_8335:
        /* <DEDUP_REMOVED lines=45> */
[----:B------:R-:W-:Y:S01]  /*6140*/  FFMA.FTZ R166, R166, R237, R230 ;  /* 0x000000eda6a67223 */ /* 0x000fe200000100e6 */
[----:B------:R-:W-:-:S02]  /*6150*/  IMAD.U32 R230, R6, 0x10000, RZ ;  /* 0x0001000006e67824 */ /* 0x000fc400078e00ff */
[----:B------:R-:W-:Y:S01]  /*6160*/  FMUL.FTZ R165, R227, R228 ;  /* 0x000000e4e3a57220 */ /* 0x000fe20000410000 */
[----:B------:R-:W-:Y:S01]  /*6170*/  SHF.L.U32 R229, R3, 0x10, RZ ;  /* 0x0000001003e57819 */ /* 0x000fe200000006ff */
[----:B------:R-:W-:Y:S01]  /*6180*/  FADD.FTZ R228, R144, -R226 ;  /* 0x800000e290e47221 */ /* 0x000fe20000010000 */
[----:B------:R-:W-:Y:S02]  /*6190*/  IMAD.U32 R231, R60, 0x10000, RZ ;  /* 0x000100003ce77824 */ /* 0x000fe400078e00ff */
        /* <DEDUP_REMOVED lines=11> */
[----:B------:R-:W-:Y:S01]  /*6250*/  FMUL.FTZ R238, R227, R238 ;  /* 0x000000eee3ee7220 */ /* 0x000fe20000410000 */
[----:B------:R-:W0:Y:S01]  /*6260*/  LDC.64 R230, c[0x0][0x428] ;  /* 0x00010a00ffe67b82 */ /* 0x000e220000000a00 */
[----:B------:R-:W-:Y:S01]  /*6270*/  SHF.L.U32 R240, R7, 0x10, RZ ;  /* 0x0000001007f07819 */ /* 0x000fe200000006ff */
[----:B------:R-:W-:-:S02]  /*6280*/  IMAD.U32 R243, R8, 0x10000, RZ ;  /* 0x0001000008f37824 */ /* 0x000fc400078e00ff */
[C---:B------:R-:W-:Y:S01]  /*6290*/  FFMA.FTZ R239, R238.reuse, R239, R241 ;  /* 0x000000efeeef7223 */ /* 0x040fe200000100f1 */
[----:B------:R-:W-:Y:S01]  /*62a0*/  F2FP.BF16.F32.PACK_AB R161, R161, R160 ;  /* 0x000000a0a1a1723e */ /* 0x000fe200000010ff */
[----:B------:R-:W-:Y:S01]  /*62b0*/  FFMA.FTZ R240, R238, R243, R240 ;  /* 0x000000f3eef07223 */ /* 0x000fe200000100f0 */
[----:B------:R-:W-:Y:S01]  /*62c0*/  F2FP.BF16.F32.PACK_AB R163, R163, R234 ;  /* 0x000000eaa3a3723e */ /* 0x000fe200000010ff */
[----:B------:R-:W1:Y:S01]  /*62d0*/  LDC.64 R228, c[0x0][0x430] ;  /* 0x00010c00ffe47b82 */ /* 0x000e620000000a00 */
[----:B------:R-:W-:Y:S02]  /*62e0*/  F2FP.BF16.F32.PACK_AB R162, R235, R162 ;  /* 0x000000a2eba2723e */ /* 0x000fe400000010ff */
[----:B------:R-:W-:Y:S02]  /*62f0*/  F2FP.BF16.F32.PACK_AB R160, R239, R236 ;  /* 0x000000ecefa0723e */ /* 0x000fe400000010ff */
[----:B------:R-:W-:Y:S02]  /*6300*/  F2FP.BF16.F32.PACK_AB R165, R165, R164 ;  /* 0x000000a4a5a5723e */ /* 0x000fe400000010ff */
[----:B------:R-:W-:-:S02]  /*6310*/  F2FP.BF16.F32.PACK_AB R167, R167, R232 ;  /* 0x000000e8a7a7723e */ /* 0x000fc400000010ff */
[----:B------:R-:W-:Y:S02]  /*6320*/  F2FP.BF16.F32.PACK_AB R166, R166, R233 ;  /* 0x000000e9a6a6723e */ /* 0x000fe400000010ff */
[----:B------:R-:W-:Y:S01]  /*6330*/  F2FP.BF16.F32.PACK_AB R164, R240, R237 ;  /* 0x000000edf0a4723e */ /* 0x000fe200000010ff */
[----:B0-----:R-:W-:-:S05]  /*6340*/  IMAD.WIDE.U32 R230, R225, 0x10, R230 ;  /* 0x00000010e1e67825 */ /* 0x001fca00078e00e6 */
[----:B------:R0:W-:Y:S01]  /*6350*/  STG.E.128 desc[UR6][R230.64], R160 ;  /* 0x000000a0e6007986 */ /* 0x0001e2000c101d06 */
[C---:B-1----:R-:W-:Y:S01]  /*6360*/  IMAD.WIDE.U32 R228, R225.reuse, 0x10, R228 ;  /* 0x00000010e1e47825 */ /* 0x042fe200078e00e4 */
[----:B------:R-:W-:-:S04]  /*6370*/  IADD3 R225, PT, PT, R225, 0x20, RZ ;  /* 0x00000020e1e17810 */ /* 0x000fc80007ffe0ff */
[----:B------:R0:W-:Y:S03]  /*6380*/  STG.E.128 desc[UR6][R228.64], R164 ;  /* 0x000000a4e4007986 */ /* 0x0001e6000c101d06 */
.L_x_8338:
[----:B------:R-:W-:Y:S05]  /*6390*/  BSYNC.RECONVERGENT B0 ;  /* 0x0000000000007941 */ /* 0x000fea0003800200 */
.L_x_8337:
[----:B------:R-:W-:Y:S04]  /*63a0*/  BSSY.RECONVERGENT B0, `(.L_x_8339) ;  /* 0x0000050000007945 */ /* 0x000fe80003800200 */
[----:B------:R-:W-:Y:S05]  /*63b0*/  @!P1 BRA `(.L_x_8340) ;  /* 0x0000000400389947 */ /* 0x000fea0003800000 */
[--C-:B0-234-:R-:W-:Y:S01]  /*63c0*/  FADD.FTZ R160, R152, -R226.reuse ;  /* 0x800000e298a07221 */ /* 0x11dfe20000010000 */
[----:B------:R-:W-:Y:S01]  /*63d0*/  SHF.L.U32 R161, R96, 0x10, RZ ;  /* 0x0000001060a17819 */ /* 0x000fe200000006ff */
[--C-:B------:R-:W-:Y:S01]  /*63e0*/  FADD.FTZ R162, R153, -R226.reuse ;  /* 0x800000e299a27221 */ /* 0x100fe20000010000 */
[----:B------:R-:W-:Y:S01]  /*63f0*/  SHF.L.U32 R163, R100, 0x10, RZ ;  /* 0x0000001064a37819 */ /* 0x000fe200000006ff */
[----:B------:R-:W-:Y:S01]  /*6400*/  FMUL.FTZ R230, R227, R160 ;  /* 0x000000a0e3e67220 */ /* 0x000fe20000410000 */
[----:B------:R-:W-:Y:S01]  /*6410*/  SHF.L.U32 R231, R208, 0x10, RZ ;  /* 0x00000010d0e77819 */ /* 0x000fe200000006ff */
[----:B------:R-:W-:Y:S01]  /*6420*/  FADD.FTZ R166, R154, -R226 ;  /* 0x800000e29aa67221 */ /* 0x000fe20000010000 */
[----:B------:R-:W-:Y:S02]  /*6430*/  IMAD.U32 R164, R209, 0x10000, RZ ;  /* 0x00010000d1a47824 */ /* 0x000fe400078e00ff */
[----:B------:R-:W-:Y:S01]  /*6440*/  FFMA.FTZ R160, R230, R161, R163 ;  /* 0x000000a1e6a07223 */ /* 0x000fe200000100a3 */
[----:B------:R-:W-:Y:S01]  /*6450*/  SHF.L.U32 R163, R206, 0x10, RZ ;  /* 0x00000010cea37819 */ /* 0x000fe200000006ff */
[----:B------:R-:W-:Y:S01]  /*6460*/  FMUL.FTZ R162, R227, R162 ;  /* 0x000000a2e3a27220 */ /* 0x000fe20000410000 */
[----:B------:R-:W-:Y:S01]  /*6470*/  SHF.L.U32 R161, R207, 0x10, RZ ;  /* 0x00000010cfa17819 */ /* 0x000fe200000006ff */
[----:B------:R-:W-:Y:S01]  /*6480*/  FMUL.FTZ R166, R227, R166 ;  /* 0x000000a6e3a67220 */ /* 0x000fe20000410000 */
[----:B------:R-:W-:Y:S01]  /*6490*/  SHF.L.U32 R229, R97, 0x10, RZ ;  /* 0x0000001061e57819 */ /* 0x000fe200000006ff */
[C---:B------:R-:W-:Y:S01]  /*64a0*/  FFMA.FTZ R231, R162.reuse, R231, R164 ;  /* 0x000000e7a2e77223 */ /* 0x040fe200000100a4 */
[----:B------:R-:W-:Y:S01]  /*64b0*/  SHF.L.U32 R233, R101, 0x10, RZ ;  /* 0x0000001065e97819 */ /* 0x000fe200000006ff */
[----:B------:R-:W-:Y:S01]  /*64c0*/  FFMA.FTZ R163, R162, R163, R161 ;  /* 0x000000a3a2a37223 */ /* 0x000fe200000100a1 */
[----:B------:R-:W-:Y:S01]  /*64d0*/  SHF.L.U32 R235, R93, 0x10, RZ ;  /* 0x000000105deb7819 */ /* 0x000fe200000006ff */
[----:B------:R-:W-:Y:S01]  /*64e0*/  IMAD.U32 R165, R92, 0x10000, RZ ;  /* 0x000100005ca57824 */ /* 0x000fe200078e00ff */
[----:B------:R-:W-:Y:S01]  /*64f0*/  SHF.L.U32 R232, R105, 0x10, RZ ;  /* 0x0000001069e87819 */ /* 0x000fe200000006ff */
[----:B------:R-:W-:Y:S01]  /*6500*/  FADD.FTZ R162, R155, -R226 ;  /* 0x800000e29ba27221 */ /* 0x000fe20000010000 */
[----:B------:R-:W-:Y:S01]  /*6510*/  SHF.L.U32 R167, R104, 0x10, RZ ;  /* 0x0000001068a77819 */ /* 0x000fe200000006ff */
[----:B------:R-:W-:Y:S01]  /*6520*/  FFMA.FTZ R161, R166, R229, R233 ;  /* 0x000000e5a6a17223 */ /* 0x000fe200000100e9 */
[----:B------:R-:W-:Y:S01]  /*6530*/  SHF.L.U32 R233, R212, 0x10, RZ ;  /* 0x00000010d4e97819 */ /* 0x000fe200000006ff */
[----:B------:R-:W-:Y:S01]  /*6540*/  FFMA.FTZ R232, R166, R235, R232 ;  /* 0x000000eba6e87223 */ /* 0x000fe200000100e8 */
[----:B------:R-:W-:Y:S01]  /*6550*/  SHF.L.U32 R164, R213, 0x10, RZ ;  /* 0x00000010d5a47819 */ /* 0x000fe200000006ff */
[----:B------:R-:W-:Y:S01]  /*6560*/  FADD.FTZ R166, R156, -R226 ;  /* 0x800000e29ca67221 */ /* 0x000fe20000010000 */
        /* <DEDUP_REMOVED lines=8> */
[----:B------:R-:W-:Y:S01]  /*65f0*/  SHF.L.U32 R234, R106, 0x10, RZ ;  /* 0x000000106aea7819 */ /* 0x000fe200000006ff */
[C---:B------:R-:W-:Y:S01]  /*6600*/  FFMA.FTZ R233, R162.reuse, R233, R164 ;  /* 0x000000e9a2e97223 */ /* 0x040fe200000100a4 */
        /* <DEDUP_REMOVED lines=11> */
[----:B------:R-:W-:Y:S01]  /*66c0*/  FFMA.FTZ R229, R164, R229, R165 ;  /* 0x000000e5a4e57223 */ /* 0x000fe200000100a5 */
[----:B------:R-:W-:-:S02]  /*66d0*/  IMAD.U32 R165, R107, 0x10000, RZ ;  /* 0x000100006ba57824 */ /* 0x000fc400078e00ff */
[----:B------:R-:W-:Y:S01]  /*66e0*/  FFMA.FTZ R235, R164, R235, R166 ;  /* 0x000000eba4eb7223 */ /* 0x000fe200000100a6 */
[----:B------:R-:W-:Y:S01]  /*66f0*/  SHF.L.U32 R164, R99, 0x10, RZ ;  /* 0x0000001063a47819 */ /* 0x000fe200000006ff */
[----:B------:R-:W-:Y:S01]  /*6700*/  FMUL.FTZ R237, R227, R236 ;  /* 0x000000ece3ed7220 */ /* 0x000fe20000410000 */
[----:B------:R-:W-:Y:S01]  /*6710*/  SHF.L.U32 R166, R103, 0x10, RZ ;  /* 0x0000001067a67819 */ /* 0x000fe200000006ff */
[----:B------:R-:W-:Y:S01]  /*6720*/  FADD.FTZ R226, R159, -R226 ;  /* 0x800000e29fe27221 */ /* 0x000fe20000010000 */
[----:B------:R-:W-:Y:S02]  /*6730*/  SHF.L.U32 R239, R219, 0x10, RZ ;  /* 0x00000010dbef7819 */ /* 0x000fe400000006ff */
[----:B------:R-:W-:Y:S01]  /*6740*/  SHF.L.U32 R241, R220, 0x10, RZ ;  /* 0x00000010dcf17819 */ /* 0x000fe200000006ff */
[C---:B------:R-:W-:Y:S01]  /*6750*/  FFMA.FTZ R236, R237.reuse, R164, R166 ;  /* 0x000000a4edec7223 */ /* 0x040fe200000100a6 */
[----:B------:R-:W-:Y:S01]  /*6760*/  FFMA.FTZ R237, R237, R238, R165 ;  /* 0x000000eeeded7223 */ /* 0x000fe200000100a5 */
[----:B------:R-:W0:Y:S01]  /*6770*/  LDC.64 R166, c[0x0][0x428] ;  /* 0x00010a00ffa67b82 */ /* 0x000e220000000a00 */
[----:B------:R-:W-:Y:S01]  /*6780*/  FMUL.FTZ R226, R227, R226 ;  /* 0x000000e2e3e27220 */ /* 0x000fe20000410000 */
[----:B------:R-:W-:-:S02]  /*6790*/  SHF.L.U32 R227, R218, 0x10, RZ ;  /* 0x00000010dae37819 */ /* 0x000fc400000006ff */
[----:B------:R-:W-:Y:S02]  /*67a0*/  SHF.L.U32 R238, R221, 0x10, RZ ;  /* 0x00000010ddee7819 */ /* 0x000fe400000006ff */
[----:B------:R-:W-:Y:S01]  /*67b0*/  F2FP.BF16.F32.PACK_AB R162, R229, R162 ;  /* 0x000000a2e5a2723e */ /* 0x000fe200000010ff */
[C---:B------:R-:W-:Y:S01]  /*67c0*/  FFMA.FTZ R239, R226.reuse, R227, R239 ;  /* 0x000000e3e2ef7223 */ /* 0x040fe200000100ef */
[----:B------:R-:W1:Y:S01]  /*67d0*/  LDC.64 R164, c[0x0][0x430] ;  /* 0x00010c00ffa47b82 */ /* 0x000e620000000a00 */
[----:B------:R-:W-:Y:S01]  /*67e0*/  FFMA.FTZ R238, R226, R241, R238 ;  /* 0x000000f1e2ee7223 */ /* 0x000fe200000100ee */
[----:B------:R-:W-:Y:S02]  /*67f0*/  F2FP.BF16.F32.PACK_AB R161, R228, R161 ;  /* 0x000000a1e4a1723e */ /* 0x000fe400000010ff */
[----:B------:R-:W-:Y:S02]  /*6800*/  F2FP.BF16.F32.PACK_AB R160, R163, R160 ;  /* 0x000000a0a3a0723e */ /* 0x000fe400000010ff */
[----:B------:R-:W-:Y:S01]  /*6810*/  F2FP.BF16.F32.PACK_AB R163, R239, R236 ;  /* 0x000000ecefa3723e */ /* 0x000fe200000010ff */
[----:B0-----:R-:W-:Y:S01]  /*6820*/  IMAD.WIDE.U32 R226, R225, 0x10, R166 ;  /* 0x00000010e1e27825 */ /* 0x001fe200078e00a6 */
[----:B------:R-:W-:-:S02]  /*6830*/  F2FP.BF16.F32.PACK_AB R167, R238, R237 ;  /* 0x000000edeea7723e */ /* 0x000fc400000010ff */
[----:B------:R-:W-:Y:S02]  /*6840*/  F2FP.BF16.F32.PACK_AB R166, R235, R234 ;  /* 0x000000eaeba6723e */ /* 0x000fe400000010ff */
[----:B------:R0:W-:Y:S01]  /*6850*/  STG.E.128 desc[UR6][R226.64], R160 ;  /* 0x000000a0e2007986 */ /* 0x0001e2000c101d06 */
[----:B-1----:R-:W-:Y:S01]  /*6860*/  IMAD.WIDE.U32 R228, R225, 0x10, R164 ;  /* 0x00000010e1e47825 */ /* 0x002fe200078e00a4 */
[----:B------:R-:W-:Y:S02]  /*6870*/  F2FP.BF16.F32.PACK_AB R165, R233, R232 ;  /* 0x000000e8e9a5723e */ /* 0x000fe400000010ff */
[----:B------:R-:W-:-:S05]  /*6880*/  F2FP.BF16.F32.PACK_AB R164, R231, R230 ;  /* 0x000000e6e7a4723e */ /* 0x000fca00000010ff */
[----:B------:R0:W-:Y:S02]  /*6890*/  STG.E.128 desc[UR6][R228.64], R164 ;  /* 0x000000a4e4007986 */ /* 0x0001e4000c101d06 */
.L_x_8340:
[----:B------:R-:W-:Y:S05]  /*68a0*/  BSYNC.RECONVERGENT B0 ;  /* 0x0000000000007941 */ /* 0x000fea0003800200 */
.L_x_8339:
[----:B0-234-:R-:W0:Y:S02]  /*68b0*/  LDC.64 R160, c[0x0][0x380] ;  /* 0x0000e000ffa07b82 */ /* 0x01de240000000a00 */
[----:B0-----:R-:W-:-:S05]  /*68c0*/  IMAD R0, R160, 0x4, R0 ;  /* 0x00000004a0007824 */ /* 0x001fca00078e0200 */
[----:B------:R-:W-:-:S13]  /*68d0*/  ISETP.GE.AND P1, PT, R0, R161, PT ;  /* 0x000000a10000720c */ /* 0x000fda0003f26270 */
[----:B------:R-:W-:Y:S05]  /*68e0*/  @!P1 BRA `(.L_x_8341) ;  /* 0xffffffb0003c9947 */ /* 0x000fea000383ffff */
[----:B------:R-:W-:Y:S05]  /*68f0*/  EXIT ;  /* 0x000000000000794d */ /* 0x000fea0003800000 */
.L_x_8330:
[----:B------:R-:W-:Y:S01]  /*6900*/  HFMA2 R229, -RZ, RZ, 0, 5.9604644775390625e-08 ;  /* 0x00000001ffe57431 */ /* 0x000fe200000001ff */
[----:B------:R-:W-:Y:S01]  /*6910*/  BSSY B0, `(.L_x_8342) ;  /* 0x0000007000007945 */ /* 0x000fe20003800000 */
[----:B------:R-:W-:Y:S02]  /*6920*/  MOV R230, R161 ;  /* 0x000000a100e67202 */ /* 0x000fe40000000f00 */
[----:B------:R-:W-:Y:S02]  /*6930*/  MOV R232, 0x1f ;  /* 0x0000001f00e87802 */ /* 0x000fe40000000f00 */
[----:B------:R-:W-:-:S07]  /*6940*/  MOV R227, 0xffffffff ;  /* 0xffffffff00e37802 */ /* 0x000fce0000000f00 */
[----:B------:R-:W-:Y:S05]  /*6950*/  WARPSYNC.COLLECTIVE R227, `(.L_x_8343) ;  /* 0x00000000e3087348 */ /* 0x000fea0003c00000 */
[----:B------:R0:W1:Y:S02]  /*6960*/  SHFL.BFLY P6, R228, R230, R229, R232 ;  /* 0x0c0000e5e6e47389 */ /* 0x00006400000c00e8 */
[----:B01----:R-:W-:Y:S05]  /*6970*/  ENDCOLLECTIVE ;  /* 0x000000000000791b */ /* 0x003fea0003800000 */
.L_x_8343:
[----:B------:R-:W-:Y:S05]  /*6980*/  BSYNC B0 ;  /* 0x0000000000007941 */ /* 0x000fea0003800000 */
.L_x_8342:
[----:B------:R-:W-:Y:S02]  /*6990*/  IMAD.MOV.U32 R160, RZ, RZ, R228 ;  /* 0x000000ffffa07224 */ /* 0x000fe400078e00e4 */
[----:B------:R-:W-:Y:S01]  /*69a0*/  HFMA2 R229, -RZ, RZ, 0, 1.1920928955078125e-07 ;  /* 0x00000002ffe57431 */ /* 0x000fe200000001ff */
[----:B------:R-:W-:Y:S01]  /*69b0*/  MOV R232, 0x1f ;  /* 0x0000001f00e87802 */ /* 0x000fe20000000f00 */
[----:B------:R-:W0:Y:S01]  /*69c0*/  LDC R164, c[0x0][0x400] ;  /* 0x00010000ffa47b82 */ /* 0x000e220000000800 */
[----:B------:R-:W-:Y:S01]  /*69d0*/  FADD.FTZ R162, R161, R160 ;  /* 0x000000a0a1a27221 */ /* 0x000fe20000010000 */
[----:B------:R-:W-:-:S04]  /*69e0*/  MOV R227, 0xffffffff ;  /* 0xffffffff00e37802 */ /* 0x000fc80000000f00 */
[----:B------:R-:W-:-:S07]  /*69f0*/  MOV R230, R162 ;  /* 0x000000a200e67202 */ /* 0x000fce0000000f00 */
[----:B0-----:R-:W-:Y:S05]  /*6a00*/  WARPSYNC.COLLECTIVE R227, `(.L_x_8344) ;  /* 0x00000000e3087348 */ /* 0x001fea0003c00000 */
[----:B------:R1:W2:Y:S02]  /*6a10*/  SHFL.BFLY P6, R228, R230, R229, R232 ;  /* 0x0c0000e5e6e47389 */ /* 0x0002a400000c00e8 */
[----:B012---:R-:W-:Y:S05]  /*6a20*/  ENDCOLLECTIVE ;  /* 0x000000000000791b */ /* 0x007fea0003800000 */
.L_x_8344:
[----:B------:R-:W-:Y:S02]  /*6a30*/  HFMA2 R229, -RZ, RZ, 0, 2.384185791015625e-07 ;  /* 0x00000004ffe57431 */ /* 0x000fe400000001ff */
[----:B------:R-:W-:-:S04]  /*6a40*/  IMAD.MOV.U32 R163, RZ, RZ, R228 ;  /* 0x000000ffffa37224 */ /* 0x000fc800078e00e4 */
[----:B------:R-:W-:-:S05]  /*6a50*/  FADD.FTZ R163, R162, R163 ;  /* 0x000000a3a2a37221 */ /* 0x000fca0000010000 */
[----:B------:R-:W-:-:S07]  /*6a60*/  MOV R230, R163 ;  /* 0x000000a300e67202 */ /* 0x000fce0000000f00 */
[----:B------:R-:W-:Y:S05]  /*6a70*/  WARPSYNC.COLLECTIVE R227, `(.L_x_8345) ;  /* 0x00000000e3087348 */ /* 0x000fea0003c00000 */
[----:B------:R0:W1:Y:S02]  /*6a80*/  SHFL.BFLY P6, R228, R230, R229, R232 ;  /* 0x0c0000e5e6e47389 */ /* 0x00006400000c00e8 */
[----:B01----:R-:W-:Y:S05]  /*6a90*/  ENDCOLLECTIVE ;  /* 0x000000000000791b */ /* 0x003fea0003800000 */
.L_x_8345:
[----:B------:R-:W-:Y:S01]  /*6aa0*/  IMAD.MOV.U32 R229, RZ, RZ, 0x8 ;  /* 0x00000008ffe57424 */ /* 0x000fe200078e00ff */
[----:B------:R-:W-:-:S05]  /*6ab0*/  MOV R160, R228 ;  /* 0x000000e400a07202 */ /* 0x000fca0000000f00 */
[----:B------:R-:W-:-:S05]  /*6ac0*/  FADD.FTZ R166, R163, R160 ;  /* 0x000000a0a3a67221 */ /* 0x000fca0000010000 */
[----:B------:R-:W-:-:S07]  /*6ad0*/  MOV R230, R166 ;  /* 0x000000a600e67202 */ /* 0x000fce0000000f00 */
[----:B------:R-:W-:Y:S05]  /*6ae0*/  WARPSYNC.COLLECTIVE R227, `(.L_x_8346) ;  /* 0x00000000e3087348 */ /* 0x000fea0003c00000 */
[----:B------:R0:W1:Y:S02]  /*6af0*/  SHFL.BFLY P6, R228, R230, R229, R232 ;  /* 0x0c0000e5e6e47389 */ /* 0x00006400000c00e8 */
[----:B01----:R-:W-:Y:S05]  /*6b00*/  ENDCOLLECTIVE ;  /* 0x000000000000791b */ /* 0x003fea0003800000 */
.L_x_8346:
[----:B------:R-:W-:Y:S01]  /*6b10*/  HFMA2 R229, -RZ, RZ, 0, 9.5367431640625e-07 ;  /* 0x00000010ffe57431 */ /* 0x000fe200000001ff */
[----:B------:R-:W-:-:S05]  /*6b20*/  MOV R165, R228 ;  /* 0x000000e400a57202 */ /* 0x000fca0000000f00 */
[----:B------:R-:W-:-:S05]  /*6b30*/  FADD.FTZ R167, R166, R165 ;  /* 0x000000a5a6a77221 */ /* 0x000fca0000010000 */
[----:B------:R-:W-:-:S07]  /*6b40*/  MOV R230, R167 ;  /* 0x000000a700e67202 */ /* 0x000fce0000000f00 */
[----:B------:R-:W-:Y:S05]  /*6b50*/  WARPSYNC.COLLECTIVE R227, `(.L_x_8347) ;  /* 0x00000000e3087348 */ /* 0x000fea0003c00000 */
[----:B------:R0:W1:Y:S02]  /*6b60*/  SHFL.BFLY P6, R228, R230, R229, R232 ;  /* 0x0c0000e5e6e47389 */ /* 0x00006400000c00e8 */
[----:B01----:R-:W-:Y:S05]  /*6b70*/  ENDCOLLECTIVE ;  /* 0x000000000000791b */ /* 0x003fea0003800000 */
.L_x_8347:
        /* <DEDUP_REMOVED lines=89> */
.L_x_8348:
[----:B------:R-:W-:Y:S01]  /*7110*/  HFMA2 R229, -RZ, RZ, 0, 1.1920928955078125e-07 ;  /* 0x00000002ffe57431 */ /* 0x000fe200000001ff */
[----:B------:R-:W-:-:S05]  /*7120*/  MOV R161, R228 ;  /* 0x000000e400a17202 */ /* 0x000fca0000000f00 */
[----:B------:R-:W-:-:S05]  /*7130*/  FADD.FTZ R161, R160, R161 ;  /* 0x000000a1a0a17221 */ /* 0x000fca0000010000 */
[----:B------:R-:W-:-:S07]  /*7140*/  MOV R230, R161 ;  /* 0x000000a100e67202 */ /* 0x000fce0000000f00 */
[----:B------:R-:W-:Y:S05]  /*7150*/  WARPSYNC.COLLECTIVE R227, `(.L_x_8349) ;  /* 0x00000000e3087348 */ /* 0x000fea0003c00000 */
[----:B------:R0:W1:Y:S02]  /*7160*/  SHFL.BFLY P6, R228, R230, R229, R232 ;  /* 0x0c0000e5e6e47389 */ /* 0x00006400000c00e8 */
[----:B01----:R-:W-:Y:S05]  /*7170*/  ENDCOLLECTIVE ;  /* 0x000000000000791b */ /* 0x003fea0003800000 */
.L_x_8349:
[----:B------:R-:W-:Y:S02]  /*7180*/  HFMA2 R229, -RZ, RZ, 0, 2.384185791015625e-07 ;  /* 0x00000004ffe57431 */ /* 0x000fe400000001ff */
[----:B------:R-:W-:-:S04]  /*7190*/  IMAD.MOV.U32 R162, RZ, RZ, R228 ;  /* 0x000000ffffa27224 */ /* 0x000fc800078e00e4 */
[----:B------:R-:W-:-:S05]  /*71a0*/  FADD.FTZ R162, R161, R162 ;  /* 0x000000a2a1a27221 */ /* 0x000fca0000010000 */
[----:B------:R-:W-:-:S07]  /*71b0*/  MOV R230, R162 ;  /* 0x000000a200e67202 */ /* 0x000fce0000000f00 */
[----:B------:R-:W-:Y:S05]  /*71c0*/  WARPSYNC.COLLECTIVE R227, `(.L_x_8350) ;  /* 0x00000000e3087348 */ /* 0x000fea0003c00000 */
[----:B------:R0:W1:Y:S02]  /*71d0*/  SHFL.BFLY P6, R228, R230, R229, R232 ;  /* 0x0c0000e5e6e47389 */ /* 0x00006400000c00e8 */
[----:B01----:R-:W-:Y:S05]  /*71e0*/  ENDCOLLECTIVE ;  /* 0x000000000000791b */ /* 0x003fea0003800000 */
.L_x_8350:
[----:B------:R-:W-:Y:S01]  /*71f0*/  IMAD.MOV.U32 R229, RZ, RZ, 0x8 ;  /* 0x00000008ffe57424 */ /* 0x000fe200078e00ff */
[----:B------:R-:W-:-:S05]  /*7200*/  MOV R163, R228 ;  /* 0x000000e400a37202 */ /* 0x000fca0000000f00 */
[----:B------:R-:W-:-:S05]  /*7210*/  FADD.FTZ R163, R162, R163 ;  /* 0x000000a3a2a37221 */ /* 0x000fca0000010000 */
[----:B------:R-:W-:-:S07]  /*7220*/  MOV R230, R163 ;  /* 0x000000a300e67202 */ /* 0x000fce0000000f00 */
[----:B------:R-:W-:Y:S05]  /*7230*/  WARPSYNC.COLLECTIVE R227, `(.L_x_8351) ;  /* 0x00000000e3087348 */ /* 0x000fea0003c00000 */
[----:B------:R0:W1:Y:S02]  /*7240*/  SHFL.BFLY P6, R228, R230, R229, R232 ;  /* 0x0c0000e5e6e47389 */ /* 0x00006400000c00e8 */
[----:B01----:R-:W-:Y:S05]  /*7250*/  ENDCOLLECTIVE ;  /* 0x000000000000791b */ /* 0x003fea0003800000 */
.L_x_8351:
[----:B------:R-:W-:Y:S01]  /*7260*/  HFMA2 R229, -RZ, RZ, 0, 9.5367431640625e-07 ;  /* 0x00000010ffe57431 */ /* 0x000fe200000001ff */
[----:B------:R-:W-:-:S05]  /*7270*/  MOV R166, R228 ;  /* 0x000000e400a67202 */ /* 0x000fca0000000f00 */
[----:B------:R-:W-:-:S05]  /*7280*/  FADD.FTZ R166, R163, R166 ;  /* 0x000000a6a3a67221 */ /* 0x000fca0000010000 */
[----:B------:R-:W-:-:S07]  /*7290*/  MOV R230, R166 ;  /* 0x000000a600e67202 */ /* 0x000fce0000000f00 */
[----:B------:R-:W-:Y:S05]  /*72a0*/  WARPSYNC.COLLECTIVE R227, `(.L_x_8352) ;  /* 0x00000000e3087348 */ /* 0x000fea0003c00000 */
[----:B------:R0:W1:Y:S02]  /*72b0*/  SHFL.BFLY P6, R228, R230, R229, R232 ;  /* 0x0c0000e5e6e47389 */ /* 0x00006400000c00e8 */
[----:B01----:R-:W-:Y:S05]  /*72c0*/  ENDCOLLECTIVE ;  /* 0x000000000000791b */ /* 0x003fea0003800000 */
.L_x_8352:
[----:B------:R-:W-:Y:S01]  /*72d0*/  MOV R167, R228 ;  /* 0x000000e400a77202 */ /* 0x000fe20000000f00 */
[----:B------:R-:W-:Y:S06]  /*72e0*/  BRA `(.L_x_8353) ;  /* 0xffffffd800c47947 */ /* 0x000fec000383ffff */
.L_x_8354:
        /* <DEDUP_REMOVED lines=9> */
.L_x_27976:


//--------------------- .text._ZN10layer_norm31ln_parallel_residual_fwd_kernelINS_13Kernel_traitsI13__nv_bfloat16S2_fS2_fjLj1280ELj1ELj4ELj1ELj16ENS_18Kernel_traits_baseILj1280ES2_S2_fS2_fjLj128EEEEELb0ELb0ELb1EEEvNS_9FwdParamsE --------------------------
	.section	.text._ZN10layer_norm31ln_parallel_residual_fwd_kernelINS_13Kernel_traitsI13__nv_bfloat16S2_fS2_fjLj1280ELj1ELj4ELj1ELj16ENS_18Kernel_traits_baseILj1280ES2_S2_fS2_fjLj128EEEEELb0ELb0ELb1EEEvNS_9FwdParamsE,"ax",@progbits
	.align	128
        .global         _ZN10layer_norm31ln_parallel_residual_fwd_kernelINS_13Kernel_traitsI13__nv_bfloat16S2_fS2_fjLj1280ELj1ELj4ELj1ELj16ENS_18Kernel_traits_baseILj1280ES2_S2_fS2_fjLj128EEEEELb0ELb0ELb1EEEvNS_9FwdParamsE
        .type           _ZN10layer_norm31ln_parallel_residual_fwd_kernelINS_13Kernel_traitsI13__nv_bfloat16S2_fS2_fjLj1280ELj1ELj4ELj1ELj16ENS_18Kernel_traits_baseILj1280ES2_S2_fS2_fjLj128EEEEELb0ELb0ELb1EEEvNS_9FwdParamsE,@function
        .size           _ZN10layer_norm31ln_parallel_residual_fwd_kernelINS_13Kernel_traitsI13__nv_bfloat16S2_fS2_fjLj1280ELj1ELj4ELj1ELj16ENS_18Kernel_traits_baseILj1280ES2_S2_fS2_fjLj128EEEEELb0ELb0ELb1EEEvNS_9FwdParamsE,(.L_x_27977 - _ZN10layer_norm31ln_parallel_residual_fwd_kernelINS_13Kernel_traitsI13__nv_bfloat16S2_fS2_fjLj1280ELj1ELj4ELj1ELj16ENS_18Kernel_traits_baseILj1280ES2_S2_fS2_fjLj128EEEEELb0ELb0ELb1EEEvNS_9FwdParamsE)
        .other          _ZN10layer_norm31ln_parallel_residual_fwd_kernelINS_13Kernel_traitsI13__nv_bfloat16S2_fS2_fjLj1280ELj1ELj4ELj1ELj16ENS_18Kernel_traits_baseILj1280ES2_S2_fS2_fjLj128EEEEELb0ELb0ELb1EEEvNS_9FwdParamsE,@"STO_CUDA_ENTRY STV_DEFAULT"
_ZN10layer_norm31ln_parallel_residual_fwd_kernelINS_13Kernel_traitsI13__nv_bfloat16S2_fS2_fjLj1280ELj1ELj4ELj1ELj16ENS_18Kernel_traits_baseILj1280ES2_S2_fS2_fjLj128EEEEELb0ELb0ELb1EEEvNS_9FwdParamsE:
.text._ZN10layer_norm31ln_parallel_residual_fwd_kernelINS_13Kernel_traitsI13__nv_bfloat16S2_fS2_fjLj1280ELj1ELj4ELj1ELj16ENS_18Kernel_traits_baseILj1280ES2_S2_fS2_fjLj128EEEEELb0ELb0ELb1EEEvNS_9FwdParamsE:
[----:B------:R-:W-:Y:S01]  /*0000*/  LDC R1, c[0x0][0x37c] ;  /* 0x0000df00ff017b82 */ /* 0x000fe20000000800 */
[----:B------:R-:W0:Y:S01]  /*0010*/  LDCU.64 UR4, c[0x0][0x438] ;  /* 0x00008700ff0477ac */ /* 0x000e220008000a00 */
[----:B------:R-:W1:Y:S01]  /*0020*/  S2R R0, SR_TID.X ;  /* 0x0000000000007919 */ /* 0x000e620000002100 */
[----:B------:R-:W2:Y:S01]  /*0030*/  LDCU.64 UR6, c[0x0][0x358] ;  /* 0x00006b00ff0677ac */ /* 0x000ea20008000a00 */
[----:B0-----:R-:W-:-:S04]  /*0040*/  UISETP.NE.U32.AND UP0, UPT, UR4, URZ, UPT ;  /* 0x000000ff0400728c */ /* 0x001fc8000bf05070 */
[----:B------:R-:W-:Y:S01]  /*0050*/  UISETP.NE.AND.EX UP0, UPT, UR5, URZ, UPT, UP0 ;  /* 0x000000ff0500728c */ /* 0x000fe2000bf05300 */
[----:B-1----:R-:W-:-:S08]  /*0060*/  LOP3.LUT R214, R0, 0x1f, RZ, 0xc0, !PT ;  /* 0x0000001f00d67812 */ /* 0x002fd000078ec0ff */
[----:B--2---:R-:W-:Y:S05]  /*0070*/  BRA.U UP0, `(.L_x_8355) ;  /* 0x00000005001c7547 */ /* 0x004fea000b800000 */
        /* <DEDUP_REMOVED lines=39> */
.L_x_8356:
        /* <DEDUP_REMOVED lines=32> */
.L_x_8355:
        /* <DEDUP_REMOVED lines=33> */
.L_x_8358:
        /* <DEDUP_REMOVED lines=31> */
.L_x_8357:
[----:B------:R-:W1:Y:S01]  /*08f0*/  S2UR UR4, SR_CTAID.X ;  /* 0x00000000000479c3 */ /* 0x000e620000002500 */
[----:B------:R-:W2:Y:S01]  /*0900*/  LDCU UR5, c[0x0][0x384] ;  /* 0x00007080ff0577ac */ /* 0x000ea20008000800 */
[----:B------:R-:W-:Y:S01]  /*0910*/  SHF.R.U32.HI R0, RZ, 0x5, R0 ;  /* 0x00000005ff007819 */ /* 0x000fe20000011600 */
[----:B-1----:R-:W-:-:S06]  /*0920*/  USHF.L.U32 UR4, UR4, 0x2, URZ ;  /* 0x0000000204047899 */ /* 0x002fcc00080006ff */
[----:B------:R-:W-:-:S04]  /*0930*/  LOP3.LUT R0, R0, UR4, RZ, 0xfc, !PT ;  /* 0x0000000400007c12 */ /* 0x000fc8000f8efcff */
[----:B--2---:R-:W-:-:S13]  /*0940*/  ISETP.GE.AND P0, PT, R0, UR5, PT ;  /* 0x0000000500007c0c */ /* 0x004fda000bf06270 */
[----:B------:R-:W-:Y:S05]  /*0950*/  @P0 EXIT ;  /* 0x000000000000094d */ /* 0x000fea0003800000 */
[----:B------:R-:W1:Y:S01]  /*0960*/  LDCU.64 UR4, c[0x0][0x398] ;  /* 0x00007300ff0477ac */ /* 0x000e620008000a00 */
[----:B-----5:R-:W-:Y:S02]  /*0970*/  PRMT R213, R99, 0x7632, R213 ;  /* 0x0000763263d57816 */ /* 0x020fe400000000d5 */
[----:B------:R-:W-:Y:S01]  /*0980*/  PRMT R212, R123, 0x7632, R212 ;  /* 0x000076327bd47816 */ /* 0x000fe200000000d4 */
[----:B------:R-:W2:Y:S01]  /*0990*/  LDCU UR8, c[0x0][0x388] ;  /* 0x00007100ff0877ac */ /* 0x000ea20008000800 */
[----:B------:R-:W-:Y:S02]  /*09a0*/  PRMT R211, R119, 0x7632, R211 ;  /* 0x0000763277d37816 */ /* 0x000fe400000000d3 */
[----:B------:R-:W-:Y:S01]  /*09b0*/  PRMT R210, R143, 0x7632, R210 ;  /* 0x000076328fd27816 */ /* 0x000fe200000000d2 */
[----:B------:R-:W3:Y:S01]  /*09c0*/  LDCU.U8 UR9, c[0x0][0x410] ;  /* 0x00008200ff0977ac */ /* 0x000ee20008000000 */
[----:B------:R-:W-:Y:S02]  /*09d0*/  PRMT R209, R98, 0x7632, R209 ;  /* 0x0000763262d17816 */ /* 0x000fe400000000d1 */
[----:B------:R-:W-:Y:S01]  /*09e0*/  PRMT R208, R122, 0x7632, R208 ;  /* 0x000076327ad07816 */ /* 0x000fe200000000d0 */
[----:B------:R-:W4:Y:S01]  /*09f0*/  LDCU UR10, c[0x0][0x448] ;  /* 0x00008900ff0a77ac */ /* 0x000f220008000800 */
[----:B------:R-:W-:-:S02]  /*0a00*/  PRMT R207, R118, 0x7632, R207 ;  /* 0x0000763276cf7816 */ /* 0x000fc400000000cf */
[----:B------:R-:W-:Y:S01]  /*0a10*/  PRMT R206, R142, 0x7632, R206 ;  /* 0x000076328ece7816 */ /* 0x000fe200000000ce */
[----:B------:R-:W0:Y:S01]  /*0a20*/  LDCU.64 UR12, c[0x0][0x398] ;  /* 0x00007300ff0c77ac */ /* 0x000e220008000a00 */
[----:B------:R-:W-:Y:S02]  /*0a30*/  PRMT R205, R97, 0x7632, R205 ;  /* 0x0000763261cd7816 */ /* 0x000fe400000000cd */
[----:B------:R-:W-:Y:S01]  /*0a40*/  PRMT R204, R121, 0x7632, R204 ;  /* 0x0000763279cc7816 */ /* 0x000fe200000000cc */
[----:B-1----:R-:W-:Y:S01]  /*0a50*/  UISETP.NE.U32.AND UP0, UPT, UR4, URZ, UPT ;  /* 0x000000ff0400728c */ /* 0x002fe2000bf05070 */
[----:B------:R-:W-:Y:S02]  /*0a60*/  PRMT R203, R117, 0x7632, R203 ;  /* 0x0000763275cb7816 */ /* 0x000fe400000000cb */
[----:B------:R-:W-:Y:S01]  /*0a70*/  PRMT R202, R141, 0x7632, R202 ;  /* 0x000076328dca7816 */ /* 0x000fe200000000ca */
[----:B------:R-:W-:Y:S01]  /*0a80*/  UISETP.NE.AND.EX UP0, UPT, UR5, URZ, UPT, UP0 ;  /* 0x000000ff0500728c */ /* 0x000fe2000bf05300 */
[----:B------:R-:W-:Y:S01]  /*0a90*/  PRMT R201, R96, 0x7632, R201 ;  /* 0x0000763260c97816 */ /* 0x000fe200000000c9 */
[----:B------:R-:W1:Y:S01]  /*0aa0*/  LDCU.64 UR4, c[0x0][0x3a0] ;  /* 0x00007400ff0477ac */ /* 0x000e620008000a00 */
        /* <DEDUP_REMOVED lines=8> */
[----:B0-----:R-:W-:Y:S02]  /*0b30*/  PRMT R2, R126, 0x7632, R2 ;  /* 0x000076327e027816 */ /* 0x001fe40000000002 */
        /* <DEDUP_REMOVED lines=52> */
[----:B------:R-:W-:Y:S02]  /*0e80*/  PLOP3.LUT P1, PT, PT, PT, UP0, 0x80, 0x8 ;  /* 0x000000000008781c */ /* 0x000fe40003f2f008 */
[----:B------:R-:W-:Y:S02]  /*0e90*/  PRMT R187, R101, 0x7632, R187 ;  /* 0x0000763265bb7816 */ /* 0x000fe400000000bb */
[----:B------:R-:W-:Y:S02]  /*0ea0*/  PRMT R188, R157, 0x7632, R188 ;  /* 0x000076329dbc7816 */ /* 0x000fe400000000bc */
[----:B------:R-:W-:Y:S02]  /*0eb0*/  PRMT R189, R80, 0x7632, R189 ;  /* 0x0000763250bd7816 */ /* 0x000fe400000000bd */
[----:B------:R-:W-:Y:S02]  /*0ec0*/  PRMT R190, R136, 0x7632, R190 ;  /* 0x0000763288be7816 */ /* 0x000fe400000000be */
[----:B------:R-:W-:-:S02]  /*0ed0*/  PRMT R191, R100, 0x7632, R191 ;  /* 0x0000763264bf7816 */ /* 0x000fc400000000bf */
[----:B-1234-:R-:W-:-:S07]  /*0ee0*/  PRMT R192, R156, 0x7632, R192 ;  /* 0x000076329cc07816 */ /* 0x01efce00000000c0 */
.L_x_8380:
[----:B------:R-:W-:Y:S01]  /*0ef0*/  ISETP.NE.U32.AND P0, PT, RZ, UR4, PT ;  /* 0x00000004ff007c0c */ /* 0x000fe2000bf05070 */
[----:B------:R-:W0:Y:S01]  /*0f00*/  LDC.64 R160, c[0x0][0x390] ;  /* 0x0000e400ffa07b82 */ /* 0x000e220000000a00 */
        /* <DEDUP_REMOVED lines=33> */
.L_x_8360:
[C---:B-----5:R-:W-:Y:S02]  /*1120*/  PRMT R36, R32.reuse, 0x7632, R36 ;  /* 0x0000763220247816 */ /* 0x060fe40000000024 */
[----:B------:R-:W-:Y:S02]  /*1130*/  SHF.L.U32 R37, R32, 0x10, RZ ;  /* 0x0000001020257819 */ /* 0x000fe400000006ff */
[C---:B------:R-:W-:Y:S02]  /*1140*/  PRMT R38, R34.reuse, 0x7632, R38 ;  /* 0x0000763222267816 */ /* 0x040fe40000000026 */
[----:B------:R-:W-:Y:S01]  /*1150*/  SHF.L.U32 R39, R34, 0x10, RZ ;  /* 0x0000001022277819 */ /* 0x000fe200000006ff */
[----:B------:R-:W-:Y:S01]  /*1160*/  FADD.FTZ R64, R72, R37 ;  /* 0x0000002548407221 */ /* 0x000fe20000010000 */
[----:B------:R-:W-:Y:S02]  /*1170*/  PRMT R32, R33, 0x7632, R32 ;  /* 0x0000763221207816 */ /* 0x000fe40000000020 */
[C---:B------:R-:W-:Y:S01]  /*1180*/  PRMT R34, R35.reuse, 0x7632, R34 ;  /* 0x0000763223227816 */ /* 0x040fe20000000022 */
        /* <DEDUP_REMOVED lines=14> */
.L_x_8359:
[----:B------:R-:W-:-:S04]  /*1270*/  UISETP.NE.U32.AND UP0, UPT, UR4, URZ, UPT ;  /* 0x000000ff0400728c */ /* 0x000fc8000bf05070 */
[----:B------:R-:W-:-:S09]  /*1280*/  UISETP.NE.AND.EX UP0, UPT, UR5, URZ, UPT, UP0 ;  /* 0x000000ff0500728c */ /* 0x000fd2000bf05300 */
[----:B------:R-:W-:Y:S05]  /*1290*/  BRA.U UP0, `(.L_x_8362) ;  /* 0x0000000100847547 */ /* 0x000fea000b800000 */
[C---:B-----5:R-:W-:Y:S01]  /*12a0*/  PRMT R38, R33.reuse, 0x7632, R38 ;  /* 0x0000763221267816 */ /* 0x060fe20000000026 */
[----:B------:R-:W-:Y:S01]  /*12b0*/  IMAD.U32 R33, R33, 0x10000, RZ ;  /* 0x0001000021217824 */ /* 0x000fe200078e00ff */
[----:B------:R-:W-:Y:S01]  /*12c0*/  SHF.L.U32 R66, R77, 0x10, RZ ;  /* 0x000000104d427819 */ /* 0x000fe200000006ff */
[----:B------:R-:W-:Y:S01]  /*12d0*/  IMAD.U32 R62, R79, 0x10000, RZ ;  /* 0x000100004f3e7824 */ /* 0x000fe200078e00ff */
[C---:B------:R-:W-:Y:S02]  /*12e0*/  PRMT R36, R32.reuse, 0x7632, R36 ;  /* 0x0000763220247816 */ /* 0x040fe40000000024 */
[----:B------:R-:W-:Y:S01]  /*12f0*/  SHF.L.U32 R37, R32, 0x10, RZ ;  /* 0x0000001020257819 */ /* 0x000fe200000006ff */
[----:B------:R-:W-:Y:S01]  /*1300*/  FADD.FTZ R66, R33, R66 ;  /* 0x0000004221427221 */ /* 0x000fe20000010000 */
[C---:B------:R-:W-:Y:S02]  /*1310*/  PRMT R39, R34.reuse, 0x7632, R39 ;  /* 0x0000763222277816 */ /* 0x040fe40000000027 */
[----:B------:R-:W-:-:S02]  /*1320*/  SHF.L.U32 R41, R34, 0x10, RZ ;  /* 0x0000001022297819 */ /* 0x000fc400000006ff */
[C---:B------:R-:W-:Y:S02]  /*1330*/  PRMT R40, R35.reuse, 0x7632, R40 ;  /* 0x0000763223287816 */ /* 0x040fe40000000028 */
[----:B------:R-:W-:Y:S02]  /*1340*/  SHF.L.U32 R43, R35, 0x10, RZ ;  /* 0x00000010232b7819 */ /* 0x000fe400000006ff */
[----:B------:R-:W-:Y:S02]  /*1350*/  PRMT R32, R76, 0x7632, R32 ;  /* 0x000076324c207816 */ /* 0x000fe40000000020 */
[----:B------:R-:W-:Y:S01]  /*1360*/  PRMT R33, R77, 0x7632, R33 ;  /* 0x000076324d217816 */ /* 0x000fe20000000021 */
[----:B------:R-:W-:Y:S01]  /*1370*/  FADD.FTZ R62, R43, R62 ;  /* 0x0000003e2b3e7221 */ /* 0x000fe20000010000 */
[----:B------:R-:W-:Y:S02]  /*1380*/  PRMT R34, R78, 0x7632, R34 ;  /* 0x000076324e227816 */ /* 0x000fe40000000022 */
        /* <DEDUP_REMOVED lines=15> */
[----:B------:R-:W-:-:S04]  /*1480*/  FADD.FTZ R61, R39, R34 ;  /* 0x00000022273d7221 */ /* 0x000fc80000010000 */
[----:B------:R-:W-:Y:S01]  /*1490*/  FADD.FTZ R63, R40, R35 ;  /* 0x00000023283f7221 */ /* 0x000fe20000010000 */
[----:B------:R-:W-:Y:S06]  /*14a0*/  BRA `(.L_x_8361) ;  /* 0x0000000000a07947 */ /* 0x000fec0003800000 */
.L_x_8362:
[C---:B-----5:R-:W-:Y:S02]  /*14b0*/  PRMT R37, R32.reuse, 0x7632, R37 ;  /* 0x0000763220257816 */ /* 0x060fe40000000025 */
[----:B------:R-:W-:Y:S02]  /*14c0*/  SHF.L.U32 R32, R32, 0x10, RZ ;  /* 0x0000001020207819 */ /* 0x000fe400000006ff */
[C---:B------:R-:W-:Y:S02]  /*14d0*/  PRMT R38, R33.reuse, 0x7632, R38 ;  /* 0x0000763221267816 */ /* 0x040fe40000000026 */
[----:B------:R-:W-:Y:S01]  /*14e0*/  SHF.L.U32 R36, R33, 0x10, RZ ;  /* 0x0000001021247819 */ /* 0x000fe200000006ff */
[----:B------:R-:W-:Y:S01]  /*14f0*/  IMAD.U32 R33, R76, 0x10000, RZ ;  /* 0x000100004c217824 */ /* 0x000fe200078e00ff */
[C---:B------:R-:W-:Y:S02]  /*1500*/  PRMT R40, R34.reuse, 0x7632, R40 ;  /* 0x0000763222287816 */ /* 0x040fe40000000028 */
        /* <DEDUP_REMOVED lines=33> */
[----:B------:R-:W-:-:S07]  /*1720*/  FADD.FTZ R63, R71, R38 ;  /* 0x00000026473f7221 */ /* 0x000fce0000010000 */
.L_x_8361:
[----:B------:R-:W-:Y:S01]  /*1730*/  UISETP.NE.U32.AND UP0, UPT, UR12, URZ, UPT ;  /* 0x000000ff0c00728c */ /* 0x000fe2000bf05070 */
[----:B------:R-:W0:Y:S01]  /*1740*/  LDC.64 R220, c[0x0][0x3a8] ;  /* 0x0000ea00ffdc7b82 */ /* 0x000e220000000a00 */
[----:B------:R-:W-:Y:S02]  /*1750*/  IADD3 R216, PT, PT, R218, 0x20, RZ ;  /* 0x00000020dad87810 */ /* 0x000fe40007ffe0ff */
[----:B------:R-:W-:-:S03]  /*1760*/  UISETP.NE.AND.EX UP0, UPT, UR13, URZ, UPT, UP0 ;  /* 0x000000ff0d00728c */ /* 0x000fc6000bf05300 */
[----:B------:R-:W-:Y:S02]  /*1770*/  IMAD.WIDE.U32 R32, R216, 0x10, R160 ;  /* 0x00000010d8207825 */ /* 0x000fe400078e00a0 */
[----:B------:R-:W1:Y:S01]  /*1780*/  @P0 LDC.64 R36, c[0x0][0x3a0] ;  /* 0x0000e800ff240b82 */ /* 0x000e620000000a00 */
[----:B------:R-:W-:-:S13]  /*1790*/  PLOP3.LUT P1, PT, PT, PT, UP0, 0x80, 0x8 ;  /* 0x000000000008781c */ /* 0x000fda0003f2f008 */
[----:B------:R-:W2:Y:S01]  /*17a0*/  @P1 LDC.64 R38, c[0x0][0x398] ;  /* 0x0000e600ff261b82 */ /* 0x000ea20000000a00 */
[----:B0-----:R-:W-:-:S05]  /*17b0*/  IMAD.WIDE.U32 R40, R218, 0x20, R220 ;  /* 0x00000020da287825 */ /* 0x001fca00078e00dc */
[----:B------:R0:W-:Y:S01]  /*17c0*/  STG.E.128 desc[UR6][R40.64], R64 ;  /* 0x0000004028007986 */ /* 0x0001e2000c101d06 */
[----:B-1----:R-:W-:-:S03]  /*17d0*/  @P0 IMAD.WIDE.U32 R36, R216, 0x20, R36 ;  /* 0x00000020d8240825 */ /* 0x002fc600078e0024 */
[----:B------:R0:W-:Y:S04]  /*17e0*/  STG.E.128 desc[UR6][R40.64+0x10], R60 ;  /* 0x0000103c28007986 */ /* 0x0001e8000c101d06 */
[----:B------:R0:W5:Y:S04]  /*17f0*/  @P0 LDG.E.128 R72, desc[UR6][R36.64] ;  /* 0x0000000624480981 */ /* 0x000168000c1e1d00 */
[----:B------:R0:W5:Y:S04]  /*1800*/  @P0 LDG.E.128 R68, desc[UR6][R36.64+0x10] ;  /* 0x0000100624440981 */ /* 0x000168000c1e1d00 */
[----:B------:R-:W5:Y:S01]  /*1810*/  LDG.E.128 R32, desc[UR6][R32.64] ;  /* 0x0000000620207981 */ /* 0x000f62000c1e1d00 */
[----:B--2---:R-:W-:-:S05]  /*1820*/  @P1 IMAD.WIDE.U32 R38, R216, 0x10, R38 ;  /* 0x00000010d8261825 */ /* 0x004fca00078e0026 */
[----:B------:R0:W5:Y:S01]  /*1830*/  @P1 LDG.E.128 R76, desc[UR6][R38.64] ;  /* 0x00000006264c1981 */ /* 0x000162000c1e1d00 */
[----:B------:R-:W-:Y:S05]  /*1840*/  @!P1 BRA `(.L_x_8363) ;  /* 0x00000004002c9947 */ /* 0x000fea0003800000 */
[----:B------:R-:W-:Y:S05]  /*1850*/  @!P0 BRA `(.L_x_8364) ;  /* 0x0000000000a48947 */ /* 0x000fea0003800000 */
[----:B0----5:R-:W-:Y:S01]  /*1860*/  PRMT R36, R32, 0x7632, R36 ;  /* 0x0000763220247816 */ /* 0x021fe20000000024 */
[----:B------:R-:W-:Y:S01]  /*1870*/  IMAD.U32 R39, R77, 0x10000, RZ ;  /* 0x000100004d277824 */ /* 0x000fe200078e00ff */
[C---:B------:R-:W-:Y:S02]  /*1880*/  PRMT R37, R33.reuse, 0x7632, R37 ;  /* 0x0000763221257816 */ /* 0x040fe40000000025 */
[----:B------:R-:W-:Y:S02]  /*1890*/  SHF.L.U32 R38, R33, 0x10, RZ ;  /* 0x0000001021267819 */ /* 0x000fe400000006ff */
[----:B------:R-:W-:Y:S01]  /*18a0*/  PRMT R40, R34, 0x7632, R40 ;  /* 0x0000763222287816 */ /* 0x000fe20000000028 */
[----:B------:R-:W-:Y:S01]  /*18b0*/  IMAD.U32 R37, R37, 0x10000, RZ ;  /* 0x0001000025257824 */ /* 0x000fe200078e00ff */
        /* <DEDUP_REMOVED lines=9> */
[--C-:B------:R-:W-:Y:S01]  /*1950*/  FADD.FTZ R41, R41, R34.reuse ;  /* 0x0000002229297221 */ /* 0x100fe20000010000 */
[----:B------:R-:W-:Y:S01]  /*1960*/  PRMT R34, R77, 0x7632, R34 ;  /* 0x000076324d227816 */ /* 0x000fe20000000022 */
[----:B------:R-:W-:Y:S01]  /*1970*/  FADD.FTZ R56, R72, R33 ;  /* 0x0000002148387221 */ /* 0x000fe20000010000 */
[----:B------:R-:W-:Y:S01]  /*1980*/  PRMT R38, R78, 0x7632, R38 ;  /* 0x000076324e267816 */ /* 0x000fe20000000026 */
[----:B------:R-:W-:Y:S01]  /*1990*/  FADD.FTZ R52, R68, R41 ;  /* 0x0000002944347221 */ /* 0x000fe20000010000 */
[----:B------:R-:W-:-:S02]  /*19a0*/  PRMT R45, R79, 0x7632, R45 ;  /* 0x000076324f2d7816 */ /* 0x000fc4000000002d */
[----:B------:R-:W-:Y:S02]  /*19b0*/  SHF.L.U32 R44, R35, 0x10, RZ ;  /* 0x00000010232c7819 */ /* 0x000fe400000006ff */
        /* <DEDUP_REMOVED lines=15> */
[----:B------:R-:W-:Y:S01]  /*1ab0*/  FADD.FTZ R54, R70, R45 ;  /* 0x0000002d46367221 */ /* 0x000fe20000010000 */
[----:B------:R-:W-:Y:S02]  /*1ac0*/  FADD.FTZ R53, R69, R40 ;  /* 0x0000002845357221 */ /* 0x000fe40000010000 */
[----:B------:R-:W-:Y:S01]  /*1ad0*/  FADD.FTZ R55, R71, R42 ;  /* 0x0000002a47377221 */ /* 0x000fe20000010000 */
[----:B------:R-:W-:Y:S06]  /*1ae0*/  BRA `(.L_x_8365) ;  /* 0x00000004000c7947 */ /* 0x000fec0003800000 */
.L_x_8364:
[----:B0----5:R-:W-:Y:S01]  /*1af0*/  PRMT R37, R33, 0x7632, R37 ;  /* 0x0000763221257816 */ /* 0x021fe20000000025 */
[----:B------:R-:W-:Y:S01]  /*1b00*/  IMAD.U32 R54, R35, 0x10000, RZ ;  /* 0x0001000023367824 */ /* 0x000fe200078e00ff */
[----:B------:R-:W-:Y:S02]  /*1b10*/  SHF.L.U32 R58, R33, 0x10, RZ ;  /* 0x00000010213a7819 */ /* 0x000fe400000006ff */
[----:B------:R-:W-:Y:S02]  /*1b20*/  PRMT R38, R34, 0x7632, R38 ;  /* 0x0000763222267816 */ /* 0x000fe40000000026 */
        /* <DEDUP_REMOVED lines=12> */
[----:B------:R-:W-:Y:S02]  /*1bf0*/  PRMT R33, R77, 0x7632, R33 ;  /* 0x000076324d217816 */ /* 0x000fe40000000021 */
        /* <DEDUP_REMOVED lines=16> */
.L_x_8363:
[----:B------:R-:W-:Y:S05]  /*1d00*/  @!P0 BRA `(.L_x_8366) ;  /* 0x0000000000548947 */ /* 0x000fea0003800000 */
[----:B0----5:R-:W-:Y:S01]  /*1d10*/  PRMT R36, R32, 0x7632, R36 ;  /* 0x0000763220247816 */ /* 0x021fe20000000024 */
[----:B------:R-:W-:Y:S01]  /*1d20*/  IMAD.U32 R39, R34, 0x10000, RZ ;  /* 0x0001000022277824 */ /* 0x000fe200078e00ff */
[----:B------:R-:W-:Y:S02]  /*1d30*/  SHF.L.U32 R37, R32, 0x10, RZ ;  /* 0x0000001020257819 */ /* 0x000fe400000006ff */
[----:B------:R-:W-:Y:S01]  /*1d40*/  PRMT R38, R34, 0x7632, R38 ;  /* 0x0000763222267816 */ /* 0x000fe20000000026 */
[----:B------:R-:W-:Y:S01]  /*1d50*/  FADD.FTZ R52, R68, R39 ;  /* 0x0000002744347221 */ /* 0x000fe20000010000 */
[----:B------:R-:W-:Y:S01]  /*1d60*/  PRMT R32, R33, 0x7632, R32 ;  /* 0x0000763221207816 */ /* 0x000fe20000000020 */
[----:B------:R-:W-:Y:S01]  /*1d70*/  FADD.FTZ R56, R72, R37 ;  /* 0x0000002548387221 */ /* 0x000fe20000010000 */
[----:B------:R-:W-:Y:S02]  /*1d80*/  PRMT R34, R35, 0x7632, R34 ;  /* 0x0000763223227816 */ /* 0x000fe40000000022 */
        /* <DEDUP_REMOVED lines=9> */
[----:B------:R-:W-:Y:S02]  /*1e20*/  FADD.FTZ R59, R75, R32 ;  /* 0x000000204b3b7221 */ /* 0x000fe40000010000 */
[----:B------:R-:W-:-:S02]  /*1e30*/  FADD.FTZ R53, R69, R38 ;  /* 0x0000002645357221 */ /* 0x000fc40000010000 */
[----:B------:R-:W-:Y:S01]  /*1e40*/  FADD.FTZ R55, R71, R34 ;  /* 0x0000002247377221 */ /* 0x000fe20000010000 */
[----:B------:R-:W-:Y:S06]  /*1e50*/  BRA `(.L_x_8365) ;  /* 0x0000000000307947 */ /* 0x000fec0003800000 */
.L_x_8366:
[----:B-----5:R-:W-:Y:S01]  /*1e60*/  PRMT R53, R34, 0x7632, R53 ;  /* 0x0000763222357816 */ /* 0x020fe20000000035 */
[C---:B------:R-:W-:Y:S01]  /*1e70*/  IMAD.U32 R56, R32.reuse, 0x10000, RZ ;  /* 0x0001000020387824 */ /* 0x040fe200078e00ff */
        /* <DEDUP_REMOVED lines=10> */
.L_x_8365:
[----:B0-----:R-:W0:Y:S01]  /*1f20*/  @P1 LDC.64 R38, c[0x0][0x398] ;  /* 0x0000e600ff261b82 */ /* 0x001e220000000a00 */
[----:B------:R-:W-:Y:S01]  /*1f30*/  IADD3 R215, PT, PT, R218, 0x40, RZ ;  /* 0x00000040dad77810 */ /* 0x000fe20007ffe0ff */
[----:B------:R-:W-:-:S04]  /*1f40*/  IMAD.WIDE.U32 R40, R216, 0x20, R220 ;  /* 0x00000020d8287825 */ /* 0x000fc800078e00dc */
[C---:B------:R-:W-:Y:S01]  /*1f50*/  IMAD.WIDE.U32 R32, R215.reuse, 0x10, R160 ;  /* 0x00000010d7207825 */ /* 0x040fe200078e00a0 */
[----:B------:R1:W-:Y:S01]  /*1f60*/  STG.E.128 desc[UR6][R40.64], R56 ;  /* 0x0000003828007986 */ /* 0x0003e2000c101d06 */
[----:B------:R-:W2:Y:S03]  /*1f70*/  @P0 LDC.64 R36, c[0x0][0x3a0] ;  /* 0x0000e800ff240b82 */ /* 0x000ea60000000a00 */
[----:B------:R1:W-:Y:S04]  /*1f80*/  STG.E.128 desc[UR6][R40.64+0x10], R52 ;  /* 0x0000103428007986 */ /* 0x0003e8000c101d06 */
[----:B------:R-:W5:Y:S01]  /*1f90*/  LDG.E.128 R32, desc[UR6][R32.64] ;  /* 0x0000000620207981 */ /* 0x000f62000c1e1d00 */
[----:B0-----:R-:W-:-:S05]  /*1fa0*/  @P1 IMAD.WIDE.U32 R38, R215, 0x10, R38 ;  /* 0x00000010d7261825 */ /* 0x001fca00078e0026 */
[----:B------:R1:W5:Y:S01]  /*1fb0*/  @P1 LDG.E.128 R76, desc[UR6][R38.64] ;  /* 0x00000006264c1981 */ /* 0x000362000c1e1d00 */
[----:B--2---:R-:W-:-:S05]  /*1fc0*/  @P0 IMAD.WIDE.U32 R36, R215, 0x20, R36 ;  /* 0x00000020d7240825 */ /* 0x004fca00078e0024 */
[----:B------:R1:W5:Y:S04]  /*1fd0*/  @P0 LDG.E.128 R72, desc[UR6][R36.64] ;  /* 0x0000000624480981 */ /* 0x000368000c1e1d00 */
[----:B------:R1:W5:Y:S01]  /*1fe0*/  @P0 LDG.E.128 R68, desc[UR6][R36.64+0x10] ;  /* 0x0000100624440981 */ /* 0x000362000c1e1d00 */
[----:B------:R-:W-:Y:S05]  /*1ff0*/  @!P1 BRA `(.L_x_8367) ;  /* 0x00000004002c9947 */ /* 0x000fea0003800000 */
[----:B------:R-:W-:Y:S05]  /*2000*/  @!P0 BRA `(.L_x_8368) ;  /* 0x0000000000a48947 */ /* 0x000fea0003800000 */
[----:B-1---5:R-:W-:Y:S02]  /*2010*/  PRMT R36, R32, 0x7632, R36 ;  /* 0x0000763220247816 */ /* 0x022fe40000000024 */
[----:B------:R-:W-:Y:S02]  /*2020*/  PRMT R40, R34, 0x7632, R40 ;  /* 0x0000763222287816 */ /* 0x000fe40000000028 */
[----:B------:R-:W-:Y:S02]  /*2030*/  SHF.L.U32 R32, R32, 0x10, RZ ;  /* 0x0000001020207819 */ /* 0x000fe400000006ff */
[C---:B------:R-:W-:Y:S02]  /*2040*/  PRMT R37, R33.reuse, 0x7632, R37 ;  /* 0x0000763221257816 */ /* 0x040fe40000000025 */
[----:B------:R-:W-:Y:S01]  /*2050*/  SHF.L.U32 R38, R33, 0x10, RZ ;  /* 0x0000001021267819 */ /* 0x000fe200000006ff */
[----:B------:R-:W-:Y:S01]  /*2060*/  IMAD.U32 R33, R76, 0x10000, RZ ;  /* 0x000100004c217824 */ /* 0x000fe200078e00ff */
[----:B------:R-:W-:-:S02]  /*2070*/  SHF.L.U32 R34, R34, 0x10, RZ ;  /* 0x0000001022227819 */ /* 0x000fc400000006ff */
[----:B------:R-:W-:Y:S01]  /*2080*/  SHF.L.U32 R39, R77, 0x10, RZ ;  /* 0x000000104d277819 */ /* 0x000fe200000006ff */
[----:B------:R-:W-:Y:S01]  /*2090*/  FADD.FTZ R33, R33, R32 ;  /* 0x0000002021217221 */ /* 0x000fe20000010000 */
[----:B------:R-:W-:Y:S02]  /*20a0*/  SHF.L.U32 R41, R78, 0x10, RZ ;  /* 0x000000104e297819 */ /* 0x000fe400000006ff */
[----:B------:R-:W-:Y:S01]  /*20b0*/  PRMT R42, R35, 0x7632, R42 ;  /* 0x00007632232a7816 */ /* 0x000fe2000000002a */
[----:B------:R-:W-:Y:S01]  /*20c0*/  FADD.FTZ R39, R39, R38 ;  /* 0x0000002627277221 */ /* 0x000fe20000010000 */
[----:B------:R-:W-:Y:S01]  /*20d0*/  PRMT R32, R76, 0x7632, R32 ;  /* 0x000076324c207816 */ /* 0x000fe20000000020 */
[--C-:B------:R-:W-:Y:S01]  /*20e0*/  FADD.FTZ R41, R41, R34.reuse ;  /* 0x0000002229297221 */ /* 0x100fe20000010000 */
[----:B------:R-:W-:Y:S01]  /*20f0*/  PRMT R34, R77, 0x7632, R34 ;  /* 0x000076324d227816 */ /* 0x000fe20000000022 */
[----:B------:R-:W-:Y:S01]  /*2100*/  FADD.FTZ R48, R72, R33 ;  /* 0x0000002148307221 */ /* 0x000fe20000010000 */
[----:B------:R-:W-:Y:S01]  /*2110*/  PRMT R38, R78, 0x7632, R38 ;  /* 0x000076324e267816 */ /* 0x000fe20000000026 */
[----:B------:R-:W-:Y:S01]  /*2120*/  FADD.FTZ R50, R74, R39 ;  /* 0x000000274a327221 */ /* 0x000fe20000010000 */
[----:B------:R-:W-:-:S02]  /*2130*/  PRMT R45, R79, 0x7632, R45 ;  /* 0x000076324f2d7816 */ /* 0x000fc4000000002d */
        /* <DEDUP_REMOVED lines=19> */
[----:B------:R-:W-:Y:S02]  /*2270*/  FADD.FTZ R45, R69, R40 ;  /* 0x00000028452d7221 */ /* 0x000fe40000010000 */
[----:B------:R-:W-:Y:S01]  /*2280*/  FADD.FTZ R47, R71, R42 ;  /* 0x0000002a472f7221 */ /* 0x000fe20000010000 */
[----:B------:R-:W-:Y:S06]  /*2290*/  BRA `(.L_x_8369) ;  /* 0x00000004000c7947 */ /* 0x000fec0003800000 */
.L_x_8368:
[----:B-1---5:R-:W-:Y:S01]  /*22a0*/  PRMT R36, R32, 0x7632, R36 ;  /* 0x0000763220247816 */ /* 0x022fe20000000024 */
[----:B------:R-:W-:Y:S01]  /*22b0*/  IMAD.U32 R41, R78, 0x10000, RZ ;  /* 0x000100004e297824 */ /* 0x000fe200078e00ff */
[C---:B------:R-:W-:Y:S02]  /*22c0*/  PRMT R37, R33.reuse, 0x7632, R37 ;  /* 0x0000763221257816 */ /* 0x040fe40000000025 */
[----:B------:R-:W-:Y:S02]  /*22d0*/  SHF.L.U32 R50, R33, 0x10, RZ ;  /* 0x0000001021327819 */ /* 0x000fe400000006ff */
[----:B------:R-:W-:Y:S02]  /*22e0*/  PRMT R38, R34, 0x7632, R38 ;  /* 0x0000763222267816 */ /* 0x000fe40000000026 */
[----:B------:R-:W-:Y:S02]  /*22f0*/  SHF.L.U32 R32, R32, 0x10, RZ ;  /* 0x0000001020207819 */ /* 0x000fe400000006ff */
[----:B------:R-:W-:-:S02]  /*2300*/  SHF.L.U32 R34, R34, 0x10, RZ ;  /* 0x0000001022227819 */ /* 0x000fc400000006ff */
[C---:B------:R-:W-:Y:S02]  /*2310*/  SHF.L.U32 R33, R76.reuse, 0x10, RZ ;  /* 0x000000104c217819 */ /* 0x040fe400000006ff */
[----:B------:R-:W-:Y:S01]  /*2320*/  SHF.L.U32 R39, R77, 0x10, RZ ;  /* 0x000000104d277819 */ /* 0x000fe200000006ff */
[----:B------:R-:W-:Y:S01]  /*2330*/  FADD.FTZ R44, R41, R34 ;  /* 0x00000022292c7221 */ /* 0x000fe20000010000 */
[----:B------:R-:W-:Y:S01]  /*2340*/  PRMT R40, R35, 0x7632, R40 ;  /* 0x0000763223287816 */ /* 0x000fe20000000028 */
[----:B------:R-:W-:Y:S01]  /*2350*/  FADD.FTZ R48, R33, R32 ;  /* 0x0000002021307221 */ /* 0x000fe20000010000 */
[----:B------:R-:W-:Y:S01]  /*2360*/  SHF.L.U32 R46, R35, 0x10, RZ ;  /* 0x00000010232e7819 */ /* 0x000fe200000006ff */
[----:B------:R-:W-:Y:S01]  /*2370*/  FADD.FTZ R50, R39, R50 ;  /* 0x0000003227327221 */ /* 0x000fe20000010000 */
[----:B------:R-:W-:Y:S02]  /*2380*/  PRMT R32, R76, 0x7632, R32 ;  /* 0x000076324c207816 */ /* 0x000fe40000000020 */
[----:B------:R-:W-:-:S02]  /*2390*/  PRMT R33, R77, 0x7632, R33 ;  /* 0x000076324d217816 */ /* 0x000fc40000000021 */
[----:B------:R-:W-:Y:S02]  /*23a0*/  PRMT R34, R78, 0x7632, R34 ;  /* 0x000076324e227816 */ /* 0x000fe40000000022 */
        /* <DEDUP_REMOVED lines=13> */
[----:B------:R-:W-:-:S04]  /*2480*/  FADD.FTZ R45, R45, R34 ;  /* 0x000000222d2d7221 */ /* 0x000fc80000010000 */
[----:B------:R-:W-:Y:S01]  /*2490*/  FADD.FTZ R47, R40, R35 ;  /* 0x00000023282f7221 */ /* 0x000fe20000010000 */
[----:B------:R-:W-:Y:S06]  /*24a0*/  BRA `(.L_x_8369) ;  /* 0x0000000000887947 */ /* 0x000fec0003800000 */
.L_x_8367:
[----:B------:R-:W-:Y:S05]  /*24b0*/  @!P0 BRA `(.L_x_8370) ;  /* 0x0000000000548947 */ /* 0x000fea0003800000 */
[C---:B-1---5:R-:W-:Y:S02]  /*24c0*/  PRMT R36, R32.reuse, 0x7632, R36 ;  /* 0x0000763220247816 */ /* 0x062fe40000000024 */
[----:B------:R-:W-:Y:S02]  /*24d0*/  SHF.L.U32 R37, R32, 0x10, RZ ;  /* 0x0000001020257819 */ /* 0x000fe400000006ff */
[C---:B------:R-:W-:Y:S02]  /*24e0*/  PRMT R38, R34.reuse, 0x7632, R38 ;  /* 0x0000763222267816 */ /* 0x040fe40000000026 */
[----:B------:R-:W-:Y:S01]  /*24f0*/  SHF.L.U32 R39, R34, 0x10, RZ ;  /* 0x0000001022277819 */ /* 0x000fe200000006ff */
[----:B------:R-:W-:Y:S01]  /*2500*/  FADD.FTZ R48, R72, R37 ;  /* 0x0000002548307221 */ /* 0x000fe20000010000 */
[C---:B------:R-:W-:Y:S01]  /*2510*/  PRMT R32, R33.reuse, 0x7632, R32 ;  /* 0x0000763221207816 */ /* 0x040fe20000000020 */
[----:B------:R-:W-:Y:S01]  /*2520*/  IMAD.U32 R33, R33, 0x10000, RZ ;  /* 0x0001000021217824 */ /* 0x000fe200078e00ff */
[C---:B------:R-:W-:Y:S01]  /*2530*/  PRMT R34, R35.reuse, 0x7632, R34 ;  /* 0x0000763223227816 */ /* 0x040fe20000000022 */
        /* <DEDUP_REMOVED lines=12> */
[----:B------:R-:W-:Y:S06]  /*2600*/  BRA `(.L_x_8369) ;  /* 0x0000000000307947 */ /* 0x000fec0003800000 */
.L_x_8370:
        /* <DEDUP_REMOVED lines=12> */
.L_x_8369:
[----:B-1----:R-:W0:Y:S01]  /*26d0*/  @P1 LDC.64 R38, c[0x0][0x398] ;  /* 0x0000e600ff261b82 */ /* 0x002e220000000a00 */
        /* <DEDUP_REMOVED lines=15> */
[C---:B------:R-:W-:Y:S02]  /*27d0*/  PRMT R37, R33.reuse, 0x7632, R37 ;  /* 0x0000763221257816 */ /* 0x040fe40000000025 */
[----:B------:R-:W-:Y:S01]  /*27e0*/  SHF.L.U32 R38, R33, 0x10, RZ ;  /* 0x0000001021267819 */ /* 0x000fe200000006ff */
[----:B------:R-:W-:Y:S01]  /*27f0*/  IMAD.U32 R36, R36, 0x10000, RZ ;  /* 0x0001000024247824 */ /* 0x000fe200078e00ff */
        /* <DEDUP_REMOVED lines=10> */
[--C-:B------:R-:W-:Y:S01]  /*28a0*/  FADD.FTZ R41, R41, R34.reuse ;  /* 0x0000002229297221 */ /* 0x100fe20000010000 */
        /* <DEDUP_REMOVED lines=26> */
.L_x_8372:
[C---:B-1---5:R-:W-:Y:S01]  /*2a50*/  PRMT R37, R32.reuse, 0x7632, R37 ;  /* 0x0000763220257816 */ /* 0x062fe20000000025 */
[----:B------:R-:W-:Y:S01]  /*2a60*/  IMAD.U32 R39, R77, 0x10000, RZ ;  /* 0x000100004d277824 */ /* 0x000fe200078e00ff */
[C---:B------:R-:W-:Y:S02]  /*2a70*/  PRMT R38, R33.reuse, 0x7632, R38 ;  /* 0x0000763221267816 */ /* 0x040fe40000000026 */
[----:B------:R-:W-:Y:S02]  /*2a80*/  SHF.L.U32 R42, R33, 0x10, RZ ;  /* 0x00000010212a7819 */ /* 0x000fe400000006ff */
[----:B------:R-:W-:Y:S01]  /*2a90*/  SHF.L.U32 R32, R32, 0x10, RZ ;  /* 0x0000001020207819 */ /* 0x000fe200000006ff */
[----:B------:R-:W-:Y:S01]  /*2aa0*/  IMAD.U32 R162, R38, 0x10000, RZ ;  /* 0x0001000026a27824 */ /* 0x000fe200078e00ff */
[----:B------:R-:W-:Y:S01]  /*2ab0*/  PRMT R41, R34, 0x7632, R41 ;  /* 0x0000763222297816 */ /* 0x000fe20000000029 */
[----:B------:R-:W-:Y:S01]  /*2ac0*/  FADD.FTZ R42, R39, R42 ;  /* 0x0000002a272a7221 */ /* 0x000fe20000010000 */
[----:B------:R-:W-:-:S02]  /*2ad0*/  SHF.L.U32 R33, R76, 0x10, RZ ;  /* 0x000000104c217819 */ /* 0x000fc400000006ff */
[----:B------:R-:W-:Y:S02]  /*2ae0*/  SHF.L.U32 R34, R34, 0x10, RZ ;  /* 0x0000001022227819 */ /* 0x000fe400000006ff */
[----:B------:R-:W-:Y:S01]  /*2af0*/  SHF.L.U32 R43, R78, 0x10, RZ ;  /* 0x000000104e2b7819 */ /* 0x000fe200000006ff */
[--C-:B------:R-:W-:Y:S01]  /*2b00*/  FADD.FTZ R40, R33, R32.reuse ;  /* 0x0000002021287221 */ /* 0x100fe20000010000 */
[----:B------:R-:W-:Y:S02]  /*2b10*/  PRMT R32, R76, 0x7632, R32 ;  /* 0x000076324c207816 */ /* 0x000fe40000000020 */
[----:B------:R-:W-:Y:S01]  /*2b20*/  PRMT R163, R35, 0x7632, R163 ;  /* 0x0000763223a37816 */ /* 0x000fe200000000a3 */
[--C-:B------:R-:W-:Y:S01]  /*2b30*/  FADD.FTZ R36, R43, R34.reuse ;  /* 0x000000222b247221 */ /* 0x100fe20000010000 */
[----:B------:R-:W-:Y:S02]  /*2b40*/  SHF.L.U32 R219, R35, 0x10, RZ ;  /* 0x0000001023db7819 */ /* 0x000fe400000006ff */
        /* <DEDUP_REMOVED lines=14> */
[----:B------:R-:W-:-:S04]  /*2c30*/  FADD.FTZ R43, R162, R33 ;  /* 0x00000021a22b7221 */ /* 0x000fc80000010000 */
[----:B------:R-:W-:Y:S01]  /*2c40*/  FADD.FTZ R39, R224, R35 ;  /* 0x00000023e0277221 */ /* 0x000fe20000010000 */
[----:B------:R-:W-:Y:S06]  /*2c50*/  BRA `(.L_x_8373) ;  /* 0x0000000000887947 */ /* 0x000fec0003800000 */
.L_x_8371:
[----:B------:R-:W-:Y:S05]  /*2c60*/  @!P0 BRA `(.L_x_8374) ;  /* 0x0000000000548947 */ /* 0x000fea0003800000 */
[C---:B-1---5:R-:W-:Y:S01]  /*2c70*/  PRMT R36, R32.reuse, 0x7632, R36 ;  /* 0x0000763220247816 */ /* 0x062fe20000000024 */
[----:B------:R-:W-:Y:S01]  /*2c80*/  IMAD.U32 R37, R32, 0x10000, RZ ;  /* 0x0001000020257824 */ /* 0x000fe200078e00ff */
[----:B------:R-:W-:Y:S02]  /*2c90*/  PRMT R38, R33, 0x7632, R38 ;  /* 0x0000763221267816 */ /* 0x000fe40000000026 */
[C---:B------:R-:W-:Y:S02]  /*2ca0*/  PRMT R39, R34.reuse, 0x7632, R39 ;  /* 0x0000763222277816 */ /* 0x040fe40000000027 */
[----:B------:R-:W-:Y:S02]  /*2cb0*/  PRMT R40, R35, 0x7632, R40 ;  /* 0x0000763223287816 */ /* 0x000fe40000000028 */
        /* <DEDUP_REMOVED lines=16> */
.L_x_8374:
[----:B-1---5:R-:W-:Y:S02]  /*2dc0*/  PRMT R41, R32, 0x7632, R41 ;  /* 0x0000763220297816 */ /* 0x022fe40000000029 */
        /* <DEDUP_REMOVED lines=11> */
.L_x_8373:
[----:B------:R-:W0:Y:S01]  /*2e80*/  @P1 LDC.64 R34, c[0x0][0x398] ;  /* 0x0000e600ff221b82 */ /* 0x000e220000000a00 */
        /* <DEDUP_REMOVED lines=14> */
[----:B-1---5:R-:W-:Y:S01]  /*2f70*/  PRMT R222, R162, 0x7632, R222 ;  /* 0x00007632a2de7816 */ /* 0x022fe200000000de */
[----:B------:R-:W-:Y:S01]  /*2f80*/  IMAD.U32 R231, R79, 0x10000, RZ ;  /* 0x000100004fe77824 */ /* 0x000fe200078e00ff */
[----:B------:R-:W-:Y:S02]  /*2f90*/  PRMT R32, R160, 0x7632, R32 ;  /* 0x00007632a0207816 */ /* 0x000fe40000000020 */
[----:B------:R-:W-:Y:S02]  /*2fa0*/  SHF.L.U32 R162, R162, 0x10, RZ ;  /* 0x00000010a2a27819 */ /* 0x000fe400000006ff */
[----:B------:R-:W-:Y:S02]  /*2fb0*/  SHF.L.U32 R223, R78, 0x10, RZ ;  /* 0x000000104edf7819 */ /* 0x000fe400000006ff */
[----:B------:R-:W-:Y:S02]  /*2fc0*/  SHF.L.U32 R160, R160, 0x10, RZ ;  /* 0x00000010a0a07819 */ /* 0x000fe400000006ff */
[----:B------:R-:W-:Y:S01]  /*2fd0*/  SHF.L.U32 R35, R76, 0x10, RZ ;  /* 0x000000104c237819 */ /* 0x000fe200000006ff */
[--C-:B------:R-:W-:Y:S01]  /*2fe0*/  FADD.FTZ R223, R223, R162.reuse ;  /* 0x000000a2dfdf7221 */ /* 0x100fe20000010000 */
[----:B------:R-:W-:-:S02]  /*2ff0*/  PRMT R162, R78, 0x7632, R162 ;  /* 0x000076324ea27816 */ /* 0x000fc400000000a2 */
[----:B------:R-:W-:Y:S01]  /*3000*/  PRMT R34, R161, 0x7632, R34 ;  /* 0x00007632a1227816 */ /* 0x000fe20000000022 */
[--C-:B------:R-:W-:Y:S01]  /*3010*/  FADD.FTZ R35, R35, R160.reuse ;  /* 0x000000a023237221 */ /* 0x100fe20000010000 */
[----:B------:R-:W-:Y:S01]  /*3020*/  PRMT R160, R77, 0x7632, R160 ;  /* 0x000076324da07816 */ /* 0x000fe200000000a0 */
[----:B------:R-:W-:Y:S01]  /*3030*/  IMAD.U32 R225, R162, 0x10000, RZ ;  /* 0x00010000a2e17824 */ /* 0x000fe200078e00ff */
[----:B------:R-:W-:Y:S01]  /*3040*/  PRMT R224, R163, 0x7632, R224 ;  /* 0x00007632a3e07816 */ /* 0x000fe200000000e0 */
[----:B------:R-:W-:Y:S01]  /*3050*/  IMAD.U32 R161, R161, 0x10000, RZ ;  /* 0x00010000a1a17824 */ /* 0x000fe200078e00ff */
[----:B------:R-:W-:Y:S02]  /*3060*/  PRMT R33, R76, 0x7632, R33 ;  /* 0x000076324c217816 */ /* 0x000fe40000000021 */
[----:B------:R-:W-:Y:S02]  /*3070*/  PRMT R227, R79, 0x7632, R227 ;  /* 0x000076324fe37816 */ /* 0x000fe400000000e3 */
[----:B------:R-:W-:-:S02]  /*3080*/  SHF.L.U32 R226, R163, 0x10, RZ ;  /* 0x00000010a3e27819 */ /* 0x000fc400000006ff */
[----:B------:R-:W-:Y:S02]  /*3090*/  SHF.L.U32 R228, R77, 0x10, RZ ;  /* 0x000000104de47819 */ /* 0x000fe400000006ff */
        /* <DEDUP_REMOVED lines=22> */
.L_x_8376:
[----:B-1---5:R-:W-:Y:S01]  /*3200*/  PRMT R222, R160, 0x7632, R222 ;  /* 0x00007632a0de7816 */ /* 0x022fe200000000de */
[----:B------:R-:W-:Y:S01]  /*3210*/  IMAD.U32 R33, R76, 0x10000, RZ ;  /* 0x000100004c217824 */ /* 0x000fe200078e00ff */
[----:B------:R-:W-:Y:S02]  /*3220*/  SHF.L.U32 R32, R160, 0x10, RZ ;  /* 0x00000010a0207819 */ /* 0x000fe400000006ff */
        /* <DEDUP_REMOVED lines=26> */
[----:B------:R-:W-:-:S03]  /*33d0*/  SHF.L.U32 R230, R227, 0x10, RZ ;  /* 0x00000010e3e67819 */ /* 0x000fc600000006ff */
[----:B------:R-:W-:Y:S02]  /*33e0*/  FADD.FTZ R161, R226, R161 ;  /* 0x000000a1e2a17221 */ /* 0x000fe40000010000 */
[----:B------:R-:W-:Y:S01]  /*33f0*/  FADD.FTZ R163, R230, R163 ;  /* 0x000000a3e6a37221 */ /* 0x000fe20000010000 */
[----:B------:R-:W-:Y:S06]  /*3400*/  BRA `(.L_x_8377) ;  /* 0x0000000000887947 */ /* 0x000fec0003800000 */
.L_x_8375:
[----:B------:R-:W-:Y:S05]  /*3410*/  @!P0 BRA `(.L_x_8378) ;  /* 0x0000000000548947 */ /* 0x000fea0003800000 */
[C---:B-1---5:R-:W-:Y:S02]  /*3420*/  PRMT R32, R160.reuse, 0x7632, R32 ;  /* 0x00007632a0207816 */ /* 0x062fe40000000020 */
[----:B------:R-:W-:Y:S02]  /*3430*/  SHF.L.U32 R33, R160, 0x10, RZ ;  /* 0x00000010a0217819 */ /* 0x000fe400000006ff */
        /* <DEDUP_REMOVED lines=19> */
.L_x_8378:
[----:B-1---5:R-:W-:Y:S02]  /*3570*/  PRMT R33, R160, 0x7632, R33 ;  /* 0x00007632a0217816 */ /* 0x022fe40000000021 */
[----:B------:R-:W-:Y:S02]  /*3580*/  PRMT R35, R161, 0x7632, R35 ;  /* 0x00007632a1237816 */ /* 0x000fe40000000023 */
[----:B------:R-:W-:Y:S02]  /*3590*/  PRMT R222, R162, 0x7632, R222 ;  /* 0x00007632a2de7816 */ /* 0x000fe400000000de */
[C---:B------:R-:W-:Y:S02]  /*35a0*/  PRMT R223, R163.reuse, 0x7632, R223 ;  /* 0x00007632a3df7816 */ /* 0x040fe400000000df */
[----:B------:R-:W-:Y:S02]  /*35b0*/  SHF.L.U32 R32, R160, 0x10, RZ ;  /* 0x00000010a0207819 */ /* 0x000fe400000006ff */
[----:B------:R-:W-:Y:S01]  /*35c0*/  SHF.L.U32 R160, R162, 0x10, RZ ;  /* 0x00000010a2a07819 */ /* 0x000fe200000006ff */
[----:B------:R-:W-:Y:S01]  /*35d0*/  IMAD.U32 R162, R163, 0x10000, RZ ;  /* 0x00010000a3a27824 */ /* 0x000fe200078e00ff */
[----:B------:R-:W-:-:S02]  /*35e0*/  SHF.L.U32 R34, R161, 0x10, RZ ;  /* 0x00000010a1227819 */ /* 0x000fc400000006ff */
[----:B------:R-:W-:Y:S02]  /*35f0*/  SHF.L.U32 R33, R33, 0x10, RZ ;  /* 0x0000001021217819 */ /* 0x000fe400000006ff */
[----:B------:R-:W-:Y:S02]  /*3600*/  SHF.L.U32 R35, R35, 0x10, RZ ;  /* 0x0000001023237819 */ /* 0x000fe400000006ff */
[----:B------:R-:W-:Y:S02]  /*3610*/  SHF.L.U32 R161, R222, 0x10, RZ ;  /* 0x00000010dea17819 */ /* 0x000fe400000006ff */
[----:B------:R-:W-:-:S07]  /*3620*/  SHF.L.U32 R163, R223, 0x10, RZ ;  /* 0x00000010dfa37819 */ /* 0x000fce00000006ff */
.L_x_8377:
[----:B------:R-:W-:Y:S01]  /*3630*/  FADD.FTZ R222, RZ, R64 ;  /* 0x00000040ffde7221 */ /* 0x000fe20000010000 */
[----:B------:R-:W0:Y:S01]  /*3640*/  S2R R224, SR_TID.X ;  /* 0x0000000000e07919 */ /* 0x000e220000002100 */
[----:B------:R-:W-:Y:S01]  /*3650*/  IMAD.WIDE.U32 R220, R219, 0x20, R220 ;  /* 0x00000020dbdc7825 */ /* 0x000fe200078e00dc */
[----:B------:R-:W-:-:S03]  /*3660*/  UMOV UR11, 0xffffffff ;  /* 0xffffffff000b7882 */ /* 0x000fc60000000000 */
[----:B------:R-:W-:Y:S01]  /*3670*/  FADD.FTZ R223, R222, R65 ;  /* 0x00000041dedf7221 */ /* 0x000fe20000010000 */
[----:B------:R1:W-:Y:S03]  /*3680*/  STG.E.128 desc[UR6][R220.64], R32 ;  /* 0x00000020dc007986 */ /* 0x0003e6000c101d06 */
[----:B------:R-:W-:Y:S01]  /*3690*/  FADD.FTZ R222, R223, R66 ;  /* 0x00000042dfde7221 */ /* 0x000fe20000010000 */
[----:B------:R1:W-:Y:S03]  /*36a0*/  STG.E.128 desc[UR6][R220.64+0x10], R160 ;  /* 0x000010a0dc007986 */ /* 0x0003e6000c101d06 */
        /* <DEDUP_REMOVED lines=38> */
[----:B-1----:R-:W-:Y:S06]  /*3910*/  BRA.DIV UR11, `(.L_x_8379) ;  /* 0x0000001e0bd87947 */ /* 0x002fec000b800000 */
        /* <DEDUP_REMOVED lines=101> */
.L_x_8392:
[----:B------:R-:W-:Y:S01]  /*3f70*/  FMUL.FTZ R220, R223, R223 ;  /* 0x000000dfdfdc7220 */ /* 0x000fe20000410000 */
[----:B------:R-:W-:Y:S01]  /*3f80*/  ISETP.NE.AND P2, PT, RZ, UR9, PT ;  /* 0x00000009ff007c0c */ /* 0x000fe2000bf45270 */
[----:B01----:R-:W-:Y:S01]  /*3f90*/  FADD.FTZ R224, R224, R229 ;  /* 0x000000e5e0e07221 */ /* 0x003fe20000010000 */
[----:B------:R-:W-:Y:S01]  /*3fa0*/  SHF.L.U32 R225, R156, 0x10, RZ ;  /* 0x000000109ce17819 */ /* 0x000fe200000006ff */
[----:B------:R-:W-:Y:S01]  /*3fb0*/  IMAD.U32 R227, R100, 0x10000, RZ ;  /* 0x0001000064e37824 */ /* 0x000fe200078e00ff */
[----:B------:R-:W-:Y:S01]  /*3fc0*/  FSEL R220, R220, RZ, P2 ;  /* 0x000000ffdcdc7208 */ /* 0x000fe20001000000 */
[----:B------:R-:W-:Y:S01]  /*3fd0*/  FFMA.FTZ R221, R224, R221, UR10 ;  /* 0x0000000ae0dd7e23 */ /* 0x000fe200080100dd */
[----:B------:R-:W-:Y:S01]  /*3fe0*/  SHF.L.U32 R229, R136, 0x10, RZ ;  /* 0x0000001088e57819 */ /* 0x000fe200000006ff */
[----:B------:R-:W-:Y:S01]  /*3ff0*/  IMAD.U32 R231, R189, 0x10000, RZ ;  /* 0x00010000bde77824 */ /* 0x000fe200078e00ff */
[----:B------:R-:W-:Y:S01]  /*4000*/  SHF.L.U32 R222, R80, 0x10, RZ ;  /* 0x0000001050de7819 */ /* 0x000fe200000006ff */
[----:B------:R-:W-:Y:S01]  /*4010*/  FADD.FTZ R221, R221, R220 ;  /* 0x000000dcdddd7221 */ /* 0x000fe20000010000 */
[----:B------:R-:W-:Y:S01]  /*4020*/  FSEL R220, R223, RZ, !P2 ;  /* 0x000000ffdfdc7208 */ /* 0x000fe20005000000 */
[----:B------:R-:W-:Y:S01]  /*4030*/  IMAD.U32 R235, R187, 0x10000, RZ ;  /* 0x00010000bbeb7824 */ /* 0x000fe200078e00ff */
[----:B------:R-:W-:Y:S01]  /*4040*/  SHF.L.U32 R226, R192, 0x10, RZ ;  /* 0x00000010c0e27819 */ /* 0x000fe200000006ff */
[----:B------:R-:W0:Y:S01]  /*4050*/  LDC.64 R242, c[0x0][0x428] ;  /* 0x00010a00fff27b82 */ /* 0x000e220000000a00 */
[----:B------:R-:W-:Y:S01]  /*4060*/  SHF.L.U32 R228, R191, 0x10, RZ ;  /* 0x00000010bfe47819 */ /* 0x000fe200000006ff */
[----:B------:R-:W1:Y:S01]  /*4070*/  MUFU.RSQ R221, R221 ;  /* 0x000000dd00dd7308 */ /* 0x000e620000001400 */
[C---:B------:R-:W-:Y:S01]  /*4080*/  FADD.FTZ R64, -R220.reuse, R64 ;  /* 0x00000040dc407221 */ /* 0x040fe20000010100 */
[----:B------:R-:W-:Y:S01]  /*4090*/  FADD.FTZ R224, -R220, R65 ;  /* 0x00000041dce07221 */ /* 0x000fe20000010100 */
[----:B------:R-:W-:Y:S01]  /*40a0*/  SHF.L.U32 R230, R190, 0x10, RZ ;  /* 0x00000010bee67819 */ /* 0x000fe200000006ff */
[C---:B------:R-:W-:Y:S01]  /*40b0*/  FADD.FTZ R232, -R220.reuse, R67 ;  /* 0x00000043dce87221 */ /* 0x040fe20000010100 */
[----:B------:R-:W-:Y:S01]  /*40c0*/  FADD.FTZ R66, -R220, R66 ;  /* 0x00000042dc427221 */ /* 0x000fe20000010100 */
[----:B------:R-:W-:Y:S01]  /*40d0*/  SHF.L.U32 R233, R188, 0x10, RZ ;  /* 0x00000010bce97819 */ /* 0x000fe200000006ff */
[----:B------:R-:W-:Y:S01]  /*40e0*/  FADD.FTZ R60, -R220, R60 ;  /* 0x0000003cdc3c7221 */ /* 0x000fe20000010100 */
[----:B------:R-:W-:Y:S01]  /*40f0*/  SHF.L.U32 R237, R186, 0x10, RZ ;  /* 0x00000010baed7819 */ /* 0x000fe200000006ff */
[C---:B------:R-:W-:Y:S01]  /*4100*/  FADD.FTZ R62, -R220.reuse, R62 ;  /* 0x0000003edc3e7221 */ /* 0x040fe20000010100 */
[----:B------:R-:W-:Y:S01]  /*4110*/  FADD.FTZ R56, -R220, R56 ;  /* 0x00000038dc387221 */ /* 0x000fe20000010100 */
[----:B------:R-:W-:Y:S01]  /*4120*/  SHF.L.U32 R239, R180, 0x10, RZ ;  /* 0x00000010b4ef7819 */ /* 0x000fe200000006ff */
[C---:B------:R-:W-:Y:S01]  /*4130*/  FADD.FTZ R58, -R220.reuse, R58 ;  /* 0x0000003adc3a7221 */ /* 0x040fe20000010100 */
[----:B------:R-:W-:Y:S01]  /*4140*/  SHF.L.U32 R241, R179, 0x10, RZ ;  /* 0x00000010b3f17819 */ /* 0x000fe200000006ff */
[----:B------:R-:W-:Y:S01]  /*4150*/  FADD.FTZ R52, -R220, R52 ;  /* 0x00000034dc347221 */ /* 0x000fe20000010100 */
[----:B------:R-:W-:-:S02]  /*4160*/  IMAD.U32 R245, R106, 0x10000, RZ ;  /* 0x000100006af57824 */ /* 0x000fc400078e00ff */
[----:B------:R-:W-:Y:S01]  /*4170*/  FADD.FTZ R54, -R220, R54 ;  /* 0x00000036dc367221 */ /* 0x000fe20000010100 */
[C---:B-1----:R-:W-:Y:S01]  /*4180*/  FMUL.FTZ R64, R221.reuse, R64 ;  /* 0x00000040dd407220 */ /* 0x042fe20000410000 */
[C---:B------:R-:W-:Y:S01]  /*4190*/  FMUL.FTZ R65, R221.reuse, R224 ;  /* 0x000000e0dd417220 */ /* 0x040fe20000410000 */
[C---:B------:R-:W-:Y:S01]  /*41a0*/  FMUL.FTZ R66, R221.reuse, R66 ;  /* 0x00000042dd427220 */ /* 0x040fe20000410000 */
[----:B------:R-:W-:Y:S01]  /*41b0*/  FMUL.FTZ R232, R221, R232 ;  /* 0x000000e8dde87220 */ /* 0x000fe20000410000 */
[C---:B------:R-:W-:Y:S01]  /*41c0*/  FFMA.FTZ R67, R64.reuse, R225, R227 ;  /* 0x000000e140437223 */ /* 0x040fe200000100e3 */
[----:B------:R-:W-:Y:S01]  /*41d0*/  FFMA.FTZ R222, R64, R229, R222 ;  /* 0x000000e540de7223 */ /* 0x000fe200000100de */
[C---:B------:R-:W-:Y:S01]  /*41e0*/  FFMA.FTZ R224, R65.reuse, R226, R228 ;  /* 0x000000e241e07223 */ /* 0x040fe200000100e4 */
[----:B------:R-:W-:Y:S01]  /*41f0*/  FFMA.FTZ R227, R65, R230, R231 ;  /* 0x000000e641e37223 */ /* 0x000fe200000100e7 */
[----:B------:R-:W-:Y:S01]  /*4200*/  SHF.L.U32 R225, R157, 0x10, RZ ;  /* 0x000000109de17819 */ /* 0x000fe200000006ff */
[----:B------:R-:W1:Y:S01]  /*4210*/  @!P0 LDC.64 R64, c[0x0][0x3c0] ;  /* 0x0000f000ff408b82 */ /* 0x000e620000000a00 */
[----:B------:R-:W-:Y:S01]  /*4220*/  SHF.L.U32 R229, R101, 0x10, RZ ;  /* 0x0000001065e57819 */ /* 0x000fe200000006ff */
[----:B------:R-:W-:Y:S01]  /*4230*/  FFMA.FTZ R228, R232, R233, R235 ;  /* 0x000000e9e8e47223 */ /* 0x000fe200000100eb */
[----:B------:R-:W-:Y:S01]  /*4240*/  SHF.L.U32 R231, R137, 0x10, RZ ;  /* 0x0000001089e77819 */ /* 0x000fe200000006ff */
[----:B------:R-:W-:Y:S01]  /*4250*/  FMUL.FTZ R60, R221, R60 ;  /* 0x0000003cdd3c7220 */ /* 0x000fe20000410000 */
[----:B------:R-:W-:Y:S01]  /*4260*/  SHF.L.U32 R226, R81, 0x10, RZ ;  /* 0x0000001051e27819 */ /* 0x000fe200000006ff */
[----:B------:R-:W-:Y:S01]  /*4270*/  FFMA.FTZ R225, R66, R225, R229 ;  /* 0x000000e142e17223 */ /* 0x000fe200000100e5 */
[----:B------:R-:W-:Y:S01]  /*4280*/  SHF.L.U32 R230, R185, 0x10, RZ ;  /* 0x00000010b9e67819 */ /* 0x000fe200000006ff */
[C---:B------:R-:W-:Y:S01]  /*4290*/  FMUL.FTZ R62, R221.reuse, R62 ;  /* 0x0000003edd3e7220 */ /* 0x040fe20000410000 */
[----:B------:R-:W-:Y:S01]  /*42a0*/  SHF.L.U32 R233, R102, 0x10, RZ ;  /* 0x0000001066e97819 */ /* 0x000fe200000006ff */
[----:B------:R-:W-:Y:S01]  /*42b0*/  FFMA.FTZ R226, R66, R231, R226 ;  /* 0x000000e742e27223 */ /* 0x000fe200000100e2 */
[----:B------:R-:W-:Y:S01]  /*42c0*/  FADD.FTZ R66, -R220, R61 ;  /* 0x0000003ddc427221 */ /* 0x000fe20000010100 */
[----:B------:R-:W-:Y:S01]  /*42d0*/  FFMA.FTZ R229, R232, R237, R230 ;  /* 0x000000ede8e57223 */ /* 0x000fe200000100e6 */
[----:B------:R-:W-:Y:S01]  /*42e0*/  SHF.L.U32 R231, R158, 0x10, RZ ;  /* 0x000000109ee77819 */ /* 0x000fe200000006ff */
[----:B------:R-:W-:Y:S01]  /*42f0*/  IMAD.U32 R230, R82, 0x10000, RZ ;  /* 0x0001000052e67824 */ /* 0x000fe200078e00ff */
[----:B------:R-:W-:Y:S01]  /*4300*/  SHF.L.U32 R235, R138, 0x10, RZ ;  /* 0x000000108aeb7819 */ /* 0x000fe200000006ff */
[----:B------:R-:W-:Y:S01]  /*4310*/  FMUL.FTZ R66, R221, R66 ;  /* 0x00000042dd427220 */ /* 0x000fe20000410000 */
        /* <DEDUP_REMOVED lines=9> */
[----:B------:R-:W2:Y:S01]  /*43b0*/  @!P0 LDC.64 R60, c[0x0][0x3c8] ;  /* 0x0000f200ff3c8b82 */ /* 0x000ea20000000a00 */
[----:B------:R-:W-:Y:S01]  /*43c0*/  SHF.L.U32 R232, R83, 0x10, RZ ;  /* 0x0000001053e87819 */ /* 0x000fe200000006ff */
[----:B------:R-:W-:Y:S01]  /*43d0*/  FFMA.FTZ R235, R66, R235, R233 ;  /* 0x000000eb42eb7223 */ /* 0x000fe200000100e9 */
[----:B------:R-:W-:Y:S01]  /*43e0*/  FADD.FTZ R66, -R220, R63 ;  /* 0x0000003fdc427221 */ /* 0x000fe20000010100 */
[----:B-1----:R-:W-:Y:S01]  /*43f0*/  @!P0 IMAD.WIDE R64, R0, 0x4, R64 ;  /* 0x0000000400408825 */ /* 0x002fe200078e0240 */
[----:B------:R-:W-:-:S03]  /*4400*/  SHF.L.U32 R63, R159, 0x10, RZ ;  /* 0x000000109f3f7819 */ /* 0x000fc600000006ff */
[----:B------:R-:W-:Y:S01]  /*4410*/  FFMA.FTZ R232, R62, R237, R232 ;  /* 0x000000ed3ee87223 */ /* 0x000fe200000100e8 */
[----:B------:R-:W-:Y:S01]  /*4420*/  SHF.L.U32 R237, R178, 0x10, RZ ;  /* 0x00000010b2ed7819 */ /* 0x000fe200000006ff */
[----:B------:R-:W-:Y:S01]  /*4430*/  IMAD.U32 R233, R103, 0x10000, RZ ;  /* 0x0001000067e97824 */ /* 0x000fe200078e00ff */
[----:B------:R1:W-:Y:S01]  /*4440*/  @!P0 STG.E desc[UR6][R64.64], R223 ;  /* 0x000000df40008986 */ /* 0x0003e2000c101906 */
[C---:B------:R-:W-:Y:S01]  /*4450*/  FMUL.FTZ R66, R221.reuse, R66 ;  /* 0x00000042dd427220 */ /* 0x040fe20000410000 */
[C---:B------:R-:W-:Y:S01]  /*4460*/  FMUL.FTZ R58, R221.reuse, R58 ;  /* 0x0000003add3a7220 */ /* 0x040fe20000410000 */
[----:B------:R-:W-:Y:S01]  /*4470*/  FFMA.FTZ R63, R62, R63, R233 ;  /* 0x0000003f3e3f7223 */ /* 0x000fe200000100e9 */
[----:B------:R-:W-:Y:S01]  /*4480*/  SHF.L.U32 R233, R104, 0x10, RZ ;  /* 0x0000001068e97819 */ /* 0x000fe200000006ff */
[----:B------:R-:W-:Y:S01]  /*4490*/  FFMA.FTZ R62, R66, R239, R241 ;  /* 0x000000ef423e7223 */ /* 0x000fe200000100f1 */
[----:B------:R-:W-:Y:S01]  /*44a0*/  SHF.L.U32 R239, R174, 0x10, RZ ;  /* 0x00000010aeef7819 */ /* 0x000fe200000006ff */
[C---:B------:R-:W-:Y:S01]  /*44b0*/  FMUL.FTZ R52, R221.reuse, R52 ;  /* 0x00000034dd347220 */ /* 0x040fe20000410000 */
[----:B------:R-:W-:Y:S01]  /*44c0*/  SHF.L.U32 R241, R154, 0x10, RZ ;  /* 0x000000109af17819 */ /* 0x000fe200000006ff */
[----:B------:R-:W-:Y:S01]  /*44d0*/  FMUL.FTZ R54, R221, R54 ;  /* 0x00000036dd367220 */ /* 0x000fe20000410000 */
[----:B------:R-:W-:Y:S01]  /*44e0*/  F2FP.BF16.F32.PACK_AB R63, R62, R63 ;  /* 0x0000003f3e3f723e */ /* 0x000fe200000010ff */
[----:B------:R-:W-:Y:S01]  /*44f0*/  FADD.FTZ R48, -R220, R48 ;  /* 0x00000030dc307221 */ /* 0x000fe20000010100 */
[----:B-1----:R-:W-:Y:S01]  /*4500*/  IMAD.U32 R65, R177, 0x10000, RZ ;  /* 0x00010000b1417824 */ /* 0x002fe200078e00ff */
[----:B------:R-:W-:Y:S01]  /*4510*/  SHF.L.U32 R223, R152, 0x10, RZ ;  /* 0x0000001098df7819 */ /* 0x000fe200000006ff */
[----:B------:R-:W-:Y:S01]  /*4520*/  FADD.FTZ R64, -R220, R57 ;  /* 0x00000039dc407221 */ /* 0x000fe20000010100 */
[----:B--2---:R-:W-:-:S04]  /*4530*/  @!P0 IMAD.WIDE R60, R0, 0x4, R60 ;  /* 0x00000004003c8825 */ /* 0x004fc800078e023c */
[----:B------:R-:W-:Y:S01]  /*4540*/  FFMA.FTZ R237, R66, R237, R65 ;  /* 0x000000ed42ed7223 */ /* 0x000fe20000010041 */
[----:B------:R-:W-:Y:S01]  /*4550*/  F2FP.BF16.F32.PACK_AB R62, R234, R231 ;  /* 0x000000e7ea3e723e */ /* 0x000fe200000010ff */
[----:B------:R-:W-:Y:S01]  /*4560*/  FFMA.FTZ R65, R56, R223, R233 ;  /* 0x000000df38417223 */ /* 0x000fe200000100e9 */
[----:B------:R-:W-:Y:S01]  /*4570*/  SHF.L.U32 R223, R132, 0x10, RZ ;  /* 0x0000001084df7819 */ /* 0x000fe200000006ff */
[C---:B------:R-:W-:Y:S01]  /*4580*/  FMUL.FTZ R64, R221.reuse, R64 ;  /* 0x00000040dd407220 */ /* 0x040fe20000410000 */
[----:B------:R-:W-:Y:S01]  /*4590*/  SHF.L.U32 R233, R84, 0x10, RZ ;  /* 0x0000001054e97819 */ /* 0x000fe200000006ff */
[----:B------:R1:W-:Y:S01]  /*45a0*/  @!P0 STG.E desc[UR6][R60.64], R221 ;  /* 0x000000dd3c008986 */ /* 0x0003e2000c101906 */
[----:B------:R-:W-:Y:S01]  /*45b0*/  SHF.L.U32 R231, R172, 0x10, RZ ;  /* 0x00000010ace77819 */ /* 0x000fe200000006ff */
[----:B------:R-:W-:Y:S01]  /*45c0*/  FMUL.FTZ R48, R221, R48 ;  /* 0x00000030dd307220 */ /* 0x000fe20000410000 */
[----:B------:R-:W-:Y:S01]  /*45d0*/  SHF.L.U32 R234, R169, 0x10, RZ ;  /* 0x00000010a9ea7819 */ /* 0x000fe200000006ff */
[----:B------:R-:W-:Y:S01]  /*45e0*/  FFMA.FTZ R57, R56, R223, R233 ;  /* 0x000000df38397223 */ /* 0x000fe200000100e9 */
[----:B------:R-:W-:Y:S01]  /*45f0*/  SHF.L.U32 R223, R176, 0x10, RZ ;  /* 0x00000010b0df7819 */ /* 0x000fe200000006ff */
[----:B------:R-:W-:Y:S01]  /*4600*/  IMAD.U32 R233, R175, 0x10000, RZ ;  /* 0x00010000afe97824 */ /* 0x000fe200078e00ff */
[----:B------:R-:W-:Y:S01]  /*4610*/  SHF.L.U32 R56, R173, 0x10, RZ ;  /* 0x00000010ad387819 */ /* 0x000fe200000006ff */
[C---:B------:R-:W-:Y:S01]  /*4620*/  FADD.FTZ R50, -R220.reuse, R50 ;  /* 0x00000032dc327221 */ /* 0x040fe20000010100 */
[----:B------:R-:W-:Y:S01]  /*4630*/  FADD.FTZ R44, -R220, R44 ;  /* 0x0000002cdc2c7221 */ /* 0x000fe20000010100 */
[C---:B------:R-:W-:Y:S01]  /*4640*/  FFMA.FTZ R66, R64.reuse, R223, R233 ;  /* 0x000000df40427223 */ /* 0x040fe200000100e9 */
[----:B------:R-:W-:Y:S01]  /*4650*/  SHF.L.U32 R223, R153, 0x10, RZ ;  /* 0x0000001099df7819 */ /* 0x000fe200000006ff */
[----:B------:R-:W-:Y:S01]  /*4660*/  FFMA.FTZ R56, R64, R239, R56 ;  /* 0x000000ef40387223 */ /* 0x000fe20000010038 */
[----:B-1----:R-:W-:Y:S01]  /*4670*/  F2FP.BF16.F32.PACK_AB R60, R224, R67 ;  /* 0x00000043e03c723e */ /* 0x002fe200000010ff */
[----:B------:R-:W-:Y:S01]  /*4680*/  FADD.FTZ R64, -R220, R59 ;  /* 0x0000003bdc407221 */ /* 0x000fe20000010100 */
[----:B------:R-:W-:Y:S01]  /*4690*/  SHF.L.U32 R67, R105, 0x10, RZ ;  /* 0x0000001069437819 */ /* 0x000fe200000006ff */
[----:B------:R-:W-:Y:S01]  /*46a0*/  FMUL.FTZ R50, R221, R50 ;  /* 0x00000032dd327220 */ /* 0x000fe20000410000 */
[----:B------:R-:W-:Y:S01]  /*46b0*/  SHF.L.U32 R59, R133, 0x10, RZ ;  /* 0x00000010853b7819 */ /* 0x000fe200000006ff */
[----:B------:R-:W-:Y:S01]  /*46c0*/  FMUL.FTZ R64, R221, R64 ;  /* 0x00000040dd407220 */ /* 0x000fe20000410000 */
[----:B------:R-:W-:Y:S01]  /*46d0*/  F2FP.BF16.F32.PACK_AB R61, R228, R225 ;  /* 0x000000e1e43d723e */ /* 0x000fe200000010ff */
[----:B------:R-:W-:Y:S01]  /*46e0*/  FFMA.FTZ R223, R58, R223, R67 ;  /* 0x000000df3adf7223 */ /* 0x000fe20000010043 */
[----:B------:R-:W-:Y:S01]  /*46f0*/  IMAD.U32 R67, R85, 0x10000, RZ ;  /* 0x0001000055437824 */ /* 0x000fe200078e00ff */
[----:B------:R-:W-:Y:S01]  /*4700*/  SHF.L.U32 R233, R171, 0x10, RZ ;  /* 0x00000010abe97819 */ /* 0x000fe200000006ff */
[----:B0-----:R-:W-:Y:S01]  /*4710*/  IMAD.WIDE.U32 R224, R218, 0x10, R242 ;  /* 0x00000010dae07825 */ /* 0x001fe200078e00f2 */
[----:B------:R-:W-:-:S03]  /*4720*/  SHF.L.U32 R239, R170, 0x10, RZ ;  /* 0x00000010aaef7819 */ /* 0x000fc600000006ff */
[----:B------:R-:W-:Y:S01]  /*4730*/  FFMA.FTZ R59, R58, R59, R67 ;  /* 0x0000003b3a3b7223 */ /* 0x000fe20000010043 */
[----:B------:R-:W-:Y:S01]  /*4740*/  FADD.FTZ R58, -R220, R53 ;  /* 0x00000035dc3a7221 */ /* 0x000fe20000010100 */
[----:B------:R-:W-:Y:S01]  /*4750*/  SHF.L.U32 R53, R168, 0x10, RZ ;  /* 0x00000010a8357819 */ /* 0x000fe200000006ff */
[----:B------:R0:W-:Y:S01]  /*4760*/  STG.E.128 desc[UR6][R224.64], R60 ;  /* 0x0000003ce0007986 */ /* 0x0001e2000c101d06 */
[----:B------:R-:W-:Y:S01]  /*4770*/  SHF.L.U32 R67, R167, 0x10, RZ ;  /* 0x00000010a7437819 */ /* 0x000fe200000006ff */
[----:B------:R-:W-:Y:S01]  /*4780*/  FMUL.FTZ R58, R221, R58 ;  /* 0x0000003add3a7220 */ /* 0x000fe20000410000 */
[----:B------:R-:W-:Y:S01]  /*4790*/  FFMA.FTZ R228, R64, R231, R233 ;  /* 0x000000e740e47223 */ /* 0x000fe200000100e9 */
[----:B------:R-:W-:Y:S01]  /*47a0*/  SHF.L.U32 R233, R155, 0x10, RZ ;  /* 0x000000109be97819 */ /* 0x000fe200000006ff */
[----:B------:R-:W-:Y:S01]  /*47b0*/  FFMA.FTZ R231, R52, R241, R245 ;  /* 0x000000f134e77223 */ /* 0x000fe200000100f5 */
[----:B------:R-:W-:Y:S01]  /*47c0*/  FMUL.FTZ R44, R221, R44 ;  /* 0x0000002cdd2c7220 */ /* 0x000fe20000410000 */
[----:B------:R-:W1:Y:S01]  /*47d0*/  LDC.64 R244, c[0x0][0x430] ;  /* 0x00010c00fff47b82 */ /* 0x000e620000000a00 */
[C---:B------:R-:W-:Y:S01]  /*47e0*/  FADD.FTZ R46, -R220.reuse, R46 ;  /* 0x0000002edc2e7221 */ /* 0x040fe20000010100 */
[----:B------:R-:W-:Y:S01]  /*47f0*/  SHF.L.U32 R241, R151, 0x10, RZ ;  /* 0x0000001097f17819 */ /* 0x000fe200000006ff */
[C---:B------:R-:W-:Y:S01]  /*4800*/  FADD.FTZ R40, -R220.reuse, R40 ;  /* 0x00000028dc287221 */ /* 0x040fe20000010100 */
[C---:B------:R-:W-:Y:S01]  /*4810*/  FADD.FTZ R42, -R220.reuse, R42 ;  /* 0x0000002adc2a7221 */ /* 0x040fe20000010100 */
[C---:B------:R-:W-:Y:S01]  /*4820*/  FMUL.FTZ R46, R221.reuse, R46 ;  /* 0x0000002edd2e7220 */ /* 0x040fe20000410000 */
[C---:B------:R-:W-:Y:S01]  /*4830*/  FADD.FTZ R36, -R220.reuse, R36 ;  /* 0x00000024dc247221 */ /* 0x040fe20000010100 */
[C---:B------:R-:W-:Y:S01]  /*4840*/  FMUL.FTZ R40, R221.reuse, R40 ;  /* 0x00000028dd287220 */ /* 0x040fe20000410000 */
[----:B------:R-:W-:Y:S01]  /*4850*/  FMUL.FTZ R42, R221, R42 ;  /* 0x0000002add2a7220 */ /* 0x000fe20000410000 */
[C---:B------:R-:W-:Y:S01]  /*4860*/  FADD.FTZ R38, -R220.reuse, R38 ;  /* 0x00000026dc267221 */ /* 0x040fe20000010100 */
[----:B------:R-:W-:Y:S01]  /*4870*/  FADD.FTZ R32, -R220, R32 ;  /* 0x00000020dc207221 */ /* 0x000fe20000010100 */
[----:B0-----:R-:W-:Y:S01]  /*4880*/  SHF.L.U32 R61, R134, 0x10, RZ ;  /* 0x00000010863d7819 */ /* 0x001fe200000006ff */
        /* <DEDUP_REMOVED lines=10> */
[----:B------:R-:W-:Y:S01]  /*4930*/  FADD.FTZ R52, -R220, R55 ;  /* 0x00000037dc347221 */ /* 0x000fe20000010100 */
[----:B------:R-:W-:Y:S01]  /*4940*/  FFMA.FTZ R233, R54, R233, R53 ;  /* 0x000000e936e97223 */ /* 0x000fe20000010035 */
[----:B------:R-:W-:Y:S01]  /*4950*/  SHF.L.U32 R53, R164, 0x10, RZ ;  /* 0x00000010a4357819 */ /* 0x000fe200000006ff */
[----:B------:R-:W-:-:S02]  /*4960*/  IMAD.U32 R55, R31, 0x10000, RZ ;  /* 0x000100001f377824 */ /* 0x000fc400078e00ff */
[----:B------:R-:W-:Y:S01]  /*4970*/  FFMA.FTZ R64, R54, R61, R64 ;  /* 0x0000003d36407223 */ /* 0x000fe20000010040 */
[----:B------:R-:W-:Y:S01]  /*4980*/  FMUL.FTZ R52, R221, R52 ;  /* 0x00000034dd347220 */ /* 0x000fe20000410000 */
[----:B------:R-:W-:Y:S01]  /*4990*/  SHF.L.U32 R67, R30, 0x10, RZ ;  /* 0x000000101e437819 */ /* 0x000fe200000006ff */
[----:B------:R-:W-:Y:S01]  /*49a0*/  FADD.FTZ R224, -R220, R49 ;  /* 0x00000031dce07221 */ /* 0x000fe20000010100 */
[----:B------:R-:W-:Y:S01]  /*49b0*/  SHF.L.U32 R54, R29, 0x10, RZ ;  /* 0x000000101d367819 */ /* 0x000fe200000006ff */
[----:B------:R-:W-:Y:S01]  /*49c0*/  FFMA.FTZ R236, R52, R53, R55 ;  /* 0x0000003534ec7223 */ /* 0x000fe20000010037 */
[----:B------:R-:W-:Y:S01]  /*49d0*/  SHF.L.U32 R53, R148, 0x10, RZ ;  /* 0x0000001094357819 */ /* 0x000fe200000006ff */
[----:B------:R-:W-:Y:S01]  /*49e0*/  FMUL.FTZ R49, R221, R224 ;  /* 0x000000e0dd317220 */ /* 0x000fe20000410000 */
[----:B------:R-:W-:Y:S01]  /*49f0*/  SHF.L.U32 R55, R108, 0x10, RZ ;  /* 0x000000106c377819 */ /* 0x000fe200000006ff */
[----:B------:R-:W-:Y:S01]  /*4a00*/  FFMA.FTZ R67, R52, R67, R54 ;  /* 0x0000004334437223 */ /* 0x000fe20000010036 */
[----:B------:R-:W-:Y:S01]  /*4a10*/  SHF.L.U32 R61, R128, 0x10, RZ ;  /* 0x00000010803d7819 */ /* 0x000fe200000006ff */
[----:B------:R-:W-:Y:S01]  /*4a20*/  IMAD.U32 R52, R88, 0x10000, RZ ;  /* 0x0001000058347824 */ /* 0x000fe200078e00ff */
[----:B------:R-:W-:Y:S01]  /*4a30*/  F2FP.BF16.F32.PACK_AB R54, R235, R230 ;  /* 0x000000e6eb36723e */ /* 0x000fe200000010ff */
[C---:B------:R-:W-:Y:S01]  /*4a40*/  FFMA.FTZ R58, R48.reuse, R53, R55 ;  /* 0x00000035303a7223 */ /* 0x040fe20000010037 */
[----:B------:R-:W-:Y:S01]  /*4a50*/  F2FP.BF16.F32.PACK_AB R53, R229, R226 ;  /* 0x000000e2e535723e */ /* 0x000fe200000010ff */
[----:B------:R-:W-:Y:S01]  /*4a60*/  FFMA.FTZ R48, R48, R61, R52 ;  /* 0x0000003d30307223 */ /* 0x000fe20000010034 */
[----:B------:R-:W-:Y:S01]  /*4a70*/  F2FP.BF16.F32.PACK_AB R52, R227, R222 ;  /* 0x000000dee334723e */ /* 0x000fe200000010ff */
[----:B-1----:R-:W-:Y:S01]  /*4a80*/  IMAD.WIDE.U32 R224, R218, 0x10, R244 ;  /* 0x00000010dae07825 */ /* 0x002fe200078e00f4 */
[----:B------:R-:W-:-:S03]  /*4a90*/  SHF.L.U32 R222, R28, 0x10, RZ ;  /* 0x000000101cde7819 */ /* 0x000fc600000006ff */
[----:B------:R-:W-:Y:S01]  /*4aa0*/  FMUL.FTZ R38, R221, R38 ;  /* 0x00000026dd267220 */ /* 0x000fe20000410000 */
[----:B------:R-:W-:Y:S01]  /*4ab0*/  SHF.L.U32 R226, R27, 0x10, RZ ;  /* 0x000000101be27819 */ /* 0x000fe200000006ff */
[----:B------:R-:W-:Y:S01]  /*4ac0*/  FMUL.FTZ R32, R221, R32 ;  /* 0x00000020dd207220 */ /* 0x000fe20000410000 */
[----:B------:R-:W-:Y:S01]  /*4ad0*/  F2FP.BF16.F32.PACK_AB R55, R237, R232 ;  /* 0x000000e8ed37723e */ /* 0x000fe200000010ff */
[----:B------:R-:W-:Y:S01]  /*4ae0*/  FADD.FTZ R34, -R220, R34 ;  /* 0x00000022dc227221 */ /* 0x000fe20000010100 */
[----:B------:R-:W-:Y:S01]  /*4af0*/  SHF.L.U32 R230, R26, 0x10, RZ ;  /* 0x000000101ae67819 */ /* 0x000fe200000006ff */
[----:B------:R-:W-:Y:S01]  /*4b00*/  FFMA.FTZ R61, R49, R222, R226 ;  /* 0x000000de313d7223 */ /* 0x000fe200000100e2 */
[----:B------:R-:W-:Y:S01]  /*4b10*/  FADD.FTZ R222, -R220, R51 ;  /* 0x00000033dcde7221 */ /* 0x000fe20000010100 */
[----:B------:R-:W-:Y:S01]  /*4b20*/  SHF.L.U32 R227, R25, 0x10, RZ ;  /* 0x0000001019e37819 */ /* 0x000fe200000006ff */
[----:B------:R0:W-:Y:S01]  /*4b30*/  STG.E.128 desc[UR6][R224.64], R52 ;  /* 0x00000034e0007986 */ /* 0x0001e2000c101d06 */
[----:B------:R-:W-:Y:S01]  /*4b40*/  SHF.L.U32 R235, R24, 0x10, RZ ;  /* 0x0000001018eb7819 */ /* 0x000fe200000006ff */
[----:B------:R-:W-:Y:S01]  /*4b50*/  FMUL.FTZ R222, R221, R222 ;  /* 0x000000deddde7220 */ /* 0x000fe20000410000 */
[----:B------:R-:W-:Y:S01]  /*4b60*/  SHF.L.U32 R237, R23, 0x10, RZ ;  /* 0x0000001017ed7819 */ /* 0x000fe200000006ff */
[----:B------:R-:W-:Y:S01]  /*4b70*/  FFMA.FTZ R49, R49, R230, R227 ;  /* 0x000000e631317223 */ /* 0x000fe200000100e3 */
[----:B------:R-:W-:Y:S01]  /*4b80*/  SHF.L.U32 R229, R149, 0x10, RZ ;  /* 0x0000001095e57819 */ /* 0x000fe200000006ff */
[----:B------:R-:W-:Y:S01]  /*4b90*/  IMAD.U32 R51, R109, 0x10000, RZ ;  /* 0x000100006d337824 */ /* 0x000fe200078e00ff */
[----:B------:R-:W-:Y:S01]  /*4ba0*/  SHF.L.U32 R227, R129, 0x10, RZ ;  /* 0x0000001081e37819 */ /* 0x000fe200000006ff */
[----:B------:R-:W-:Y:S01]  /*4bb0*/  FFMA.FTZ R226, R222, R235, R237 ;  /* 0x000000ebdee27223 */ /* 0x000fe200000100ed */
[----:B------:R-:W-:Y:S01]  /*4bc0*/  SHF.L.U32 R218, R89, 0x10, RZ ;  /* 0x0000001059da7819 */ /* 0x000fe200000006ff */
[----:B------:R-:W-:Y:S01]  /*4bd0*/  IMAD.U32 R230, R21, 0x10000, RZ ;  /* 0x0001000015e67824 */ /* 0x000fe200078e00ff */
[----:B------:R-:W-:Y:S01]  /*4be0*/  SHF.L.U32 R239, R22, 0x10, RZ ;  /* 0x0000001016ef7819 */ /* 0x000fe200000006ff */
[----:B------:R-:W-:Y:S01]  /*4bf0*/  FFMA.FTZ R229, R50, R229, R51 ;  /* 0x000000e532e57223 */ /* 0x000fe20000010033 */
[----:B------:R-:W-:Y:S01]  /*4c00*/  SHF.L.U32 R235, R20, 0x10, RZ ;  /* 0x0000001014eb7819 */ /* 0x000fe200000006ff */
[----:B------:R-:W-:Y:S01]  /*4c10*/  FMUL.FTZ R34, R221, R34 ;  /* 0x00000022dd227220 */ /* 0x000fe20000410000 */
[----:B------:R-:W-:Y:S01]  /*4c20*/  SHF.L.U32 R51, R150, 0x10, RZ ;  /* 0x0000001096337819 */ /* 0x000fe200000006ff */
[----:B------:R-:W-:Y:S01]  /*4c30*/  FADD.FTZ R160, -R220, R160 ;  /* 0x000000a0dca07221 */ /* 0x000fe20000010100 */
[----:B------:R-:W-:Y:S01]  /*4c40*/  SHF.L.U32 R237, R14, 0x10, RZ ;  /* 0x000000100eed7819 */ /* 0x000fe200000006ff */
[----:B0-----:R-:W-:Y:S01]  /*4c50*/  FADD.FTZ R52, -R220, R45 ;  /* 0x0000002ddc347221 */ /* 0x001fe20000010100 */
[----:B------:R-:W-:-:S02]  /*4c60*/  IMAD.U32 R45, R19, 0x10000, RZ ;  /* 0x00010000132d7824 */ /* 0x000fc400078e00ff */
[----:B------:R-:W-:Y:S01]  /*4c70*/  FFMA.FTZ R53, R50, R227, R218 ;  /* 0x000000e332357223 */ /* 0x000fe200000100da */
[----:B------:R-:W-:Y:S01]  /*4c80*/  FFMA.FTZ R50, R222, R239, R230 ;  /* 0x000000efde327223 */ /* 0x000fe200000100e6 */
[C---:B------:R-:W-:Y:S01]  /*4c90*/  FMUL.FTZ R52, R221.reuse, R52 ;  /* 0x00000034dd347220 */ /* 0x040fe20000410000 */
[----:B------:R-:W-:Y:S01]  /*4ca0*/  SHF.L.U32 R55, R110, 0x10, RZ ;  /* 0x000000106e377819 */ /* 0x000fe200000006ff */
[----:B------:R-:W-:Y:S01]  /*4cb0*/  FMUL.FTZ R160, R221, R160 ;  /* 0x000000a0dda07220 */ /* 0x000fe20000410000 */
[----:B------:R-:W-:Y:S01]  /*4cc0*/  SHF.L.U32 R225, R130, 0x10, RZ ;  /* 0x0000001082e17819 */ /* 0x000fe200000006ff */
[----:B------:R-:W-:Y:S01]  /*4cd0*/  FFMA.FTZ R235, R52, R235, R45 ;  /* 0x000000eb34eb7223 */ /* 0x000fe2000001002d */
[----:B------:R-:W-:Y:S01]  /*4ce0*/  SHF.L.U32 R222, R90, 0x10, RZ ;  /* 0x000000105ade7819 */ /* 0x000fe200000006ff */
[----:B------:R-:W-:Y:S01]  /*4cf0*/  FFMA.FTZ R232, R44, R51, R55 ;  /* 0x000000332ce87223 */ /* 0x000fe20000010037 */
[----:B------:R-:W-:Y:S01]  /*4d00*/  SHF.L.U32 R227, R18, 0x10, RZ ;  /* 0x0000001012e37819 */ /* 0x000fe200000006ff */
[----:B------:R-:W-:Y:S01]  /*4d10*/  FADD.FTZ R162, -R220, R162 ;  /* 0x000000a2dca27221 */ /* 0x000fe20000010100 */
[----:B------:R-:W-:Y:S01]  /*4d20*/  SHF.L.U32 R45, R17, 0x10, RZ ;  /* 0x00000010112d7819 */ /* 0x000fe200000006ff */
[----:B------:R-:W-:Y:S01]  /*4d30*/  FFMA.FTZ R222, R44, R225, R222 ;  /* 0x000000e12cde7223 */ /* 0x000fe200000100de */
[----:B------:R-:W-:Y:S01]  /*4d40*/  FADD.FTZ R44, -R220, R47 ;  /* 0x0000002fdc2c7221 */ /* 0x000fe20000010100 */
[----:B------:R-:W-:Y:S01]  /*4d50*/  SHF.L.U32 R51, R111, 0x10, RZ ;  /* 0x000000106f337819 */ /* 0x000fe200000006ff */
[----:B------:R-:W-:-:S02]  /*4d60*/  IMAD.U32 R47, R91, 0x10000, RZ ;  /* 0x000100005b2f7824 */ /* 0x000fc400078e00ff */
[----:B------:R-:W-:Y:S01]  /*4d70*/  FFMA.FTZ R227, R52, R227, R45 ;  /* 0x000000e334e37223 */ /* 0x000fe2000001002d */
[----:B------:R-:W-:Y:S01]  /*4d80*/  SHF.L.U32 R45, R131, 0x10, RZ ;  /* 0x00000010832d7819 */ /* 0x000fe200000006ff */
[C---:B------:R-:W-:Y:S01]  /*4d90*/  FMUL.FTZ R44, R221.reuse, R44 ;  /* 0x0000002cdd2c7220 */ /* 0x040fe20000410000 */
[----:B------:R-:W-:Y:S01]  /*4da0*/  FFMA.FTZ R241, R46, R241, R51 ;  /* 0x000000f12ef17223 */ /* 0x000fe20000010033 */
[----:B------:R-:W-:Y:S01]  /*4db0*/  SHF.L.U32 R51, R16, 0x10, RZ ;  /* 0x0000001010337819 */ /* 0x000fe200000006ff */
[----:B------:R-:W-:Y:S01]  /*4dc0*/  FMUL.FTZ R162, R221, R162 ;  /* 0x000000a2dda27220 */ /* 0x000fe20000410000 */
[----:B------:R-:W-:Y:S01]  /*4dd0*/  FFMA.FTZ R230, R46, R45, R47 ;  /* 0x0000002d2ee67223 */ /* 0x000fe2000001002f */
[----:B------:R-:W-:Y:S01]  /*4de0*/  SHF.L.U32 R45, R13, 0x10, RZ ;  /* 0x000000100d2d7819 */ /* 0x000fe200000006ff */
[----:B------:R-:W-:Y:S01]  /*4df0*/  IMAD.U32 R47, R112, 0x10000, RZ ;  /* 0x00010000702f7824 */ /* 0x000fe200078e00ff */
[----:B------:R-:W-:Y:S02]  /*4e00*/  SHF.L.U32 R55, R15, 0x10, RZ ;  /* 0x000000100f377819 */ /* 0x000fe400000006ff */
[----:B------:R-:W-:Y:S01]  /*4e10*/  SHF.L.U32 R54, R12, 0x10, RZ ;  /* 0x000000100c367819 */ /* 0x000fe200000006ff */
[----:B------:R-:W-:Y:S01]  /*4e20*/  FFMA.FTZ R237, R44, R237, R45 ;  /* 0x000000ed2ced7223 */ /* 0x000fe2000001002d */
[----:B------:R-:W-:Y:S01]  /*4e30*/  SHF.L.U32 R45, R144, 0x10, RZ ;  /* 0x00000010902d7819 */ /* 0x000fe200000006ff */
[----:B------:R-:W-:Y:S01]  /*4e40*/  FFMA.FTZ R240, R44, R51, R55 ;  /* 0x000000332cf07223 */ /* 0x000fe20000010037 */
[----:B------:R-:W-:-:S02]  /*4e50*/  SHF.L.U32 R51, R124, 0x10, RZ ;  /* 0x000000107c337819 */ /* 0x000fc400000006ff */
[----:B------:R-:W-:Y:S01]  /*4e60*/  SHF.L.U32 R44, R92, 0x10, RZ ;  /* 0x000000105c2c7819 */ /* 0x000fe200000006ff */
[----:B------:R-:W-:Y:S01]  /*4e70*/  FFMA.FTZ R52, R40, R45, R47 ;  /* 0x0000002d28347223 */ /* 0x000fe2000001002f */
[----:B------:R-:W-:Y:S02]  /*4e80*/  SHF.L.U32 R218, R11, 0x10, RZ ;  /* 0x000000100bda7819 */ /* 0x000fe400000006ff */
[----:B------:R-:W-:Y:S01]  /*4e90*/  F2FP.BF16.F32.PACK_AB R45, R228, R223 ;  /* 0x000000dfe42d723e */ /* 0x000fe200000010ff */
[----:B------:R-:W-:Y:S01]  /*4ea0*/  FFMA.FTZ R40, R40, R51, R44 ;  /* 0x0000003328287223 */ /* 0x000fe2000001002c */
[----:B------:R-:W-:Y:S01]  /*4eb0*/  FADD.FTZ R44, -R220, R41 ;  /* 0x00000029dc2c7221 */ /* 0x000fe20000010100 */
[----:B------:R-:W-:Y:S01]  /*4ec0*/  SHF.L.U32 R224, R10, 0x10, RZ ;  /* 0x000000100ae07819 */ /* 0x000fe200000006ff */
[----:B------:R-:W-:Y:S01]  /*4ed0*/  IMAD.U32 R223, R9, 0x10000, RZ ;  /* 0x0001000009df7824 */ /* 0x000fe200078e00ff */
[----:B------:R-:W-:Y:S01]  /*4ee0*/  F2FP.BF16.F32.PACK_AB R47, R236, R233 ;  /* 0x000000e9ec2f723e */ /* 0x000fe200000010ff */
[----:B------:R-:W-:Y:S01]  /*4ef0*/  FMUL.FTZ R51, R221, R44 ;  /* 0x0000002cdd337220 */ /* 0x000fe20000410000 */
[----:B------:R-:W-:Y:S01]  /*4f00*/  F2FP.BF16.F32.PACK_AB R46, R234, R231 ;  /* 0x000000e7ea2e723e */ /* 0x000fe200000010ff */
[----:B------:R-:W-:Y:S01]  /*4f10*/  IMAD.U32 R231, R7, 0x10000, RZ ;  /* 0x0001000007e77824 */ /* 0x000fe200078e00ff */
[----:B------:R-:W-:Y:S01]  /*4f20*/  F2FP.BF16.F32.PACK_AB R44, R66, R65 ;  /* 0x00000041422c723e */ /* 0x000fe200000010ff */
[----:B------:R-:W-:Y:S01]  /*4f30*/  FFMA.FTZ R41, R51, R54, R218 ;  /* 0x0000003633297223 */ /* 0x000fe200000100da */
[----:B------:R-:W-:-:S04]  /*4f40*/  IMAD.WIDE.U32 R54, R216, 0x10, R242 ;  /* 0x00000010d8367825 */ /* 0x000fc800078e00f2 */
[----:B------:R-:W-:Y:S01]  /*4f50*/  FFMA.FTZ R51, R51, R224, R223 ;  /* 0x000000e033337223 */ /* 0x000fe200000100df */
[----:B------:R-:W-:Y:S01]  /*4f60*/  FADD.FTZ R218, -R220, R43 ;  /* 0x0000002bdcda7221 */ /* 0x000fe20000010100 */
[----:B------:R-:W-:Y:S02]  /*4f70*/  SHF.L.U32 R43, R145, 0x10, RZ ;  /* 0x00000010912b7819 */ /* 0x000fe400000006ff */
[----:B------:R-:W-:Y:S01]  /*4f80*/  SHF.L.U32 R65, R113, 0x10, RZ ;  /* 0x0000001071417819 */ /* 0x000fe200000006ff */
[----:B------:R0:W-:Y:S01]  /*4f90*/  STG.E.128 desc[UR6][R54.64], R44 ;  /* 0x0000002c36007986 */ /* 0x0001e2000c101d06 */
[----:B------:R-:W-:Y:S01]  /*4fa0*/  SHF.L.U32 R223, R125, 0x10, RZ ;  /* 0x000000107ddf7819 */ /* 0x000fe200000006ff */
[----:B------:R-:W-:Y:S01]  /*4fb0*/  FMUL.FTZ R218, R221, R218 ;  /* 0x000000daddda7220 */ /* 0x000fe20000410000 */
[----:B------:R-:W-:Y:S01]  /*4fc0*/  SHF.L.U32 R66, R93, 0x10, RZ ;  /* 0x000000105d427819 */ /* 0x000fe200000006ff */
[----:B------:R-:W-:Y:S01]  /*4fd0*/  FFMA.FTZ R234, R42, R43, R65 ;  /* 0x0000002b2aea7223 */ /* 0x000fe20000010041 */
[----:B------:R-:W-:-:S02]  /*4fe0*/  SHF.L.U32 R225, R8, 0x10, RZ ;  /* 0x0000001008e17819 */ /* 0x000fc400000006ff */
[----:B------:R-:W-:Y:S01]  /*4ff0*/  SHF.L.U32 R65, R3, 0x10, RZ ;  /* 0x0000001003417819 */ /* 0x000fe200000006ff */
[----:B------:R-:W-:Y:S01]  /*5000*/  FFMA.FTZ R66, R42, R223, R66 ;  /* 0x000000df2a427223 */ /* 0x000fe20000010042 */
[----:B------:R-:W-:Y:S01]  /*5010*/  FMUL.FTZ R42, R221, R36 ;  /* 0x00000024dd2a7220 */ /* 0x000fe20000410000 */
[----:B------:R-:W-:Y:S01]  /*5020*/  FFMA.FTZ R43, R218, R225, R231 ;  /* 0x000000e1da2b7223 */ /* 0x000fe200000100e7 */
[----:B------:R-:W-:Y:S02]  /*5030*/  SHF.L.U32 R231, R2, 0x10, RZ ;  /* 0x0000001002e77819 */ /* 0x000fe400000006ff */
[----:B------:R-:W-:Y:S02]  /*5040*/  SHF.L.U32 R239, R196, 0x10, RZ ;  /* 0x00000010c4ef7819 */ /* 0x000fe400000006ff */
[----:B------:R-:W-:Y:S02]  /*5050*/  SHF.L.U32 R233, R6, 0x10, RZ ;  /* 0x0000001006e97819 */ /* 0x000fe400000006ff */
[----:B------:R-:W-:Y:S01]  /*5060*/  SHF.L.U32 R224, R5, 0x10, RZ ;  /* 0x0000001005e07819 */ /* 0x000fe200000006ff */
[----:B0-----:R-:W-:Y:S01]  /*5070*/  IMAD.U32 R44, R94, 0x10000, RZ ;  /* 0x000100005e2c7824 */ /* 0x001fe200078e00ff */
[----:B------:R-:W-:Y:S01]  /*5080*/  SHF.L.U32 R45, R146, 0x10, RZ ;  /* 0x00000010922d7819 */ /* 0x000fe200000006ff */
[----:B------:R-:W-:Y:S01]  /*5090*/  FADD.FTZ R46, -R220, R37 ;  /* 0x00000025dc2e7221 */ /* 0x000fe20000010100 */
        /* <DEDUP_REMOVED lines=8> */
[----:B------:R-:W-:Y:S01]  /*5120*/  SHF.L.U32 R47, R147, 0x10, RZ ;  /* 0x00000010932f7819 */ /* 0x000fe200000006ff */
[----:B------:R-:W-:-:S02]  /*5130*/  IMAD.U32 R55, R115, 0x10000, RZ ;  /* 0x0001000073377824 */ /* 0x000fc400078e00ff */
[----:B------:R-:W-:Y:S01]  /*5140*/  FADD.FTZ R44, -R220, R39 ;  /* 0x00000027dc2c7221 */ /* 0x000fe20000010100 */
[----:B------:R-:W-:Y:S01]  /*5150*/  FFMA.FTZ R231, R46, R231, R45 ;  /* 0x000000e72ee77223 */ /* 0x000fe2000001002d */
[----:B------:R-:W-:Y:S01]  /*5160*/  SHF.L.U32 R45, R127, 0x10, RZ ;  /* 0x000000107f2d7819 */ /* 0x000fe200000006ff */
[----:B------:R-:W-:Y:S01]  /*5170*/  FFMA.FTZ R39, R38, R47, R55 ;  /* 0x0000002f26277223 */ /* 0x000fe20000010037 */
[----:B------:R-:W-:Y:S01]  /*5180*/  SHF.L.U32 R47, R95, 0x10, RZ ;  /* 0x000000105f2f7819 */ /* 0x000fe200000006ff */
[----:B------:R-:W-:Y:S01]  /*5190*/  FFMA.FTZ R37, R46, R37, R65 ;  /* 0x000000252e257223 */ /* 0x000fe20000010041 */
[----:B------:R-:W-:Y:S01]  /*51a0*/  SHF.L.U32 R55, R194, 0x10, RZ ;  /* 0x00000010c2377819 */ /* 0x000fe200000006ff */
[----:B------:R-:W-:Y:S01]  /*51b0*/  FMUL.FTZ R44, R221, R44 ;  /* 0x0000002cdd2c7220 */ /* 0x000fe20000410000 */
[----:B------:R-:W-:Y:S01]  /*51c0*/  SHF.L.U32 R65, R195, 0x10, RZ ;  /* 0x00000010c3417819 */ /* 0x000fe200000006ff */
[----:B------:R-:W-:Y:S01]  /*51d0*/  FFMA.FTZ R236, R38, R45, R47 ;  /* 0x0000002d26ec7223 */ /* 0x000fe2000001002f */
[----:B------:R-:W-:Y:S01]  /*51e0*/  IMAD.U32 R45, R197, 0x10000, RZ ;  /* 0x00010000c52d7824 */ /* 0x000fe200078e00ff */
[----:B------:R-:W-:Y:S01]  /*51f0*/  SHF.L.U32 R47, R116, 0x10, RZ ;  /* 0x00000010742f7819 */ /* 0x000fe200000006ff */
[----:B------:R-:W-:Y:S01]  /*5200*/  FADD.FTZ R46, -R220, R161 ;  /* 0x000000a1dc2e7221 */ /* 0x000fe20000010100 */
[C---:B------:R-:W-:Y:S01]  /*5210*/  FFMA.FTZ R38, R44.reuse, R55, R65 ;  /* 0x000000372c267223 */ /* 0x040fe20000010041 */
[----:B------:R-:W-:Y:S01]  /*5220*/  FFMA.FTZ R239, R44, R239, R45 ;  /* 0x000000ef2cef7223 */ /* 0x000fe2000001002d */
[----:B------:R-:W-:Y:S01]  /*5230*/  SHF.L.U32 R45, R140, 0x10, RZ ;  /* 0x000000108c2d7819 */ /* 0x000fe200000006ff */
[----:B------:R-:W-:Y:S01]  /*5240*/  FADD.FTZ R44, -R220, R33 ;  /* 0x00000021dc2c7221 */ /* 0x000fe20000010100 */
[----:B------:R-:W-:Y:S01]  /*5250*/  SHF.L.U32 R55, R120, 0x10, RZ ;  /* 0x0000001078377819 */ /* 0x000fe200000006ff */
[----:B------:R-:W-:Y:S01]  /*5260*/  IMAD.U32 R33, R199, 0x10000, RZ ;  /* 0x00010000c7217824 */ /* 0x000fe200078e00ff */
[----:B------:R-:W-:Y:S01]  /*5270*/  SHF.L.U32 R54, R96, 0x10, RZ ;  /* 0x0000001060367819 */ /* 0x000fe200000006ff */
[----:B------:R-:W-:Y:S01]  /*5280*/  FFMA.FTZ R224, R32, R45, R47 ;  /* 0x0000002d20e07223 */ /* 0x000fe2000001002f */
[C---:B------:R-:W-:Y:S01]  /*5290*/  FMUL.FTZ R44, R221.reuse, R44 ;  /* 0x0000002cdd2c7220 */ /* 0x040fe20000410000 */
[----:B------:R-:W-:Y:S01]  /*52a0*/  SHF.L.U32 R225, R198, 0x10, RZ ;  /* 0x00000010c6e17819 */ /* 0x000fe200000006ff */
[----:B------:R-:W-:Y:S01]  /*52b0*/  FMUL.FTZ R46, R221, R46 ;  /* 0x0000002edd2e7220 */ /* 0x000fe20000410000 */
[----:B------:R-:W-:Y:S01]  /*52c0*/  FFMA.FTZ R54, R32, R55, R54 ;  /* 0x0000003720367223 */ /* 0x000fe20000010036 */
[----:B------:R-:W-:-:S02]  /*52d0*/  SHF.L.U32 R55, R200, 0x10, RZ ;  /* 0x00000010c8377819 */ /* 0x000fc400000006ff */
[----:B------:R-:W-:Y:S01]  /*52e0*/  SHF.L.U32 R32, R201, 0x10, RZ ;  /* 0x00000010c9207819 */ /* 0x000fe200000006ff */
[C---:B------:R-:W-:Y:S01]  /*52f0*/  FFMA.FTZ R225, R44.reuse, R225, R33 ;  /* 0x000000e12ce17223 */ /* 0x040fe20000010021 */
[----:B------:R-:W-:Y:S02]  /*5300*/  SHF.L.U32 R65, R121, 0x10, RZ ;  /* 0x0000001079417819 */ /* 0x000fe400000006ff */
[----:B------:R-:W-:Y:S01]  /*5310*/  SHF.L.U32 R33, R141, 0x10, RZ ;  /* 0x000000108d217819 */ /* 0x000fe200000006ff */
[----:B------:R-:W-:Y:S01]  /*5320*/  FFMA.FTZ R55, R44, R55, R32 ;  /* 0x000000372c377223 */ /* 0x000fe20000010020 */
[----:B------:R-:W-:Y:S01]  /*5330*/  IMAD.U32 R32, R97, 0x10000, RZ ;  /* 0x0001000061207824 */ /* 0x000fe200078e00ff */
[----:B------:R-:W-:Y:S02]  /*5340*/  SHF.L.U32 R45, R117, 0x10, RZ ;  /* 0x00000010752d7819 */ /* 0x000fe400000006ff */
[----:B------:R-:W-:Y:S01]  /*5350*/  SHF.L.U32 R233, R202, 0x10, RZ ;  /* 0x00000010cae97819 */ /* 0x000fe200000006ff */
[----:B------:R-:W-:Y:S01]  /*5360*/  FFMA.FTZ R65, R34, R65, R32 ;  /* 0x0000004122417223 */ /* 0x000fe20000010020 */
[----:B------:R-:W-:Y:S01]  /*5370*/  FADD.FTZ R32, -R220, R35 ;  /* 0x00000023dc207221 */ /* 0x000fe20000010100 */
[----:B------:R-:W-:Y:S01]  /*5380*/  FFMA.FTZ R228, R34, R33, R45 ;  /* 0x0000002122e47223 */ /* 0x000fe2000001002d */
[----:B------:R-:W-:Y:S01]  /*5390*/  SHF.L.U32 R33, R203, 0x10, RZ ;  /* 0x00000010cb217819 */ /* 0x000fe200000006ff */
[----:B------:R-:W-:Y:S01]  /*53a0*/  FADD.FTZ R220, -R220, R163 ;  /* 0x000000a3dcdc7221 */ /* 0x000fe20000010100 */
[----:B------:R-:W-:Y:S01]  /*53b0*/  FMUL.FTZ R32, R221, R32 ;  /* 0x00000020dd207220 */ /* 0x000fe20000410000 */
[----:B------:R-:W-:-:S02]  /*53c0*/  SHF.L.U32 R35, R204, 0x10, RZ ;  /* 0x00000010cc237819 */ /* 0x000fc400000006ff */
[----:B------:R-:W-:Y:S01]  /*53d0*/  SHF.L.U32 R218, R205, 0x10, RZ ;  /* 0x00000010cdda7819 */ /* 0x000fe200000006ff */
[----:B------:R-:W-:Y:S01]  /*53e0*/  FFMA.FTZ R233, R32, R233, R33 ;  /* 0x000000e920e97223 */ /* 0x000fe20000010021 */
[----:B------:R-:W-:Y:S01]  /*53f0*/  SHF.L.U32 R33, R142, 0x10, RZ ;  /* 0x000000108e217819 */ /* 0x000fe200000006ff */
[----:B------:R-:W-:Y:S01]  /*5400*/  FMUL.FTZ R220, R221, R220 ;  /* 0x000000dcdddc7220 */ /* 0x000fe20000410000 */
[----:B------:R-:W-:Y:S01]  /*5410*/  SHF.L.U32 R45, R122, 0x10, RZ ;  /* 0x000000107a2d7819 */ /* 0x000fe200000006ff */
[----:B------:R-:W-:Y:S01]  /*5420*/  FFMA.FTZ R218, R32, R35, R218 ;  /* 0x0000002320da7223 */ /* 0x000fe200000100da */
[----:B------:R-:W-:Y:S01]  /*5430*/  IMAD.U32 R35, R118, 0x10000, RZ ;  /* 0x0001000076237824 */ /* 0x000fe200078e00ff */
[----:B------:R-:W-:Y:S02]  /*5440*/  SHF.L.U32 R32, R98, 0x10, RZ ;  /* 0x0000001062207819 */ /* 0x000fe400000006ff */
[----:B------:R-:W-:Y:S01]  /*5450*/  F2FP.BF16.F32.PACK_AB R34, R63, R62 ;  /* 0x0000003e3f22723e */ /* 0x000fe200000010ff */
[C---:B------:R-:W-:Y:S01]  /*5460*/  FFMA.FTZ R238, R160.reuse, R33, R35 ;  /* 0x00000021a0ee7223 */ /* 0x040fe20000010023 */
[----:B------:R-:W-:Y:S01]  /*5470*/  F2FP.BF16.F32.PACK_AB R35, R67, R64 ;  /* 0x000000404323723e */ /* 0x000fe200000010ff */
[----:B------:R-:W-:Y:S01]  /*5480*/  FFMA.FTZ R160, R160, R45, R32 ;  /* 0x0000002da0a07223 */ /* 0x000fe20000010020 */
[----:B------:R-:W-:Y:S01]  /*5490*/  F2FP.BF16.F32.PACK_AB R33, R60, R59 ;  /* 0x0000003b3c21723e */ /* 0x000fe200000010ff */
[----:B------:R-:W-:Y:S01]  /*54a0*/  IMAD.WIDE.U32 R44, R216, 0x10, R244 ;  /* 0x00000010d82c7825 */ /* 0x000fe200078e00f4 */
[----:B------:R-:W-:-:S02]  /*54b0*/  F2FP.BF16.F32.PACK_AB R32, R56, R57 ;  /* 0x000000393820723e */ /* 0x000fc400000010ff */
[----:B------:R-:W-:Y:S01]  /*54c0*/  F2FP.BF16.F32.PACK_AB R39, R38, R39 ;  /* 0x000000272627723e */ /* 0x000fe200000010ff */
[----:B------:R-:W-:Y:S01]  /*54d0*/  IMAD.U32 R56, R209, 0x10000, RZ ;  /* 0x00010000d1387824 */ /* 0x000fe200078e00ff */
[----:B------:R-:W-:Y:S01]  /*54e0*/  F2FP.BF16.F32.PACK_AB R38, R37, R36 ;  /* 0x000000242526723e */ /* 0x000fe200000010ff */
[----:B------:R0:W-:Y:S01]  /*54f0*/  STG.E.128 desc[UR6][R44.64], R32 ;  /* 0x000000202c007986 */ /* 0x0001e2000c101d06 */
[----:B------:R-:W-:Y:S02]  /*5500*/  F2FP.BF16.F32.PACK_AB R36, R41, R52 ;  /* 0x000000342924723e */ /* 0x000fe400000010ff */
[----:B------:R-:W-:Y:S02]  /*5510*/  SHF.L.U32 R67, R206, 0x10, RZ ;  /* 0x00000010ce437819 */ /* 0x000fe400000006ff */
[----:B------:R-:W-:Y:S02]  /*5520*/  SHF.L.U32 R47, R207, 0x10, RZ ;  /* 0x00000010cf2f7819 */ /* 0x000fe400000006ff */
[----:B------:R-:W-:-:S02]  /*5530*/  SHF.L.U32 R59, R208, 0x10, RZ ;  /* 0x00000010d03b7819 */ /* 0x000fc400000006ff */
[----:B------:R-:W-:Y:S01]  /*5540*/  SHF.L.U32 R63, R212, 0x10, RZ ;  /* 0x00000010d43f7819 */ /* 0x000fe200000006ff */
[C---:B------:R-:W-:Y:S01]  /*5550*/  FFMA.FTZ R67, R46.reuse, R67, R47 ;  /* 0x000000432e437223 */ /* 0x040fe2000001002f */
[----:B------:R-:W-:Y:S01]  /*5560*/  IMAD.U32 R47, R211, 0x10000, RZ ;  /* 0x00010000d32f7824 */ /* 0x000fe200078e00ff */
[----:B------:R-:W-:Y:S01]  /*5570*/  SHF.L.U32 R161, R143, 0x10, RZ ;  /* 0x000000108fa17819 */ /* 0x000fe200000006ff */
[----:B------:R-:W-:Y:S01]  /*5580*/  FFMA.FTZ R59, R46, R59, R56 ;  /* 0x0000003b2e3b7223 */ /* 0x000fe20000010038 */
[----:B------:R-:W-:Y:S02]  /*5590*/  SHF.L.U32 R57, R119, 0x10, RZ ;  /* 0x0000001077397819 */ /* 0x000fe400000006ff */
[----:B------:R-:W-:Y:S02]  /*55a0*/  F2FP.BF16.F32.PACK_AB R46, R235, R232 ;  /* 0x000000e8eb2e723e */ /* 0x000fe400000010ff */
[----:B0-----:R-:W-:Y:S01]  /*55b0*/  SHF.L.U32 R33, R123, 0x10, RZ ;  /* 0x000000107b217819 */ /* 0x001fe200000006ff */
[----:B------:R-:W-:Y:S01]  /*55c0*/  FFMA.FTZ R161, R162, R161, R57 ;  /* 0x000000a1a2a17223 */ /* 0x000fe20000010039 */
[----:B------:R-:W-:Y:S01]  /*55d0*/  SHF.L.U32 R35, R99, 0x10, RZ ;  /* 0x0000001063237819 */ /* 0x000fe200000006ff */
[----:B------:R-:W-:Y:S01]  /*55e0*/  IMAD.WIDE.U32 R56, R217, 0x10, R242 ;  /* 0x00000010d9387825 */ /* 0x000fe200078e00f2 */
[----:B------:R-:W-:-:S02]  /*55f0*/  SHF.L.U32 R45, R210, 0x10, RZ ;  /* 0x00000010d22d7819 */ /* 0x000fc400000006ff */
        /* <DEDUP_REMOVED lines=8> */
[----:B------:R-:W-:Y:S02]  /*5680*/  F2FP.BF16.F32.PACK_AB R45, R226, R229 ;  /* 0x000000e5e22d723e */ /* 0x000fe400000010ff */
[----:B------:R-:W-:Y:S01]  /*5690*/  F2FP.BF16.F32.PACK_AB R44, R61, R58 ;  /* 0x0000003a3d2c723e */ /* 0x000fe200000010ff */
[----:B------:R-:W-:Y:S01]  /*56a0*/  IMAD.WIDE.U32 R162, R215, 0x10, R244 ;  /* 0x00000010d7a27825 */ /* 0x000fe200078e00f4 */
[----:B------:R-:W-:-:S02]  /*56b0*/  F2FP.BF16.F32.PACK_AB R35, R237, R230 ;  /* 0x000000e6ed23723e */ /* 0x000fc400000010ff */
[----:B------:R-:W-:Y:S01]  /*56c0*/  F2FP.BF16.F32.PACK_AB R34, R227, R222 ;  /* 0x000000dee322723e */ /* 0x000fe200000010ff */
[----:B------:R-:W-:Y:S01]  /*56d0*/  IMAD.WIDE.U32 R216, R217, 0x10, R244 ;  /* 0x00000010d9d87825 */ /* 0x000fe200078e00f4 */
        /* <DEDUP_REMOVED lines=10> */
[----:B------:R-:W-:-:S02]  /*5780*/  F2FP.BF16.F32.PACK_AB R40, R51, R40 ;  /* 0x000000283328723e */ /* 0x000fc400000010ff */
[----:B------:R-:W-:Y:S02]  /*5790*/  F2FP.BF16.F32.PACK_AB R51, R63, R60 ;  /* 0x0000003c3f33723e */ /* 0x000fe400000010ff */
[----:B------:R-:W-:Y:S01]  /*57a0*/  F2FP.BF16.F32.PACK_AB R50, R59, R160 ;  /* 0x000000a03b32723e */ /* 0x000fe200000010ff */
[----:B------:R2:W-:Y:S01]  /*57b0*/  STG.E.128 desc[UR6][R216.64], R40 ;  /* 0x00000028d8007986 */ /* 0x0005e2000c101d06 */
[----:B------:R-:W-:Y:S02]  /*57c0*/  F2FP.BF16.F32.PACK_AB R49, R218, R65 ;  /* 0x00000041da31723e */ /* 0x000fe400000010ff */
[----:B------:R-:W-:Y:S02]  /*57d0*/  F2FP.BF16.F32.PACK_AB R48, R55, R54 ;  /* 0x000000363730723e */ /* 0x000fe400000010ff */
[----:B-1----:R-:W-:Y:S02]  /*57e0*/  F2FP.BF16.F32.PACK_AB R47, R62, R161 ;  /* 0x000000a13e2f723e */ /* 0x002fe400000010ff */
[----:B------:R-:W-:-:S02]  /*57f0*/  F2FP.BF16.F32.PACK_AB R46, R67, R238 ;  /* 0x000000ee432e723e */ /* 0x000fc400000010ff */
[----:B------:R-:W-:Y:S02]  /*5800*/  F2FP.BF16.F32.PACK_AB R45, R233, R228 ;  /* 0x000000e4e92d723e */ /* 0x000fe400000010ff */
[----:B------:R-:W-:Y:S02]  /*5810*/  F2FP.BF16.F32.PACK_AB R44, R225, R224 ;  /* 0x000000e0e12c723e */ /* 0x000fe400000010ff */
[----:B0-----:R-:W-:-:S03]  /*5820*/  LEA R0, R52, R0, 0x2 ;  /* 0x0000000034007211 */ /* 0x001fc600078e10ff */
[----:B------:R2:W-:Y:S01]  /*5830*/  STG.E.128 desc[UR6][R242.64], R44 ;  /* 0x0000002cf2007986 */ /* 0x0005e2000c101d06 */
[----:B------:R-:W-:-:S03]  /*5840*/  ISETP.GE.AND P0, PT, R0, R53, PT ;  /* 0x000000350000720c */ /* 0x000fc60003f06270 */
[----:B------:R2:W-:Y:S10]  /*5850*/  STG.E.128 desc[UR6][R244.64], R48 ;  /* 0x00000030f4007986 */ /* 0x0005f4000c101d06 */
[----:B------:R-:W-:Y:S05]  /*5860*/  @!P0 BRA `(.L_x_8380) ;  /* 0xffffffb400a08947 */ /* 0x000fea000383ffff */
[----:B------:R-:W-:Y:S05]  /*5870*/  EXIT ;  /* 0x000000000000794d */ /* 0x000fea0003800000 */
.L_x_8379:
[----:B------:R-:W-:Y:S01]  /*5880*/  HFMA2 R230, -RZ, RZ, 0, 5.9604644775390625e-08 ;  /* 0x00000001ffe67431 */ /* 0x000fe200000001ff */
[----:B------:R-:W-:Y:S01]  /*5890*/  BSSY B0, `(.L_x_8381) ;  /* 0x0000007000007945 */ /* 0x000fe20003800000 */
[----:B------:R-:W-:Y:S01]  /*58a0*/  MOV R231, R222 ;  /* 0x000000de00e77202 */ /* 0x000fe20000000f00 */
[----:B------:R-:W-:Y:S01]  /*58b0*/  IMAD.MOV.U32 R233, RZ, RZ, 0x1f ;  /* 0x0000001fffe97424 */ /* 0x000fe200078e00ff */
[----:B------:R-:W-:-:S07]  /*58c0*/  MOV R228, 0xffffffff ;  /* 0xffffffff00e47802 */ /* 0x000fce0000000f00 */
[----:B------:R-:W-:Y:S05]  /*58d0*/  WARPSYNC.COLLECTIVE R228, `(.L_x_8382) ;  /* 0x00000000e4087348 */ /* 0x000fea0003c00000 */
[----:B------:R0:W1:Y:S02]  /*58e0*/  SHFL.BFLY P2, R229, R231, R230, R233 ;  /* 0x0c0000e6e7e57389 */ /* 0x00006400000400e9 */
[----:B01----:R-:W-:Y:S05]  /*58f0*/  ENDCOLLECTIVE ;  /* 0x000000000000791b */ /* 0x003fea0003800000 */
.L_x_8382:
[----:B------:R-:W-:Y:S05]  /*5900*/  BSYNC B0 ;  /* 0x0000000000007941 */ /* 0x000fea0003800000 */
.L_x_8381:
        /* <DEDUP_REMOVED lines=9> */
.L_x_8383:
[----:B------:R-:W-:Y:S01]  /*59a0*/  HFMA2 R230, -RZ, RZ, 0, 2.384185791015625e-07 ;  /* 0x00000004ffe67431 */ /* 0x000fe200000001ff */
[----:B------:R-:W-:-:S05]  /*59b0*/  MOV R221, R229 ;  /* 0x000000e500dd7202 */ /* 0x000fca0000000f00 */
[----:B------:R-:W-:-:S05]  /*59c0*/  FADD.FTZ R225, R224, R221 ;  /* 0x000000dde0e17221 */ /* 0x000fca0000010000 */
[----:B------:R-:W-:-:S07]  /*59d0*/  MOV R231, R225 ;  /* 0x000000e100e77202 */ /* 0x000fce0000000f00 */
[----:B------:R-:W-:Y:S05]  /*59e0*/  WARPSYNC.COLLECTIVE R228, `(.L_x_8384) ;  /* 0x00000000e4087348 */ /* 0x000fea0003c00000 */
[----:B------:R0:W1:Y:S02]  /*59f0*/  SHFL.BFLY P2, R229, R231, R230, R233 ;  /* 0x0c0000e6e7e57389 */ /* 0x00006400000400e9 */
[----:B01----:R-:W-:Y:S05]  /*5a00*/  ENDCOLLECTIVE ;  /* 0x000000000000791b */ /* 0x003fea0003800000 */
.L_x_8384:
[----:B------:R-:W-:Y:S01]  /*5a10*/  IMAD.MOV.U32 R230, RZ, RZ, 0x8 ;  /* 0x00000008ffe67424 */ /* 0x000fe200078e00ff */
[----:B------:R-:W-:-:S05]  /*5a20*/  MOV R220, R229 ;  /* 0x000000e500dc7202 */ /* 0x000fca0000000f00 */
[----:B------:R-:W-:-:S05]  /*5a30*/  FADD.FTZ R226, R225, R220 ;  /* 0x000000dce1e27221 */ /* 0x000fca0000010000 */
[----:B------:R-:W-:-:S07]  /*5a40*/  MOV R231, R226 ;  /* 0x000000e200e77202 */ /* 0x000fce0000000f00 */
[----:B------:R-:W-:Y:S05]  /*5a50*/  WARPSYNC.COLLECTIVE R228, `(.L_x_8385) ;  /* 0x00000000e4087348 */ /* 0x000fea0003c00000 */
[----:B------:R0:W1:Y:S02]  /*5a60*/  SHFL.BFLY P2, R229, R231, R230, R233 ;  /* 0x0c0000e6e7e57389 */ /* 0x00006400000400e9 */
[----:B01----:R-:W-:Y:S05]  /*5a70*/  ENDCOLLECTIVE ;  /* 0x000000000000791b */ /* 0x003fea0003800000 */
.L_x_8385:
        /* <DEDUP_REMOVED lines=8> */
.L_x_8386:
[----:B------:R-:W-:Y:S01]  /*5b00*/  IMAD.MOV.U32 R230, RZ, RZ, 0x1 ;  /* 0x00000001ffe67424 */ /* 0x000fe200078e00ff */
        /* <DEDUP_REMOVED lines=87> */
.L_x_8387:
[----:B------:R-:W-:Y:S01]  /*6080*/  HFMA2 R230, -RZ, RZ, 0, 1.1920928955078125e-07 ;  /* 0x00000002ffe67431 */ /* 0x000fe200000001ff */
[----:B------:R-:W-:-:S05]  /*6090*/  MOV R225, R229 ;  /* 0x000000e500e17202 */ /* 0x000fca0000000f00 */
[----:B------:R-:W-:-:S05]  /*60a0*/  FADD.FTZ R225, R220, R225 ;  /* 0x000000e1dce17221 */ /* 0x000fca0000010000 */
[----:B------:R-:W-:-:S07]  /*60b0*/  MOV R231, R225 ;  /* 0x000000e100e77202 */ /* 0x000fce0000000f00 */
[----:B------:R-:W-:Y:S05]  /*60c0*/  WARPSYNC.COLLECTIVE R228, `(.L_x_8388) ;  /* 0x00000000e4087348 */ /* 0x000fea0003c00000 */
[----:B------:R0:W1:Y:S02]  /*60d0*/  SHFL.BFLY P2, R229, R231, R230, R233 ;  /* 0x0c0000e6e7e57389 */ /* 0x00006400000400e9 */
[----:B01----:R-:W-:Y:S05]  /*60e0*/  ENDCOLLECTIVE ;  /* 0x000000000000791b */ /* 0x003fea0003800000 */
.L_x_8388:
[----:B------:R-:W-:Y:S01]  /*60f0*/  IMAD.MOV.U32 R230, RZ, RZ, 0x4 ;  /* 0x00000004ffe67424 */ /* 0x000fe200078e00ff */
[----:B------:R-:W-:-:S05]  /*6100*/  MOV R222, R229 ;  /* 0x000000e500de7202 */ /* 0x000fca0000000f00 */
[----:B------:R-:W-:-:S05]  /*6110*/  FADD.FTZ R222, R225, R222 ;  /* 0x000000dee1de7221 */ /* 0x000fca0000010000 */
[----:B------:R-:W-:-:S07]  /*6120*/  MOV R231, R222 ;  /* 0x000000de00e77202 */ /* 0x000fce0000000f00 */
[----:B------:R-:W-:Y:S05]  /*6130*/  WARPSYNC.COLLECTIVE R228, `(.L_x_8389) ;  /* 0x00000000e4087348 */ /* 0x000fea0003c00000 */
[----:B------:R0:W1:Y:S02]  /*6140*/  SHFL.BFLY P2, R229, R231, R230, R233 ;  /* 0x0c0000e6e7e57389 */ /* 0x00006400000400e9 */
[----:B01----:R-:W-:Y:S05]  /*6150*/  ENDCOLLECTIVE ;  /* 0x000000000000791b */ /* 0x003fea0003800000 */
.L_x_8389:
[----:B------:R-:W-:Y:S01]  /*6160*/  HFMA2 R230, -RZ, RZ, 0, 4.76837158203125e-07 ;  /* 0x00000008ffe67431 */ /* 0x000fe200000001ff */
[----:B------:R-:W-:-:S05]  /*6170*/  MOV R227, R229 ;  /* 0x000000e500e37202 */ /* 0x000fca0000000f00 */
[----:B------:R-:W-:-:S05]  /*6180*/  FADD.FTZ R227, R222, R227 ;  /* 0x000000e3dee37221 */ /* 0x000fca0000010000 */
[----:B------:R-:W-:-:S07]  /*6190*/  MOV R231, R227 ;  /* 0x000000e300e77202 */ /* 0x000fce0000000f00 */
[----:B------:R-:W-:Y:S05]  /*61a0*/  WARPSYNC.COLLECTIVE R228, `(.L_x_8390) ;  /* 0x00000000e4087348 */ /* 0x000fea0003c00000 */
[----:B------:R0:W1:Y:S02]  /*61b0*/  SHFL.BFLY P2, R229, R231, R230, R233 ;  /* 0x0c0000e6e7e57389 */ /* 0x00006400000400e9 */
[----:B01----:R-:W-:Y:S05]  /*61c0*/  ENDCOLLECTIVE ;  /* 0x000000000000791b */ /* 0x003fea0003800000 */
.L_x_8390:
[----:B------:R-:W-:Y:S01]  /*61d0*/  HFMA2 R230, -RZ, RZ, 0, 9.5367431640625e-07 ;  /* 0x00000010ffe67431 */ /* 0x000fe200000001ff */
[----:B------:R-:W-:-:S05]  /*61e0*/  MOV R224, R229 ;  /* 0x000000e500e07202 */ /* 0x000fca0000000f00 */
[----:B------:R-:W-:-:S05]  /*61f0*/  FADD.FTZ R224, R227, R224 ;  /* 0x000000e0e3e07221 */ /* 0x000fca0000010000 */
[----:B------:R-:W-:-:S07]  /*6200*/  MOV R231, R224 ;  /* 0x000000e000e77202 */ /* 0x000fce0000000f00 */
[----:B------:R-:W-:Y:S05]  /*6210*/  WARPSYNC.COLLECTIVE R228, `(.L_x_8391) ;  /* 0x00000000e4087348 */ /* 0x000fea0003c00000 */
[----:B------:R0:W1:Y:S02]  /*6220*/  SHFL.BFLY P2, R229, R231, R230, R233 ;  /* 0x0c0000e6e7e57389 */ /* 0x00006400000400e9 */
[----:B01----:R-:W-:Y:S05]  /*6230*/  ENDCOLLECTIVE ;  /* 0x000000000000791b */ /* 0x003fea0003800000 */
.L_x_8391:
[----:B------:R-:W-:Y:S05]  /*6240*/  BRA `(.L_x_8392) ;  /* 0xffffffdc00487947 */ /* 0x000fea000383ffff */
.L_x_8393:
        /* <DEDUP_REMOVED lines=11> */
.L_x_27977:


//--------------------- .text._ZN10layer_norm31ln_parallel_residual_fwd_kernelINS_13Kernel_traitsI13__nv_bfloat16S2_fS2_fjLj1280ELj1ELj4ELj1ELj16ENS_18Kernel_traits_baseILj1280ES2_S2_fS2_fjLj128EEEEELb0ELb1ELb0EEEvNS_9FwdParamsE --------------------------
	.section	.text._ZN10layer_norm31ln_parallel_residual_fwd_kernelINS_13Kernel_traitsI13__nv_bfloat16S2_fS2_fjLj1280ELj1ELj4ELj1ELj16ENS_18Kernel_traits_baseILj1280ES2_S2_fS2_fjLj128EEEEELb0ELb1ELb0EEEvNS_9FwdParamsE,"ax",@progbits
	.align	128
        .global         _ZN10layer_norm31ln_parallel_residual_fwd_kernelINS_13Kernel_traitsI13__nv_bfloat16S2_fS2_fjLj1280ELj1ELj4ELj1ELj16ENS_18Kernel_traits_baseILj1280ES2_S2_fS2_fjLj128EEEEELb0ELb1ELb0EEEvNS_9FwdParamsE
        .type           _ZN10layer_norm31ln_parallel_residual_fwd_kernelINS_13Kernel_traitsI13__nv_bfloat16S2_fS2_fjLj1280ELj1ELj4ELj1ELj16ENS_18Kernel_traits_baseILj1280ES2_S2_fS2_fjLj128EEEEELb0ELb1ELb0EEEvNS_9FwdParamsE,@function
        .size           _ZN10layer_norm31ln_parallel_residual_fwd_kernelINS_13Kernel_traitsI13__nv_bfloat16S2_fS2_fjLj1280ELj1ELj4ELj1ELj16ENS_18Kernel_traits_baseILj1280ES2_S2_fS2_fjLj128EEEEELb0ELb1ELb0EEEvNS_9FwdParamsE,(.L_x_27978 - _ZN10layer_norm31ln_parallel_residual_fwd_kernelINS_13Kernel_traitsI13__nv_bfloat16S2_fS2_fjLj1280ELj1ELj4ELj1ELj16ENS_18Kernel_traits_baseILj1280ES2_S2_fS2_fjLj128EEEEELb0ELb1ELb0EEEvNS_9FwdParamsE)
        .other          _ZN10layer_norm31ln_parallel_residual_fwd_kernelINS_13Kernel_traitsI13__nv_bfloat16S2_fS2_fjLj1280ELj1ELj4ELj1ELj16ENS_18Kernel_traits_baseILj1280ES2_S2_fS2_fjLj128EEEEELb0ELb1ELb0EEEvNS_9FwdParamsE,@"STO_CUDA_ENTRY STV_DEFAULT"
_ZN10layer_norm31ln_parallel_residual_fwd_kernelINS_13Kernel_traitsI13__nv_bfloat16S2_fS2_fjLj1280ELj1ELj4ELj1ELj16ENS_18Kernel_traits_baseILj1280ES2_S2_fS2_fjLj128EEEEELb0ELb1ELb0EEEvNS_9FwdParamsE:
.text._ZN10layer_norm31ln_parallel_residual_fwd_kernelINS_13Kernel_traitsI13__nv_bfloat16S2_fS2_fjLj1280ELj1ELj4ELj1ELj16ENS_18Kernel_traits_baseILj1280ES2_S2_fS2_fjLj128EEEEELb0ELb1ELb0EEEvNS_9FwdParamsE:
[----:B------:R-:W-:Y:S01]  /*0000*/  LDC R1, c[0x0][0x37c] ;  /* 0x0000df00ff017b82 */ /* 0x000fe20000000800 */
[----:B------:R-:W0:Y:S07]  /*0010*/  S2R R139, SR_TID.X ;  /* 0x00000000008b7919 */ /* 0x000e2e0000002100 */
[----:B------:R-:W1:Y:S01]  /*0020*/  LDC R3, c[0x0][0x388] ;  /* 0x0000e200ff037b82 */ /* 0x000e620000000800 */
[----:B------:R-:W2:Y:S01]  /*0030*/  LDCU.64 UR8, c[0x0][0x438] ;  /* 0x00008700ff0877ac */ /* 0x000ea20008000a00 */
[----:B------:R-:W-:Y:S01]  /*0040*/  BSSY.RECONVERGENT B0, `(.L_x_8394) ;  /* 0x000005f000007945 */ /* 0x000fe20003800200 */
[----:B------:R-:W3:Y:S05]  /*0050*/  LDCU.64 UR6, c[0x0][0x358] ;  /* 0x00006b00ff0677ac */ /* 0x000eea0008000a00 */
[----:B------:R-:W4:Y:S01]  /*0060*/  S2UR UR4, SR_CTAID.X ;  /* 0x00000000000479c3 */ /* 0x000f220000002500 */
        /* <DEDUP_REMOVED lines=9> */
[----:B------:R-:W-:Y:S01]  /*0100*/  LOP3.LUT R137, R137, UR4, RZ, 0xfc, !PT ;  /* 0x0000000489897c12 */ /* 0x000fe2000f8efcff */
[----:B---3--:R-:W-:Y:S06]  /*0110*/  BRA.U !UP0, `(.L_x_8395) ;  /* 0x0000000108a87547 */ /* 0x008fec000b800000 */
        /* <DEDUP_REMOVED lines=42> */
.L_x_8395:
        /* <DEDUP_REMOVED lines=36> */
[----:B------:R-:W-:Y:S01]  /*0600*/  @P1 MOV R35, RZ ;  /* 0x000000ff00231202 */ /* 0x000fe20000000f00 */
[----:B------:R-:W-:Y:S01]  /*0610*/  @P3 IMAD.MOV.U32 R51, RZ, RZ, RZ ;  /* 0x000000ffff333224 */ /* 0x000fe200078e00ff */
[----:B0-----:R-:W-:-:S07]  /*0620*/  @P2 MOV R43, RZ ;  /* 0x000000ff002b2202 */ /* 0x001fce0000000f00 */
.L_x_8396:
[----:B------:R-:W-:Y:S05]  /*0630*/  BSYNC.RECONVERGENT B0 ;  /* 0x0000000000007941 */ /* 0x000fea0003800200 */
.L_x_8394:
        /* <DEDUP_REMOVED lines=50> */
.L_x_8438:
        /* <DEDUP_REMOVED lines=28> */
[C---:B------:R-:W-:Y:S02]  /*0b20*/  PRMT R73, R76.reuse, 0x7632, R73 ;  /* 0x000076324c497816 */ /* 0x040fe40000000049 */
[----:B------:R-:W-:Y:S02]  /*0b30*/  PRMT R75, R77, 0x7632, R75 ;  /* 0x000076324d4b7816 */ /* 0x000fe4000000004b */
[----:B------:R-:W-:Y:S02]  /*0b40*/  PRMT R113, R79, 0x7632, R113 ;  /* 0x000076324f717816 */ /* 0x000fe40000000071 */
[----:B------:R-:W-:Y:S02]  /*0b50*/  SHF.L.U32 R72, R76, 0x10, RZ ;  /* 0x000000104c487819 */ /* 0x000fe400000006ff */
[----:B------:R-:W-:-:S02]  /*0b60*/  SHF.L.U32 R76, R78, 0x10, RZ ;  /* 0x000000104e4c7819 */ /* 0x000fc400000006ff */
[----:B------:R-:W-:Y:S01]  /*0b70*/  SHF.L.U32 R74, R77, 0x10, RZ ;  /* 0x000000104d4a7819 */ /* 0x000fe200000006ff */
[----:B------:R-:W-:Y:S01]  /*0b80*/  IMAD.U32 R77, R112, 0x10000, RZ ;  /* 0x00010000704d7824 */ /* 0x000fe200078e00ff */
[----:B------:R-:W-:Y:S02]  /*0b90*/  SHF.L.U32 R78, R79, 0x10, RZ ;  /* 0x000000104f4e7819 */ /* 0x000fe400000006ff */
[----:B------:R-:W-:Y:S02]  /*0ba0*/  SHF.L.U32 R73, R73, 0x10, RZ ;  /* 0x0000001049497819 */ /* 0x000fe400000006ff */
[----:B------:R-:W-:Y:S02]  /*0bb0*/  SHF.L.U32 R75, R75, 0x10, RZ ;  /* 0x000000104b4b7819 */ /* 0x000fe400000006ff */
[----:B------:R-:W-:Y:S01]  /*0bc0*/  SHF.L.U32 R79, R113, 0x10, RZ ;  /* 0x00000010714f7819 */ /* 0x000fe200000006ff */
[----:B------:R-:W-:Y:S06]  /*0bd0*/  BRA `(.L_x_8401) ;  /* 0x0000000400847947 */ /* 0x000fec0003800000 */
.L_x_8400:
[C---:B-----5:R-:W-:Y:S02]  /*0be0*/  PRMT R72, R76.reuse, 0x7632, R72 ;  /* 0x000076324c487816 */ /* 0x060fe40000000048 */
[----:B------:R-:W-:Y:S02]  /*0bf0*/  SHF.L.U32 R73, R76, 0x10, RZ ;  /* 0x000000104c497819 */ /* 0x000fe400000006ff */
        /* <DEDUP_REMOVED lines=19> */
.L_x_8399:
[----:B------:R-:W-:-:S04]  /*0d30*/  UISETP.NE.U32.AND UP0, UPT, UR10, URZ, UPT ;  /* 0x000000ff0a00728c */ /* 0x000fc8000bf05070 */
[----:B------:R-:W-:-:S09]  /*0d40*/  UISETP.NE.AND.EX UP0, UPT, UR11, URZ, UPT, UP0 ;  /* 0x000000ff0b00728c */ /* 0x000fd2000bf05300 */
[----:B------:R-:W-:Y:S05]  /*0d50*/  BRA.U UP0, `(.L_x_8402) ;  /* 0x0000000100847547 */ /* 0x000fea000b800000 */
[C---:B-----5:R-:W-:Y:S01]  /*0d60*/  PRMT R112, R76.reuse, 0x7632, R112 ;  /* 0x000076324c707816 */ /* 0x060fe20000000070 */
[----:B------:R-:W-:Y:S01]  /*0d70*/  IMAD.U32 R146, R79, 0x10000, RZ ;  /* 0x000100004f927824 */ /* 0x000fe200078e00ff */
[----:B------:R-:W-:Y:S02]  /*0d80*/  SHF.L.U32 R73, R76, 0x10, RZ ;  /* 0x000000104c497819 */ /* 0x000fe400000006ff */
[C---:B------:R-:W-:Y:S02]  /*0d90*/  PRMT R113, R77.reuse, 0x7632, R113 ;  /* 0x000076324d717816 */ /* 0x040fe40000000071 */
[----:B------:R-:W-:Y:S02]  /*0da0*/  SHF.L.U32 R77, R77, 0x10, RZ ;  /* 0x000000104d4d7819 */ /* 0x000fe400000006ff */
[----:B------:R-:W-:Y:S02]  /*0db0*/  SHF.L.U32 R75, R78, 0x10, RZ ;  /* 0x000000104e4b7819 */ /* 0x000fe400000006ff */
        /* <DEDUP_REMOVED lines=23> */
[----:B------:R-:W-:Y:S02]  /*0f30*/  FADD.FTZ R78, R146, R79 ;  /* 0x0000004f924e7221 */ /* 0x000fe40000010000 */
[----:B------:R-:W-:Y:S02]  /*0f40*/  FADD.FTZ R77, R144, R77 ;  /* 0x0000004d904d7221 */ /* 0x000fe40000010000 */
[----:B------:R-:W-:Y:S01]  /*0f50*/  FADD.FTZ R79, R143, R112 ;  /* 0x000000708f4f7221 */ /* 0x000fe20000010000 */
[----:B------:R-:W-:Y:S06]  /*0f60*/  BRA `(.L_x_8401) ;  /* 0x0000000000a07947 */ /* 0x000fec0003800000 */
.L_x_8402:
[C---:B-----5:R-:W-:Y:S01]  /*0f70*/  PRMT R112, R76.reuse, 0x7632, R112 ;  /* 0x000076324c707816 */ /* 0x060fe20000000070 */
[----:B------:R-:W-:Y:S01]  /*0f80*/  IMAD.U32 R145, R79, 0x10000, RZ ;  /* 0x000100004f917824 */ /* 0x000fe200078e00ff */
[----:B------:R-:W-:Y:S02]  /*0f90*/  SHF.L.U32 R76, R76, 0x10, RZ ;  /* 0x000000104c4c7819 */ /* 0x000fe400000006ff */
[----:B------:R-:W-:Y:S02]  /*0fa0*/  SHF.L.U32 R72, R77, 0x10, RZ ;  /* 0x000000104d487819 */ /* 0x000fe400000006ff */
        /* <DEDUP_REMOVED lines=11> */
[----:B------:R-:W-:Y:S02]  /*1060*/  PRMT R75, R63, 0x7632, R75 ;  /* 0x000076323f4b7816 */ /* 0x000fe4000000004b */
[----:B------:R-:W-:Y:S02]  /*1070*/  SHF.L.U32 R114, R113, 0x10, RZ ;  /* 0x0000001071727819 */ /* 0x000fe400000006ff */
        /* <DEDUP_REMOVED lines=23> */
.L_x_8401:
[----:B------:R-:W0:Y:S01]  /*11f0*/  LDC.64 R112, c[0x0][0x3a8] ;  /* 0x0000ea00ff707b82 */ /* 0x000e220000000a00 */
[C---:B------:R-:W-:Y:S01]  /*1200*/  IADD3 R115, PT, PT, R141.reuse, 0x20, RZ ;  /* 0x000000208d737810 */ /* 0x040fe20007ffe0ff */
[----:B0-----:R-:W-:-:S05]  /*1210*/  IMAD.WIDE.U32 R112, R141, 0x20, R112 ;  /* 0x000000208d707825 */ /* 0x001fca00078e0070 */
[----:B------:R0:W-:Y:S04]  /*1220*/  STG.E.128 desc[UR6][R112.64], R72 ;  /* 0x0000004870007986 */ /* 0x0001e8000c101d06 */
[----:B------:R0:W-:Y:S02]  /*1230*/  STG.E.128 desc[UR6][R112.64+0x10], R76 ;  /* 0x0000104c70007986 */ /* 0x0001e4000c101d06 */
.L_x_8398:
[----:B------:R-:W-:Y:S05]  /*1240*/  BSYNC.RECONVERGENT B0 ;  /* 0x0000000000007941 */ /* 0x000fea0003800200 */
.L_x_8397:
        /* <DEDUP_REMOVED lines=18> */
[----:B------:R-:W-:Y:S05]  /*1370*/  @!P0 BRA `(.L_x_8405) ;  /* 0x00000004002c8947 */ /* 0x000fea0003800000 */
[----:B------:R-:W-:Y:S05]  /*1380*/  @!P1 BRA `(.L_x_8406) ;  /* 0x0000000000a49947 */ /* 0x000fea0003800000 */
[----:B-----5:R-:W-:Y:S01]  /*1390*/  PRMT R112, R86, 0x7632, R112 ;  /* 0x0000763256707816 */ /* 0x020fe20000000070 */
[----:B------:R-:W-:Y:S01]  /*13a0*/  IMAD.U32 R113, R62, 0x10000, RZ ;  /* 0x000100003e717824 */ /* 0x000fe200078e00ff */
[----:B0-----:R-:W-:Y:S02]  /*13b0*/  PRMT R80, R84, 0x7632, R80 ;  /* 0x0000763254507816 */ /* 0x001fe40000000050 */
[----:B------:R-:W-:Y:S02]  /*13c0*/  SHF.L.U32 R86, R86, 0x10, RZ ;  /* 0x0000001056567819 */ /* 0x000fe400000006ff */
[----:B------:R-:W-:Y:S02]  /*13d0*/  SHF.L.U32 R84, R84, 0x10, RZ ;  /* 0x0000001054547819 */ /* 0x000fe400000006ff */
[----:B------:R-:W-:Y:S01]  /*13e0*/  PRMT R82, R85, 0x7632, R82 ;  /* 0x0000763255527816 */ /* 0x000fe20000000052 */
[----:B------:R-:W-:Y:S01]  /*13f0*/  FADD.FTZ R113, R113, R86 ;  /* 0x0000005671717221 */ /* 0x000fe20000010000 */
[----:B------:R-:W-:-:S02]  /*1400*/  SHF.L.U32 R83, R60, 0x10, RZ ;  /* 0x000000103c537819 */ /* 0x000fc400000006ff */
[----:B------:R-:W-:Y:S02]  /*1410*/  SHF.L.U32 R85, R85, 0x10, RZ ;  /* 0x0000001055557819 */ /* 0x000fe400000006ff */
        /* <DEDUP_REMOVED lines=32> */
.L_x_8406:
[C---:B-----5:R-:W-:Y:S02]  /*1620*/  PRMT R112, R84.reuse, 0x7632, R112 ;  /* 0x0000763254707816 */ /* 0x060fe40000000070 */
[----:B0-----:R-:W-:Y:S02]  /*1630*/  SHF.L.U32 R80, R84, 0x10, RZ ;  /* 0x0000001054507819 */ /* 0x001fe400000006ff */
[C---:B------:R-:W-:Y:S02]  /*1640*/  PRMT R113, R85.reuse, 0x7632, R113 ;  /* 0x0000763255717816 */ /* 0x040fe40000000071 */
        /* <DEDUP_REMOVED lines=30> */
.L_x_8405:
[----:B------:R-:W-:Y:S05]  /*1830*/  @!P1 BRA `(.L_x_8408) ;  /* 0x0000000000549947 */ /* 0x000fea0003800000 */
[C---:B0----5:R-:W-:Y:S02]  /*1840*/  PRMT R80, R84.reuse, 0x7632, R80 ;  /* 0x0000763254507816 */ /* 0x061fe40000000050 */
        /* <DEDUP_REMOVED lines=20> */
.L_x_8408:
[----:B0----5:R-:W-:Y:S02]  /*1990*/  PRMT R83, R85, 0x7632, R83 ;  /* 0x0000763255537816 */ /* 0x021fe40000000053 */
        /* <DEDUP_REMOVED lines=11> */
.L_x_8407:
[----:B------:R-:W0:Y:S02]  /*1a50*/  LDC.64 R112, c[0x0][0x3a8] ;  /* 0x0000ea00ff707b82 */ /* 0x000e240000000a00 */
[C---:B0-----:R-:W-:Y:S01]  /*1a60*/  IMAD.WIDE.U32 R112, R115.reuse, 0x20, R112 ;  /* 0x0000002073707825 */ /* 0x041fe200078e0070 */
[----:B------:R-:W-:-:S04]  /*1a70*/  IADD3 R115, PT, PT, R115, 0x20, RZ ;  /* 0x0000002073737810 */ /* 0x000fc80007ffe0ff */
[----:B------:R0:W-:Y:S04]  /*1a80*/  STG.E.128 desc[UR6][R112.64], R80 ;  /* 0x0000005070007986 */ /* 0x0001e8000c101d06 */
[----:B------:R0:W-:Y:S02]  /*1a90*/  STG.E.128 desc[UR6][R112.64+0x10], R84 ;  /* 0x0000105470007986 */ /* 0x0001e4000c101d06 */
.L_x_8404:
[----:B------:R-:W-:Y:S05]  /*1aa0*/  BSYNC.RECONVERGENT B0 ;  /* 0x0000000000007941 */ /* 0x000fea0003800200 */
.L_x_8403:
        /* <DEDUP_REMOVED lines=23> */
[----:B------:R-:W-:Y:S02]  /*1c20*/  PRMT R90, R93, 0x7632, R90 ;  /* 0x000076325d5a7816 */ /* 0x000fe4000000005a */
[----:B------:R-:W-:Y:S02]  /*1c30*/  SHF.L.U32 R94, R94, 0x10, RZ ;  /* 0x000000105e5e7819 */ /* 0x000fe400000006ff */
[----:B------:R-:W-:Y:S02]  /*1c40*/  SHF.L.U32 R113, R62, 0x10, RZ ;  /* 0x000000103e717819 */ /* 0x000fe400000006ff */
[----:B------:R-:W-:-:S02]  /*1c50*/  SHF.L.U32 R92, R92, 0x10, RZ ;  /* 0x000000105c5c7819 */ /* 0x000fc400000006ff */
[----:B------:R-:W-:Y:S01]  /*1c60*/  SHF.L.U32 R93, R93, 0x10, RZ ;  /* 0x000000105d5d7819 */ /* 0x000fe200000006ff */
[--C-:B------:R-:W-:Y:S01]  /*1c70*/  FADD.FTZ R113, R113, R94.reuse ;  /* 0x0000005e71717221 */ /* 0x100fe20000010000 */
[----:B------:R-:W-:Y:S02]  /*1c80*/  SHF.L.U32 R91, R60, 0x10, RZ ;  /* 0x000000103c5b7819 */ /* 0x000fe400000006ff */
[----:B------:R-:W-:Y:S01]  /*1c90*/  PRMT R94, R62, 0x7632, R94 ;  /* 0x000076323e5e7816 */ /* 0x000fe2000000005e */
[----:B------:R-:W-:Y:S01]  /*1ca0*/  FADD.FTZ R93, R144, R93 ;  /* 0x0000005d905d7221 */ /* 0x000fe20000010000 */
[----:B------:R-:W-:Y:S01]  /*1cb0*/  PRMT R114, R95, 0x7632, R114 ;  /* 0x000076325f727816 */ /* 0x000fe20000000072 */
[--C-:B------:R-:W-:Y:S01]  /*1cc0*/  FADD.FTZ R91, R91, R92.reuse ;  /* 0x0000005c5b5b7221 */ /* 0x100fe20000010000 */
[----:B------:R-:W-:Y:S02]  /*1cd0*/  PRMT R89, R60, 0x7632, R89 ;  /* 0x000076323c597816 */ /* 0x000fe40000000059 */
        /* <DEDUP_REMOVED lines=26> */
.L_x_8412:
[C---:B-----5:R-:W-:Y:S01]  /*1e80*/  PRMT R112, R92.reuse, 0x7632, R112 ;  /* 0x000076325c707816 */ /* 0x060fe20000000070 */
[----:B0-----:R-:W-:Y:S01]  /*1e90*/  IMAD.U32 R91, R61, 0x10000, RZ ;  /* 0x000100003d5b7824 */ /* 0x001fe200078e00ff */
[----:B------:R-:W-:Y:S02]  /*1ea0*/  SHF.L.U32 R88, R92, 0x10, RZ ;  /* 0x000000105c587819 */ /* 0x000fe400000006ff */
        /* <DEDUP_REMOVED lines=30> */
.L_x_8411:
[----:B------:R-:W-:Y:S05]  /*2090*/  @!P1 BRA `(.L_x_8414) ;  /* 0x0000000000549947 */ /* 0x000fea0003800000 */
[C---:B0----5:R-:W-:Y:S02]  /*20a0*/  PRMT R88, R92.reuse, 0x7632, R88 ;  /* 0x000076325c587816 */ /* 0x061fe40000000058 */
[----:B------:R-:W-:Y:S02]  /*20b0*/  SHF.L.U32 R89, R92, 0x10, RZ ;  /* 0x000000105c597819 */ /* 0x000fe400000006ff */
[----:B------:R-:W-:Y:S01]  /*20c0*/  PRMT R90, R93, 0x7632, R90 ;  /* 0x000076325d5a7816 */ /* 0x000fe2000000005a */
        /* <DEDUP_REMOVED lines=18> */
.L_x_8414:
        /* <DEDUP_REMOVED lines=12> */
.L_x_8413:
[----:B------:R-:W0:Y:S02]  /*22b0*/  LDC.64 R112, c[0x0][0x3a8] ;  /* 0x0000ea00ff707b82 */ /* 0x000e240000000a00 */
[C---:B0-----:R-:W-:Y:S01]  /*22c0*/  IMAD.WIDE.U32 R112, R115.reuse, 0x20, R112 ;  /* 0x0000002073707825 */ /* 0x041fe200078e0070 */
[----:B------:R-:W-:-:S04]  /*22d0*/  IADD3 R115, PT, PT, R115, 0x20, RZ ;  /* 0x0000002073737810 */ /* 0x000fc80007ffe0ff */
[----:B------:R0:W-:Y:S04]  /*22e0*/  STG.E.128 desc[UR6][R112.64], R88 ;  /* 0x0000005870007986 */ /* 0x0001e8000c101d06 */
[----:B------:R0:W-:Y:S02]  /*22f0*/  STG.E.128 desc[UR6][R112.64+0x10], R92 ;  /* 0x0000105c70007986 */ /* 0x0001e4000c101d06 */
.L_x_8410:
[----:B------:R-:W-:Y:S05]  /*2300*/  BSYNC.RECONVERGENT B0 ;  /* 0x0000000000007941 */ /* 0x000fea0003800200 */
.L_x_8409:
        /* <DEDUP_REMOVED lines=20> */
[----:B0----5:R-:W-:Y:S01]  /*2450*/  PRMT R96, R100, 0x7632, R96 ;  /* 0x0000763264607816 */ /* 0x021fe20000000060 */
        /* <DEDUP_REMOVED lines=40> */
.L_x_8418:
[----:B-----5:R-:W-:Y:S01]  /*26e0*/  PRMT R112, R100, 0x7632, R112 ;  /* 0x0000763264707816 */ /* 0x020fe20000000070 */
[----:B0-----:R-:W-:Y:S01]  /*26f0*/  IMAD.U32 R97, R60, 0x10000, RZ ;  /* 0x000100003c617824 */ /* 0x001fe200078e00ff */
        /* <DEDUP_REMOVED lines=28> */
[----:B------:R-:W-:-:S03]  /*28c0*/  FADD.FTZ R101, R142, R101 ;  /* 0x000000658e657221 */ /* 0x000fc60000010000 */
[----:B------:R-:W-:Y:S01]  /*28d0*/  FADD.FTZ R103, R146, R103 ;  /* 0x0000006792677221 */ /* 0x000fe20000010000 */
[----:B------:R-:W-:Y:S06]  /*28e0*/  BRA `(.L_x_8419) ;  /* 0x0000000000887947 */ /* 0x000fec0003800000 */
.L_x_8417:
        /* <DEDUP_REMOVED lines=22> */
.L_x_8420:
        /* <DEDUP_REMOVED lines=12> */
.L_x_8419:
[----:B------:R-:W0:Y:S02]  /*2b10*/  LDC.64 R112, c[0x0][0x3a8] ;  /* 0x0000ea00ff707b82 */ /* 0x000e240000000a00 */
[C---:B0-----:R-:W-:Y:S01]  /*2b20*/  IMAD.WIDE.U32 R112, R115.reuse, 0x20, R112 ;  /* 0x0000002073707825 */ /* 0x041fe200078e0070 */
[----:B------:R-:W-:-:S04]  /*2b30*/  IADD3 R115, PT, PT, R115, 0x20, RZ ;  /* 0x0000002073737810 */ /* 0x000fc80007ffe0ff */
[----:B------:R0:W-:Y:S04]  /*2b40*/  STG.E.128 desc[UR6][R112.64], R96 ;  /* 0x0000006070007986 */ /* 0x0001e8000c101d06 */
[----:B------:R0:W-:Y:S02]  /*2b50*/  STG.E.128 desc[UR6][R112.64+0x10], R100 ;  /* 0x0000106470007986 */ /* 0x0001e4000c101d06 */
.L_x_8416:
[----:B------:R-:W-:Y:S05]  /*2b60*/  BSYNC.RECONVERGENT B0 ;  /* 0x0000000000007941 */ /* 0x000fea0003800200 */
.L_x_8415:
        /* <DEDUP_REMOVED lines=24> */
[----:B------:R-:W-:Y:S02]  /*2cf0*/  PRMT R112, R110, 0x7632, R112 ;  /* 0x000076326e707816 */ /* 0x000fe40000000070 */
[----:B------:R-:W-:Y:S02]  /*2d00*/  SHF.L.U32 R107, R60, 0x10, RZ ;  /* 0x000000103c6b7819 */ /* 0x000fe400000006ff */
        /* <DEDUP_REMOVED lines=35> */
.L_x_8424:
[C---:B-----5:R-:W-:Y:S01]  /*2f40*/  PRMT R112, R108.reuse, 0x7632, R112 ;  /* 0x000076326c707816 */ /* 0x060fe20000000070 */
[----:B------:R-:W-:Y:S01]  /*2f50*/  IMAD.U32 R145, R63, 0x10000, RZ ;  /* 0x000100003f917824 */ /* 0x000fe200078e00ff */
[----:B0-----:R-:W-:Y:S02]  /*2f60*/  SHF.L.U32 R104, R108, 0x10, RZ ;  /* 0x000000106c687819 */ /* 0x001fe400000006ff */
        /* <DEDUP_REMOVED lines=13> */
[----:B------:R-:W-:Y:S02]  /*3040*/  PRMT R109, R62, 0x7632, R109 ;  /* 0x000076323e6d7816 */ /* 0x000fe4000000006d */
[----:B------:R-:W-:Y:S02]  /*3050*/  PRMT R110, R63, 0x7632, R110 ;  /* 0x000076323f6e7816 */ /* 0x000fe4000000006e */
        /* <DEDUP_REMOVED lines=15> */
.L_x_8423:
[----:B------:R-:W-:Y:S05]  /*3150*/  @!P0 BRA `(.L_x_8426) ;  /* 0x0000000000548947 */ /* 0x000fea0003800000 */
[C---:B0----5:R-:W-:Y:S01]  /*3160*/  PRMT R104, R108.reuse, 0x7632, R104 ;  /* 0x000076326c687816 */ /* 0x061fe20000000068 */
[----:B------:R-:W-:Y:S01]  /*3170*/  IMAD.U32 R105, R108, 0x10000, RZ ;  /* 0x000100006c697824 */ /* 0x000fe200078e00ff */
[----:B------:R-:W-:Y:S02]  /*3180*/  PRMT R106, R109, 0x7632, R106 ;  /* 0x000076326d6a7816 */ /* 0x000fe4000000006a */
[----:B------:R-:W-:Y:S02]  /*3190*/  PRMT R107, R110, 0x7632, R107 ;  /* 0x000076326e6b7816 */ /* 0x000fe4000000006b */
[----:B------:R-:W-:Y:S02]  /*31a0*/  PRMT R108, R111, 0x7632, R108 ;  /* 0x000076326f6c7816 */ /* 0x000fe4000000006c */
        /* <DEDUP_REMOVED lines=16> */
.L_x_8426:
[----:B0----5:R-:W-:Y:S01]  /*32b0*/  PRMT R105, R108, 0x7632, R105 ;  /* 0x000076326c697816 */ /* 0x021fe20000000069 */
        /* <DEDUP_REMOVED lines=11> */
.L_x_8425:
[----:B------:R-:W0:Y:S02]  /*3370*/  LDC.64 R112, c[0x0][0x3a8] ;  /* 0x0000ea00ff707b82 */ /* 0x000e240000000a00 */
[----:B0-----:R-:W-:-:S05]  /*3380*/  IMAD.WIDE.U32 R112, R115, 0x20, R112 ;  /* 0x0000002073707825 */ /* 0x001fca00078e0070 */
[----:B------:R0:W-:Y:S04]  /*3390*/  STG.E.128 desc[UR6][R112.64], R104 ;  /* 0x0000006870007986 */ /* 0x0001e8000c101d06 */
[----:B------:R0:W-:Y:S02]  /*33a0*/  STG.E.128 desc[UR6][R112.64+0x10], R108 ;  /* 0x0000106c70007986 */ /* 0x0001e4000c101d06 */
.L_x_8422:
[----:B------:R-:W-:Y:S05]  /*33b0*/  BSYNC.RECONVERGENT B0 ;  /* 0x0000000000007941 */ /* 0x000fea0003800200 */
.L_x_8421:
[----:B0-----:R-:W-:Y:S01]  /*33c0*/  FADD.FTZ R112, RZ, R72 ;  /* 0x00000048ff707221 */ /* 0x001fe20000010000 */
[C---:B------:R-:W-:Y:S01]  /*33d0*/  ISETP.GE.U32.AND P0, PT, R138.reuse, 0x20, PT ;  /* 0x000000208a00780c */ /* 0x040fe20003f06070 */
[----:B------:R-:W-:Y:S01]  /*33e0*/  UMOV UR4, 0xffffffff ;  /* 0xffffffff00047882 */ /* 0x000fe20000000000 */
[C---:B------:R-:W-:Y:S01]  /*33f0*/  ISETP.GT.U32.AND P1, PT, R138.reuse, 0x3f, PT ;  /* 0x0000003f8a00780c */ /* 0x040fe20003f24070 */
        /* <DEDUP_REMOVED lines=147> */
.L_x_8450:
[----:B------:R-:W-:Y:S01]  /*3d30*/  FMUL.FTZ R146, R143, R143 ;  /* 0x0000008f8f927220 */ /* 0x000fe20000410000 */
[----:B------:R-:W-:Y:S01]  /*3d40*/  ISETP.NE.AND P1, PT, R140, RZ, PT ;  /* 0x000000ff8c00720c */ /* 0x000fe20003f25270 */
[----:B-1----:R-:W-:Y:S01]  /*3d50*/  FADD.FTZ R147, R144, R145 ;  /* 0x0000009190937221 */ /* 0x002fe20000010000 */
[----:B------:R-:W1:Y:S01]  /*3d60*/  @!P5 LDC.64 R114, c[0x0][0x3c0] ;  /* 0x0000f000ff72db82 */ /* 0x000e620000000a00 */
[----:B------:R-:W-:Y:S01]  /*3d70*/  BSSY.RECONVERGENT B0, `(.L_x_8428) ;  /* 0x000003c000007945 */ /* 0x000fe20003800200 */
[----:B------:R-:W-:Y:S01]  /*3d80*/  FSEL R145, R146, RZ, P1 ;  /* 0x000000ff92917208 */ /* 0x000fe20000800000 */
[----:B------:R-:W-:Y:S01]  /*3d90*/  FFMA.FTZ R142, R147, R142, UR5 ;  /* 0x00000005938e7e23 */ /* 0x000fe2000801008e */
[----:B0-----:R-:W-:-:S03]  /*3da0*/  FSEL R144, R143, RZ, !P1 ;  /* 0x000000ff8f907208 */ /* 0x001fc60004800000 */
[----:B------:R-:W-:Y:S01]  /*3db0*/  FADD.FTZ R145, R142, R145 ;  /* 0x000000918e917221 */ /* 0x000fe20000010000 */
[----:B------:R-:W0:Y:S05]  /*3dc0*/  @!P5 LDC.64 R112, c[0x0][0x3c8] ;  /* 0x0000f200ff70db82 */ /* 0x000e2a0000000a00 */
[----:B------:R-:W2:Y:S01]  /*3dd0*/  MUFU.RSQ R145, R145 ;  /* 0x0000009100917308 */ /* 0x000ea20000001400 */
[----:B-1----:R-:W-:-:S05]  /*3de0*/  @!P5 IMAD.WIDE R114, R137, 0x4, R114 ;  /* 0x000000048972d825 */ /* 0x002fca00078e0272 */
[----:B------:R1:W-:Y:S01]  /*3df0*/  @!P5 STG.E desc[UR6][R114.64], R143 ;  /* 0x0000008f7200d986 */ /* 0x0003e2000c101906 */
[----:B0-----:R-:W-:-:S05]  /*3e00*/  @!P5 IMAD.WIDE R112, R137, 0x4, R112 ;  /* 0x000000048970d825 */ /* 0x001fca00078e0270 */
[----:B--2---:R1:W-:Y:S01]  /*3e10*/  @!P5 STG.E desc[UR6][R112.64], R145 ;  /* 0x000000917000d986 */ /* 0x0043e2000c101906 */
[----:B------:R-:W-:Y:S05]  /*3e20*/  @!P0 BRA `(.L_x_8429) ;  /* 0x0000000000c08947 */ /* 0x000fea0003800000 */
[--C-:B------:R-:W-:Y:S01]  /*3e30*/  FADD.FTZ R142, R75, -R144.reuse ;  /* 0x800000904b8e7221 */ /* 0x100fe20000010000 */
[--C-:B-1----:R-:W-:Y:S01]  /*3e40*/  FADD.FTZ R112, R72, -R144.reuse ;  /* 0x8000009048707221 */ /* 0x102fe20000010000 */
[----:B------:R-:W-:Y:S01]  /*3e50*/  SHF.L.U32 R149, R127, 0x10, RZ ;  /* 0x000000107f957819 */ /* 0x000fe200000006ff */
[--C-:B------:R-:W-:Y:S01]  /*3e60*/  FADD.FTZ R146, R76, -R144.reuse ;  /* 0x800000904c927221 */ /* 0x100fe20000010000 */
[----:B------:R-:W-:Y:S01]  /*3e70*/  SHF.L.U32 R151, R126, 0x10, RZ ;  /* 0x000000107e977819 */ /* 0x000fe200000006ff */
[--C-:B------:R-:W-:Y:S01]  /*3e80*/  FADD.FTZ R114, R74, -R144.reuse ;  /* 0x800000904a727221 */ /* 0x100fe20000010000 */
        /* <DEDUP_REMOVED lines=32> */
[----:B------:R-:W-:Y:S01]  /*4090*/  SHF.L.U32 R115, R129, 0x10, RZ ;  /* 0x0000001081737819 */ /* 0x000fe200000006ff */
[----:B------:R-:W-:Y:S01]  /*40a0*/  FMUL.FTZ R148, R145, R148 ;  /* 0x0000009491947220 */ /* 0x000fe20000410000 */
[----:B------:R-:W-:-:S02]  /*40b0*/  F2FP.BF16.F32.PACK_AB R114, R149, R114 ;  /* 0x000000729572723e */ /* 0x000fc400000010ff */
[----:B------:R-:W-:Y:S01]  /*40c0*/  F2FP.BF16.F32.PACK_AB R113, R146, R113 ;  /* 0x000000719271723e */ /* 0x000fe200000010ff */
[----:B------:R-:W-:Y:S01]  /*40d0*/  FFMA.FTZ R147, R148, R115, R147 ;  /* 0x0000007394937223 */ /* 0x000fe20000010093 */
[----:B------:R-:W-:-:S04]  /*40e0*/  F2FP.BF16.F32.PACK_AB R115, R150, R151 ;  /* 0x000000979673723e */ /* 0x000fc800000010ff */
[----:B------:R-:W-:Y:S01]  /*40f0*/  F2FP.BF16.F32.PACK_AB R112, R147, R112 ;  /* 0x000000709370723e */ /* 0x000fe200000010ff */
[C---:B0-----:R-:W-:Y:S01]  /*4100*/  IMAD.WIDE.U32 R142, R141.reuse, 0x10, R142 ;  /* 0x000000108d8e7825 */ /* 0x041fe200078e008e */
[----:B------:R-:W-:-:S04]  /*4110*/  IADD3 R141, PT, PT, R141, 0x20, RZ ;  /* 0x000000208d8d7810 */ /* 0x000fc80007ffe0ff */
[----:B------:R0:W-:Y:S03]  /*4120*/  STG.E.128 desc[UR6][R142.64], R112 ;  /* 0x000000708e007986 */ /* 0x0001e6000c101d06 */
.L_x_8429:
[----:B------:R-:W-:Y:S05]  /*4130*/  BSYNC.RECONVERGENT B0 ;  /* 0x0000000000007941 */ /* 0x000fea0003800200 */
.L_x_8428:
[----:B------:R-:W-:Y:S01]  /*4140*/  ISETP.GE.U32.AND P1, PT, R138, 0x40, PT ;  /* 0x000000408a00780c */ /* 0x000fe20003f26070 */
[----:B------:R-:W-:-:S12]  /*4150*/  BSSY.RECONVERGENT B0, `(.L_x_8430) ;  /* 0x0000032000007945 */ /* 0x000fd80003800200 */
[----:B------:R-:W-:Y:S05]  /*4160*/  @!P1 BRA `(.L_x_8431) ;  /* 0x0000000000c09947 */ /* 0x000fea0003800000 */
[--C-:B0-----:R-:W-:Y:S01]  /*4170*/  FADD.FTZ R142, R83, -R144.reuse ;  /* 0x80000090538e7221 */ /* 0x101fe20000010000 */
        /* <DEDUP_REMOVED lines=26> */
[----:B------:R-:W-:Y:S01]  /*4320*/  SHF.L.U32 R151, R35, 0x10, RZ ;  /* 0x0000001023977819 */ /* 0x000fe200000006ff */
[----:B------:R-:W-:Y:S01]  /*4330*/  FMUL.FTZ R152, R145, R152 ;  /* 0x0000009891987220 */ /* 0x000fe20000410000 */
[----:B------:R-:W-:Y:S01]  /*4340*/  FFMA.FTZ R149, R115, R148, R150 ;  /* 0x0000009473957223 */ /* 0x000fe20000010096 */
[----:B------:R-:W-:Y:S01]  /*4350*/  FADD.FTZ R148, R87, -R144 ;  /* 0x8000009057947221 */ /* 0x000fe20000010000 */
[----:B------:R-:W-:-:S02]  /*4360*/  IMAD.U32 R150, R19, 0x10000, RZ ;  /* 0x0001000013967824 */ /* 0x000fc400078e00ff */
        /* <DEDUP_REMOVED lines=16> */
.L_x_8431:
[----:B------:R-:W-:Y:S05]  /*4470*/  BSYNC.RECONVERGENT B0 ;  /* 0x0000000000007941 */ /* 0x000fea0003800200 */
.L_x_8430:
[----:B------:R-:W-:Y:S01]  /*4480*/  ISETP.GE.U32.AND P1, PT, R138, 0x60, PT ;  /* 0x000000608a00780c */ /* 0x000fe20003f26070 */
[----:B------:R-:W-:-:S12]  /*4490*/  BSSY.RECONVERGENT B0, `(.L_x_8432) ;  /* 0x0000032000007945 */ /* 0x000fd80003800200 */
[----:B------:R-:W-:Y:S05]  /*44a0*/  @!P1 BRA `(.L_x_8433) ;  /* 0x0000000000c09947 */ /* 0x000fea0003800000 */
[--C-:B0-2---:R-:W-:Y:S01]  /*44b0*/  FADD.FTZ R142, R91, -R144.reuse ;  /* 0x800000905b8e7221 */ /* 0x105fe20000010000 */
[--C-:B-1----:R-:W-:Y:S01]  /*44c0*/  FADD.FTZ R112, R88, -R144.reuse ;  /* 0x8000009058707221 */ /* 0x102fe20000010000 */
[----:B------:R-:W-:Y:S01]  /*44d0*/  SHF.L.U32 R151, R14, 0x10, RZ ;  /* 0x000000100e977819 */ /* 0x000fe200000006ff */
[--C-:B------:R-:W-:Y:S01]  /*44e0*/  FADD.FTZ R146, R92, -R144.reuse ;  /* 0x800000905c927221 */ /* 0x100fe20000010000 */
[--C-:B------:R-:W-:Y:S01]  /*44f0*/  FADD.FTZ R114, R90, -R144.reuse ;  /* 0x800000905a727221 */ /* 0x100fe20000010000 */
[----:B------:R-:W-:Y:S02]  /*4500*/  IMAD.U32 R149, R15, 0x10000, RZ ;  /* 0x000100000f957824 */ /* 0x000fe400078e00ff */
[C---:B------:R-:W-:Y:S01]  /*4510*/  FMUL.FTZ R142, R145.reuse, R142 ;  /* 0x0000008e918e7220 */ /* 0x040fe20000410000 */
[----:B------:R-:W-:Y:S01]  /*4520*/  SHF.L.U32 R113, R36, 0x10, RZ ;  /* 0x0000001024717819 */ /* 0x000fe200000006ff */
[C---:B------:R-:W-:Y:S01]  /*4530*/  FMUL.FTZ R112, R145.reuse, R112 ;  /* 0x0000007091707220 */ /* 0x040fe20000410000 */
[----:B------:R-:W-:Y:S01]  /*4540*/  SHF.L.U32 R115, R40, 0x10, RZ ;  /* 0x0000001028737819 */ /* 0x000fe200000006ff */
[----:B------:R-:W-:Y:S01]  /*4550*/  FMUL.FTZ R148, R145, R146 ;  /* 0x0000009291947220 */ /* 0x000fe20000410000 */
[----:B------:R-:W-:Y:S01]  /*4560*/  SHF.L.U32 R143, R37, 0x10, RZ ;  /* 0x00000010258f7819 */ /* 0x000fe200000006ff */
[----:B------:R-:W-:Y:S01]  /*4570*/  FMUL.FTZ R114, R145, R114 ;  /* 0x0000007291727220 */ /* 0x000fe20000410000 */
[----:B------:R-:W-:Y:S01]  /*4580*/  SHF.L.U32 R147, R41, 0x10, RZ ;  /* 0x0000001029937819 */ /* 0x000fe200000006ff */
[----:B------:R-:W-:Y:S01]  /*4590*/  FFMA.FTZ R146, R142, R149, R151 ;  /* 0x000000958e927223 */ /* 0x000fe20000010097 */
[----:B------:R-:W-:Y:S01]  /*45a0*/  SHF.L.U32 R153, R38, 0x10, RZ ;  /* 0x0000001026997819 */ /* 0x000fe200000006ff */
[--C-:B------:R-:W-:Y:S01]  /*45b0*/  FADD.FTZ R142, R93, -R144.reuse ;  /* 0x800000905d8e7221 */ /* 0x100fe20000010000 */
[----:B------:R-:W-:Y:S01]  /*45c0*/  SHF.L.U32 R155, R42, 0x10, RZ ;  /* 0x000000102a9b7819 */ /* 0x000fe200000006ff */
[----:B------:R-:W-:Y:S01]  /*45d0*/  FFMA.FTZ R112, R112, R113, R115 ;  /* 0x0000007170707223 */ /* 0x000fe20000010073 */
[----:B------:R-:W-:Y:S01]  /*45e0*/  FFMA.FTZ R113, R114, R143, R147 ;  /* 0x0000008f72717223 */ /* 0x000fe20000010093 */
[----:B------:R-:W-:Y:S01]  /*45f0*/  SHF.L.U32 R150, R12, 0x10, RZ ;  /* 0x000000100c967819 */ /* 0x000fe200000006ff */
[----:B------:R-:W-:Y:S01]  /*4600*/  FMUL.FTZ R115, R145, R142 ;  /* 0x0000008e91737220 */ /* 0x000fe20000410000 */
[----:B------:R-:W-:Y:S01]  /*4610*/  FFMA.FTZ R114, R148, R153, R155 ;  /* 0x0000009994727223 */ /* 0x000fe2000001009b */
[----:B------:R-:W-:Y:S01]  /*4620*/  SHF.L.U32 R148, R13, 0x10, RZ ;  /* 0x000000100d947819 */ /* 0x000fe200000006ff */
[----:B------:R-:W-:Y:S01]  /*4630*/  FADD.FTZ R152, R94, -R144 ;  /* 0x800000905e987221 */ /* 0x000fe20000010000 */
[----:B------:R-:W0:Y:S01]  /*4640*/  LDC.64 R142, c[0x0][0x428] ;  /* 0x00010a00ff8e7b82 */ /* 0x000e220000000a00 */
[----:B------:R-:W-:-:S02]  /*4650*/  SHF.L.U32 R147, R39, 0x10, RZ ;  /* 0x0000001027937819 */ /* 0x000fc400000006ff */
[----:B------:R-:W-:Y:S01]  /*4660*/  SHF.L.U32 R151, R43, 0x10, RZ ;  /* 0x000000102b977819 */ /* 0x000fe200000006ff */
[----:B------:R-:W-:Y:S01]  /*4670*/  FMUL.FTZ R152, R145, R152 ;  /* 0x0000009891987220 */ /* 0x000fe20000410000 */
[----:B------:R-:W-:Y:S01]  /*4680*/  FFMA.FTZ R149, R115, R148, R150 ;  /* 0x0000009473957223 */ /* 0x000fe20000010096 */
[--C-:B------:R-:W-:Y:S01]  /*4690*/  FADD.FTZ R148, R95, -R144.reuse ;  /* 0x800000905f947221 */ /* 0x100fe20000010000 */
[----:B------:R-:W-:Y:S01]  /*46a0*/  SHF.L.U32 R150, R11, 0x10, RZ ;  /* 0x000000100b967819 */ /* 0x000fe200000006ff */
[----:B------:R-:W-:Y:S01]  /*46b0*/  FFMA.FTZ R151, R152, R147, R151 ;  /* 0x0000009398977223 */ /* 0x000fe20000010097 */
[----:B------:R-:W-:Y:S02]  /*46c0*/  IMAD.U32 R152, R10, 0x10000, RZ ;  /* 0x000100000a987824 */ /* 0x000fe400078e00ff */
[----:B------:R-:W-:Y:S01]  /*46d0*/  FMUL.FTZ R115, R145, R148 ;  /* 0x0000009491737220 */ /* 0x000fe20000410000 */
[----:B------:R-:W-:Y:S01]  /*46e0*/  FADD.FTZ R148, R89, -R144 ;  /* 0x8000009059947221 */ /* 0x000fe20000010000 */
[----:B------:R-:W-:-:S02]  /*46f0*/  SHF.L.U32 R147, R16, 0x10, RZ ;  /* 0x0000001010937819 */ /* 0x000fc400000006ff */
        /* <DEDUP_REMOVED lines=11> */
.L_x_8433:
[----:B------:R-:W-:Y:S05]  /*47b0*/  BSYNC.RECONVERGENT B0 ;  /* 0x0000000000007941 */ /* 0x000fea0003800200 */
.L_x_8432:
[----:B------:R-:W-:Y:S01]  /*47c0*/  ISETP.GE.U32.AND P1, PT, R138, 0x80, PT ;  /* 0x000000808a00780c */ /* 0x000fe20003f26070 */
[----:B------:R-:W-:-:S12]  /*47d0*/  BSSY.RECONVERGENT B0, `(.L_x_8434) ;  /* 0x0000032000007945 */ /* 0x000fd80003800200 */
[----:B------:R-:W-:Y:S05]  /*47e0*/  @!P1 BRA `(.L_x_8435) ;  /* 0x0000000000c09947 */ /* 0x000fea0003800000 */
[--C-:B0-23--:R-:W-:Y:S01]  /*47f0*/  FADD.FTZ R142, R99, -R144.reuse ;  /* 0x80000090638e7221 */ /* 0x10dfe20000010000 */
[----:B------:R-:W-:Y:S01]  /*4800*/  SHF.L.U32 R149, R7, 0x10, RZ ;  /* 0x0000001007957819 */ /* 0x000fe200000006ff */
[--C-:B------:R-:W-:Y:S01]  /*4810*/  FADD.FTZ R146, R100, -R144.reuse ;  /* 0x8000009064927221 */ /* 0x100fe20000010000 */
[--C-:B-1----:R-:W-:Y:S01]  /*4820*/  FADD.FTZ R112, R96, -R144.reuse ;  /* 0x8000009060707221 */ /* 0x102fe20000010000 */
[----:B------:R-:W-:Y:S02]  /*4830*/  IMAD.U32 R151, R6, 0x10000, RZ ;  /* 0x0001000006977824 */ /* 0x000fe400078e00ff */
[C---:B------:R-:W-:Y:S01]  /*4840*/  FMUL.FTZ R142, R145.reuse, R142 ;  /* 0x0000008e918e7220 */ /* 0x040fe20000410000 */
[--C-:B------:R-:W-:Y:S01]  /*4850*/  FADD.FTZ R114, R98, -R144.reuse ;  /* 0x8000009062727221 */ /* 0x100fe20000010000 */
[----:B------:R-:W-:Y:S01]  /*4860*/  SHF.L.U32 R113, R44, 0x10, RZ ;  /* 0x000000102c717819 */ /* 0x000fe200000006ff */
[C---:B------:R-:W-:Y:S01]  /*4870*/  FMUL.FTZ R148, R145.reuse, R146 ;  /* 0x0000009291947220 */ /* 0x040fe20000410000 */
        /* <DEDUP_REMOVED lines=8> */
[----:B------:R-:W-:Y:S01]  /*4900*/  SHF.L.U32 R155, R50, 0x10, RZ ;  /* 0x00000010329b7819 */ /* 0x000fe200000006ff */
[----:B------:R-:W-:Y:S01]  /*4910*/  FFMA.FTZ R112, R112, R113, R115 ;  /* 0x0000007170707223 */ /* 0x000fe20000010073 */
[----:B------:R-:W-:Y:S01]  /*4920*/  FFMA.FTZ R113, R114, R143, R147 ;  /* 0x0000008f72717223 */ /* 0x000fe20000010093 */
[----:B------:R-:W-:Y:S01]  /*4930*/  FMUL.FTZ R115, R145, R142 ;  /* 0x0000008e91737220 */ /* 0x000fe20000410000 */
[----:B------:R-:W-:Y:S01]  /*4940*/  SHF.L.U32 R150, R4, 0x10, RZ ;  /* 0x0000001004967819 */ /* 0x000fe200000006ff */
        /* <DEDUP_REMOVED lines=26> */
.L_x_8435:
[----:B------:R-:W-:Y:S05]  /*4af0*/  BSYNC.RECONVERGENT B0 ;  /* 0x0000000000007941 */ /* 0x000fea0003800200 */
.L_x_8434:
[----:B------:R-:W-:Y:S01]  /*4b00*/  ISETP.GE.U32.AND P1, PT, R138, 0xa0, PT ;  /* 0x000000a08a00780c */ /* 0x000fe20003f26070 */
[----:B------:R-:W-:-:S12]  /*4b10*/  BSSY.RECONVERGENT B0, `(.L_x_8436) ;  /* 0x0000031000007945 */ /* 0x000fd80003800200 */
[----:B------:R-:W-:Y:S05]  /*4b20*/  @!P1 BRA `(.L_x_8437) ;  /* 0x0000000000bc9947 */ /* 0x000fea0003800000 */
[--C-:B01234-:R-:W-:Y:S01]  /*4b30*/  FADD.FTZ R114, R106, -R144.reuse ;  /* 0x800000906a727221 */ /* 0x11ffe20000010000 */
[--C-:B------:R-:W-:Y:S01]  /*4b40*/  FADD.FTZ R112, R104, -R144.reuse ;  /* 0x8000009068707221 */ /* 0x100fe20000010000 */
[--C-:B------:R-:W-:Y:S01]  /*4b50*/  FADD.FTZ R142, R108, -R144.reuse ;  /* 0x800000906c8e7221 */ /* 0x100fe20000010000 */
        /* <DEDUP_REMOVED lines=12> */
[--C-:B------:R-:W-:Y:S01]  /*4c20*/  FADD.FTZ R142, R109, -R144.reuse ;  /* 0x800000906d8e7221 */ /* 0x100fe20000010000 */
[----:B------:R-:W-:Y:S01]  /*4c30*/  IMAD.U32 R149, R133, 0x10000, RZ ;  /* 0x0001000085957824 */ /* 0x000fe200078e00ff */
[----:B------:R-:W-:Y:S01]  /*4c40*/  SHF.L.U32 R143, R55, 0x10, RZ ;  /* 0x00000010378f7819 */ /* 0x000fe200000006ff */
[----:B------:R-:W-:Y:S01]  /*4c50*/  FFMA.FTZ R146, R112, R113, R115 ;  /* 0x0000007170927223 */ /* 0x000fe20000010073 */
[----:B------:R-:W-:Y:S01]  /*4c60*/  SHF.L.U32 R115, R134, 0x10, RZ ;  /* 0x0000001086737819 */ /* 0x000fe200000006ff */
[----:B------:R-:W0:Y:S01]  /*4c70*/  LDC.64 R112, c[0x0][0x428] ;  /* 0x00010a00ff707b82 */ /* 0x000e220000000a00 */
[----:B------:R-:W-:Y:S01]  /*4c80*/  SHF.L.U32 R151, R59, 0x10, RZ ;  /* 0x000000103b977819 */ /* 0x000fe200000006ff */
[C---:B------:R-:W-:Y:S01]  /*4c90*/  FMUL.FTZ R142, R145.reuse, R142 ;  /* 0x0000008e918e7220 */ /* 0x040fe20000410000 */
[----:B------:R-:W-:Y:S01]  /*4ca0*/  FMUL.FTZ R148, R145, R148 ;  /* 0x0000009491947220 */ /* 0x000fe20000410000 */
[----:B------:R-:W-:-:S02]  /*4cb0*/  FADD.FTZ R150, R111, -R144 ;  /* 0x800000906f967221 */ /* 0x000fc40000010000 */
[----:B------:R-:W-:Y:S01]  /*4cc0*/  FFMA.FTZ R149, R142, R149, R115 ;  /* 0x000000958e957223 */ /* 0x000fe20000010073 */
[----:B------:R-:W-:Y:S01]  /*4cd0*/  FFMA.FTZ R148, R148, R143, R151 ;  /* 0x0000008f94947223 */ /* 0x000fe20000010097 */
[--C-:B------:R-:W-:Y:S01]  /*4ce0*/  FADD.FTZ R142, R105, -R144.reuse ;  /* 0x80000090698e7221 */ /* 0x100fe20000010000 */
[----:B------:R-:W-:Y:S01]  /*4cf0*/  FADD.FTZ R144, R107, -R144 ;  /* 0x800000906b907221 */ /* 0x000fe20000010000 */
[----:B------:R-:W-:Y:S01]  /*4d00*/  SHF.L.U32 R115, R135, 0x10, RZ ;  /* 0x0000001087737819 */ /* 0x000fe200000006ff */
[C---:B------:R-:W-:Y:S01]  /*4d10*/  FMUL.FTZ R150, R145.reuse, R150 ;  /* 0x0000009691967220 */ /* 0x040fe20000410000 */
[----:B------:R-:W-:Y:S01]  /*4d20*/  SHF.L.U32 R143, R136, 0x10, RZ ;  /* 0x00000010888f7819 */ /* 0x000fe200000006ff */
[C---:B------:R-:W-:Y:S01]  /*4d30*/  FMUL.FTZ R142, R145.reuse, R142 ;  /* 0x0000008e918e7220 */ /* 0x040fe20000410000 */
[----:B------:R-:W-:Y:S01]  /*4d40*/  FMUL.FTZ R144, R145, R144 ;  /* 0x0000009091907220 */ /* 0x000fe20000410000 */
[----:B------:R-:W-:Y:S02]  /*4d50*/  SHF.L.U32 R145, R131, 0x10, RZ ;  /* 0x0000001083917819 */ /* 0x000fe400000006ff */
[----:B------:R-:W-:Y:S01]  /*4d60*/  FFMA.FTZ R153, R150, R115, R143 ;  /* 0x0000007396997223 */ /* 0x000fe2000001008f */
[----:B------:R-:W-:Y:S01]  /*4d70*/  SHF.L.U32 R151, R132, 0x10, RZ ;  /* 0x0000001084977819 */ /* 0x000fe200000006ff */
[----:B------:R-:W-:Y:S01]  /*4d80*/  IMAD.U32 R143, R130, 0x10000, RZ ;  /* 0x00010000828f7824 */ /* 0x000fe200078e00ff */
[----:B------:R-:W-:-:S02]  /*4d90*/  SHF.L.U32 R115, R0, 0x10, RZ ;  /* 0x0000001000737819 */ /* 0x000fc400000006ff */
[----:B------:R-:W-:Y:S01]  /*4da0*/  F2FP.BF16.F32.PACK_AB R114, R149, R114 ;  /* 0x000000729572723e */ /* 0x000fe200000010ff */
[----:B------:R-:W-:Y:S02]  /*4db0*/  FFMA.FTZ R144, R144, R145, R151 ;  /* 0x0000009190907223 */ /* 0x000fe40000010097 */
[----:B------:R-:W-:Y:S01]  /*4dc0*/  FFMA.FTZ R145, R142, R115, R143 ;  /* 0x000000738e917223 */ /* 0x000fe2000001008f */
[----:B0-----:R-:W-:Y:S01]  /*4dd0*/  IMAD.WIDE.U32 R142, R141, 0x10, R112 ;  /* 0x000000108d8e7825 */ /* 0x001fe200078e0070 */
[----:B------:R-:W-:Y:S02]  /*4de0*/  F2FP.BF16.F32.PACK_AB R115, R153, R148 ;  /* 0x000000949973723e */ /* 0x000fe400000010ff */
[----:B------:R-:W-:Y:S02]  /*4df0*/  F2FP.BF16.F32.PACK_AB R113, R144, R147 ;  /* 0x000000939071723e */ /* 0x000fe400000010ff */
[----:B------:R-:W-:-:S05]  /*4e00*/  F2FP.BF16.F32.PACK_AB R112, R145, R146 ;  /* 0x000000929170723e */ /* 0x000fca00000010ff */
[----:B------:R0:W-:Y:S02]  /*4e10*/  STG.E.128 desc[UR6][R142.64], R112 ;  /* 0x000000708e007986 */ /* 0x0001e4000c101d06 */
.L_x_8437:
[----:B------:R-:W-:Y:S05]  /*4e20*/  BSYNC.RECONVERGENT B0 ;  /* 0x0000000000007941 */ /* 0x000fea0003800200 */
.L_x_8436:
[----:B01234-:R-:W0:Y:S02]  /*4e30*/  LDC.64 R112, c[0x0][0x380] ;  /* 0x0000e000ff707b82 */ /* 0x01fe240000000a00 */
[----:B0-----:R-:W-:-:S04]  /*4e40*/  LEA R137, R112, R137, 0x2 ;  /* 0x0000008970897211 */ /* 0x001fc800078e10ff */
[----:B------:R-:W-:-:S13]  /*4e50*/  ISETP.GE.AND P1, PT, R137, R113, PT ;  /* 0x000000718900720c */ /* 0x000fda0003f26270 */
[----:B------:R-:W-:Y:S05]  /*4e60*/  @!P1 BRA `(.L_x_8438) ;  /* 0xffffffb800bc9947 */ /* 0x000fea000383ffff */
[----:B------:R-:W-:Y:S05]  /*4e70*/  EXIT ;  /* 0x000000000000794d */ /* 0x000fea0003800000 */
.L_x_8427:
        /* <DEDUP_REMOVED lines=8> */
.L_x_8440:
[----:B------:R-:W-:Y:S05]  /*4f00*/  BSYNC B0 ;  /* 0x0000000000007941 */ /* 0x000fea0003800000 */
.L_x_8439:
[----:B------:R-:W-:Y:S01]  /*4f10*/  MOV R112, R147 ;  /* 0x0000009300707202 */ /* 0x000fe20000000f00 */
[----:B------:R-:W-:Y:S02]  /*4f20*/  HFMA2 R148, -RZ, RZ, 0, 1.1920928955078125e-07 ;  /* 0x00000002ff947431 */ /* 0x000fe400000001ff */
        /* <DEDUP_REMOVED lines=8> */
.L_x_8441:
[----:B------:R-:W-:Y:S01]  /*4fb0*/  HFMA2 R148, -RZ, RZ, 0, 2.384185791015625e-07 ;  /* 0x00000004ff947431 */ /* 0x000fe200000001ff */
[----:B------:R-:W-:-:S05]  /*4fc0*/  MOV R115, R147 ;  /* 0x0000009300737202 */ /* 0x000fca0000000f00 */
[----:B------:R-:W-:-:S05]  /*4fd0*/  FADD.FTZ R115, R114, R115 ;  /* 0x0000007372737221 */ /* 0x000fca0000010000 */
[----:B------:R-:W-:-:S07]  /*4fe0*/  MOV R149, R115 ;  /* 0x0000007300957202 */ /* 0x000fce0000000f00 */
[----:B------:R-:W-:Y:S05]  /*4ff0*/  WARPSYNC.COLLECTIVE R146, `(.L_x_8442) ;  /* 0x0000000092087348 */ /* 0x000fea0003c00000 */
[----:B------:R0:W1:Y:S02]  /*5000*/  SHFL.BFLY P6, R147, R149, R148, R151 ;  /* 0x0c00009495937389 */ /* 0x00006400000c0097 */
[----:B01----:R-:W-:Y:S05]  /*5010*/  ENDCOLLECTIVE ;  /* 0x000000000000791b */ /* 0x003fea0003800000 */
.L_x_8442:
[----:B------:R-:W-:Y:S01]  /*5020*/  HFMA2 R148, -RZ, RZ, 0, 4.76837158203125e-07 ;  /* 0x00000008ff947431 */ /* 0x000fe200000001ff */
[----:B------:R-:W-:-:S05]  /*5030*/  MOV R112, R147 ;  /* 0x0000009300707202 */ /* 0x000fca0000000f00 */
[----:B------:R-:W-:-:S05]  /*5040*/  FADD.FTZ R144, R115, R112 ;  /* 0x0000007073907221 */ /* 0x000fca0000010000 */
[----:B------:R-:W-:-:S07]  /*5050*/  MOV R149, R144 ;  /* 0x0000009000957202 */ /* 0x000fce0000000f00 */
[----:B------:R-:W-:Y:S05]  /*5060*/  WARPSYNC.COLLECTIVE R146, `(.L_x_8443) ;  /* 0x0000000092087348 */ /* 0x000fea0003c00000 */
[----:B------:R0:W1:Y:S02]  /*5070*/  SHFL.BFLY P6, R147, R149, R148, R151 ;  /* 0x0c00009495937389 */ /* 0x00006400000c0097 */
[----:B01----:R-:W-:Y:S05]  /*5080*/  ENDCOLLECTIVE ;  /* 0x000000000000791b */ /* 0x003fea0003800000 */
.L_x_8443:
[----:B------:R-:W-:Y:S01]  /*5090*/  HFMA2 R148, -RZ, RZ, 0, 9.5367431640625e-07 ;  /* 0x00000010ff947431 */ /* 0x000fe200000001ff */
[----:B------:R-:W-:-:S05]  /*50a0*/  MOV R143, R147 ;  /* 0x00000093008f7202 */ /* 0x000fca0000000f00 */
[----:B------:R-:W-:-:S04]  /*50b0*/  FADD.FTZ R145, R144, R143 ;  /* 0x0000008f90917221 */ /* 0x000fc80000010000 */
[----:B------:R-:W-:-:S07]  /*50c0*/  IMAD.MOV.U32 R149, RZ, RZ, R145 ;  /* 0x000000ffff957224 */ /* 0x000fce00078e0091 */
[----:B------:R-:W-:Y:S05]  /*50d0*/  WARPSYNC.COLLECTIVE R146, `(.L_x_8444) ;  /* 0x0000000092087348 */ /* 0x000fea0003c00000 */
[----:B------:R0:W1:Y:S02]  /*50e0*/  SHFL.BFLY P6, R147, R149, R148, R151 ;  /* 0x0c00009495937389 */ /* 0x00006400000c0097 */
[----:B01----:R-:W-:Y:S05]  /*50f0*/  ENDCOLLECTIVE ;  /* 0x000000000000791b */ /* 0x003fea0003800000 */
.L_x_8444:
        /* <DEDUP_REMOVED lines=89> */
.L_x_8445:
[----:B------:R-:W-:Y:S01]  /*5690*/  HFMA2 R148, -RZ, RZ, 0, 1.1920928955078125e-07 ;  /* 0x00000002ff947431 */ /* 0x000fe200000001ff */
[----:B------:R-:W-:-:S05]  /*56a0*/  MOV R113, R147 ;  /* 0x0000009300717202 */ /* 0x000fca0000000f00 */
[----:B------:R-:W-:-:S05]  /*56b0*/  FADD.FTZ R113, R112, R113 ;  /* 0x0000007170717221 */ /* 0x000fca0000010000 */
[----:B------:R-:W-:-:S07]  /*56c0*/  MOV R149, R113 ;  /* 0x0000007100957202 */ /* 0x000fce0000000f00 */
[----:B------:R-:W-:Y:S05]  /*56d0*/  WARPSYNC.COLLECTIVE R146, `(.L_x_8446) ;  /* 0x0000000092087348 */ /* 0x000fea0003c00000 */
[----:B------:R0:W1:Y:S02]  /*56e0*/  SHFL.BFLY P6, R147, R149, R148, R151 ;  /* 0x0c00009495937389 */ /* 0x00006400000c0097 */
[----:B01----:R-:W-:Y:S05]  /*56f0*/  ENDCOLLECTIVE ;  /* 0x000000000000791b */ /* 0x003fea0003800000 */
.L_x_8446:
[----:B------:R-:W-:Y:S01]  /*5700*/  HFMA2 R148, -RZ, RZ, 0, 2.384185791015625e-07 ;  /* 0x00000004ff947431 */ /* 0x000fe200000001ff */
[----:B------:R-:W-:-:S05]  /*5710*/  MOV R114, R147 ;  /* 0x0000009300727202 */ /* 0x000fca0000000f00 */
[----:B------:R-:W-:-:S04]  /*5720*/  FADD.FTZ R114, R113, R114 ;  /* 0x0000007271727221 */ /* 0x000fc80000010000 */
[----:B------:R-:W-:-:S07]  /*5730*/  IMAD.MOV.U32 R149, RZ, RZ, R114 ;  /* 0x000000ffff957224 */ /* 0x000fce00078e0072 */
[----:B------:R-:W-:Y:S05]  /*5740*/  WARPSYNC.COLLECTIVE R146, `(.L_x_8447) ;  /* 0x0000000092087348 */ /* 0x000fea0003c00000 */
[----:B------:R0:W1:Y:S02]  /*5750*/  SHFL.BFLY P6, R147, R149, R148, R151 ;  /* 0x0c00009495937389 */ /* 0x00006400000c0097 */
[----:B01----:R-:W-:Y:S05]  /*5760*/  ENDCOLLECTIVE ;  /* 0x000000000000791b */ /* 0x003fea0003800000 */
.L_x_8447:
[----:B------:R-:W-:Y:S01]  /*5770*/  HFMA2 R148, -RZ, RZ, 0, 4.76837158203125e-07 ;  /* 0x00000008ff947431 */ /* 0x000fe200000001ff */
[----:B------:R-:W-:-:S05]  /*5780*/  MOV R115, R147 ;  /* 0x0000009300737202 */ /* 0x000fca0000000f00 */
[----:B------:R-:W-:-:S05]  /*5790*/  FADD.FTZ R115, R114, R115 ;  /* 0x0000007372737221 */ /* 0x000fca0000010000 */
[----:B------:R-:W-:-:S07]  /*57a0*/  MOV R149, R115 ;  /* 0x0000007300957202 */ /* 0x000fce0000000f00 */
[----:B------:R-:W-:Y:S05]  /*57b0*/  WARPSYNC.COLLECTIVE R146, `(.L_x_8448) ;  /* 0x0000000092087348 */ /* 0x000fea0003c00000 */
[----:B------:R0:W1:Y:S02]  /*57c0*/  SHFL.BFLY P6, R147, R149, R148, R151 ;  /* 0x0c00009495937389 */ /* 0x00006400000c0097 */
[----:B01----:R-:W-:Y:S05]  /*57d0*/  ENDCOLLECTIVE ;  /* 0x000000000000791b */ /* 0x003fea0003800000 */
.L_x_8448:
[----:B------:R-:W-:Y:S01]  /*57e0*/  HFMA2 R148, -RZ, RZ, 0, 9.5367431640625e-07 ;  /* 0x00000010ff947431 */ /* 0x000fe200000001ff */
[----:B------:R-:W-:-:S05]  /*57f0*/  MOV R144, R147 ;  /* 0x0000009300907202 */ /* 0x000fca0000000f00 */
[----:B------:R-:W-:-:S05]  /*5800*/  FADD.FTZ R144, R115, R144 ;  /* 0x0000009073907221 */ /* 0x000fca0000010000 */
[----:B------:R-:W-:-:S07]  /*5810*/  MOV R149, R144 ;  /* 0x0000009000957202 */ /* 0x000fce0000000f00 */
[----:B------:R-:W-:Y:S05]  /*5820*/  WARPSYNC.COLLECTIVE R146, `(.L_x_8449) ;  /* 0x0000000092087348 */ /* 0x000fea0003c00000 */
[----:B------:R0:W1:Y:S02]  /*5830*/  SHFL.BFLY P6, R147, R149, R148, R151 ;  /* 0x0c00009495937389 */ /* 0x00006400000c0097 */
[----:B01----:R-:W-:Y:S05]  /*5840*/  ENDCOLLECTIVE ;  /* 0x000000000000791b */ /* 0x003fea0003800000 */
.L_x_8449:
[----:B------:R-:W-:Y:S01]  /*5850*/  MOV R145, R147 ;  /* 0x0000009300917202 */ /* 0x000fe20000000f00 */
[----:B------:R-:W-:Y:S06]  /*5860*/  BRA `(.L_x_8450) ;  /* 0xffffffe400307947 */ /* 0x000fec000383ffff */
.L_x_8451:
        /* <DEDUP_REMOVED lines=9> */
.L_x_27978:


//--------------------- .text._ZN10layer_norm31ln_parallel_residual_fwd_kernelINS_13Kernel_traitsI13__nv_bfloat16S2_fS2_fjLj1280ELj1ELj4ELj1ELj16ENS_18Kernel_traits_baseILj1280ES2_S2_fS2_fjLj128EEEEELb0ELb1ELb1EEEvNS_9FwdParamsE --------------------------
	.section	.text._ZN10layer_norm31ln_parallel_residual_fwd_kernelINS_13Kernel_traitsI13__nv_bfloat16S2_fS2_fjLj1280ELj1ELj4ELj1ELj16ENS_18Kernel_traits_baseILj1280ES2_S2_fS2_fjLj128EEEEELb0ELb1ELb1EEEvNS_9FwdParamsE,"ax",@progbits
	.align	128
        .global         _ZN10layer_norm31ln_parallel_residual_fwd_kernelINS_13Kernel_traitsI13__nv_bfloat16S2_fS2_fjLj1280ELj1ELj4ELj1ELj16ENS_18Kernel_traits_baseILj1280ES2_S2_fS2_fjLj128EEEEELb0ELb1ELb1EEEvNS_9FwdParamsE
        .type           _ZN10layer_norm31ln_parallel_residual_fwd_kernelINS_13Kernel_traitsI13__nv_bfloat16S2_fS2_fjLj1280ELj1ELj4ELj1ELj16ENS_18Kernel_traits_baseILj1280ES2_S2_fS2_fjLj128EEEEELb0ELb1ELb1EEEvNS_9FwdParamsE,@function
        .size           _ZN10layer_norm31ln_parallel_residual_fwd_kernelINS_13Kernel_traitsI13__nv_bfloat16S2_fS2_fjLj1280ELj1ELj4ELj1ELj16ENS_18Kernel_traits_baseILj1280ES2_S2_fS2_fjLj128EEEEELb0ELb1ELb1EEEvNS_9FwdParamsE,(.L_x_27979 - _ZN10layer_norm31ln_parallel_residual_fwd_kernelINS_13Kernel_traitsI13__nv_bfloat16S2_fS2_fjLj1280ELj1ELj4ELj1ELj16ENS_18Kernel_traits_baseILj1280ES2_S2_fS2_fjLj128EEEEELb0ELb1ELb1EEEvNS_9FwdParamsE)
        .other          _ZN10layer_norm31ln_parallel_residual_fwd_kernelINS_13Kernel_traitsI13__nv_bfloat16S2_fS2_fjLj1280ELj1ELj4ELj1ELj16ENS_18Kernel_traits_baseILj1280ES2_S2_fS2_fjLj128EEEEELb0ELb1ELb1EEEvNS_9FwdParamsE,@"STO_CUDA_ENTRY STV_DEFAULT"
_ZN10layer_norm31ln_parallel_residual_fwd_kernelINS_13Kernel_traitsI13__nv_bfloat16S2_fS2_fjLj1280ELj1ELj4ELj1ELj16ENS_18Kernel_traits_baseILj1280ES2_S2_fS2_fjLj128EEEEELb0ELb1ELb1EEEvNS_9FwdParamsE:
.text._ZN10layer_norm31ln_parallel_residual_fwd_kernelINS_13Kernel_traitsI13__nv_bfloat16S2_fS2_fjLj1280ELj1ELj4ELj1ELj16ENS_18Kernel_traits_baseILj1280ES2_S2_fS2_fjLj128EEEEELb0ELb1ELb1EEEvNS_9FwdParamsE:
[----:B------:R-:W-:Y:S01]  /*0000*/  LDC R1, c[0x0][0x37c] ;  /* 0x0000df00ff017b82 */ /* 0x000fe20000000800 */
[----:B------:R-:W0:Y:S07]  /*0010*/  S2R R133, SR_TID.X ;  /* 0x0000000000857919 */ /* 0x000e2e0000002100 */
[----:B------:R-:W1:Y:S01]  /*0020*/  LDC.64 R2, c[0x0][0x3d0] ;  /* 0x0000f400ff027b82 */ /* 0x000e620000000a00 */
[----:B------:R-:W2:Y:S01]  /*0030*/  LDCU.64 UR6, c[0x0][0x358] ;  /* 0x00006b00ff0677ac */ /* 0x000ea20008000a00 */
[----:B------:R-:W3:Y:S01]  /*0040*/  LDCU.64 UR4, c[0x0][0x438] ;  /* 0x00008700ff0477ac */ /* 0x000ee20008000a00 */
[----:B0-----:R-:W-:-:S05]  /*0050*/  LOP3.LUT R134, R133, 0x1f, RZ, 0xc0, !PT ;  /* 0x0000001f85867812 */ /* 0x001fca00078ec0ff */
[----:B-1----:R-:W-:-:S05]  /*0060*/  IMAD.WIDE.U32 R2, R134, 0x10, R2 ;  /* 0x0000001086027825 */ /* 0x002fca00078e0002 */
[----:B--2---:R-:W2:Y:S01]  /*0070*/  LDG.E.128 R8, desc[UR6][R2.64] ;  /* 0x0000000602087981 */ /* 0x004ea2000c1e1d00 */
[----:B---3--:R-:W-:-:S03]  /*0080*/  ISETP.NE.U32.AND P1, PT, RZ, UR4, PT ;  /* 0x00000004ff007c0c */ /* 0x008fc6000bf25070 */
[----:B------:R-:W3:Y:S04]  /*0090*/  LDG.E.128 R12, desc[UR6][R2.64+0x200] ;  /* 0x00020006020c7981 */ /* 0x000ee8000c1e1d00 */
[----:B------:R-:W4:Y:S01]  /*00a0*/  LDG.E.128 R16, desc[UR6][R2.64+0x400] ;  /* 0x0004000602107981 */ /* 0x000f22000c1e1d00 */
[----:B------:R-:W0:Y:S01]  /*00b0*/  S2UR UR4, SR_CTAID.X ;  /* 0x00000000000479c3 */ /* 0x000e220000002500 */
[----:B------:R-:W-:Y:S01]  /*00c0*/  ISETP.NE.AND.EX P1, PT, RZ, UR5, PT, P1 ;  /* 0x00000005ff007c0c */ /* 0x000fe2000bf25310 */
[----:B------:R-:W1:Y:S01]  /*00d0*/  LDCU UR5, c[0x0][0x384] ;  /* 0x00007080ff0577ac */ /* 0x000e620008000800 */
[----:B------:R-:W-:Y:S01]  /*00e0*/  SHF.R.U32.HI R133, RZ, 0x5, R133 ;  /* 0x00000005ff857819 */ /* 0x000fe20000011685 */
[----:B------:R-:W5:Y:S04]  /*00f0*/  LDG.E.128 R20, desc[UR6][R2.64+0x600] ;  /* 0x0006000602147981 */ /* 0x000f68000c1e1d00 */
[----:B------:R4:W5:Y:S06]  /*0100*/  LDG.E.128 R24, desc[UR6][R2.64+0x800] ;  /* 0x0008000602187981 */ /* 0x00096c000c1e1d00 */
[----:B------:R-:W1:Y:S01]  /*0110*/  @P1 LDC.64 R4, c[0x0][0x438] ;  /* 0x00010e00ff041b82 */ /* 0x000e620000000a00 */
[----:B0-----:R-:W-:-:S06]  /*0120*/  USHF.L.U32 UR4, UR4, 0x2, URZ ;  /* 0x0000000204047899 */ /* 0x001fcc00080006ff */
[----:B------:R-:W-:-:S04]  /*0130*/  LOP3.LUT R133, R133, UR4, RZ, 0xfc, !PT ;  /* 0x0000000485857c12 */ /* 0x000fc8000f8efcff */
[----:B-1----:R-:W-:Y:S01]  /*0140*/  ISETP.GE.AND P0, PT, R133, UR5, PT ;  /* 0x0000000585007c0c */ /* 0x002fe2000bf06270 */
[----:B------:R-:W-:-:S05]  /*0150*/  @P1 IMAD.WIDE.U32 R4, R134, 0x10, R4 ;  /* 0x0000001086041825 */ /* 0x000fca00078e0004 */
[----:B------:R-:W5:Y:S04]  /*0160*/  @P1 LDG.E.128 R88, desc[UR6][R4.64] ;  /* 0x0000000604581981 */ /* 0x000f68000c1e1d00 */
[----:B------:R-:W5:Y:S04]  /*0170*/  @P1 LDG.E.128 R84, desc[UR6][R4.64+0x200] ;  /* 0x0002000604541981 */ /* 0x000f68000c1e1d00 */
[----:B------:R-:W5:Y:S04]  /*0180*/  @P1 LDG.E.128 R80, desc[UR6][R4.64+0x400] ;  /* 0x0004000604501981 */ /* 0x000f68000c1e1d00 */
[----:B------:R-:W5:Y:S04]  /*0190*/  @P1 LDG.E.128 R76, desc[UR6][R4.64+0x600] ;  /* 0x00060006044c1981 */ /* 0x000f68000c1e1d00 */
[----:B------:R0:W5:Y:S01]  /*01a0*/  @P1 LDG.E.128 R72, desc[UR6][R4.64+0x800] ;  /* 0x0008000604481981 */ /* 0x000162000c1e1d00 */
[----:B--2---:R-:W-:-:S02]  /*01b0*/  @P1 MOV R132, R8 ;  /* 0x0000000800841202 */ /* 0x004fc40000000f00 */
[----:B------:R-:W-:Y:S02]  /*01c0*/  @P1 MOV R131, R9 ;  /* 0x0000000900831202 */ /* 0x000fe40000000f00 */
[----:B------:R-:W-:Y:S02]  /*01d0*/  @P1 MOV R130, R10 ;  /* 0x0000000a00821202 */ /* 0x000fe40000000f00 */
[----:B------:R-:W-:Y:S02]  /*01e0*/  @P1 MOV R129, R11 ;  /* 0x0000000b00811202 */ /* 0x000fe40000000f00 */
[----:B---3--:R-:W-:Y:S01]  /*01f0*/  @P1 MOV R128, R12 ;  /* 0x0000000c00801202 */ /* 0x008fe20000000f00 */
[----:B----4-:R-:W-:Y:S01]  /*0200*/  @P1 IMAD.MOV.U32 R2, RZ, RZ, R16 ;  /* 0x000000ffff021224 */ /* 0x010fe200078e0010 */
[----:B------:R-:W-:Y:S02]  /*0210*/  @P1 MOV R127, R13 ;  /* 0x0000000d007f1202 */ /* 0x000fe40000000f00 */
        /* <DEDUP_REMOVED lines=11> */
[----:B------:R-:W-:Y:S02]  /*02d0*/  @P1 MOV R3, R17 ;  /* 0x0000001100031202 */ /* 0x000fe40000000f00 */
[----:B0-----:R-:W-:Y:S01]  /*02e0*/  @P1 MOV R4, R18 ;  /* 0x0000001200041202 */ /* 0x001fe20000000f00 */
[----:B------:R-:W-:Y:S06]  /*02f0*/  @P0 EXIT ;  /* 0x000000000000094d */ /* 0x000fec0003800000 */
[----:B------:R-:W0:Y:S01]  /*0300*/  LDCU.64 UR4, c[0x0][0x398] ;  /* 0x00007300ff0477ac */ /* 0x000e220008000a00 */
[----:B-----5:R-:W-:Y:S02]  /*0310*/  @P1 MOV R13, R27 ;  /* 0x0000001b000d1202 */ /* 0x020fe40000000f00 */
        /* <DEDUP_REMOVED lines=8> */
[----:B------:R-:W-:Y:S02]  /*03a0*/  @!P1 CS2R R74, SRZ ;  /* 0x00000000004a9805 */ /* 0x000fe4000001ff00 */
[----:B------:R-:W-:Y:S02]  /*03b0*/  @!P1 CS2R R72, SRZ ;  /* 0x0000000000489805 */ /* 0x000fe4000001ff00 */
[----:B------:R-:W-:Y:S01]  /*03c0*/  @P1 MOV R5, R19 ;  /* 0x0000001300051202 */ /* 0x000fe20000000f00 */
[----:B------:R-:W-:Y:S01]  /*03d0*/  @P1 IMAD.MOV.U32 R7, RZ, RZ, R21 ;  /* 0x000000ffff071224 */ /* 0x000fe200078e0015 */
[----:B------:R-:W-:Y:S01]  /*03e0*/  @P1 MOV R6, R20 ;  /* 0x0000001400061202 */ /* 0x000fe20000000f00 */
[----:B------:R-:W-:Y:S01]  /*03f0*/  @!P1 IMAD.MOV.U32 R13, RZ, RZ, R27 ;  /* 0x000000ffff0d9224 */ /* 0x000fe200078e001b */
[----:B------:R-:W-:Y:S01]  /*0400*/  @P1 MOV R8, R22 ;  /* 0x0000001600081202 */ /* 0x000fe20000000f00 */
[----:B------:R-:W1:Y:S01]  /*0410*/  LDCU UR10, c[0x0][0x448] ;  /* 0x00008900ff0a77ac */ /* 0x000e620008000800 */
[----:B0-----:R-:W-:-:S02]  /*0420*/  ISETP.NE.U32.AND P0, PT, RZ, UR4, PT ;  /* 0x00000004ff007c0c */ /* 0x001fc4000bf05070 */
[----:B------:R-:W-:Y:S01]  /*0430*/  @P1 MOV R9, R23 ;  /* 0x0000001700091202 */ /* 0x000fe20000000f00 */
[----:B------:R-:W0:Y:S01]  /*0440*/  LDCU.U8 UR4, c[0x0][0x410] ;  /* 0x00008200ff0477ac */ /* 0x000e220008000000 */
[----:B------:R-:W-:Y:S02]  /*0450*/  @P1 MOV R10, R24 ;  /* 0x00000018000a1202 */ /* 0x000fe40000000f00 */
[----:B------:R-:W-:Y:S01]  /*0460*/  @P1 MOV R11, R25 ;  /* 0x00000019000b1202 */ /* 0x000fe20000000f00 */
[----:B------:R-:W2:Y:S01]  /*0470*/  LDCU.64 UR12, c[0x0][0x398] ;  /* 0x00007300ff0c77ac */ /* 0x000ea20008000a00 */
[----:B------:R-:W-:Y:S02]  /*0480*/  @P1 MOV R12, R26 ;  /* 0x0000001a000c1202 */ /* 0x000fe40000000f00 */
[----:B------:R-:W-:Y:S01]  /*0490*/  @!P1 MOV R3, R17 ;  /* 0x0000001100039202 */ /* 0x000fe20000000f00 */
[----:B------:R-:W3:Y:S01]  /*04a0*/  LDCU.64 UR8, c[0x0][0x3a0] ;  /* 0x00007400ff0877ac */ /* 0x000ee20008000a00 */
        /* <DEDUP_REMOVED lines=8> */
[----:B------:R-:W-:Y:S02]  /*0530*/  @!P1 MOV R12, R26 ;  /* 0x0000001a000c9202 */ /* 0x000fe40000000f00 */
        /* <DEDUP_REMOVED lines=40> */
[----:B------:R-:W-:Y:S02]  /*07c0*/  PRMT R125, R132, 0x7632, R125 ;  /* 0x00007632847d7816 */ /* 0x000fe4000000007d */
[----:B------:R-:W-:Y:S01]  /*07d0*/  ISETP.NE.AND.EX P0, PT, RZ, UR5, PT, P0 ;  /* 0x00000005ff007c0c */ /* 0x000fe2000bf05300 */
[----:B-123--:R-:W0:-:S12]  /*07e0*/  LDCU UR5, c[0x0][0x388] ;  /* 0x00007100ff0577ac */ /* 0x00ee180008000800 */
.L_x_8473:
[----:B------:R-:W-:Y:S01]  /*07f0*/  ISETP.NE.U32.AND P1, PT, RZ, UR8, PT ;  /* 0x00000008ff007c0c */ /* 0x000fe2000bf25070 */
[----:B-1----:R-:W1:Y:S01]  /*0800*/  @P0 LDC.64 R26, c[0x0][0x398] ;  /* 0x0000e600ff1a0b82 */ /* 0x002e620000000a00 */
[----:B0-----:R-:W-:Y:S02]  /*0810*/  IMAD R28, R133, UR5, RZ ;  /* 0x00000005851c7c24 */ /* 0x001fe4000f8e02ff */
[----:B------:R-:W-:-:S03]  /*0820*/  ISETP.NE.AND.EX P1, PT, RZ, UR9, PT, P1 ;  /* 0x00000009ff007c0c */ /* 0x000fc6000bf25310 */
[----:B------:R-:W-:Y:S02]  /*0830*/  SHF.R.S32.HI R29, RZ, 0x1f, R28 ;  /* 0x0000001fff1d7819 */ /* 0x000fe4000001141c */
[----:B------:R-:W0:Y:S02]  /*0840*/  LDC.64 R92, c[0x0][0x390] ;  /* 0x0000e400ff5c7b82 */ /* 0x000e240000000a00 */
[----:B------:R-:W-:-:S04]  /*0850*/  LEA.HI R29, R29, R28, RZ, 0x3 ;  /* 0x0000001c1d1d7211 */ /* 0x000fc800078f18ff */
[----:B------:R-:W-:Y:S02]  /*0860*/  LEA.HI.SX32 R135, R29, R134, 0x1d ;  /* 0x000000861d877211 */ /* 0x000fe400078feaff */
[----:B------:R-:W2:Y:S03]  /*0870*/  @P1 LDC.64 R24, c[0x0][0x3a0] ;  /* 0x0000e800ff181b82 */ /* 0x000ea60000000a00 */
[----:B-1----:R-:W-:-:S05]  /*0880*/  @P0 IMAD.WIDE.U32 R28, R135, 0x10, R26 ;  /* 0x00000010871c0825 */ /* 0x002fca00078e001a */
[----:B------:R-:W3:Y:S01]  /*0890*/  @P0 LDG.E.128 R68, desc[UR6][R28.64] ;  /* 0x000000061c440981 */ /* 0x000ee2000c1e1d00 */
[----:B--2---:R-:W-:-:S04]  /*08a0*/  @P1 IMAD.WIDE.U32 R30, R135, 0x20, R24 ;  /* 0x00000020871e1825 */ /* 0x004fc800078e0018 */
[----:B0-----:R-:W-:Y:S01]  /*08b0*/  IMAD.WIDE.U32 R24, R135, 0x10, R92 ;  /* 0x0000001087187825 */ /* 0x001fe200078e005c */
[----:B------:R0:W5:Y:S04]  /*08c0*/  @P1 LDG.E.128 R64, desc[UR6][R30.64] ;  /* 0x000000061e401981 */ /* 0x000168000c1e1d00 */
[----:B------:R0:W5:Y:S04]  /*08d0*/  @P1 LDG.E.128 R60, desc[UR6][R30.64+0x10] ;  /* 0x000010061e3c1981 */ /* 0x000168000c1e1d00 */
[----:B------:R-:W5:Y:S01]  /*08e0*/  LDG.E.128 R24, desc[UR6][R24.64] ;  /* 0x0000000618187981 */ /* 0x000f62000c1e1d00 */
        /* <DEDUP_REMOVED lines=10> */
[----:B-----5:R-:W-:Y:S02]  /*0990*/  PRMT R57, R24, 0x7632, R57 ;  /* 0x0000763218397816 */ /* 0x020fe40000000039 */
        /* <DEDUP_REMOVED lines=12> */
.L_x_8453:
[C---:B-----5:R-:W-:Y:S02]  /*0a60*/  PRMT R28, R24.reuse, 0x7632, R28 ;  /* 0x00007632181c7816 */ /* 0x060fe4000000001c */
[----:B------:R-:W-:Y:S02]  /*0a70*/  SHF.L.U32 R29, R24, 0x10, RZ ;  /* 0x00000010181d7819 */ /* 0x000fe400000006ff */
[----:B------:R-:W-:Y:S01]  /*0a80*/  PRMT R30, R26, 0x7632, R30 ;  /* 0x000076321a1e7816 */ /* 0x000fe2000000001e */
[----:B------:R-:W-:Y:S01]  /*0a90*/  IMAD.U32 R28, R28, 0x10000, RZ ;  /* 0x000100001c1c7824 */ /* 0x000fe200078e00ff */
[----:B------:R-:W-:Y:S01]  /*0aa0*/  SHF.L.U32 R31, R26, 0x10, RZ ;  /* 0x000000101a1f7819 */ /* 0x000fe200000006ff */
[----:B------:R-:W-:Y:S01]  /*0ab0*/  FADD.FTZ R56, R64, R29 ;  /* 0x0000001d40387221 */ /* 0x000fe20000010000 */
[----:B------:R-:W-:Y:S01]  /*0ac0*/  PRMT R24, R25, 0x7632, R24 ;  /* 0x0000763219187816 */ /* 0x000fe20000000018 */
[----:B------:R-:W-:Y:S01]  /*0ad0*/  FADD.FTZ R57, R65, R28 ;  /* 0x0000001c41397221 */ /* 0x000fe20000010000 */
[----:B------:R-:W-:Y:S01]  /*0ae0*/  PRMT R26, R27, 0x7632, R26 ;  /* 0x000076321b1a7816 */ /* 0x000fe2000000001a */
        /* <DEDUP_REMOVED lines=9> */
[----:B------:R-:W-:Y:S02]  /*0b80*/  FADD.FTZ R53, R61, R30 ;  /* 0x0000001e3d357221 */ /* 0x000fe40000010000 */
[----:B------:R-:W-:Y:S01]  /*0b90*/  FADD.FTZ R55, R63, R26 ;  /* 0x0000001a3f377221 */ /* 0x000fe20000010000 */
[----:B------:R-:W-:Y:S06]  /*0ba0*/  BRA `(.L_x_8454) ;  /* 0x0000000400107947 */ /* 0x000fec0003800000 */
.L_x_8452:
        /* <DEDUP_REMOVED lines=32> */
.L_x_8455:
[C---:B-----5:R-:W-:Y:S01]  /*0db0*/  PRMT R29, R24.reuse, 0x7632, R29 ;  /* 0x00007632181d7816 */ /* 0x060fe2000000001d */
[----:B------:R-:W-:Y:S01]  /*0dc0*/  IMAD.U32 R39, R27, 0x10000, RZ ;  /* 0x000100001b277824 */ /* 0x000fe200078e00ff */
[C---:B------:R-:W-:Y:S02]  /*0dd0*/  PRMT R30, R25.reuse, 0x7632, R30 ;  /* 0x00007632191e7816 */ /* 0x040fe4000000001e */
[----:B------:R-:W-:Y:S02]  /*0de0*/  SHF.L.U32 R31, R25, 0x10, RZ ;  /* 0x00000010191f7819 */ /* 0x000fe400000006ff */
[----:B------:R-:W-:Y:S02]  /*0df0*/  SHF.L.U32 R24, R24, 0x10, RZ ;  /* 0x0000001018187819 */ /* 0x000fe400000006ff */
[C---:B------:R-:W-:Y:S02]  /*0e00*/  PRMT R35, R26.reuse, 0x7632, R35 ;  /* 0x000076321a237816 */ /* 0x040fe40000000023 */
[----:B------:R-:W-:-:S02]  /*0e10*/  SHF.L.U32 R36, R26, 0x10, RZ ;  /* 0x000000101a247819 */ /* 0x000fc400000006ff */
[----:B------:R-:W-:Y:S02]  /*0e20*/  SHF.L.U32 R25, R68, 0x10, RZ ;  /* 0x0000001044197819 */ /* 0x000fe400000006ff */
[----:B------:R-:W-:Y:S02]  /*0e30*/  SHF.L.U32 R26, R69, 0x10, RZ ;  /* 0x00000010451a7819 */ /* 0x000fe400000006ff */
[----:B------:R-:W-:Y:S01]  /*0e40*/  PRMT R38, R27, 0x7632, R38 ;  /* 0x000076321b267816 */ /* 0x000fe20000000026 */
        /* <DEDUP_REMOVED lines=26> */
.L_x_8454:
[----:B------:R-:W0:Y:S01]  /*0ff0*/  LDC.64 R140, c[0x0][0x3a8] ;  /* 0x0000ea00ff8c7b82 */ /* 0x000e220000000a00 */
[----:B------:R-:W-:-:S05]  /*1000*/  IADD3 R136, PT, PT, R135, 0x20, RZ ;  /* 0x0000002087887810 */ /* 0x000fca0007ffe0ff */
[----:B------:R-:W-:Y:S02]  /*1010*/  IMAD.WIDE.U32 R24, R136, 0x10, R92 ;  /* 0x0000001088187825 */ /* 0x000fe400078e005c */
[----:B------:R-:W1:Y:S08]  /*1020*/  @P0 LDC.64 R30, c[0x0][0x398] ;  /* 0x0000e600ff1e0b82 */ /* 0x000e700000000a00 */
[----:B------:R-:W2:Y:S01]  /*1030*/  @P1 LDC.64 R28, c[0x0][0x3a0] ;  /* 0x0000e800ff1c1b82 */ /* 0x000ea20000000a00 */
[----:B0-----:R-:W-:-:S05]  /*1040*/  IMAD.WIDE.U32 R32, R135, 0x20, R140 ;  /* 0x0000002087207825 */ /* 0x001fca00078e008c */
[----:B------:R0:W-:Y:S01]  /*1050*/  STG.E.128 desc[UR6][R32.64], R56 ;  /* 0x0000003820007986 */ /* 0x0001e2000c101d06 */
[----:B-1----:R-:W-:-:S03]  /*1060*/  @P0 IMAD.WIDE.U32 R30, R136, 0x10, R30 ;  /* 0x00000010881e0825 */ /* 0x002fc600078e001e */
[----:B------:R0:W-:Y:S04]  /*1070*/  STG.E.128 desc[UR6][R32.64+0x10], R52 ;  /* 0x0000103420007986 */ /* 0x0001e8000c101d06 */
[----:B------:R0:W5:Y:S01]  /*1080*/  @P0 LDG.E.128 R68, desc[UR6][R30.64] ;  /* 0x000000061e440981 */ /* 0x000162000c1e1d00 */
[----:B--2---:R-:W-:-:S03]  /*1090*/  @P1 IMAD.WIDE.U32 R28, R136, 0x20, R28 ;  /* 0x00000020881c1825 */ /* 0x004fc600078e001c */
[----:B------:R-:W5:Y:S04]  /*10a0*/  LDG.E.128 R24, desc[UR6][R24.64] ;  /* 0x0000000618187981 */ /* 0x000f68000c1e1d00 */
[----:B------:R0:W5:Y:S04]  /*10b0*/  @P1 LDG.E.128 R64, desc[UR6][R28.64] ;  /* 0x000000061c401981 */ /* 0x000168000c1e1d00 */
[----:B------:R0:W5:Y:S01]  /*10c0*/  @P1 LDG.E.128 R60, desc[UR6][R28.64+0x10] ;  /* 0x000010061c3c1981 */ /* 0x000162000c1e1d00 */
[----:B------:R-:W-:Y:S05]  /*10d0*/  @!P0 BRA `(.L_x_8456) ;  /* 0x00000004001c8947 */ /* 0x000fea0003800000 */
[----:B0----5:R-:W-:Y:S02]  /*10e0*/  PRMT R28, R71, 0x7632, R28 ;  /* 0x00007632471c7816 */ /* 0x021fe4000000001c */
[----:B------:R-:W-:Y:S02]  /*10f0*/  PRMT R29, R70, 0x7632, R29 ;  /* 0x00007632461d7816 */ /* 0x000fe4000000001d */
[----:B------:R-:W-:Y:S02]  /*1100*/  PRMT R30, R69, 0x7632, R30 ;  /* 0x00007632451e7816 */ /* 0x000fe4000000001e */
[----:B------:R-:W-:Y:S01]  /*1110*/  PRMT R31, R68, 0x7632, R31 ;  /* 0x00007632441f7816 */ /* 0x000fe2000000001f */
[----:B------:R-:W-:Y:S06]  /*1120*/  @!P1 BRA `(.L_x_8457) ;  /* 0x0000000000949947 */ /* 0x000fec0003800000 */
[C---:B------:R-:W-:Y:S02]  /*1130*/  PRMT R32, R24.reuse, 0x7632, R32 ;  /* 0x0000763218207816 */ /* 0x040fe40000000020 */
        /* <DEDUP_REMOVED lines=9> */
[C---:B------:R-:W-:Y:S02]  /*11d0*/  PRMT R36, R27.reuse, 0x7632, R36 ;  /* 0x000076321b247816 */ /* 0x040fe40000000024 */
[----:B------:R-:W-:Y:S01]  /*11e0*/  SHF.L.U32 R38, R27, 0x10, RZ ;  /* 0x000000101b267819 */ /* 0x000fe200000006ff */
        /* <DEDUP_REMOVED lines=23> */
[----:B------:R-:W-:Y:S01]  /*1360*/  FADD.FTZ R47, R63, R36 ;  /* 0x000000243f2f7221 */ /* 0x000fe20000010000 */
[----:B------:R-:W-:Y:S06]  /*1370*/  BRA `(.L_x_8458) ;  /* 0x0000000000fc7947 */ /* 0x000fec0003800000 */
.L_x_8457:
[C---:B------:R-:W-:Y:S01]  /*1380*/  PRMT R32, R24.reuse, 0x7632, R32 ;  /* 0x0000763218207816 */ /* 0x040fe20000000020 */
[----:B------:R-:W-:Y:S01]  /*1390*/  IMAD.U32 R24, R24, 0x10000, RZ ;  /* 0x0001000018187824 */ /* 0x000fe200078e00ff */
[----:B------:R-:W-:Y:S02]  /*13a0*/  PRMT R33, R25, 0x7632, R33 ;  /* 0x0000763219217816 */ /* 0x000fe40000000021 */
[----:B------:R-:W-:Y:S02]  /*13b0*/  PRMT R34, R26, 0x7632, R34 ;  /* 0x000076321a227816 */ /* 0x000fe40000000022 */
        /* <DEDUP_REMOVED lines=22> */
[----:B------:R-:W-:Y:S02]  /*1520*/  FADD.FTZ R51, R33, R30 ;  /* 0x0000001e21337221 */ /* 0x000fe40000010000 */
[----:B------:R-:W-:Y:S01]  /*1530*/  FADD.FTZ R47, R36, R47 ;  /* 0x0000002f242f7221 */ /* 0x000fe20000010000 */
[----:B------:R-:W-:Y:S06]  /*1540*/  BRA `(.L_x_8458) ;  /* 0x0000000000887947 */ /* 0x000fec0003800000 */
.L_x_8456:
[----:B------:R-:W-:Y:S05]  /*1550*/  @!P1 BRA `(.L_x_8459) ;  /* 0x0000000000549947 */ /* 0x000fea0003800000 */
[C---:B0----5:R-:W-:Y:S02]  /*1560*/  PRMT R28, R24.reuse, 0x7632, R28 ;  /* 0x00007632181c7816 */ /* 0x061fe4000000001c */
[----:B------:R-:W-:Y:S02]  /*1570*/  SHF.L.U32 R29, R24, 0x10, RZ ;  /* 0x00000010181d7819 */ /* 0x000fe400000006ff */
[C---:B------:R-:W-:Y:S02]  /*1580*/  PRMT R30, R26.reuse, 0x7632, R30 ;  /* 0x000076321a1e7816 */ /* 0x040fe4000000001e */
[----:B------:R-:W-:Y:S01]  /*1590*/  SHF.L.U32 R31, R26, 0x10, RZ ;  /* 0x000000101a1f7819 */ /* 0x000fe200000006ff */
[----:B------:R-:W-:Y:S01]  /*15a0*/  FADD.FTZ R48, R64, R29 ;  /* 0x0000001d40307221 */ /* 0x000fe20000010000 */
[----:B------:R-:W-:Y:S02]  /*15b0*/  PRMT R24, R25, 0x7632, R24 ;  /* 0x0000763219187816 */ /* 0x000fe40000000018 */
        /* <DEDUP_REMOVED lines=15> */
.L_x_8459:
        /* <DEDUP_REMOVED lines=12> */
.L_x_8458:
        /* <DEDUP_REMOVED lines=14> */
[----:B-1---5:R-:W-:Y:S02]  /*1850*/  PRMT R28, R71, 0x7632, R28 ;  /* 0x00007632471c7816 */ /* 0x022fe4000000001c */
        /* <DEDUP_REMOVED lines=8> */
[----:B------:R-:W-:Y:S02]  /*18e0*/  PRMT R35, R26, 0x7632, R35 ;  /* 0x000076321a237816 */ /* 0x000fe40000000023 */
[----:B------:R-:W-:-:S02]  /*18f0*/  SHF.L.U32 R25, R68, 0x10, RZ ;  /* 0x0000001044197819 */ /* 0x000fc400000006ff */
[----:B------:R-:W-:Y:S02]  /*1900*/  SHF.L.U32 R37, R69, 0x10, RZ ;  /* 0x0000001045257819 */ /* 0x000fe400000006ff */
[----:B------:R-:W-:Y:S01]  /*1910*/  SHF.L.U32 R26, R26, 0x10, RZ ;  /* 0x000000101a1a7819 */ /* 0x000fe200000006ff */
[----:B------:R-:W-:Y:S01]  /*1920*/  FADD.FTZ R25, R25, R24 ;  /* 0x0000001819197221 */ /* 0x000fe20000010000 */
[----:B------:R-:W-:Y:S01]  /*1930*/  SHF.L.U32 R39, R70, 0x10, RZ ;  /* 0x0000001046277819 */ /* 0x000fe200000006ff */
[----:B------:R-:W-:Y:S01]  /*1940*/  IMAD.U32 R24, R29, 0x10000, RZ ;  /* 0x000100001d187824 */ /* 0x000fe200078e00ff */
[C---:B------:R-:W-:Y:S01]  /*1950*/  PRMT R36, R27.reuse, 0x7632, R36 ;  /* 0x000076321b247816 */ /* 0x040fe20000000024 */
[----:B------:R-:W-:Y:S01]  /*1960*/  FADD.FTZ R40, R64, R25 ;  /* 0x0000001940287221 */ /* 0x000fe20000010000 */
[----:B------:R-:W-:Y:S01]  /*1970*/  SHF.L.U32 R38, R27, 0x10, RZ ;  /* 0x000000101b267819 */ /* 0x000fe200000006ff */
[----:B------:R-:W-:Y:S01]  /*1980*/  FADD.FTZ R27, R37, R34 ;  /* 0x00000022251b7221 */ /* 0x000fe20000010000 */
[----:B------:R-:W-:Y:S01]  /*1990*/  FADD.FTZ R37, R39, R26 ;  /* 0x0000001a27257221 */ /* 0x000fe20000010000 */
        /* <DEDUP_REMOVED lines=21> */
.L_x_8461:
[C---:B------:R-:W-:Y:S01]  /*1af0*/  PRMT R32, R24.reuse, 0x7632, R32 ;  /* 0x0000763218207816 */ /* 0x040fe20000000020 */
[----:B------:R-:W-:Y:S01]  /*1b00*/  IMAD.U32 R31, R31, 0x10000, RZ ;  /* 0x000100001f1f7824 */ /* 0x000fe200078e00ff */
[C---:B------:R-:W-:Y:S02]  /*1b10*/  PRMT R33, R25.reuse, 0x7632, R33 ;  /* 0x0000763219217816 */ /* 0x040fe40000000021 */
[----:B------:R-:W-:Y:S02]  /*1b20*/  SHF.L.U32 R42, R25, 0x10, RZ ;  /* 0x00000010192a7819 */ /* 0x000fe400000006ff */
[----:B------:R-:W-:Y:S02]  /*1b30*/  SHF.L.U32 R24, R24, 0x10, RZ ;  /* 0x0000001018187819 */ /* 0x000fe400000006ff */
[----:B------:R-:W-:Y:S02]  /*1b40*/  SHF.L.U32 R25, R68, 0x10, RZ ;  /* 0x0000001044197819 */ /* 0x000fe400000006ff */
[----:B------:R-:W-:-:S02]  /*1b50*/  PRMT R34, R26, 0x7632, R34 ;  /* 0x000076321a227816 */ /* 0x000fc40000000022 */
[----:B------:R-:W-:Y:S01]  /*1b60*/  PRMT R38, R27, 0x7632, R38 ;  /* 0x000076321b267816 */ /* 0x000fe20000000026 */
        /* <DEDUP_REMOVED lines=21> */
.L_x_8460:
[----:B------:R-:W-:Y:S05]  /*1cc0*/  @!P1 BRA `(.L_x_8463) ;  /* 0x0000000000549947 */ /* 0x000fea0003800000 */
[C---:B-1---5:R-:W-:Y:S02]  /*1cd0*/  PRMT R28, R24.reuse, 0x7632, R28 ;  /* 0x00007632181c7816 */ /* 0x062fe4000000001c */
[----:B------:R-:W-:Y:S02]  /*1ce0*/  SHF.L.U32 R29, R24, 0x10, RZ ;  /* 0x00000010181d7819 */ /* 0x000fe400000006ff */
[C---:B------:R-:W-:Y:S02]  /*1cf0*/  PRMT R30, R26.reuse, 0x7632, R30 ;  /* 0x000076321a1e7816 */ /* 0x040fe4000000001e */
[----:B------:R-:W-:Y:S01]  /*1d00*/  SHF.L.U32 R31, R26, 0x10, RZ ;  /* 0x000000101a1f7819 */ /* 0x000fe200000006ff */
[----:B------:R-:W-:Y:S01]  /*1d10*/  FADD.FTZ R40, R64, R29 ;  /* 0x0000001d40287221 */ /* 0x000fe20000010000 */
[----:B------:R-:W-:Y:S02]  /*1d20*/  PRMT R24, R25, 0x7632, R24 ;  /* 0x0000763219187816 */ /* 0x000fe40000000018 */
        /* <DEDUP_REMOVED lines=15> */
.L_x_8463:
        /* <DEDUP_REMOVED lines=11> */
[----:B------:R-:W-:-:S07]  /*1ed0*/  SHF.L.U32 R39, R39, 0x10, RZ ;  /* 0x0000001027277819 */ /* 0x000fce00000006ff */
.L_x_8462:
        /* <DEDUP_REMOVED lines=26> */
[----:B------:R-:W-:Y:S01]  /*2080*/  FADD.FTZ R25, R25, R24 ;  /* 0x0000001819197221 */ /* 0x000fe20000010000 */
        /* <DEDUP_REMOVED lines=29> */
.L_x_8465:
[C---:B------:R-:W-:Y:S02]  /*2260*/  PRMT R94, R25.reuse, 0x7632, R94 ;  /* 0x00007632195e7816 */ /* 0x040fe4000000005e */
[----:B------:R-:W-:Y:S02]  /*2270*/  SHF.L.U32 R34, R25, 0x10, RZ ;  /* 0x0000001019227819 */ /* 0x000fe400000006ff */
[C---:B------:R-:W-:Y:S01]  /*2280*/  PRMT R35, R24.reuse, 0x7632, R35 ;  /* 0x0000763218237816 */ /* 0x040fe20000000023 */
[----:B------:R-:W-:Y:S01]  /*2290*/  IMAD.U32 R24, R24, 0x10000, RZ ;  /* 0x0001000018187824 */ /* 0x000fe200078e00ff */
[----:B------:R-:W-:Y:S02]  /*22a0*/  PRMT R139, R26, 0x7632, R139 ;  /* 0x000076321a8b7816 */ /* 0x000fe4000000008b */
[----:B------:R-:W-:Y:S02]  /*22b0*/  SHF.L.U32 R25, R68, 0x10, RZ ;  /* 0x0000001044197819 */ /* 0x000fe400000006ff */
[----:B------:R-:W-:Y:S01]  /*22c0*/  SHF.L.U32 R26, R26, 0x10, RZ ;  /* 0x000000101a1a7819 */ /* 0x000fe200000006ff */
[----:B------:R-:W-:Y:S01]  /*22d0*/  IMAD.U32 R139, R139, 0x10000, RZ ;  /* 0x000100008b8b7824 */ /* 0x000fe200078e00ff */
[----:B------:R-:W-:Y:S01]  /*22e0*/  SHF.L.U32 R143, R70, 0x10, RZ ;  /* 0x00000010468f7819 */ /* 0x000fe200000006ff */
[----:B------:R-:W-:Y:S01]  /*22f0*/  FADD.FTZ R32, R25, R24 ;  /* 0x0000001819207221 */ /* 0x000fe20000010000 */
[----:B------:R-:W-:-:S02]  /*2300*/  PRMT R142, R27, 0x7632, R142 ;  /* 0x000076321b8e7816 */ /* 0x000fc4000000008e */
[----:B------:R-:W-:Y:S01]  /*2310*/  SHF.L.U32 R24, R33, 0x10, RZ ;  /* 0x0000001021187819 */ /* 0x000fe200000006ff */
[----:B------:R-:W-:Y:S01]  /*2320*/  FADD.FTZ R28, R143, R26 ;  /* 0x0000001a8f1c7221 */ /* 0x000fe20000010000 */
[----:B------:R-:W-:Y:S02]  /*2330*/  SHF.L.U32 R35, R35, 0x10, RZ ;  /* 0x0000001023237819 */ /* 0x000fe400000006ff */
[----:B------:R-:W-:Y:S02]  /*2340*/  SHF.L.U32 R31, R31, 0x10, RZ ;  /* 0x000000101f1f7819 */ /* 0x000fe400000006ff */
        /* <DEDUP_REMOVED lines=14> */
.L_x_8464:
[----:B------:R-:W-:Y:S05]  /*2430*/  @!P1 BRA `(.L_x_8467) ;  /* 0x0000000000549947 */ /* 0x000fea0003800000 */
[----:B-1---5:R-:W-:Y:S02]  /*2440*/  PRMT R28, R24, 0x7632, R28 ;  /* 0x00007632181c7816 */ /* 0x022fe4000000001c */
[----:B------:R-:W-:Y:S02]  /*2450*/  PRMT R30, R25, 0x7632, R30 ;  /* 0x00007632191e7816 */ /* 0x000fe4000000001e */
        /* <DEDUP_REMOVED lines=19> */
.L_x_8467:
        /* <DEDUP_REMOVED lines=12> */
.L_x_8466:
        /* <DEDUP_REMOVED lines=18> */
[----:B------:R-:W-:Y:S02]  /*2770*/  SHF.L.U32 R94, R94, 0x10, RZ ;  /* 0x000000105e5e7819 */ /* 0x000fe400000006ff */
[----:B------:R-:W-:Y:S02]  /*2780*/  SHF.L.U32 R27, R68, 0x10, RZ ;  /* 0x00000010441b7819 */ /* 0x000fe400000006ff */
[----:B------:R-:W-:-:S02]  /*2790*/  SHF.L.U32 R143, R70, 0x10, RZ ;  /* 0x00000010468f7819 */ /* 0x000fc400000006ff */
[----:B------:R-:W-:Y:S01]  /*27a0*/  PRMT R26, R93, 0x7632, R26 ;  /* 0x000076325d1a7816 */ /* 0x000fe2000000001a */
[--C-:B------:R-:W-:Y:S01]  /*27b0*/  FADD.FTZ R27, R27, R92.reuse ;  /* 0x0000005c1b1b7221 */ /* 0x100fe20000010000 */
[----:B------:R-:W-:Y:S01]  /*27c0*/  PRMT R92, R69, 0x7632, R92 ;  /* 0x00007632455c7816 */ /* 0x000fe2000000005c */
        /* <DEDUP_REMOVED lines=32> */
.L_x_8469:
[C---:B-1---5:R-:W-:Y:S01]  /*29d0*/  PRMT R142, R92.reuse, 0x7632, R142 ;  /* 0x000076325c8e7816 */ /* 0x062fe2000000008e */
        /* <DEDUP_REMOVED lines=32> */
.L_x_8468:
        /* <DEDUP_REMOVED lines=22> */
.L_x_8471:
        /* <DEDUP_REMOVED lines=12> */
.L_x_8470:
[----:B------:R-:W-:Y:S01]  /*2e00*/  FADD.FTZ R142, RZ, R56 ;  /* 0x00000038ff8e7221 */ /* 0x000fe20000010000 */
[----:B------:R-:W-:Y:S01]  /*2e10*/  IMAD.WIDE.U32 R140, R139, 0x20, R140 ;  /* 0x000000208b8c7825 */ /* 0x000fe200078e008c */
[----:B------:R-:W-:Y:S01]  /*2e20*/  UMOV UR4, 0xffffffff ;  /* 0xffffffff00047882 */ /* 0x000fe20000000000 */
[----:B------:R-:W-:Y:S02]  /*2e30*/  ISETP.NE.AND P1, PT, R134, RZ, PT ;  /* 0x000000ff8600720c */ /* 0x000fe40003f25270 */
        /* <DEDUP_REMOVED lines=143> */
.L_x_8485:
[----:B------:R-:W-:Y:S01]  /*3730*/  FMUL.FTZ R140, R141, R141 ;  /* 0x0000008d8d8c7220 */ /* 0x000fe20000410000 */
[----:B-1----:R-:W-:Y:S01]  /*3740*/  FADD.FTZ R147, R146, R147 ;  /* 0x0000009392937221 */ /* 0x002fe20000010000 */
[----:B------:R-:W-:Y:S01]  /*3750*/  SHF.L.U32 R144, R132, 0x10, RZ ;  /* 0x0000001084907819 */ /* 0x000fe200000006ff */
[----:B------:R-:W-:Y:S01]  /*3760*/  IMAD.U32 R149, R124, 0x10000, RZ ;  /* 0x000100007c957824 */ /* 0x000fe200078e00ff */
[----:B0-----:R-:W-:Y:S01]  /*3770*/  SHF.L.U32 R146, R88, 0x10, RZ ;  /* 0x0000001058927819 */ /* 0x001fe200000006ff */
[----:B------:R-:W-:Y:S01]  /*3780*/  FFMA.FTZ R142, R147, R142, UR10 ;  /* 0x0000000a938e7e23 */ /* 0x000fe2000801008e */
[----:B------:R-:W-:Y:S01]  /*3790*/  FSEL R143, R140, RZ, P2 ;  /* 0x000000ff8c8f7208 */ /* 0x000fe20001000000 */
[----:B------:R-:W-:Y:S01]  /*37a0*/  IMAD.U32 R152, R110, 0x10000, RZ ;  /* 0x000100006e987824 */ /* 0x000fe200078e00ff */
[----:B------:R-:W-:Y:S02]  /*37b0*/  FSEL R140, R141, RZ, !P2 ;  /* 0x000000ff8d8c7208 */ /* 0x000fe40005000000 */
[----:B------:R-:W-:Y:S01]  /*37c0*/  SHF.L.U32 R147, R125, 0x10, RZ ;  /* 0x000000107d937819 */ /* 0x000fe200000006ff */
[----:B------:R-:W-:Y:S01]  /*37d0*/  FADD.FTZ R142, R142, R143 ;  /* 0x0000008f8e8e7221 */ /* 0x000fe20000010000 */
[----:B------:R-:W-:Y:S01]  /*37e0*/  SHF.L.U32 R148, R130, 0x10, RZ ;  /* 0x0000001082947819 */ /* 0x000fe200000006ff */
[C---:B------:R-:W-:Y:S01]  /*37f0*/  FADD.FTZ R145, -R140.reuse, R57 ;  /* 0x000000398c917221 */ /* 0x040fe20000010100 */
[C---:B------:R-:W-:Y:S01]  /*3800*/  FADD.FTZ R143, -R140.reuse, R56 ;  /* 0x000000388c8f7221 */ /* 0x040fe20000010100 */
[C---:B------:R-:W-:Y:S01]  /*3810*/  FADD.FTZ R151, -R140.reuse, R58 ;  /* 0x0000003a8c977221 */ /* 0x040fe20000010100 */
[----:B------:R-:W-:Y:S01]  /*3820*/  FADD.FTZ R59, -R140, R59 ;  /* 0x0000003b8c3b7221 */ /* 0x000fe20000010100 */
[----:B------:R-:W0:Y:S01]  /*3830*/  MUFU.RSQ R142, R142 ;  /* 0x0000008e008e7308 */ /* 0x000e220000001400 */
[----:B------:R-:W-:Y:S01]  /*3840*/  SHF.L.U32 R150, R90, 0x10, RZ ;  /* 0x000000105a967819 */ /* 0x000fe200000006ff */
[C---:B------:R-:W-:Y:S01]  /*3850*/  FADD.FTZ R49, -R140.reuse, R49 ;  /* 0x000000318c317221 */ /* 0x040fe20000010100 */
[----:B------:R-:W-:Y:S01]  /*3860*/  SHF.L.U32 R153, R131, 0x10, RZ ;  /* 0x0000001083997819 */ /* 0x000fe200000006ff */
[C---:B------:R-:W-:Y:S01]  /*3870*/  FADD.FTZ R43, -R140.reuse, R43 ;  /* 0x0000002b8c2b7221 */ /* 0x040fe20000010100 */
[----:B------:R-:W-:Y:S01]  /*3880*/  SHF.L.U32 R155, R89, 0x10, RZ ;  /* 0x00000010599b7819 */ /* 0x000fe200000006ff */
[C---:B------:R-:W-:Y:S01]  /*3890*/  FADD.FTZ R33, -R140.reuse, R33 ;  /* 0x000000218c217221 */ /* 0x040fe20000010100 */
[----:B------:R-:W-:Y:S01]  /*38a0*/  FADD.FTZ R29, -R140, R29 ;  /* 0x0000001d8c1d7221 */ /* 0x000fe20000010100 */
[----:B------:R-:W-:Y:S01]  /*38b0*/  SHF.L.U32 R154, R8, 0x10, RZ ;  /* 0x00000010089a7819 */ /* 0x000fe200000006ff */
[C---:B------:R-:W-:Y:S01]  /*38c0*/  FADD.FTZ R25, -R140.reuse, R25 ;  /* 0x000000198c197221 */ /* 0x040fe20000010100 */
[C---:B------:R-:W-:Y:S01]  /*38d0*/  FADD.FTZ R27, -R140.reuse, R27 ;  /* 0x0000001b8c1b7221 */ /* 0x040fe20000010100 */
[C---:B------:R-:W-:Y:S01]  /*38e0*/  FADD.FTZ R93, -R140.reuse, R93 ;  /* 0x0000005d8c5d7221 */ /* 0x040fe20000010100 */
[----:B------:R-:W-:Y:S01]  /*38f0*/  FADD.FTZ R95, -R140, R95 ;  /* 0x0000005f8c5f7221 */ /* 0x000fe20000010100 */
[C---:B0-----:R-:W-:Y:S01]  /*3900*/  FMUL.FTZ R56, R142.reuse, R145 ;  /* 0x000000918e387220 */ /* 0x041fe20000410000 */
[----:B------:R-:W-:Y:S01]  /*3910*/  FMUL.FTZ R57, R142, R143 ;  /* 0x0000008f8e397220 */ /* 0x000fe20000410000 */
[C---:B------:R-:W-:Y:S01]  /*3920*/  FADD.FTZ R143, -R140.reuse, R52 ;  /* 0x000000348c8f7221 */ /* 0x040fe20000010100 */
[----:B------:R-:W-:Y:S01]  /*3930*/  FADD.FTZ R145, -R140, R53 ;  /* 0x000000358c917221 */ /* 0x000fe20000010100 */
[----:B------:R-:W-:Y:S01]  /*3940*/  FFMA.FTZ R56, R56, R147, R149 ;  /* 0x0000009338387223 */ /* 0x000fe20000010095 */
[----:B------:R-:W-:Y:S01]  /*3950*/  FFMA.FTZ R57, R57, R144, R146 ;  /* 0x0000009039397223 */ /* 0x000fe20000010092 */
[----:B------:R-:W-:Y:S01]  /*3960*/  SHF.L.U32 R147, R121, 0x10, RZ ;  /* 0x0000001079937819 */ /* 0x000fe200000006ff */
[----:B------:R-:W-:Y:S01]  /*3970*/  FMUL.FTZ R143, R142, R143 ;  /* 0x0000008f8e8f7220 */ /* 0x000fe20000410000 */
[----:B------:R-:W-:Y:S01]  /*3980*/  SHF.L.U32 R149, R120, 0x10, RZ ;  /* 0x0000001078957819 */ /* 0x000fe200000006ff */
[C---:B------:R-:W-:Y:S01]  /*3990*/  FMUL.FTZ R52, R142.reuse, R145 ;  /* 0x000000918e347220 */ /* 0x040fe20000410000 */
[----:B------:R-:W-:Y:S01]  /*39a0*/  SHF.L.U32 R144, R123, 0x10, RZ ;  /* 0x000000107b907819 */ /* 0x000fe200000006ff */
[----:B------:R-:W-:Y:S01]  /*39b0*/  FMUL.FTZ R58, R142, R151 ;  /* 0x000000978e3a7220 */ /* 0x000fe20000410000 */
[----:B------:R-:W-:Y:S01]  /*39c0*/  SHF.L.U32 R146, R122, 0x10, RZ ;  /* 0x000000107a927819 */ /* 0x000fe200000006ff */
[----:B------:R-:W-:Y:S01]  /*39d0*/  FMUL.FTZ R53, R142, R59 ;  /* 0x0000003b8e357220 */ /* 0x000fe20000410000 */
[C---:B------:R-:W-:Y:S01]  /*39e0*/  FADD.FTZ R151, -R140.reuse, R54 ;  /* 0x000000368c977221 */ /* 0x040fe20000010100 */
[----:B------:R-:W-:Y:S01]  /*39f0*/  FADD.FTZ R145, -R140, R55 ;  /* 0x000000378c917221 */ /* 0x000fe20000010100 */
[----:B------:R-:W-:Y:S01]  /*3a00*/  FFMA.FTZ R55, R143, R148, R150 ;  /* 0x000000948f377223 */ /* 0x000fe20000010096 */
[----:B------:R-:W-:Y:S01]  /*3a10*/  FFMA.FTZ R52, R52, R147, R149 ;  /* 0x0000009334347223 */ /* 0x000fe20000010095 */
[----:B------:R-:W-:Y:S01]  /*3a20*/  FFMA.FTZ R53, R53, R144, R146 ;  /* 0x0000009035357223 */ /* 0x000fe20000010092 */
[----:B------:R-:W-:Y:S01]  /*3a30*/  SHF.L.U32 R59, R129, 0x10, RZ ;  /* 0x00000010813b7819 */ /* 0x000fe200000006ff */
[----:B------:R-:W-:Y:S01]  /*3a40*/  FADD.FTZ R147, -R140, R48 ;  /* 0x000000308c937221 */ /* 0x000fe20000010100 */
[----:B------:R-:W-:Y:S01]  /*3a50*/  SHF.L.U32 R143, R91, 0x10, RZ ;  /* 0x000000105b8f7819 */ /* 0x000fe200000006ff */
[----:B------:R-:W-:Y:S01]  /*3a60*/  FMUL.FTZ R146, R142, R151 ;  /* 0x000000978e927220 */ /* 0x000fe20000410000 */
[----:B------:R-:W-:Y:S01]  /*3a70*/  SHF.L.U32 R54, R119, 0x10, RZ ;  /* 0x0000001077367819 */ /* 0x000fe200000006ff */
[----:B------:R-:W-:Y:S01]  /*3a80*/  FFMA.FTZ R58, R58, R153, R155 ;  /* 0x000000993a3a7223 */ /* 0x000fe2000001009b */
[----:B------:R-:W-:Y:S01]  /*3a90*/  SHF.L.U32 R144, R118, 0x10, RZ ;  /* 0x0000001076907819 */ /* 0x000fe200000006ff */
[----:B------:R-:W-:Y:S01]  /*3aa0*/  FMUL.FTZ R145, R142, R145 ;  /* 0x000000918e917220 */ /* 0x000fe20000410000 */
[----:B------:R-:W-:Y:S01]  /*3ab0*/  SHF.L.U32 R149, R128, 0x10, RZ ;  /* 0x0000001080957819 */ /* 0x000fe200000006ff */
[----:B------:R-:W-:Y:S01]  /*3ac0*/  FADD.FTZ R155, -R140, R50 ;  /* 0x000000328c9b7221 */ /* 0x000fe20000010100 */
[----:B------:R-:W-:-:S02]  /*3ad0*/  IMAD.U32 R153, R84, 0x10000, RZ ;  /* 0x0001000054997824 */ /* 0x000fc400078e00ff */
[----:B------:R-:W-:Y:S01]  /*3ae0*/  FMUL.FTZ R50, R142, R147 ;  /* 0x000000938e327220 */ /* 0x000fe20000410000 */
[----:B------:R-:W-:Y:S01]  /*3af0*/  FFMA.FTZ R146, R146, R59, R143 ;  /* 0x0000003b92927223 */ /* 0x000fe2000001008f */
[C---:B------:R-:W-:Y:S01]  /*3b00*/  FADD.FTZ R147, -R140.reuse, R51 ;  /* 0x000000338c937221 */ /* 0x040fe20000010100 */
[----:B------:R-:W-:Y:S01]  /*3b10*/  FFMA.FTZ R143, R145, R54, R144 ;  /* 0x00000036918f7223 */ /* 0x000fe20000010090 */
[----:B------:R-:W-:Y:S01]  /*3b20*/  SHF.L.U32 R48, R117, 0x10, RZ ;  /* 0x0000001075307819 */ /* 0x000fe200000006ff */
[----:B------:R-:W-:Y:S01]  /*3b30*/  FADD.FTZ R151, -R140, R45 ;  /* 0x0000002d8c977221 */ /* 0x000fe20000010100 */
[----:B------:R-:W-:Y:S01]  /*3b40*/  SHF.L.U32 R54, R116, 0x10, RZ ;  /* 0x0000001074367819 */ /* 0x000fe200000006ff */
[----:B------:R-:W-:Y:S01]  /*3b50*/  FFMA.FTZ R50, R50, R149, R153 ;  /* 0x0000009532327223 */ /* 0x000fe20000010099 */
[----:B------:R-:W-:Y:S01]  /*3b60*/  SHF.L.U32 R144, R127, 0x10, RZ ;  /* 0x000000107f907819 */ /* 0x000fe200000006ff */
[----:B------:R-:W-:Y:S01]  /*3b70*/  FMUL.FTZ R45, R142, R49 ;  /* 0x000000318e2d7220 */ /* 0x000fe20000410000 */
[----:B------:R-:W-:Y:S01]  /*3b80*/  SHF.L.U32 R148, R85, 0x10, RZ ;  /* 0x0000001055947819 */ /* 0x000fe200000006ff */
[----:B------:R-:W-:Y:S01]  /*3b90*/  FADD.FTZ R149, -R140, R44 ;  /* 0x0000002c8c957221 */ /* 0x000fe20000010100 */
[----:B------:R-:W-:Y:S01]  /*3ba0*/  SHF.L.U32 R59, R115, 0x10, RZ ;  /* 0x00000010733b7819 */ /* 0x000fe200000006ff */
[----:B------:R-:W-:Y:S01]  /*3bb0*/  FMUL.FTZ R51, R142, R155 ;  /* 0x0000009b8e337220 */ /* 0x000fe20000410000 */
[----:B------:R-:W-:Y:S01]  /*3bc0*/  SHF.L.U32 R145, R114, 0x10, RZ ;  /* 0x0000001072917819 */ /* 0x000fe200000006ff */
[----:B------:R-:W-:Y:S01]  /*3bd0*/  FMUL.FTZ R44, R142, R147 ;  /* 0x000000938e2c7220 */ /* 0x000fe20000410000 */
[C---:B------:R-:W-:Y:S01]  /*3be0*/  FADD.FTZ R153, -R140.reuse, R46 ;  /* 0x0000002e8c997221 */ /* 0x040fe20000010100 */
[----:B------:R-:W-:Y:S01]  /*3bf0*/  FADD.FTZ R147, -R140, R47 ;  /* 0x0000002f8c937221 */ /* 0x000fe20000010100 */
[----:B------:R-:W-:Y:S01]  /*3c00*/  FFMA.FTZ R45, R45, R48, R54 ;  /* 0x000000302d2d7223 */ /* 0x000fe20000010036 */
[----:B------:R-:W-:Y:S01]  /*3c10*/  SHF.L.U32 R47, R113, 0x10, RZ ;  /* 0x00000010712f7819 */ /* 0x000fe200000006ff */
[----:B------:R-:W-:Y:S01]  /*3c20*/  FFMA.FTZ R51, R51, R144, R148 ;  /* 0x0000009033337223 */ /* 0x000fe20000010094 */
[----:B------:R-:W-:Y:S01]  /*3c30*/  SHF.L.U32 R49, R112, 0x10, RZ ;  /* 0x0000001070317819 */ /* 0x000fe200000006ff */
[----:B------:R-:W-:Y:S01]  /*3c40*/  FMUL.FTZ R54, R142, R151 ;  /* 0x000000978e367220 */ /* 0x000fe20000410000 */
[----:B------:R-:W-:Y:S01]  /*3c50*/  FFMA.FTZ R44, R44, R59, R145 ;  /* 0x0000003b2c2c7223 */ /* 0x000fe20000010091 */
        /* <DEDUP_REMOVED lines=9> */
[C---:B------:R-:W-:Y:S01]  /*3cf0*/  FADD.FTZ R49, -R140.reuse, R41 ;  /* 0x000000298c317221 */ /* 0x040fe20000010100 */
[----:B------:R-:W-:Y:S01]  /*3d00*/  FFMA.FTZ R145, R145, R144, R148 ;  /* 0x0000009091917223 */ /* 0x000fe20000010094 */
[----:B------:R-:W-:Y:S01]  /*3d10*/  FFMA.FTZ R144, R147, R150, R152 ;  /* 0x0000009693907223 */ /* 0x000fe20000010098 */
[----:B------:R-:W-:Y:S01]  /*3d20*/  FADD.FTZ R47, -R140, R40 ;  /* 0x000000288c2f7221 */ /* 0x000fe20000010100 */
[----:B------:R-:W-:Y:S01]  /*3d30*/  SHF.L.U32 R147, R109, 0x10, RZ ;  /* 0x000000106d937819 */ /* 0x000fe200000006ff */
[----:B------:R-:W-:Y:S01]  /*3d40*/  FFMA.FTZ R59, R59, R46, R48 ;  /* 0x0000002e3b3b7223 */ /* 0x000fe20000010030 */
[----:B------:R-:W-:Y:S01]  /*3d50*/  SHF.L.U32 R149, R108, 0x10, RZ ;  /* 0x000000106c957819 */ /* 0x000fe200000006ff */
[----:B------:R-:W-:Y:S01]  /*3d60*/  FADD.FTZ R151, -R140, R42 ;  /* 0x0000002a8c977221 */ /* 0x000fe20000010100 */
[----:B------:R-:W-:Y:S01]  /*3d70*/  FMUL.FTZ R40, R142, R49 ;  /* 0x000000318e287220 */ /* 0x000fe20000410000 */
[----:B------:R-:W-:Y:S01]  /*3d80*/  SHF.L.U32 R46, R2, 0x10, RZ ;  /* 0x00000010022e7819 */ /* 0x000fe200000006ff */
[----:B------:R-:W-:Y:S01]  /*3d90*/  FMUL.FTZ R41, R142, R47 ;  /* 0x0000002f8e297220 */ /* 0x000fe20000410000 */
[----:B------:R-:W-:Y:S01]  /*3da0*/  SHF.L.U32 R48, R80, 0x10, RZ ;  /* 0x0000001050307819 */ /* 0x000fe200000006ff */
[----:B------:R-:W-:Y:S01]  /*3db0*/  FADD.FTZ R49, -R140, R37 ;  /* 0x000000258c317221 */ /* 0x000fe20000010100 */
[----:B------:R-:W-:Y:S01]  /*3dc0*/  FMUL.FTZ R42, R142, R151 ;  /* 0x000000978e2a7220 */ /* 0x000fe20000410000 */
[----:B------:R-:W-:Y:S01]  /*3dd0*/  FFMA.FTZ R40, R40, R147, R149 ;  /* 0x0000009328287223 */ /* 0x000fe20000010095 */
[----:B------:R-:W-:Y:S01]  /*3de0*/  SHF.L.U32 R147, R105, 0x10, RZ ;  /* 0x0000001069937819 */ /* 0x000fe200000006ff */
[----:B------:R-:W-:Y:S01]  /*3df0*/  FADD.FTZ R47, -R140, R36 ;  /* 0x000000248c2f7221 */ /* 0x000fe20000010100 */
[----:B------:R-:W-:Y:S01]  /*3e00*/  SHF.L.U32 R149, R104, 0x10, RZ ;  /* 0x0000001068957819 */ /* 0x000fe200000006ff */
[----:B------:R-:W-:Y:S01]  /*3e10*/  FADD.FTZ R151, -R140, R38 ;  /* 0x000000268c977221 */ /* 0x000fe20000010100 */
[----:B------:R-:W-:Y:S01]  /*3e20*/  FFMA.FTZ R41, R41, R46, R48 ;  /* 0x0000002e29297223 */ /* 0x000fe20000010030 */
        /* <DEDUP_REMOVED lines=8> */
[C---:B------:R-:W-:Y:S01]  /*3eb0*/  FADD.FTZ R43, -R140.reuse, R39 ;  /* 0x000000278c2b7221 */ /* 0x040fe20000010100 */
[----:B------:R-:W-:Y:S01]  /*3ec0*/  FADD.FTZ R147, -R140, R32 ;  /* 0x000000208c937221 */ /* 0x000fe20000010100 */
[----:B------:R-:W-:Y:S01]  /*3ed0*/  FFMA.FTZ R37, R37, R46, R48 ;  /* 0x0000002e25257223 */ /* 0x000fe20000010030 */
[----:B------:R-:W-:Y:S01]  /*3ee0*/  SHF.L.U32 R36, R5, 0x10, RZ ;  /* 0x0000001005247819 */ /* 0x000fe200000006ff */
[----:B------:R-:W-:Y:S01]  /*3ef0*/  FFMA.FTZ R39, R47, R148, R150 ;  /* 0x000000942f277223 */ /* 0x000fe20000010096 */
[----:B------:R-:W-:-:S02]  /*3f00*/  IMAD.U32 R46, R83, 0x10000, RZ ;  /* 0x00010000532e7824 */ /* 0x000fc400078e00ff */
[----:B------:R-:W-:Y:S01]  /*3f10*/  FMUL.FTZ R151, R142, R151 ;  /* 0x000000978e977220 */ /* 0x000fe20000410000 */
[----:B------:R-:W-:Y:S01]  /*3f20*/  SHF.L.U32 R48, R6, 0x10, RZ ;  /* 0x0000001006307819 */ /* 0x000fe200000006ff */
[----:B------:R-:W-:Y:S01]  /*3f30*/  FMUL.FTZ R32, R142, R43 ;  /* 0x0000002b8e207220 */ /* 0x000fe20000410000 */
[----:B------:R-:W-:Y:S01]  /*3f40*/  SHF.L.U32 R148, R76, 0x10, RZ ;  /* 0x000000104c947819 */ /* 0x000fe200000006ff */
[----:B------:R-:W-:Y:S01]  /*3f50*/  FMUL.FTZ R147, R142, R147 ;  /* 0x000000938e937220 */ /* 0x000fe20000410000 */
[----:B------:R-:W-:Y:S01]  /*3f60*/  SHF.L.U32 R47, R103, 0x10, RZ ;  /* 0x00000010672f7819 */ /* 0x000fe200000006ff */
[----:B------:R-:W-:Y:S01]  /*3f70*/  FADD.FTZ R43, -R140, R35 ;  /* 0x000000238c2b7221 */ /* 0x000fe20000010100 */
[----:B------:R-:W-:Y:S01]  /*3f80*/  SHF.L.U32 R49, R102, 0x10, RZ ;  /* 0x0000001066317819 */ /* 0x000fe200000006ff */
        /* <DEDUP_REMOVED lines=8> */
[----:B------:R-:W-:Y:S01]  /*4010*/  FADD.FTZ R147, -R140, R28 ;  /* 0x0000001c8c937221 */ /* 0x000fe20000010100 */
[----:B------:R-:W-:Y:S01]  /*4020*/  SHF.L.U32 R48, R77, 0x10, RZ ;  /* 0x000000104d307819 */ /* 0x000fe200000006ff */
[----:B------:R-:W-:Y:S01]  /*4030*/  FMUL.FTZ R149, R142, R149 ;  /* 0x000000958e957220 */ /* 0x000fe20000410000 */
[----:B------:R-:W-:Y:S01]  /*4040*/  SHF.L.U32 R47, R99, 0x10, RZ ;  /* 0x00000010632f7819 */ /* 0x000fe200000006ff */
[----:B------:R-:W-:Y:S01]  /*4050*/  FADD.FTZ R151, -R140, R30 ;  /* 0x0000001e8c977221 */ /* 0x000fe20000010100 */
[----:B------:R-:W-:Y:S01]  /*4060*/  SHF.L.U32 R49, R98, 0x10, RZ ;  /* 0x0000001062317819 */ /* 0x000fe200000006ff */
[----:B------:R-:W-:Y:S01]  /*4070*/  FMUL.FTZ R28, R142, R43 ;  /* 0x0000002b8e1c7220 */ /* 0x000fe20000410000 */
[----:B------:R-:W-:Y:S01]  /*4080*/  FFMA.FTZ R43, R33, R34, R46 ;  /* 0x00000022212b7223 */ /* 0x000fe2000001002e */
[----:B------:R-:W-:Y:S01]  /*4090*/  SHF.L.U32 R30, R97, 0x10, RZ ;  /* 0x00000010611e7819 */ /* 0x000fe200000006ff */
[----:B------:R-:W-:-:S02]  /*40a0*/  IMAD.U32 R34, R96, 0x10000, RZ ;  /* 0x0001000060227824 */ /* 0x000fc400078e00ff */
[----:B------:R-:W-:Y:S01]  /*40b0*/  FMUL.FTZ R29, R142, R29 ;  /* 0x0000001d8e1d7220 */ /* 0x000fe20000410000 */
[----:B------:R-:W-:Y:S01]  /*40c0*/  FFMA.FTZ R152, R149, R152, R48 ;  /* 0x0000009895987223 */ /* 0x000fe20000010030 */
[----:B------:R-:W-:Y:S01]  /*40d0*/  FFMA.FTZ R149, R28, R47, R49 ;  /* 0x0000002f1c957223 */ /* 0x000fe20000010031 */
[----:B------:R-:W-:Y:S01]  /*40e0*/  SHF.L.U32 R28, R78, 0x10, RZ ;  /* 0x000000104e1c7819 */ /* 0x000fe200000006ff */
[C---:B------:R-:W-:Y:S01]  /*40f0*/  FMUL.FTZ R156, R142.reuse, R151 ;  /* 0x000000978e9c7220 */ /* 0x040fe20000410000 */
[----:B------:R-:W-:Y:S01]  /*4100*/  FMUL.FTZ R147, R142, R147 ;  /* 0x000000938e937220 */ /* 0x000fe20000410000 */
        /* <DEDUP_REMOVED lines=9> */
[----:B------:R-:W-:Y:S01]  /*41a0*/  FADD.FTZ R153, -R140, R31 ;  /* 0x0000001f8c997221 */ /* 0x000fe20000010100 */
[----:B------:R-:W-:Y:S01]  /*41b0*/  SHF.L.U32 R31, R9, 0x10, RZ ;  /* 0x00000010091f7819 */ /* 0x000fe200000006ff */
[----:B------:R-:W-:Y:S01]  /*41c0*/  FMUL.FTZ R25, R142, R25 ;  /* 0x000000198e197220 */ /* 0x000fe20000410000 */
[----:B------:R-:W-:Y:S01]  /*41d0*/  SHF.L.U32 R33, R79, 0x10, RZ ;  /* 0x000000104f217819 */ /* 0x000fe200000006ff */
[----:B------:R-:W-:Y:S01]  /*41e0*/  FFMA.FTZ R147, R29, R28, R30 ;  /* 0x0000001c1d937223 */ /* 0x000fe2000001001e */
[----:B------:R-:W-:Y:S01]  /*41f0*/  SHF.L.U32 R148, R21, 0x10, RZ ;  /* 0x0000001015947819 */ /* 0x000fe200000006ff */
[----:B------:R-:W0:Y:S01]  /*4200*/  @!P1 LDC.64 R28, c[0x0][0x3c0] ;  /* 0x0000f000ff1c9b82 */ /* 0x000e220000000a00 */
[----:B------:R-:W-:Y:S01]  /*4210*/  SHF.L.U32 R34, R20, 0x10, RZ ;  /* 0x0000001014227819 */ /* 0x000fe200000006ff */
[----:B------:R-:W-:Y:S01]  /*4220*/  FFMA.FTZ R156, R156, R31, R33 ;  /* 0x0000001f9c9c7223 */ /* 0x000fe20000010021 */
[----:B------:R-:W-:Y:S01]  /*4230*/  FADD.FTZ R31, -R140, R26 ;  /* 0x0000001a8c1f7221 */ /* 0x000fe20000010100 */
[----:B------:R-:W-:Y:S01]  /*4240*/  SHF.L.U32 R150, R11, 0x10, RZ ;  /* 0x000000100b967819 */ /* 0x000fe200000006ff */
[C---:B------:R-:W-:Y:S01]  /*4250*/  FMUL.FTZ R153, R142.reuse, R153 ;  /* 0x000000998e997220 */ /* 0x040fe20000410000 */
[----:B------:R-:W-:Y:S01]  /*4260*/  SHF.L.U32 R24, R73, 0x10, RZ ;  /* 0x0000001049187819 */ /* 0x000fe200000006ff */
[----:B------:R-:W-:Y:S01]  /*4270*/  FMUL.FTZ R31, R142, R31 ;  /* 0x0000001f8e1f7220 */ /* 0x000fe20000410000 */
        /* <DEDUP_REMOVED lines=8> */
[----:B------:R-:W-:Y:S01]  /*4300*/  SHF.L.U32 R30, R18, 0x10, RZ ;  /* 0x00000010121e7819 */ /* 0x000fe200000006ff */
[----:B------:R-:W-:Y:S01]  /*4310*/  FMUL.FTZ R25, R142, R25 ;  /* 0x000000198e197220 */ /* 0x000fe20000410000 */
[----:B------:R-:W-:Y:S01]  /*4320*/  SHF.L.U32 R34, R12, 0x10, RZ ;  /* 0x000000100c227819 */ /* 0x000fe200000006ff */
[C---:B------:R-:W-:Y:S01]  /*4330*/  FMUL.FTZ R153, R142.reuse, R27 ;  /* 0x0000001b8e997220 */ /* 0x040fe20000410000 */
[----:B------:R-:W-:Y:S01]  /*4340*/  FMUL.FTZ R93, R142, R93 ;  /* 0x0000005d8e5d7220 */ /* 0x000fe20000410000 */
[----:B------:R-:W1:Y:S01]  /*4350*/  @!P1 LDC.64 R26, c[0x0][0x3c8] ;  /* 0x0000f200ff1a9b82 */ /* 0x000e620000000a00 */
[----:B------:R-:W-:Y:S01]  /*4360*/  FADD.FTZ R31, -R140, R94 ;  /* 0x0000005e8c1f7221 */ /* 0x000fe20000010100 */
[----:B------:R-:W-:Y:S01]  /*4370*/  FFMA.FTZ R153, R153, R24, R30 ;  /* 0x0000001899997223 */ /* 0x000fe2000001001e */
[----:B------:R-:W-:Y:S01]  /*4380*/  FFMA.FTZ R92, R25, R34, R92 ;  /* 0x00000022195c7223 */ /* 0x000fe2000001005c */
[----:B------:R-:W-:Y:S01]  /*4390*/  SHF.L.U32 R30, R17, 0x10, RZ ;  /* 0x00000010111e7819 */ /* 0x000fe200000006ff */
[----:B0-----:R-:W-:Y:S01]  /*43a0*/  @!P1 IMAD.WIDE R28, R133, 0x4, R28 ;  /* 0x00000004851c9825 */ /* 0x001fe200078e021c */
[----:B------:R-:W-:-:S03]  /*43b0*/  SHF.L.U32 R34, R16, 0x10, RZ ;  /* 0x0000001010227819 */ /* 0x000fc600000006ff */
[C---:B------:R-:W-:Y:S01]  /*43c0*/  FMUL.FTZ R31, R142.reuse, R31 ;  /* 0x0000001f8e1f7220 */ /* 0x040fe20000410000 */
[----:B------:R-:W0:Y:S01]  /*43d0*/  LDC.64 R24, c[0x0][0x428] ;  /* 0x00010a00ff187b82 */ /* 0x000e220000000a00 */
[----:B------:R-:W-:Y:S01]  /*43e0*/  SHF.L.U32 R140, R15, 0x10, RZ ;  /* 0x000000100f8c7819 */ /* 0x000fe200000006ff */
[----:B------:R2:W-:Y:S01]  /*43f0*/  @!P1 STG.E desc[UR6][R28.64], R141 ;  /* 0x0000008d1c009986 */ /* 0x0005e2000c101906 */
[----:B------:R-:W-:Y:S01]  /*4400*/  FFMA.FTZ R93, R93, R30, R34 ;  /* 0x0000001e5d5d7223 */ /* 0x000fe20000010022 */
[----:B------:R-:W-:Y:S01]  /*4410*/  SHF.L.U32 R30, R13, 0x10, RZ ;  /* 0x000000100d1e7819 */ /* 0x000fe200000006ff */
[----:B------:R-:W-:Y:S01]  /*4420*/  FMUL.FTZ R95, R142, R95 ;  /* 0x0000005f8e5f7220 */ /* 0x000fe20000410000 */
[----:B------:R-:W-:Y:S02]  /*4430*/  SHF.L.U32 R34, R75, 0x10, RZ ;  /* 0x000000104b227819 */ /* 0x000fe400000006ff */
[----:B------:R-:W-:Y:S02]  /*4440*/  F2FP.BF16.F32.PACK_AB R35, R32, R35 ;  /* 0x000000232023723e */ /* 0x000fe400000010ff */
[----:B------:R-:W-:Y:S01]  /*4450*/  F2FP.BF16.F32.PACK_AB R33, R37, R42 ;  /* 0x0000002a2521723e */ /* 0x000fe200000010ff */
[----:B------:R-:W-:Y:S01]  /*4460*/  FFMA.FTZ R157, R31, R30, R34 ;  /* 0x0000001e1f9d7223 */ /* 0x000fe20000010022 */
[----:B------:R-:W-:-:S02]  /*4470*/  SHF.L.U32 R30, R14, 0x10, RZ ;  /* 0x000000100e1e7819 */ /* 0x000fc400000006ff */
[----:B--2---:R-:W-:Y:S02]  /*4480*/  F2FP.BF16.F32.PACK_AB R29, R44, R51 ;  /* 0x000000332c1d723e */ /* 0x004fe400000010ff */
[----:B------:R-:W-:Y:S01]  /*4490*/  F2FP.BF16.F32.PACK_AB R28, R45, R50 ;  /* 0x000000322d1c723e */ /* 0x000fe200000010ff */
[----:B------:R-:W-:Y:S01]  /*44a0*/  FFMA.FTZ R140, R95, R140, R30 ;  /* 0x0000008c5f8c7223 */ /* 0x000fe2000001001e */
[----:B------:R-:W2:Y:S01]  /*44b0*/  LDC.64 R44, c[0x0][0x380] ;  /* 0x0000e000ff2c7b82 */ /* 0x000ea20000000a00 */
[----:B-1----:R-:W-:Y:S01]  /*44c0*/  @!P1 IMAD.WIDE R158, R133, 0x4, R26 ;  /* 0x00000004859e9825 */ /* 0x002fe200078e021a */
[----:B------:R-:W-:Y:S02]  /*44d0*/  F2FP.BF16.F32.PACK_AB R27, R143, R146 ;  /* 0x000000928f1b723e */ /* 0x000fe400000010ff */
[----:B------:R-:W-:Y:S01]  /*44e0*/  F2FP.BF16.F32.PACK_AB R26, R52, R55 ;  /* 0x00000037341a723e */ /* 0x000fe200000010ff */
[--C-:B0-----:R-:W-:Y:S01]  /*44f0*/  IMAD.WIDE.U32 R46, R136, 0x10, R24.reuse ;  /* 0x00000010882e7825 */ /* 0x101fe200078e0018 */
[----:B------:R-:W-:Y:S01]  /*4500*/  F2FP.BF16.F32.PACK_AB R31, R144, R145 ;  /* 0x00000091901f723e */ /* 0x000fe200000010ff */
[----:B------:R1:W-:Y:S01]  /*4510*/  @!P1 STG.E desc[UR6][R158.64], R142 ;  /* 0x0000008e9e009986 */ /* 0x0003e2000c101906 */
[----:B------:R-:W-:Y:S01]  /*4520*/  F2FP.BF16.F32.PACK_AB R30, R54, R59 ;  /* 0x0000003b361e723e */ /* 0x000fe200000010ff */
[----:B------:R-:W-:Y:S01]  /*4530*/  IMAD.WIDE.U32 R94, R137, 0x10, R24 ;  /* 0x00000010895e7825 */ /* 0x000fe200078e0018 */
[----:B------:R-:W-:-:S02]  /*4540*/  F2FP.BF16.F32.PACK_AB R34, R38, R39 ;  /* 0x000000272622723e */ /* 0x000fc400000010ff */
        /* <DEDUP_REMOVED lines=9> */
[----:B------:R-:W-:Y:S02]  /*45e0*/  F2FP.BF16.F32.PACK_AB R24, R56, R57 ;  /* 0x000000393818723e */ /* 0x000fe400000010ff */
[----:B------:R-:W-:Y:S02]  /*45f0*/  F2FP.BF16.F32.PACK_AB R43, R140, R157 ;  /* 0x0000009d8c2b723e */ /* 0x000fe400000010ff */
[----:B------:R-:W-:Y:S01]  /*4600*/  F2FP.BF16.F32.PACK_AB R42, R93, R92 ;  /* 0x0000005c5d2a723e */ /* 0x000fe200000010ff */
[----:B------:R1:W-:Y:S01]  /*4610*/  STG.E.128 desc[UR6][R48.64], R24 ;  /* 0x0000001830007986 */ /* 0x0003e2000c101d06 */
[----:B------:R-:W-:Y:S02]  /*4620*/  F2FP.BF16.F32.PACK_AB R41, R153, R150 ;  /* 0x000000969929723e */ /* 0x000fe400000010ff */
[----:B------:R-:W-:Y:S01]  /*4630*/  F2FP.BF16.F32.PACK_AB R40, R148, R147 ;  /* 0x000000939428723e */ /* 0x000fe200000010ff */
[----:B------:R1:W-:Y:S01]  /*4640*/  STG.E.128 desc[UR6][R46.64], R28 ;  /* 0x0000001c2e007986 */ /* 0x0003e2000c101d06 */
[----:B--2---:R-:W-:-:S03]  /*4650*/  LEA R133, R44, R133, 0x2 ;  /* 0x000000852c857211 */ /* 0x004fc600078e10ff */
[----:B------:R1:W-:Y:S01]  /*4660*/  STG.E.128 desc[UR6][R94.64], R32 ;  /* 0x000000205e007986 */ /* 0x0003e2000c101d06 */
[----:B------:R-:W-:-:S03]  /*4670*/  ISETP.GE.AND P1, PT, R133, R45, PT ;  /* 0x0000002d8500720c */ /* 0x000fc60003f26270 */
[----:B------:R1:W-:Y:S04]  /*4680*/  STG.E.128 desc[UR6][R136.64], R36 ;  /* 0x0000002488007986 */ /* 0x0003e8000c101d06 */
[----:B------:R1:W-:Y:S06]  /*4690*/  STG.E.128 desc[UR6][R138.64], R40 ;  /* 0x000000288a007986 */ /* 0x0003ec000c101d06 */
[----:B------:R-:W-:Y:S05]  /*46a0*/  @!P1 BRA `(.L_x_8473) ;  /* 0xffffffc000509947 */ /* 0x000fea000383ffff */
[----:B------:R-:W-:Y:S05]  /*46b0*/  EXIT ;  /* 0x000000000000794d */ /* 0x000fea0003800000 */
.L_x_8472:
        /* <DEDUP_REMOVED lines=8> */
.L_x_8475:
[----:B------:R-:W-:Y:S05]  /*4740*/  BSYNC B0 ;  /* 0x0000000000007941 */ /* 0x000fea0003800000 */
.L_x_8474:
        /* <DEDUP_REMOVED lines=10> */
.L_x_8476:
[----:B------:R-:W-:Y:S01]  /*47f0*/  HFMA2 R150, -RZ, RZ, 0, 2.384185791015625e-07 ;  /* 0x00000004ff967431 */ /* 0x000fe200000001ff */
[----:B------:R-:W-:-:S05]  /*4800*/  MOV R141, R149 ;  /* 0x00000095008d7202 */ /* 0x000fca0000000f00 */
[----:B------:R-:W-:-:S05]  /*4810*/  FADD.FTZ R145, R144, R141 ;  /* 0x0000008d90917221 */ /* 0x000fca0000010000 */
[----:B------:R-:W-:-:S07]  /*4820*/  MOV R151, R145 ;  /* 0x0000009100977202 */ /* 0x000fce0000000f00 */
[----:B------:R-:W-:Y:S05]  /*4830*/  WARPSYNC.COLLECTIVE R148, `(.L_x_8477) ;  /* 0x0000000094087348 */ /* 0x000fea0003c00000 */
[----:B------:R0:W1:Y:S02]  /*4840*/  SHFL.BFLY P3, R149, R151, R150, R153 ;  /* 0x0c00009697957389 */ /* 0x0000640000060099 */
[----:B01----:R-:W-:Y:S05]  /*4850*/  ENDCOLLECTIVE ;  /* 0x000000000000791b */ /* 0x003fea0003800000 */
.L_x_8477:
[----:B------:R-:W-:Y:S01]  /*4860*/  HFMA2 R150, -RZ, RZ, 0, 4.76837158203125e-07 ;  /* 0x00000008ff967431 */ /* 0x000fe200000001ff */
[----:B------:R-:W-:-:S05]  /*4870*/  MOV R140, R149 ;  /* 0x00000095008c7202 */ /* 0x000fca0000000f00 */
[----:B------:R-:W-:-:S05]  /*4880*/  FADD.FTZ R146, R145, R140 ;  /* 0x0000008c91927221 */ /* 0x000fca0000010000 */
[----:B------:R-:W-:-:S07]  /*4890*/  MOV R151, R146 ;  /* 0x0000009200977202 */ /* 0x000fce0000000f00 */
[----:B------:R-:W-:Y:S05]  /*48a0*/  WARPSYNC.COLLECTIVE R148, `(.L_x_8478) ;  /* 0x0000000094087348 */ /* 0x000fea0003c00000 */
[----:B------:R0:W1:Y:S02]  /*48b0*/  SHFL.BFLY P3, R149, R151, R150, R153 ;  /* 0x0c00009697957389 */ /* 0x0000640000060099 */
[----:B01----:R-:W-:Y:S05]  /*48c0*/  ENDCOLLECTIVE ;  /* 0x000000000000791b */ /* 0x003fea0003800000 */
.L_x_8478:
[----:B------:R-:W-:Y:S01]  /*48d0*/  HFMA2 R150, -RZ, RZ, 0, 9.5367431640625e-07 ;  /* 0x00000010ff967431 */ /* 0x000fe200000001ff */
[----:B------:R-:W-:-:S05]  /*48e0*/  MOV R141, R149 ;  /* 0x00000095008d7202 */ /* 0x000fca0000000f00 */
[----:B------:R-:W-:-:S05]  /*48f0*/  FADD.FTZ R147, R146, R141 ;  /* 0x0000008d92937221 */ /* 0x000fca0000010000 */
[----:B------:R-:W-:-:S07]  /*4900*/  MOV R151, R147 ;  /* 0x0000009300977202 */ /* 0x000fce0000000f00 */
[----:B------:R-:W-:Y:S05]  /*4910*/  WARPSYNC.COLLECTIVE R148, `(.L_x_8479) ;  /* 0x0000000094087348 */ /* 0x000fea0003c00000 */
[----:B------:R0:W1:Y:S02]  /*4920*/  SHFL.BFLY P3, R149, R151, R150, R153 ;  /* 0x0c00009697957389 */ /* 0x0000640000060099 */
[----:B01----:R-:W-:Y:S05]  /*4930*/  ENDCOLLECTIVE ;  /* 0x000000000000791b */ /* 0x003fea0003800000 */
.L_x_8479:
        /* <DEDUP_REMOVED lines=88> */
.L_x_8480:
[----:B------:R-:W-:Y:S01]  /*4ec0*/  HFMA2 R150, -RZ, RZ, 0, 1.1920928955078125e-07 ;  /* 0x00000002ff967431 */ /* 0x000fe200000001ff */
[----:B------:R-:W-:-:S05]  /*4ed0*/  MOV R143, R149 ;  /* 0x00000095008f7202 */ /* 0x000fca0000000f00 */
[----:B------:R-:W-:-:S05]  /*4ee0*/  FADD.FTZ R143, R140, R143 ;  /* 0x0000008f8c8f7221 */ /* 0x000fca0000010000 */
[----:B------:R-:W-:-:S07]  /*4ef0*/  MOV R151, R143 ;  /* 0x0000008f00977202 */ /* 0x000fce0000000f00 */
[----:B------:R-:W-:Y:S05]  /*4f00*/  WARPSYNC.COLLECTIVE R148, `(.L_x_8481) ;  /* 0x0000000094087348 */ /* 0x000fea0003c00000 */
[----:B------:R0:W1:Y:S02]  /*4f10*/  SHFL.BFLY P3, R149, R151, R150, R153 ;  /* 0x0c00009697957389 */ /* 0x0000640000060099 */
[----:B01----:R-:W-:Y:S05]  /*4f20*/  ENDCOLLECTIVE ;  /* 0x000000000000791b */ /* 0x003fea0003800000 */
.L_x_8481:
[----:B------:R-:W-:Y:S01]  /*4f30*/  HFMA2 R150, -RZ, RZ, 0, 2.384185791015625e-07 ;  /* 0x00000004ff967431 */ /* 0x000fe200000001ff */
[----:B------:R-:W-:-:S05]  /*4f40*/  MOV R144, R149 ;  /* 0x0000009500907202 */ /* 0x000fca0000000f00 */
[----:B------:R-:W-:-:S05]  /*4f50*/  FADD.FTZ R144, R143, R144 ;  /* 0x000000908f907221 */ /* 0x000fca0000010000 */
[----:B------:R-:W-:-:S07]  /*4f60*/  MOV R151, R144 ;  /* 0x0000009000977202 */ /* 0x000fce0000000f00 */
[----:B------:R-:W-:Y:S05]  /*4f70*/  WARPSYNC.COLLECTIVE R148, `(.L_x_8482) ;  /* 0x0000000094087348 */ /* 0x000fea0003c00000 */
[----:B------:R0:W1:Y:S02]  /*4f80*/  SHFL.BFLY P3, R149, R151, R150, R153 ;  /* 0x0c00009697957389 */ /* 0x0000640000060099 */
[----:B01----:R-:W-:Y:S05]  /*4f90*/  ENDCOLLECTIVE ;  /* 0x000000000000791b */ /* 0x003fea0003800000 */
.L_x_8482:
[----:B------:R-:W-:Y:S01]  /*4fa0*/  HFMA2 R150, -RZ, RZ, 0, 4.76837158203125e-07 ;  /* 0x00000008ff967431 */ /* 0x000fe200000001ff */
[----:B------:R-:W-:-:S05]  /*4fb0*/  MOV R145, R149 ;  /* 0x0000009500917202 */ /* 0x000fca0000000f00 */
[----:B------:R-:W-:-:S05]  /*4fc0*/  FADD.FTZ R145, R144, R145 ;  /* 0x0000009190917221 */ /* 0x000fca0000010000 */
[----:B------:R-:W-:-:S07]  /*4fd0*/  MOV R151, R145 ;  /* 0x0000009100977202 */ /* 0x000fce0000000f00 */
[----:B------:R-:W-:Y:S05]  /*4fe0*/  WARPSYNC.COLLECTIVE R148, `(.L_x_8483) ;  /* 0x0000000094087348 */ /* 0x000fea0003c00000 */
[----:B------:R0:W1:Y:S02]  /*4ff0*/  SHFL.BFLY P3, R149, R151, R150, R153 ;  /* 0x0c00009697957389 */ /* 0x0000640000060099 */
[----:B01----:R-:W-:Y:S05]  /*5000*/  ENDCOLLECTIVE ;  /* 0x000000000000791b */ /* 0x003fea0003800000 */
.L_x_8483:
[----:B------:R-:W-:Y:S01]  /*5010*/  HFMA2 R150, -RZ, RZ, 0, 9.5367431640625e-07 ;  /* 0x00000010ff967431 */ /* 0x000fe200000001ff */
[----:B------:R-:W-:-:S05]  /*5020*/  MOV R146, R149 ;  /* 0x0000009500927202 */ /* 0x000fca0000000f00 */
[----:B------:R-:W-:-:S05]  /*5030*/  FADD.FTZ R146, R145, R146 ;  /* 0x0000009291927221 */ /* 0x000fca0000010000 */
[----:B------:R-:W-:-:S07]  /*5040*/  MOV R151, R146 ;  /* 0x0000009200977202 */ /* 0x000fce0000000f00 */
[----:B------:R-:W-:Y:S05]  /*5050*/  WARPSYNC.COLLECTIVE R148, `(.L_x_8484) ;  /* 0x0000000094087348 */ /* 0x000fea0003c00000 */
[----:B------:R0:W1:Y:S02]  /*5060*/  SHFL.BFLY P3, R149, R151, R150, R153 ;  /* 0x0c00009697957389 */ /* 0x0000640000060099 */
[----:B01----:R-:W-:Y:S05]  /*5070*/  ENDCOLLECTIVE ;  /* 0x000000000000791b */ /* 0x003fea0003800000 */
.L_x_8484:
[----:B------:R-:W-:Y:S01]  /*5080*/  MOV R147, R149 ;  /* 0x0000009500937202 */ /* 0x000fe20000000f00 */
[----:B------:R-:W-:Y:S06]  /*5090*/  BRA `(.L_x_8485) ;  /* 0xffffffe400a47947 */ /* 0x000fec000383ffff */
.L_x_8486:
        /* <DEDUP_REMOVED lines=14> */
.L_x_27979:


//--------------------- .text._ZN10layer_norm31ln_parallel_residual_fwd_kernelINS_13Kernel_traitsI13__nv_bfloat16S2_fS2_fjLj1280ELj1ELj4ELj1ELj16ENS_18Kernel_traits_baseILj1280ES2_S2_fS2_fjLj128EEEEELb1ELb0ELb0EEEvNS_9FwdParamsE --------------------------
	.section	.text._ZN10layer_norm31ln_parallel_residual_fwd_kernelINS_13Kernel_traitsI13__nv_bfloat16S2_fS2_fjLj1280ELj1ELj4ELj1ELj16ENS_18Kernel_traits_baseILj1280ES2_S2_fS2_fjLj128EEEEELb1ELb0ELb0EEEvNS_9FwdParamsE,"ax",@progbits
	.align	128
        .global         _ZN10layer_norm31ln_parallel_residual_fwd_kernelINS_13Kernel_traitsI13__nv_bfloat16S2_fS2_fjLj1280ELj1ELj4ELj1ELj16ENS_18Kernel_traits_baseILj1280ES2_S2_fS2_fjLj128EEEEELb1ELb0ELb0EEEvNS_9FwdParamsE
        .type           _ZN10layer_norm31ln_parallel_residual_fwd_kernelINS_13Kernel_traitsI13__nv_bfloat16S2_fS2_fjLj1280ELj1ELj4ELj1ELj16ENS_18Kernel_traits_baseILj1280ES2_S2_fS2_fjLj128EEEEELb1ELb0ELb0EEEvNS_9FwdParamsE,@function
        .size           _ZN10layer_norm31ln_parallel_residual_fwd_kernelINS_13Kernel_traitsI13__nv_bfloat16S2_fS2_fjLj1280ELj1ELj4ELj1ELj16ENS_18Kernel_traits_baseILj1280ES2_S2_fS2_fjLj128EEEEELb1ELb0ELb0EEEvNS_9FwdParamsE,(.L_x_27980 - _ZN10layer_norm31ln_parallel_residual_fwd_kernelINS_13Kernel_traitsI13__nv_bfloat16S2_fS2_fjLj1280ELj1ELj4ELj1ELj16ENS_18Kernel_traits_baseILj1280ES2_S2_fS2_fjLj128EEEEELb1ELb0ELb0EEEvNS_9FwdParamsE)
        .other          _ZN10layer_norm31ln_parallel_residual_fwd_kernelINS_13Kernel_traitsI13__nv_bfloat16S2_fS2_fjLj1280ELj1ELj4ELj1ELj16ENS_18Kernel_traits_baseILj1280ES2_S2_fS2_fjLj128EEEEELb1ELb0ELb0EEEvNS_9FwdParamsE,@"STO_CUDA_ENTRY STV_DEFAULT"
_ZN10layer_norm31ln_parallel_residual_fwd_kernelINS_13Kernel_traitsI13__nv_bfloat16S2_fS2_fjLj1280ELj1ELj4ELj1ELj16ENS_18Kernel_traits_baseILj1280ES2_S2_fS2_fjLj128EEEEELb1ELb0ELb0EEEvNS_9FwdParamsE:
.text._ZN10layer_norm31ln_parallel_residual_fwd_kernelINS_13Kernel_traitsI13__nv_bfloat16S2_fS2_fjLj1280ELj1ELj4ELj1ELj16ENS_18Kernel_traits_baseILj1280ES2_S2_fS2_fjLj128EEEEELb1ELb0ELb0EEEvNS_9FwdParamsE:
        /* <DEDUP_REMOVED lines=12> */
[----:B-1----:R-:W-:Y:S01]  /*00c0*/  @P0 IMAD.MOV.U32 R3, RZ, RZ, R9 ;  /* 0x000000ffff030224 */ /* 0x002fe200078e0009 */
[----:B---3--:R-:W2:Y:S01]  /*00d0*/  @P0 LDG.E.64 R4, desc[UR6][R4.64] ;  /* 0x0000000604040981 */ /* 0x008ea2000c1e1b00 */
[----:B------:R-:W0:Y:S03]  /*00e0*/  @P0 LDC R11, c[0x0][0x460] ;  /* 0x00011800ff0b0b82 */ /* 0x000e260000000800 */
[----:B----4-:R1:W0:Y:S01]  /*00f0*/  @P0 LDG.E.64 R6, desc[UR6][R2.64] ;  /* 0x0000000602060981 */ /* 0x010222000c1e1b00 */
[----:B------:R-:W-:Y:S01]  /*0100*/  UISETP.NE.U32.AND UP0, UPT, UR10, URZ, UPT ;  /* 0x000000ff0a00728c */ /* 0x000fe2000bf05070 */
[----:B------:R-:W-:Y:S03]  /*0110*/  BSSY.RECONVERGENT B0, `(.L_x_8487) ;  /* 0x0000161000007945 */ /* 0x000fe60003800200 */
[----:B------:R-:W3:Y:S01]  /*0120*/  S2UR UR9, SR_CTAID.X ;  /* 0x00000000000979c3 */ /* 0x000ee20000002500 */
[----:B-----5:R-:W-:Y:S01]  /*0130*/  LOP3.LUT R228, R227, 0x1f, RZ, 0xc0, !PT ;  /* 0x0000001fe3e47812 */ /* 0x020fe200078ec0ff */
[----:B------:R-:W-:Y:S01]  /*0140*/  UISETP.NE.AND.EX UP0, UPT, UR11, URZ, UPT, UP0 ;  /* 0x000000ff0b00728c */ /* 0x000fe2000bf05300 */
[----:B------:R-:W-:-:S02]  /*0150*/  SHF.R.S32.HI R0, RZ, 0x1f, R13 ;  /* 0x0000001fff007819 */ /* 0x000fc4000001140d */
[----:B-1----:R-:W-:Y:S02]  /*0160*/  MOV R3, R228 ;  /* 0x000000e400037202 */ /* 0x002fe40000000f00 */
[----:B------:R-:W-:Y:S01]  /*0170*/  LEA.HI R0, R0, R13, RZ, 0x3 ;  /* 0x0000000d00007211 */ /* 0x000fe200078f18ff */
[----:B------:R-:W1:Y:S01]  /*0180*/  LDC R226, c[0x0][0x360] ;  /* 0x0000d800ffe27b82 */ /* 0x000e620000000800 */
[----:B---3--:R-:W-:Y:S02]  /*0190*/  USHF.L.U32 UR8, UR9, 0x2, URZ ;  /* 0x0000000209087899 */ /* 0x008fe400080006ff */
[--C-:B-1----:R-:W-:Y:S01]  /*01a0*/  IMAD R226, R226, UR9, R227.reuse ;  /* 0x00000009e2e27c24 */ /* 0x102fe2000f8e02e3 */
[----:B------:R-:W-:-:S04]  /*01b0*/  SHF.R.U32.HI R227, RZ, 0x5, R227 ;  /* 0x00000005ffe37819 */ /* 0x000fc800000116e3 */
[----:B------:R-:W-:Y:S02]  /*01c0*/  LOP3.LUT R227, R227, UR8, RZ, 0xfc, !PT ;  /* 0x00000008e3e37c12 */ /* 0x000fe4000f8efcff */
[----:B--2---:R-:W-:Y:S02]  /*01d0*/  @P0 R2UR UR4, R4 ;  /* 0x00000000040402ca */ /* 0x004fe400000e0000 */
[----:B------:R-:W-:Y:S02]  /*01e0*/  @P0 R2UR UR5, R5 ;  /* 0x00000000050502ca */ /* 0x000fe400000e0000 */
[----:B0-----:R-:W-:Y:S02]  /*01f0*/  @P0 IADD3 R2, P1, PT, R6, R11, RZ ;  /* 0x0000000b06020210 */ /* 0x001fe40007f3e0ff */
[----:B------:R-:W-:-:S03]  /*0200*/  LOP3.LUT R5, R3, 0x1f, RZ, 0x3c, !PT ;  /* 0x0000001f03057812 */ /* 0x000fc600078e3cff */
[----:B------:R-:W-:Y:S01]  /*0210*/  @P0 IMAD.X R9, RZ, RZ, R7, P1 ;  /* 0x000000ffff090224 */ /* 0x000fe200008e0607 */
[----:B------:R-:W-:-:S03]  /*0220*/  LEA.HI.SX32 R0, R0, R5, 0x1d ;  /* 0x0000000500007211 */ /* 0x000fc600078feaff */
[----:B------:R-:W-:Y:S01]  /*0230*/  UIADD3 UR10, UPT, UPT, UR4, -0x61c88647, URZ ;  /* 0x9e3779b9040a7890 */ /* 0x000fe2000fffe0ff */
[--C-:B------:R-:W-:Y:S01]  /*0240*/  SHF.R.U64 R225, R2, 0x2, R9.reuse ;  /* 0x0000000202e17819 */ /* 0x100fe20000001209 */
[----:B------:R-:W-:Y:S01]  /*0250*/  UIADD3 UR16, UPT, UPT, UR5, -0x4498517b, URZ ;  /* 0xbb67ae8505107890 */ /* 0x000fe2000fffe0ff */
[----:B------:R-:W-:Y:S01]  /*0260*/  SHF.R.U32.HI R224, RZ, 0x2, R9 ;  /* 0x00000002ffe07819 */ /* 0x000fe20000011609 */
[----:B------:R-:W-:Y:S02]  /*0270*/  UIADD3 UR17, UPT, UPT, UR4, 0x3c6ef372, URZ ;  /* 0x3c6ef37204117890 */ /* 0x000fe4000fffe0ff */
[----:B------:R-:W-:Y:S02]  /*0280*/  UIADD3 UR18, UPT, UPT, UR5, 0x76cf5d0a, URZ ;  /* 0x76cf5d0a05127890 */ /* 0x000fe4000fffe0ff */
[----:B------:R-:W-:Y:S02]  /*0290*/  UIADD3 UR19, UPT, UPT, UR4, -0x255992d5, URZ ;  /* 0xdaa66d2b04137890 */ /* 0x000fe4000fffe0ff */
        /* <DEDUP_REMOVED lines=57> */
[----:B------:R-:W-:Y:S01]  /*0630*/  CS2R R68, SRZ ;  /* 0x0000000000447805 */ /* 0x000fe2000001ff00 */
[----:B------:R-:W-:Y:S01]  /*0640*/  IMAD.MOV.U32 R74, RZ, RZ, RZ ;  /* 0x000000ffff4a7224 */ /* 0x000fe200078e00ff */
        /* <DEDUP_REMOVED lines=9> */
[----:B------:R-:W-:Y:S01]  /*06e0*/  @P4 MOV R75, RZ ;  /* 0x000000ff004b4202 */ /* 0x000fe20000000f00 */
[----:B------:R-:W-:Y:S01]  /*06f0*/  @P0 IMAD.MOV.U32 R71, RZ, RZ, RZ ;  /* 0x000000ffff470224 */ /* 0x000fe200078e00ff */
[----:B------:R-:W-:Y:S01]  /*0700*/  @P2 IADD3 R3, PT, PT, R3, 0x20, RZ ;  /* 0x0000002003032810 */ /* 0x000fe20007ffe0ff */
[----:B------:R-:W-:Y:S02]  /*0710*/  @P1 IMAD.MOV.U32 R67, RZ, RZ, RZ ;  /* 0x000000ffff431224 */ /* 0x000fe400078e00ff */
[----:B------:R-:W-:Y:S01]  /*0720*/  @P2 IMAD.MOV.U32 R63, RZ, RZ, RZ ;  /* 0x000000ffff3f2224 */ /* 0x000fe200078e00ff */
        /* <DEDUP_REMOVED lines=8> */
[----:B------:R-:W-:Y:S01]  /*07b0*/  CS2R R100, SRZ ;  /* 0x0000000000647805 */ /* 0x000fe2000001ff00 */
[----:B------:R-:W-:Y:S01]  /*07c0*/  IMAD.MOV.U32 R62, RZ, RZ, RZ ;  /* 0x000000ffff3e7224 */ /* 0x000fe200078e00ff */
[----:B------:R-:W-:Y:S01]  /*07d0*/  CS2R R60, SRZ ;  /* 0x00000000003c7805 */ /* 0x000fe2000001ff00 */
[----:B------:R-:W-:Y:S01]  /*07e0*/  IMAD.MOV.U32 R66, RZ, RZ, RZ ;  /* 0x000000ffff427224 */ /* 0x000fe200078e00ff */
        /* <DEDUP_REMOVED lines=16> */
.L_x_8489:
        /* <DEDUP_REMOVED lines=31> */
[----:B------:R2:W5:Y:S03]  /*0ae0*/  @P0 LDG.E.128 R40, desc[UR6][R12.64] ;  /* 0x000000060c280981 */ /* 0x000566000c1e1d00 */
[----:B------:R-:W-:Y:S01]  /*0af0*/  @P0 VIADD R3, R3, 0x20 ;  /* 0x0000002003030836 */ /* 0x000fe20000000000 */
[----:B------:R2:W5:Y:S03]  /*0b00*/  @P0 LD.E.128 R84, desc[UR6][R14.64] ;  /* 0x000000060e540980 */ /* 0x000566000c101d00 */
[----:B------:R-:W-:-:S04]  /*0b10*/  @P1 IMAD.WIDE.U32 R16, R3, 0x10, R16 ;  /* 0x0000001003101825 */ /* 0x000fc800078e0010 */
        /* <DEDUP_REMOVED lines=13> */
[----:B------:R-:W-:-:S02]  /*0bf0*/  CS2R R60, SRZ ;  /* 0x00000000003c7805 */ /* 0x000fc4000001ff00 */
[----:B------:R-:W-:Y:S01]  /*0c00*/  CS2R R64, SRZ ;  /* 0x0000000000407805 */ /* 0x000fe2000001ff00 */
[----:B------:R-:W-:Y:S01]  /*0c10*/  IMAD.MOV.U32 R70, RZ, RZ, RZ ;  /* 0x000000ffff467224 */ /* 0x000fe200078e00ff */
        /* <DEDUP_REMOVED lines=27> */
[----:B------:R-:W-:Y:S01]  /*0dd0*/  CS2R R72, SRZ ;  /* 0x0000000000487805 */ /* 0x000fe2000001ff00 */
[----:B------:R-:W-:Y:S06]  /*0de0*/  BRA `(.L_x_8490) ;  /* 0x00000008004c7947 */ /* 0x000fec0003800000 */
.L_x_8488:
        /* <DEDUP_REMOVED lines=53> */
[----:B-1----:R-:W-:-:S04]  /*1140*/  @P2 IMAD.WIDE.U32 R92, R3, 0x10, R92 ;  /* 0x00000010035c2825 */ /* 0x002fc800078e005c */
[C---:B--2---:R-:W-:Y:S01]  /*1150*/  @P2 IMAD.WIDE.U32 R94, R3.reuse, 0x10, R94 ;  /* 0x00000010035e2825 */ /* 0x044fe200078e005e */
[----:B------:R4:W5:Y:S03]  /*1160*/  @P2 LDG.E.128 R52, desc[UR6][R92.64] ;  /* 0x000000065c342981 */ /* 0x000966000c1e1d00 */
[C---:B---3--:R-:W-:Y:S01]  /*1170*/  @P2 IMAD.WIDE.U32 R96, R3.reuse, 0x10, R96 ;  /* 0x0000001003602825 */ /* 0x048fe200078e0060 */
[----:B------:R4:W5:Y:S03]  /*1180*/  @P2 LD.E.128 R60, desc[UR6][R94.64] ;  /* 0x000000065e3c2980 */ /* 0x000966000c101d00 */
[C---:B------:R-:W-:Y:S01]  /*1190*/  @P2 IMAD.WIDE.U32 R98, R3.reuse, 0x10, R98 ;  /* 0x0000001003622825 */ /* 0x040fe200078e0062 */
        /* <DEDUP_REMOVED lines=18> */
.L_x_8491:
        /* <DEDUP_REMOVED lines=18> */
[----:B------:R-:W-:Y:S01]  /*13e0*/  HFMA2 R86, -RZ, RZ, 0, 0 ;  /* 0x00000000ff567431 */ /* 0x000fe200000001ff */
[----:B------:R-:W-:-:S06]  /*13f0*/  @P4 LOP3.LUT R229, R229, 0x100, RZ, 0xfc, !PT ;  /* 0x00000100e5e54812 */ /* 0x000fcc00078efcff */
[----:B------:R-:W2:Y:S08]  /*1400*/  @P4 LDC.64 R6, c[0x0][0x438] ;  /* 0x00010e00ff064b82 */ /* 0x000eb00000000a00 */
[----:B------:R-:W3:Y:S08]  /*1410*/  @P0 LDC.64 R18, c[0x0][0x438] ;  /* 0x00010e00ff120b82 */ /* 0x000ef00000000a00 */
[----:B------:R-:W1:Y:S08]  /*1420*/  @P1 LDC.64 R24, c[0x0][0x438] ;  /* 0x00010e00ff181b82 */ /* 0x000e700000000a00 */
[----:B------:R-:W4:Y:S01]  /*1430*/  @P2 LDC.64 R80, c[0x0][0x438] ;  /* 0x00010e00ff502b82 */ /* 0x000f220000000a00 */
[C---:B--2---:R-:W-:Y:S01]  /*1440*/  @P4 IMAD.WIDE.U32 R12, R3.reuse, 0x10, R6 ;  /* 0x00000010030c4825 */ /* 0x044fe200078e0006 */
[----:B------:R-:W-:-:S04]  /*1450*/  @P4 LOP3.LUT R3, R3, 0x20, RZ, 0xfc, !PT ;  /* 0x0000002003034812 */ /* 0x000fc800078efcff */
[----:B------:R-:W5:Y:S01]  /*1460*/  @P4 LD.E.128 R72, desc[UR6][R12.64] ;  /* 0x000000060c484980 */ /* 0x000f62000c101d00 */
[C---:B------:R-:W-:Y:S01]  /*1470*/  @P0 IMAD.WIDE.U32 R16, R3.reuse, 0x10, R16 ;  /* 0x0000001003100825 */ /* 0x040fe200078e0010 */
[----:B------:R-:W2:Y:S03]  /*1480*/  LDC.64 R8, c[0x0][0x3d8] ;  /* 0x0000f600ff087b82 */ /* 0x000ea60000000a00 */
[C---:B---3--:R-:W-:Y:S01]  /*1490*/  @P0 IMAD.WIDE.U32 R18, R3.reuse, 0x10, R18 ;  /* 0x0000001003120825 */ /* 0x048fe200078e0012 */
[----:B------:R-:W5:Y:S03]  /*14a0*/  @P0 LDG.E.128 R36, desc[UR6][R16.64] ;  /* 0x0000000610240981 */ /* 0x000f66000c1e1d00 */
[C---:B------:R-:W-:Y:S01]  /*14b0*/  @P0 IMAD.WIDE.U32 R20, R3.reuse, 0x10, R20 ;  /* 0x0000001003140825 */ /* 0x040fe200078e0014 */
[----:B------:R-:W3:Y:S01]  /*14c0*/  LDC.64 R4, c[0x0][0x3d0] ;  /* 0x0000f400ff047b82 */ /* 0x000ee20000000a00 */
[----:B------:R-:W5:Y:S02]  /*14d0*/  @P0 LD.E.128 R68, desc[UR6][R18.64] ;  /* 0x0000000612440980 */ /* 0x000f64000c101d00 */
[----:B------:R-:W-:-:S02]  /*14e0*/  @P0 VIADD R3, R3, 0x20 ;  /* 0x0000002003030836 */ /* 0x000fc40000000000 */
[----:B------:R-:W5:Y:S02]  /*14f0*/  @P0 LDG.E.128 R40, desc[UR6][R20.64] ;  /* 0x0000000614280981 */ /* 0x000f64000c1e1d00 */
[C---:B0-----:R-:W-:Y:S01]  /*1500*/  @P1 IMAD.WIDE.U32 R22, R3.reuse, 0x10, R22 ;  /* 0x0000001003161825 */ /* 0x041fe200078e0016 */
[----:B------:R-:W0:Y:S03]  /*1510*/  @P3 LDC.64 R6, c[0x0][0x438] ;  /* 0x00010e00ff063b82 */ /* 0x000e260000000a00 */
[C---:B-1----:R-:W-:Y:S01]  /*1520*/  @P1 IMAD.WIDE.U32 R24, R3.reuse, 0x10, R24 ;  /* 0x0000001003181825 */ /* 0x042fe200078e0018 */
[----:B------:R-:W5:Y:S03]  /*1530*/  @P1 LDG.E.128 R44, desc[UR6][R22.64] ;  /* 0x00000006162c1981 */ /* 0x000f66000c1e1d00 */
[C---:B------:R-:W-:Y:S01]  /*1540*/  @P1 IMAD.WIDE.U32 R26, R3.reuse, 0x10, R26 ;  /* 0x00000010031a1825 */ /* 0x040fe200078e001a */
[----:B------:R-:W-:Y:S01]  /*1550*/  @P1 IADD3 R3, PT, PT, R3, 0x20, RZ ;  /* 0x0000002003031810 */ /* 0x000fe20007ffe0ff */
[----:B------:R-:W5:Y:S04]  /*1560*/  @P1 LD.E.128 R64, desc[UR6][R24.64] ;  /* 0x0000000618401980 */ /* 0x000f68000c101d00 */
[C---:B----4-:R-:W-:Y:S01]  /*1570*/  @P2 IMAD.WIDE.U32 R84, R3.reuse, 0x10, R76 ;  /* 0x0000001003542825 */ /* 0x050fe200078e004c */
[----:B------:R-:W5:Y:S03]  /*1580*/  @P1 LDG.E.128 R48, desc[UR6][R26.64] ;  /* 0x000000061a301981 */ /* 0x000f66000c1e1d00 */
[C---:B------:R-:W-:Y:S01]  /*1590*/  @P2 IMAD.WIDE.U32 R88, R3.reuse, 0x10, R80 ;  /* 0x0000001003582825 */ /* 0x040fe200078e0050 */
[----:B------:R1:W5:Y:S03]  /*15a0*/  @P2 LDG.E.128 R52, desc[UR6][R84.64] ;  /* 0x0000000654342981 */ /* 0x000366000c1e1d00 */
[C---:B------:R-:W-:Y:S01]  /*15b0*/  @P2 IMAD.WIDE.U32 R108, R3.reuse, 0x10, R108 ;  /* 0x00000010036c2825 */ /* 0x040fe200078e006c */
[----:B------:R4:W5:Y:S03]  /*15c0*/  @P2 LD.E.128 R60, desc[UR6][R88.64] ;  /* 0x00000006583c2980 */ /* 0x000966000c101d00 */
[----:B------:R-:W-:Y:S01]  /*15d0*/  @P2 VIADD R3, R3, 0x20 ;  /* 0x0000002003032836 */ /* 0x000fe20000000000 */
[----:B------:R0:W5:Y:S03]  /*15e0*/  @P2 LDG.E.128 R56, desc[UR6][R108.64] ;  /* 0x000000066c382981 */ /* 0x000166000c1e1d00 */
[----:B--2---:R-:W-:-:S04]  /*15f0*/  @P3 IMAD.WIDE.U32 R8, R3, 0x10, R8 ;  /* 0x0000001003083825 */ /* 0x004fc800078e0008 */
        /* <DEDUP_REMOVED lines=8> */
[----:B------:R-:W-:-:S02]  /*1680*/  CS2R R80, SRZ ;  /* 0x0000000000507805 */ /* 0x000fc4000001ff00 */
[----:B-1----:R-:W-:Y:S01]  /*1690*/  CS2R R84, SRZ ;  /* 0x0000000000547805 */ /* 0x002fe2000001ff00 */
[----:B------:R-:W-:Y:S01]  /*16a0*/  IMAD.MOV.U32 R90, RZ, RZ, RZ ;  /* 0x000000ffff5a7224 */ /* 0x000fe200078e00ff */
[----:B----4-:R-:W-:Y:S01]  /*16b0*/  CS2R R88, SRZ ;  /* 0x0000000000587805 */ /* 0x010fe2000001ff00 */
[----:B------:R-:W-:Y:S01]  /*16c0*/  @P4 IMAD.MOV.U32 R91, RZ, RZ, RZ ;  /* 0x000000ffff5b4224 */ /* 0x000fe200078e00ff */
[----:B------:R-:W-:Y:S01]  /*16d0*/  @P1 MOV R83, RZ ;  /* 0x000000ff00531202 */ /* 0x000fe20000000f00 */
[----:B------:R-:W-:Y:S01]  /*16e0*/  @P0 IMAD.MOV.U32 R87, RZ, RZ, RZ ;  /* 0x000000ffff570224 */ /* 0x000fe200078e00ff */
[----:B------:R-:W-:Y:S01]  /*16f0*/  @P3 CS2R R106, SRZ ;  /* 0x00000000006a3805 */ /* 0x000fe2000001ff00 */
[----:B------:R-:W-:Y:S01]  /*1700*/  @P2 IMAD.MOV.U32 R79, RZ, RZ, RZ ;  /* 0x000000ffff4f2224 */ /* 0x000fe200078e00ff */
[----:B--2---:R-:W-:-:S07]  /*1710*/  @P3 CS2R R104, SRZ ;  /* 0x0000000000683805 */ /* 0x004fce000001ff00 */
.L_x_8490:
[----:B------:R-:W-:Y:S05]  /*1720*/  BSYNC.RECONVERGENT B0 ;  /* 0x0000000000007941 */ /* 0x000fea0003800200 */
.L_x_8487:
        /* <DEDUP_REMOVED lines=19> */
[----:B------:R-:W1:Y:S01]  /*1860*/  LDCU UR16, c[0x0][0x408] ;  /* 0x00008100ff1077ac */ /* 0x000e620008000800 */
[----:B------:R-:W-:Y:S01]  /*1870*/  PRMT R219, R106, 0x7632, R219 ;  /* 0x000076326adb7816 */ /* 0x000fe200000000db */
[----:B------:R-:W-:Y:S01]  /*1880*/  IMAD R9, R3, -0x2daee0ad, RZ ;  /* 0xd2511f5303097824 */ /* 0x000fe200078e02ff */
[----:B------:R-:W-:Y:S01]  /*1890*/  LOP3.LUT R5, R6, UR10, R5, 0x96, !PT ;  /* 0x0000000a06057c12 */ /* 0x000fe2000f8e9605 */
[----:B------:R-:W-:Y:S01]  /*18a0*/  IMAD R4, R4, -0x326172a9, RZ ;  /* 0xcd9e8d5704047824 */ /* 0x000fe200078e02ff */
[----:B------:R-:W-:Y:S01]  /*18b0*/  PRMT R218, R94, 0x7632, R218 ;  /* 0x000076325eda7816 */ /* 0x000fe200000000da */
[----:B------:R-:W-:Y:S01]  /*18c0*/  IMAD.HI.U32 R3, R7, -0x326172a9, RZ ;  /* 0xcd9e8d5707037827 */ /* 0x000fe200078e00ff */
[----:B------:R-:W-:Y:S01]  /*18d0*/  PRMT R217, R102, 0x7632, R217 ;  /* 0x0000763266d97816 */ /* 0x000fe200000000d9 */
[----:B------:R-:W2:Y:S01]  /*18e0*/  LDCU.64 UR10, c[0x0][0x3a0] ;  /* 0x00007400ff0a77ac */ /* 0x000ea20008000a00 */
[----:B------:R-:W-:Y:S01]  /*18f0*/  PRMT R216, R98, 0x7632, R216 ;  /* 0x0000763262d87816 */ /* 0x000fe200000000d8 */
[C---:B------:R-:W-:Y:S01]  /*1900*/  IMAD.HI.U32 R6, R5.reuse, -0x2daee0ad, RZ ;  /* 0xd2511f5305067827 */ /* 0x040fe200078e00ff */
[----:B------:R-:W-:Y:S01]  /*1910*/  LOP3.LUT R3, R4, UR17, R3, 0x96, !PT ;  /* 0x0000001104037c12 */ /* 0x000fe2000f8e9603 */
[----:B------:R-:W3:Y:S01]  /*1920*/  LDCU UR17, c[0x0][0x388] ;  /* 0x00007100ff1177ac */ /* 0x000ee20008000800 */
[----:B------:R-:W-:Y:S01]  /*1930*/  PRMT R215, R78, 0x7632, R215 ;  /* 0x000076324ed77816 */ /* 0x000fe200000000d7 */
[----:B------:R-:W-:Y:S01]  /*1940*/  IMAD R8, R5, -0x2daee0ad, RZ ;  /* 0xd2511f5305087824 */ /* 0x000fe200078e02ff */
[----:B------:R-:W-:Y:S01]  /*1950*/  LOP3.LUT R6, R9, UR18, R6, 0x96, !PT ;  /* 0x0000001209067c12 */ /* 0x000fe2000f8e9606 */
[----:B------:R-:W-:Y:S01]  /*1960*/  IMAD.HI.U32 R5, R3, -0x2daee0ad, RZ ;  /* 0xd2511f5303057827 */ /* 0x000fe200078e00ff */
[----:B------:R-:W-:Y:S01]  /*1970*/  PRMT R214, R58, 0x7632, R214 ;  /* 0x000076323ad67816 */ /* 0x000fe200000000d6 */
[----:B------:R-:W4:Y:S01]  /*1980*/  LDCU.U8 UR18, c[0x0][0x410] ;  /* 0x00008200ff1277ac */ /* 0x000f220008000000 */
        /* <DEDUP_REMOVED lines=101> */
[----:B01234-:R-:W-:-:S07]  /*1fe0*/  PRMT R187, R28, 0x7632, R187 ;  /* 0x000076321cbb7816 */ /* 0x01ffce00000000bb */
.L_x_9128:
        /* <DEDUP_REMOVED lines=41> */
.L_x_8498:
        /* <DEDUP_REMOVED lines=13> */
.L_x_8500:
[----:B------:R-:W-:Y:S05]  /*2350*/  BSYNC.RECONVERGENT B3 ;  /* 0x0000000000037941 */ /* 0x000fea0003800200 */
.L_x_8499:
        /* <DEDUP_REMOVED lines=14> */
[----:B------:R-:W-:-:S03]  /*2440*/  UIADD3 UR21, UPT, UPT, UR5, 0x32370b8f, URZ ;  /* 0x32370b8f05157890 */ /* 0x000fc6000fffe0ff */
[----:B------:R-:W-:Y:S01]  /*2450*/  LOP3.LUT R160, R120, UR20, R3, 0x96, !PT ;  /* 0x0000001478a07c12 */ /* 0x000fe2000f8e9603 */
[----:B------:R-:W-:Y:S01]  /*2460*/  UIADD3 UR20, UPT, UPT, UR4, -0x255992d5, URZ ;  /* 0xdaa66d2b04147890 */ /* 0x000fe2000fffe0ff */
[----:B------:R-:W-:-:S04]  /*2470*/  IMAD.WIDE.U32 R120, R121, -0x326172a9, RZ ;  /* 0xcd9e8d5779787825 */ /* 0x000fc800078e00ff */
[----:B------:R-:W-:Y:S01]  /*2480*/  IMAD.WIDE.U32 R160, R160, -0x2daee0ad, RZ ;  /* 0xd2511f53a0a07825 */ /* 0x000fe200078e00ff */
[----:B------:R-:W-:Y:S01]  /*2490*/  LOP3.LUT R123, R2, UR20, R121, 0x96, !PT ;  /* 0x00000014027b7c12 */ /* 0x000fe2000f8e9679 */
[----:B------:R-:W-:-:S03]  /*24a0*/  UIADD3 UR20, UPT, UPT, UR4, 0x78dde6e4, URZ ;  /* 0x78dde6e404147890 */ /* 0x000fc6000fffe0ff */
[----:B------:R-:W-:Y:S01]  /*24b0*/  LOP3.LUT R2, R122, UR21, R161, 0x96, !PT ;  /* 0x000000157a027c12 */ /* 0x000fe2000f8e96a1 */
[----:B------:R-:W-:Y:S01]  /*24c0*/  IMAD.WIDE.U32 R122, R123, -0x2daee0ad, RZ ;  /* 0xd2511f537b7a7825 */ /* 0x000fe200078e00ff */
[----:B------:R-:W-:-:S03]  /*24d0*/  UIADD3 UR21, UPT, UPT, UR5, 0x1fd5c5a3, URZ ;  /* 0x1fd5c5a305157890 */ /* 0x000fc6000fffe0ff */
        /* <DEDUP_REMOVED lines=32> */
.L_x_8497:
[----:B------:R-:W-:Y:S05]  /*26e0*/  BSYNC.RECONVERGENT B2 ;  /* 0x0000000000027941 */ /* 0x000fea0003800200 */
.L_x_8496:
        /* <DEDUP_REMOVED lines=8> */
[----:B------:R-:W-:Y:S01]  /*2770*/  IMAD.MOV.U32 R120, RZ, RZ, 0x2 ;  /* 0x00000002ff787424 */ /* 0x000fe200078e00ff */
[----:B------:R-:W-:Y:S02]  /*2780*/  PRMT R124, R124, 0x7632, R124 ;  /* 0x000076327c7c7816 */ /* 0x000fe4000000007c */
[----:B0-----:R-:W-:Y:S01]  /*2790*/  FSETP.LE.FTZ.AND P3, PT, R2, R161, PT ;  /* 0x000000a10200720b */ /* 0x001fe20003f73000 */
[----:B------:R-:W-:-:S12]  /*27a0*/  IMAD.MOV.U32 R2, RZ, RZ, R190 ;  /* 0x000000ffff027224 */ /* 0x000fd800078e00be */
        /* <DEDUP_REMOVED lines=10> */
.L_x_8503:
        /* <DEDUP_REMOVED lines=13> */
.L_x_8505:
[----:B------:R-:W-:Y:S05]  /*2920*/  BSYNC.RECONVERGENT B3 ;  /* 0x0000000000037941 */ /* 0x000fea0003800200 */
.L_x_8504:
        /* <DEDUP_REMOVED lines=57> */
.L_x_8502:
[----:B------:R-:W-:Y:S05]  /*2cc0*/  BSYNC.RECONVERGENT B2 ;  /* 0x0000000000027941 */ /* 0x000fea0003800200 */
.L_x_8501:
[----:B------:R-:W-:Y:S01]  /*2cd0*/  I2FP.F32.U32 R2, R2 ;  /* 0x0000000200027245 */ /* 0x000fe20000201000 */
[----:B------:R-:W-:Y:S01]  /*2ce0*/  BSSY.RECONVERGENT B2, `(.L_x_8506) ;  /* 0x0000059000027945 */ /* 0x000fe20003800200 */
[----:B------:R-:W-:Y:S01]  /*2cf0*/  ISETP.NE.AND P2, PT, R120, 0x1, PT ;  /* 0x000000017800780c */ /* 0x000fe20003f45270 */
[----:B------:R-:W-:Y:S01]  /*2d00*/  IMAD.U32 R165, R124, 0x10000, RZ ;  /* 0x000100007ca57824 */ /* 0x000fe200078e00ff */
[----:B------:R-:W-:Y:S01]  /*2d10*/  LOP3.LUT R229, R229, 0xfffffff7, RZ, 0xc0, !PT ;  /* 0xfffffff7e5e57812 */ /* 0x000fe200078ec0ff */
[----:B------:R-:W-:Y:S01]  /*2d20*/  FFMA.FTZ R2, R2, R163, 1.1641532182693481445e-10 ;  /* 0x2f00000002027423 */ /* 0x000fe200000100a3 */
[----:B------:R-:W-:-:S04]  /*2d30*/  IMAD.MOV.U32 R121, RZ, RZ, 0x2 ;  /* 0x00000002ff797424 */ /* 0x000fc800078e00ff */
[----:B------:R-:W-:Y:S02]  /*2d40*/  FSETP.LE.FTZ.AND P3, PT, R2, R161, PT ;  /* 0x000000a10200720b */ /* 0x000fe40003f73000 */
[----:B------:R-:W-:-:S11]  /*2d50*/  MOV R2, R190 ;  /* 0x000000be00027202 */ /* 0x000fd60000000f00 */
        /* <DEDUP_REMOVED lines=10> */
.L_x_8508:
        /* <DEDUP_REMOVED lines=13> */
.L_x_8510:
[----:B------:R-:W-:Y:S05]  /*2ed0*/  BSYNC.RECONVERGENT B3 ;  /* 0x0000000000037941 */ /* 0x000fea0003800200 */
.L_x_8509:
        /* <DEDUP_REMOVED lines=57> */
.L_x_8507:
[----:B------:R-:W-:Y:S05]  /*3270*/  BSYNC.RECONVERGENT B2 ;  /* 0x0000000000027941 */ /* 0x000fea0003800200 */
.L_x_8506:
[----:B------:R-:W-:Y:S01]  /*3280*/  I2FP.F32.U32 R2, R2 ;  /* 0x0000000200027245 */ /* 0x000fe20000201000 */
[----:B------:R-:W-:Y:S01]  /*3290*/  BSSY.RECONVERGENT B2, `(.L_x_8511) ;  /* 0x000005a000027945 */ /* 0x000fe20003800200 */
[----:B------:R-:W-:Y:S01]  /*32a0*/  ISETP.NE.AND P2, PT, R121, 0x1, PT ;  /* 0x000000017900780c */ /* 0x000fe20003f45270 */
[----:B------:R-:W-:Y:S01]  /*32b0*/  IMAD.MOV.U32 R120, RZ, RZ, 0x2 ;  /* 0x00000002ff787424 */ /* 0x000fe200078e00ff */
[----:B------:R-:W-:Y:S01]  /*32c0*/  LOP3.LUT R229, R229, 0xfffffffb, RZ, 0xc0, !PT ;  /* 0xfffffffbe5e57812 */ /* 0x000fe200078ec0ff */
[----:B------:R-:W-:Y:S01]  /*32d0*/  FFMA.FTZ R2, R2, R163, 1.1641532182693481445e-10 ;  /* 0x2f00000002027423 */ /* 0x000fe200000100a3 */
[C---:B------:R-:W-:Y:S02]  /*32e0*/  SHF.L.U32 R164, R125.reuse, 0x10, RZ ;  /* 0x000000107da47819 */ /* 0x040fe400000006ff */
[----:B------:R-:W-:Y:S02]  /*32f0*/  PRMT R167, R125, 0x7632, R167 ;  /* 0x000076327da77816 */ /* 0x000fe400000000a7 */
[----:B------:R-:W-:Y:S01]  /*3300*/  FSETP.LE.FTZ.AND P3, PT, R2, R161, PT ;  /* 0x000000a10200720b */ /* 0x000fe20003f73000 */
        /* <DEDUP_REMOVED lines=11> */
.L_x_8513:
        /* <DEDUP_REMOVED lines=13> */
.L_x_8515:
[----:B------:R-:W-:Y:S05]  /*3490*/  BSYNC.RECONVERGENT B3 ;  /* 0x0000000000037941 */ /* 0x000fea0003800200 */
.L_x_8514:
        /* <DEDUP_REMOVED lines=57> */
.L_x_8512:
[----:B------:R-:W-:Y:S05]  /*3830*/  BSYNC.RECONVERGENT B2 ;  /* 0x0000000000027941 */ /* 0x000fea0003800200 */
.L_x_8511:
        /* <DEDUP_REMOVED lines=19> */
.L_x_8518:
        /* <DEDUP_REMOVED lines=13> */
.L_x_8520:
[----:B------:R-:W-:Y:S05]  /*3a40*/  BSYNC.RECONVERGENT B3 ;  /* 0x0000000000037941 */ /* 0x000fea0003800200 */
.L_x_8519:
        /* <DEDUP_REMOVED lines=57> */
.L_x_8517:
[----:B------:R-:W-:Y:S05]  /*3de0*/  BSYNC.RECONVERGENT B2 ;  /* 0x0000000000027941 */ /* 0x000fea0003800200 */
.L_x_8516:
[----:B------:R-:W-:Y:S01]  /*3df0*/  ISETP.NE.AND P3, PT, R122, 0x1, PT ;  /* 0x000000017a00780c */ /* 0x000fe20003f65270 */
[----:B------:R-:W-:Y:S01]  /*3e00*/  BSSY.RECONVERGENT B2, `(.L_x_8521) ;  /* 0x0000058000027945 */ /* 0x000fe20003800200 */
[----:B------:R-:W-:Y:S01]  /*3e10*/  I2FP.F32.U32 R2, R2 ;  /* 0x0000000200027245 */ /* 0x000fe20000201000 */
[----:B------:R-:W-:Y:S01]  /*3e20*/  IMAD.MOV.U32 R120, RZ, RZ, 0x2 ;  /* 0x00000002ff787424 */ /* 0x000fe200078e00ff */
[C---:B------:R-:W-:Y:S01]  /*3e30*/  SHF.L.U32 R166, R126.reuse, 0x10, RZ ;  /* 0x000000107ea67819 */ /* 0x040fe200000006ff */
[----:B------:R-:W-:Y:S01]  /*3e40*/  IMAD.MOV.U32 R121, RZ, RZ, R190 ;  /* 0x000000ffff797224 */ /* 0x000fe200078e00be */
[----:B------:R-:W-:Y:S01]  /*3e50*/  PRMT R126, R126, 0x7632, R126 ;  /* 0x000076327e7e7816 */ /* 0x000fe2000000007e */
[----:B------:R-:W-:-:S05]  /*3e60*/  FFMA.FTZ R2, R2, R163, 1.1641532182693481445e-10 ;  /* 0x2f00000002027423 */ /* 0x000fca00000100a3 */
[----:B------:R-:W-:Y:S01]  /*3e70*/  FSETP.LE.FTZ.AND P2, PT, R2, R161, PT ;  /* 0x000000a10200720b */ /* 0x000fe20003f53000 */
        /* <DEDUP_REMOVED lines=9> */
.L_x_8523:
        /* <DEDUP_REMOVED lines=13> */
.L_x_8525:
[----:B------:R-:W-:Y:S05]  /*3fe0*/  BSYNC.RECONVERGENT B3 ;  /* 0x0000000000037941 */ /* 0x000fea0003800200 */
.L_x_8524:
        /* <DEDUP_REMOVED lines=57> */
.L_x_8522:
[----:B------:R-:W-:Y:S05]  /*4380*/  BSYNC.RECONVERGENT B2 ;  /* 0x0000000000027941 */ /* 0x000fea0003800200 */
.L_x_8521:
[----:B------:R-:W-:Y:S01]  /*4390*/  ISETP.NE.AND P4, PT, R120, 0x1, PT ;  /* 0x000000017800780c */ /* 0x000fe20003f85270 */
[----:B------:R-:W-:Y:S01]  /*43a0*/  BSSY.RECONVERGENT B2, `(.L_x_8526) ;  /* 0x0000057000027945 */ /* 0x000fe20003800200 */
[----:B------:R-:W-:Y:S01]  /*43b0*/  I2FP.F32.U32 R2, R121 ;  /* 0x0000007900027245 */ /* 0x000fe20000201000 */
[----:B------:R-:W-:Y:S02]  /*43c0*/  HFMA2 R122, -RZ, RZ, 0, 1.1920928955078125e-07 ;  /* 0x00000002ff7a7431 */ /* 0x000fe400000001ff */
[----:B------:R-:W-:Y:S02]  /*43d0*/  IMAD.U32 R126, R126, 0x10000, RZ ;  /* 0x000100007e7e7824 */ /* 0x000fe400078e00ff */
[----:B------:R-:W-:Y:S02]  /*43e0*/  IMAD.MOV.U32 R121, RZ, RZ, R190 ;  /* 0x000000ffff797224 */ /* 0x000fe400078e00be */
        /* <DEDUP_REMOVED lines=11> */
.L_x_8528:
        /* <DEDUP_REMOVED lines=13> */
.L_x_8530:
[----:B------:R-:W-:Y:S05]  /*4570*/  BSYNC.RECONVERGENT B3 ;  /* 0x0000000000037941 */ /* 0x000fea0003800200 */
.L_x_8529:
        /* <DEDUP_REMOVED lines=57> */
.L_x_8527:
[----:B------:R-:W-:Y:S05]  /*4910*/  BSYNC.RECONVERGENT B2 ;  /* 0x0000000000027941 */ /* 0x000fea0003800200 */
.L_x_8526:
[----:B------:R-:W-:Y:S01]  /*4920*/  ISETP.NE.AND P5, PT, R122, 0x1, PT ;  /* 0x000000017a00780c */ /* 0x000fe20003fa5270 */
[----:B------:R-:W-:Y:S01]  /*4930*/  BSSY.RECONVERGENT B2, `(.L_x_8531) ;  /* 0x0000058000027945 */ /* 0x000fe20003800200 */
[----:B------:R-:W-:Y:S01]  /*4940*/  I2FP.F32.U32 R2, R121 ;  /* 0x0000007900027245 */ /* 0x000fe20000201000 */
[C---:B------:R-:W-:Y:S01]  /*4950*/  IMAD.U32 R189, R127.reuse, 0x10000, RZ ;  /* 0x000100007fbd7824 */ /* 0x040fe200078e00ff */
[----:B------:R-:W-:Y:S01]  /*4960*/  PRMT R127, R127, 0x7632, R127 ;  /* 0x000076327f7f7816 */ /* 0x000fe2000000007f */
[----:B------:R-:W-:Y:S02]  /*4970*/  IMAD.MOV.U32 R121, RZ, RZ, R190 ;  /* 0x000000ffff797224 */ /* 0x000fe400078e00be */
[----:B------:R-:W-:Y:S01]  /*4980*/  FFMA.FTZ R120, R2, R163, 1.1641532182693481445e-10 ;  /* 0x2f00000002787423 */ /* 0x000fe200000100a3 */
[----:B------:R-:W-:-:S04]  /*4990*/  HFMA2 R2, -RZ, RZ, 0, 1.1920928955078125e-07 ;  /* 0x00000002ff027431 */ /* 0x000fc800000001ff */
        /* <DEDUP_REMOVED lines=10> */
.L_x_8533:
        /* <DEDUP_REMOVED lines=13> */
.L_x_8535:
[----:B------:R-:W-:Y:S05]  /*4b10*/  BSYNC.RECONVERGENT B3 ;  /* 0x0000000000037941 */ /* 0x000fea0003800200 */
.L_x_8534:
        /* <DEDUP_REMOVED lines=57> */
.L_x_8532:
[----:B------:R-:W-:Y:S05]  /*4eb0*/  BSYNC.RECONVERGENT B2 ;  /* 0x0000000000027941 */ /* 0x000fea0003800200 */
.L_x_8531:
[----:B------:R-:W-:Y:S01]  /*4ec0*/  I2FP.F32.U32 R120, R121 ;  /* 0x0000007900787245 */ /* 0x000fe20000201000 */
[----:B------:R-:W-:Y:S01]  /*4ed0*/  FMUL.FTZ R162, R162, UR16 ;  /* 0x00000010a2a27c20 */ /* 0x000fe20008410000 */
[----:B------:R-:W-:Y:S01]  /*4ee0*/  P2R R122, PR, RZ, 0x2 ;  /* 0x00000002ff7a7803 */ /* 0x000fe20000000000 */
[----:B------:R-:W-:Y:S01]  /*4ef0*/  FMUL.FTZ R165, R165, UR16 ;  /* 0x00000010a5a57c20 */ /* 0x000fe20008410000 */
[----:B------:R-:W-:Y:S01]  /*4f00*/  LOP3.LUT P1, RZ, R229, 0x10, RZ, 0xc0, !PT ;  /* 0x00000010e5ff7812 */ /* 0x000fe2000782c0ff */
[----:B------:R-:W-:Y:S01]  /*4f10*/  FFMA.FTZ R232, R120, R163, 1.1641532182693481445e-10 ;  /* 0x2f00000078e87423 */ /* 0x000fe200000100a3 */
[----:B------:R-:W-:Y:S01]  /*4f20*/  P2R R123, PR, RZ, 0x1 ;  /* 0x00000001ff7b7803 */ /* 0x000fe20000000000 */
[----:B------:R-:W-:Y:S01]  /*4f30*/  FMUL.FTZ R167, R167, UR16 ;  /* 0x00000010a7a77c20 */ /* 0x000fe20008410000 */
[----:B------:R-:W-:Y:S01]  /*4f40*/  LOP3.LUT P0, RZ, R229, 0x8, RZ, 0xc0, !PT ;  /* 0x00000008e5ff7812 */ /* 0x000fe2000780c0ff */
[----:B------:R-:W-:Y:S01]  /*4f50*/  IMAD.U32 R127, R127, 0x10000, RZ ;  /* 0x000100007f7f7824 */ /* 0x000fe200078e00ff */
[----:B------:R-:W-:Y:S01]  /*4f60*/  LOP3.LUT P5, RZ, R229, 0x2, RZ, 0xc0, !PT ;  /* 0x00000002e5ff7812 */ /* 0x000fe200078ac0ff */
[----:B------:R-:W-:Y:S01]  /*4f70*/  FMUL.FTZ R189, R189, UR16 ;  /* 0x00000010bdbd7c20 */ /* 0x000fe20008410000 */
[----:B------:R-:W-:Y:S01]  /*4f80*/  FSEL R120, R162, RZ, P1 ;  /* 0x000000ffa2787208 */ /* 0x000fe20000800000 */
[----:B------:R-:W-:Y:S01]  /*4f90*/  FMUL.FTZ R125, R126, UR16 ;  /* 0x000000107e7d7c20 */ /* 0x000fe20008410000 */
[----:B------:R-:W-:Y:S01]  /*4fa0*/  ISETP.NE.AND P1, PT, R122, RZ, PT ;  /* 0x000000ff7a00720c */ /* 0x000fe20003f25270 */
[----:B------:R-:W-:Y:S01]  /*4fb0*/  FMUL.FTZ R166, R166, UR16 ;  /* 0x00000010a6a67c20 */ /* 0x000fe20008410000 */
[----:B------:R-:W-:Y:S01]  /*4fc0*/  FSEL R121, R165, RZ, P0 ;  /* 0x000000ffa5797208 */ /* 0x000fe20000000000 */
[----:B------:R-:W-:Y:S01]  /*4fd0*/  FMUL.FTZ R164, R164, UR16 ;  /* 0x00000010a4a47c20 */ /* 0x000fe20008410000 */
[----:B------:R-:W-:Y:S01]  /*4fe0*/  ISETP.NE.AND P0, PT, R123, RZ, PT ;  /* 0x000000ff7b00720c */ /* 0x000fe20003f05270 */
[----:B------:R-:W-:Y:S01]  /*4ff0*/  FMUL.FTZ R127, R127, UR16 ;  /* 0x000000107f7f7c20 */ /* 0x000fe20008410000 */
[----:B------:R-:W-:-:S02]  /*5000*/  FSEL R123, R167, RZ, P5 ;  /* 0x000000ffa77b7208 */ /* 0x000fc40002800000 */
[----:B------:R-:W-:Y:S02]  /*5010*/  LOP3.LUT P6, RZ, R229, 0x4, RZ, 0xc0, !PT ;  /* 0x00000004e5ff7812 */ /* 0x000fe400078cc0ff */
[----:B------:R-:W-:Y:S02]  /*5020*/  FSETP.GTU.FTZ.AND P5, PT, R232, R161, PT ;  /* 0x000000a1e800720b */ /* 0x000fe40003fbc000 */
[----:B------:R-:W-:Y:S01]  /*5030*/  FSEL R126, R189, RZ, P4 ;  /* 0x000000ffbd7e7208 */ /* 0x000fe20002000000 */
[----:B------:R-:W-:Y:S01]  /*5040*/  @P1 FADD.FTZ R120, R112, R120 ;  /* 0x0000007870781221 */ /* 0x000fe20000010000 */
[----:B------:R-:W-:Y:S01]  /*5050*/  FSEL R125, R125, RZ, P3 ;  /* 0x000000ff7d7d7208 */ /* 0x000fe20001800000 */
[----:B------:R-:W-:Y:S01]  /*5060*/  @P1 FADD.FTZ R121, R113, R121 ;  /* 0x0000007971791221 */ /* 0x000fe20000010000 */
[----:B------:R-:W-:Y:S01]  /*5070*/  FSEL R122, R164, RZ, P6 ;  /* 0x000000ffa47a7208 */ /* 0x000fe20003000000 */
[----:B------:R-:W-:Y:S01]  /*5080*/  @P1 FADD.FTZ R123, R115, R123 ;  /* 0x0000007b737b1221 */ /* 0x000fe20000010000 */
[----:B------:R-:W-:Y:S01]  /*5090*/  FSEL R124, R166, RZ, P2 ;  /* 0x000000ffa67c7208 */ /* 0x000fe20001000000 */
[----:B------:R-:W-:Y:S01]  /*50a0*/  @P1 FADD.FTZ R125, R117, R125 ;  /* 0x0000007d757d1221 */ /* 0x000fe20000010000 */
[----:B------:R-:W-:Y:S01]  /*50b0*/  FSEL R127, R127, RZ, !P5 ;  /* 0x000000ff7f7f7208 */ /* 0x000fe20006800000 */
[----:B------:R-:W-:Y:S01]  /*50c0*/  @P1 FADD.FTZ R122, R114, R122 ;  /* 0x0000007a727a1221 */ /* 0x000fe20000010000 */
[----:B------:R-:W-:Y:S01]  /*50d0*/  @P1 FADD.FTZ R126, R118, R126 ;  /* 0x0000007e767e1221 */ /* 0x000fe20000010000 */
[----:B------:R-:W-:Y:S01]  /*50e0*/  @P1 FADD.FTZ R124, R116, R124 ;  /* 0x0000007c747c1221 */ /* 0x000fe20000010000 */
[----:B------:R-:W-:Y:S01]  /*50f0*/  PLOP3.LUT P5, PT, P5, PT, PT, 0x8, 0x80 ;  /* 0x000000000080781c */ /* 0x000fe20002fae170 */
[----:B------:R-:W-:Y:S01]  /*5100*/  @P1 FADD.FTZ R127, R119, R127 ;  /* 0x0000007f777f1221 */ /* 0x000fe20000010000 */
[----:B------:R-:W-:Y:S11]  /*5110*/  BRA `(.L_x_8536) ;  /* 0x0000005c00747947 */ /* 0x000ff60003800000 */
.L_x_8495:
        /* <DEDUP_REMOVED lines=16> */
.L_x_8539:
        /* <DEDUP_REMOVED lines=13> */
.L_x_8541:
[----:B------:R-:W-:Y:S05]  /*52f0*/  BSYNC.RECONVERGENT B3 ;  /* 0x0000000000037941 */ /* 0x000fea0003800200 */
.L_x_8540:
        /* <DEDUP_REMOVED lines=55> */
.L_x_8538:
[----:B------:R-:W-:Y:S05]  /*5670*/  BSYNC.RECONVERGENT B2 ;  /* 0x0000000000027941 */ /* 0x000fea0003800200 */
.L_x_8537:
        /* <DEDUP_REMOVED lines=11> */
[----:B0-----:R-:W-:Y:S02]  /*5730*/  FSETP.LE.FTZ.AND P4, PT, R2, R161, PT ;  /* 0x000000a10200720b */ /* 0x001fe40003f93000 */
[----:B------:R-:W-:Y:S01]  /*5740*/  MOV R2, R190 ;  /* 0x000000be00027202 */ /* 0x000fe20000000f00 */
[----:B-1----:R-:W-:-:S10]  /*5750*/  FMUL.FTZ R164, R189, R164 ;  /* 0x000000a4bda47220 */ /* 0x002fd40000410000 */
        /* <DEDUP_REMOVED lines=10> */
.L_x_8544:
        /* <DEDUP_REMOVED lines=13> */
.L_x_8546:
[----:B------:R-:W-:Y:S05]  /*58d0*/  BSYNC.RECONVERGENT B3 ;  /* 0x0000000000037941 */ /* 0x000fea0003800200 */
.L_x_8545:
        /* <DEDUP_REMOVED lines=52> */
[----:B------:R-:W-:Y:S01]  /*5c20*/  IMAD.MOV.U32 R123, RZ, RZ, RZ ;  /* 0x000000ffff7b7224 */ /* 0x000fe200078e00ff */
[----:B------:R-:W-:Y:S02]  /*5c30*/  LOP3.LUT R4, R2, UR15, R121, 0x96, !PT ;  /* 0x0000000f02047c12 */ /* 0x000fe4000f8e9679 */
[----:B------:R-:W-:Y:S01]  /*5c40*/  MOV R2, R160 ;  /* 0x000000a000027202 */ /* 0x000fe20000000f00 */
[----:B------:R-:W-:-:S07]  /*5c50*/  IMAD.MOV.U32 R160, RZ, RZ, R120 ;  /* 0x000000ffffa07224 */ /* 0x000fce00078e0078 */
.L_x_8543:
[----:B------:R-:W-:Y:S05]  /*5c60*/  BSYNC.RECONVERGENT B2 ;  /* 0x0000000000027941 */ /* 0x000fea0003800200 */
.L_x_8542:
[----:B------:R-:W-:Y:S01]  /*5c70*/  I2FP.F32.U32 R121, R2 ;  /* 0x0000000200797245 */ /* 0x000fe20000201000 */
[----:B------:R-:W-:Y:S01]  /*5c80*/  BSSY.RECONVERGENT B2, `(.L_x_8547) ;  /* 0x000005d000027945 */ /* 0x000fe20003800200 */
[----:B------:R-:W-:Y:S01]  /*5c90*/  SHF.L.U32 R120, R108, 0x10, RZ ;  /* 0x000000106c787819 */ /* 0x000fe200000006ff */
[----:B------:R-:W-:Y:S01]  /*5ca0*/  IMAD.MOV.U32 R122, RZ, RZ, 0x2 ;  /* 0x00000002ff7a7424 */ /* 0x000fe200078e00ff */
[----:B------:R-:W-:Y:S01]  /*5cb0*/  ISETP.NE.AND P3, PT, R123, 0x1, PT ;  /* 0x000000017b00780c */ /* 0x000fe20003f65270 */
[----:B------:R-:W-:Y:S01]  /*5cc0*/  FFMA.FTZ R2, R121, R198, 1.1641532182693481445e-10 ;  /* 0x2f00000079027423 */ /* 0x000fe200000100c6 */
[----:B------:R-:W-:Y:S01]  /*5cd0*/  FSEL R121, R164, RZ, P4 ;  /* 0x000000ffa4797208 */ /* 0x000fe20002000000 */
[----:B------:R-:W-:-:S03]  /*5ce0*/  FMUL.FTZ R120, R120, R189 ;  /* 0x000000bd78787220 */ /* 0x000fc60000410000 */
[----:B------:R-:W-:Y:S01]  /*5cf0*/  FSETP.GTU.FTZ.AND P2, PT, R2, R161, PT ;  /* 0x000000a10200720b */ /* 0x000fe20003f5c000 */
[----:B------:R-:W-:-:S03]  /*5d00*/  IMAD.MOV.U32 R2, RZ, RZ, R190 ;  /* 0x000000ffff027224 */ /* 0x000fc600078e00be */
[----:B------:R-:W-:Y:S02]  /*5d10*/  FSEL R120, R120, RZ, !P2 ;  /* 0x000000ff78787208 */ /* 0x000fe40005000000 */
[----:B------:R-:W-:-:S03]  /*5d20*/  SEL R191, RZ, 0x1, P2 ;  /* 0x00000001ffbf7807 */ /* 0x000fc60001000000 */
[----:B------:R-:W-:-:S04]  /*5d30*/  FADD.FTZ R120, R120, R121 ;  /* 0x0000007978787221 */ /* 0x000fc80000010000 */
[----:B------:R-:W-:Y:S01]  /*5d40*/  @P1 FADD.FTZ R120, R112, R120 ;  /* 0x0000007870781221 */ /* 0x000fe20000010000 */
        /* <DEDUP_REMOVED lines=9> */
.L_x_8549:
        /* <DEDUP_REMOVED lines=13> */
.L_x_8551:
[----:B------:R-:W-:Y:S05]  /*5eb0*/  BSYNC.RECONVERGENT B3 ;  /* 0x0000000000037941 */ /* 0x000fea0003800200 */
.L_x_8550:
        /* <DEDUP_REMOVED lines=55> */
[----:B------:R-:W-:Y:S02]  /*6230*/  IMAD.MOV.U32 R160, RZ, RZ, R122 ;  /* 0x000000ffffa07224 */ /* 0x000fe400078e007a */
[----:B------:R-:W-:-:S07]  /*6240*/  IMAD.MOV.U32 R122, RZ, RZ, RZ ;  /* 0x000000ffff7a7224 */ /* 0x000fce00078e00ff */
.L_x_8548:
[----:B------:R-:W-:Y:S05]  /*6250*/  BSYNC.RECONVERGENT B2 ;  /* 0x0000000000027941 */ /* 0x000fea0003800200 */
.L_x_8547:
        /* <DEDUP_REMOVED lines=8> */
[----:B------:R-:W-:Y:S01]  /*62e0*/  FSETP.LE.FTZ.AND P4, PT, R2, R161, PT ;  /* 0x000000a10200720b */ /* 0x000fe20003f93000 */
[----:B------:R-:W-:-:S12]  /*62f0*/  IMAD.MOV.U32 R2, RZ, RZ, R190 ;  /* 0x000000ffff027224 */ /* 0x000fd800078e00be */
        /* <DEDUP_REMOVED lines=10> */
.L_x_8554:
        /* <DEDUP_REMOVED lines=13> */
.L_x_8556:
[----:B------:R-:W-:Y:S05]  /*6470*/  BSYNC.RECONVERGENT B3 ;  /* 0x0000000000037941 */ /* 0x000fea0003800200 */
.L_x_8555:
        /* <DEDUP_REMOVED lines=57> */
.L_x_8553:
[----:B------:R-:W-:Y:S05]  /*6810*/  BSYNC.RECONVERGENT B2 ;  /* 0x0000000000027941 */ /* 0x000fea0003800200 */
.L_x_8552:
[----:B------:R-:W-:Y:S01]  /*6820*/  I2FP.F32.U32 R123, R2 ;  /* 0x00000002007b7245 */ /* 0x000fe20000201000 */
[----:B------:R-:W-:Y:S01]  /*6830*/  BSSY.RECONVERGENT B2, `(.L_x_8557) ;  /* 0x000005e000027945 */ /* 0x000fe20003800200 */
[----:B------:R-:W-:Y:S01]  /*6840*/  PRMT R2, R108, 0x7632, R2 ;  /* 0x000076326c027816 */ /* 0x000fe20000000002 */
[----:B------:R-:W-:Y:S01]  /*6850*/  IMAD.MOV.U32 R124, RZ, RZ, 0x2 ;  /* 0x00000002ff7c7424 */ /* 0x000fe200078e00ff */
[----:B------:R-:W-:Y:S02]  /*6860*/  ISETP.NE.AND P3, PT, R162, 0x1, PT ;  /* 0x00000001a200780c */ /* 0x000fe40003f65270 */
[----:B------:R-:W-:Y:S01]  /*6870*/  SHF.L.U32 R122, R2, 0x10, RZ ;  /* 0x00000010027a7819 */ /* 0x000fe200000006ff */
[----:B------:R-:W-:Y:S01]  /*6880*/  FFMA.FTZ R2, R123, R198, 1.1641532182693481445e-10 ;  /* 0x2f0000007b027423 */ /* 0x000fe200000100c6 */
[----:B------:R-:W-:-:S03]  /*6890*/  FSEL R121, R121, RZ, P4 ;  /* 0x000000ff79797208 */ /* 0x000fc60002000000 */
[----:B------:R-:W-:Y:S01]  /*68a0*/  FMUL.FTZ R122, R122, R189 ;  /* 0x000000bd7a7a7220 */ /* 0x000fe20000410000 */
        /* <DEDUP_REMOVED lines=15> */
.L_x_8559:
        /* <DEDUP_REMOVED lines=13> */
.L_x_8561:
[----:B------:R-:W-:Y:S05]  /*6a70*/  BSYNC.RECONVERGENT B3 ;  /* 0x0000000000037941 */ /* 0x000fea0003800200 */
.L_x_8560:
        /* <DEDUP_REMOVED lines=57> */
.L_x_8558:
[----:B------:R-:W-:Y:S05]  /*6e10*/  BSYNC.RECONVERGENT B2 ;  /* 0x0000000000027941 */ /* 0x000fea0003800200 */
.L_x_8557:
[----:B------:R-:W-:Y:S01]  /*6e20*/  I2FP.F32.U32 R123, R2 ;  /* 0x00000002007b7245 */ /* 0x000fe20000201000 */
[----:B------:R-:W-:Y:S01]  /*6e30*/  BSSY.RECONVERGENT B2, `(.L_x_8562) ;  /* 0x000005b000027945 */ /* 0x000fe20003800200 */
[----:B------:R-:W-:Y:S01]  /*6e40*/  ISETP.NE.AND P2, PT, R124, 0x1, PT ;  /* 0x000000017c00780c */ /* 0x000fe20003f45270 */
[----:B------:R-:W-:Y:S01]  /*6e50*/  IMAD.MOV.U32 R162, RZ, RZ, 0x2 ;  /* 0x00000002ffa27424 */ /* 0x000fe200078e00ff */
[----:B------:R-:W-:Y:S01]  /*6e60*/  SHF.L.U32 R122, R125, 0x10, RZ ;  /* 0x000000107d7a7819 */ /* 0x000fe200000006ff */
[----:B------:R-:W-:Y:S01]  /*6e70*/  FFMA.FTZ R2, R123, R198, 1.1641532182693481445e-10 ;  /* 0x2f0000007b027423 */ /* 0x000fe200000100c6 */
[----:B------:R-:W-:Y:S02]  /*6e80*/  LOP3.LUT R229, R229, 0xfffffffb, RZ, 0xc0, !PT ;  /* 0xfffffffbe5e57812 */ /* 0x000fe400078ec0ff */
[----:B------:R-:W-:Y:S01]  /*6e90*/  PRMT R123, R125, 0x7632, R123 ;  /* 0x000076327d7b7816 */ /* 0x000fe2000000007b */
        /* <DEDUP_REMOVED lines=13> */
.L_x_8564:
        /* <DEDUP_REMOVED lines=13> */
.L_x_8566:
[----:B------:R-:W-:Y:S05]  /*7040*/  BSYNC.RECONVERGENT B3 ;  /* 0x0000000000037941 */ /* 0x000fea0003800200 */
.L_x_8565:
        /* <DEDUP_REMOVED lines=57> */
.L_x_8563:
[----:B------:R-:W-:Y:S05]  /*73e0*/  BSYNC.RECONVERGENT B2 ;  /* 0x0000000000027941 */ /* 0x000fea0003800200 */
.L_x_8562:
[----:B------:R-:W-:Y:S01]  /*73f0*/  I2FP.F32.U32 R125, R2 ;  /* 0x00000002007d7245 */ /* 0x000fe20000201000 */
[----:B------:R-:W-:Y:S01]  /*7400*/  BSSY.RECONVERGENT B2, `(.L_x_8567) ;  /* 0x000005d000027945 */ /* 0x000fe20003800200 */
[----:B------:R-:W-:Y:S01]  /*7410*/  SHF.L.U32 R124, R109, 0x10, RZ ;  /* 0x000000106d7c7819 */ /* 0x000fe200000006ff */
[----:B------:R-:W-:Y:S02]  /*7420*/  IMAD.MOV.U32 R163, RZ, RZ, 0x2 ;  /* 0x00000002ffa37424 */ /* 0x000fe400078e00ff */
[----:B------:R-:W-:Y:S01]  /*7430*/  FFMA.FTZ R2, R125, R198, 1.1641532182693481445e-10 ;  /* 0x2f0000007d027423 */ /* 0x000fe200000100c6 */
[----:B------:R-:W-:Y:S01]  /*7440*/  FSEL R125, R122, RZ, P4 ;  /* 0x000000ff7a7d7208 */ /* 0x000fe20002000000 */
[----:B------:R-:W-:-:S03]  /*7450*/  FMUL.FTZ R124, R124, R189 ;  /* 0x000000bd7c7c7220 */ /* 0x000fc60000410000 */
[----:B------:R-:W-:Y:S01]  /*7460*/  FSETP.GTU.FTZ.AND P2, PT, R2, R161, PT ;  /* 0x000000a10200720b */ /* 0x000fe20003f5c000 */
[----:B------:R-:W-:-:S03]  /*7470*/  IMAD.MOV.U32 R2, RZ, RZ, R190 ;  /* 0x000000ffff027224 */ /* 0x000fc600078e00be */
[----:B------:R-:W-:Y:S02]  /*7480*/  FSEL R124, R124, RZ, !P2 ;  /* 0x000000ff7c7c7208 */ /* 0x000fe40005000000 */
[----:B------:R-:W-:Y:S02]  /*7490*/  SEL R193, RZ, 0x1, P2 ;  /* 0x00000001ffc17807 */ /* 0x000fe40001000000 */
[----:B------:R-:W-:Y:S01]  /*74a0*/  ISETP.NE.AND P2, PT, R162, 0x1, PT ;  /* 0x00000001a200780c */ /* 0x000fe20003f45270 */
[----:B------:R-:W-:-:S04]  /*74b0*/  FADD.FTZ R122, R124, R125 ;  /* 0x0000007d7c7a7221 */ /* 0x000fc80000010000 */
[----:B------:R-:W-:-:S08]  /*74c0*/  @P1 FADD.FTZ R122, R114, R122 ;  /* 0x0000007a727a1221 */ /* 0x000fd00000010000 */
        /* <DEDUP_REMOVED lines=9> */
.L_x_8569:
        /* <DEDUP_REMOVED lines=13> */
.L_x_8571:
[----:B------:R-:W-:Y:S05]  /*7630*/  BSYNC.RECONVERGENT B3 ;  /* 0x0000000000037941 */ /* 0x000fea0003800200 */
.L_x_8570:
        /* <DEDUP_REMOVED lines=57> */
.L_x_8568:
[----:B------:R-:W-:Y:S05]  /*79d0*/  BSYNC.RECONVERGENT B2 ;  /* 0x0000000000027941 */ /* 0x000fea0003800200 */
.L_x_8567:
        /* <DEDUP_REMOVED lines=20> */
.L_x_8574:
        /* <DEDUP_REMOVED lines=13> */
.L_x_8576:
[----:B------:R-:W-:Y:S05]  /*7bf0*/  BSYNC.RECONVERGENT B3 ;  /* 0x0000000000037941 */ /* 0x000fea0003800200 */
.L_x_8575:
        /* <DEDUP_REMOVED lines=57> */
.L_x_8573:
[----:B------:R-:W-:Y:S05]  /*7f90*/  BSYNC.RECONVERGENT B2 ;  /* 0x0000000000027941 */ /* 0x000fea0003800200 */
.L_x_8572:
[----:B------:R-:W-:Y:S01]  /*7fa0*/  I2FP.F32.U32 R125, R2 ;  /* 0x00000002007d7245 */ /* 0x000fe20000201000 */
[----:B------:R-:W-:Y:S01]  /*7fb0*/  BSSY.RECONVERGENT B2, `(.L_x_8577) ;  /* 0x000005e000027945 */ /* 0x000fe20003800200 */
[----:B------:R-:W-:Y:S02]  /*7fc0*/  PRMT R2, R109, 0x7632, R2 ;  /* 0x000076326d027816 */ /* 0x000fe40000000002 */
[----:B------:R-:W-:Y:S02]  /*7fd0*/  FSEL R123, R123, RZ, P4 ;  /* 0x000000ff7b7b7208 */ /* 0x000fe40002000000 */
[----:B------:R-:W-:Y:S01]  /*7fe0*/  SHF.L.U32 R124, R2, 0x10, RZ ;  /* 0x00000010027c7819 */ /* 0x000fe200000006ff */
[----:B------:R-:W-:-:S04]  /*7ff0*/  FFMA.FTZ R2, R125, R198, 1.1641532182693481445e-10 ;  /* 0x2f0000007d027423 */ /* 0x000fc800000100c6 */
[----:B------:R-:W-:Y:S01]  /*8000*/  FMUL.FTZ R124, R124, R189 ;  /* 0x000000bd7c7c7220 */ /* 0x000fe20000410000 */
[----:B------:R-:W-:Y:S01]  /*8010*/  FSETP.GTU.FTZ.AND P2, PT, R2, R161, PT ;  /* 0x000000a10200720b */ /* 0x000fe20003f5c000 */
[----:B------:R-:W-:-:S03]  /*8020*/  IMAD.MOV.U32 R2, RZ, RZ, R190 ;  /* 0x000000ffff027224 */ /* 0x000fc600078e00be */
[----:B------:R-:W-:Y:S02]  /*8030*/  FSEL R124, R124, RZ, !P2 ;  /* 0x000000ff7c7c7208 */ /* 0x000fe40005000000 */
[----:B------:R-:W-:Y:S02]  /*8040*/  SEL R194, RZ, 0x1, P2 ;  /* 0x00000001ffc27807 */ /* 0x000fe40001000000 */
[----:B------:R-:W-:Y:S01]  /*8050*/  ISETP.NE.AND P2, PT, R162, 0x1, PT ;  /* 0x00000001a200780c */ /* 0x000fe20003f45270 */
[----:B------:R-:W-:Y:S01]  /*8060*/  FADD.FTZ R123, R124, R123 ;  /* 0x0000007b7c7b7221 */ /* 0x000fe20000010000 */
[----:B------:R-:W-:-:S03]  /*8070*/  IMAD.MOV.U32 R124, RZ, RZ, 0x2 ;  /* 0x00000002ff7c7424 */ /* 0x000fc600078e00ff */
        /* <DEDUP_REMOVED lines=10> */
.L_x_8579:
        /* <DEDUP_REMOVED lines=13> */
.L_x_8581:
[----:B------:R-:W-:Y:S05]  /*81f0*/  BSYNC.RECONVERGENT B3 ;  /* 0x0000000000037941 */ /* 0x000fea0003800200 */
.L_x_8580:
        /* <DEDUP_REMOVED lines=57> */
.L_x_8578:
[----:B------:R-:W-:Y:S05]  /*8590*/  BSYNC.RECONVERGENT B2 ;  /* 0x0000000000027941 */ /* 0x000fea0003800200 */
.L_x_8577:
[----:B------:R-:W-:Y:S01]  /*85a0*/  ISETP.NE.AND P3, PT, R124, 0x1, PT ;  /* 0x000000017c00780c */ /* 0x000fe20003f65270 */
[----:B------:R-:W-:Y:S01]  /*85b0*/  BSSY.RECONVERGENT B2, `(.L_x_8582) ;  /* 0x0000059000027945 */ /* 0x000fe20003800200 */
[----:B------:R-:W-:Y:S01]  /*85c0*/  I2FP.F32.U32 R125, R2 ;  /* 0x00000002007d7245 */ /* 0x000fe20000201000 */
[----:B------:R-:W-:Y:S01]  /*85d0*/  IMAD.MOV.U32 R162, RZ, RZ, 0x2 ;  /* 0x00000002ffa27424 */ /* 0x000fe200078e00ff */
[C---:B------:R-:W-:Y:S02]  /*85e0*/  SHF.L.U32 R166, R126.reuse, 0x10, RZ ;  /* 0x000000107ea67819 */ /* 0x040fe400000006ff */
[----:B------:R-:W-:Y:S01]  /*85f0*/  PRMT R126, R126, 0x7632, R126 ;  /* 0x000076327e7e7816 */ /* 0x000fe2000000007e */
[----:B------:R-:W-:Y:S01]  /*8600*/  FFMA.FTZ R2, R125, R198, 1.1641532182693481445e-10 ;  /* 0x2f0000007d027423 */ /* 0x000fe200000100c6 */
[----:B------:R-:W-:Y:S02]  /*8610*/  IMAD.MOV.U32 R125, RZ, RZ, R190 ;  /* 0x000000ffff7d7224 */ /* 0x000fe400078e00be */
[----:B------:R-:W-:-:S02]  /*8620*/  FMUL.FTZ R166, R189, R166 ;  /* 0x000000a6bda67220 */ /* 0x000fc40000410000 */
[----:B------:R-:W-:Y:S01]  /*8630*/  FSETP.LE.FTZ.AND P2, PT, R2, R161, PT ;  /* 0x000000a10200720b */ /* 0x000fe20003f53000 */
        /* <DEDUP_REMOVED lines=9> */
.L_x_8584:
        /* <DEDUP_REMOVED lines=13> */
.L_x_8586:
[----:B------:R-:W-:Y:S05]  /*87a0*/  BSYNC.RECONVERGENT B3 ;  /* 0x0000000000037941 */ /* 0x000fea0003800200 */
.L_x_8585:
        /* <DEDUP_REMOVED lines=57> */
.L_x_8583:
[----:B------:R-:W-:Y:S05]  /*8b40*/  BSYNC.RECONVERGENT B2 ;  /* 0x0000000000027941 */ /* 0x000fea0003800200 */
.L_x_8582:
        /* <DEDUP_REMOVED lines=23> */
.L_x_8589:
        /* <DEDUP_REMOVED lines=13> */
.L_x_8591:
[----:B------:R-:W-:Y:S05]  /*8d90*/  BSYNC.RECONVERGENT B3 ;  /* 0x0000000000037941 */ /* 0x000fea0003800200 */
.L_x_8590:
        /* <DEDUP_REMOVED lines=57> */
.L_x_8588:
[----:B------:R-:W-:Y:S05]  /*9130*/  BSYNC.RECONVERGENT B2 ;  /* 0x0000000000027941 */ /* 0x000fea0003800200 */
.L_x_8587:
[----:B------:R-:W-:Y:S01]  /*9140*/  ISETP.NE.AND P4, PT, R164, 0x1, PT ;  /* 0x00000001a400780c */ /* 0x000fe20003f85270 */
[----:B------:R-:W-:Y:S01]  /*9150*/  BSSY.RECONVERGENT B2, `(.L_x_8592) ;  /* 0x0000058000027945 */ /* 0x000fe20003800200 */
[----:B------:R-:W-:Y:S01]  /*9160*/  I2FP.F32.U32 R125, R2 ;  /* 0x00000002007d7245 */ /* 0x000fe20000201000 */
[----:B------:R-:W-:Y:S01]  /*9170*/  IMAD.MOV.U32 R162, RZ, RZ, 0x2 ;  /* 0x00000002ffa27424 */ /* 0x000fe200078e00ff */
[----:B------:R-:W-:Y:S01]  /*9180*/  SHF.L.U32 R126, R126, 0x10, RZ ;  /* 0x000000107e7e7819 */ /* 0x000fe200000006ff */
[----:B------:R-:W-:Y:S02]  /*9190*/  IMAD.MOV.U32 R163, RZ, RZ, R190 ;  /* 0x000000ffffa37224 */ /* 0x000fe400078e00be */
[----:B------:R-:W-:Y:S02]  /*91a0*/  FFMA.FTZ R2, R125, R198, 1.1641532182693481445e-10 ;  /* 0x2f0000007d027423 */ /* 0x000fe400000100c6 */
[----:B------:R-:W-:-:S03]  /*91b0*/  FMUL.FTZ R125, R126, R189 ;  /* 0x000000bd7e7d7220 */ /* 0x000fc60000410000 */
        /* <DEDUP_REMOVED lines=10> */
.L_x_8594:
        /* <DEDUP_REMOVED lines=13> */
.L_x_8596:
[----:B------:R-:W-:Y:S05]  /*9330*/  BSYNC.RECONVERGENT B3 ;  /* 0x0000000000037941 */ /* 0x000fea0003800200 */
.L_x_8595:
        /* <DEDUP_REMOVED lines=57> */
.L_x_8593:
[----:B------:R-:W-:Y:S05]  /*96d0*/  BSYNC.RECONVERGENT B2 ;  /* 0x0000000000027941 */ /* 0x000fea0003800200 */
.L_x_8592:
[----:B------:R-:W-:Y:S01]  /*96e0*/  I2FP.F32.U32 R163, R163 ;  /* 0x000000a300a37245 */ /* 0x000fe20000201000 */
[----:B------:R-:W-:Y:S01]  /*96f0*/  BSSY.RECONVERGENT B2, `(.L_x_8597) ;  /* 0x000005e000027945 */ /* 0x000fe20003800200 */
[----:B------:R-:W-:Y:S01]  /*9700*/  PRMT R2, R110, 0x7632, R2 ;  /* 0x000076326e027816 */ /* 0x000fe20000000002 */
[----:B------:R-:W-:Y:S01]  /*9710*/  IMAD.MOV.U32 R164, RZ, RZ, 0x2 ;  /* 0x00000002ffa47424 */ /* 0x000fe200078e00ff */
        /* <DEDUP_REMOVED lines=20> */
.L_x_8599:
        /* <DEDUP_REMOVED lines=13> */
.L_x_8601:
[----:B------:R-:W-:Y:S05]  /*9930*/  BSYNC.RECONVERGENT B3 ;  /* 0x0000000000037941 */ /* 0x000fea0003800200 */
.L_x_8600:
        /* <DEDUP_REMOVED lines=57> */
.L_x_8598:
[----:B------:R-:W-:Y:S05]  /*9cd0*/  BSYNC.RECONVERGENT B2 ;  /* 0x0000000000027941 */ /* 0x000fea0003800200 */
.L_x_8597:
        /* <DEDUP_REMOVED lines=19> */
.L_x_8604:
        /* <DEDUP_REMOVED lines=13> */
.L_x_8606:
[----:B------:R-:W-:Y:S05]  /*9ee0*/  BSYNC.RECONVERGENT B3 ;  /* 0x0000000000037941 */ /* 0x000fea0003800200 */
.L_x_8605:
        /* <DEDUP_REMOVED lines=57> */
.L_x_8603:
[----:B------:R-:W-:Y:S05]  /*a280*/  BSYNC.RECONVERGENT B2 ;  /* 0x0000000000027941 */ /* 0x000fea0003800200 */
.L_x_8602:
        /* <DEDUP_REMOVED lines=23> */
.L_x_8609:
        /* <DEDUP_REMOVED lines=13> */
.L_x_8611:
[----:B------:R-:W-:Y:S05]  /*a4d0*/  BSYNC.RECONVERGENT B3 ;  /* 0x0000000000037941 */ /* 0x000fea0003800200 */
.L_x_8610:
        /* <DEDUP_REMOVED lines=57> */
.L_x_8608:
[----:B------:R-:W-:Y:S05]  /*a870*/  BSYNC.RECONVERGENT B2 ;  /* 0x0000000000027941 */ /* 0x000fea0003800200 */
.L_x_8607:
[----:B------:R-:W-:Y:S01]  /*a880*/  ISETP.NE.AND P6, PT, R166, 0x1, PT ;  /* 0x00000001a600780c */ /* 0x000fe20003fc5270 */
[----:B------:R-:W-:Y:S01]  /*a890*/  BSSY.RECONVERGENT B2, `(.L_x_8612) ;  /* 0x000005a000027945 */ /* 0x000fe20003800200 */
[----:B------:R-:W-:Y:S01]  /*a8a0*/  I2FP.F32.U32 R163, R2 ;  /* 0x0000000200a37245 */ /* 0x000fe20000201000 */
[----:B------:R-:W-:Y:S01]  /*a8b0*/  IMAD.MOV.U32 R2, RZ, RZ, 0x2 ;  /* 0x00000002ff027424 */ /* 0x000fe200078e00ff */
[----:B------:R-:W-:-:S03]  /*a8c0*/  SHF.L.U32 R164, R127, 0x10, RZ ;  /* 0x000000107fa47819 */ /* 0x000fc600000006ff */
[----:B------:R-:W-:Y:S01]  /*a8d0*/  FFMA.FTZ R162, R163, R198, 1.1641532182693481445e-10 ;  /* 0x2f000000a3a27423 */ /* 0x000fe200000100c6 */
[----:B------:R-:W-:Y:S02]  /*a8e0*/  IMAD.MOV.U32 R163, RZ, RZ, R190 ;  /* 0x000000ffffa37224 */ /* 0x000fe400078e00be */
[----:B------:R-:W-:Y:S02]  /*a8f0*/  FMUL.FTZ R127, R164, R189 ;  /* 0x000000bda47f7220 */ /* 0x000fe40000410000 */
        /* <DEDUP_REMOVED lines=10> */
.L_x_8614:
        /* <DEDUP_REMOVED lines=15> */
.L_x_8616:
[----:B------:R-:W-:Y:S05]  /*aa90*/  BSYNC.RECONVERGENT B3 ;  /* 0x0000000000037941 */ /* 0x000fea0003800200 */
.L_x_8615:
        /* <DEDUP_REMOVED lines=57> */
.L_x_8613:
[----:B------:R-:W-:Y:S05]  /*ae30*/  BSYNC.RECONVERGENT B2 ;  /* 0x0000000000027941 */ /* 0x000fea0003800200 */
.L_x_8612:
[----:B------:R-:W-:Y:S02]  /*ae40*/  I2FP.F32.U32 R163, R163 ;  /* 0x000000a300a37245 */ /* 0x000fe40000201000 */
[----:B------:R-:W-:Y:S02]  /*ae50*/  PRMT R162, R111, 0x7632, R162 ;  /* 0x000076326fa27816 */ /* 0x000fe400000000a2 */
[----:B------:R-:W-:Y:S01]  /*ae60*/  FSEL R127, R127, RZ, P5 ;  /* 0x000000ff7f7f7208 */ /* 0x000fe20002800000 */
[----:B------:R-:W-:Y:S01]  /*ae70*/  FFMA.FTZ R198, R163, R198, 1.1641532182693481445e-10 ;  /* 0x2f000000a3c67423 */ /* 0x000fe200000100c6 */
[----:B------:R-:W-:-:S04]  /*ae80*/  SHF.L.U32 R162, R162, 0x10, RZ ;  /* 0x00000010a2a27819 */ /* 0x000fc800000006ff */
[----:B------:R-:W-:Y:S01]  /*ae90*/  FSETP.GTU.FTZ.AND P6, PT, R198, R161, PT ;  /* 0x000000a1c600720b */ /* 0x000fe20003fdc000 */
[----:B------:R-:W-:-:S03]  /*aea0*/  FMUL.FTZ R162, R162, R189 ;  /* 0x000000bda2a27220 */ /* 0x000fc60000410000 */
[----:B------:R-:W-:Y:S02]  /*aeb0*/  SEL R198, RZ, 0x1, P6 ;  /* 0x00000001ffc67807 */ /* 0x000fe40003000000 */
[----:B------:R-:W-:-:S05]  /*aec0*/  FSEL R162, R162, RZ, !P6 ;  /* 0x000000ffa2a27208 */ /* 0x000fca0007000000 */
[----:B------:R-:W-:-:S04]  /*aed0*/  FADD.FTZ R127, R162, R127 ;  /* 0x0000007fa27f7221 */ /* 0x000fc80000010000 */
[----:B------:R-:W-:-:S07]  /*aee0*/  @P1 FADD.FTZ R127, R119, R127 ;  /* 0x0000007f777f1221 */ /* 0x000fce0000010000 */
.L_x_8536:
        /* <DEDUP_REMOVED lines=20> */
[----:B-1----:R-:W-:Y:S02]  /*b030*/  IMAD.WIDE.U32 R162, R230, 0x8, R162 ;  /* 0x00000008e6a27825 */ /* 0x002fe400078e00a2 */
[----:B------:R0:W-:Y:S04]  /*b040*/  STG.E.128 desc[UR6][R166.64+0x10], R124 ;  /* 0x0000107ca6007986 */ /* 0x0001e8000c101d06 */
        /* <DEDUP_REMOVED lines=22> */
.L_x_8617:
[----:B------:R-:W-:Y:S01]  /*b1b0*/  IMAD.MOV.U32 R189, RZ, RZ, R160 ;  /* 0x000000ffffbd7224 */ /* 0x000fe200078e00a0 */
[----:B------:R-:W-:-:S07]  /*b1c0*/  IADD3 R160, PT, PT, R230, 0x20, RZ ;  /* 0x00000020e6a07810 */ /* 0x000fce0007ffe0ff */
.L_x_8494:
[----:B------:R-:W-:Y:S05]  /*b1d0*/  BSYNC.RECONVERGENT B1 ;  /* 0x0000000000017941 */ /* 0x000fea0003800200 */
.L_x_8493:
        /* <DEDUP_REMOVED lines=20> */
[----:B------:R-:W-:Y:S01]  /*b320*/  ISETP.NE.AND P2, PT, R2, 0x1, PT ;  /* 0x000000010200780c */ /* 0x000fe20003f45270 */
[----:B------:R-:W-:Y:S01]  /*b330*/  BSSY.RECONVERGENT B2, `(.L_x_8621) ;  /* 0x0000054000027945 */ /* 0x000fe20003800200 */
[----:B--2---:R-:W-:Y:S01]  /*b340*/  IMAD.MOV.U32 R129, RZ, RZ, 0x2 ;  /* 0x00000002ff817424 */ /* 0x004fe200078e00ff */
[----:B01----:R-:W-:Y:S01]  /*b350*/  MOV R162, R189 ;  /* 0x000000bd00a27202 */ /* 0x003fe20000000f00 */
        /* <DEDUP_REMOVED lines=12> */
.L_x_8623:
        /* <DEDUP_REMOVED lines=13> */
.L_x_8625:
[----:B------:R-:W-:Y:S05]  /*b4f0*/  BSYNC.RECONVERGENT B3 ;  /* 0x0000000000037941 */ /* 0x000fea0003800200 */
.L_x_8624:
        /* <DEDUP_REMOVED lines=50> */
[----:B------:R-:W-:Y:S02]  /*b820*/  HFMA2 R129, -RZ, RZ, 0, 0 ;  /* 0x00000000ff817431 */ /* 0x000fe400000001ff */
[----:B------:R-:W-:Y:S01]  /*b830*/  IMAD.WIDE.U32 R162, R162, -0x2daee0ad, RZ ;  /* 0xd2511f53a2a27825 */ /* 0x000fe200078e00ff */
[----:B------:R-:W-:-:S03]  /*b840*/  LOP3.LUT R3, R128, UR20, R191, 0x96, !PT ;  /* 0x0000001480037c12 */ /* 0x000fc6000f8e96bf */
[----:B------:R-:W-:Y:S01]  /*b850*/  IMAD.MOV.U32 R128, RZ, RZ, R189 ;  /* 0x000000ffff807224 */ /* 0x000fe200078e00bd */
[----:B------:R-:W-:-:S07]  /*b860*/  LOP3.LUT R4, R2, UR15, R163, 0x96, !PT ;  /* 0x0000000f02047c12 */ /* 0x000fce000f8e96a3 */
.L_x_8622:
[----:B------:R-:W-:Y:S05]  /*b870*/  BSYNC.RECONVERGENT B2 ;  /* 0x0000000000027941 */ /* 0x000fea0003800200 */
.L_x_8621:
        /* <DEDUP_REMOVED lines=9> */
[----:B------:R-:W-:Y:S02]  /*b910*/  PRMT R132, R132, 0x7632, R132 ;  /* 0x0000763284847816 */ /* 0x000fe40000000084 */
[----:B------:R-:W-:-:S02]  /*b920*/  MOV R130, 0x2 ;  /* 0x0000000200827802 */ /* 0x000fc40000000f00 */
[----:B0-----:R-:W-:Y:S01]  /*b930*/  FSETP.LE.FTZ.AND P4, PT, R2, R161, PT ;  /* 0x000000a10200720b */ /* 0x001fe20003f93000 */
[----:B------:R-:W-:Y:S02]  /*b940*/  IMAD.MOV.U32 R2, RZ, RZ, R190 ;  /* 0x000000ffff027224 */ /* 0x000fe400078e00be */
[----:B-1----:R-:W-:-:S10]  /*b950*/  FMUL.FTZ R166, R166, R163 ;  /* 0x000000a3a6a67220 */ /* 0x002fd40000410000 */
        /* <DEDUP_REMOVED lines=10> */
.L_x_8628:
        /* <DEDUP_REMOVED lines=13> */
.L_x_8630:
[----:B------:R-:W-:Y:S05]  /*bad0*/  BSYNC.RECONVERGENT B3 ;  /* 0x0000000000037941 */ /* 0x000fea0003800200 */
.L_x_8629:
        /* <DEDUP_REMOVED lines=52> */
[----:B------:R-:W-:Y:S01]  /*be20*/  HFMA2 R130, -RZ, RZ, 0, 0 ;  /* 0x00000000ff827431 */ /* 0x000fe200000001ff */
[----:B------:R-:W-:Y:S01]  /*be30*/  LOP3.LUT R4, R2, UR15, R129, 0x96, !PT ;  /* 0x0000000f02047c12 */ /* 0x000fe2000f8e9681 */
[----:B------:R-:W-:Y:S02]  /*be40*/  IMAD.MOV.U32 R2, RZ, RZ, R162 ;  /* 0x000000ffff027224 */ /* 0x000fe400078e00a2 */
[----:B------:R-:W-:-:S07]  /*be50*/  IMAD.MOV.U32 R162, RZ, RZ, R128 ;  /* 0x000000ffffa27224 */ /* 0x000fce00078e0080 */
.L_x_8627:
[----:B------:R-:W-:Y:S05]  /*be60*/  BSYNC.RECONVERGENT B2 ;  /* 0x0000000000027941 */ /* 0x000fea0003800200 */
.L_x_8626:
[----:B------:R-:W-:Y:S01]  /*be70*/  I2FP.F32.U32 R2, R2 ;  /* 0x0000000200027245 */ /* 0x000fe20000201000 */
[----:B------:R-:W-:Y:S01]  /*be80*/  IMAD.U32 R128, R108, 0x10000, RZ ;  /* 0x000100006c807824 */ /* 0x000fe200078e00ff */
[----:B------:R-:W-:Y:S01]  /*be90*/  ISETP.NE.AND P3, PT, R130, 0x1, PT ;  /* 0x000000018200780c */ /* 0x000fe20003f65270 */
[----:B------:R-:W-:Y:S01]  /*bea0*/  BSSY.RECONVERGENT B2, `(.L_x_8631) ;  /* 0x000005b000027945 */ /* 0x000fe20003800200 */
[----:B------:R-:W-:Y:S01]  /*beb0*/  FSEL R129, R166, RZ, P4 ;  /* 0x000000ffa6817208 */ /* 0x000fe20002000000 */
[----:B------:R-:W-:Y:S01]  /*bec0*/  FFMA.FTZ R2, R2, R189, 1.1641532182693481445e-10 ;  /* 0x2f00000002027423 */ /* 0x000fe200000100bd */
[----:B------:R-:W-:Y:S01]  /*bed0*/  FMUL.FTZ R128, R128, R163 ;  /* 0x000000a380807220 */ /* 0x000fe20000410000 */
[----:B------:R-:W-:-:S03]  /*bee0*/  IMAD.MOV.U32 R131, RZ, RZ, 0x2 ;  /* 0x00000002ff837424 */ /* 0x000fc600078e00ff */
[----:B------:R-:W-:Y:S02]  /*bef0*/  FSETP.GTU.FTZ.AND P2, PT, R2, R161, PT ;  /* 0x000000a10200720b */ /* 0x000fe40003f5c000 */
[----:B------:R-:W-:Y:S02]  /*bf00*/  MOV R2, R190 ;  /* 0x000000be00027202 */ /* 0x000fe40000000f00 */
        /* <DEDUP_REMOVED lines=13> */
.L_x_8633:
        /* <DEDUP_REMOVED lines=13> */
.L_x_8635:
[----:B------:R-:W-:Y:S05]  /*c0b0*/  BSYNC.RECONVERGENT B3 ;  /* 0x0000000000037941 */ /* 0x000fea0003800200 */
.L_x_8634:
        /* <DEDUP_REMOVED lines=57> */
.L_x_8632:
[----:B------:R-:W-:Y:S05]  /*c450*/  BSYNC.RECONVERGENT B2 ;  /* 0x0000000000027941 */ /* 0x000fea0003800200 */
.L_x_8631:
[----:B------:R-:W-:Y:S01]  /*c460*/  I2FP.F32.U32 R2, R2 ;  /* 0x0000000200027245 */ /* 0x000fe20000201000 */
[----:B------:R-:W-:Y:S01]  /*c470*/  IMAD.U32 R132, R132, 0x10000, RZ ;  /* 0x0001000084847824 */ /* 0x000fe200078e00ff */
[----:B------:R-:W-:Y:S01]  /*c480*/  ISETP.NE.AND P2, PT, R131, 0x1, PT ;  /* 0x000000018300780c */ /* 0x000fe20003f45270 */
[----:B------:R-:W-:Y:S01]  /*c490*/  BSSY.RECONVERGENT B2, `(.L_x_8636) ;  /* 0x0000058000027945 */ /* 0x000fe20003800200 */
[----:B------:R-:W-:Y:S01]  /*c4a0*/  LOP3.LUT R229, R229, 0xfffffff7, RZ, 0xc0, !PT ;  /* 0xfffffff7e5e57812 */ /* 0x000fe200078ec0ff */
[----:B------:R-:W-:Y:S01]  /*c4b0*/  FFMA.FTZ R2, R2, R189, 1.1641532182693481445e-10 ;  /* 0x2f00000002027423 */ /* 0x000fe200000100bd */
[----:B------:R-:W-:Y:S02]  /*c4c0*/  IMAD.MOV.U32 R164, RZ, RZ, 0x2 ;  /* 0x00000002ffa47424 */ /* 0x000fe400078e00ff */
[----:B------:R-:W-:Y:S02]  /*c4d0*/  FMUL.FTZ R129, R132, R163 ;  /* 0x000000a384817220 */ /* 0x000fe40000410000 */
[----:B------:R-:W-:-:S02]  /*c4e0*/  FSETP.LE.FTZ.AND P4, PT, R2, R161, PT ;  /* 0x000000a10200720b */ /* 0x000fc40003f93000 */
        /* <DEDUP_REMOVED lines=11> */
.L_x_8638:
        /* <DEDUP_REMOVED lines=13> */
.L_x_8640:
[----:B------:R-:W-:Y:S05]  /*c670*/  BSYNC.RECONVERGENT B3 ;  /* 0x0000000000037941 */ /* 0x000fea0003800200 */
.L_x_8639:
        /* <DEDUP_REMOVED lines=48> */
[----:B------:R-:W-:Y:S01]  /*c980*/  IMAD.WIDE.U32 R164, R164, -0x326172a9, RZ ;  /* 0xcd9e8d57a4a47825 */ /* 0x000fe200078e00ff */
[----:B------:R-:W-:-:S03]  /*c990*/  UIADD3 UR20, UPT, UPT, UR4, -0x700cb87f, URZ ;  /* 0x8ff3478104147890 */ /* 0x000fc6000fffe0ff */
[----:B------:R-:W-:Y:S01]  /*c9a0*/  IMAD.WIDE.U32 R130, R130, -0x2daee0ad, RZ ;  /* 0xd2511f5382827825 */ /* 0x000fe200078e00ff */
[----:B------:R-:W-:-:S03]  /*c9b0*/  MOV R190, R164 ;  /* 0x000000a400be7202 */ /* 0x000fc60000000f00 */
[----:B------:R-:W-:Y:S01]  /*c9c0*/  HFMA2 R164, -RZ, RZ, 0, 0 ;  /* 0x00000000ffa47431 */ /* 0x000fe200000001ff */
[----:B------:R-:W-:Y:S02]  /*c9d0*/  LOP3.LUT R3, R166, UR20, R165, 0x96, !PT ;  /* 0x00000014a6037c12 */ /* 0x000fe4000f8e96a5 */
[----:B------:R-:W-:Y:S01]  /*c9e0*/  LOP3.LUT R4, R2, UR15, R131, 0x96, !PT ;  /* 0x0000000f02047c12 */ /* 0x000fe2000f8e9683 */
[----:B------:R-:W-:Y:S02]  /*c9f0*/  IMAD.MOV.U32 R2, RZ, RZ, R162 ;  /* 0x000000ffff027224 */ /* 0x000fe400078e00a2 */
[----:B------:R-:W-:-:S07]  /*ca00*/  IMAD.MOV.U32 R162, RZ, RZ, R130 ;  /* 0x000000ffffa27224 */ /* 0x000fce00078e0082 */
.L_x_8637:
[----:B------:R-:W-:Y:S05]  /*ca10*/  BSYNC.RECONVERGENT B2 ;  /* 0x0000000000027941 */ /* 0x000fea0003800200 */
.L_x_8636:
[----:B------:R-:W-:Y:S01]  /*ca20*/  I2FP.F32.U32 R2, R2 ;  /* 0x0000000200027245 */ /* 0x000fe20000201000 */
[----:B------:R-:W-:Y:S01]  /*ca30*/  BSSY.RECONVERGENT B2, `(.L_x_8641) ;  /* 0x000005e000027945 */ /* 0x000fe20003800200 */
[----:B------:R-:W-:Y:S01]  /*ca40*/  PRMT R130, R108, 0x7632, R130 ;  /* 0x000076326c827816 */ /* 0x000fe20000000082 */
[----:B------:R-:W-:Y:S01]  /*ca50*/  IMAD.MOV.U32 R132, RZ, RZ, 0x2 ;  /* 0x00000002ff847424 */ /* 0x000fe200078e00ff */
[----:B------:R-:W-:Y:S01]  /*ca60*/  FSEL R129, R129, RZ, P4 ;  /* 0x000000ff81817208 */ /* 0x000fe20002000000 */
[----:B------:R-:W-:Y:S02]  /*ca70*/  FFMA.FTZ R2, R2, R189, 1.1641532182693481445e-10 ;  /* 0x2f00000002027423 */ /* 0x000fe400000100bd */
[----:B------:R-:W-:-:S03]  /*ca80*/  IMAD.U32 R130, R130, 0x10000, RZ ;  /* 0x0001000082827824 */ /* 0x000fc600078e00ff */
[----:B------:R-:W-:Y:S01]  /*ca90*/  FSETP.GTU.FTZ.AND P2, PT, R2, R161, PT ;  /* 0x000000a10200720b */ /* 0x000fe20003f5c000 */
[----:B------:R-:W-:Y:S01]  /*caa0*/  FMUL.FTZ R130, R130, R163 ;  /* 0x000000a382827220 */ /* 0x000fe20000410000 */
[----:B------:R-:W-:Y:S02]  /*cab0*/  MOV R2, R190 ;  /* 0x000000be00027202 */ /* 0x000fe40000000f00 */
[----:B------:R-:W-:Y:S02]  /*cac0*/  SEL R192, RZ, 0x1, P2 ;  /* 0x00000001ffc07807 */ /* 0x000fe40001000000 */
[----:B------:R-:W-:Y:S02]  /*cad0*/  FSEL R130, R130, RZ, !P2 ;  /* 0x000000ff82827208 */ /* 0x000fe40005000000 */
[----:B------:R-:W-:-:S03]  /*cae0*/  ISETP.NE.AND P2, PT, R164, 0x1, PT ;  /* 0x00000001a400780c */ /* 0x000fc60003f45270 */
[----:B------:R-:W-:-:S04]  /*caf0*/  FADD.FTZ R129, R130, R129 ;  /* 0x0000008182817221 */ /* 0x000fc80000010000 */
[----:B------:R-:W-:-:S06]  /*cb00*/  @P1 FADD.FTZ R129, R113, R129 ;  /* 0x0000008171811221 */ /* 0x000fcc0000010000 */
        /* <DEDUP_REMOVED lines=9> */
.L_x_8643:
        /* <DEDUP_REMOVED lines=13> */
.L_x_8645:
[----:B------:R-:W-:Y:S05]  /*cc70*/  BSYNC.RECONVERGENT B3 ;  /* 0x0000000000037941 */ /* 0x000fea0003800200 */
.L_x_8644:
        /* <DEDUP_REMOVED lines=56> */
[----:B------:R-:W-:-:S07]  /*d000*/  IMAD.MOV.U32 R162, RZ, RZ, R130 ;  /* 0x000000ffffa27224 */ /* 0x000fce00078e0082 */
.L_x_8642:
[----:B------:R-:W-:Y:S05]  /*d010*/  BSYNC.RECONVERGENT B2 ;  /* 0x0000000000027941 */ /* 0x000fea0003800200 */
.L_x_8641:
[----:B------:R-:W-:Y:S01]  /*d020*/  I2FP.F32.U32 R2, R2 ;  /* 0x0000000200027245 */ /* 0x000fe20000201000 */
[----:B------:R-:W-:Y:S01]  /*d030*/  IMAD.U32 R130, R133, 0x10000, RZ ;  /* 0x0001000085827824 */ /* 0x000fe200078e00ff */
[----:B------:R-:W-:Y:S01]  /*d040*/  ISETP.NE.AND P2, PT, R132, 0x1, PT ;  /* 0x000000018400780c */ /* 0x000fe20003f45270 */
[----:B------:R-:W-:Y:S01]  /*d050*/  BSSY.RECONVERGENT B2, `(.L_x_8646) ;  /* 0x0000059000027945 */ /* 0x000fe20003800200 */
[----:B------:R-:W-:Y:S01]  /*d060*/  LOP3.LUT R229, R229, 0xfffffffb, RZ, 0xc0, !PT ;  /* 0xfffffffbe5e57812 */ /* 0x000fe200078ec0ff */
[----:B------:R-:W-:Y:S01]  /*d070*/  FFMA.FTZ R2, R2, R189, 1.1641532182693481445e-10 ;  /* 0x2f00000002027423 */ /* 0x000fe200000100bd */
[----:B------:R-:W-:Y:S01]  /*d080*/  PRMT R131, R133, 0x7632, R131 ;  /* 0x0000763285837816 */ /* 0x000fe20000000083 */
[----:B------:R-:W-:Y:S02]  /*d090*/  IMAD.MOV.U32 R164, RZ, RZ, 0x2 ;  /* 0x00000002ffa47424 */ /* 0x000fe400078e00ff */
[----:B------:R-:W-:Y:S01]  /*d0a0*/  FMUL.FTZ R130, R130, R163 ;  /* 0x000000a382827220 */ /* 0x000fe20000410000 */
        /* <DEDUP_REMOVED lines=12> */
.L_x_8648:
        /* <DEDUP_REMOVED lines=13> */
.L_x_8650:
[----:B------:R-:W-:Y:S05]  /*d240*/  BSYNC.RECONVERGENT B3 ;  /* 0x0000000000037941 */ /* 0x000fea0003800200 */
.L_x_8649:
        /* <DEDUP_REMOVED lines=57> */
.L_x_8647:
[----:B------:R-:W-:Y:S05]  /*d5e0*/  BSYNC.RECONVERGENT B2 ;  /* 0x0000000000027941 */ /* 0x000fea0003800200 */
.L_x_8646:
[----:B------:R-:W-:Y:S01]  /*d5f0*/  I2FP.F32.U32 R2, R2 ;  /* 0x0000000200027245 */ /* 0x000fe20000201000 */
[----:B------:R-:W-:Y:S01]  /*d600*/  IMAD.U32 R132, R109, 0x10000, RZ ;  /* 0x000100006d847824 */ /* 0x000fe200078e00ff */
[----:B------:R-:W-:Y:S01]  /*d610*/  FSEL R133, R130, RZ, P4 ;  /* 0x000000ff82857208 */ /* 0x000fe20002000000 */
        /* <DEDUP_REMOVED lines=10> */
[----:B------:R-:W-:-:S08]  /*d6c0*/  @P1 FADD.FTZ R130, R114, R130 ;  /* 0x0000008272821221 */ /* 0x000fd00000010000 */
        /* <DEDUP_REMOVED lines=9> */
.L_x_8653:
        /* <DEDUP_REMOVED lines=13> */
.L_x_8655:
[----:B------:R-:W-:Y:S05]  /*d830*/  BSYNC.RECONVERGENT B3 ;  /* 0x0000000000037941 */ /* 0x000fea0003800200 */
.L_x_8654:
        /* <DEDUP_REMOVED lines=57> */
.L_x_8652:
[----:B------:R-:W-:Y:S05]  /*dbd0*/  BSYNC.RECONVERGENT B2 ;  /* 0x0000000000027941 */ /* 0x000fea0003800200 */
.L_x_8651:
[----:B------:R-:W-:Y:S01]  /*dbe0*/  I2FP.F32.U32 R2, R2 ;  /* 0x0000000200027245 */ /* 0x000fe20000201000 */
[----:B------:R-:W-:Y:S01]  /*dbf0*/  IMAD.U32 R132, R131, 0x10000, RZ ;  /* 0x0001000083847824 */ /* 0x000fe200078e00ff */
[----:B------:R-:W-:Y:S01]  /*dc00*/  ISETP.NE.AND P2, PT, R165, 0x1, PT ;  /* 0x00000001a500780c */ /* 0x000fe20003f45270 */
[----:B------:R-:W-:Y:S01]  /*dc10*/  BSSY.RECONVERGENT B2, `(.L_x_8656) ;  /* 0x0000058000027945 */ /* 0x000fe20003800200 */
[----:B------:R-:W-:Y:S01]  /*dc20*/  LOP3.LUT R229, R229, 0xfffffffd, RZ, 0xc0, !PT ;  /* 0xfffffffde5e57812 */ /* 0x000fe200078ec0ff */
[----:B------:R-:W-:Y:S01]  /*dc30*/  FFMA.FTZ R2, R2, R189, 1.1641532182693481445e-10 ;  /* 0x2f00000002027423 */ /* 0x000fe200000100bd */
[----:B------:R-:W-:Y:S01]  /*dc40*/  IMAD.MOV.U32 R164, RZ, RZ, 0x2 ;  /* 0x00000002ffa47424 */ /* 0x000fe200078e00ff */
[----:B------:R-:W-:Y:S01]  /*dc50*/  MOV R133, R190 ;  /* 0x000000be00857202 */ /* 0x000fe20000000f00 */
[----:B------:R-:W-:Y:S02]  /*dc60*/  FMUL.FTZ R131, R132, R163 ;  /* 0x000000a384837220 */ /* 0x000fe40000410000 */
[----:B------:R-:W-:-:S13]  /*dc70*/  FSETP.LE.FTZ.AND P4, PT, R2, R161, PT ;  /* 0x000000a10200720b */ /* 0x000fda0003f93000 */
        /* <DEDUP_REMOVED lines=10> */
.L_x_8658:
        /* <DEDUP_REMOVED lines=13> */
.L_x_8660:
[----:B------:R-:W-:Y:S05]  /*ddf0*/  BSYNC.RECONVERGENT B3 ;  /* 0x0000000000037941 */ /* 0x000fea0003800200 */
.L_x_8659:
        /* <DEDUP_REMOVED lines=57> */
.L_x_8657:
[----:B------:R-:W-:Y:S05]  /*e190*/  BSYNC.RECONVERGENT B2 ;  /* 0x0000000000027941 */ /* 0x000fea0003800200 */
.L_x_8656:
        /* <DEDUP_REMOVED lines=24> */
.L_x_8663:
        /* <DEDUP_REMOVED lines=13> */
.L_x_8665:
[----:B------:R-:W-:Y:S05]  /*e3f0*/  BSYNC.RECONVERGENT B3 ;  /* 0x0000000000037941 */ /* 0x000fea0003800200 */
.L_x_8664:
        /* <DEDUP_REMOVED lines=57> */
.L_x_8662:
[----:B------:R-:W-:Y:S05]  /*e790*/  BSYNC.RECONVERGENT B2 ;  /* 0x0000000000027941 */ /* 0x000fea0003800200 */
.L_x_8661:
[----:B------:R-:W-:Y:S01]  /*e7a0*/  ISETP.NE.AND P3, PT, R165, 0x1, PT ;  /* 0x00000001a500780c */ /* 0x000fe20003f65270 */
[C---:B------:R-:W-:Y:S01]  /*e7b0*/  IMAD.U32 R132, R134.reuse, 0x10000, RZ ;  /* 0x0001000086847824 */ /* 0x040fe200078e00ff */
[----:B------:R-:W-:Y:S01]  /*e7c0*/  I2FP.F32.U32 R2, R2 ;  /* 0x0000000200027245 */ /* 0x000fe20000201000 */
[----:B------:R-:W-:Y:S01]  /*e7d0*/  BSSY.RECONVERGENT B2, `(.L_x_8666) ;  /* 0x0000057000027945 */ /* 0x000fe20003800200 */
[----:B------:R-:W-:Y:S01]  /*e7e0*/  PRMT R134, R134, 0x7632, R134 ;  /* 0x0000763286867816 */ /* 0x000fe20000000086 */
[----:B------:R-:W-:Y:S01]  /*e7f0*/  IMAD.MOV.U32 R164, RZ, RZ, 0x2 ;  /* 0x00000002ffa47424 */ /* 0x000fe200078e00ff */
[----:B------:R-:W-:Y:S01]  /*e800*/  MOV R133, R190 ;  /* 0x000000be00857202 */ /* 0x000fe20000000f00 */
[----:B------:R-:W-:Y:S01]  /*e810*/  FFMA.FTZ R2, R2, R189, 1.1641532182693481445e-10 ;  /* 0x2f00000002027423 */ /* 0x000fe200000100bd */
[----:B------:R-:W-:-:S04]  /*e820*/  FMUL.FTZ R195, R132, R163 ;  /* 0x000000a384c37220 */ /* 0x000fc80000410000 */
[----:B------:R-:W-:Y:S01]  /*e830*/  FSETP.LE.FTZ.AND P2, PT, R2, R161, PT ;  /* 0x000000a10200720b */ /* 0x000fe20003f53000 */
        /* <DEDUP_REMOVED lines=9> */
.L_x_8668:
        /* <DEDUP_REMOVED lines=13> */
.L_x_8670:
[----:B------:R-:W-:Y:S05]  /*e9a0*/  BSYNC.RECONVERGENT B3 ;  /* 0x0000000000037941 */ /* 0x000fea0003800200 */
.L_x_8669:
        /* <DEDUP_REMOVED lines=57> */
.L_x_8667:
[----:B------:R-:W-:Y:S05]  /*ed40*/  BSYNC.RECONVERGENT B2 ;  /* 0x0000000000027941 */ /* 0x000fea0003800200 */
.L_x_8666:
[----:B------:R-:W-:Y:S01]  /*ed50*/  I2FP.F32.U32 R2, R133 ;  /* 0x0000008500027245 */ /* 0x000fe20000201000 */
[----:B------:R-:W-:Y:S01]  /*ed60*/  IMAD.U32 R132, R110, 0x10000, RZ ;  /* 0x000100006e847824 */ /* 0x000fe200078e00ff */
[----:B------:R-:W-:Y:S01]  /*ed70*/  FSEL R195, R195, RZ, P2 ;  /* 0x000000ffc3c37208 */ /* 0x000fe20001000000 */
        /* <DEDUP_REMOVED lines=9> */
[--C-:B------:R-:W-:Y:S01]  /*ee10*/  FADD.FTZ R132, R132, R195.reuse ;  /* 0x000000c384847221 */ /* 0x100fe20000010000 */
[----:B------:R-:W-:-:S03]  /*ee20*/  PRMT R195, R2, 0x7610, R195 ;  /* 0x0000761002c37816 */ /* 0x000fc600000000c3 */
        /* <DEDUP_REMOVED lines=10> */
.L_x_8673:
        /* <DEDUP_REMOVED lines=13> */
.L_x_8675:
[----:B------:R-:W-:Y:S05]  /*efa0*/  BSYNC.RECONVERGENT B3 ;  /* 0x0000000000037941 */ /* 0x000fea0003800200 */
.L_x_8674:
        /* <DEDUP_REMOVED lines=54> */
[----:B------:R-:W-:Y:S01]  /*f310*/  LOP3.LUT R3, R196, UR20, R167, 0x96, !PT ;  /* 0x00000014c4037c12 */ /* 0x000fe2000f8e96a7 */
[----:B------:R-:W-:Y:S01]  /*f320*/  IMAD.MOV.U32 R162, RZ, RZ, R164 ;  /* 0x000000ffffa27224 */ /* 0x000fe200078e00a4 */
[----:B------:R-:W-:-:S07]  /*f330*/  LOP3.LUT R4, R2, UR15, R165, 0x96, !PT ;  /* 0x0000000f02047c12 */ /* 0x000fce000f8e96a5 */
.L_x_8672:
[----:B------:R-:W-:Y:S05]  /*f340*/  BSYNC.RECONVERGENT B2 ;  /* 0x0000000000027941 */ /* 0x000fea0003800200 */
.L_x_8671:
[----:B------:R-:W-:Y:S01]  /*f350*/  ISETP.NE.AND P4, PT, R166, 0x1, PT ;  /* 0x00000001a600780c */ /* 0x000fe20003f85270 */
[----:B------:R-:W-:Y:S01]  /*f360*/  IMAD.U32 R134, R134, 0x10000, RZ ;  /* 0x0001000086867824 */ /* 0x000fe200078e00ff */
[----:B------:R-:W-:Y:S01]  /*f370*/  I2FP.F32.U32 R2, R133 ;  /* 0x0000008500027245 */ /* 0x000fe20000201000 */
[----:B------:R-:W-:Y:S01]  /*f380*/  BSSY.RECONVERGENT B2, `(.L_x_8676) ;  /* 0x0000056000027945 */ /* 0x000fe20003800200 */
[----:B------:R-:W-:Y:S01]  /*f390*/  IMAD.MOV.U32 R164, RZ, RZ, 0x2 ;  /* 0x00000002ffa47424 */ /* 0x000fe200078e00ff */
[----:B------:R-:W-:Y:S01]  /*f3a0*/  MOV R165, R190 ;  /* 0x000000be00a57202 */ /* 0x000fe20000000f00 */
[----:B------:R-:W-:Y:S01]  /*f3b0*/  FMUL.FTZ R133, R134, R163 ;  /* 0x000000a386857220 */ /* 0x000fe20000410000 */
[----:B------:R-:W-:-:S05]  /*f3c0*/  FFMA.FTZ R2, R2, R189, 1.1641532182693481445e-10 ;  /* 0x2f00000002027423 */ /* 0x000fca00000100bd */
        /* <DEDUP_REMOVED lines=10> */
.L_x_8678:
        /* <DEDUP_REMOVED lines=13> */
.L_x_8680:
[----:B------:R-:W-:Y:S05]  /*f540*/  BSYNC.RECONVERGENT B3 ;  /* 0x0000000000037941 */ /* 0x000fea0003800200 */
.L_x_8679:
        /* <DEDUP_REMOVED lines=56> */
[----:B------:R-:W-:-:S07]  /*f8d0*/  HFMA2 R164, -RZ, RZ, 0, 0 ;  /* 0x00000000ffa47431 */ /* 0x000fce00000001ff */
.L_x_8677:
[----:B------:R-:W-:Y:S05]  /*f8e0*/  BSYNC.RECONVERGENT B2 ;  /* 0x0000000000027941 */ /* 0x000fea0003800200 */
.L_x_8676:
        /* <DEDUP_REMOVED lines=24> */
.L_x_8683:
        /* <DEDUP_REMOVED lines=13> */
.L_x_8685:
[----:B------:R-:W-:Y:S05]  /*fb40*/  BSYNC.RECONVERGENT B3 ;  /* 0x0000000000037941 */ /* 0x000fea0003800200 */
.L_x_8684:
        /* <DEDUP_REMOVED lines=57> */
.L_x_8682:
[----:B------:R-:W-:Y:S05]  /*fee0*/  BSYNC.RECONVERGENT B2 ;  /* 0x0000000000027941 */ /* 0x000fea0003800200 */
.L_x_8681:
        /* <DEDUP_REMOVED lines=19> */
.L_x_8688:
        /* <DEDUP_REMOVED lines=13> */
.L_x_8690:
[----:B------:R-:W-:Y:S05]  /*100f0*/  BSYNC.RECONVERGENT B3 ;  /* 0x0000000000037941 */ /* 0x000fea0003800200 */
.L_x_8689:
        /* <DEDUP_REMOVED lines=57> */
.L_x_8687:
[----:B------:R-:W-:Y:S05]  /*10490*/  BSYNC.RECONVERGENT B2 ;  /* 0x0000000000027941 */ /* 0x000fea0003800200 */
.L_x_8686:
        /* <DEDUP_REMOVED lines=23> */
.L_x_8693:
        /* <DEDUP_REMOVED lines=13> */
.L_x_8695:
[----:B------:R-:W-:Y:S05]  /*106e0*/  BSYNC.RECONVERGENT B3 ;  /* 0x0000000000037941 */ /* 0x000fea0003800200 */
.L_x_8694:
        /* <DEDUP_REMOVED lines=57> */
.L_x_8692:
[----:B------:R-:W-:Y:S05]  /*10a80*/  BSYNC.RECONVERGENT B2 ;  /* 0x0000000000027941 */ /* 0x000fea0003800200 */
.L_x_8691:
[----:B------:R-:W-:Y:S01]  /*10a90*/  ISETP.NE.AND P6, PT, R198, 0x1, PT ;  /* 0x00000001c600780c */ /* 0x000fe20003fc5270 */
[----:B------:R-:W-:Y:S01]  /*10aa0*/  IMAD.U32 R166, R135, 0x10000, RZ ;  /* 0x0001000087a67824 */ /* 0x000fe200078e00ff */
[----:B------:R-:W-:Y:S01]  /*10ab0*/  I2FP.F32.U32 R2, R2 ;  /* 0x0000000200027245 */ /* 0x000fe20000201000 */
[----:B------:R-:W-:Y:S01]  /*10ac0*/  BSSY.RECONVERGENT B2, `(.L_x_8696) ;  /* 0x0000058000027945 */ /* 0x000fe20003800200 */
[----:B------:R-:W-:Y:S01]  /*10ad0*/  MOV R165, R190 ;  /* 0x000000be00a57202 */ /* 0x000fe20000000f00 */
[----:B------:R-:W-:Y:S02]  /*10ae0*/  FMUL.FTZ R135, R166, R163 ;  /* 0x000000a3a6877220 */ /* 0x000fe40000410000 */
[----:B------:R-:W-:Y:S01]  /*10af0*/  FFMA.FTZ R164, R2, R189, 1.1641532182693481445e-10 ;  /* 0x2f00000002a47423 */ /* 0x000fe200000100bd */
[----:B------:R-:W-:-:S04]  /*10b00*/  IMAD.MOV.U32 R2, RZ, RZ, 0x2 ;  /* 0x00000002ff027424 */ /* 0x000fc800078e00ff */
        /* <DEDUP_REMOVED lines=10> */
.L_x_8698:
        /* <DEDUP_REMOVED lines=15> */
.L_x_8700:
[----:B------:R-:W-:Y:S05]  /*10ca0*/  BSYNC.RECONVERGENT B3 ;  /* 0x0000000000037941 */ /* 0x000fea0003800200 */
.L_x_8699:
        /* <DEDUP_REMOVED lines=57> */
.L_x_8697:
[----:B------:R-:W-:Y:S05]  /*11040*/  BSYNC.RECONVERGENT B2 ;  /* 0x0000000000027941 */ /* 0x000fea0003800200 */
.L_x_8696:
[----:B------:R-:W-:Y:S02]  /*11050*/  I2FP.F32.U32 R164, R165 ;  /* 0x000000a500a47245 */ /* 0x000fe40000201000 */
[----:B------:R-:W-:Y:S02]  /*11060*/  PRMT R165, R111, 0x7632, R165 ;  /* 0x000076326fa57816 */ /* 0x000fe400000000a5 */
[----:B------:R-:W-:Y:S01]  /*11070*/  FSEL R135, R135, RZ, P5 ;  /* 0x000000ff87877208 */ /* 0x000fe20002800000 */
[----:B------:R-:W-:Y:S02]  /*11080*/  FFMA.FTZ R164, R164, R189, 1.1641532182693481445e-10 ;  /* 0x2f000000a4a47423 */ /* 0x000fe400000100bd */
[----:B------:R-:W-:-:S03]  /*11090*/  IMAD.U32 R166, R165, 0x10000, RZ ;  /* 0x00010000a5a67824 */ /* 0x000fc600078e00ff */
[----:B------:R-:W-:Y:S01]  /*110a0*/  FSETP.GTU.FTZ.AND P6, PT, R164, R161, PT ;  /* 0x000000a1a400720b */ /* 0x000fe20003fdc000 */
[----:B------:R-:W-:-:S03]  /*110b0*/  FMUL.FTZ R166, R166, R163 ;  /* 0x000000a3a6a67220 */ /* 0x000fc60000410000 */
[----:B------:R-:W-:Y:S02]  /*110c0*/  SEL R198, RZ, 0x1, P6 ;  /* 0x00000001ffc67807 */ /* 0x000fe40003000000 */
[----:B------:R-:W-:-:S05]  /*110d0*/  FSEL R166, R166, RZ, !P6 ;  /* 0x000000ffa6a67208 */ /* 0x000fca0007000000 */
[----:B------:R-:W-:-:S04]  /*110e0*/  FADD.FTZ R135, R166, R135 ;  /* 0x00000087a6877221 */ /* 0x000fc80000010000 */
[----:B------:R-:W-:Y:S01]  /*110f0*/  @P1 FADD.FTZ R135, R119, R135 ;  /* 0x0000008777871221 */ /* 0x000fe20000010000 */
[----:B------:R-:W-:Y:S06]  /*11100*/  BRA `(.L_x_8701) ;  /* 0x0000002c00e47947 */ /* 0x000fec0003800000 */
.L_x_8620:
[----:B------:R-:W-:Y:S01]  /*11110*/  ISETP.NE.AND P2, PT, R2, 0x1, PT ;  /* 0x000000010200780c */ /* 0x000fe20003f45270 */
[----:B------:R-:W-:Y:S01]  /*11120*/  BSSY.RECONVERGENT B2, `(.L_x_8702) ;  /* 0x0000055000027945 */ /* 0x000fe20003800200 */
[----:B--2---:R-:W-:Y:S01]  /*11130*/  IMAD.MOV.U32 R130, RZ, RZ, 0x2 ;  /* 0x00000002ff827424 */ /* 0x004fe200078e00ff */
[----:B------:R-:W-:Y:S01]  /*11140*/  MOV R128, R190 ;  /* 0x000000be00807202 */ /* 0x000fe20000000f00 */
[----:B01----:R-:W-:-:S09]  /*11150*/  IMAD.MOV.U32 R162, RZ, RZ, R189 ;  /* 0x000000ffffa27224 */ /* 0x003fd200078e00bd */
        /* <DEDUP_REMOVED lines=11> */
.L_x_8704:
        /* <DEDUP_REMOVED lines=13> */
.L_x_8706:
[----:B------:R-:W-:Y:S05]  /*112e0*/  BSYNC.RECONVERGENT B3 ;  /* 0x0000000000037941 */ /* 0x000fea0003800200 */
.L_x_8705:
        /* <DEDUP_REMOVED lines=56> */
.L_x_8703:
[----:B------:R-:W-:Y:S05]  /*11670*/  BSYNC.RECONVERGENT B2 ;  /* 0x0000000000027941 */ /* 0x000fea0003800200 */
.L_x_8702:
[----:B------:R-:W0:Y:S01]  /*11680*/  LDC R161, c[0x0][0x404] ;  /* 0x00010100ffa17b82 */ /* 0x000e220000000800 */
[----:B------:R-:W-:Y:S01]  /*11690*/  HFMA2 R164, -RZ, RZ, 0.1171875, 0 ;  /* 0x2f800000ffa47431 */ /* 0x000fe200000001ff */
[----:B------:R-:W-:Y:S01]  /*116a0*/  I2FP.F32.U32 R129, R128 ;  /* 0x0000008000817245 */ /* 0x000fe20000201000 */
[----:B------:R-:W-:Y:S01]  /*116b0*/  BSSY.RECONVERGENT B2, `(.L_x_8707) ;  /* 0x000005a000027945 */ /* 0x000fe20003800200 */
[----:B------:R-:W-:Y:S01]  /*116c0*/  ISETP.NE.AND P2, PT, R130, 0x1, PT ;  /* 0x000000018200780c */ /* 0x000fe20003f45270 */
[C---:B-----5:R-:W-:Y:S01]  /*116d0*/  IMAD.U32 R163, R132.reuse, 0x10000, RZ ;  /* 0x0001000084a37824 */ /* 0x060fe200078e00ff */
[----:B------:R-:W-:Y:S01]  /*116e0*/  LOP3.LUT R229, R229, 0xffffffef, RZ, 0xc0, !PT ;  /* 0xffffffefe5e57812 */ /* 0x000fe200078ec0ff */
[----:B------:R-:W-:Y:S01]  /*116f0*/  IMAD.MOV.U32 R128, RZ, RZ, 0x2 ;  /* 0x00000002ff807424 */ /* 0x000fe200078e00ff */
[----:B------:R-:W-:Y:S01]  /*11700*/  PRMT R132, R132, 0x7632, R132 ;  /* 0x0000763284847816 */ /* 0x000fe20000000084 */
[----:B------:R-:W-:-:S05]  /*11710*/  FFMA.FTZ R2, R129, R164, 1.1641532182693481445e-10 ;  /* 0x2f00000081027423 */ /* 0x000fca00000100a4 */
[----:B0-----:R-:W-:Y:S02]  /*11720*/  FSETP.LE.FTZ.AND P3, PT, R2, R161, PT ;  /* 0x000000a10200720b */ /* 0x001fe40003f73000 */
        /* <DEDUP_REMOVED lines=11> */
.L_x_8709:
        /* <DEDUP_REMOVED lines=13> */
.L_x_8711:
[----:B------:R-:W-:Y:S05]  /*118b0*/  BSYNC.RECONVERGENT B3 ;  /* 0x0000000000037941 */ /* 0x000fea0003800200 */
.L_x_8710:
        /* <DEDUP_REMOVED lines=57> */
.L_x_8708:
[----:B------:R-:W-:Y:S05]  /*11c50*/  BSYNC.RECONVERGENT B2 ;  /* 0x0000000000027941 */ /* 0x000fea0003800200 */
.L_x_8707:
        /* <DEDUP_REMOVED lines=19> */
.L_x_8714:
        /* <DEDUP_REMOVED lines=13> */
.L_x_8716:
[----:B------:R-:W-:Y:S05]  /*11e60*/  BSYNC.RECONVERGENT B3 ;  /* 0x0000000000037941 */ /* 0x000fea0003800200 */
.L_x_8715:
        /* <DEDUP_REMOVED lines=57> */
.L_x_8713:
[----:B------:R-:W-:Y:S05]  /*12200*/  BSYNC.RECONVERGENT B2 ;  /* 0x0000000000027941 */ /* 0x000fea0003800200 */
.L_x_8712:
[----:B------:R-:W-:Y:S01]  /*12210*/  I2FP.F32.U32 R129, R2 ;  /* 0x0000000200817245 */ /* 0x000fe20000201000 */
[----:B------:R-:W-:Y:S01]  /*12220*/  BSSY.RECONVERGENT B2, `(.L_x_8717) ;  /* 0x000005a000027945 */ /* 0x000fe20003800200 */
[----:B------:R-:W-:Y:S01]  /*12230*/  LOP3.LUT R229, R229, 0xfffffffb, RZ, 0xc0, !PT ;  /* 0xfffffffbe5e57812 */ /* 0x000fe200078ec0ff */
[C---:B------:R-:W-:Y:S01]  /*12240*/  IMAD.U32 R165, R133.reuse, 0x10000, RZ ;  /* 0x0001000085a57824 */ /* 0x040fe200078e00ff */
[----:B------:R-:W-:Y:S01]  /*12250*/  PRMT R167, R133, 0x7632, R167 ;  /* 0x0000763285a77816 */ /* 0x000fe200000000a7 */
[----:B------:R-:W-:Y:S01]  /*12260*/  FFMA.FTZ R2, R129, R164, 1.1641532182693481445e-10 ;  /* 0x2f00000081027423 */ /* 0x000fe200000100a4 */
[----:B------:R-:W-:-:S04]  /*12270*/  IMAD.MOV.U32 R128, RZ, RZ, 0x2 ;  /* 0x00000002ff807424 */ /* 0x000fc800078e00ff */
[----:B------:R-:W-:Y:S02]  /*12280*/  FSETP.LE.FTZ.AND P2, PT, R2, R161, PT ;  /* 0x000000a10200720b */ /* 0x000fe40003f53000 */
[----:B------:R-:W-:-:S11]  /*12290*/  MOV R2, R190 ;  /* 0x000000be00027202 */ /* 0x000fd60000000f00 */
        /* <DEDUP_REMOVED lines=11> */
.L_x_8719:
        /* <DEDUP_REMOVED lines=13> */
.L_x_8721:
[----:B------:R-:W-:Y:S05]  /*12420*/  BSYNC.RECONVERGENT B3 ;  /* 0x0000000000037941 */ /* 0x000fea0003800200 */
.L_x_8720:
        /* <DEDUP_REMOVED lines=57> */
.L_x_8718:
[----:B------:R-:W-:Y:S05]  /*127c0*/  BSYNC.RECONVERGENT B2 ;  /* 0x0000000000027941 */ /* 0x000fea0003800200 */
.L_x_8717:
[----:B------:R-:W-:Y:S01]  /*127d0*/  I2FP.F32.U32 R129, R2 ;  /* 0x0000000200817245 */ /* 0x000fe20000201000 */
[----:B------:R-:W-:Y:S01]  /*127e0*/  BSSY.RECONVERGENT B2, `(.L_x_8722) ;  /* 0x0000059000027945 */ /* 0x000fe20003800200 */
[----:B------:R-:W-:Y:S01]  /*127f0*/  ISETP.NE.AND P2, PT, R128, 0x1, PT ;  /* 0x000000018000780c */ /* 0x000fe20003f45270 */
[----:B------:R-:W-:Y:S01]  /*12800*/  IMAD.U32 R167, R167, 0x10000, RZ ;  /* 0x00010000a7a77824 */ /* 0x000fe200078e00ff */
[----:B------:R-:W-:Y:S01]  /*12810*/  LOP3.LUT R229, R229, 0xfffffffd, RZ, 0xc0, !PT ;  /* 0xfffffffde5e57812 */ /* 0x000fe200078ec0ff */
[----:B------:R-:W-:Y:S01]  /*12820*/  FFMA.FTZ R2, R129, R164, 1.1641532182693481445e-10 ;  /* 0x2f00000081027423 */ /* 0x000fe200000100a4 */
[----:B------:R-:W-:Y:S01]  /*12830*/  IMAD.MOV.U32 R130, RZ, RZ, 0x2 ;  /* 0x00000002ff827424 */ /* 0x000fe200078e00ff */
[----:B------:R-:W-:-:S03]  /*12840*/  MOV R129, R190 ;  /* 0x000000be00817202 */ /* 0x000fc60000000f00 */
        /* <DEDUP_REMOVED lines=11> */
.L_x_8724:
        /* <DEDUP_REMOVED lines=13> */
.L_x_8726:
[----:B------:R-:W-:Y:S05]  /*129d0*/  BSYNC.RECONVERGENT B3 ;  /* 0x0000000000037941 */ /* 0x000fea0003800200 */
.L_x_8725:
        /* <DEDUP_REMOVED lines=57> */
.L_x_8723:
[----:B------:R-:W-:Y:S05]  /*12d70*/  BSYNC.RECONVERGENT B2 ;  /* 0x0000000000027941 */ /* 0x000fea0003800200 */
.L_x_8722:
[----:B------:R-:W-:Y:S01]  /*12d80*/  ISETP.NE.AND P3, PT, R130, 0x1, PT ;  /* 0x000000018200780c */ /* 0x000fe20003f65270 */
[----:B------:R-:W-:Y:S01]  /*12d90*/  BSSY.RECONVERGENT B2, `(.L_x_8727) ;  /* 0x0000058000027945 */ /* 0x000fe20003800200 */
[----:B------:R-:W-:Y:S01]  /*12da0*/  I2FP.F32.U32 R129, R129 ;  /* 0x0000008100817245 */ /* 0x000fe20000201000 */
[C---:B------:R-:W-:Y:S01]  /*12db0*/  IMAD.U32 R189, R134.reuse, 0x10000, RZ ;  /* 0x0001000086bd7824 */ /* 0x040fe200078e00ff */
[----:B------:R-:W-:Y:S01]  /*12dc0*/  PRMT R134, R134, 0x7632, R134 ;  /* 0x0000763286867816 */ /* 0x000fe20000000086 */
[----:B------:R-:W-:Y:S02]  /*12dd0*/  IMAD.MOV.U32 R128, RZ, RZ, 0x2 ;  /* 0x00000002ff807424 */ /* 0x000fe400078e00ff */
[----:B------:R-:W-:Y:S01]  /*12de0*/  FFMA.FTZ R2, R129, R164, 1.1641532182693481445e-10 ;  /* 0x2f00000081027423 */ /* 0x000fe200000100a4 */
[----:B------:R-:W-:-:S04]  /*12df0*/  MOV R129, R190 ;  /* 0x000000be00817202 */ /* 0x000fc80000000f00 */
        /* <DEDUP_REMOVED lines=10> */
.L_x_8729:
        /* <DEDUP_REMOVED lines=13> */
.L_x_8731:
[----:B------:R-:W-:Y:S05]  /*12f70*/  BSYNC.RECONVERGENT B3 ;  /* 0x0000000000037941 */ /* 0x000fea0003800200 */
.L_x_8730:
        /* <DEDUP_REMOVED lines=57> */
.L_x_8728:
[----:B------:R-:W-:Y:S05]  /*13310*/  BSYNC.RECONVERGENT B2 ;  /* 0x0000000000027941 */ /* 0x000fea0003800200 */
.L_x_8727:
[----:B------:R-:W-:Y:S01]  /*13320*/  ISETP.NE.AND P4, PT, R128, 0x1, PT ;  /* 0x000000018000780c */ /* 0x000fe20003f85270 */
[----:B------:R-:W-:Y:S01]  /*13330*/  BSSY.RECONVERGENT B2, `(.L_x_8732) ;  /* 0x0000057000027945 */ /* 0x000fe20003800200 */
[----:B------:R-:W-:Y:S01]  /*13340*/  I2FP.F32.U32 R129, R129 ;  /* 0x0000008100817245 */ /* 0x000fe20000201000 */
[----:B------:R-:W-:Y:S02]  /*13350*/  IMAD.U32 R134, R134, 0x10000, RZ ;  /* 0x0001000086867824 */ /* 0x000fe400078e00ff */
        /* <DEDUP_REMOVED lines=13> */
.L_x_8734:
        /* <DEDUP_REMOVED lines=13> */
.L_x_8736:
[----:B------:R-:W-:Y:S05]  /*13500*/  BSYNC.RECONVERGENT B3 ;  /* 0x0000000000037941 */ /* 0x000fea0003800200 */
.L_x_8735:
        /* <DEDUP_REMOVED lines=57> */
.L_x_8733:
[----:B------:R-:W-:Y:S05]  /*138a0*/  BSYNC.RECONVERGENT B2 ;  /* 0x0000000000027941 */ /* 0x000fea0003800200 */
.L_x_8732:
        /* <DEDUP_REMOVED lines=18> */
.L_x_8739:
        /* <DEDUP_REMOVED lines=13> */
.L_x_8741:
[----:B------:R-:W-:Y:S05]  /*13aa0*/  BSYNC.RECONVERGENT B3 ;  /* 0x0000000000037941 */ /* 0x000fea0003800200 */
.L_x_8740:
        /* <DEDUP_REMOVED lines=57> */
.L_x_8738:
[----:B------:R-:W-:Y:S05]  /*13e40*/  BSYNC.RECONVERGENT B2 ;  /* 0x0000000000027941 */ /* 0x000fea0003800200 */
.L_x_8737:
[----:B------:R-:W-:Y:S01]  /*13e50*/  P2R R130, PR, RZ, 0x2 ;  /* 0x00000002ff827803 */ /* 0x000fe20000000000 */
[----:B------:R-:W-:Y:S01]  /*13e60*/  FMUL.FTZ R163, R163, UR16 ;  /* 0x00000010a3a37c20 */ /* 0x000fe20008410000 */
[----:B------:R-:W-:Y:S01]  /*13e70*/  I2FP.F32.U32 R129, R129 ;  /* 0x0000008100817245 */ /* 0x000fe20000201000 */
[----:B------:R-:W-:Y:S01]  /*13e80*/  FMUL.FTZ R166, R166, UR16 ;  /* 0x00000010a6a67c20 */ /* 0x000fe20008410000 */
[----:B------:R-:W-:Y:S01]  /*13e90*/  LOP3.LUT P1, RZ, R229, 0x10, RZ, 0xc0, !PT ;  /* 0x00000010e5ff7812 */ /* 0x000fe2000782c0ff */
[----:B------:R-:W-:Y:S01]  /*13ea0*/  FMUL.FTZ R167, R167, UR16 ;  /* 0x00000010a7a77c20 */ /* 0x000fe20008410000 */
[----:B------:R-:W-:Y:S01]  /*13eb0*/  P2R R131, PR, RZ, 0x1 ;  /* 0x00000001ff837803 */ /* 0x000fe20000000000 */
[----:B------:R-:W-:Y:S01]  /*13ec0*/  FFMA.FTZ R164, R129, R164, 1.1641532182693481445e-10 ;  /* 0x2f00000081a47423 */ /* 0x000fe200000100a4 */
        /* <DEDUP_REMOVED lines=28> */
[----:B------:R-:W-:-:S12]  /*14090*/  @P1 FADD.FTZ R135, R119, R135 ;  /* 0x0000008777871221 */ /* 0x000fd80000010000 */
.L_x_8701:
        /* <DEDUP_REMOVED lines=24> */
[----:B------:R-:W-:Y:S01]  /*14220*/  IMAD.U32 R163, R197, 0x10000, RZ ;  /* 0x00010000c5a37824 */ /* 0x000fe200078e00ff */
[----:B0-----:R-:W0:Y:S01]  /*14230*/  LDC.64 R164, c[0x0][0x3b8] ;  /* 0x0000ee00ffa47b82 */ /* 0x001e220000000a00 */
        /* <DEDUP_REMOVED lines=18> */
.L_x_8742:
[----:B------:R-:W-:Y:S01]  /*14360*/  MOV R189, R162 ;  /* 0x000000a200bd7202 */ /* 0x000fe20000000f00 */
[----:B------:R-:W-:-:S07]  /*14370*/  VIADD R160, R160, 0x20 ;  /* 0x00000020a0a07836 */ /* 0x000fce0000000000 */
.L_x_8619:
[----:B------:R-:W-:Y:S05]  /*14380*/  BSYNC.RECONVERGENT B1 ;  /* 0x0000000000017941 */ /* 0x000fea0003800200 */
.L_x_8618:
        /* <DEDUP_REMOVED lines=36> */
.L_x_8748:
        /* <DEDUP_REMOVED lines=13> */
.L_x_8750:
[----:B------:R-:W-:Y:S05]  /*146a0*/  BSYNC.RECONVERGENT B3 ;  /* 0x0000000000037941 */ /* 0x000fea0003800200 */
.L_x_8749:
        /* <DEDUP_REMOVED lines=54> */
[----:B------:R-:W-:-:S07]  /*14a10*/  LOP3.LUT R4, R2, UR15, R163, 0x96, !PT ;  /* 0x0000000f02047c12 */ /* 0x000fce000f8e96a3 */
.L_x_8747:
[----:B------:R-:W-:Y:S05]  /*14a20*/  BSYNC.RECONVERGENT B2 ;  /* 0x0000000000027941 */ /* 0x000fea0003800200 */
.L_x_8746:
        /* <DEDUP_REMOVED lines=9> */
[----:B------:R-:W-:Y:S01]  /*14ac0*/  PRMT R140, R140, 0x7632, R140 ;  /* 0x000076328c8c7816 */ /* 0x000fe2000000008c */
[----:B------:R-:W-:Y:S01]  /*14ad0*/  IMAD.MOV.U32 R138, RZ, RZ, 0x2 ;  /* 0x00000002ff8a7424 */ /* 0x000fe200078e00ff */
[----:B0-----:R-:W-:Y:S01]  /*14ae0*/  FSETP.LE.FTZ.AND P4, PT, R2, R161, PT ;  /* 0x000000a10200720b */ /* 0x001fe20003f93000 */
[----:B------:R-:W-:-:S02]  /*14af0*/  IMAD.MOV.U32 R2, RZ, RZ, R190 ;  /* 0x000000ffff027224 */ /* 0x000fc400078e00be */
[----:B-1----:R-:W-:-:S10]  /*14b00*/  FMUL.FTZ R166, R166, R163 ;  /* 0x000000a3a6a67220 */ /* 0x002fd40000410000 */
        /* <DEDUP_REMOVED lines=10> */
.L_x_8753:
        /* <DEDUP_REMOVED lines=13> */
.L_x_8755:
[----:B------:R-:W-:Y:S05]  /*14c80*/  BSYNC.RECONVERGENT B3 ;  /* 0x0000000000037941 */ /* 0x000fea0003800200 */
.L_x_8754:
        /* <DEDUP_REMOVED lines=53> */
[----:B------:R-:W-:Y:S01]  /*14fe0*/  LOP3.LUT R4, R2, UR15, R137, 0x96, !PT ;  /* 0x0000000f02047c12 */ /* 0x000fe2000f8e9689 */
[----:B------:R-:W-:Y:S01]  /*14ff0*/  IMAD.MOV.U32 R2, RZ, RZ, R162 ;  /* 0x000000ffff027224 */ /* 0x000fe200078e00a2 */
[----:B------:R-:W-:-:S07]  /*15000*/  MOV R162, R136 ;  /* 0x0000008800a27202 */ /* 0x000fce0000000f00 */
.L_x_8752:
[----:B------:R-:W-:Y:S05]  /*15010*/  BSYNC.RECONVERGENT B2 ;  /* 0x0000000000027941 */ /* 0x000fea0003800200 */
.L_x_8751:
[----:B------:R-:W-:Y:S01]  /*15020*/  I2FP.F32.U32 R2, R2 ;  /* 0x0000000200027245 */ /* 0x000fe20000201000 */
[----:B------:R-:W-:Y:S01]  /*15030*/  IMAD.U32 R136, R108, 0x10000, RZ ;  /* 0x000100006c887824 */ /* 0x000fe200078e00ff */
[----:B------:R-:W-:Y:S01]  /*15040*/  FSEL R137, R166, RZ, P4 ;  /* 0x000000ffa6897208 */ /* 0x000fe20002000000 */
[----:B------:R-:W-:Y:S01]  /*15050*/  BSSY.RECONVERGENT B2, `(.L_x_8756) ;  /* 0x000005b000027945 */ /* 0x000fe20003800200 */
        /* <DEDUP_REMOVED lines=19> */
.L_x_8758:
        /* <DEDUP_REMOVED lines=13> */
.L_x_8760:
[----:B------:R-:W-:Y:S05]  /*15260*/  BSYNC.RECONVERGENT B3 ;  /* 0x0000000000037941 */ /* 0x000fea0003800200 */
.L_x_8759:
        /* <DEDUP_REMOVED lines=57> */
.L_x_8757:
[----:B------:R-:W-:Y:S05]  /*15600*/  BSYNC.RECONVERGENT B2 ;  /* 0x0000000000027941 */ /* 0x000fea0003800200 */
.L_x_8756:
[----:B------:R-:W-:Y:S01]  /*15610*/  I2FP.F32.U32 R2, R2 ;  /* 0x0000000200027245 */ /* 0x000fe20000201000 */
[----:B------:R-:W-:Y:S01]  /*15620*/  IMAD.U32 R140, R140, 0x10000, RZ ;  /* 0x000100008c8c7824 */ /* 0x000fe200078e00ff */
[----:B------:R-:W-:Y:S01]  /*15630*/  ISETP.NE.AND P2, PT, R139, 0x1, PT ;  /* 0x000000018b00780c */ /* 0x000fe20003f45270 */
[----:B------:R-:W-:Y:S01]  /*15640*/  BSSY.RECONVERGENT B2, `(.L_x_8761) ;  /* 0x0000058000027945 */ /* 0x000fe20003800200 */
[----:B------:R-:W-:Y:S01]  /*15650*/  LOP3.LUT R229, R229, 0xfffffff7, RZ, 0xc0, !PT ;  /* 0xfffffff7e5e57812 */ /* 0x000fe200078ec0ff */
[----:B------:R-:W-:Y:S01]  /*15660*/  FFMA.FTZ R2, R2, R189, 1.1641532182693481445e-10 ;  /* 0x2f00000002027423 */ /* 0x000fe200000100bd */
[----:B------:R-:W-:Y:S02]  /*15670*/  HFMA2 R164, -RZ, RZ, 0, 1.1920928955078125e-07 ;  /* 0x00000002ffa47431 */ /* 0x000fe400000001ff */
[----:B------:R-:W-:Y:S02]  /*15680*/  FMUL.FTZ R137, R140, R163 ;  /* 0x000000a38c897220 */ /* 0x000fe40000410000 */
        /* <DEDUP_REMOVED lines=12> */
.L_x_8763:
        /* <DEDUP_REMOVED lines=13> */
.L_x_8765:
[----:B------:R-:W-:Y:S05]  /*15820*/  BSYNC.RECONVERGENT B3 ;  /* 0x0000000000037941 */ /* 0x000fea0003800200 */
.L_x_8764:
        /* <DEDUP_REMOVED lines=57> */
.L_x_8762:
[----:B------:R-:W-:Y:S05]  /*15bc0*/  BSYNC.RECONVERGENT B2 ;  /* 0x0000000000027941 */ /* 0x000fea0003800200 */
.L_x_8761:
[----:B------:R-:W-:Y:S01]  /*15bd0*/  I2FP.F32.U32 R2, R2 ;  /* 0x0000000200027245 */ /* 0x000fe20000201000 */
[----:B------:R-:W-:Y:S01]  /*15be0*/  BSSY.RECONVERGENT B2, `(.L_x_8766) ;  /* 0x000005e000027945 */ /* 0x000fe20003800200 */
[----:B------:R-:W-:Y:S01]  /*15bf0*/  PRMT R138, R108, 0x7632, R138 ;  /* 0x000076326c8a7816 */ /* 0x000fe2000000008a */
[----:B------:R-:W-:Y:S01]  /*15c00*/  HFMA2 R140, -RZ, RZ, 0, 1.1920928955078125e-07 ;  /* 0x00000002ff8c7431 */ /* 0x000fe200000001ff */
[----:B------:R-:W-:Y:S01]  /*15c10*/  FSEL R137, R137, RZ, P4 ;  /* 0x000000ff89897208 */ /* 0x000fe20002000000 */
[----:B------:R-:W-:Y:S02]  /*15c20*/  FFMA.FTZ R2, R2, R189, 1.1641532182693481445e-10 ;  /* 0x2f00000002027423 */ /* 0x000fe400000100bd */
[----:B------:R-:W-:-:S03]  /*15c30*/  IMAD.U32 R138, R138, 0x10000, RZ ;  /* 0x000100008a8a7824 */ /* 0x000fc600078e00ff */
[----:B------:R-:W-:Y:S01]  /*15c40*/  FSETP.GTU.FTZ.AND P2, PT, R2, R161, PT ;  /* 0x000000a10200720b */ /* 0x000fe20003f5c000 */
[----:B------:R-:W-:Y:S01]  /*15c50*/  FMUL.FTZ R138, R138, R163 ;  /* 0x000000a38a8a7220 */ /* 0x000fe20000410000 */
[----:B------:R-:W-:Y:S02]  /*15c60*/  IMAD.MOV.U32 R2, RZ, RZ, R190 ;  /* 0x000000ffff027224 */ /* 0x000fe400078e00be */
        /* <DEDUP_REMOVED lines=14> */
.L_x_8768:
        /* <DEDUP_REMOVED lines=13> */
.L_x_8770:
[----:B------:R-:W-:Y:S05]  /*15e20*/  BSYNC.RECONVERGENT B3 ;  /* 0x0000000000037941 */ /* 0x000fea0003800200 */
.L_x_8769:
        /* <DEDUP_REMOVED lines=56> */
[----:B------:R-:W-:-:S07]  /*161b0*/  MOV R162, R138 ;  /* 0x0000008a00a27202 */ /* 0x000fce0000000f00 */
.L_x_8767:
[----:B------:R-:W-:Y:S05]  /*161c0*/  BSYNC.RECONVERGENT B2 ;  /* 0x0000000000027941 */ /* 0x000fea0003800200 */
.L_x_8766:
[----:B------:R-:W-:Y:S01]  /*161d0*/  I2FP.F32.U32 R2, R2 ;  /* 0x0000000200027245 */ /* 0x000fe20000201000 */
[----:B------:R-:W-:Y:S01]  /*161e0*/  IMAD.U32 R138, R141, 0x10000, RZ ;  /* 0x000100008d8a7824 */ /* 0x000fe200078e00ff */
[----:B------:R-:W-:Y:S01]  /*161f0*/  ISETP.NE.AND P2, PT, R140, 0x1, PT ;  /* 0x000000018c00780c */ /* 0x000fe20003f45270 */
[----:B------:R-:W-:Y:S01]  /*16200*/  BSSY.RECONVERGENT B2, `(.L_x_8771) ;  /* 0x0000059000027945 */ /* 0x000fe20003800200 */
[----:B------:R-:W-:Y:S01]  /*16210*/  LOP3.LUT R229, R229, 0xfffffffb, RZ, 0xc0, !PT ;  /* 0xfffffffbe5e57812 */ /* 0x000fe200078ec0ff */
[----:B------:R-:W-:Y:S01]  /*16220*/  FFMA.FTZ R2, R2, R189, 1.1641532182693481445e-10 ;  /* 0x2f00000002027423 */ /* 0x000fe200000100bd */
[----:B------:R-:W-:Y:S01]  /*16230*/  HFMA2 R164, -RZ, RZ, 0, 1.1920928955078125e-07 ;  /* 0x00000002ffa47431 */ /* 0x000fe200000001ff */
[----:B------:R-:W-:Y:S01]  /*16240*/  PRMT R139, R141, 0x7632, R139 ;  /* 0x000076328d8b7816 */ /* 0x000fe2000000008b */
[----:B------:R-:W-:Y:S02]  /*16250*/  IMAD.MOV.U32 R141, RZ, RZ, R190 ;  /* 0x000000ffff8d7224 */ /* 0x000fe400078e00be */
[----:B------:R-:W-:Y:S01]  /*16260*/  FMUL.FTZ R138, R138, R163 ;  /* 0x000000a38a8a7220 */ /* 0x000fe20000410000 */
[----:B------:R-:W-:-:S13]  /*16270*/  FSETP.LE.FTZ.AND P4, PT, R2, R161, PT ;  /* 0x000000a10200720b */ /* 0x000fda0003f93000 */
        /* <DEDUP_REMOVED lines=10> */
.L_x_8773:
        /* <DEDUP_REMOVED lines=13> */
.L_x_8775:
[----:B------:R-:W-:Y:S05]  /*163f0*/  BSYNC.RECONVERGENT B3 ;  /* 0x0000000000037941 */ /* 0x000fea0003800200 */
.L_x_8774:
        /* <DEDUP_REMOVED lines=57> */
.L_x_8772:
[----:B------:R-:W-:Y:S05]  /*16790*/  BSYNC.RECONVERGENT B2 ;  /* 0x0000000000027941 */ /* 0x000fea0003800200 */
.L_x_8771:
[----:B------:R-:W-:Y:S01]  /*167a0*/  I2FP.F32.U32 R2, R141 ;  /* 0x0000008d00027245 */ /* 0x000fe20000201000 */
[----:B------:R-:W-:Y:S01]  /*167b0*/  IMAD.U32 R140, R109, 0x10000, RZ ;  /* 0x000100006d8c7824 */ /* 0x000fe200078e00ff */
[----:B------:R-:W-:Y:S01]  /*167c0*/  FSEL R141, R138, RZ, P4 ;  /* 0x000000ff8a8d7208 */ /* 0x000fe20002000000 */
        /* <DEDUP_REMOVED lines=20> */
.L_x_8778:
        /* <DEDUP_REMOVED lines=13> */
.L_x_8780:
[----:B------:R-:W-:Y:S05]  /*169e0*/  BSYNC.RECONVERGENT B3 ;  /* 0x0000000000037941 */ /* 0x000fea0003800200 */
.L_x_8779:
        /* <DEDUP_REMOVED lines=57> */
.L_x_8777:
[----:B------:R-:W-:Y:S05]  /*16d80*/  BSYNC.RECONVERGENT B2 ;  /* 0x0000000000027941 */ /* 0x000fea0003800200 */
.L_x_8776:
[----:B------:R-:W-:Y:S01]  /*16d90*/  I2FP.F32.U32 R2, R2 ;  /* 0x0000000200027245 */ /* 0x000fe20000201000 */
[----:B------:R-:W-:Y:S01]  /*16da0*/  IMAD.U32 R140, R139, 0x10000, RZ ;  /* 0x000100008b8c7824 */ /* 0x000fe200078e00ff */
[----:B------:R-:W-:Y:S01]  /*16db0*/  ISETP.NE.AND P2, PT, R165, 0x1, PT ;  /* 0x00000001a500780c */ /* 0x000fe20003f45270 */
[----:B------:R-:W-:Y:S01]  /*16dc0*/  BSSY.RECONVERGENT B2, `(.L_x_8781) ;  /* 0x0000058000027945 */ /* 0x000fe20003800200 */
[----:B------:R-:W-:Y:S01]  /*16dd0*/  LOP3.LUT R229, R229, 0xfffffffd, RZ, 0xc0, !PT ;  /* 0xfffffffde5e57812 */ /* 0x000fe200078ec0ff */
[----:B------:R-:W-:Y:S01]  /*16de0*/  FFMA.FTZ R2, R2, R189, 1.1641532182693481445e-10 ;  /* 0x2f00000002027423 */ /* 0x000fe200000100bd */
[----:B------:R-:W-:Y:S02]  /*16df0*/  HFMA2 R164, -RZ, RZ, 0, 1.1920928955078125e-07 ;  /* 0x00000002ffa47431 */ /* 0x000fe400000001ff */
        /* <DEDUP_REMOVED lines=13> */
.L_x_8783:
        /* <DEDUP_REMOVED lines=13> */
.L_x_8785:
[----:B------:R-:W-:Y:S05]  /*16fa0*/  BSYNC.RECONVERGENT B3 ;  /* 0x0000000000037941 */ /* 0x000fea0003800200 */
.L_x_8784:
        /* <DEDUP_REMOVED lines=57> */
.L_x_8782:
[----:B------:R-:W-:Y:S05]  /*17340*/  BSYNC.RECONVERGENT B2 ;  /* 0x0000000000027941 */ /* 0x000fea0003800200 */
.L_x_8781:
        /* <DEDUP_REMOVED lines=24> */
.L_x_8788:
        /* <DEDUP_REMOVED lines=13> */
.L_x_8790:
[----:B------:R-:W-:Y:S05]  /*175a0*/  BSYNC.RECONVERGENT B3 ;  /* 0x0000000000037941 */ /* 0x000fea0003800200 */
.L_x_8789:
        /* <DEDUP_REMOVED lines=57> */
.L_x_8787:
[----:B------:R-:W-:Y:S05]  /*17940*/  BSYNC.RECONVERGENT B2 ;  /* 0x0000000000027941 */ /* 0x000fea0003800200 */
.L_x_8786:
[----:B------:R-:W-:Y:S01]  /*17950*/  ISETP.NE.AND P3, PT, R165, 0x1, PT ;  /* 0x00000001a500780c */ /* 0x000fe20003f65270 */
[C---:B------:R-:W-:Y:S01]  /*17960*/  IMAD.U32 R140, R142.reuse, 0x10000, RZ ;  /* 0x000100008e8c7824 */ /* 0x040fe200078e00ff */
[----:B------:R-:W-:Y:S01]  /*17970*/  I2FP.F32.U32 R2, R2 ;  /* 0x0000000200027245 */ /* 0x000fe20000201000 */
[----:B------:R-:W-:Y:S01]  /*17980*/  BSSY.RECONVERGENT B2, `(.L_x_8791) ;  /* 0x0000057000027945 */ /* 0x000fe20003800200 */
[----:B------:R-:W-:Y:S01]  /*17990*/  HFMA2 R164, -RZ, RZ, 0, 1.1920928955078125e-07 ;  /* 0x00000002ffa47431 */ /* 0x000fe200000001ff */
[----:B------:R-:W-:Y:S01]  /*179a0*/  PRMT R142, R142, 0x7632, R142 ;  /* 0x000076328e8e7816 */ /* 0x000fe2000000008e */
[----:B------:R-:W-:Y:S02]  /*179b0*/  IMAD.MOV.U32 R141, RZ, RZ, R190 ;  /* 0x000000ffff8d7224 */ /* 0x000fe400078e00be */
        /* <DEDUP_REMOVED lines=12> */
.L_x_8793:
        /* <DEDUP_REMOVED lines=13> */
.L_x_8795:
[----:B------:R-:W-:Y:S05]  /*17b50*/  BSYNC.RECONVERGENT B3 ;  /* 0x0000000000037941 */ /* 0x000fea0003800200 */
.L_x_8794:
        /* <DEDUP_REMOVED lines=57> */
.L_x_8792:
[----:B------:R-:W-:Y:S05]  /*17ef0*/  BSYNC.RECONVERGENT B2 ;  /* 0x0000000000027941 */ /* 0x000fea0003800200 */
.L_x_8791:
[----:B------:R-:W-:Y:S01]  /*17f00*/  I2FP.F32.U32 R2, R141 ;  /* 0x0000008d00027245 */ /* 0x000fe20000201000 */
[----:B------:R-:W-:Y:S01]  /*17f10*/  IMAD.U32 R140, R110, 0x10000, RZ ;  /* 0x000100006e8c7824 */ /* 0x000fe200078e00ff */
[----:B------:R-:W-:Y:S01]  /*17f20*/  FSEL R195, R195, RZ, P2 ;  /* 0x000000ffc3c37208 */ /* 0x000fe20001000000 */
[----:B------:R-:W-:Y:S01]  /*17f30*/  BSSY.RECONVERGENT B2, `(.L_x_8796) ;  /* 0x000005c000027945 */ /* 0x000fe20003800200 */
        /* <DEDUP_REMOVED lines=20> */
.L_x_8798:
        /* <DEDUP_REMOVED lines=13> */
.L_x_8800:
[----:B------:R-:W-:Y:S05]  /*18150*/  BSYNC.RECONVERGENT B3 ;  /* 0x0000000000037941 */ /* 0x000fea0003800200 */
.L_x_8799:
        /* <DEDUP_REMOVED lines=57> */
.L_x_8797:
[----:B------:R-:W-:Y:S05]  /*184f0*/  BSYNC.RECONVERGENT B2 ;  /* 0x0000000000027941 */ /* 0x000fea0003800200 */
.L_x_8796:
[----:B------:R-:W-:Y:S01]  /*18500*/  ISETP.NE.AND P4, PT, R166, 0x1, PT ;  /* 0x00000001a600780c */ /* 0x000fe20003f85270 */
[----:B------:R-:W-:Y:S01]  /*18510*/  IMAD.U32 R142, R142, 0x10000, RZ ;  /* 0x000100008e8e7824 */ /* 0x000fe200078e00ff */
[----:B------:R-:W-:Y:S01]  /*18520*/  I2FP.F32.U32 R2, R141 ;  /* 0x0000008d00027245 */ /* 0x000fe20000201000 */
[----:B------:R-:W-:Y:S01]  /*18530*/  BSSY.RECONVERGENT B2, `(.L_x_8801) ;  /* 0x0000056000027945 */ /* 0x000fe20003800200 */
[----:B------:R-:W-:Y:S02]  /*18540*/  HFMA2 R164, -RZ, RZ, 0, 1.1920928955078125e-07 ;  /* 0x00000002ffa47431 */ /* 0x000fe400000001ff */
[----:B------:R-:W-:Y:S02]  /*18550*/  IMAD.MOV.U32 R165, RZ, RZ, R190 ;  /* 0x000000ffffa57224 */ /* 0x000fe400078e00be */
        /* <DEDUP_REMOVED lines=12> */
.L_x_8803:
        /* <DEDUP_REMOVED lines=13> */
.L_x_8805:
[----:B------:R-:W-:Y:S05]  /*186f0*/  BSYNC.RECONVERGENT B3 ;  /* 0x0000000000037941 */ /* 0x000fea0003800200 */
.L_x_8804:
        /* <DEDUP_REMOVED lines=57> */
.L_x_8802:
[----:B------:R-:W-:Y:S05]  /*18a90*/  BSYNC.RECONVERGENT B2 ;  /* 0x0000000000027941 */ /* 0x000fea0003800200 */
.L_x_8801:
        /* <DEDUP_REMOVED lines=24> */
.L_x_8808:
        /* <DEDUP_REMOVED lines=13> */
.L_x_8810:
[----:B------:R-:W-:Y:S05]  /*18cf0*/  BSYNC.RECONVERGENT B3 ;  /* 0x0000000000037941 */ /* 0x000fea0003800200 */
.L_x_8809:
        /* <DEDUP_REMOVED lines=57> */
.L_x_8807:
[----:B------:R-:W-:Y:S05]  /*19090*/  BSYNC.RECONVERGENT B2 ;  /* 0x0000000000027941 */ /* 0x000fea0003800200 */
.L_x_8806:
        /* <DEDUP_REMOVED lines=19> */
.L_x_8813:
        /* <DEDUP_REMOVED lines=13> */
.L_x_8815:
[----:B------:R-:W-:Y:S05]  /*192a0*/  BSYNC.RECONVERGENT B3 ;  /* 0x0000000000037941 */ /* 0x000fea0003800200 */
.L_x_8814:
        /* <DEDUP_REMOVED lines=57> */
.L_x_8812:
[----:B------:R-:W-:Y:S05]  /*19640*/  BSYNC.RECONVERGENT B2 ;  /* 0x0000000000027941 */ /* 0x000fea0003800200 */
.L_x_8811:
        /* <DEDUP_REMOVED lines=23> */
.L_x_8818:
        /* <DEDUP_REMOVED lines=13> */
.L_x_8820:
[----:B------:R-:W-:Y:S05]  /*19890*/  BSYNC.RECONVERGENT B3 ;  /* 0x0000000000037941 */ /* 0x000fea0003800200 */
.L_x_8819:
        /* <DEDUP_REMOVED lines=57> */
.L_x_8817:
[----:B------:R-:W-:Y:S05]  /*19c30*/  BSYNC.RECONVERGENT B2 ;  /* 0x0000000000027941 */ /* 0x000fea0003800200 */
.L_x_8816:
[----:B------:R-:W-:Y:S01]  /*19c40*/  ISETP.NE.AND P6, PT, R198, 0x1, PT ;  /* 0x00000001c600780c */ /* 0x000fe20003fc5270 */
[----:B------:R-:W-:Y:S01]  /*19c50*/  IMAD.U32 R166, R143, 0x10000, RZ ;  /* 0x000100008fa67824 */ /* 0x000fe200078e00ff */
[----:B------:R-:W-:Y:S01]  /*19c60*/  I2FP.F32.U32 R2, R2 ;  /* 0x0000000200027245 */ /* 0x000fe20000201000 */
[----:B------:R-:W-:Y:S01]  /*19c70*/  BSSY.RECONVERGENT B2, `(.L_x_8821) ;  /* 0x0000058000027945 */ /* 0x000fe20003800200 */
[----:B------:R-:W-:Y:S02]  /*19c80*/  IMAD.MOV.U32 R165, RZ, RZ, R190 ;  /* 0x000000ffffa57224 */ /* 0x000fe400078e00be */
[----:B------:R-:W-:Y:S01]  /*19c90*/  FMUL.FTZ R143, R166, R163 ;  /* 0x000000a3a68f7220 */ /* 0x000fe20000410000 */
        /* <DEDUP_REMOVED lines=12> */
.L_x_8823:
        /* <DEDUP_REMOVED lines=15> */
.L_x_8825:
[----:B------:R-:W-:Y:S05]  /*19e50*/  BSYNC.RECONVERGENT B3 ;  /* 0x0000000000037941 */ /* 0x000fea0003800200 */
.L_x_8824:
        /* <DEDUP_REMOVED lines=57> */
.L_x_8822:
[----:B------:R-:W-:Y:S05]  /*1a1f0*/  BSYNC.RECONVERGENT B2 ;  /* 0x0000000000027941 */ /* 0x000fea0003800200 */
.L_x_8821:
        /* <DEDUP_REMOVED lines=12> */
.L_x_8745:
[----:B------:R-:W-:Y:S01]  /*1a2c0*/  ISETP.NE.AND P2, PT, R2, 0x1, PT ;  /* 0x000000010200780c */ /* 0x000fe20003f45270 */
[----:B------:R-:W-:Y:S01]  /*1a2d0*/  BSSY.RECONVERGENT B2, `(.L_x_8827) ;  /* 0x0000055000027945 */ /* 0x000fe20003800200 */
[----:B--2---:R-:W-:Y:S02]  /*1a2e0*/  HFMA2 R138, -RZ, RZ, 0, 1.1920928955078125e-07 ;  /* 0x00000002ff8a7431 */ /* 0x004fe400000001ff */
[----:B------:R-:W-:Y:S02]  /*1a2f0*/  IMAD.MOV.U32 R136, RZ, RZ, R190 ;  /* 0x000000ffff887224 */ /* 0x000fe400078e00be */
[----:B01----:R-:W-:-:S07]  /*1a300*/  IMAD.MOV.U32 R162, RZ, RZ, R189 ;  /* 0x000000ffffa27224 */ /* 0x003fce00078e00bd */
        /* <DEDUP_REMOVED lines=11> */
.L_x_8829:
        /* <DEDUP_REMOVED lines=13> */
.L_x_8831:
[----:B------:R-:W-:Y:S05]  /*1a490*/  BSYNC.RECONVERGENT B3 ;  /* 0x0000000000037941 */ /* 0x000fea0003800200 */
.L_x_8830:
        /* <DEDUP_REMOVED lines=52> */
[----:B------:R-:W-:Y:S02]  /*1a7e0*/  HFMA2 R138, -RZ, RZ, 0, 0 ;  /* 0x00000000ff8a7431 */ /* 0x000fe400000001ff */
[----:B------:R-:W-:Y:S01]  /*1a7f0*/  IMAD.MOV.U32 R190, RZ, RZ, R136 ;  /* 0x000000ffffbe7224 */ /* 0x000fe200078e0088 */
[----:B------:R-:W-:Y:S01]  /*1a800*/  LOP3.LUT R4, R2, UR15, R163, 0x96, !PT ;  /* 0x0000000f02047c12 */ /* 0x000fe2000f8e96a3 */
[----:B------:R-:W-:-:S07]  /*1a810*/  IMAD.MOV.U32 R136, RZ, RZ, R189 ;  /* 0x000000ffff887224 */ /* 0x000fce00078e00bd */
.L_x_8828:
[----:B------:R-:W-:Y:S05]  /*1a820*/  BSYNC.RECONVERGENT B2 ;  /* 0x0000000000027941 */ /* 0x000fea0003800200 */
.L_x_8827:
[----:B------:R-:W0:Y:S01]  /*1a830*/  LDC R161, c[0x0][0x404] ;  /* 0x00010100ffa17b82 */ /* 0x000e220000000800 */
[----:B------:R-:W-:Y:S01]  /*1a840*/  I2FP.F32.U32 R137, R136 ;  /* 0x0000008800897245 */ /* 0x000fe20000201000 */
[----:B------:R-:W-:Y:S01]  /*1a850*/  IMAD.MOV.U32 R164, RZ, RZ, 0x2f800000 ;  /* 0x2f800000ffa47424 */ /* 0x000fe200078e00ff */
[----:B------:R-:W-:Y:S01]  /*1a860*/  ISETP.NE.AND P2, PT, R138, 0x1, PT ;  /* 0x000000018a00780c */ /* 0x000fe20003f45270 */
[----:B------:R-:W-:Y:S01]  /*1a870*/  BSSY.RECONVERGENT B2, `(.L_x_8832) ;  /* 0x0000059000027945 */ /* 0x000fe20003800200 */
[----:B------:R-:W-:Y:S01]  /*1a880*/  LOP3.LUT R229, R229, 0xffffffef, RZ, 0xc0, !PT ;  /* 0xffffffefe5e57812 */ /* 0x000fe200078ec0ff */
[----:B------:R-:W-:Y:S01]  /*1a890*/  FFMA.FTZ R2, R137, R164, 1.1641532182693481445e-10 ;  /* 0x2f00000089027423 */ /* 0x000fe200000100a4 */
[C---:B-----5:R-:W-:Y:S01]  /*1a8a0*/  IMAD.U32 R163, R140.reuse, 0x10000, RZ ;  /* 0x000100008ca37824 */ /* 0x060fe200078e00ff */
[----:B------:R-:W-:Y:S02]  /*1a8b0*/  PRMT R140, R140, 0x7632, R140 ;  /* 0x000076328c8c7816 */ /* 0x000fe4000000008c */
[----:B------:R-:W-:-:S02]  /*1a8c0*/  MOV R136, 0x2 ;  /* 0x0000000200887802 */ /* 0x000fc40000000f00 */
        /* <DEDUP_REMOVED lines=12> */
.L_x_8834:
        /* <DEDUP_REMOVED lines=13> */
.L_x_8836:
[----:B------:R-:W-:Y:S05]  /*1aa60*/  BSYNC.RECONVERGENT B3 ;  /* 0x0000000000037941 */ /* 0x000fea0003800200 */
.L_x_8835:
        /* <DEDUP_REMOVED lines=57> */
.L_x_8833:
[----:B------:R-:W-:Y:S05]  /*1ae00*/  BSYNC.RECONVERGENT B2 ;  /* 0x0000000000027941 */ /* 0x000fea0003800200 */
.L_x_8832:
[----:B------:R-:W-:Y:S01]  /*1ae10*/  I2FP.F32.U32 R137, R2 ;  /* 0x0000000200897245 */ /* 0x000fe20000201000 */
[----:B------:R-:W-:Y:S01]  /*1ae20*/  BSSY.RECONVERGENT B2, `(.L_x_8837) ;  /* 0x0000059000027945 */ /* 0x000fe20003800200 */
[----:B------:R-:W-:Y:S01]  /*1ae30*/  ISETP.NE.AND P2, PT, R136, 0x1, PT ;  /* 0x000000018800780c */ /* 0x000fe20003f45270 */
[----:B------:R-:W-:Y:S01]  /*1ae40*/  HFMA2 R138, -RZ, RZ, 0, 1.1920928955078125e-07 ;  /* 0x00000002ff8a7431 */ /* 0x000fe200000001ff */
[----:B------:R-:W-:Y:S01]  /*1ae50*/  LOP3.LUT R229, R229, 0xfffffff7, RZ, 0xc0, !PT ;  /* 0xfffffff7e5e57812 */ /* 0x000fe200078ec0ff */
[----:B------:R-:W-:Y:S01]  /*1ae60*/  FFMA.FTZ R2, R137, R164, 1.1641532182693481445e-10 ;  /* 0x2f00000089027423 */ /* 0x000fe200000100a4 */
[----:B------:R-:W-:-:S04]  /*1ae70*/  IMAD.U32 R166, R140, 0x10000, RZ ;  /* 0x000100008ca67824 */ /* 0x000fc800078e00ff */
        /* <DEDUP_REMOVED lines=12> */
.L_x_8839:
        /* <DEDUP_REMOVED lines=13> */
.L_x_8841:
[----:B------:R-:W-:Y:S05]  /*1b010*/  BSYNC.RECONVERGENT B3 ;  /* 0x0000000000037941 */ /* 0x000fea0003800200 */
.L_x_8840:
        /* <DEDUP_REMOVED lines=57> */
.L_x_8838:
[----:B------:R-:W-:Y:S05]  /*1b3b0*/  BSYNC.RECONVERGENT B2 ;  /* 0x0000000000027941 */ /* 0x000fea0003800200 */
.L_x_8837:
        /* <DEDUP_REMOVED lines=20> */
.L_x_8844:
        /* <DEDUP_REMOVED lines=13> */
.L_x_8846:
[----:B------:R-:W-:Y:S05]  /*1b5d0*/  BSYNC.RECONVERGENT B3 ;  /* 0x0000000000037941 */ /* 0x000fea0003800200 */
.L_x_8845:
        /* <DEDUP_REMOVED lines=57> */
.L_x_8843:
[----:B------:R-:W-:Y:S05]  /*1b970*/  BSYNC.RECONVERGENT B2 ;  /* 0x0000000000027941 */ /* 0x000fea0003800200 */
.L_x_8842:
[----:B------:R-:W-:Y:S01]  /*1b980*/  I2FP.F32.U32 R137, R137 ;  /* 0x0000008900897245 */ /* 0x000fe20000201000 */
[----:B------:R-:W-:Y:S01]  /*1b990*/  BSSY.RECONVERGENT B2, `(.L_x_8847) ;  /* 0x0000059000027945 */ /* 0x000fe20003800200 */
[----:B------:R-:W-:Y:S01]  /*1b9a0*/  ISETP.NE.AND P2, PT, R136, 0x1, PT ;  /* 0x000000018800780c */ /* 0x000fe20003f45270 */
[----:B------:R-:W-:Y:S01]  /*1b9b0*/  HFMA2 R138, -RZ, RZ, 0, 1.1920928955078125e-07 ;  /* 0x00000002ff8a7431 */ /* 0x000fe200000001ff */
[----:B------:R-:W-:Y:S01]  /*1b9c0*/  LOP3.LUT R229, R229, 0xfffffffd, RZ, 0xc0, !PT ;  /* 0xfffffffde5e57812 */ /* 0x000fe200078ec0ff */
[----:B------:R-:W-:Y:S01]  /*1b9d0*/  FFMA.FTZ R2, R137, R164, 1.1641532182693481445e-10 ;  /* 0x2f00000089027423 */ /* 0x000fe200000100a4 */
[----:B------:R-:W-:Y:S02]  /*1b9e0*/  IMAD.U32 R167, R167, 0x10000, RZ ;  /* 0x00010000a7a77824 */ /* 0x000fe400078e00ff */
        /* <DEDUP_REMOVED lines=12> */
.L_x_8849:
        /* <DEDUP_REMOVED lines=13> */
.L_x_8851:
[----:B------:R-:W-:Y:S05]  /*1bb80*/  BSYNC.RECONVERGENT B3 ;  /* 0x0000000000037941 */ /* 0x000fea0003800200 */
.L_x_8850:
        /* <DEDUP_REMOVED lines=57> */
.L_x_8848:
[----:B------:R-:W-:Y:S05]  /*1bf20*/  BSYNC.RECONVERGENT B2 ;  /* 0x0000000000027941 */ /* 0x000fea0003800200 */
.L_x_8847:
[----:B------:R-:W-:Y:S01]  /*1bf30*/  ISETP.NE.AND P3, PT, R138, 0x1, PT ;  /* 0x000000018a00780c */ /* 0x000fe20003f65270 */
[----:B------:R-:W-:Y:S01]  /*1bf40*/  BSSY.RECONVERGENT B2, `(.L_x_8852) ;  /* 0x0000058000027945 */ /* 0x000fe20003800200 */
[----:B------:R-:W-:Y:S01]  /*1bf50*/  I2FP.F32.U32 R137, R137 ;  /* 0x0000008900897245 */ /* 0x000fe20000201000 */
[----:B------:R-:W-:Y:S02]  /*1bf60*/  HFMA2 R136, -RZ, RZ, 0, 1.1920928955078125e-07 ;  /* 0x00000002ff887431 */ /* 0x000fe400000001ff */
[C---:B------:R-:W-:Y:S01]  /*1bf70*/  IMAD.U32 R189, R142.reuse, 0x10000, RZ ;  /* 0x000100008ebd7824 */ /* 0x040fe200078e00ff */
[----:B------:R-:W-:Y:S01]  /*1bf80*/  PRMT R142, R142, 0x7632, R142 ;  /* 0x000076328e8e7816 */ /* 0x000fe2000000008e */
[----:B------:R-:W-:Y:S01]  /*1bf90*/  FFMA.FTZ R2, R137, R164, 1.1641532182693481445e-10 ;  /* 0x2f00000089027423 */ /* 0x000fe200000100a4 */
[----:B------:R-:W-:-:S04]  /*1bfa0*/  IMAD.MOV.U32 R137, RZ, RZ, R190 ;  /* 0x000000ffff897224 */ /* 0x000fc800078e00be */
        /* <DEDUP_REMOVED lines=10> */
.L_x_8854:
        /* <DEDUP_REMOVED lines=13> */
.L_x_8856:
[----:B------:R-:W-:Y:S05]  /*1c120*/  BSYNC.RECONVERGENT B3 ;  /* 0x0000000000037941 */ /* 0x000fea0003800200 */
.L_x_8855:
        /* <DEDUP_REMOVED lines=57> */
.L_x_8853:
[----:B------:R-:W-:Y:S05]  /*1c4c0*/  BSYNC.RECONVERGENT B2 ;  /* 0x0000000000027941 */ /* 0x000fea0003800200 */
.L_x_8852:
[----:B------:R-:W-:Y:S01]  /*1c4d0*/  ISETP.NE.AND P4, PT, R136, 0x1, PT ;  /* 0x000000018800780c */ /* 0x000fe20003f85270 */
[----:B------:R-:W-:Y:S01]  /*1c4e0*/  BSSY.RECONVERGENT B2, `(.L_x_8857) ;  /* 0x0000057000027945 */ /* 0x000fe20003800200 */
[----:B------:R-:W-:Y:S01]  /*1c4f0*/  I2FP.F32.U32 R137, R137 ;  /* 0x0000008900897245 */ /* 0x000fe20000201000 */
[----:B------:R-:W-:Y:S02]  /*1c500*/  HFMA2 R138, -RZ, RZ, 0, 1.1920928955078125e-07 ;  /* 0x00000002ff8a7431 */ /* 0x000fe400000001ff */
[----:B------:R-:W-:Y:S02]  /*1c510*/  IMAD.U32 R142, R142, 0x10000, RZ ;  /* 0x000100008e8e7824 */ /* 0x000fe400078e00ff */
        /* <DEDUP_REMOVED lines=12> */
.L_x_8859:
        /* <DEDUP_REMOVED lines=13> */
.L_x_8861:
[----:B------:R-:W-:Y:S05]  /*1c6b0*/  BSYNC.RECONVERGENT B3 ;  /* 0x0000000000037941 */ /* 0x000fea0003800200 */
.L_x_8860:
        /* <DEDUP_REMOVED lines=57> */
.L_x_8858:
[----:B------:R-:W-:Y:S05]  /*1ca50*/  BSYNC.RECONVERGENT B2 ;  /* 0x0000000000027941 */ /* 0x000fea0003800200 */
.L_x_8857:
        /* <DEDUP_REMOVED lines=18> */
.L_x_8864:
        /* <DEDUP_REMOVED lines=13> */
.L_x_8866:
[----:B------:R-:W-:Y:S05]  /*1cc50*/  BSYNC.RECONVERGENT B3 ;  /* 0x0000000000037941 */ /* 0x000fea0003800200 */
.L_x_8865:
        /* <DEDUP_REMOVED lines=57> */
.L_x_8863:
[----:B------:R-:W-:Y:S05]  /*1cff0*/  BSYNC.RECONVERGENT B2 ;  /* 0x0000000000027941 */ /* 0x000fea0003800200 */
.L_x_8862:
        /* <DEDUP_REMOVED lines=37> */
.L_x_8826:
        /* <DEDUP_REMOVED lines=24> */
[----:B------:R-:W-:Y:S01]  /*1d3d0*/  SHF.L.U32 R163, R197, 0x10, RZ ;  /* 0x00000010c5a37819 */ /* 0x000fe200000006ff */
[----:B0-----:R-:W0:Y:S01]  /*1d3e0*/  LDC.64 R164, c[0x0][0x3b8] ;  /* 0x0000ee00ffa47b82 */ /* 0x001e220000000a00 */
        /* <DEDUP_REMOVED lines=18> */
.L_x_8867:
[----:B------:R-:W-:Y:S02]  /*1d510*/  IMAD.MOV.U32 R189, RZ, RZ, R162 ;  /* 0x000000ffffbd7224 */ /* 0x000fe400078e00a2 */
[----:B------:R-:W-:-:S07]  /*1d520*/  VIADD R160, R160, 0x20 ;  /* 0x00000020a0a07836 */ /* 0x000fce0000000000 */
.L_x_8744:
[----:B------:R-:W-:Y:S05]  /*1d530*/  BSYNC.RECONVERGENT B1 ;  /* 0x0000000000017941 */ /* 0x000fea0003800200 */
.L_x_8743:
        /* <DEDUP_REMOVED lines=36> */
.L_x_8873:
        /* <DEDUP_REMOVED lines=13> */
.L_x_8875:
[----:B------:R-:W-:Y:S05]  /*1d850*/  BSYNC.RECONVERGENT B3 ;  /* 0x0000000000037941 */ /* 0x000fea0003800200 */
.L_x_8874:
        /* <DEDUP_REMOVED lines=55> */
.L_x_8872:
[----:B------:R-:W-:Y:S05]  /*1dbd0*/  BSYNC.RECONVERGENT B2 ;  /* 0x0000000000027941 */ /* 0x000fea0003800200 */
.L_x_8871:
        /* <DEDUP_REMOVED lines=24> */
.L_x_8878:
        /* <DEDUP_REMOVED lines=13> */
.L_x_8880:
[----:B------:R-:W-:Y:S05]  /*1de30*/  BSYNC.RECONVERGENT B3 ;  /* 0x0000000000037941 */ /* 0x000fea0003800200 */
.L_x_8879:
        /* <DEDUP_REMOVED lines=56> */
.L_x_8877:
[----:B------:R-:W-:Y:S05]  /*1e1c0*/  BSYNC.RECONVERGENT B2 ;  /* 0x0000000000027941 */ /* 0x000fea0003800200 */
.L_x_8876:
[----:B------:R-:W-:Y:S01]  /*1e1d0*/  I2FP.F32.U32 R2, R2 ;  /* 0x0000000200027245 */ /* 0x000fe20000201000 */
[----:B------:R-:W-:Y:S01]  /*1e1e0*/  BSSY.RECONVERGENT B2, `(.L_x_8881) ;  /* 0x000005d000027945 */ /* 0x000fe20003800200 */
[----:B------:R-:W-:Y:S01]  /*1e1f0*/  SHF.L.U32 R144, R108, 0x10, RZ ;  /* 0x000000106c907819 */ /* 0x000fe200000006ff */
[----:B------:R-:W-:Y:S01]  /*1e200*/  IMAD.MOV.U32 R164, RZ, RZ, 0x2 ;  /* 0x00000002ffa47424 */ /* 0x000fe200078e00ff */
[----:B------:R-:W-:Y:S01]  /*1e210*/  FSEL R145, R166, RZ, P4 ;  /* 0x000000ffa6917208 */ /* 0x000fe20002000000 */
[----:B------:R-:W-:Y:S02]  /*1e220*/  FFMA.FTZ R2, R2, R189, 1.1641532182693481445e-10 ;  /* 0x2f00000002027423 */ /* 0x000fe400000100bd */
        /* <DEDUP_REMOVED lines=17> */
.L_x_8883:
        /* <DEDUP_REMOVED lines=13> */
.L_x_8885:
[----:B------:R-:W-:Y:S05]  /*1e410*/  BSYNC.RECONVERGENT B3 ;  /* 0x0000000000037941 */ /* 0x000fea0003800200 */
.L_x_8884:
        /* <DEDUP_REMOVED lines=57> */
.L_x_8882:
[----:B------:R-:W-:Y:S05]  /*1e7b0*/  BSYNC.RECONVERGENT B2 ;  /* 0x0000000000027941 */ /* 0x000fea0003800200 */
.L_x_8881:
[----:B------:R-:W-:Y:S01]  /*1e7c0*/  I2FP.F32.U32 R2, R2 ;  /* 0x0000000200027245 */ /* 0x000fe20000201000 */
[----:B------:R-:W-:Y:S01]  /*1e7d0*/  BSSY.RECONVERGENT B2, `(.L_x_8886) ;  /* 0x000005a000027945 */ /* 0x000fe20003800200 */
[----:B------:R-:W-:Y:S01]  /*1e7e0*/  ISETP.NE.AND P2, PT, R164, 0x1, PT ;  /* 0x00000001a400780c */ /* 0x000fe20003f45270 */
[----:B------:R-:W-:Y:S01]  /*1e7f0*/  IMAD.MOV.U32 R165, RZ, RZ, 0x2 ;  /* 0x00000002ffa57424 */ /* 0x000fe200078e00ff */
[----:B------:R-:W-:Y:S01]  /*1e800*/  SHF.L.U32 R148, R148, 0x10, RZ ;  /* 0x0000001094947819 */ /* 0x000fe200000006ff */
[----:B------:R-:W-:Y:S01]  /*1e810*/  FFMA.FTZ R2, R2, R189, 1.1641532182693481445e-10 ;  /* 0x2f00000002027423 */ /* 0x000fe200000100bd */
[----:B------:R-:W-:Y:S01]  /*1e820*/  LOP3.LUT R229, R229, 0xfffffff7, RZ, 0xc0, !PT ;  /* 0xfffffff7e5e57812 */ /* 0x000fe200078ec0ff */
        /* <DEDUP_REMOVED lines=13> */
.L_x_8888:
        /* <DEDUP_REMOVED lines=13> */
.L_x_8890:
[----:B------:R-:W-:Y:S05]  /*1e9d0*/  BSYNC.RECONVERGENT B3 ;  /* 0x0000000000037941 */ /* 0x000fea0003800200 */
.L_x_8889:
        /* <DEDUP_REMOVED lines=57> */
.L_x_8887:
[----:B------:R-:W-:Y:S05]  /*1ed70*/  BSYNC.RECONVERGENT B2 ;  /* 0x0000000000027941 */ /* 0x000fea0003800200 */
.L_x_8886:
[----:B------:R-:W-:Y:S01]  /*1ed80*/  I2FP.F32.U32 R2, R147 ;  /* 0x0000009300027245 */ /* 0x000fe20000201000 */
[----:B------:R-:W-:Y:S01]  /*1ed90*/  BSSY.RECONVERGENT B2, `(.L_x_8891) ;  /* 0x000005e000027945 */ /* 0x000fe20003800200 */
[----:B------:R-:W-:Y:S01]  /*1eda0*/  PRMT R146, R108, 0x7632, R146 ;  /* 0x000076326c927816 */ /* 0x000fe20000000092 */
[----:B------:R-:W-:Y:S01]  /*1edb0*/  IMAD.MOV.U32 R148, RZ, RZ, 0x2 ;  /* 0x00000002ff947424 */ /* 0x000fe200078e00ff */
[----:B------:R-:W-:Y:S01]  /*1edc0*/  FSEL R145, R145, RZ, P4 ;  /* 0x000000ff91917208 */ /* 0x000fe20002000000 */
[----:B------:R-:W-:Y:S01]  /*1edd0*/  FFMA.FTZ R2, R2, R189, 1.1641532182693481445e-10 ;  /* 0x2f00000002027423 */ /* 0x000fe200000100bd */
[----:B------:R-:W-:-:S04]  /*1ede0*/  SHF.L.U32 R146, R146, 0x10, RZ ;  /* 0x0000001092927819 */ /* 0x000fc800000006ff */
        /* <DEDUP_REMOVED lines=17> */
.L_x_8893:
        /* <DEDUP_REMOVED lines=13> */
.L_x_8895:
[----:B------:R-:W-:Y:S05]  /*1efd0*/  BSYNC.RECONVERGENT B3 ;  /* 0x0000000000037941 */ /* 0x000fea0003800200 */
.L_x_8894:
        /* <DEDUP_REMOVED lines=57> */
.L_x_8892:
[----:B------:R-:W-:Y:S05]  /*1f370*/  BSYNC.RECONVERGENT B2 ;  /* 0x0000000000027941 */ /* 0x000fea0003800200 */
.L_x_8891:
        /* <DEDUP_REMOVED lines=8> */
[----:B------:R-:W-:Y:S01]  /*1f400*/  IMAD.MOV.U32 R149, RZ, RZ, R190 ;  /* 0x000000ffff957224 */ /* 0x000fe200078e00be */
[----:B------:R-:W-:Y:S01]  /*1f410*/  FSETP.LE.FTZ.AND P4, PT, R2, R161, PT ;  /* 0x000000a10200720b */ /* 0x000fe20003f93000 */
[----:B------:R-:W-:-:S12]  /*1f420*/  FMUL.FTZ R146, R146, R163 ;  /* 0x000000a392927220 */ /* 0x000fd80000410000 */
        /* <DEDUP_REMOVED lines=10> */
.L_x_8898:
        /* <DEDUP_REMOVED lines=13> */
.L_x_8900:
[----:B------:R-:W-:Y:S05]  /*1f5a0*/  BSYNC.RECONVERGENT B3 ;  /* 0x0000000000037941 */ /* 0x000fea0003800200 */
.L_x_8899:
        /* <DEDUP_REMOVED lines=57> */
.L_x_8897:
[----:B------:R-:W-:Y:S05]  /*1f940*/  BSYNC.RECONVERGENT B2 ;  /* 0x0000000000027941 */ /* 0x000fea0003800200 */
.L_x_8896:
[----:B------:R-:W-:Y:S01]  /*1f950*/  I2FP.F32.U32 R2, R149 ;  /* 0x0000009500027245 */ /* 0x000fe20000201000 */
[----:B------:R-:W-:Y:S01]  /*1f960*/  BSSY.RECONVERGENT B2, `(.L_x_8901) ;  /* 0x000005d000027945 */ /* 0x000fe20003800200 */
[----:B------:R-:W-:Y:S01]  /*1f970*/  SHF.L.U32 R148, R109, 0x10, RZ ;  /* 0x000000106d947819 */ /* 0x000fe200000006ff */
[----:B------:R-:W-:Y:S01]  /*1f980*/  IMAD.MOV.U32 R165, RZ, RZ, 0x2 ;  /* 0x00000002ffa57424 */ /* 0x000fe200078e00ff */
[----:B------:R-:W-:Y:S01]  /*1f990*/  FSEL R149, R146, RZ, P4 ;  /* 0x000000ff92957208 */ /* 0x000fe20002000000 */
        /* <DEDUP_REMOVED lines=18> */
.L_x_8903:
        /* <DEDUP_REMOVED lines=13> */
.L_x_8905:
[----:B------:R-:W-:Y:S05]  /*1fb90*/  BSYNC.RECONVERGENT B3 ;  /* 0x0000000000037941 */ /* 0x000fea0003800200 */
.L_x_8904:
        /* <DEDUP_REMOVED lines=57> */
.L_x_8902:
[----:B------:R-:W-:Y:S05]  /*1ff30*/  BSYNC.RECONVERGENT B2 ;  /* 0x0000000000027941 */ /* 0x000fea0003800200 */
.L_x_8901:
        /* <DEDUP_REMOVED lines=20> */
.L_x_8908:
        /* <DEDUP_REMOVED lines=13> */
.L_x_8910:
[----:B------:R-:W-:Y:S05]  /*20150*/  BSYNC.RECONVERGENT B3 ;  /* 0x0000000000037941 */ /* 0x000fea0003800200 */
.L_x_8909:
        /* <DEDUP_REMOVED lines=57> */
.L_x_8907:
[----:B------:R-:W-:Y:S05]  /*204f0*/  BSYNC.RECONVERGENT B2 ;  /* 0x0000000000027941 */ /* 0x000fea0003800200 */
.L_x_8906:
        /* <DEDUP_REMOVED lines=24> */
.L_x_8913:
        /* <DEDUP_REMOVED lines=13> */
.L_x_8915:
[----:B------:R-:W-:Y:S05]  /*20750*/  BSYNC.RECONVERGENT B3 ;  /* 0x0000000000037941 */ /* 0x000fea0003800200 */
.L_x_8914:
        /* <DEDUP_REMOVED lines=57> */
.L_x_8912:
[----:B------:R-:W-:Y:S05]  /*20af0*/  BSYNC.RECONVERGENT B2 ;  /* 0x0000000000027941 */ /* 0x000fea0003800200 */
.L_x_8911:
[----:B------:R-:W-:Y:S01]  /*20b00*/  ISETP.NE.AND P3, PT, R165, 0x1, PT ;  /* 0x00000001a500780c */ /* 0x000fe20003f65270 */
[----:B------:R-:W-:Y:S01]  /*20b10*/  BSSY.RECONVERGENT B2, `(.L_x_8916) ;  /* 0x0000059000027945 */ /* 0x000fe20003800200 */
[----:B------:R-:W-:Y:S01]  /*20b20*/  I2FP.F32.U32 R2, R2 ;  /* 0x0000000200027245 */ /* 0x000fe20000201000 */
[----:B------:R-:W-:Y:S01]  /*20b30*/  IMAD.MOV.U32 R164, RZ, RZ, 0x2 ;  /* 0x00000002ffa47424 */ /* 0x000fe200078e00ff */
[C---:B------:R-:W-:Y:S01]  /*20b40*/  SHF.L.U32 R148, R150.reuse, 0x10, RZ ;  /* 0x0000001096947819 */ /* 0x040fe200000006ff */
[----:B------:R-:W-:Y:S01]  /*20b50*/  IMAD.MOV.U32 R149, RZ, RZ, R190 ;  /* 0x000000ffff957224 */ /* 0x000fe200078e00be */
[----:B------:R-:W-:Y:S01]  /*20b60*/  PRMT R150, R150, 0x7632, R150 ;  /* 0x0000763296967816 */ /* 0x000fe20000000096 */
        /* <DEDUP_REMOVED lines=12> */
.L_x_8918:
        /* <DEDUP_REMOVED lines=13> */
.L_x_8920:
[----:B------:R-:W-:Y:S05]  /*20d00*/  BSYNC.RECONVERGENT B3 ;  /* 0x0000000000037941 */ /* 0x000fea0003800200 */
.L_x_8919:
        /* <DEDUP_REMOVED lines=57> */
.L_x_8917:
[----:B------:R-:W-:Y:S05]  /*210a0*/  BSYNC.RECONVERGENT B2 ;  /* 0x0000000000027941 */ /* 0x000fea0003800200 */
.L_x_8916:
[----:B------:R-:W-:Y:S01]  /*210b0*/  I2FP.F32.U32 R2, R149 ;  /* 0x0000009500027245 */ /* 0x000fe20000201000 */
[----:B------:R-:W-:Y:S01]  /*210c0*/  BSSY.RECONVERGENT B2, `(.L_x_8921) ;  /* 0x000005e000027945 */ /* 0x000fe20003800200 */
[----:B------:R-:W-:Y:S01]  /*210d0*/  SHF.L.U32 R148, R110, 0x10, RZ ;  /* 0x000000106e947819 */ /* 0x000fe200000006ff */
[----:B------:R-:W-:Y:S01]  /*210e0*/  IMAD.MOV.U32 R166, RZ, RZ, 0x2 ;  /* 0x00000002ffa67424 */ /* 0x000fe200078e00ff */
[----:B------:R-:W-:Y:S01]  /*210f0*/  FSEL R195, R195, RZ, P2 ;  /* 0x000000ffc3c37208 */ /* 0x000fe20001000000 */
[----:B------:R-:W-:Y:S01]  /*21100*/  FFMA.FTZ R2, R2, R189, 1.1641532182693481445e-10 ;  /* 0x2f00000002027423 */ /* 0x000fe200000100bd */
[----:B------:R-:W-:Y:S02]  /*21110*/  IMAD.MOV.U32 R149, RZ, RZ, R190 ;  /* 0x000000ffff957224 */ /* 0x000fe400078e00be */
[----:B------:R-:W-:Y:S02]  /*21120*/  FMUL.FTZ R148, R148, R163 ;  /* 0x000000a394947220 */ /* 0x000fe40000410000 */
        /* <DEDUP_REMOVED lines=16> */
.L_x_8923:
        /* <DEDUP_REMOVED lines=13> */
.L_x_8925:
[----:B------:R-:W-:Y:S05]  /*21300*/  BSYNC.RECONVERGENT B3 ;  /* 0x0000000000037941 */ /* 0x000fea0003800200 */
.L_x_8924:
        /* <DEDUP_REMOVED lines=57> */
.L_x_8922:
[----:B------:R-:W-:Y:S05]  /*216a0*/  BSYNC.RECONVERGENT B2 ;  /* 0x0000000000027941 */ /* 0x000fea0003800200 */
.L_x_8921:
        /* <DEDUP_REMOVED lines=18> */
.L_x_8928:
        /* <DEDUP_REMOVED lines=13> */
.L_x_8930:
[----:B------:R-:W-:Y:S05]  /*218a0*/  BSYNC.RECONVERGENT B3 ;  /* 0x0000000000037941 */ /* 0x000fea0003800200 */
.L_x_8929:
        /* <DEDUP_REMOVED lines=57> */
.L_x_8927:
[----:B------:R-:W-:Y:S05]  /*21c40*/  BSYNC.RECONVERGENT B2 ;  /* 0x0000000000027941 */ /* 0x000fea0003800200 */
.L_x_8926:
        /* <DEDUP_REMOVED lines=24> */
.L_x_8933:
        /* <DEDUP_REMOVED lines=13> */
.L_x_8935:
[----:B------:R-:W-:Y:S05]  /*21ea0*/  BSYNC.RECONVERGENT B3 ;  /* 0x0000000000037941 */ /* 0x000fea0003800200 */
.L_x_8934:
        /* <DEDUP_REMOVED lines=57> */
.L_x_8932:
[----:B------:R-:W-:Y:S05]  /*22240*/  BSYNC.RECONVERGENT B2 ;  /* 0x0000000000027941 */ /* 0x000fea0003800200 */
.L_x_8931:
        /* <DEDUP_REMOVED lines=19> */
.L_x_8938:
        /* <DEDUP_REMOVED lines=13> */
.L_x_8940:
[----:B------:R-:W-:Y:S05]  /*22450*/  BSYNC.RECONVERGENT B3 ;  /* 0x0000000000037941 */ /* 0x000fea0003800200 */
.L_x_8939:
        /* <DEDUP_REMOVED lines=57> */
.L_x_8937:
[----:B------:R-:W-:Y:S05]  /*227f0*/  BSYNC.RECONVERGENT B2 ;  /* 0x0000000000027941 */ /* 0x000fea0003800200 */
.L_x_8936:
        /* <DEDUP_REMOVED lines=23> */
.L_x_8943:
        /* <DEDUP_REMOVED lines=13> */
.L_x_8945:
[----:B------:R-:W-:Y:S05]  /*22a40*/  BSYNC.RECONVERGENT B3 ;  /* 0x0000000000037941 */ /* 0x000fea0003800200 */
.L_x_8944:
        /* <DEDUP_REMOVED lines=57> */
.L_x_8942:
[----:B------:R-:W-:Y:S05]  /*22de0*/  BSYNC.RECONVERGENT B2 ;  /* 0x0000000000027941 */ /* 0x000fea0003800200 */
.L_x_8941:
[----:B------:R-:W-:Y:S01]  /*22df0*/  ISETP.NE.AND P6, PT, R198, 0x1, PT ;  /* 0x00000001c600780c */ /* 0x000fe20003fc5270 */
[----:B------:R-:W-:Y:S01]  /*22e00*/  BSSY.RECONVERGENT B2, `(.L_x_8946) ;  /* 0x000005a000027945 */ /* 0x000fe20003800200 */
[----:B------:R-:W-:Y:S01]  /*22e10*/  I2FP.F32.U32 R2, R2 ;  /* 0x0000000200027245 */ /* 0x000fe20000201000 */
[----:B------:R-:W-:Y:S01]  /*22e20*/  IMAD.MOV.U32 R165, RZ, RZ, R190 ;  /* 0x000000ffffa57224 */ /* 0x000fe200078e00be */
[----:B------:R-:W-:-:S03]  /*22e30*/  SHF.L.U32 R166, R151, 0x10, RZ ;  /* 0x0000001097a67819 */ /* 0x000fc600000006ff */
[----:B------:R-:W-:Y:S01]  /*22e40*/  FFMA.FTZ R164, R2, R189, 1.1641532182693481445e-10 ;  /* 0x2f00000002a47423 */ /* 0x000fe200000100bd */
[----:B------:R-:W-:Y:S02]  /*22e50*/  IMAD.MOV.U32 R2, RZ, RZ, 0x2 ;  /* 0x00000002ff027424 */ /* 0x000fe400078e00ff */
        /* <DEDUP_REMOVED lines=11> */
.L_x_8948:
        /* <DEDUP_REMOVED lines=15> */
.L_x_8950:
[----:B------:R-:W-:Y:S05]  /*23000*/  BSYNC.RECONVERGENT B3 ;  /* 0x0000000000037941 */ /* 0x000fea0003800200 */
.L_x_8949:
        /* <DEDUP_REMOVED lines=57> */
.L_x_8947:
[----:B------:R-:W-:Y:S05]  /*233a0*/  BSYNC.RECONVERGENT B2 ;  /* 0x0000000000027941 */ /* 0x000fea0003800200 */
.L_x_8946:
        /* <DEDUP_REMOVED lines=10> */
[----:B------:R-:W-:Y:S01]  /*23450*/  @P1 FADD.FTZ R151, R119, R151 ;  /* 0x0000009777971221 */ /* 0x000fe20000010000 */
[----:B------:R-:W-:Y:S06]  /*23460*/  BRA `(.L_x_8951) ;  /* 0x0000002c00e47947 */ /* 0x000fec0003800000 */
.L_x_8870:
        /* <DEDUP_REMOVED lines=16> */
.L_x_8954:
        /* <DEDUP_REMOVED lines=13> */
.L_x_8956:
[----:B------:R-:W-:Y:S05]  /*23640*/  BSYNC.RECONVERGENT B3 ;  /* 0x0000000000037941 */ /* 0x000fea0003800200 */
.L_x_8955:
        /* <DEDUP_REMOVED lines=56> */
.L_x_8953:
[----:B------:R-:W-:Y:S05]  /*239d0*/  BSYNC.RECONVERGENT B2 ;  /* 0x0000000000027941 */ /* 0x000fea0003800200 */
.L_x_8952:
[----:B------:R-:W0:Y:S01]  /*239e0*/  LDC R161, c[0x0][0x404] ;  /* 0x00010100ffa17b82 */ /* 0x000e220000000800 */
[----:B------:R-:W-:Y:S01]  /*239f0*/  I2FP.F32.U32 R145, R144 ;  /* 0x0000009000917245 */ /* 0x000fe20000201000 */
[----:B------:R-:W-:Y:S01]  /*23a00*/  IMAD.MOV.U32 R164, RZ, RZ, 0x2f800000 ;  /* 0x2f800000ffa47424 */ /* 0x000fe200078e00ff */
[----:B------:R-:W-:Y:S01]  /*23a10*/  LOP3.LUT R229, R229, 0xffffffef, RZ, 0xc0, !PT ;  /* 0xffffffefe5e57812 */ /* 0x000fe200078ec0ff */
[----:B------:R-:W-:Y:S01]  /*23a20*/  BSSY.RECONVERGENT B2, `(.L_x_8957) ;  /* 0x0000059000027945 */ /* 0x000fe20003800200 */
[C---:B-----5:R-:W-:Y:S01]  /*23a30*/  SHF.L.U32 R163, R148.reuse, 0x10, RZ ;  /* 0x0000001094a37819 */ /* 0x060fe200000006ff */
[----:B------:R-:W-:Y:S01]  /*23a40*/  FFMA.FTZ R2, R145, R164, 1.1641532182693481445e-10 ;  /* 0x2f00000091027423 */ /* 0x000fe200000100a4 */
[----:B------:R-:W-:Y:S01]  /*23a50*/  PRMT R148, R148, 0x7632, R148 ;  /* 0x0000763294947816 */ /* 0x000fe20000000094 */
[----:B------:R-:W-:-:S03]  /*23a60*/  IMAD.MOV.U32 R144, RZ, RZ, 0x2 ;  /* 0x00000002ff907424 */ /* 0x000fc600078e00ff */
[----:B0-----:R-:W-:Y:S01]  /*23a70*/  FSETP.LE.FTZ.AND P2, PT, R2, R161, PT ;  /* 0x000000a10200720b */ /* 0x001fe20003f53000 */
[----:B------:R-:W-:-:S12]  /*23a80*/  IMAD.MOV.U32 R2, RZ, RZ, R190 ;  /* 0x000000ffff027224 */ /* 0x000fd800078e00be */
        /* <DEDUP_REMOVED lines=11> */
.L_x_8959:
        /* <DEDUP_REMOVED lines=13> */
.L_x_8961:
[----:B------:R-:W-:Y:S05]  /*23c10*/  BSYNC.RECONVERGENT B3 ;  /* 0x0000000000037941 */ /* 0x000fea0003800200 */
.L_x_8960:
        /* <DEDUP_REMOVED lines=57> */
.L_x_8958:
[----:B------:R-:W-:Y:S05]  /*23fb0*/  BSYNC.RECONVERGENT B2 ;  /* 0x0000000000027941 */ /* 0x000fea0003800200 */
.L_x_8957:
[----:B------:R-:W-:Y:S01]  /*23fc0*/  I2FP.F32.U32 R145, R2 ;  /* 0x0000000200917245 */ /* 0x000fe20000201000 */
[----:B------:R-:W-:Y:S01]  /*23fd0*/  BSSY.RECONVERGENT B2, `(.L_x_8962) ;  /* 0x0000059000027945 */ /* 0x000fe20003800200 */
[----:B------:R-:W-:Y:S01]  /*23fe0*/  ISETP.NE.AND P2, PT, R144, 0x1, PT ;  /* 0x000000019000780c */ /* 0x000fe20003f45270 */
[----:B------:R-:W-:Y:S01]  /*23ff0*/  IMAD.MOV.U32 R146, RZ, RZ, 0x2 ;  /* 0x00000002ff927424 */ /* 0x000fe200078e00ff */
[----:B------:R-:W-:Y:S01]  /*24000*/  LOP3.LUT R229, R229, 0xfffffff7, RZ, 0xc0, !PT ;  /* 0xfffffff7e5e57812 */ /* 0x000fe200078ec0ff */
[----:B------:R-:W-:Y:S01]  /*24010*/  FFMA.FTZ R2, R145, R164, 1.1641532182693481445e-10 ;  /* 0x2f00000091027423 */ /* 0x000fe200000100a4 */
[----:B------:R-:W-:Y:S01]  /*24020*/  SHF.L.U32 R166, R148, 0x10, RZ ;  /* 0x0000001094a67819 */ /* 0x000fe200000006ff */
[----:B------:R-:W-:-:S03]  /*24030*/  IMAD.MOV.U32 R145, RZ, RZ, R190 ;  /* 0x000000ffff917224 */ /* 0x000fc600078e00be */
        /* <DEDUP_REMOVED lines=11> */
.L_x_8964:
        /* <DEDUP_REMOVED lines=13> */
.L_x_8966:
[----:B------:R-:W-:Y:S05]  /*241c0*/  BSYNC.RECONVERGENT B3 ;  /* 0x0000000000037941 */ /* 0x000fea0003800200 */
.L_x_8965:
        /* <DEDUP_REMOVED lines=57> */
.L_x_8963:
[----:B------:R-:W-:Y:S05]  /*24560*/  BSYNC.RECONVERGENT B2 ;  /* 0x0000000000027941 */ /* 0x000fea0003800200 */
.L_x_8962:
        /* <DEDUP_REMOVED lines=20> */
.L_x_8969:
        /* <DEDUP_REMOVED lines=13> */
.L_x_8971:
[----:B------:R-:W-:Y:S05]  /*24780*/  BSYNC.RECONVERGENT B3 ;  /* 0x0000000000037941 */ /* 0x000fea0003800200 */
.L_x_8970:
        /* <DEDUP_REMOVED lines=57> */
.L_x_8968:
[----:B------:R-:W-:Y:S05]  /*24b20*/  BSYNC.RECONVERGENT B2 ;  /* 0x0000000000027941 */ /* 0x000fea0003800200 */
.L_x_8967:
        /* <DEDUP_REMOVED lines=19> */
.L_x_8974:
        /* <DEDUP_REMOVED lines=13> */
.L_x_8976:
[----:B------:R-:W-:Y:S05]  /*24d30*/  BSYNC.RECONVERGENT B3 ;  /* 0x0000000000037941 */ /* 0x000fea0003800200 */
.L_x_8975:
        /* <DEDUP_REMOVED lines=57> */
.L_x_8973:
[----:B------:R-:W-:Y:S05]  /*250d0*/  BSYNC.RECONVERGENT B2 ;  /* 0x0000000000027941 */ /* 0x000fea0003800200 */
.L_x_8972:
[----:B------:R-:W-:Y:S01]  /*250e0*/  ISETP.NE.AND P3, PT, R146, 0x1, PT ;  /* 0x000000019200780c */ /* 0x000fe20003f65270 */
[----:B------:R-:W-:Y:S01]  /*250f0*/  BSSY.RECONVERGENT B2, `(.L_x_8977) ;  /* 0x0000058000027945 */ /* 0x000fe20003800200 */
[----:B------:R-:W-:Y:S01]  /*25100*/  I2FP.F32.U32 R145, R145 ;  /* 0x0000009100917245 */ /* 0x000fe20000201000 */
[----:B------:R-:W-:Y:S01]  /*25110*/  IMAD.MOV.U32 R144, RZ, RZ, 0x2 ;  /* 0x00000002ff907424 */ /* 0x000fe200078e00ff */
[C---:B------:R-:W-:Y:S02]  /*25120*/  SHF.L.U32 R189, R150.reuse, 0x10, RZ ;  /* 0x0000001096bd7819 */ /* 0x040fe400000006ff */
        /* <DEDUP_REMOVED lines=13> */
.L_x_8979:
        /* <DEDUP_REMOVED lines=13> */
.L_x_8981:
[----:B------:R-:W-:Y:S05]  /*252d0*/  BSYNC.RECONVERGENT B3 ;  /* 0x0000000000037941 */ /* 0x000fea0003800200 */
.L_x_8980:
        /* <DEDUP_REMOVED lines=57> */
.L_x_8978:
[----:B------:R-:W-:Y:S05]  /*25670*/  BSYNC.RECONVERGENT B2 ;  /* 0x0000000000027941 */ /* 0x000fea0003800200 */
.L_x_8977:
[----:B------:R-:W-:Y:S01]  /*25680*/  ISETP.NE.AND P4, PT, R144, 0x1, PT ;  /* 0x000000019000780c */ /* 0x000fe20003f85270 */
[----:B------:R-:W-:Y:S01]  /*25690*/  BSSY.RECONVERGENT B2, `(.L_x_8982) ;  /* 0x0000057000027945 */ /* 0x000fe20003800200 */
[----:B------:R-:W-:Y:S01]  /*256a0*/  I2FP.F32.U32 R145, R145 ;  /* 0x0000009100917245 */ /* 0x000fe20000201000 */
[----:B------:R-:W-:Y:S01]  /*256b0*/  IMAD.MOV.U32 R146, RZ, RZ, 0x2 ;  /* 0x00000002ff927424 */ /* 0x000fe200078e00ff */
[----:B------:R-:W-:-:S03]  /*256c0*/  SHF.L.U32 R150, R150, 0x10, RZ ;  /* 0x0000001096967819 */ /* 0x000fc600000006ff */
        /* <DEDUP_REMOVED lines=12> */
.L_x_8984:
        /* <DEDUP_REMOVED lines=13> */
.L_x_8986:
[----:B------:R-:W-:Y:S05]  /*25860*/  BSYNC.RECONVERGENT B3 ;  /* 0x0000000000037941 */ /* 0x000fea0003800200 */
.L_x_8985:
        /* <DEDUP_REMOVED lines=57> */
.L_x_8983:
[----:B------:R-:W-:Y:S05]  /*25c00*/  BSYNC.RECONVERGENT B2 ;  /* 0x0000000000027941 */ /* 0x000fea0003800200 */
.L_x_8982:
        /* <DEDUP_REMOVED lines=18> */
.L_x_8989:
        /* <DEDUP_REMOVED lines=13> */
.L_x_8991:
[----:B------:R-:W-:Y:S05]  /*25e00*/  BSYNC.RECONVERGENT B3 ;  /* 0x0000000000037941 */ /* 0x000fea0003800200 */
.L_x_8990:
        /* <DEDUP_REMOVED lines=57> */
.L_x_8988:
[----:B------:R-:W-:Y:S05]  /*261a0*/  BSYNC.RECONVERGENT B2 ;  /* 0x0000000000027941 */ /* 0x000fea0003800200 */
.L_x_8987:
        /* <DEDUP_REMOVED lines=9> */
[----:B------:R-:W-:Y:S01]  /*26240*/  FMUL.FTZ R231, R231, UR16 ;  /* 0x00000010e7e77c20 */ /* 0x000fe20008410000 */
[----:B------:R-:W-:Y:S01]  /*26250*/  SHF.L.U32 R151, R151, 0x10, RZ ;  /* 0x0000001097977819 */ /* 0x000fe200000006ff */
[----:B------:R-:W-:Y:S01]  /*26260*/  FMUL.FTZ R149, R150, UR16 ;  /* 0x0000001096957c20 */ /* 0x000fe20008410000 */
[----:B------:R-:W-:Y:S01]  /*26270*/  LOP3.LUT P5, RZ, R229, 0x2, RZ, 0xc0, !PT ;  /* 0x00000002e5ff7812 */ /* 0x000fe200078ac0ff */
[----:B------:R-:W-:Y:S01]  /*26280*/  FMUL.FTZ R189, R189, UR16 ;  /* 0x00000010bdbd7c20 */ /* 0x000fe20008410000 */
[----:B------:R-:W-:Y:S01]  /*26290*/  FSEL R144, R163, RZ, P1 ;  /* 0x000000ffa3907208 */ /* 0x000fe20000800000 */
[----:B------:R-:W-:Y:S01]  /*262a0*/  FMUL.FTZ R165, R165, UR16 ;  /* 0x00000010a5a57c20 */ /* 0x000fe20008410000 */
[----:B------:R-:W-:Y:S01]  /*262b0*/  ISETP.NE.AND P1, PT, R146, RZ, PT ;  /* 0x000000ff9200720c */ /* 0x000fe20003f25270 */
[----:B------:R-:W-:Y:S01]  /*262c0*/  FMUL.FTZ R151, R151, UR16 ;  /* 0x0000001097977c20 */ /* 0x000fe20008410000 */
[----:B------:R-:W-:-:S02]  /*262d0*/  FSEL R145, R166, RZ, P0 ;  /* 0x000000ffa6917208 */ /* 0x000fc40000000000 */
[----:B------:R-:W-:Y:S02]  /*262e0*/  ISETP.NE.AND P0, PT, R147, RZ, PT ;  /* 0x000000ff9300720c */ /* 0x000fe40003f05270 */
[----:B------:R-:W-:Y:S02]  /*262f0*/  FSEL R147, R167, RZ, P5 ;  /* 0x000000ffa7937208 */ /* 0x000fe40002800000 */
        /* <DEDUP_REMOVED lines=16> */
.L_x_8951:
        /* <DEDUP_REMOVED lines=44> */
.L_x_8992:
[----:B------:R-:W-:Y:S01]  /*266c0*/  IMAD.MOV.U32 R189, RZ, RZ, R162 ;  /* 0x000000ffffbd7224 */ /* 0x000fe200078e00a2 */
[----:B------:R-:W-:-:S07]  /*266d0*/  IADD3 R160, PT, PT, R160, 0x20, RZ ;  /* 0x00000020a0a07810 */ /* 0x000fce0007ffe0ff */
.L_x_8869:
[----:B------:R-:W-:Y:S05]  /*266e0*/  BSYNC.RECONVERGENT B1 ;  /* 0x0000000000017941 */ /* 0x000fea0003800200 */
.L_x_8868:
        /* <DEDUP_REMOVED lines=36> */
.L_x_8998:
        /* <DEDUP_REMOVED lines=13> */
.L_x_9000:
[----:B------:R-:W-:Y:S05]  /*26a00*/  BSYNC.RECONVERGENT B3 ;  /* 0x0000000000037941 */ /* 0x000fea0003800200 */
.L_x_8999:
        /* <DEDUP_REMOVED lines=55> */
.L_x_8997:
[----:B------:R-:W-:Y:S05]  /*26d80*/  BSYNC.RECONVERGENT B2 ;  /* 0x0000000000027941 */ /* 0x000fea0003800200 */
.L_x_8996:
        /* <DEDUP_REMOVED lines=10> */
[----:B------:R-:W-:Y:S01]  /*26e30*/  IMAD.MOV.U32 R153, RZ, RZ, R190 ;  /* 0x000000ffff997224 */ /* 0x000fe200078e00be */
[----:B------:R-:W-:-:S02]  /*26e40*/  MOV R155, 0x2 ;  /* 0x00000002009b7802 */ /* 0x000fc40000000f00 */
[----:B0-----:R-:W-:Y:S01]  /*26e50*/  FSETP.LE.FTZ.AND P4, PT, R2, R163, PT ;  /* 0x000000a30200720b */ /* 0x001fe20003f93000 */
[----:B-1----:R-:W-:-:S12]  /*26e60*/  FMUL.FTZ R166, R166, R161 ;  /* 0x000000a1a6a67220 */ /* 0x002fd80000410000 */
        /* <DEDUP_REMOVED lines=10> */
.L_x_9003:
        /* <DEDUP_REMOVED lines=13> */
.L_x_9005:
[----:B------:R-:W-:Y:S05]  /*26fe0*/  BSYNC.RECONVERGENT B3 ;  /* 0x0000000000037941 */ /* 0x000fea0003800200 */
.L_x_9004:
        /* <DEDUP_REMOVED lines=52> */
[----:B------:R-:W-:-:S04]  /*27330*/  LOP3.LUT R3, R154, UR20, R191, 0x96, !PT ;  /* 0x000000149a037c12 */ /* 0x000fc8000f8e96bf */
[----:B------:R-:W-:Y:S01]  /*27340*/  LOP3.LUT R4, R2, UR15, R153, 0x96, !PT ;  /* 0x0000000f02047c12 */ /* 0x000fe2000f8e9699 */
[----:B------:R-:W-:Y:S02]  /*27350*/  IMAD.MOV.U32 R153, RZ, RZ, R162 ;  /* 0x000000ffff997224 */ /* 0x000fe400078e00a2 */
[----:B------:R-:W-:-:S07]  /*27360*/  IMAD.MOV.U32 R162, RZ, RZ, R152 ;  /* 0x000000ffffa27224 */ /* 0x000fce00078e0098 */
.L_x_9002:
[----:B------:R-:W-:Y:S05]  /*27370*/  BSYNC.RECONVERGENT B2 ;  /* 0x0000000000027941 */ /* 0x000fea0003800200 */
.L_x_9001:
[----:B------:R-:W-:Y:S01]  /*27380*/  I2FP.F32.U32 R2, R153 ;  /* 0x0000009900027245 */ /* 0x000fe20000201000 */
[----:B------:R-:W-:Y:S01]  /*27390*/  IMAD.U32 R152, R108, 0x10000, RZ ;  /* 0x000100006c987824 */ /* 0x000fe200078e00ff */
[----:B------:R-:W-:Y:S01]  /*273a0*/  FSEL R153, R166, RZ, P4 ;  /* 0x000000ffa6997208 */ /* 0x000fe20002000000 */
        /* <DEDUP_REMOVED lines=20> */
.L_x_9008:
        /* <DEDUP_REMOVED lines=13> */
.L_x_9010:
[----:B------:R-:W-:Y:S05]  /*275c0*/  BSYNC.RECONVERGENT B3 ;  /* 0x0000000000037941 */ /* 0x000fea0003800200 */
.L_x_9009:
        /* <DEDUP_REMOVED lines=57> */
.L_x_9007:
[----:B------:R-:W-:Y:S05]  /*27960*/  BSYNC.RECONVERGENT B2 ;  /* 0x0000000000027941 */ /* 0x000fea0003800200 */
.L_x_9006:
        /* <DEDUP_REMOVED lines=20> */
.L_x_9013:
        /* <DEDUP_REMOVED lines=13> */
.L_x_9015:
[----:B------:R-:W-:Y:S05]  /*27b80*/  BSYNC.RECONVERGENT B3 ;  /* 0x0000000000037941 */ /* 0x000fea0003800200 */
.L_x_9014:
        /* <DEDUP_REMOVED lines=57> */
.L_x_9012:
[----:B------:R-:W-:Y:S05]  /*27f20*/  BSYNC.RECONVERGENT B2 ;  /* 0x0000000000027941 */ /* 0x000fea0003800200 */
.L_x_9011:
        /* <DEDUP_REMOVED lines=24> */
.L_x_9018:
        /* <DEDUP_REMOVED lines=13> */
.L_x_9020:
[----:B------:R-:W-:Y:S05]  /*28180*/  BSYNC.RECONVERGENT B3 ;  /* 0x0000000000037941 */ /* 0x000fea0003800200 */
.L_x_9019:
        /* <DEDUP_REMOVED lines=57> */
.L_x_9017:
[----:B------:R-:W-:Y:S05]  /*28520*/  BSYNC.RECONVERGENT B2 ;  /* 0x0000000000027941 */ /* 0x000fea0003800200 */
.L_x_9016:
[----:B------:R-:W-:Y:S01]  /*28530*/  I2FP.F32.U32 R2, R2 ;  /* 0x0000000200027245 */ /* 0x000fe20000201000 */
[----:B------:R-:W-:Y:S01]  /*28540*/  IMAD.U32 R154, R157, 0x10000, RZ ;  /* 0x000100009d9a7824 */ /* 0x000fe200078e00ff */
[----:B------:R-:W-:Y:S01]  /*28550*/  ISETP.NE.AND P2, PT, R156, 0x1, PT ;  /* 0x000000019c00780c */ /* 0x000fe20003f45270 */
[----:B------:R-:W-:Y:S01]  /*28560*/  BSSY.RECONVERGENT B2, `(.L_x_9021) ;  /* 0x0000059000027945 */ /* 0x000fe20003800200 */
[----:B------:R-:W-:Y:S01]  /*28570*/  LOP3.LUT R229, R229, 0xfffffffb, RZ, 0xc0, !PT ;  /* 0xfffffffbe5e57812 */ /* 0x000fe200078ec0ff */
[----:B------:R-:W-:Y:S01]  /*28580*/  FFMA.FTZ R2, R2, R189, 1.1641532182693481445e-10 ;  /* 0x2f00000002027423 */ /* 0x000fe200000100bd */
[----:B------:R-:W-:Y:S01]  /*28590*/  PRMT R155, R157, 0x7632, R155 ;  /* 0x000076329d9b7816 */ /* 0x000fe2000000009b */
[----:B------:R-:W-:Y:S01]  /*285a0*/  IMAD.MOV.U32 R164, RZ, RZ, 0x2 ;  /* 0x00000002ffa47424 */ /* 0x000fe200078e00ff */
[----:B------:R-:W-:Y:S01]  /*285b0*/  MOV R157, R190 ;  /* 0x000000be009d7202 */ /* 0x000fe20000000f00 */
        /* <DEDUP_REMOVED lines=12> */
.L_x_9023:
        /* <DEDUP_REMOVED lines=13> */
.L_x_9025:
[----:B------:R-:W-:Y:S05]  /*28750*/  BSYNC.RECONVERGENT B3 ;  /* 0x0000000000037941 */ /* 0x000fea0003800200 */
.L_x_9024:
        /* <DEDUP_REMOVED lines=57> */
.L_x_9022:
[----:B------:R-:W-:Y:S05]  /*28af0*/  BSYNC.RECONVERGENT B2 ;  /* 0x0000000000027941 */ /* 0x000fea0003800200 */
.L_x_9021:
        /* <DEDUP_REMOVED lines=23> */
.L_x_9028:
        /* <DEDUP_REMOVED lines=13> */
.L_x_9030:
[----:B------:R-:W-:Y:S05]  /*28d40*/  BSYNC.RECONVERGENT B3 ;  /* 0x0000000000037941 */ /* 0x000fea0003800200 */
.L_x_9029:
        /* <DEDUP_REMOVED lines=57> */
.L_x_9027:
[----:B------:R-:W-:Y:S05]  /*290e0*/  BSYNC.RECONVERGENT B2 ;  /* 0x0000000000027941 */ /* 0x000fea0003800200 */
.L_x_9026:
        /* <DEDUP_REMOVED lines=20> */
.L_x_9033:
        /* <DEDUP_REMOVED lines=13> */
.L_x_9035:
[----:B------:R-:W-:Y:S05]  /*29300*/  BSYNC.RECONVERGENT B3 ;  /* 0x0000000000037941 */ /* 0x000fea0003800200 */
.L_x_9034:
        /* <DEDUP_REMOVED lines=57> */
.L_x_9032:
[----:B------:R-:W-:Y:S05]  /*296a0*/  BSYNC.RECONVERGENT B2 ;  /* 0x0000000000027941 */ /* 0x000fea0003800200 */
.L_x_9031:
        /* <DEDUP_REMOVED lines=24> */
.L_x_9038:
        /* <DEDUP_REMOVED lines=13> */
.L_x_9040:
[----:B------:R-:W-:Y:S05]  /*29900*/  BSYNC.RECONVERGENT B3 ;  /* 0x0000000000037941 */ /* 0x000fea0003800200 */
.L_x_9039:
        /* <DEDUP_REMOVED lines=57> */
.L_x_9037:
[----:B------:R-:W-:Y:S05]  /*29ca0*/  BSYNC.RECONVERGENT B2 ;  /* 0x0000000000027941 */ /* 0x000fea0003800200 */
.L_x_9036:
        /* <DEDUP_REMOVED lines=19> */
.L_x_9043:
        /* <DEDUP_REMOVED lines=13> */
.L_x_9045:
[----:B------:R-:W-:Y:S05]  /*29eb0*/  BSYNC.RECONVERGENT B3 ;  /* 0x0000000000037941 */ /* 0x000fea0003800200 */
.L_x_9044:
        /* <DEDUP_REMOVED lines=57> */
.L_x_9042:
[----:B------:R-:W-:Y:S05]  /*2a250*/  BSYNC.RECONVERGENT B2 ;  /* 0x0000000000027941 */ /* 0x000fea0003800200 */
.L_x_9041:
        /* <DEDUP_REMOVED lines=24> */
.L_x_9048:
        /* <DEDUP_REMOVED lines=13> */
.L_x_9050:
[----:B------:R-:W-:Y:S05]  /*2a4b0*/  BSYNC.RECONVERGENT B3 ;  /* 0x0000000000037941 */ /* 0x000fea0003800200 */
.L_x_9049:
        /* <DEDUP_REMOVED lines=57> */
.L_x_9047:
[----:B------:R-:W-:Y:S05]  /*2a850*/  BSYNC.RECONVERGENT B2 ;  /* 0x0000000000027941 */ /* 0x000fea0003800200 */
.L_x_9046:
        /* <DEDUP_REMOVED lines=18> */
.L_x_9053:
        /* <DEDUP_REMOVED lines=13> */
.L_x_9055:
[----:B------:R-:W-:Y:S05]  /*2aa50*/  BSYNC.RECONVERGENT B3 ;  /* 0x0000000000037941 */ /* 0x000fea0003800200 */
.L_x_9054:
        /* <DEDUP_REMOVED lines=57> */
.L_x_9052:
[----:B------:R-:W-:Y:S05]  /*2adf0*/  BSYNC.RECONVERGENT B2 ;  /* 0x0000000000027941 */ /* 0x000fea0003800200 */
.L_x_9051:
        /* <DEDUP_REMOVED lines=24> */
.L_x_9058:
        /* <DEDUP_REMOVED lines=13> */
.L_x_9060:
[----:B------:R-:W-:Y:S05]  /*2b050*/  BSYNC.RECONVERGENT B3 ;  /* 0x0000000000037941 */ /* 0x000fea0003800200 */
.L_x_9059:
        /* <DEDUP_REMOVED lines=57> */
.L_x_9057:
[----:B------:R-:W-:Y:S05]  /*2b3f0*/  BSYNC.RECONVERGENT B2 ;  /* 0x0000000000027941 */ /* 0x000fea0003800200 */
.L_x_9056:
        /* <DEDUP_REMOVED lines=19> */
.L_x_9063:
        /* <DEDUP_REMOVED lines=13> */
.L_x_9065:
[----:B------:R-:W-:Y:S05]  /*2b600*/  BSYNC.RECONVERGENT B3 ;  /* 0x0000000000037941 */ /* 0x000fea0003800200 */
.L_x_9064:
        /* <DEDUP_REMOVED lines=57> */
.L_x_9062:
[----:B------:R-:W-:Y:S05]  /*2b9a0*/  BSYNC.RECONVERGENT B2 ;  /* 0x0000000000027941 */ /* 0x000fea0003800200 */
.L_x_9061:
        /* <DEDUP_REMOVED lines=23> */
.L_x_9068:
        /* <DEDUP_REMOVED lines=13> */
.L_x_9070:
[----:B------:R-:W-:Y:S05]  /*2bbf0*/  BSYNC.RECONVERGENT B3 ;  /* 0x0000000000037941 */ /* 0x000fea0003800200 */
.L_x_9069:
        /* <DEDUP_REMOVED lines=57> */
.L_x_9067:
[----:B------:R-:W-:Y:S05]  /*2bf90*/  BSYNC.RECONVERGENT B2 ;  /* 0x0000000000027941 */ /* 0x000fea0003800200 */
.L_x_9066:
        /* <DEDUP_REMOVED lines=18> */
.L_x_9073:
        /* <DEDUP_REMOVED lines=15> */
.L_x_9075:
[----:B------:R-:W-:Y:S05]  /*2c1b0*/  BSYNC.RECONVERGENT B3 ;  /* 0x0000000000037941 */ /* 0x000fea0003800200 */
.L_x_9074:
        /* <DEDUP_REMOVED lines=57> */
.L_x_9072:
[----:B------:R-:W-:Y:S05]  /*2c550*/  BSYNC.RECONVERGENT B2 ;  /* 0x0000000000027941 */ /* 0x000fea0003800200 */
.L_x_9071:
        /* <DEDUP_REMOVED lines=12> */
.L_x_8995:
        /* <DEDUP_REMOVED lines=16> */
.L_x_9079:
        /* <DEDUP_REMOVED lines=13> */
.L_x_9081:
[----:B------:R-:W-:Y:S05]  /*2c7f0*/  BSYNC.RECONVERGENT B3 ;  /* 0x0000000000037941 */ /* 0x000fea0003800200 */
.L_x_9080:
        /* <DEDUP_REMOVED lines=56> */
.L_x_9078:
[----:B------:R-:W-:Y:S05]  /*2cb80*/  BSYNC.RECONVERGENT B2 ;  /* 0x0000000000027941 */ /* 0x000fea0003800200 */
.L_x_9077:
        /* <DEDUP_REMOVED lines=9> */
[----:B------:R-:W-:Y:S01]  /*2cc20*/  FFMA.FTZ R2, R153, R164, 1.1641532182693481445e-10 ;  /* 0x2f00000099027423 */ /* 0x000fe200000100a4 */
[----:B------:R-:W-:-:S04]  /*2cc30*/  MOV R153, R190 ;  /* 0x000000be00997202 */ /* 0x000fc80000000f00 */
[----:B0-----:R-:W-:-:S13]  /*2cc40*/  FSETP.LE.FTZ.AND P3, PT, R2, R161, PT ;  /* 0x000000a10200720b */ /* 0x001fda0003f73000 */
        /* <DEDUP_REMOVED lines=10> */
.L_x_9084:
        /* <DEDUP_REMOVED lines=13> */
.L_x_9086:
[----:B------:R-:W-:Y:S05]  /*2cdc0*/  BSYNC.RECONVERGENT B3 ;  /* 0x0000000000037941 */ /* 0x000fea0003800200 */
.L_x_9085:
        /* <DEDUP_REMOVED lines=57> */
.L_x_9083:
[----:B------:R-:W-:Y:S05]  /*2d160*/  BSYNC.RECONVERGENT B2 ;  /* 0x0000000000027941 */ /* 0x000fea0003800200 */
.L_x_9082:
        /* <DEDUP_REMOVED lines=19> */
.L_x_9089:
        /* <DEDUP_REMOVED lines=13> */
.L_x_9091:
[----:B------:R-:W-:Y:S05]  /*2d370*/  BSYNC.RECONVERGENT B3 ;  /* 0x0000000000037941 */ /* 0x000fea0003800200 */
.L_x_9090:
        /* <DEDUP_REMOVED lines=57> */
.L_x_9088:
[----:B------:R-:W-:Y:S05]  /*2d710*/  BSYNC.RECONVERGENT B2 ;  /* 0x0000000000027941 */ /* 0x000fea0003800200 */
.L_x_9087:
[----:B------:R-:W-:Y:S01]  /*2d720*/  I2FP.F32.U32 R153, R153 ;  /* 0x0000009900997245 */ /* 0x000fe20000201000 */
[----:B------:R-:W-:Y:S01]  /*2d730*/  BSSY.RECONVERGENT B2, `(.L_x_9092) ;  /* 0x000005a000027945 */ /* 0x000fe20003800200 */
[----:B------:R-:W-:Y:S01]  /*2d740*/  ISETP.NE.AND P2, PT, R154, 0x1, PT ;  /* 0x000000019a00780c */ /* 0x000fe20003f45270 */
[----:B------:R-:W-:Y:S01]  /*2d750*/  IMAD.U32 R165, R157, 0x10000, RZ ;  /* 0x000100009da57824 */ /* 0x000fe200078e00ff */
[----:B------:R-:W-:Y:S01]  /*2d760*/  LOP3.LUT R229, R229, 0xfffffffb, RZ, 0xc0, !PT ;  /* 0xfffffffbe5e57812 */ /* 0x000fe200078ec0ff */
[----:B------:R-:W-:Y:S01]  /*2d770*/  FFMA.FTZ R2, R153, R164, 1.1641532182693481445e-10 ;  /* 0x2f00000099027423 */ /* 0x000fe200000100a4 */
[----:B------:R-:W-:Y:S01]  /*2d780*/  PRMT R167, R157, 0x7632, R167 ;  /* 0x000076329da77816 */ /* 0x000fe200000000a7 */
[----:B------:R-:W-:Y:S01]  /*2d790*/  IMAD.MOV.U32 R152, RZ, RZ, 0x2 ;  /* 0x00000002ff987424 */ /* 0x000fe200078e00ff */
[----:B------:R-:W-:Y:S02]  /*2d7a0*/  MOV R153, R190 ;  /* 0x000000be00997202 */ /* 0x000fe40000000f00 */
        /* <DEDUP_REMOVED lines=11> */
.L_x_9094:
        /* <DEDUP_REMOVED lines=13> */
.L_x_9096:
[----:B------:R-:W-:Y:S05]  /*2d930*/  BSYNC.RECONVERGENT B3 ;  /* 0x0000000000037941 */ /* 0x000fea0003800200 */
.L_x_9095:
        /* <DEDUP_REMOVED lines=57> */
.L_x_9093:
[----:B------:R-:W-:Y:S05]  /*2dcd0*/  BSYNC.RECONVERGENT B2 ;  /* 0x0000000000027941 */ /* 0x000fea0003800200 */
.L_x_9092:
        /* <DEDUP_REMOVED lines=19> */
.L_x_9099:
        /* <DEDUP_REMOVED lines=13> */
.L_x_9101:
[----:B------:R-:W-:Y:S05]  /*2dee0*/  BSYNC.RECONVERGENT B3 ;  /* 0x0000000000037941 */ /* 0x000fea0003800200 */
.L_x_9100:
        /* <DEDUP_REMOVED lines=57> */
.L_x_9098:
[----:B------:R-:W-:Y:S05]  /*2e280*/  BSYNC.RECONVERGENT B2 ;  /* 0x0000000000027941 */ /* 0x000fea0003800200 */
.L_x_9097:
        /* <DEDUP_REMOVED lines=18> */
.L_x_9104:
        /* <DEDUP_REMOVED lines=13> */
.L_x_9106:
[----:B------:R-:W-:Y:S05]  /*2e480*/  BSYNC.RECONVERGENT B3 ;  /* 0x0000000000037941 */ /* 0x000fea0003800200 */
.L_x_9105:
        /* <DEDUP_REMOVED lines=57> */
.L_x_9103:
[----:B------:R-:W-:Y:S05]  /*2e820*/  BSYNC.RECONVERGENT B2 ;  /* 0x0000000000027941 */ /* 0x000fea0003800200 */
.L_x_9102:
        /* <DEDUP_REMOVED lines=17> */
.L_x_9109:
        /* <DEDUP_REMOVED lines=13> */
.L_x_9111:
[----:B------:R-:W-:Y:S05]  /*2ea10*/  BSYNC.RECONVERGENT B3 ;  /* 0x0000000000037941 */ /* 0x000fea0003800200 */
.L_x_9110:
        /* <DEDUP_REMOVED lines=57> */
.L_x_9108:
[----:B------:R-:W-:Y:S05]  /*2edb0*/  BSYNC.RECONVERGENT B2 ;  /* 0x0000000000027941 */ /* 0x000fea0003800200 */
.L_x_9107:
        /* <DEDUP_REMOVED lines=18> */
.L_x_9114:
        /* <DEDUP_REMOVED lines=13> */
.L_x_9116:
[----:B------:R-:W-:Y:S05]  /*2efb0*/  BSYNC.RECONVERGENT B3 ;  /* 0x0000000000037941 */ /* 0x000fea0003800200 */
.L_x_9115:
        /* <DEDUP_REMOVED lines=57> */
.L_x_9113:
[----:B------:R-:W-:Y:S05]  /*2f350*/  BSYNC.RECONVERGENT B2 ;  /* 0x0000000000027941 */ /* 0x000fea0003800200 */
.L_x_9112:
        /* <DEDUP_REMOVED lines=37> */
.L_x_9076:
        /* <DEDUP_REMOVED lines=16> */
[----:B------:R-:W-:Y:S01]  /*2f6b0*/  SEL R166, RZ, 0x1, !P1 ;  /* 0x00000001ffa67807 */ /* 0x000fe20004800000 */
[----:B------:R-:W-:Y:S01]  /*2f6c0*/  IMAD.MOV.U32 R189, RZ, RZ, R162 ;  /* 0x000000ffffbd7224 */ /* 0x000fe200078e00a2 */
[----:B------:R-:W-:Y:S01]  /*2f6d0*/  LOP3.LUT R167, R234, R167, RZ, 0xfc, !PT ;  /* 0x000000a7eaa77212 */ /* 0x000fe200078efcff */
[----:B------:R2:W-:Y:S01]  /*2f6e0*/  STG.E.128 desc[UR6][R232.64], R152 ;  /* 0x00000098e8007986 */ /* 0x0005e2000c101d06 */
[----:B------:R-:W-:Y:S01]  /*2f6f0*/  LOP3.LUT R166, R161, R166, RZ, 0xfc, !PT ;  /* 0x000000a6a1a67212 */ /* 0x000fe200078efcff */
[----:B-1----:R-:W-:Y:S02]  /*2f700*/  IMAD.WIDE.U32 R164, R160, 0x8, R164 ;  /* 0x00000008a0a47825 */ /* 0x002fe400078e00a4 */
[----:B------:R2:W-:Y:S04]  /*2f710*/  STG.E.128 desc[UR6][R232.64+0x10], R156 ;  /* 0x0000109ce8007986 */ /* 0x0005e8000c101d06 */
        /* <DEDUP_REMOVED lines=22> */
.L_x_8994:
[----:B------:R-:W-:Y:S05]  /*2f880*/  BSYNC.RECONVERGENT B1 ;  /* 0x0000000000017941 */ /* 0x000fea0003800200 */
.L_x_8993:
[----:B------:R-:W-:Y:S01]  /*2f890*/  FADD.FTZ R160, RZ, R120 ;  /* 0x00000078ffa07221 */ /* 0x000fe20000010000 */
[C---:B------:R-:W-:Y:S01]  /*2f8a0*/  ISETP.GE.U32.AND P0, PT, R0.reuse, 0x20, PT ;  /* 0x000000200000780c */ /* 0x040fe20003f06070 */
[----:B01-3--:R-:W0:Y:S01]  /*2f8b0*/  S2R R162, SR_TID.X ;  /* 0x0000000000a27919 */ /* 0x00be220000002100 */
        /* <DEDUP_REMOVED lines=48> */
[----:B--2---:R-:W1:Y:S01]  /*2fbc0*/  LDC R164, c[0x0][0x400] ;  /* 0x00010000ffa47b82 */ /* 0x004e620000000800 */
        /* <DEDUP_REMOVED lines=100> */
.L_x_9140:
[----:B------:R-:W-:Y:S01]  /*30210*/  FMUL.FTZ R160, R165, R165 ;  /* 0x000000a5a5a07220 */ /* 0x000fe20000410000 */
[----:B------:R-:W-:Y:S01]  /*30220*/  ISETP.NE.AND P1, PT, RZ, UR18, PT ;  /* 0x00000012ff007c0c */ /* 0x000fe2000bf25270 */
        /* <DEDUP_REMOVED lines=15> */
[----:B------:R-:W-:Y:S01]  /*30320*/  SHF.L.U32 R238, R35, 0x10, RZ ;  /* 0x0000001023ee7819 */ /* 0x000fe200000006ff */
[----:B------:R-:W-:Y:S02]  /*30330*/  IMAD.U32 R242, R31, 0x10000, RZ ;  /* 0x000100001ff27824 */ /* 0x000fe400078e00ff */
[----:B------:R-:W-:Y:S01]  /*30340*/  FADD.FTZ R165, R127, -R231 ;  /* 0x800000e77fa57221 */ /* 0x000fe20000010000 */
[----:B------:R-:W-:Y:S02]  /*30350*/  IMAD.U32 R160, R75, 0x10000, RZ ;  /* 0x000100004ba07824 */ /* 0x000fe400078e00ff */
[----:B------:R-:W-:Y:S01]  /*30360*/  FMUL.FTZ R161, R232, R161 ;  /* 0x000000a1e8a17220 */ /* 0x000fe20000410000 */
[----:B------:R-:W-:Y:S01]  /*30370*/  IMAD.U32 R163, R91, 0x10000, RZ ;  /* 0x000100005ba37824 */ /* 0x000fe200078e00ff */
[----:B------:R-:W-:Y:S01]  /*30380*/  SHF.L.U32 R164, R174, 0x10, RZ ;  /* 0x00000010aea47819 */ /* 0x000fe200000006ff */
[----:B------:R-:W-:-:S02]  /*30390*/  IMAD.U32 R162, R175, 0x10000, RZ ;  /* 0x00010000afa27824 */ /* 0x000fc400078e00ff */
[----:B------:R-:W-:Y:S01]  /*303a0*/  FMUL.FTZ R165, R232, R165 ;  /* 0x000000a5e8a57220 */ /* 0x000fe20000410000 */
[C---:B------:R-:W-:Y:S01]  /*303b0*/  FFMA.FTZ R242, R161.reuse, R242, R160 ;  /* 0x000000f2a1f27223 */ /* 0x040fe200000100a0 */
[----:B------:R-:W-:Y:S01]  /*303c0*/  FFMA.FTZ R238, R161, R238, R163 ;  /* 0x000000eea1ee7223 */ /* 0x000fe200000100a3 */
[----:B0-----:R-:W-:Y:S02]  /*303d0*/  IMAD.U32 R166, R173, 0x10000, RZ ;  /* 0x00010000ada67824 */ /* 0x001fe400078e00ff */
[----:B------:R-:W-:Y:S01]  /*303e0*/  FADD.FTZ R161, R124, -R231 ;  /* 0x800000e77ca17221 */ /* 0x000fe20000010000 */
[----:B------:R-:W-:Y:S02]  /*303f0*/  IMAD.U32 R234, R172, 0x10000, RZ ;  /* 0x00010000acea7824 */ /* 0x000fe400078e00ff */
[----:B------:R-:W-:Y:S01]  /*30400*/  FFMA.FTZ R163, R165, R162, R164 ;  /* 0x000000a2a5a37223 */ /* 0x000fe200000100a4 */
[----:B------:R-:W-:Y:S01]  /*30410*/  SHF.L.U32 R160, R30, 0x10, RZ ;  /* 0x000000101ea07819 */ /* 0x000fe200000006ff */
[----:B------:R-:W-:-:S02]  /*30420*/  IMAD.U32 R162, R74, 0x10000, RZ ;  /* 0x000100004aa27824 */ /* 0x000fc400078e00ff */
[----:B------:R-:W-:Y:S01]  /*30430*/  FMUL.FTZ R161, R232, R161 ;  /* 0x000000a1e8a17220 */ /* 0x000fe20000410000 */
[----:B------:R-:W-:Y:S01]  /*30440*/  SHF.L.U32 R233, R90, 0x10, RZ ;  /* 0x000000105ae97819 */ /* 0x000fe200000006ff */
[----:B------:R-:W-:Y:S01]  /*30450*/  FFMA.FTZ R167, R165, R166, R234 ;  /* 0x000000a6a5a77223 */ /* 0x000fe200000100ea */
[----:B------:R-:W-:Y:S02]  /*30460*/  IMAD.U32 R164, R34, 0x10000, RZ ;  /* 0x0001000022a47824 */ /* 0x000fe400078e00ff */
[----:B------:R-:W-:Y:S01]  /*30470*/  FADD.FTZ R165, R125, -R231 ;  /* 0x800000e77da57221 */ /* 0x000fe20000010000 */
[----:B------:R-:W-:Y:S01]  /*30480*/  FFMA.FTZ R241, R161, R160, R162 ;  /* 0x000000a0a1f17223 */ /* 0x000fe200000100a2 */
[----:B------:R-:W-:Y:S02]  /*30490*/  IMAD.U32 R162, R179, 0x10000, RZ ;  /* 0x00010000b3a27824 */ /* 0x000fe400078e00ff */
[----:B------:R-:W-:Y:S01]  /*304a0*/  FFMA.FTZ R233, R161, R164, R233 ;  /* 0x000000a4a1e97223 */ /* 0x000fe200000100e9 */
[----:B------:R-:W-:-:S02]  /*304b0*/  IMAD.U32 R160, R178, 0x10000, RZ ;  /* 0x00010000b2a07824 */ /* 0x000fc400078e00ff */
[----:B------:R-:W-:Y:S01]  /*304c0*/  FMUL.FTZ R165, R232, R165 ;  /* 0x000000a5e8a57220 */ /* 0x000fe20000410000 */
[----:B------:R-:W-:Y:S01]  /*304d0*/  SHF.L.U32 R166, R177, 0x10, RZ ;  /* 0x00000010b1a67819 */ /* 0x000fe200000006ff */
[----:B------:R-:W-:Y:S02]  /*304e0*/  IMAD.U32 R235, R176, 0x10000, RZ ;  /* 0x00010000b0eb7824 */ /* 0x000fe400078e00ff */
[----:B------:R-:W-:Y:S01]  /*304f0*/  FADD.FTZ R161, R122, -R231 ;  /* 0x800000e77aa17221 */ /* 0x000fe20000010000 */
[----:B------:R-:W-:Y:S01]  /*30500*/  FFMA.FTZ R162, R165, R162, R160 ;  /* 0x000000a2a5a27223 */ /* 0x000fe200000100a0 */
[----:B------:R-:W-:Y:S01]  /*30510*/  SHF.L.U32 R164, R73, 0x10, RZ ;  /* 0x0000001049a47819 */ /* 0x000fe200000006ff */
[----:B------:R-:W-:Y:S01]  /*30520*/  FFMA.FTZ R166, R165, R166, R235 ;  /* 0x000000a6a5a67223 */ /* 0x000fe200000100eb */
[----:B------:R-:W-:Y:S02]  /*30530*/  IMAD.U32 R160, R29, 0x10000, RZ ;  /* 0x000100001da07824 */ /* 0x000fe400078e00ff */
[----:B------:R-:W-:Y:S01]  /*30540*/  FMUL.FTZ R161, R232, R161 ;  /* 0x000000a1e8a17220 */ /* 0x000fe20000410000 */
[----:B------:R-:W-:Y:S01]  /*30550*/  IMAD.U32 R234, R33, 0x10000, RZ ;  /* 0x0001000021ea7824 */ /* 0x000fe200078e00ff */
[----:B------:R-:W-:Y:S01]  /*30560*/  SHF.L.U32 R235, R180, 0x10, RZ ;  /* 0x00000010b4eb7819 */ /* 0x000fe200000006ff */
[----:B------:R-:W-:-:S02]  /*30570*/  IMAD.U32 R165, R89, 0x10000, RZ ;  /* 0x0001000059a57824 */ /* 0x000fc400078e00ff */
[----:B------:R-:W-:Y:S01]  /*30580*/  FFMA.FTZ R160, R161, R160, R164 ;  /* 0x000000a0a1a07223 */ /* 0x000fe200000100a4 */
[----:B------:R-:W-:Y:S02]  /*30590*/  IMAD.U32 R236, R182, 0x10000, RZ ;  /* 0x00010000b6ec7824 */ /* 0x000fe400078e00ff */
[----:B------:R-:W-:Y:S01]  /*305a0*/  FADD.FTZ R243, R121, -R231 ;  /* 0x800000e779f37221 */ /* 0x000fe20000010000 */
[----:B------:R-:W-:Y:S01]  /*305b0*/  FFMA.FTZ R164, R161, R234, R165 ;  /* 0x000000eaa1a47223 */ /* 0x000fe200000100a5 */
[----:B------:R-:W-:Y:S01]  /*305c0*/  FADD.FTZ R161, R123, -R231 ;  /* 0x800000e77ba17221 */ /* 0x000fe20000010000 */
[----:B------:R-:W-:Y:S01]  /*305d0*/  SHF.L.U32 R234, R183, 0x10, RZ ;  /* 0x00000010b7ea7819 */ /* 0x000fe200000006ff */
[----:B------:R-:W-:Y:S01]  /*305e0*/  IMAD.U32 R240, R181, 0x10000, RZ ;  /* 0x00010000b5f07824 */ /* 0x000fe200078e00ff */
[----:B------:R-:W-:Y:S01]  /*305f0*/  SHF.L.U32 R246, R186, 0x10, RZ ;  /* 0x00000010baf67819 */ /* 0x000fe200000006ff */
[----:B------:R-:W-:Y:S01]  /*30600*/  FMUL.FTZ R165, R232, R161 ;  /* 0x000000a1e8a57220 */ /* 0x000fe20000410000 */
[----:B------:R-:W-:-:S02]  /*30610*/  IMAD.U32 R239, R88, 0x10000, RZ ;  /* 0x0001000058ef7824 */ /* 0x000fc400078e00ff */
[----:B------:R-:W-:Y:S01]  /*30620*/  FMUL.FTZ R243, R232, R243 ;  /* 0x000000f3e8f37220 */ /* 0x000fe20000410000 */
[----:B------:R-:W-:Y:S02]  /*30630*/  IMAD.U32 R244, R187, 0x10000, RZ ;  /* 0x00010000bbf47824 */ /* 0x000fe400078e00ff */
[C---:B------:R-:W-:Y:S01]  /*30640*/  FFMA.FTZ R161, R165.reuse, R234, R236 ;  /* 0x000000eaa5a17223 */ /* 0x040fe200000100ec */
[----:B------:R-:W-:Y:S01]  /*30650*/  FFMA.FTZ R165, R165, R240, R235 ;  /* 0x000000f0a5a57223 */ /* 0x000fe200000100eb */
[----:B------:R-:W-:Y:S01]  /*30660*/  FADD.FTZ R235, R120, -R231 ;  /* 0x800000e778eb7221 */ /* 0x000fe20000010000 */
[----:B------:R-:W-:Y:S01]  /*30670*/  SHF.L.U32 R236, R32, 0x10, RZ ;  /* 0x0000001020ec7819 */ /* 0x000fe200000006ff */
[----:B------:R-:W-:Y:S02]  /*30680*/  IMAD.U32 R234, R72, 0x10000, RZ ;  /* 0x0001000048ea7824 */ /* 0x000fe400078e00ff */
[----:B------:R-:W-:Y:S01]  /*30690*/  FFMA.FTZ R245, R243, R244, R246 ;  /* 0x000000f4f3f57223 */ /* 0x000fe200000100f6 */
[----:B------:R-:W-:Y:S01]  /*306a0*/  FMUL.FTZ R235, R232, R235 ;  /* 0x000000ebe8eb7220 */ /* 0x000fe20000410000 */
[----:B------:R-:W-:Y:S01]  /*306b0*/  IMAD.U32 R240, R28, 0x10000, RZ ;  /* 0x000100001cf07824 */ /* 0x000fe200078e00ff */
[----:B------:R-:W-:Y:S01]  /*306c0*/  F2FP.BF16.F32.PACK_AB R161, R161, R160 ;  /* 0x000000a0a1a1723e */ /* 0x000fe200000010ff */
[----:B------:R-:W-:-:S02]  /*306d0*/  IMAD.U32 R248, R185, 0x10000, RZ ;  /* 0x00010000b9f87824 */ /* 0x000fc400078e00ff */
[C---:B------:R-:W-:Y:S01]  /*306e0*/  FFMA.FTZ R239, R235.reuse, R236, R239 ;  /* 0x000000ecebef7223 */ /* 0x040fe200000100ef */
[----:B------:R-:W-:Y:S01]  /*306f0*/  FFMA.FTZ R240, R235, R240, R234 ;  /* 0x000000f0ebf07223 */ /* 0x000fe200000100ea */
[----:B------:R-:W0:Y:S01]  /*30700*/  LDC.64 R236, c[0x0][0x428] ;  /* 0x00010a00ffec7b82 */ /* 0x000e220000000a00 */
[----:B------:R-:W-:Y:S01]  /*30710*/  IMAD.U32 R247, R184, 0x10000, RZ ;  /* 0x00010000b8f77824 */ /* 0x000fe200078e00ff */
[----:B------:R-:W-:Y:S02]  /*30720*/  F2FP.BF16.F32.PACK_AB R163, R163, R242 ;  /* 0x000000f2a3a3723e */ /* 0x000fe400000010ff */
[----:B------:R-:W-:Y:S01]  /*30730*/  F2FP.BF16.F32.PACK_AB R162, R162, R241 ;  /* 0x000000f1a2a2723e */ /* 0x000fe200000010ff */
[----:B------:R-:W-:Y:S01]  /*30740*/  FFMA.FTZ R248, R243, R248, R247 ;  /* 0x000000f8f3f87223 */ /* 0x000fe200000100f7 */
[----:B------:R-:W-:Y:S02]  /*30750*/  F2FP.BF16.F32.PACK_AB R160, R245, R240 ;  /* 0x000000f0f5a0723e */ /* 0x000fe400000010ff */
[----:B------:R-:W1:Y:S01]  /*30760*/  LDC.64 R234, c[0x0][0x430] ;  /* 0x00010c00ffea7b82 */ /* 0x000e620000000a00 */
[----:B------:R-:W-:-:S02]  /*30770*/  F2FP.BF16.F32.PACK_AB R165, R165, R164 ;  /* 0x000000a4a5a5723e */ /* 0x000fc400000010ff */
        /* <DEDUP_REMOVED lines=8> */
.L_x_9119:
[----:B------:R-:W-:Y:S05]  /*30800*/  BSYNC.RECONVERGENT B1 ;  /* 0x0000000000017941 */ /* 0x000fea0003800200 */
.L_x_9118:
[----:B------:R-:W-:Y:S01]  /*30810*/  LOP3.LUT P0, RZ, R229, 0x200, RZ, 0xc0, !PT ;  /* 0x00000200e5ff7812 */ /* 0x000fe2000780c0ff */
[----:B------:R-:W-:-:S12]  /*30820*/  BSSY.RECONVERGENT B1, `(.L_x_9120) ;  /* 0x0000051000017945 */ /* 0x000fd80003800200 */
[----:B------:R-:W-:Y:S05]  /*30830*/  @!P0 BRA `(.L_x_9121) ;  /* 0x00000004003c8947 */ /* 0x000fea0003800000 */
[--C-:B--23--:R-:W-:Y:S01]  /*30840*/  FADD.FTZ R161, R134, -R231.reuse ;  /* 0x800000e786a17221 */ /* 0x10cfe20000010000 */
        /* <DEDUP_REMOVED lines=78> */
.L_x_9121:
[----:B------:R-:W-:Y:S05]  /*30d30*/  BSYNC.RECONVERGENT B1 ;  /* 0x0000000000017941 */ /* 0x000fea0003800200 */
.L_x_9120:
[----:B------:R-:W-:Y:S01]  /*30d40*/  LOP3.LUT P0, RZ, R229, 0x80, RZ, 0xc0, !PT ;  /* 0x00000080e5ff7812 */ /* 0x000fe2000780c0ff */
[----:B------:R-:W-:-:S12]  /*30d50*/  BSSY.RECONVERGENT B1, `(.L_x_9122) ;  /* 0x0000051000017945 */ /* 0x000fd80003800200 */
[----:B------:R-:W-:Y:S05]  /*30d60*/  @!P0 BRA `(.L_x_9123) ;  /* 0x00000004003c8947 */ /* 0x000fea0003800000 */
[--C-:B--234-:R-:W-:Y:S01]  /*30d70*/  FADD.FTZ R161, R142, -R231.reuse ;  /* 0x800000e78ea17221 */ /* 0x11cfe20000010000 */
        /* <DEDUP_REMOVED lines=78> */
.L_x_9123:
[----:B------:R-:W-:Y:S05]  /*31260*/  BSYNC.RECONVERGENT B1 ;  /* 0x0000000000017941 */ /* 0x000fea0003800200 */
.L_x_9122:
[----:B------:R-:W-:Y:S01]  /*31270*/  LOP3.LUT P0, RZ, R229, 0x40, RZ, 0xc0, !PT ;  /* 0x00000040e5ff7812 */ /* 0x000fe2000780c0ff */
[----:B------:R-:W-:-:S12]  /*31280*/  BSSY.RECONVERGENT B1, `(.L_x_9124) ;  /* 0x0000055000017945 */ /* 0x000fd80003800200 */
[----:B------:R-:W-:Y:S05]  /*31290*/  @!P0 BRA `(.L_x_9125) ;  /* 0x00000004004c8947 */ /* 0x000fea0003800000 */
[----:B0-234-:R-:W-:Y:S01]  /*312a0*/  PRMT R160, R55, 0x7632, R160 ;  /* 0x0000763237a07816 */ /* 0x01dfe200000000a0 */
[--C-:B------:R-:W-:Y:S01]  /*312b0*/  FADD.FTZ R163, R151, -R231.reuse ;  /* 0x800000e797a37221 */ /* 0x100fe20000010000 */
[----:B------:R-:W-:Y:S01]  /*312c0*/  PRMT R162, R63, 0x7632, R162 ;  /* 0x000076323fa27816 */ /* 0x000fe200000000a2 */
[----:B------:R-:W-:Y:S01]  /*312d0*/  FADD.FTZ R161, R150, -R231 ;  /* 0x800000e796a17221 */ /* 0x000fe20000010000 */
        /* <DEDUP_REMOVED lines=8> */
[----:B------:R-:W-:Y:S01]  /*31360*/  FMUL.FTZ R238, R232, R161 ;  /* 0x000000a1e8ee7220 */ /* 0x000fe20000410000 */
[----:B------:R-:W-:Y:S02]  /*31370*/  IMAD.U32 R235, R235, 0x10000, RZ ;  /* 0x00010000ebeb7824 */ /* 0x000fe400078e00ff */
[C---:B------:R-:W-:Y:S01]  /*31380*/  FFMA.FTZ R163, R167.reuse, R160, R162 ;  /* 0x000000a0a7a37223 */ /* 0x040fe200000100a2 */
[----:B------:R-:W-:Y:S01]  /*31390*/  FADD.FTZ R161, R148, -R231 ;  /* 0x800000e794a17221 */ /* 0x000fe20000010000 */
[----:B------:R-:W-:Y:S01]  /*313a0*/  FFMA.FTZ R242, R238, R165, R233 ;  /* 0x000000a5eef27223 */ /* 0x000fe200000100e9 */
[----:B------:R-:W-:Y:S01]  /*313b0*/  FFMA.FTZ R167, R167, R164, R235 ;  /* 0x000000a4a7a77223 */ /* 0x000fe200000100eb */
[----:B------:R-:W-:Y:S01]  /*313c0*/  IMAD.U32 R165, R59, 0x10000, RZ ;  /* 0x000100003ba57824 */ /* 0x000fe200078e00ff */
[----:B------:R-:W-:Y:S01]  /*313d0*/  SHF.L.U32 R160, R54, 0x10, RZ ;  /* 0x0000001036a07819 */ /* 0x000fe200000006ff */
[----:B------:R-:W-:Y:S02]  /*313e0*/  IMAD.U32 R235, R79, 0x10000, RZ ;  /* 0x000100004feb7824 */ /* 0x000fe400078e00ff */
[----:B------:R-:W-:Y:S01]  /*313f0*/  FMUL.FTZ R161, R232, R161 ;  /* 0x000000a1e8a17220 */ /* 0x000fe20000410000 */
[----:B------:R-:W-:Y:S01]  /*31400*/  IMAD.U32 R162, R62, 0x10000, RZ ;  /* 0x000100003ea27824 */ /* 0x000fe200078e00ff */
[----:B------:R-:W-:Y:S01]  /*31410*/  SHF.L.U32 R233, R78, 0x10, RZ ;  /* 0x000000104ee97819 */ /* 0x000fe200000006ff */
[----:B------:R-:W-:Y:S01]  /*31420*/  FFMA.FTZ R238, R238, R165, R235 ;  /* 0x000000a5eeee7223 */ /* 0x000fe200000100eb */
[----:B------:R-:W-:-:S02]  /*31430*/  IMAD.U32 R164, R58, 0x10000, RZ ;  /* 0x000100003aa47824 */ /* 0x000fc400078e00ff */
[----:B------:R-:W-:Y:S01]  /*31440*/  FADD.FTZ R165, R149, -R231 ;  /* 0x800000e795a57221 */ /* 0x000fe20000010000 */
[C---:B------:R-:W-:Y:S01]  /*31450*/  FFMA.FTZ R241, R161.reuse, R160, R162 ;  /* 0x000000a0a1f17223 */ /* 0x040fe200000100a2 */
[----:B------:R-:W-:Y:S02]  /*31460*/  IMAD.U32 R162, R212, 0x10000, RZ ;  /* 0x00010000d4a27824 */ /* 0x000fe400078e00ff */
[----:B------:R-:W-:Y:S01]  /*31470*/  FFMA.FTZ R233, R161, R164, R233 ;  /* 0x000000a4a1e97223 */ /* 0x000fe200000100e9 */
[----:B------:R-:W-:Y:S02]  /*31480*/  IMAD.U32 R160, R213, 0x10000, RZ ;  /* 0x00010000d5a07824 */ /* 0x000fe400078e00ff */
[----:B------:R-:W-:Y:S01]  /*31490*/  FMUL.FTZ R165, R232, R165 ;  /* 0x000000a5e8a57220 */ /* 0x000fe20000410000 */
[----:B------:R-:W-:Y:S01]  /*314a0*/  SHF.L.U32 R166, R214, 0x10, RZ ;  /* 0x00000010d6a67819 */ /* 0x000fe200000006ff */
[----:B------:R-:W-:Y:S02]  /*314b0*/  IMAD.U32 R235, R215, 0x10000, RZ ;  /* 0x00010000d7eb7824 */ /* 0x000fe400078e00ff */
[----:B------:R-:W-:Y:S01]  /*314c0*/  FADD.FTZ R161, R146, -R231 ;  /* 0x800000e792a17221 */ /* 0x000fe20000010000 */
[----:B------:R-:W-:Y:S01]  /*314d0*/  FFMA.FTZ R162, R165, R162, R160 ;  /* 0x000000a2a5a27223 */ /* 0x000fe200000100a0 */
[----:B------:R-:W-:Y:S01]  /*314e0*/  SHF.L.U32 R164, R61, 0x10, RZ ;  /* 0x000000103da47819 */ /* 0x000fe200000006ff */
[----:B------:R-:W-:Y:S01]  /*314f0*/  FFMA.FTZ R166, R165, R166, R235 ;  /* 0x000000a6a5a67223 */ /* 0x000fe200000100eb */
[----:B------:R-:W-:-:S02]  /*31500*/  IMAD.U32 R160, R53, 0x10000, RZ ;  /* 0x0001000035a07824 */ /* 0x000fc400078e00ff */
[----:B------:R-:W-:Y:S01]  /*31510*/  FMUL.FTZ R161, R232, R161 ;  /* 0x000000a1e8a17220 */ /* 0x000fe20000410000 */
[----:B------:R-:W-:Y:S01]  /*31520*/  IMAD.U32 R234, R57, 0x10000, RZ ;  /* 0x0001000039ea7824 */ /* 0x000fe200078e00ff */
[----:B------:R-:W-:Y:S01]  /*31530*/  SHF.L.U32 R235, R211, 0x10, RZ ;  /* 0x00000010d3eb7819 */ /* 0x000fe200000006ff */
[----:B------:R-:W-:Y:S02]  /*31540*/  IMAD.U32 R165, R77, 0x10000, RZ ;  /* 0x000100004da57824 */ /* 0x000fe400078e00ff */
        /* <DEDUP_REMOVED lines=40> */
.L_x_9125:
[----:B------:R-:W-:Y:S05]  /*317d0*/  BSYNC.RECONVERGENT B1 ;  /* 0x0000000000017941 */ /* 0x000fea0003800200 */
.L_x_9124:
        /* <DEDUP_REMOVED lines=18> */
[----:B------:R-:W-:Y:S01]  /*31900*/  FFMA.FTZ R164, R163, R234, R165 ;  /* 0x000000eaa3a47223 */ /* 0x000fe200000100a5 */
[----:B------:R-:W-:Y:S01]  /*31910*/  PRMT R234, R97, 0x7632, R234 ;  /* 0x0000763261ea7816 */ /* 0x000fe200000000ea */
[----:B------:R-:W-:Y:S01]  /*31920*/  FADD.FTZ R165, R155, -R231 ;  /* 0x800000e79ba57221 */ /* 0x000fe20000010000 */
[----:B------:R-:W-:Y:S01]  /*31930*/  PRMT R236, R101, 0x7632, R236 ;  /* 0x0000763265ec7816 */ /* 0x000fe200000000ec */
[----:B------:R-:W-:Y:S01]  /*31940*/  FFMA.FTZ R163, R161, R162, R166 ;  /* 0x000000a2a1a37223 */ /* 0x000fe200000100a6 */
[----:B------:R-:W-:Y:S01]  /*31950*/  PRMT R238, R93, 0x7632, R238 ;  /* 0x000076325dee7816 */ /* 0x000fe200000000ee */
[----:B------:R-:W-:Y:S01]  /*31960*/  IMAD.U32 R162, R92, 0x10000, RZ ;  /* 0x000100005ca27824 */ /* 0x000fe200078e00ff */
[----:B------:R-:W-:Y:S01]  /*31970*/  PRMT R233, R105, 0x7632, R233 ;  /* 0x0000763269e97816 */ /* 0x000fe200000000e9 */
[----:B------:R-:W-:Y:S01]  /*31980*/  FMUL.FTZ R165, R232, R165 ;  /* 0x000000a5e8a57220 */ /* 0x000fe20000410000 */
[----:B------:R-:W-:Y:S01]  /*31990*/  SHF.L.U32 R166, R104, 0x10, RZ ;  /* 0x0000001068a67819 */ /* 0x000fe200000006ff */
[----:B------:R-:W-:Y:S01]  /*319a0*/  IMAD.U32 R234, R234, 0x10000, RZ ;  /* 0x00010000eaea7824 */ /* 0x000fe200078e00ff */
[----:B------:R-:W-:Y:S01]  /*319b0*/  SHF.L.U32 R233, R233, 0x10, RZ ;  /* 0x00000010e9e97819 */ /* 0x000fe200000006ff */
[----:B------:R-:W-:-:S02]  /*319c0*/  IMAD.U32 R236, R236, 0x10000, RZ ;  /* 0x00010000ecec7824 */ /* 0x000fc400078e00ff */
[----:B------:R-:W-:Y:S01]  /*319d0*/  FADD.FTZ R167, R154, -R231 ;  /* 0x800000e79aa77221 */ /* 0x000fe20000010000 */
[----:B------:R-:W-:Y:S02]  /*319e0*/  IMAD.U32 R238, R238, 0x10000, RZ ;  /* 0x00010000eeee7824 */ /* 0x000fe400078e00ff */
[----:B------:R-:W-:Y:S01]  /*319f0*/  FFMA.FTZ R237, R161, R162, R166 ;  /* 0x000000a2a1ed7223 */ /* 0x000fe200000100a6 */
[----:B------:R-:W-:Y:S01]  /*31a00*/  FFMA.FTZ R161, R165, R234, R236 ;  /* 0x000000eaa5a17223 */ /* 0x000fe200000100ec */
[----:B------:R-:W-:Y:S01]  /*31a10*/  SHF.L.U32 R236, R93, 0x10, RZ ;  /* 0x000000105dec7819 */ /* 0x000fe200000006ff */
[----:B------:R-:W-:Y:S01]  /*31a20*/  FFMA.FTZ R165, R165, R238, R233 ;  /* 0x000000eea5a57223 */ /* 0x000fe200000100e9 */
[----:B------:R-:W-:Y:S02]  /*31a30*/  IMAD.U32 R166, R97, 0x10000, RZ ;  /* 0x0001000061a67824 */ /* 0x000fe400078e00ff */
[----:B------:R-:W-:Y:S01]  /*31a40*/  FMUL.FTZ R167, R232, R167 ;  /* 0x000000a7e8a77220 */ /* 0x000fe20000410000 */
[----:B------:R-:W-:-:S02]  /*31a50*/  IMAD.U32 R162, R101, 0x10000, RZ ;  /* 0x0001000065a27824 */ /* 0x000fc400078e00ff */
[----:B------:R-:W-:Y:S01]  /*31a60*/  FADD.FTZ R235, R156, -R231 ;  /* 0x800000e79ceb7221 */ /* 0x000fe20000010000 */
[----:B------:R-:W-:Y:S01]  /*31a70*/  IMAD.U32 R233, R105, 0x10000, RZ ;  /* 0x0001000069e97824 */ /* 0x000fe200078e00ff */
[----:B------:R-:W-:Y:S01]  /*31a80*/  SHF.L.U32 R234, R102, 0x10, RZ ;  /* 0x0000001066ea7819 */ /* 0x000fe200000006ff */
[C---:B------:R-:W-:Y:S01]  /*31a90*/  FFMA.FTZ R166, R167.reuse, R166, R162 ;  /* 0x000000a6a7a67223 */ /* 0x040fe200000100a2 */
[----:B------:R-:W-:Y:S01]  /*31aa0*/  FMUL.FTZ R235, R232, R235 ;  /* 0x000000ebe8eb7220 */ /* 0x000fe20000410000 */
[----:B------:R-:W-:Y:S01]  /*31ab0*/  FFMA.FTZ R236, R167, R236, R233 ;  /* 0x000000eca7ec7223 */ /* 0x000fe200000100e9 */
[----:B------:R-:W-:Y:S01]  /*31ac0*/  IMAD.U32 R238, R94, 0x10000, RZ ;  /* 0x000100005eee7824 */ /* 0x000fe200078e00ff */
[----:B------:R-:W-:Y:S01]  /*31ad0*/  SHF.L.U32 R233, R219, 0x10, RZ ;  /* 0x00000010dbe97819 */ /* 0x000fe200000006ff */
[----:B------:R-:W-:Y:S01]  /*31ae0*/  IMAD.U32 R167, R106, 0x10000, RZ ;  /* 0x000100006aa77824 */ /* 0x000fe200078e00ff */
[----:B------:R-:W-:Y:S01]  /*31af0*/  SHF.L.U32 R244, R221, 0x10, RZ ;  /* 0x00000010ddf47819 */ /* 0x000fe200000006ff */
[----:B------:R-:W-:Y:S01]  /*31b00*/  IMAD.U32 R162, R98, 0x10000, RZ ;  /* 0x0001000062a27824 */ /* 0x000fe200078e00ff */
[----:B------:R-:W-:Y:S01]  /*31b10*/  F2FP.BF16.F32.PACK_AB R160, R160, R163 ;  /* 0x000000a3a0a0723e */ /* 0x000fe200000010ff */
[----:B------:R-:W-:Y:S01]  /*31b20*/  FFMA.FTZ R238, R235, R238, R167 ;  /* 0x000000eeebee7223 */ /* 0x000fe200000100a7 */
[----:B------:R-:W-:Y:S01]  /*31b30*/  FADD.FTZ R167, R157, -R231 ;  /* 0x800000e79da77221 */ /* 0x000fe20000010000 */
[----:B------:R-:W-:Y:S01]  /*31b40*/  FFMA.FTZ R162, R235, R162, R234 ;  /* 0x000000a2eba27223 */ /* 0x000fe200000100ea */
[----:B------:R-:W-:Y:S01]  /*31b50*/  SHF.L.U32 R234, R216, 0x10, RZ ;  /* 0x00000010d8ea7819 */ /* 0x000fe200000006ff */
[----:B------:R-:W-:-:S02]  /*31b60*/  IMAD.U32 R240, R217, 0x10000, RZ ;  /* 0x00010000d9f07824 */ /* 0x000fc400078e00ff */
[----:B------:R-:W-:Y:S01]  /*31b70*/  FMUL.FTZ R239, R232, R167 ;  /* 0x000000a7e8ef7220 */ /* 0x000fe20000410000 */
[----:B------:R-:W-:Y:S01]  /*31b80*/  IMAD.U32 R242, R218, 0x10000, RZ ;  /* 0x00010000daf27824 */ /* 0x000fe200078e00ff */
[----:B------:R-:W-:Y:S01]  /*31b90*/  F2FP.BF16.F32.PACK_AB R161, R161, R166 ;  /* 0x000000a6a1a1723e */ /* 0x000fe200000010ff */
[----:B------:R-:W-:Y:S02]  /*31ba0*/  IMAD.U32 R241, R107, 0x10000, RZ ;  /* 0x000100006bf17824 */ /* 0x000fe400078e00ff */
[C---:B------:R-:W-:Y:S01]  /*31bb0*/  FFMA.FTZ R167, R239.reuse, R234, R240 ;  /* 0x000000eaefa77223 */ /* 0x040fe200000100f0 */
[----:B------:R-:W-:Y:S01]  /*31bc0*/  FFMA.FTZ R239, R239, R242, R233 ;  /* 0x000000f2efef7223 */ /* 0x000fe200000100e9 */
[----:B------:R-:W-:Y:S01]  /*31bd0*/  FADD.FTZ R233, R158, -R231 ;  /* 0x800000e79ee97221 */ /* 0x000fe20000010000 */
[----:B------:R-:W-:Y:S01]  /*31be0*/  IMAD.U32 R234, R103, 0x10000, RZ ;  /* 0x0001000067ea7824 */ /* 0x000fe200078e00ff */
[----:B------:R-:W-:Y:S01]  /*31bf0*/  SHF.L.U32 R242, R95, 0x10, RZ ;  /* 0x000000105ff27819 */ /* 0x000fe200000006ff */
[----:B------:R-:W-:-:S02]  /*31c00*/  IMAD.U32 R240, R99, 0x10000, RZ ;  /* 0x0001000063f07824 */ /* 0x000fc400078e00ff */
[----:B------:R-:W-:Y:S01]  /*31c10*/  FMUL.FTZ R233, R232, R233 ;  /* 0x000000e9e8e97220 */ /* 0x000fe20000410000 */
[----:B------:R-:W-:Y:S01]  /*31c20*/  FADD.FTZ R231, R159, -R231 ;  /* 0x800000e79fe77221 */ /* 0x000fe20000010000 */
[----:B------:R-:W-:Y:S01]  /*31c30*/  IMAD.U32 R246, R222, 0x10000, RZ ;  /* 0x00010000def67824 */ /* 0x000fe200078e00ff */
[----:B------:R-:W-:Y:S01]  /*31c40*/  F2FP.BF16.F32.PACK_AB R162, R167, R162 ;  /* 0x000000a2a7a2723e */ /* 0x000fe200000010ff */
[C---:B------:R-:W-:Y:S01]  /*31c50*/  FFMA.FTZ R240, R233.reuse, R240, R234 ;  /* 0x000000f0e9f07223 */ /* 0x040fe200000100ea */
[----:B------:R-:W-:Y:S01]  /*31c60*/  FFMA.FTZ R241, R233, R242, R241 ;  /* 0x000000f2e9f17223 */ /* 0x000fe200000100f1 */
[----:B------:R-:W-:Y:S01]  /*31c70*/  FMUL.FTZ R231, R232, R231 ;  /* 0x000000e7e8e77220 */ /* 0x000fe20000410000 */
[----:B------:R-:W0:Y:S01]  /*31c80*/  LDC.64 R234, c[0x0][0x428] ;  /* 0x00010a00ffea7b82 */ /* 0x000e220000000a00 */
[----:B------:R-:W-:Y:S01]  /*31c90*/  IMAD.U32 R242, R220, 0x10000, RZ ;  /* 0x00010000dcf27824 */ /* 0x000fe200078e00ff */
[----:B------:R-:W-:Y:S01]  /*31ca0*/  F2FP.BF16.F32.PACK_AB R166, R239, R238 ;  /* 0x000000eeefa6723e */ /* 0x000fe200000010ff */
[----:B------:R-:W-:Y:S01]  /*31cb0*/  IMAD.U32 R245, R223, 0x10000, RZ ;  /* 0x00010000dff57824 */ /* 0x000fe200078e00ff */
[----:B------:R-:W-:Y:S01]  /*31cc0*/  F2FP.BF16.F32.PACK_AB R165, R165, R236 ;  /* 0x000000eca5a5723e */ /* 0x000fe200000010ff */
[C---:B------:R-:W-:Y:S01]  /*31cd0*/  FFMA.FTZ R243, R231.reuse, R242, R244 ;  /* 0x000000f2e7f37223 */ /* 0x040fe200000100f4 */
[----:B------:R-:W-:Y:S01]  /*31ce0*/  F2FP.BF16.F32.PACK_AB R164, R164, R237 ;  /* 0x000000eda4a4723e */ /* 0x000fe200000010ff */
[----:B------:R-:W-:Y:S01]  /*31cf0*/  FFMA.FTZ R246, R231, R246, R245 ;  /* 0x000000f6e7f67223 */ /* 0x000fe200000100f5 */
[----:B------:R-:W1:Y:S02]  /*31d00*/  LDC.64 R232, c[0x0][0x430] ;  /* 0x00010c00ffe87b82 */ /* 0x000e640000000a00 */
[----:B------:R-:W-:-:S02]  /*31d10*/  F2FP.BF16.F32.PACK_AB R163, R243, R240 ;  /* 0x000000f0f3a3723e */ /* 0x000fc400000010ff */
[----:B------:R-:W-:Y:S01]  /*31d20*/  F2FP.BF16.F32.PACK_AB R167, R246, R241 ;  /* 0x000000f1f6a7723e */ /* 0x000fe200000010ff */
[----:B0-----:R-:W-:-:S05]  /*31d30*/  IMAD.WIDE.U32 R234, R230, 0x10, R234 ;  /* 0x00000010e6ea7825 */ /* 0x001fca00078e00ea */
[----:B------:R0:W-:Y:S01]  /*31d40*/  STG.E.128 desc[UR6][R234.64], R160 ;  /* 0x000000a0ea007986 */ /* 0x0001e2000c101d06 */
[----:B-1----:R-:W-:-:S05]  /*31d50*/  IMAD.WIDE.U32 R232, R230, 0x10, R232 ;  /* 0x00000010e6e87825 */ /* 0x002fca00078e00e8 */
[----:B------:R0:W-:Y:S02]  /*31d60*/  STG.E.128 desc[UR6][R232.64], R164 ;  /* 0x000000a4e8007986 */ /* 0x0001e4000c101d06 */
.L_x_9127:
[----:B------:R-:W-:Y:S05]  /*31d70*/  BSYNC.RECONVERGENT B1 ;  /* 0x0000000000017941 */ /* 0x000fea0003800200 */
.L_x_9126:
[----:B0-234-:R-:W0:Y:S02]  /*31d80*/  LDC.64 R160, c[0x0][0x380] ;  /* 0x0000e000ffa07b82 */ /* 0x01de240000000a00 */
[----:B0-----:R-:W-:-:S04]  /*31d90*/  LEA R227, R160, R227, 0x2 ;  /* 0x000000e3a0e37211 */ /* 0x001fc800078e10ff */
[----:B------:R-:W-:-:S13]  /*31da0*/  ISETP.GE.AND P0, PT, R227, R161, PT ;  /* 0x000000a1e300720c */ /* 0x000fda0003f06270 */
[----:B------:R-:W-:Y:S05]  /*31db0*/  @!P0 BRA `(.L_x_9128) ;  /* 0xfffffd00008c8947 */ /* 0x000fea000383ffff */
[----:B------:R-:W-:Y:S05]  /*31dc0*/  BSYNC B0 ;  /* 0x0000000000007941 */ /* 0x000fea0003800000 */
.L_x_8492:
[----:B------:R-:W-:Y:S05]  /*31dd0*/  EXIT ;  /* 0x000000000000794d */ /* 0x000fea0003800000 */
.L_x_9117:
[----:B------:R-:W-:Y:S01]  /*31de0*/  HFMA2 R236, -RZ, RZ, 0, 1.847743988037109375e-06 ;  /* 0x0000001fffec7431 */ /* 0x000fe200000001ff */
[----:B------:R-:W-:Y:S01]  /*31df0*/  BSSY B1, `(.L_x_9129) ;  /* 0x0000007000017945 */ /* 0x000fe20003800000 */
[----:B------:R-:W-:Y:S02]  /*31e00*/  IMAD.MOV.U32 R234, RZ, RZ, R161 ;  /* 0x000000ffffea7224 */ /* 0x000fe400078e00a1 */
[----:B--2---:R-:W-:Y:S02]  /*31e10*/  IMAD.MOV.U32 R233, RZ, RZ, 0x1 ;  /* 0x00000001ffe97424 */ /* 0x004fe400078e00ff */
[----:B------:R-:W-:-:S07]  /*31e20*/  IMAD.MOV.U32 R231, RZ, RZ, -0x1 ;  /* 0xffffffffffe77424 */ /* 0x000fce00078e00ff */
[----:B------:R-:W-:Y:S05]  /*31e30*/  WARPSYNC.COLLECTIVE R231, `(.L_x_9130) ;  /* 0x00000000e7087348 */ /* 0x000fea0003c00000 */
[----:B------:R0:W1:Y:S02]  /*31e40*/  SHFL.BFLY P6, R232, R234, R233, R236 ;  /* 0x0c0000e9eae87389 */ /* 0x00006400000c00ec */
[----:B01----:R-:W-:Y:S05]  /*31e50*/  ENDCOLLECTIVE ;  /* 0x000000000000791b */ /* 0x003fea0003800000 */
.L_x_9130:
[----:B------:R-:W-:Y:S05]  /*31e60*/  BSYNC B1 ;  /* 0x0000000000017941 */ /* 0x000fea0003800000 */
.L_x_9129:
[----:B------:R-:W-:Y:S01]  /*31e70*/  IMAD.MOV.U32 R160, RZ, RZ, R232 ;  /* 0x000000ffffa07224 */ /* 0x000fe200078e00e8 */
[----:B------:R-:W-:Y:S01]  /*31e80*/  MOV R231, 0xffffffff ;  /* 0xffffffff00e77802 */ /* 0x000fe20000000f00 */
[----:B------:R-:W-:Y:S01]  /*31e90*/  IMAD.MOV.U32 R233, RZ, RZ, 0x2 ;  /* 0x00000002ffe97424 */ /* 0x000fe200078e00ff */
[----:B------:R-:W0:Y:S01]  /*31ea0*/  LDC R164, c[0x0][0x400] ;  /* 0x00010000ffa47b82 */ /* 0x000e220000000800 */
[----:B------:R-:W-:Y:S01]  /*31eb0*/  FADD.FTZ R162, R161, R160 ;  /* 0x000000a0a1a27221 */ /* 0x000fe20000010000 */
[----:B------:R-:W-:-:S04]  /*31ec0*/  IMAD.MOV.U32 R236, RZ, RZ, 0x1f ;  /* 0x0000001fffec7424 */ /* 0x000fc800078e00ff */
[----:B------:R-:W-:-:S07]  /*31ed0*/  MOV R234, R162 ;  /* 0x000000a200ea7202 */ /* 0x000fce0000000f00 */
[----:B0-----:R-:W-:Y:S05]  /*31ee0*/  WARPSYNC.COLLECTIVE R231, `(.L_x_9131) ;  /* 0x00000000e7087348 */ /* 0x001fea0003c00000 */
[----:B------:R1:W2:Y:S02]  /*31ef0*/  SHFL.BFLY P6, R232, R234, R233, R236 ;  /* 0x0c0000e9eae87389 */ /* 0x0002a400000c00ec */
[----:B012---:R-:W-:Y:S05]  /*31f00*/  ENDCOLLECTIVE ;  /* 0x000000000000791b */ /* 0x007fea0003800000 */
.L_x_9131:
[----:B------:R-:W-:Y:S02]  /*31f10*/  HFMA2 R233, -RZ, RZ, 0, 2.384185791015625e-07 ;  /* 0x00000004ffe97431 */ /* 0x000fe400000001ff */
[----:B------:R-:W-:-:S04]  /*31f20*/  IMAD.MOV.U32 R163, RZ, RZ, R232 ;  /* 0x000000ffffa37224 */ /* 0x000fc800078e00e8 */
[----:B------:R-:W-:-:S04]  /*31f30*/  FADD.FTZ R163, R162, R163 ;  /* 0x000000a3a2a37221 */ /* 0x000fc80000010000 */
[----:B------:R-:W-:-:S07]  /*31f40*/  IMAD.MOV.U32 R234, RZ, RZ, R163 ;  /* 0x000000ffffea7224 */ /* 0x000fce00078e00a3 */
[----:B------:R-:W-:Y:S05]  /*31f50*/  WARPSYNC.COLLECTIVE R231, `(.L_x_9132) ;  /* 0x00000000e7087348 */ /* 0x000fea0003c00000 */
[----:B------:R0:W1:Y:S02]  /*31f60*/  SHFL.BFLY P6, R232, R234, R233, R236 ;  /* 0x0c0000e9eae87389 */ /* 0x00006400000c00ec */
[----:B01----:R-:W-:Y:S05]  /*31f70*/  ENDCOLLECTIVE ;  /* 0x000000000000791b */ /* 0x003fea0003800000 */
.L_x_9132:
[----:B------:R-:W-:Y:S01]  /*31f80*/  MOV R233, 0x8 ;  /* 0x0000000800e97802 */ /* 0x000fe20000000f00 */
[----:B------:R-:W-:-:S04]  /*31f90*/  IMAD.MOV.U32 R160, RZ, RZ, R232 ;  /* 0x000000ffffa07224 */ /* 0x000fc800078e00e8 */
[----:B------:R-:W-:-:S04]  /*31fa0*/  FADD.FTZ R166, R163, R160 ;  /* 0x000000a0a3a67221 */ /* 0x000fc80000010000 */
[----:B------:R-:W-:-:S07]  /*31fb0*/  IMAD.MOV.U32 R234, RZ, RZ, R166 ;  /* 0x000000ffffea7224 */ /* 0x000fce00078e00a6 */
[----:B------:R-:W-:Y:S05]  /*31fc0*/  WARPSYNC.COLLECTIVE R231, `(.L_x_9133) ;  /* 0x00000000e7087348 */ /* 0x000fea0003c00000 */
[----:B------:R0:W1:Y:S02]  /*31fd0*/  SHFL.BFLY P6, R232, R234, R233, R236 ;  /* 0x0c0000e9eae87389 */ /* 0x00006400000c00ec */
[----:B01----:R-:W-:Y:S05]  /*31fe0*/  ENDCOLLECTIVE ;  /* 0x000000000000791b */ /* 0x003fea0003800000 */
.L_x_9133:
[----:B------:R-:W-:Y:S02]  /*31ff0*/  HFMA2 R233, -RZ, RZ, 0, 9.5367431640625e-07 ;  /* 0x00000010ffe97431 */ /* 0x000fe400000001ff */
[----:B------:R-:W-:-:S04]  /*32000*/  IMAD.MOV.U32 R165, RZ, RZ, R232 ;  /* 0x000000ffffa57224 */ /* 0x000fc800078e00e8 */
[----:B------:R-:W-:-:S04]  /*32010*/  FADD.FTZ R167, R166, R165 ;  /* 0x000000a5a6a77221 */ /* 0x000fc80000010000 */
[----:B------:R-:W-:-:S07]  /*32020*/  IMAD.MOV.U32 R234, RZ, RZ, R167 ;  /* 0x000000ffffea7224 */ /* 0x000fce00078e00a7 */
[----:B------:R-:W-:Y:S05]  /*32030*/  WARPSYNC.COLLECTIVE R231, `(.L_x_9134) ;  /* 0x00000000e7087348 */ /* 0x000fea0003c00000 */
[----:B------:R0:W1:Y:S02]  /*32040*/  SHFL.BFLY P6, R232, R234, R233, R236 ;  /* 0x0c0000e9eae87389 */ /* 0x00006400000c00ec */
[----:B01----:R-:W-:Y:S05]  /*32050*/  ENDCOLLECTIVE ;  /* 0x000000000000791b */ /* 0x003fea0003800000 */
.L_x_9134:
[----:B------:R-:W-:Y:S01]  /*32060*/  MOV R233, 0x1 ;  /* 0x0000000100e97802 */ /* 0x000fe20000000f00 */
[----:B------:R-:W-:-:S04]  /*32070*/  IMAD.MOV.U32 R160, RZ, RZ, R232 ;  /* 0x000000ffffa07224 */ /* 0x000fc800078e00e8 */
        /* <DEDUP_REMOVED lines=87> */
.L_x_9135:
[----:B------:R-:W-:Y:S02]  /*325f0*/  HFMA2 R233, -RZ, RZ, 0, 1.1920928955078125e-07 ;  /* 0x00000002ffe97431 */ /* 0x000fe400000001ff */
[----:B------:R-:W-:-:S04]  /*32600*/  IMAD.MOV.U32 R161, RZ, RZ, R232 ;  /* 0x000000ffffa17224 */ /* 0x000fc800078e00e8 */
[----:B------:R-:W-:-:S04]  /*32610*/  FADD.FTZ R161, R160, R161 ;  /* 0x000000a1a0a17221 */ /* 0x000fc80000010000 */
[----:B------:R-:W-:-:S07]  /*32620*/  IMAD.MOV.U32 R234, RZ, RZ, R161 ;  /* 0x000000ffffea7224 */ /* 0x000fce00078e00a1 */
[----:B------:R-:W-:Y:S05]  /*32630*/  WARPSYNC.COLLECTIVE R231, `(.L_x_9136) ;  /* 0x00000000e7087348 */ /* 0x000fea0003c00000 */
[----:B------:R0:W1:Y:S02]  /*32640*/  SHFL.BFLY P6, R232, R234, R233, R236 ;  /* 0x0c0000e9eae87389 */ /* 0x00006400000c00ec */
[----:B01----:R-:W-:Y:S05]  /*32650*/  ENDCOLLECTIVE ;  /* 0x000000000000791b */ /* 0x003fea0003800000 */
.L_x_9136:
[----:B------:R-:W-:Y:S01]  /*32660*/  MOV R233, 0x4 ;  /* 0x0000000400e97802 */ /* 0x000fe20000000f00 */
[----:B------:R-:W-:-:S04]  /*32670*/  IMAD.MOV.U32 R162, RZ, RZ, R232 ;  /* 0x000000ffffa27224 */ /* 0x000fc800078e00e8 */
[----:B------:R-:W-:-:S04]  /*32680*/  FADD.FTZ R162, R161, R162 ;  /* 0x000000a2a1a27221 */ /* 0x000fc80000010000 */
[----:B------:R-:W-:-:S07]  /*32690*/  IMAD.MOV.U32 R234, RZ, RZ, R162 ;  /* 0x000000ffffea7224 */ /* 0x000fce00078e00a2 */
[----:B------:R-:W-:Y:S05]  /*326a0*/  WARPSYNC.COLLECTIVE R231, `(.L_x_9137) ;  /* 0x00000000e7087348 */ /* 0x000fea0003c00000 */
[----:B------:R0:W1:Y:S02]  /*326b0*/  SHFL.BFLY P6, R232, R234, R233, R236 ;  /* 0x0c0000e9eae87389 */ /* 0x00006400000c00ec */
[----:B01----:R-:W-:Y:S05]  /*326c0*/  ENDCOLLECTIVE ;  /* 0x000000000000791b */ /* 0x003fea0003800000 */
.L_x_9137:
[----:B------:R-:W-:Y:S02]  /*326d0*/  HFMA2 R233, -RZ, RZ, 0, 4.76837158203125e-07 ;  /* 0x00000008ffe97431 */ /* 0x000fe400000001ff */
[----:B------:R-:W-:-:S04]  /*326e0*/  IMAD.MOV.U32 R163, RZ, RZ, R232 ;  /* 0x000000ffffa37224 */ /* 0x000fc800078e00e8 */
[----:B------:R-:W-:-:S04]  /*326f0*/  FADD.FTZ R163, R162, R163 ;  /* 0x000000a3a2a37221 */ /* 0x000fc80000010000 */
[----:B------:R-:W-:-:S07]  /*32700*/  IMAD.MOV.U32 R234, RZ, RZ, R163 ;  /* 0x000000ffffea7224 */ /* 0x000fce00078e00a3 */
[----:B------:R-:W-:Y:S05]  /*32710*/  WARPSYNC.COLLECTIVE R231, `(.L_x_9138) ;  /* 0x00000000e7087348 */ /* 0x000fea0003c00000 */
[----:B------:R0:W1:Y:S02]  /*32720*/  SHFL.BFLY P6, R232, R234, R233, R236 ;  /* 0x0c0000e9eae87389 */ /* 0x00006400000c00ec */
[----:B01----:R-:W-:Y:S05]  /*32730*/  ENDCOLLECTIVE ;  /* 0x000000000000791b */ /* 0x003fea0003800000 */
.L_x_9138:
[----:B------:R-:W-:Y:S01]  /*32740*/  MOV R233, 0x10 ;  /* 0x0000001000e97802 */ /* 0x000fe20000000f00 */
[----:B------:R-:W-:-:S04]  /*32750*/  IMAD.MOV.U32 R166, RZ, RZ, R232 ;  /* 0x000000ffffa67224 */ /* 0x000fc800078e00e8 */
[----:B------:R-:W-:-:S04]  /*32760*/  FADD.FTZ R166, R163, R166 ;  /* 0x000000a6a3a67221 */ /* 0x000fc80000010000 */
[----:B------:R-:W-:-:S07]  /*32770*/  IMAD.MOV.U32 R234, RZ, RZ, R166 ;  /* 0x000000ffffea7224 */ /* 0x000fce00078e00a6 */
[----:B------:R-:W-:Y:S05]  /*32780*/  WARPSYNC.COLLECTIVE R231, `(.L_x_9139) ;  /* 0x00000000e7087348 */ /* 0x000fea0003c00000 */
[----:B------:R0:W1:Y:S02]  /*32790*/  SHFL.BFLY P6, R232, R234, R233, R236 ;  /* 0x0c0000e9eae87389 */ /* 0x00006400000c00ec */
[----:B01----:R-:W-:Y:S05]  /*327a0*/  ENDCOLLECTIVE ;  /* 0x000000000000791b */ /* 0x003fea0003800000 */
.L_x_9139:
[----:B------:R-:W-:Y:S01]  /*327b0*/  IMAD.MOV.U32 R167, RZ, RZ, R232 ;  /* 0x000000ffffa77224 */ /* 0x000fe200078e00e8 */
[----:B------:R-:W-:Y:S06]  /*327c0*/  BRA `(.L_x_9140) ;  /* 0xffffffd800907947 */ /* 0x000fec000383ffff */
.L_x_9141:
        /* <DEDUP_REMOVED lines=11> */
.L_x_27980:


//--------------------- .text._ZN10layer_norm31ln_parallel_residual_fwd_kernelINS_13Kernel_traitsI13__nv_bfloat16S2_fS2_fjLj1280ELj1ELj4ELj1ELj16ENS_18Kernel_traits_baseILj1280ES2_S2_fS2_fjLj128EEEEELb1ELb0ELb1EEEvNS_9FwdParamsE --------------------------
	.section	.text._ZN10layer_norm31ln_parallel_residual_fwd_kernelINS_13Kernel_traitsI13__nv_bfloat16S2_fS2_fjLj1280ELj1ELj4ELj1ELj16ENS_18Kernel_traits_baseILj1280ES2_S2_fS2_fjLj128EEEEELb1ELb0ELb1EEEvNS_9FwdParamsE,"ax",@progbits
	.align	128
        .global         _ZN10layer_norm31ln_parallel_residual_fwd_kernelINS_13Kernel_traitsI13__nv_bfloat16S2_fS2_fjLj1280ELj1ELj4ELj1ELj16ENS_18Kernel_traits_baseILj1280ES2_S2_fS2_fjLj128EEEEELb1ELb0ELb1EEEvNS_9FwdParamsE
        .type           _ZN10layer_norm31ln_parallel_residual_fwd_kernelINS_13Kernel_traitsI13__nv_bfloat16S2_fS2_fjLj1280ELj1ELj4ELj1ELj16ENS_18Kernel_traits_baseILj1280ES2_S2_fS2_fjLj128EEEEELb1ELb0ELb1EEEvNS_9FwdParamsE,@function
        .size           _ZN10layer_norm31ln_parallel_residual_fwd_kernelINS_13Kernel_traitsI13__nv_bfloat16S2_fS2_fjLj1280ELj1ELj4ELj1ELj16ENS_18Kernel_traits_baseILj1280ES2_S2_fS2_fjLj128EEEEELb1ELb0ELb1EEEvNS_9FwdParamsE,(.L_x_27981 - _ZN10layer_norm31ln_parallel_residual_fwd_kernelINS_13Kernel_traitsI13__nv_bfloat16S2_fS2_fjLj1280ELj1ELj4ELj1ELj16ENS_18Kernel_traits_baseILj1280ES2_S2_fS2_fjLj128EEEEELb1ELb0ELb1EEEvNS_9FwdParamsE)
        .other          _ZN10layer_norm31ln_parallel_residual_fwd_kernelINS_13Kernel_traitsI13__nv_bfloat16S2_fS2_fjLj1280ELj1ELj4ELj1ELj16ENS_18Kernel_traits_baseILj1280ES2_S2_fS2_fjLj128EEEEELb1ELb0ELb1EEEvNS_9FwdParamsE,@"STO_CUDA_ENTRY STV_DEFAULT"
_ZN10layer_norm31ln_parallel_residual_fwd_kernelINS_13Kernel_traitsI13__nv_bfloat16S2_fS2_fjLj1280ELj1ELj4ELj1ELj16ENS_18Kernel_traits_baseILj1280ES2_S2_fS2_fjLj128EEEEELb1ELb0ELb1EEEvNS_9FwdParamsE:
.text._ZN10layer_norm31ln_parallel_residual_fwd_kernelINS_13Kernel_traitsI13__nv_bfloat16S2_fS2_fjLj1280ELj1ELj4ELj1ELj16ENS_18Kernel_traits_baseILj1280ES2_S2_fS2_fjLj128EEEEELb1ELb0ELb1EEEvNS_9FwdParamsE:
[----:B------:R-:W-:Y:S01]  /*0000*/  LDC R1, c[0x0][0x37c] ;  /* 0x0000df00ff017b82 */ /* 0x000fe20000000800 */
[----:B------:R-:W0:Y:S07]  /*0010*/  LDCU.U8 UR4, c[0x0][0x464] ;  /* 0x00008c80ff0477ac */ /* 0x000e2e0008000000 */
[----:B------:R-:W1:Y:S01]  /*0020*/  LDC R209, c[0x0][0x458] ;  /* 0x00011600ffd17b82 */ /* 0x000e620000000800 */
[----:B------:R-:W2:Y:S01]  /*0030*/  LDCU.64 UR6, c[0x0][0x450] ;  /* 0x00008a00ff0677ac */ /* 0x000ea20008000a00 */
[----:B------:R-:W3:Y:S06]  /*0040*/  LDCU.64 UR8, c[0x0][0x358] ;  /* 0x00006b00ff0877ac */ /* 0x000eec0008000a00 */
[----:B------:R-:W4:Y:S01]  /*0050*/  LDC R6, c[0x0][0x45c] ;  /* 0x00011700ff067b82 */ /* 0x000f220000000800 */
[----:B------:R-:W5:Y:S01]  /*0060*/  LDCU.64 UR10, c[0x0][0x438] ;  /* 0x00008700ff0a77ac */ /* 0x000f620008000a00 */
        /* <DEDUP_REMOVED lines=8> */
[----:B-----5:R-:W-:Y:S02]  /*00f0*/  UISETP.NE.U32.AND UP0, UPT, UR10, URZ, UPT ;  /* 0x000000ff0a00728c */ /* 0x020fe4000bf05070 */
[----:B------:R-:W1:Y:S01]  /*0100*/  S2UR UR5, SR_CTAID.X ;  /* 0x00000000000579c3 */ /* 0x000e620000002500 */
[----:B------:R-:W3:Y:S01]  /*0110*/  S2R R207, SR_TID.X ;  /* 0x0000000000cf7919 */ /* 0x000ee20000002100 */
[----:B------:R-:W-:-:S06]  /*0120*/  UISETP.NE.AND.EX UP0, UPT, UR11, URZ, UPT, UP0 ;  /* 0x000000ff0b00728c */ /* 0x000fcc000bf05300 */
[----:B------:R-:W4:Y:S01]  /*0130*/  LDC R0, c[0x0][0x360] ;  /* 0x0000d800ff007b82 */ /* 0x000f220000000800 */
[----:B-1----:R-:W-:Y:S01]  /*0140*/  USHF.L.U32 UR4, UR5, 0x2, URZ ;  /* 0x0000000205047899 */ /* 0x002fe200080006ff */
[--C-:B---3--:R-:W-:Y:S01]  /*0150*/  SHF.R.U32.HI R206, RZ, 0x5, R207.reuse ;  /* 0x00000005ffce7819 */ /* 0x108fe200000116cf */
[----:B----4-:R-:W-:Y:S01]  /*0160*/  IMAD R205, R0, UR5, R207 ;  /* 0x0000000500cd7c24 */ /* 0x010fe2000f8e02cf */
[----:B------:R-:W-:-:S03]  /*0170*/  LOP3.LUT R207, R207, 0x1f, RZ, 0xc0, !PT ;  /* 0x0000001fcfcf7812 */ /* 0x000fc600078ec0ff */
[----:B------:R-:W-:Y:S02]  /*0180*/  LOP3.LUT R206, R206, UR4, RZ, 0xfc, !PT ;  /* 0x00000004cece7c12 */ /* 0x000fe4000f8efcff */
[----:B--2---:R-:W-:Y:S02]  /*0190*/  @P0 R2UR UR6, R2 ;  /* 0x00000000020602ca */ /* 0x004fe400000e0000 */
[----:B------:R-:W-:Y:S02]  /*01a0*/  @P0 R2UR UR7, R3 ;  /* 0x00000000030702ca */ /* 0x000fe400000e0000 */
[----:B0-----:R-:W-:-:S05]  /*01b0*/  @P0 IADD3 R209, P1, PT, R4, R7, RZ ;  /* 0x0000000704d10210 */ /* 0x001fca0007f3e0ff */
[----:B------:R-:W-:-:S04]  /*01c0*/  @P0 IMAD.X R6, RZ, RZ, R5, P1 ;  /* 0x000000ffff060224 */ /* 0x000fc800008e0605 */
[----:B------:R-:W-:Y:S02]  /*01d0*/  UIADD3 UR10, UPT, UPT, UR6, -0x61c88647, URZ ;  /* 0x9e3779b9060a7890 */ /* 0x000fe4000fffe0ff */
[----:B------:R-:W-:Y:S01]  /*01e0*/  UIADD3 UR11, UPT, UPT, UR7, -0x4498517b, URZ ;  /* 0xbb67ae85070b7890 */ /* 0x000fe2000fffe0ff */
[--C-:B------:R-:W-:Y:S01]  /*01f0*/  SHF.R.U64 R204, R209, 0x2, R6.reuse ;  /* 0x00000002d1cc7819 */ /* 0x100fe20000001206 */
[----:B------:R-:W-:Y:S01]  /*0200*/  UIADD3 UR13, UPT, UPT, UR6, 0x3c6ef372, URZ ;  /* 0x3c6ef372060d7890 */ /* 0x000fe2000fffe0ff */
[----:B------:R-:W-:Y:S01]  /*0210*/  SHF.R.U32.HI R203, RZ, 0x2, R6 ;  /* 0x00000002ffcb7819 */ /* 0x000fe20000011606 */
        /* <DEDUP_REMOVED lines=55> */
.L_x_9143:
        /* <DEDUP_REMOVED lines=32> */
.L_x_9142:
        /* <DEDUP_REMOVED lines=33> */
.L_x_9145:
        /* <DEDUP_REMOVED lines=31> */
.L_x_9144:
[----:B------:R-:W1:Y:S02]  /*0b90*/  LDCU UR4, c[0x0][0x384] ;  /* 0x00007080ff0477ac */ /* 0x000e640008000800 */
[----:B-1----:R-:W-:-:S13]  /*0ba0*/  ISETP.GE.AND P0, PT, R206, UR4, PT ;  /* 0x00000004ce007c0c */ /* 0x002fda000bf06270 */
[----:B------:R-:W-:Y:S05]  /*0bb0*/  @P0 EXIT ;  /* 0x000000000000094d */ /* 0x000fea0003800000 */
[----:B------:R-:W-:Y:S01]  /*0bc0*/  IMAD.HI.U32 R0, R205, -0x326172a9, RZ ;  /* 0xcd9e8d57cd007827 */ /* 0x000fe200078e00ff */
[----:B------:R-:W1:Y:S03]  /*0bd0*/  LDCU.64 UR4, c[0x0][0x398] ;  /* 0x00007300ff0477ac */ /* 0x000e660008000a00 */
[----:B------:R-:W-:Y:S01]  /*0be0*/  HFMA2 R183, -RZ, RZ, 0, 0 ;  /* 0x00000000ffb77431 */ /* 0x000fe200000001ff */
[----:B------:R-:W-:Y:S01]  /*0bf0*/  BSSY B0, `(.L_x_9146) ;  /* 0x0002966000007945 */ /* 0x000fe20003800000 */
[----:B0-----:R-:W-:Y:S01]  /*0c00*/  IMAD.HI.U32 R2, R204, -0x2daee0ad, RZ ;  /* 0xd2511f53cc027827 */ /* 0x001fe200078e00ff */
[----:B------:R-:W-:Y:S02]  /*0c10*/  LOP3.LUT R0, R203, UR6, R0, 0x96, !PT ;  /* 0x00000006cb007c12 */ /* 0x000fe4000f8e9600 */
[----:B------:R-:W-:Y:S01]  /*0c20*/  LOP3.LUT R209, R209, 0x3, RZ, 0xc0, !PT ;  /* 0x00000003d1d17812 */ /* 0x000fe200078ec0ff */
[----:B------:R-:W-:Y:S01]  /*0c30*/  IMAD R4, R205, -0x326172a9, RZ ;  /* 0xcd9e8d57cd047824 */ /* 0x000fe200078e02ff */
[----:B------:R-:W-:Y:S01]  /*0c40*/  LOP3.LUT R2, R2, UR7, RZ, 0x3c, !PT ;  /* 0x0000000702027c12 */ /* 0x000fe2000f8e3cff */
[----:B------:R-:W-:Y:S01]  /*0c50*/  IMAD R6, R204, -0x2daee0ad, RZ ;  /* 0xd2511f53cc067824 */ /* 0x000fe200078e02ff */
[----:B-----5:R-:W-:Y:S01]  /*0c60*/  PRMT R202, R114, 0x7632, R202 ;  /* 0x0000763272ca7816 */ /* 0x020fe200000000ca */
[----:B------:R-:W-:Y:S01]  /*0c70*/  IMAD.HI.U32 R5, R0, -0x2daee0ad, RZ ;  /* 0xd2511f5300057827 */ /* 0x000fe200078e00ff */
[----:B------:R-:W-:-:S02]  /*0c80*/  PRMT R201, R146, 0x7632, R201 ;  /* 0x0000763292c97816 */ /* 0x000fc400000000c9 */
[----:B------:R-:W-:Y:S01]  /*0c90*/  PRMT R200, R93, 0x7632, R200 ;  /* 0x000076325dc87816 */ /* 0x000fe200000000c8 */
[----:B------:R-:W-:Y:S01]  /*0ca0*/  IMAD.HI.U32 R3, R2, -0x326172a9, RZ ;  /* 0xcd9e8d5702037827 */ /* 0x000fe200078e00ff */
[----:B------:R-:W-:Y:S01]  /*0cb0*/  LOP3.LUT R5, R6, UR11, R5, 0x96, !PT ;  /* 0x0000000b06057c12 */ /* 0x000fe2000f8e9605 */
        /* <DEDUP_REMOVED lines=9> */
[----:B------:R-:W-:Y:S01]  /*0d50*/  IMAD.HI.U32 R2, R3, -0x2daee0ad, RZ ;  /* 0xd2511f5303027827 */ /* 0x000fe200078e00ff */
[----:B------:R-:W-:Y:S01]  /*0d60*/  LOP3.LUT R0, R7, UR13, R0, 0x96, !PT ;  /* 0x0000000d07007c12 */ /* 0x000fe2000f8e9600 */
[----:B------:R-:W1:Y:S01]  /*0d70*/  LDCU.U8 UR5, c[0x0][0x410] ;  /* 0x00008200ff0577ac */ /* 0x000e620008000000 */
[----:B------:R-:W-:Y:S01]  /*0d80*/  PRMT R197, R145, 0x7632, R197 ;  /* 0x0000763291c57816 */ /* 0x000fe200000000c5 */
[----:B------:R-:W-:Y:S01]  /*0d90*/  IMAD R4, R5, -0x326172a9, RZ ;  /* 0xcd9e8d5705047824 */ /* 0x000fe200078e02ff */
[----:B------:R-:W-:Y:S01]  /*0da0*/  LOP3.LUT R2, R9, UR12, R2, 0x96, !PT ;  /* 0x0000000c09027c12 */ /* 0x000fe2000f8e9602 */
[----:B------:R-:W-:Y:S01]  /*0db0*/  IMAD R6, R3, -0x2daee0ad, RZ ;  /* 0xd2511f5303067824 */ /* 0x000fe200078e02ff */
[----:B------:R-:W-:Y:S01]  /*0dc0*/  PRMT R196, R92, 0x7632, R196 ;  /* 0x000076325cc47816 */ /* 0x000fe200000000c4 */
[----:B------:R-:W-:Y:S01]  /*0dd0*/  IMAD.HI.U32 R5, R0, -0x2daee0ad, RZ ;  /* 0xd2511f5300057827 */ /* 0x000fe200078e00ff */
[----:B------:R-:W-:Y:S01]  /*0de0*/  PRMT R195, R124, 0x7632, R195 ;  /* 0x000076327cc37816 */ /* 0x000fe200000000c3 */
[----:B------:R-:W2:Y:S01]  /*0df0*/  LDCU UR12, c[0x0][0x448] ;  /* 0x00008900ff0c77ac */ /* 0x000ea20008000800 */
[----:B------:R-:W-:Y:S01]  /*0e00*/  PRMT R194, R112, 0x7632, R194 ;  /* 0x0000763270c27816 */ /* 0x000fe200000000c2 */
[----:B------:R-:W-:Y:S01]  /*0e10*/  IMAD.HI.U32 R3, R2, -0x326172a9, RZ ;  /* 0xcd9e8d5702037827 */ /* 0x000fe200078e00ff */
[----:B------:R-:W-:Y:S01]  /*0e20*/  LOP3.LUT R5, R6, UR15, R5, 0x96, !PT ;  /* 0x0000000f06057c12 */ /* 0x000fe2000f8e9605 */
[----:B------:R-:W3:Y:S01]  /*0e30*/  LDCU.64 UR10, c[0x0][0x3a0] ;  /* 0x00007400ff0a77ac */ /* 0x000ee20008000a00 */
        /* <DEDUP_REMOVED lines=10> */
[----:B------:R-:W-:Y:S01]  /*0ee0*/  LOP3.LUT R0, R7, UR16, R0, 0x96, !PT ;  /* 0x0000001007007c12 */ /* 0x000fe2000f8e9600 */
[----:B------:R-:W0:Y:S01]  /*0ef0*/  LDCU UR16, c[0x0][0x408] ;  /* 0x00008100ff1077ac */ /* 0x000e220008000800 */
        /* <DEDUP_REMOVED lines=79> */
.L_x_9763:
[----:B------:R-:W-:Y:S01]  /*13f0*/  ISETP.NE.U32.AND P1, PT, RZ, UR10, PT ;  /* 0x0000000aff007c0c */ /* 0x000fe2000bf25070 */
[----:B---3--:R-:W0:Y:S01]  /*1400*/  @P0 LDC.64 R34, c[0x0][0x398] ;  /* 0x0000e600ff220b82 */ /* 0x008e220000000a00 */
        /* <DEDUP_REMOVED lines=9> */
[----:B------:R-:W3:Y:S01]  /*14a0*/  @P0 LDG.E.128 R76, desc[UR8][R38.64] ;  /* 0x00000008264c0981 */ /* 0x000ee2000c1e1d00 */
[----:B--2---:R-:W-:-:S04]  /*14b0*/  @P1 IMAD.WIDE.U32 R40, R213, 0x20, R32 ;  /* 0x00000020d5281825 */ /* 0x004fc800078e0020 */
[----:B-1----:R-:W-:Y:S01]  /*14c0*/  IMAD.WIDE.U32 R32, R213, 0x10, R160 ;  /* 0x00000010d5207825 */ /* 0x002fe200078e00a0 */
[----:B------:R1:W5:Y:S04]  /*14d0*/  @P1 LDG.E.128 R72, desc[UR8][R40.64] ;  /* 0x0000000828481981 */ /* 0x000368000c1e1d00 */
[----:B------:R1:W5:Y:S04]  /*14e0*/  @P1 LDG.E.128 R68, desc[UR8][R40.64+0x10] ;  /* 0x0000100828441981 */ /* 0x000368000c1e1d00 */
[----:B------:R-:W5:Y:S01]  /*14f0*/  LDG.E.128 R32, desc[UR8][R32.64] ;  /* 0x0000000820207981 */ /* 0x000f62000c1e1d00 */
[----:B0-----:R-:W-:Y:S01]  /*1500*/  ISETP.NE.U32.AND P0, PT, R36, RZ, PT ;  /* 0x000000ff2400720c */ /* 0x001fe20003f05070 */
[----:B------:R-:W-:Y:S01]  /*1510*/  IMAD.U32 R222, RZ, RZ, UR6 ;  /* 0x00000006ffde7e24 */ /* 0x000fe2000f8e00ff */
[----:B------:R-:W-:Y:S01]  /*1520*/  MOV R223, UR6 ;  /* 0x0000000600df7c02 */ /* 0x000fe20008000f00 */
[----:B------:R-:W-:Y:S01]  /*1530*/  IMAD.U32 R225, RZ, RZ, UR7 ;  /* 0x00000007ffe17e24 */ /* 0x000fe2000f8e00ff */
[----:B------:R-:W-:Y:S01]  /*1540*/  ISETP.NE.AND.EX P0, PT, R37, RZ, PT, P0 ;  /* 0x000000ff2500720c */ /* 0x000fe20003f05300 */
[----:B------:R-:W-:Y:S01]  /*1550*/  IMAD.U32 R228, RZ, RZ, UR7 ;  /* 0x00000007ffe47e24 */ /* 0x000fe2000f8e00ff */
[----:B------:R-:W-:Y:S01]  /*1560*/  MOV R226, UR6 ;  /* 0x0000000600e27c02 */ /* 0x000fe20008000f00 */
[----:B------:R-:W-:Y:S01]  /*1570*/  IMAD.U32 R221, RZ, RZ, UR6 ;  /* 0x00000006ffdd7e24 */ /* 0x000fe2000f8e00ff */
[----:B------:R-:W-:Y:S01]  /*1580*/  MOV R229, UR7 ;  /* 0x0000000700e57c02 */ /* 0x000fe20008000f00 */
[----:B------:R-:W-:Y:S01]  /*1590*/  IMAD.U32 R224, RZ, RZ, UR6 ;  /* 0x00000006ffe07e24 */ /* 0x000fe2000f8e00ff */
[----:B------:R-:W-:Y:S01]  /*15a0*/  IADD3 R222, PT, PT, R222, 0x78dde6e4, RZ ;  /* 0x78dde6e4dede7810 */ /* 0x000fe20007ffe0ff */
[----:B------:R-:W-:Y:S01]  /*15b0*/  IMAD.U32 R227, RZ, RZ, UR6 ;  /* 0x00000006ffe37e24 */ /* 0x000fe2000f8e00ff */
[----:B------:R-:W-:Y:S01]  /*15c0*/  IADD3 R225, PT, PT, R225, -0x126145ec, RZ ;  /* 0xed9eba14e1e17810 */ /* 0x000fe20007ffe0ff */
[----:B------:R-:W-:Y:S01]  /*15d0*/  IMAD.MOV.U32 R220, RZ, RZ, 0x2f800000 ;  /* 0x2f800000ffdc7424 */ /* 0x000fe200078e00ff */
[----:B------:R-:W-:Y:S01]  /*15e0*/  IADD3 R228, PT, PT, R228, -0x4498517b, RZ ;  /* 0xbb67ae85e4e47810 */ /* 0x000fe20007ffe0ff */
[----:B------:R-:W-:-:S02]  /*15f0*/  VIADD R221, R221, 0xdaa66d2b ;  /* 0xdaa66d2bdddd7836 */ /* 0x000fc40000000000 */
[----:B------:R-:W-:Y:S02]  /*1600*/  VIADD R223, R223, 0x9e3779b9 ;  /* 0x9e3779b9dfdf7836 */ /* 0x000fe40000000000 */
[----:B------:R-:W-:Y:S02]  /*1610*/  VIADD R224, R224, 0x5384540f ;  /* 0x5384540fe0e07836 */ /* 0x000fe40000000000 */
[----:B------:R-:W-:Y:S02]  /*1620*/  VIADD R226, R226, 0xf1bbcdc8 ;  /* 0xf1bbcdc8e2e27836 */ /* 0x000fe40000000000 */
[----:B------:R-:W-:Y:S02]  /*1630*/  VIADD R227, R227, 0xb54cda56 ;  /* 0xb54cda56e3e37836 */ /* 0x000fe40000000000 */
[----:B------:R-:W-:Y:S01]  /*1640*/  VIADD R229, R229, 0x76cf5d0a ;  /* 0x76cf5d0ae5e57836 */ /* 0x000fe20000000000 */
[----:B---3--:R-:W-:Y:S02]  /*1650*/  PRMT R42, R79, 0x7632, R42 ;  /* 0x000076324f2a7816 */ /* 0x008fe4000000002a */
[----:B------:R-:W-:-:S02]  /*1660*/  PRMT R43, R78, 0x7632, R43 ;  /* 0x000076324e2b7816 */ /* 0x000fc4000000002b */
[----:B------:R-:W-:Y:S02]  /*1670*/  PRMT R47, R77, 0x7632, R47 ;  /* 0x000076324d2f7816 */ /* 0x000fe4000000002f */
[----:B------:R-:W-:Y:S01]  /*1680*/  PRMT R46, R76, 0x7632, R46 ;  /* 0x000076324c2e7816 */ /* 0x000fe2000000002e */
        /* <DEDUP_REMOVED lines=17> */
.L_x_9150:
        /* <DEDUP_REMOVED lines=13> */
.L_x_9152:
[----:B------:R-:W-:Y:S05]  /*1870*/  BSYNC.RECONVERGENT B2 ;  /* 0x0000000000027941 */ /* 0x000fea0003800200 */
.L_x_9151:
        /* <DEDUP_REMOVED lines=41> */
[----:B------:R-:W-:-:S07]  /*1b10*/  IMAD.MOV.U32 R38, RZ, RZ, R210 ;  /* 0x000000ffff267224 */ /* 0x000fce00078e00d2 */
.L_x_9149:
[----:B------:R-:W-:Y:S05]  /*1b20*/  BSYNC.RECONVERGENT B1 ;  /* 0x0000000000017941 */ /* 0x000fea0003800200 */
.L_x_9148:
[----:B------:R-:W-:Y:S01]  /*1b30*/  ISETP.NE.AND P0, PT, R40, 0x1, PT ;  /* 0x000000012800780c */ /* 0x000fe20003f05270 */
[----:B------:R-:W-:Y:S01]  /*1b40*/  BSSY.RECONVERGENT B1, `(.L_x_9153) ;  /* 0x000004c000017945 */ /* 0x000fe20003800200 */
[----:B------:R-:W-:Y:S01]  /*1b50*/  I2FP.F32.U32 R39, R38 ;  /* 0x0000002600277245 */ /* 0x000fe20000201000 */
[C---:B-----5:R-:W-:Y:S01]  /*1b60*/  IMAD.U32 R50, R32.reuse, 0x10000, RZ ;  /* 0x0001000020327824 */ /* 0x060fe200078e00ff */
[----:B------:R-:W-:Y:S01]  /*1b70*/  MOV R230, UR14 ;  /* 0x0000000e00e67c02 */ /* 0x000fe20008000f00 */
[----:B------:R-:W-:Y:S01]  /*1b80*/  IMAD.MOV.U32 R38, RZ, RZ, 0x2 ;  /* 0x00000002ff267424 */ /* 0x000fe200078e00ff */
[----:B------:R-:W-:Y:S01]  /*1b90*/  PRMT R54, R32, 0x7632, R54 ;  /* 0x0000763220367816 */ /* 0x000fe20000000036 */
[----:B------:R-:W-:Y:S01]  /*1ba0*/  FFMA.FTZ R39, R39, R220, 1.1641532182693481445e-10 ;  /* 0x2f00000027277423 */ /* 0x000fe200000100dc */
[----:B------:R-:W-:-:S04]  /*1bb0*/  MOV R32, R184 ;  /* 0x000000b800207202 */ /* 0x000fc80000000f00 */
[----:B------:R-:W-:-:S04]  /*1bc0*/  FSETP.LE.FTZ.AND P2, PT, R39, R230, PT ;  /* 0x000000e62700720b */ /* 0x000fc80003f53000 */
        /* <DEDUP_REMOVED lines=10> */
.L_x_9155:
        /* <DEDUP_REMOVED lines=13> */
.L_x_9157:
[----:B------:R-:W-:Y:S05]  /*1d40*/  BSYNC.RECONVERGENT B2 ;  /* 0x0000000000027941 */ /* 0x000fea0003800200 */
.L_x_9156:
        /* <DEDUP_REMOVED lines=43> */
.L_x_9154:
[----:B------:R-:W-:Y:S05]  /*2000*/  BSYNC.RECONVERGENT B1 ;  /* 0x0000000000017941 */ /* 0x000fea0003800200 */
.L_x_9153:
[----:B------:R-:W-:Y:S01]  /*2010*/  ISETP.NE.AND P0, PT, R38, 0x1, PT ;  /* 0x000000012600780c */ /* 0x000fe20003f05270 */
[----:B------:R-:W-:Y:S01]  /*2020*/  BSSY.RECONVERGENT B1, `(.L_x_9158) ;  /* 0x000004a000017945 */ /* 0x000fe20003800200 */
[----:B------:R-:W-:Y:S01]  /*2030*/  I2FP.F32.U32 R39, R32 ;  /* 0x0000002000277245 */ /* 0x000fe20000201000 */
[----:B------:R-:W-:Y:S01]  /*2040*/  IMAD.U32 R54, R54, 0x10000, RZ ;  /* 0x0001000036367824 */ /* 0x000fe200078e00ff */
[----:B------:R-:W-:Y:S01]  /*2050*/  MOV R32, R184 ;  /* 0x000000b800207202 */ /* 0x000fe20000000f00 */
[----:B------:R-:W-:Y:S02]  /*2060*/  IMAD.MOV.U32 R40, RZ, RZ, 0x2 ;  /* 0x00000002ff287424 */ /* 0x000fe400078e00ff */
[----:B------:R-:W-:-:S05]  /*2070*/  FFMA.FTZ R39, R39, R220, 1.1641532182693481445e-10 ;  /* 0x2f00000027277423 */ /* 0x000fca00000100dc */
        /* <DEDUP_REMOVED lines=11> */
.L_x_9160:
        /* <DEDUP_REMOVED lines=13> */
.L_x_9162:
[----:B------:R-:W-:Y:S05]  /*2200*/  BSYNC.RECONVERGENT B2 ;  /* 0x0000000000027941 */ /* 0x000fea0003800200 */
.L_x_9161:
        /* <DEDUP_REMOVED lines=43> */
.L_x_9159:
[----:B------:R-:W-:Y:S05]  /*24c0*/  BSYNC.RECONVERGENT B1 ;  /* 0x0000000000017941 */ /* 0x000fea0003800200 */
.L_x_9158:
[----:B------:R-:W-:Y:S01]  /*24d0*/  ISETP.NE.AND P0, PT, R40, 0x1, PT ;  /* 0x000000012800780c */ /* 0x000fe20003f05270 */
[----:B------:R-:W-:Y:S01]  /*24e0*/  BSSY.RECONVERGENT B1, `(.L_x_9163) ;  /* 0x000004b000017945 */ /* 0x000fe20003800200 */
[----:B------:R-:W-:Y:S01]  /*24f0*/  I2FP.F32.U32 R39, R32 ;  /* 0x0000002000277245 */ /* 0x000fe20000201000 */
[C---:B------:R-:W-:Y:S01]  /*2500*/  IMAD.U32 R52, R33.reuse, 0x10000, RZ ;  /* 0x0001000021347824 */ /* 0x040fe200078e00ff */
[----:B------:R-:W-:Y:S01]  /*2510*/  PRMT R58, R33, 0x7632, R58 ;  /* 0x00007632213a7816 */ /* 0x000fe2000000003a */
[----:B------:R-:W-:Y:S01]  /*2520*/  IMAD.MOV.U32 R32, RZ, RZ, 0x2 ;  /* 0x00000002ff207424 */ /* 0x000fe200078e00ff */
[----:B------:R-:W-:Y:S01]  /*2530*/  MOV R33, R184 ;  /* 0x000000b800217202 */ /* 0x000fe20000000f00 */
        /* <DEDUP_REMOVED lines=12> */
.L_x_9165:
        /* <DEDUP_REMOVED lines=13> */
.L_x_9167:
[----:B------:R-:W-:Y:S05]  /*26d0*/  BSYNC.RECONVERGENT B2 ;  /* 0x0000000000027941 */ /* 0x000fea0003800200 */
.L_x_9166:
        /* <DEDUP_REMOVED lines=43> */
.L_x_9164:
[----:B------:R-:W-:Y:S05]  /*2990*/  BSYNC.RECONVERGENT B1 ;  /* 0x0000000000017941 */ /* 0x000fea0003800200 */
.L_x_9163:
[----:B------:R-:W-:Y:S01]  /*29a0*/  ISETP.NE.AND P0, PT, R32, 0x1, PT ;  /* 0x000000012000780c */ /* 0x000fe20003f05270 */
[----:B------:R-:W-:Y:S01]  /*29b0*/  BSSY.RECONVERGENT B1, `(.L_x_9168) ;  /* 0x0000049000017945 */ /* 0x000fe20003800200 */
[----:B------:R-:W-:Y:S01]  /*29c0*/  I2FP.F32.U32 R33, R33 ;  /* 0x0000002100217245 */ /* 0x000fe20000201000 */
[----:B------:R-:W-:Y:S02]  /*29d0*/  IMAD.U32 R58, R58, 0x10000, RZ ;  /* 0x000100003a3a7824 */ /* 0x000fe400078e00ff */
[----:B------:R-:W-:Y:S02]  /*29e0*/  IMAD.MOV.U32 R38, RZ, RZ, 0x2 ;  /* 0x00000002ff267424 */ /* 0x000fe400078e00ff */
[----:B------:R-:W-:-:S05]  /*29f0*/  FFMA.FTZ R33, R33, R220, 1.1641532182693481445e-10 ;  /* 0x2f00000021217423 */ /* 0x000fca00000100dc */
[----:B------:R-:W-:Y:S02]  /*2a00*/  FSETP.LE.FTZ.AND P2, PT, R33, R230, PT ;  /* 0x000000e62100720b */ /* 0x000fe40003f53000 */
[----:B------:R-:W-:Y:S01]  /*2a10*/  MOV R33, R184 ;  /* 0x000000b800217202 */ /* 0x000fe20000000f00 */
        /* <DEDUP_REMOVED lines=9> */
.L_x_9170:
        /* <DEDUP_REMOVED lines=13> */
.L_x_9172:
[----:B------:R-:W-:Y:S05]  /*2b80*/  BSYNC.RECONVERGENT B2 ;  /* 0x0000000000027941 */ /* 0x000fea0003800200 */
.L_x_9171:
        /* <DEDUP_REMOVED lines=43> */
.L_x_9169:
[----:B------:R-:W-:Y:S05]  /*2e40*/  BSYNC.RECONVERGENT B1 ;  /* 0x0000000000017941 */ /* 0x000fea0003800200 */
.L_x_9168:
[----:B------:R-:W-:Y:S01]  /*2e50*/  ISETP.NE.AND P0, PT, R38, 0x1, PT ;  /* 0x000000012600780c */ /* 0x000fe20003f05270 */
[----:B------:R-:W-:Y:S01]  /*2e60*/  BSSY.RECONVERGENT B1, `(.L_x_9173) ;  /* 0x000004a000017945 */ /* 0x000fe20003800200 */
[----:B------:R-:W-:Y:S01]  /*2e70*/  I2FP.F32.U32 R33, R33 ;  /* 0x0000002100217245 */ /* 0x000fe20000201000 */
[C---:B------:R-:W-:Y:S01]  /*2e80*/  IMAD.U32 R56, R34.reuse, 0x10000, RZ ;  /* 0x0001000022387824 */ /* 0x040fe200078e00ff */
[----:B------:R-:W-:Y:S01]  /*2e90*/  PRMT R60, R34, 0x7632, R60 ;  /* 0x00007632223c7816 */ /* 0x000fe2000000003c */
        /* <DEDUP_REMOVED lines=13> */
.L_x_9175:
        /* <DEDUP_REMOVED lines=13> */
.L_x_9177:
[----:B------:R-:W-:Y:S05]  /*3040*/  BSYNC.RECONVERGENT B2 ;  /* 0x0000000000027941 */ /* 0x000fea0003800200 */
.L_x_9176:
        /* <DEDUP_REMOVED lines=43> */
.L_x_9174:
[----:B------:R-:W-:Y:S05]  /*3300*/  BSYNC.RECONVERGENT B1 ;  /* 0x0000000000017941 */ /* 0x000fea0003800200 */
.L_x_9173:
        /* <DEDUP_REMOVED lines=17> */
.L_x_9180:
        /* <DEDUP_REMOVED lines=13> */
.L_x_9182:
[----:B------:R-:W-:Y:S05]  /*34f0*/  BSYNC.RECONVERGENT B2 ;  /* 0x0000000000027941 */ /* 0x000fea0003800200 */
.L_x_9181:
        /* <DEDUP_REMOVED lines=43> */
.L_x_9179:
[----:B------:R-:W-:Y:S05]  /*37b0*/  BSYNC.RECONVERGENT B1 ;  /* 0x0000000000017941 */ /* 0x000fea0003800200 */
.L_x_9178:
        /* <DEDUP_REMOVED lines=18> */
.L_x_9185:
        /* <DEDUP_REMOVED lines=13> */
.L_x_9187:
[----:B------:R-:W-:Y:S05]  /*39b0*/  BSYNC.RECONVERGENT B2 ;  /* 0x0000000000027941 */ /* 0x000fea0003800200 */
.L_x_9186:
        /* <DEDUP_REMOVED lines=43> */
.L_x_9184:
[----:B------:R-:W-:Y:S05]  /*3c70*/  BSYNC.RECONVERGENT B1 ;  /* 0x0000000000017941 */ /* 0x000fea0003800200 */
.L_x_9183:
[----:B------:R-:W-:Y:S01]  /*3c80*/  IMAD.U32 R231, RZ, RZ, UR16 ;  /* 0x00000010ffe77e24 */ /* 0x000fe2000f8e00ff */
[----:B------:R-:W-:Y:S01]  /*3c90*/  P2R R35, PR, RZ, 0x2 ;  /* 0x00000002ff237803 */ /* 0x000fe20000000000 */
[----:B------:R-:W-:Y:S01]  /*3ca0*/  IMAD.U32 R32, R43, 0x10000, RZ ;  /* 0x000100002b207824 */ /* 0x000fe200078e00ff */
[----:B------:R-:W-:Y:S01]  /*3cb0*/  I2FP.F32.U32 R33, R34 ;  /* 0x0000002200217245 */ /* 0x000fe20000201000 */
[-C--:B------:R-:W-:Y:S01]  /*3cc0*/  FMUL.FTZ R52, R52, R231.reuse ;  /* 0x000000e734347220 */ /* 0x080fe20000410000 */
[----:B------:R-:W-:Y:S01]  /*3cd0*/  ISETP.NE.AND P1, PT, R46, RZ, PT ;  /* 0x000000ff2e00720c */ /* 0x000fe20003f25270 */
[-C--:B------:R-:W-:Y:S01]  /*3ce0*/  FMUL.FTZ R60, R60, R231.reuse ;  /* 0x000000e73c3c7220 */ /* 0x080fe20000410000 */
[-C--:B------:R-:W-:Y:S01]  /*3cf0*/  FMUL.FTZ R50, R50, R231.reuse ;  /* 0x000000e732327220 */ /* 0x080fe20000410000 */
[----:B------:R-:W-:Y:S01]  /*3d00*/  ISETP.NE.AND P5, PT, R45, RZ, PT ;  /* 0x000000ff2d00720c */ /* 0x000fe20003fa5270 */
[----:B------:R-:W-:Y:S01]  /*3d10*/  FFMA.FTZ R33, R33, R220, 1.1641532182693481445e-10 ;  /* 0x2f00000021217423 */ /* 0x000fe200000100dc */
[----:B------:R-:W-:Y:S01]  /*3d20*/  FSEL R62, R52, RZ, P1 ;  /* 0x000000ff343e7208 */ /* 0x000fe20000800000 */
[-C--:B------:R-:W-:Y:S01]  /*3d30*/  FMUL.FTZ R42, R42, R231.reuse ;  /* 0x000000e72a2a7220 */ /* 0x080fe20000410000 */
[----:B------:R-:W-:Y:S01]  /*3d40*/  ISETP.NE.AND P1, PT, R35, RZ, PT ;  /* 0x000000ff2300720c */ /* 0x000fe20003f25270 */
[-C--:B------:R-:W-:Y:S01]  /*3d50*/  FMUL.FTZ R56, R56, R231.reuse ;  /* 0x000000e738387220 */ /* 0x080fe20000410000 */
[----:B------:R-:W-:Y:S01]  /*3d60*/  FSEL R65, R60, RZ, P0 ;  /* 0x000000ff3c417208 */ /* 0x000fe20000000000 */
[-C--:B------:R-:W-:Y:S01]  /*3d70*/  FMUL.FTZ R58, R58, R231.reuse ;  /* 0x000000e73a3a7220 */ /* 0x080fe20000410000 */
[-C--:B------:R-:W-:Y:S01]  /*3d80*/  FMUL.FTZ R54, R54, R231.reuse ;  /* 0x000000e736367220 */ /* 0x080fe20000410000 */
[----:B------:R-:W-:Y:S01]  /*3d90*/  FMUL.FTZ R32, R32, R231 ;  /* 0x000000e720207220 */ /* 0x000fe20000410000 */
[----:B------:R-:W-:-:S02]  /*3da0*/  FSEL R60, R50, RZ, P5 ;  /* 0x000000ff323c7208 */ /* 0x000fc40002800000 */
[----:B------:R-:W-:Y:S02]  /*3db0*/  ISETP.NE.AND P6, PT, R44, RZ, PT ;  /* 0x000000ff2c00720c */ /* 0x000fe40003fc5270 */
        /* <DEDUP_REMOVED lines=11> */
[----:B------:R-:W-:Y:S01]  /*3e70*/  PLOP3.LUT P5, PT, P5, PT, PT, 0x8, 0x80 ;  /* 0x000000000080781c */ /* 0x000fe20002fae170 */
[----:B------:R-:W-:Y:S01]  /*3e80*/  @P1 FADD.FTZ R61, R73, R61 ;  /* 0x0000003d493d1221 */ /* 0x000fe20000010000 */
[----:B------:R-:W-:Y:S01]  /*3e90*/  @P1 FADD.FTZ R66, R70, R66 ;  /* 0x0000004246421221 */ /* 0x000fe20000010000 */
[----:B------:R-:W-:Y:S01]  /*3ea0*/  @P1 FADD.FTZ R67, R71, R67 ;  /* 0x0000004347431221 */ /* 0x000fe20000010000 */
[----:B------:R-:W-:Y:S09]  /*3eb0*/  BRA `(.L_x_9188) ;  /* 0x0000004c00cc7947 */ /* 0x000ff20003800000 */
.L_x_9147:
        /* <DEDUP_REMOVED lines=16> */
.L_x_9191:
        /* <DEDUP_REMOVED lines=13> */
.L_x_9193:
[----:B------:R-:W-:Y:S05]  /*4090*/  BSYNC.RECONVERGENT B2 ;  /* 0x0000000000027941 */ /* 0x000fea0003800200 */
.L_x_9192:
        /* <DEDUP_REMOVED lines=41> */
.L_x_9190:
[----:B------:R-:W-:Y:S05]  /*4330*/  BSYNC.RECONVERGENT B1 ;  /* 0x0000000000017941 */ /* 0x000fea0003800200 */
.L_x_9189:
[----:B------:R-:W-:Y:S01]  /*4340*/  ISETP.NE.AND P0, PT, R40, 0x1, PT ;  /* 0x000000012800780c */ /* 0x000fe20003f05270 */
[C---:B-----5:R-:W-:Y:S01]  /*4350*/  IMAD.U32 R44, R32.reuse, 0x10000, RZ ;  /* 0x00010000202c7824 */ /* 0x060fe200078e00ff */
[----:B------:R-:W-:Y:S01]  /*4360*/  I2FP.F32.U32 R39, R38 ;  /* 0x0000002600277245 */ /* 0x000fe20000201000 */
[----:B------:R-:W-:Y:S01]  /*4370*/  IMAD.U32 R231, RZ, RZ, UR16 ;  /* 0x00000010ffe77e24 */ /* 0x000fe2000f8e00ff */
[----:B------:R-:W-:Y:S01]  /*4380*/  MOV R230, UR14 ;  /* 0x0000000e00e67c02 */ /* 0x000fe20008000f00 */
[----:B------:R-:W-:Y:S01]  /*4390*/  BSSY.RECONVERGENT B1, `(.L_x_9194) ;  /* 0x0000049000017945 */ /* 0x000fe20003800200 */
[----:B------:R-:W-:Y:S02]  /*43a0*/  HFMA2 R41, -RZ, RZ, 0, 1.1920928955078125e-07 ;  /* 0x00000002ff297431 */ /* 0x000fe400000001ff */
[----:B------:R-:W-:Y:S01]  /*43b0*/  FFMA.FTZ R39, R39, R220, 1.1641532182693481445e-10 ;  /* 0x2f00000027277423 */ /* 0x000fe200000100dc */
[----:B------:R-:W-:Y:S01]  /*43c0*/  PRMT R32, R32, 0x7632, R32 ;  /* 0x0000763220207816 */ /* 0x000fe20000000020 */
[----:B------:R-:W-:-:S03]  /*43d0*/  FMUL.FTZ R44, R231, R44 ;  /* 0x0000002ce72c7220 */ /* 0x000fc60000410000 */
[----:B------:R-:W-:Y:S01]  /*43e0*/  FSETP.LE.FTZ.AND P3, PT, R39, R230, PT ;  /* 0x000000e62700720b */ /* 0x000fe20003f73000 */
[----:B------:R-:W-:-:S03]  /*43f0*/  IMAD.MOV.U32 R39, RZ, RZ, R184 ;  /* 0x000000ffff277224 */ /* 0x000fc600078e00b8 */
        /* <DEDUP_REMOVED lines=10> */
.L_x_9196:
        /* <DEDUP_REMOVED lines=13> */
.L_x_9198:
[----:B------:R-:W-:Y:S05]  /*4570*/  BSYNC.RECONVERGENT B2 ;  /* 0x0000000000027941 */ /* 0x000fea0003800200 */
.L_x_9197:
        /* <DEDUP_REMOVED lines=33> */
[----:B------:R-:W-:-:S03]  /*4790*/  LOP3.LUT R184, R52, UR25, R41, 0x96, !PT ;  /* 0x0000001934b87c12 */ /* 0x000fc6000f8e9629 */
        /* <DEDUP_REMOVED lines=8> */
.L_x_9195:
[----:B------:R-:W-:Y:S05]  /*4820*/  BSYNC.RECONVERGENT B1 ;  /* 0x0000000000017941 */ /* 0x000fea0003800200 */
.L_x_9194:
[----:B------:R-:W-:Y:S01]  /*4830*/  I2FP.F32.U32 R39, R39 ;  /* 0x0000002700277245 */ /* 0x000fe20000201000 */
[----:B------:R-:W-:Y:S01]  /*4840*/  IMAD.U32 R38, R76, 0x10000, RZ ;  /* 0x000100004c267824 */ /* 0x000fe200078e00ff */
[----:B------:R-:W-:Y:S01]  /*4850*/  ISETP.NE.AND P2, PT, R41, 0x1, PT ;  /* 0x000000012900780c */ /* 0x000fe20003f45270 */
[----:B------:R-:W-:Y:S02]  /*4860*/  BSSY.RECONVERGENT B1, `(.L_x_9199) ;  /* 0x000004d000017945 */ /* 0x000fe40003800200 */
[----:B------:R-:W-:Y:S01]  /*4870*/  FFMA.FTZ R39, R39, R220, 1.1641532182693481445e-10 ;  /* 0x2f00000027277423 */ /* 0x000fe200000100dc */
[----:B------:R-:W-:-:S04]  /*4880*/  FMUL.FTZ R38, R38, R231 ;  /* 0x000000e726267220 */ /* 0x000fc80000410000 */
[----:B------:R-:W-:Y:S02]  /*4890*/  FSETP.GTU.FTZ.AND P0, PT, R39, R230, PT ;  /* 0x000000e62700720b */ /* 0x000fe40003f1c000 */
[----:B------:R-:W-:Y:S02]  /*48a0*/  FSEL R39, R44, RZ, P3 ;  /* 0x000000ff2c277208 */ /* 0x000fe40001800000 */
[----:B------:R-:W-:Y:S02]  /*48b0*/  FSEL R38, R38, RZ, !P0 ;  /* 0x000000ff26267208 */ /* 0x000fe40004000000 */
[----:B------:R-:W-:-:S03]  /*48c0*/  SEL R185, RZ, 0x1, P0 ;  /* 0x00000001ffb97807 */ /* 0x000fc60000000000 */
[----:B------:R-:W-:Y:S01]  /*48d0*/  FADD.FTZ R60, R38, R39 ;  /* 0x00000027263c7221 */ /* 0x000fe20000010000 */
[----:B------:R-:W-:Y:S01]  /*48e0*/  IMAD.MOV.U32 R38, RZ, RZ, 0x2 ;  /* 0x00000002ff267424 */ /* 0x000fe200078e00ff */
[----:B------:R-:W-:Y:S02]  /*48f0*/  MOV R39, R184 ;  /* 0x000000b800277202 */ /* 0x000fe40000000f00 */
        /* <DEDUP_REMOVED lines=10> */
.L_x_9201:
        /* <DEDUP_REMOVED lines=13> */
.L_x_9203:
[----:B------:R-:W-:Y:S05]  /*4a70*/  BSYNC.RECONVERGENT B2 ;  /* 0x0000000000027941 */ /* 0x000fea0003800200 */
.L_x_9202:
        /* <DEDUP_REMOVED lines=43> */
.L_x_9200:
[----:B------:R-:W-:Y:S05]  /*4d30*/  BSYNC.RECONVERGENT B1 ;  /* 0x0000000000017941 */ /* 0x000fea0003800200 */
.L_x_9199:
[----:B------:R-:W-:Y:S01]  /*4d40*/  ISETP.NE.AND P0, PT, R38, 0x1, PT ;  /* 0x000000012600780c */ /* 0x000fe20003f05270 */
[----:B------:R-:W-:Y:S01]  /*4d50*/  IMAD.U32 R32, R32, 0x10000, RZ ;  /* 0x0001000020207824 */ /* 0x000fe200078e00ff */
[----:B------:R-:W-:Y:S01]  /*4d60*/  I2FP.F32.U32 R39, R39 ;  /* 0x0000002700277245 */ /* 0x000fe20000201000 */
[----:B------:R-:W-:Y:S01]  /*4d70*/  BSSY.RECONVERGENT B1, `(.L_x_9204) ;  /* 0x0000049000017945 */ /* 0x000fe20003800200 */
[----:B------:R-:W-:Y:S02]  /*4d80*/  IMAD.MOV.U32 R40, RZ, RZ, 0x2 ;  /* 0x00000002ff287424 */ /* 0x000fe400078e00ff */
[----:B------:R-:W-:Y:S01]  /*4d90*/  FMUL.FTZ R32, R32, R231 ;  /* 0x000000e720207220 */ /* 0x000fe20000410000 */
[----:B------:R-:W-:-:S05]  /*4da0*/  FFMA.FTZ R39, R39, R220, 1.1641532182693481445e-10 ;  /* 0x2f00000027277423 */ /* 0x000fca00000100dc */
[----:B------:R-:W-:Y:S02]  /*4db0*/  FSETP.LE.FTZ.AND P3, PT, R39, R230, PT ;  /* 0x000000e62700720b */ /* 0x000fe40003f73000 */
[----:B------:R-:W-:Y:S02]  /*4dc0*/  MOV R39, R184 ;  /* 0x000000b800277202 */ /* 0x000fe40000000f00 */
        /* <DEDUP_REMOVED lines=10> */
.L_x_9206:
        /* <DEDUP_REMOVED lines=13> */
.L_x_9208:
[----:B------:R-:W-:Y:S05]  /*4f40*/  BSYNC.RECONVERGENT B2 ;  /* 0x0000000000027941 */ /* 0x000fea0003800200 */
.L_x_9207:
        /* <DEDUP_REMOVED lines=43> */
.L_x_9205:
[----:B------:R-:W-:Y:S05]  /*5200*/  BSYNC.RECONVERGENT B1 ;  /* 0x0000000000017941 */ /* 0x000fea0003800200 */
.L_x_9204:
[----:B------:R-:W-:Y:S01]  /*5210*/  I2FP.F32.U32 R39, R39 ;  /* 0x0000002700277245 */ /* 0x000fe20000201000 */
[----:B------:R-:W-:Y:S01]  /*5220*/  IMAD.U32 R46, R46, 0x10000, RZ ;  /* 0x000100002e2e7824 */ /* 0x000fe200078e00ff */
[----:B------:R-:W-:Y:S01]  /*5230*/  ISETP.NE.AND P2, PT, R40, 0x1, PT ;  /* 0x000000012800780c */ /* 0x000fe20003f45270 */
[----:B------:R-:W-:Y:S01]  /*5240*/  BSSY.RECONVERGENT B1, `(.L_x_9209) ;  /* 0x000004d000017945 */ /* 0x000fe20003800200 */
[----:B------:R-:W-:Y:S01]  /*5250*/  FSEL R61, R32, RZ, P3 ;  /* 0x000000ff203d7208 */ /* 0x000fe20001800000 */
[----:B------:R-:W-:Y:S01]  /*5260*/  FFMA.FTZ R39, R39, R220, 1.1641532182693481445e-10 ;  /* 0x2f00000027277423 */ /* 0x000fe200000100dc */
[----:B------:R-:W-:Y:S01]  /*5270*/  FMUL.FTZ R46, R46, R231 ;  /* 0x000000e72e2e7220 */ /* 0x000fe20000410000 */
[----:B------:R-:W-:Y:S01]  /*5280*/  IMAD.MOV.U32 R38, RZ, RZ, 0x2 ;  /* 0x00000002ff267424 */ /* 0x000fe200078e00ff */
[----:B------:R-:W-:Y:S02]  /*5290*/  MOV R32, R184 ;  /* 0x000000b800207202 */ /* 0x000fe40000000f00 */
[----:B------:R-:W-:-:S04]  /*52a0*/  FSETP.GTU.FTZ.AND P0, PT, R39, R230, PT ;  /* 0x000000e62700720b */ /* 0x000fc80003f1c000 */
        /* <DEDUP_REMOVED lines=13> */
.L_x_9211:
        /* <DEDUP_REMOVED lines=13> */
.L_x_9213:
[----:B------:R-:W-:Y:S05]  /*5450*/  BSYNC.RECONVERGENT B2 ;  /* 0x0000000000027941 */ /* 0x000fea0003800200 */
.L_x_9212:
        /* <DEDUP_REMOVED lines=43> */
.L_x_9210:
[----:B------:R-:W-:Y:S05]  /*5710*/  BSYNC.RECONVERGENT B1 ;  /* 0x0000000000017941 */ /* 0x000fea0003800200 */
.L_x_9209:
[----:B------:R-:W-:Y:S01]  /*5720*/  ISETP.NE.AND P0, PT, R38, 0x1, PT ;  /* 0x000000012600780c */ /* 0x000fe20003f05270 */
[C---:B------:R-:W-:Y:S01]  /*5730*/  IMAD.U32 R52, R33.reuse, 0x10000, RZ ;  /* 0x0001000021347824 */ /* 0x040fe200078e00ff */
[----:B------:R-:W-:Y:S01]  /*5740*/  I2FP.F32.U32 R39, R32 ;  /* 0x0000002000277245 */ /* 0x000fe20000201000 */
[----:B------:R-:W-:Y:S01]  /*5750*/  BSSY.RECONVERGENT B1, `(.L_x_9214) ;  /* 0x000004a000017945 */ /* 0x000fe20003800200 */
[----:B------:R-:W-:Y:S01]  /*5760*/  PRMT R49, R33, 0x7632, R49 ;  /* 0x0000763221317816 */ /* 0x000fe20000000031 */
[----:B------:R-:W-:Y:S01]  /*5770*/  FMUL.FTZ R52, R231, R52 ;  /* 0x00000034e7347220 */ /* 0x000fe20000410000 */
[----:B------:R-:W-:Y:S01]  /*5780*/  MOV R33, R184 ;  /* 0x000000b800217202 */ /* 0x000fe20000000f00 */
[----:B------:R-:W-:-:S05]  /*5790*/  FFMA.FTZ R39, R39, R220, 1.1641532182693481445e-10 ;  /* 0x2f00000027277423 */ /* 0x000fca00000100dc */
[----:B------:R-:W-:Y:S01]  /*57a0*/  FSETP.LE.FTZ.AND P3, PT, R39, R230, PT ;  /* 0x000000e62700720b */ /* 0x000fe20003f73000 */
[----:B------:R-:W-:-:S03]  /*57b0*/  IMAD.MOV.U32 R39, RZ, RZ, 0x2 ;  /* 0x00000002ff277424 */ /* 0x000fc600078e00ff */
        /* <DEDUP_REMOVED lines=10> */
.L_x_9216:
        /* <DEDUP_REMOVED lines=13> */
.L_x_9218:
[----:B------:R-:W-:Y:S05]  /*5930*/  BSYNC.RECONVERGENT B2 ;  /* 0x0000000000027941 */ /* 0x000fea0003800200 */
.L_x_9217:
        /* <DEDUP_REMOVED lines=43> */
.L_x_9215:
[----:B------:R-:W-:Y:S05]  /*5bf0*/  BSYNC.RECONVERGENT B1 ;  /* 0x0000000000017941 */ /* 0x000fea0003800200 */
.L_x_9214:
        /* <DEDUP_REMOVED lines=8> */
[----:B------:R-:W-:Y:S02]  /*5c80*/  FSEL R33, R52, RZ, P3 ;  /* 0x000000ff34217208 */ /* 0x000fe40001800000 */
[----:B------:R-:W-:Y:S02]  /*5c90*/  FSEL R32, R32, RZ, !P0 ;  /* 0x000000ff20207208 */ /* 0x000fe40004000000 */
[----:B------:R-:W-:-:S03]  /*5ca0*/  SEL R187, RZ, 0x1, P0 ;  /* 0x00000001ffbb7807 */ /* 0x000fc60000000000 */
[----:B------:R-:W-:Y:S01]  /*5cb0*/  FADD.FTZ R62, R32, R33 ;  /* 0x00000021203e7221 */ /* 0x000fe20000010000 */
[----:B------:R-:W-:-:S03]  /*5cc0*/  MOV R33, R184 ;  /* 0x000000b800217202 */ /* 0x000fc60000000f00 */
        /* <DEDUP_REMOVED lines=10> */
.L_x_9221:
        /* <DEDUP_REMOVED lines=13> */
.L_x_9223:
[----:B------:R-:W-:Y:S05]  /*5e40*/  BSYNC.RECONVERGENT B2 ;  /* 0x0000000000027941 */ /* 0x000fea0003800200 */
.L_x_9222:
        /* <DEDUP_REMOVED lines=43> */
.L_x_9220:
[----:B------:R-:W-:Y:S05]  /*6100*/  BSYNC.RECONVERGENT B1 ;  /* 0x0000000000017941 */ /* 0x000fea0003800200 */
.L_x_9219:
        /* <DEDUP_REMOVED lines=18> */
.L_x_9226:
        /* <DEDUP_REMOVED lines=13> */
.L_x_9228:
[----:B------:R-:W-:Y:S05]  /*6300*/  BSYNC.RECONVERGENT B2 ;  /* 0x0000000000027941 */ /* 0x000fea0003800200 */
.L_x_9227:
        /* <DEDUP_REMOVED lines=43> */
.L_x_9225:
[----:B------:R-:W-:Y:S05]  /*65c0*/  BSYNC.RECONVERGENT B1 ;  /* 0x0000000000017941 */ /* 0x000fea0003800200 */
.L_x_9224:
        /* <DEDUP_REMOVED lines=23> */
.L_x_9231:
        /* <DEDUP_REMOVED lines=13> */
.L_x_9233:
[----:B------:R-:W-:Y:S05]  /*6810*/  BSYNC.RECONVERGENT B2 ;  /* 0x0000000000027941 */ /* 0x000fea0003800200 */
.L_x_9232:
        /* <DEDUP_REMOVED lines=43> */
.L_x_9230:
[----:B------:R-:W-:Y:S05]  /*6ad0*/  BSYNC.RECONVERGENT B1 ;  /* 0x0000000000017941 */ /* 0x000fea0003800200 */
.L_x_9229:
[----:B------:R-:W-:Y:S01]  /*6ae0*/  ISETP.NE.AND P0, PT, R38, 0x1, PT ;  /* 0x000000012600780c */ /* 0x000fe20003f05270 */
[C---:B------:R-:W-:Y:S01]  /*6af0*/  IMAD.U32 R32, R34.reuse, 0x10000, RZ ;  /* 0x0001000022207824 */ /* 0x040fe200078e00ff */
[----:B------:R-:W-:Y:S01]  /*6b00*/  I2FP.F32.U32 R33, R33 ;  /* 0x0000002100217245 */ /* 0x000fe20000201000 */
[----:B------:R-:W-:Y:S01]  /*6b10*/  BSSY.RECONVERGENT B1, `(.L_x_9234) ;  /* 0x0000049000017945 */ /* 0x000fe20003800200 */
[----:B------:R-:W-:Y:S01]  /*6b20*/  PRMT R34, R34, 0x7632, R34 ;  /* 0x0000763222227816 */ /* 0x000fe20000000022 */
        /* <DEDUP_REMOVED lines=14> */
.L_x_9236:
        /* <DEDUP_REMOVED lines=13> */
.L_x_9238:
[----:B------:R-:W-:Y:S05]  /*6ce0*/  BSYNC.RECONVERGENT B2 ;  /* 0x0000000000027941 */ /* 0x000fea0003800200 */
.L_x_9237:
        /* <DEDUP_REMOVED lines=43> */
.L_x_9235:
[----:B------:R-:W-:Y:S05]  /*6fa0*/  BSYNC.RECONVERGENT B1 ;  /* 0x0000000000017941 */ /* 0x000fea0003800200 */
.L_x_9234:
[----:B------:R-:W-:Y:S01]  /*6fb0*/  I2FP.F32.U32 R33, R33 ;  /* 0x0000002100217245 */ /* 0x000fe20000201000 */
[----:B------:R-:W-:Y:S01]  /*6fc0*/  IMAD.U32 R32, R78, 0x10000, RZ ;  /* 0x000100004e207824 */ /* 0x000fe200078e00ff */
[----:B------:R-:W-:Y:S01]  /*6fd0*/  FSEL R47, R47, RZ, P3 ;  /* 0x000000ff2f2f7208 */ /* 0x000fe20001800000 */
[----:B------:R-:W-:Y:S02]  /*6fe0*/  BSSY.RECONVERGENT B1, `(.L_x_9239) ;  /* 0x000004d000017945 */ /* 0x000fe40003800200 */
        /* <DEDUP_REMOVED lines=19> */
.L_x_9241:
        /* <DEDUP_REMOVED lines=13> */
.L_x_9243:
[----:B------:R-:W-:Y:S05]  /*71f0*/  BSYNC.RECONVERGENT B2 ;  /* 0x0000000000027941 */ /* 0x000fea0003800200 */
.L_x_9242:
        /* <DEDUP_REMOVED lines=43> */
.L_x_9240:
[----:B------:R-:W-:Y:S05]  /*74b0*/  BSYNC.RECONVERGENT B1 ;  /* 0x0000000000017941 */ /* 0x000fea0003800200 */
.L_x_9239:
        /* <DEDUP_REMOVED lines=18> */
.L_x_9246:
        /* <DEDUP_REMOVED lines=13> */
.L_x_9248:
[----:B------:R-:W-:Y:S05]  /*76b0*/  BSYNC.RECONVERGENT B2 ;  /* 0x0000000000027941 */ /* 0x000fea0003800200 */
.L_x_9247:
        /* <DEDUP_REMOVED lines=43> */
.L_x_9245:
[----:B------:R-:W-:Y:S05]  /*7970*/  BSYNC.RECONVERGENT B1 ;  /* 0x0000000000017941 */ /* 0x000fea0003800200 */
.L_x_9244:
        /* <DEDUP_REMOVED lines=23> */
.L_x_9251:
        /* <DEDUP_REMOVED lines=13> */
.L_x_9253:
[----:B------:R-:W-:Y:S05]  /*7bc0*/  BSYNC.RECONVERGENT B2 ;  /* 0x0000000000027941 */ /* 0x000fea0003800200 */
.L_x_9252:
        /* <DEDUP_REMOVED lines=43> */
.L_x_9250:
[----:B------:R-:W-:Y:S05]  /*7e80*/  BSYNC.RECONVERGENT B1 ;  /* 0x0000000000017941 */ /* 0x000fea0003800200 */
.L_x_9249:
        /* <DEDUP_REMOVED lines=19> */
.L_x_9256:
        /* <DEDUP_REMOVED lines=13> */
.L_x_9258:
[----:B------:R-:W-:Y:S05]  /*8090*/  BSYNC.RECONVERGENT B2 ;  /* 0x0000000000027941 */ /* 0x000fea0003800200 */
.L_x_9257:
        /* <DEDUP_REMOVED lines=43> */
.L_x_9255:
[----:B------:R-:W-:Y:S05]  /*8350*/  BSYNC.RECONVERGENT B1 ;  /* 0x0000000000017941 */ /* 0x000fea0003800200 */
.L_x_9254:
        /* <DEDUP_REMOVED lines=23> */
.L_x_9261:
        /* <DEDUP_REMOVED lines=13> */
.L_x_9263:
[----:B------:R-:W-:Y:S05]  /*85a0*/  BSYNC.RECONVERGENT B2 ;  /* 0x0000000000027941 */ /* 0x000fea0003800200 */
.L_x_9262:
        /* <DEDUP_REMOVED lines=43> */
.L_x_9260:
[----:B------:R-:W-:Y:S05]  /*8860*/  BSYNC.RECONVERGENT B1 ;  /* 0x0000000000017941 */ /* 0x000fea0003800200 */
.L_x_9259:
        /* <DEDUP_REMOVED lines=18> */
.L_x_9266:
        /* <DEDUP_REMOVED lines=15> */
.L_x_9268:
[----:B------:R-:W-:Y:S05]  /*8a80*/  BSYNC.RECONVERGENT B2 ;  /* 0x0000000000027941 */ /* 0x000fea0003800200 */
.L_x_9267:
        /* <DEDUP_REMOVED lines=43> */
.L_x_9265:
[----:B------:R-:W-:Y:S05]  /*8d40*/  BSYNC.RECONVERGENT B1 ;  /* 0x0000000000017941 */ /* 0x000fea0003800200 */
.L_x_9264:
[----:B------:R-:W-:Y:S01]  /*8d50*/  I2FP.F32.U32 R33, R34 ;  /* 0x0000002200217245 */ /* 0x000fe20000201000 */
[----:B------:R-:W-:Y:S01]  /*8d60*/  IMAD.U32 R42, R42, 0x10000, RZ ;  /* 0x000100002a2a7824 */ /* 0x000fe200078e00ff */
[----:B------:R-:W-:-:S03]  /*8d70*/  FSEL R43, R43, RZ, P5 ;  /* 0x000000ff2b2b7208 */ /* 0x000fc60002800000 */
[----:B------:R-:W-:Y:S01]  /*8d80*/  FFMA.FTZ R33, R33, R220, 1.1641532182693481445e-10 ;  /* 0x2f00000021217423 */ /* 0x000fe200000100dc */
[----:B------:R-:W-:-:S04]  /*8d90*/  FMUL.FTZ R42, R42, R231 ;  /* 0x000000e72a2a7220 */ /* 0x000fc80000410000 */
[----:B------:R-:W-:-:S04]  /*8da0*/  FSETP.GTU.FTZ.AND P6, PT, R33, R230, PT ;  /* 0x000000e62100720b */ /* 0x000fc80003fdc000 */
[----:B------:R-:W-:Y:S02]  /*8db0*/  FSEL R42, R42, RZ, !P6 ;  /* 0x000000ff2a2a7208 */ /* 0x000fe40007000000 */
[----:B------:R-:W-:-:S03]  /*8dc0*/  SEL R192, RZ, 0x1, P6 ;  /* 0x00000001ffc07807 */ /* 0x000fc60003000000 */
[----:B------:R-:W-:-:S04]  /*8dd0*/  FADD.FTZ R67, R42, R43 ;  /* 0x0000002b2a437221 */ /* 0x000fc80000010000 */
[----:B------:R-:W-:-:S07]  /*8de0*/  @P1 FADD.FTZ R67, R71, R67 ;  /* 0x0000004347431221 */ /* 0x000fce0000010000 */
.L_x_9188:
[----:B------:R-:W0:Y:S01]  /*8df0*/  LDC.64 R218, c[0x0][0x3a8] ;  /* 0x0000ea00ffda7b82 */ /* 0x000e220000000a00 */
[----:B------:R-:W-:Y:S01]  /*8e00*/  SEL R40, RZ, 0x100, !P0 ;  /* 0x00000100ff287807 */ /* 0x000fe20004000000 */
[----:B------:R-:W-:Y:S01]  /*8e10*/  VIADD R211, R213, 0x20 ;  /* 0x00000020d5d37836 */ /* 0x000fe20000000000 */
[----:B------:R-:W-:Y:S02]  /*8e20*/  ISETP.NE.U32.AND P0, PT, R36, RZ, PT ;  /* 0x000000ff2400720c */ /* 0x000fe40003f05070 */
[----:B------:R-:W-:Y:S02]  /*8e30*/  SEL R41, RZ, 0x1000000, !P5 ;  /* 0x01000000ff297807 */ /* 0x000fe40006800000 */
[----:B------:R-:W-:Y:S01]  /*8e40*/  SEL R35, RZ, 0x10000, !P4 ;  /* 0x00010000ff237807 */ /* 0x000fe20006000000 */
[----:B------:R-:W1:Y:S01]  /*8e50*/  LDC.64 R216, c[0x0][0x3b0] ;  /* 0x0000ec00ffd87b82 */ /* 0x000e620000000a00 */
[----:B------:R-:W-:Y:S02]  /*8e60*/  ISETP.NE.AND P5, PT, R44, RZ, PT ;  /* 0x000000ff2c00720c */ /* 0x000fe40003fa5270 */
[----:B------:R-:W-:-:S02]  /*8e70*/  ISETP.NE.AND P4, PT, R46, RZ, PT ;  /* 0x000000ff2e00720c */ /* 0x000fc40003f85270 */
[----:B------:R-:W-:Y:S02]  /*8e80*/  ISETP.NE.AND.EX P0, PT, R37, RZ, PT, P0 ;  /* 0x000000ff2500720c */ /* 0x000fe40003f05300 */
[----:B------:R-:W-:Y:S01]  /*8e90*/  SEL R34, RZ, 0x1000000, !P2 ;  /* 0x01000000ff227807 */ /* 0x000fe20005000000 */
[----:B------:R-:W2:Y:S01]  /*8ea0*/  @P1 LDC.64 R36, c[0x0][0x3a0] ;  /* 0x0000e800ff241b82 */ /* 0x000ea20000000a00 */
[----:B------:R-:W-:Y:S02]  /*8eb0*/  SEL R33, RZ, 0x10000, !P4 ;  /* 0x00010000ff217807 */ /* 0x000fe40006000000 */
[----:B------:R-:W-:Y:S02]  /*8ec0*/  SEL R32, RZ, 0x100, !P5 ;  /* 0x00000100ff207807 */ /* 0x000fe40006800000 */
[----:B------:R-:W-:Y:S02]  /*8ed0*/  ISETP.NE.AND P6, PT, R45, RZ, PT ;  /* 0x000000ff2d00720c */ /* 0x000fe40003fc5270 */
[----:B------:R-:W-:Y:S01]  /*8ee0*/  LOP3.LUT R32, R32, R34, R33, 0xfe, !PT ;  /* 0x0000002220207212 */ /* 0x000fe200078efe21 */
[----:B0-----:R-:W-:Y:S01]  /*8ef0*/  IMAD.WIDE.U32 R42, R213, 0x20, R218 ;  /* 0x00000020d52a7825 */ /* 0x001fe200078e00da */
[----:B------:R-:W-:Y:S01]  /*8f00*/  LOP3.LUT R40, R40, R41, R35, 0xfe, !PT ;  /* 0x0000002928287212 */ /* 0x000fe200078efe23 */
[----:B------:R-:W0:Y:S01]  /*8f10*/  @P0 LDC.64 R38, c[0x0][0x398] ;  /* 0x0000e600ff260b82 */ /* 0x000e220000000a00 */
[----:B------:R-:W-:-:S02]  /*8f20*/  SEL R33, RZ, 0x1, !P3 ;  /* 0x00000001ff217807 */ /* 0x000fc40005800000 */
[----:B------:R-:W-:Y:S01]  /*8f30*/  SEL R35, RZ, 0x1, !P6 ;  /* 0x00000001ff237807 */ /* 0x000fe20007000000 */
[----:B------:R3:W-:Y:S01]  /*8f40*/  STG.E.128 desc[UR8][R42.64], R60 ;  /* 0x0000003c2a007986 */ /* 0x0007e2000c101d08 */
[----:B------:R-:W-:Y:S01]  /*8f50*/  LOP3.LUT R33, R40, R33, RZ, 0xfc, !PT ;  /* 0x0000002128217212 */ /* 0x000fe200078efcff */
[----:B-1----:R-:W-:Y:S01]  /*8f60*/  IMAD.WIDE.U32 R40, R213, 0x8, R216 ;  /* 0x00000008d5287825 */ /* 0x002fe200078e00d8 */
[----:B------:R-:W-:Y:S01]  /*8f70*/  LOP3.LUT R32, R32, R35, RZ, 0xfc, !PT ;  /* 0x0000002320207212 */ /* 0x000fe200078efcff */
[----:B------:R3:W-:Y:S02]  /*8f80*/  STG.E.128 desc[UR8][R42.64+0x10], R64 ;  /* 0x000010402a007986 */ /* 0x0007e4000c101d08 */
[C---:B------:R-:W-:Y:S02]  /*8f90*/  IMAD.WIDE.U32 R34, R211.reuse, 0x10, R160 ;  /* 0x00000010d3227825 */ /* 0x040fe400078e00a0 */
[----:B------:R3:W-:Y:S02]  /*8fa0*/  STG.E.64 desc[UR8][R40.64], R32 ;  /* 0x0000002028007986 */ /* 0x0007e4000c101b08 */
[----:B--2---:R-:W-:-:S04]  /*8fb0*/  @P1 IMAD.WIDE.U32 R36, R211, 0x20, R36 ;  /* 0x00000020d3241825 */ /* 0x004fc800078e0024 */
[----:B0-----:R-:W-:Y:S01]  /*8fc0*/  @P0 IMAD.WIDE.U32 R38, R211, 0x10, R38 ;  /* 0x00000010d3260825 */ /* 0x001fe200078e0026 */
[----:B---3--:R-:W-:Y:S06]  /*8fd0*/  @!P0 BRA `(.L_x_9269) ;  /* 0x0000000000508947 */ /* 0x008fec0003800000 */
        /* <DEDUP_REMOVED lines=20> */
.L_x_9269:
[----:B------:R1:W5:Y:S04]  /*9120*/  @P0 LDG.E.128 R76, desc[UR8][R38.64] ;  /* 0x00000008264c0981 */ /* 0x000368000c1e1d00 */
[----:B------:R1:W5:Y:S04]  /*9130*/  @P1 LDG.E.128 R72, desc[UR8][R36.64] ;  /* 0x0000000824481981 */ /* 0x000368000c1e1d00 */
[----:B------:R1:W5:Y:S04]  /*9140*/  @P1 LDG.E.128 R68, desc[UR8][R36.64+0x10] ;  /* 0x0000100824441981 */ /* 0x000368000c1e1d00 */
[----:B0-----:R-:W5:Y:S01]  /*9150*/  LDG.E.128 R32, desc[UR8][R34.64] ;  /* 0x0000000822207981 */ /* 0x001f62000c1e1d00 */
[----:B------:R-:W-:Y:S05]  /*9160*/  @!P0 BRA `(.L_x_9270) ;  /* 0x0000004c00ec8947 */ /* 0x000fea0003800000 */
        /* <DEDUP_REMOVED lines=16> */
.L_x_9273:
        /* <DEDUP_REMOVED lines=13> */
.L_x_9275:
[----:B------:R-:W-:Y:S05]  /*9340*/  BSYNC.RECONVERGENT B2 ;  /* 0x0000000000027941 */ /* 0x000fea0003800200 */
.L_x_9274:
        /* <DEDUP_REMOVED lines=39> */
[----:B------:R-:W-:Y:S01]  /*95c0*/  LOP3.LUT R2, R36, UR27, R47, 0x96, !PT ;  /* 0x0000001b24027c12 */ /* 0x000fe2000f8e962f */
[----:B------:R-:W-:-:S07]  /*95d0*/  IMAD.MOV.U32 R36, RZ, RZ, R48 ;  /* 0x000000ffff247224 */ /* 0x000fce00078e0030 */
.L_x_9272:
[----:B------:R-:W-:Y:S05]  /*95e0*/  BSYNC.RECONVERGENT B1 ;  /* 0x0000000000017941 */ /* 0x000fea0003800200 */
.L_x_9271:
[----:B------:R-:W-:Y:S01]  /*95f0*/  I2FP.F32.U32 R37, R36 ;  /* 0x0000002400257245 */ /* 0x000fe20000201000 */
[----:B-----5:R-:W-:Y:S01]  /*9600*/  IMAD.U32 R44, R32, 0x10000, RZ ;  /* 0x00010000202c7824 */ /* 0x020fe200078e00ff */
        /* <DEDUP_REMOVED lines=19> */
.L_x_9278:
        /* <DEDUP_REMOVED lines=13> */
.L_x_9280:
[----:B------:R-:W-:Y:S05]  /*9810*/  BSYNC.RECONVERGENT B2 ;  /* 0x0000000000027941 */ /* 0x000fea0003800200 */
.L_x_9279:
        /* <DEDUP_REMOVED lines=42> */
.L_x_9277:
[----:B------:R-:W-:Y:S05]  /*9ac0*/  BSYNC.RECONVERGENT B1 ;  /* 0x0000000000017941 */ /* 0x000fea0003800200 */
.L_x_9276:
[----:B------:R-:W-:Y:S01]  /*9ad0*/  I2FP.F32.U32 R37, R37 ;  /* 0x0000002500257245 */ /* 0x000fe20000201000 */
[----:B------:R-:W-:Y:S01]  /*9ae0*/  BSSY.RECONVERGENT B1, `(.L_x_9281) ;  /* 0x000004f000017945 */ /* 0x000fe20003800200 */
[----:B------:R-:W-:Y:S02]  /*9af0*/  SHF.L.U32 R36, R76, 0x10, RZ ;  /* 0x000000104c247819 */ /* 0x000fe400000006ff */
[----:B------:R-:W-:Y:S01]  /*9b00*/  ISETP.NE.AND P3, PT, R39, 0x1, PT ;  /* 0x000000012700780c */ /* 0x000fe20003f65270 */
[----:B------:R-:W-:Y:S02]  /*9b10*/  FFMA.FTZ R37, R37, R220, 1.1641532182693481445e-10 ;  /* 0x2f00000025257423 */ /* 0x000fe400000100dc */
[----:B------:R-:W-:-:S03]  /*9b20*/  FMUL.FTZ R36, R36, R231 ;  /* 0x000000e724247220 */ /* 0x000fc60000410000 */
[----:B------:R-:W-:Y:S02]  /*9b30*/  FSETP.GTU.FTZ.AND P2, PT, R37, R230, PT ;  /* 0x000000e62500720b */ /* 0x000fe40003f5c000 */
[----:B------:R-:W-:Y:S02]  /*9b40*/  FSEL R37, R44, RZ, P4 ;  /* 0x000000ff2c257208 */ /* 0x000fe40002000000 */
[----:B------:R-:W-:Y:S01]  /*9b50*/  FSEL R56, R36, RZ, !P2 ;  /* 0x000000ff24387208 */ /* 0x000fe20005000000 */
[----:B------:R-:W-:Y:S01]  /*9b60*/  IMAD.MOV.U32 R36, RZ, RZ, 0x2 ;  /* 0x00000002ff247424 */ /* 0x000fe200078e00ff */
[----:B------:R-:W-:-:S03]  /*9b70*/  SEL R185, RZ, 0x1, P2 ;  /* 0x00000001ffb97807 */ /* 0x000fc60001000000 */
[----:B------:R-:W-:Y:S01]  /*9b80*/  FADD.FTZ R56, R56, R37 ;  /* 0x0000002538387221 */ /* 0x000fe20000010000 */
[----:B------:R-:W-:-:S03]  /*9b90*/  IMAD.MOV.U32 R37, RZ, RZ, R184 ;  /* 0x000000ffff257224 */ /* 0x000fc600078e00b8 */
        /* <DEDUP_REMOVED lines=10> */
.L_x_9283:
        /* <DEDUP_REMOVED lines=13> */
.L_x_9285:
[----:B------:R-:W-:Y:S05]  /*9d10*/  BSYNC.RECONVERGENT B2 ;  /* 0x0000000000027941 */ /* 0x000fea0003800200 */
.L_x_9284:
        /* <DEDUP_REMOVED lines=43> */
.L_x_9282:
[----:B------:R-:W-:Y:S05]  /*9fd0*/  BSYNC.RECONVERGENT B1 ;  /* 0x0000000000017941 */ /* 0x000fea0003800200 */
.L_x_9281:
        /* <DEDUP_REMOVED lines=20> */
.L_x_9288:
        /* <DEDUP_REMOVED lines=13> */
.L_x_9290:
[----:B------:R-:W-:Y:S05]  /*a1f0*/  BSYNC.RECONVERGENT B2 ;  /* 0x0000000000027941 */ /* 0x000fea0003800200 */
.L_x_9289:
        /* <DEDUP_REMOVED lines=43> */
.L_x_9287:
[----:B------:R-:W-:Y:S05]  /*a4b0*/  BSYNC.RECONVERGENT B1 ;  /* 0x0000000000017941 */ /* 0x000fea0003800200 */
.L_x_9286:
[----:B------:R-:W-:Y:S01]  /*a4c0*/  I2FP.F32.U32 R37, R37 ;  /* 0x0000002500257245 */ /* 0x000fe20000201000 */
[----:B------:R-:W-:Y:S01]  /*a4d0*/  BSSY.RECONVERGENT B1, `(.L_x_9291) ;  /* 0x0000050000017945 */ /* 0x000fe20003800200 */
[----:B------:R-:W-:Y:S02]  /*a4e0*/  PRMT R36, R76, 0x7632, R36 ;  /* 0x000076324c247816 */ /* 0x000fe40000000024 */
[----:B------:R-:W-:Y:S01]  /*a4f0*/  ISETP.NE.AND P3, PT, R38, 0x1, PT ;  /* 0x000000012600780c */ /* 0x000fe20003f65270 */
[----:B------:R-:W-:Y:S01]  /*a500*/  FFMA.FTZ R37, R37, R220, 1.1641532182693481445e-10 ;  /* 0x2f00000025257423 */ /* 0x000fe200000100dc */
[----:B------:R-:W-:Y:S02]  /*a510*/  SHF.L.U32 R36, R36, 0x10, RZ ;  /* 0x0000001024247819 */ /* 0x000fe400000006ff */
[----:B------:R-:W-:Y:S01]  /*a520*/  FSEL R57, R32, RZ, P4 ;  /* 0x000000ff20397208 */ /* 0x000fe20002000000 */
[----:B------:R-:W-:Y:S01]  /*a530*/  IMAD.MOV.U32 R32, RZ, RZ, R184 ;  /* 0x000000ffff207224 */ /* 0x000fe200078e00b8 */
[----:B------:R-:W-:Y:S01]  /*a540*/  FSETP.GTU.FTZ.AND P2, PT, R37, R230, PT ;  /* 0x000000e62500720b */ /* 0x000fe20003f5c000 */
[----:B------:R-:W-:-:S03]  /*a550*/  FMUL.FTZ R36, R36, R231 ;  /* 0x000000e724247220 */ /* 0x000fc60000410000 */
[----:B------:R-:W-:Y:S02]  /*a560*/  SEL R186, RZ, 0x1, P2 ;  /* 0x00000001ffba7807 */ /* 0x000fe40001000000 */
[----:B------:R-:W-:-:S05]  /*a570*/  FSEL R36, R36, RZ, !P2 ;  /* 0x000000ff24247208 */ /* 0x000fca0005000000 */
[----:B------:R-:W-:Y:S01]  /*a580*/  FADD.FTZ R57, R36, R57 ;  /* 0x0000003924397221 */ /* 0x000fe20000010000 */
[----:B------:R-:W-:-:S03]  /*a590*/  IMAD.MOV.U32 R36, RZ, RZ, 0x2 ;  /* 0x00000002ff247424 */ /* 0x000fc600078e00ff */
        /* <DEDUP_REMOVED lines=10> */
.L_x_9293:
        /* <DEDUP_REMOVED lines=13> */
.L_x_9295:
[----:B------:R-:W-:Y:S05]  /*a710*/  BSYNC.RECONVERGENT B2 ;  /* 0x0000000000027941 */ /* 0x000fea0003800200 */
.L_x_9294:
        /* <DEDUP_REMOVED lines=43> */
.L_x_9292:
[----:B------:R-:W-:Y:S05]  /*a9d0*/  BSYNC.RECONVERGENT B1 ;  /* 0x0000000000017941 */ /* 0x000fea0003800200 */
.L_x_9291:
[----:B------:R-:W-:Y:S01]  /*a9e0*/  I2FP.F32.U32 R37, R32 ;  /* 0x0000002000257245 */ /* 0x000fe20000201000 */
[----:B------:R-:W-:Y:S01]  /*a9f0*/  BSSY.RECONVERGENT B1, `(.L_x_9296) ;  /* 0x000004d000017945 */ /* 0x000fe20003800200 */
[----:B------:R-:W-:Y:S02]  /*aa00*/  ISETP.NE.AND P2, PT, R36, 0x1, PT ;  /* 0x000000012400780c */ /* 0x000fe40003f45270 */
[----:B------:R-:W-:Y:S01]  /*aa10*/  SHF.L.U32 R32, R33, 0x10, RZ ;  /* 0x0000001021207819 */ /* 0x000fe200000006ff */
[----:B------:R-:W-:Y:S01]  /*aa20*/  FFMA.FTZ R37, R37, R220, 1.1641532182693481445e-10 ;  /* 0x2f00000025257423 */ /* 0x000fe200000100dc */
[----:B------:R-:W-:Y:S02]  /*aa30*/  LOP3.LUT R208, R208, 0xfffffffb, RZ, 0xc0, !PT ;  /* 0xfffffffbd0d07812 */ /* 0x000fe400078ec0ff */
[----:B------:R-:W-:Y:S01]  /*aa40*/  PRMT R42, R33, 0x7632, R42 ;  /* 0x00007632212a7816 */ /* 0x000fe2000000002a */
[----:B------:R-:W-:Y:S01]  /*aa50*/  IMAD.MOV.U32 R33, RZ, RZ, R184 ;  /* 0x000000ffff217224 */ /* 0x000fe200078e00b8 */
[----:B------:R-:W-:Y:S01]  /*aa60*/  FSETP.LE.FTZ.AND P4, PT, R37, R230, PT ;  /* 0x000000e62500720b */ /* 0x000fe20003f93000 */
[----:B------:R-:W-:-:S02]  /*aa70*/  IMAD.MOV.U32 R37, RZ, RZ, 0x2 ;  /* 0x00000002ff257424 */ /* 0x000fc400078e00ff */
[----:B------:R-:W-:-:S10]  /*aa80*/  FMUL.FTZ R43, R32, R231 ;  /* 0x000000e7202b7220 */ /* 0x000fd40000410000 */
        /* <DEDUP_REMOVED lines=10> */
.L_x_9298:
        /* <DEDUP_REMOVED lines=13> */
.L_x_9300:
[----:B------:R-:W-:Y:S05]  /*ac00*/  BSYNC.RECONVERGENT B2 ;  /* 0x0000000000027941 */ /* 0x000fea0003800200 */
.L_x_9299:
        /* <DEDUP_REMOVED lines=43> */
.L_x_9297:
[----:B------:R-:W-:Y:S05]  /*aec0*/  BSYNC.RECONVERGENT B1 ;  /* 0x0000000000017941 */ /* 0x000fea0003800200 */
.L_x_9296:
[----:B------:R-:W-:Y:S01]  /*aed0*/  I2FP.F32.U32 R33, R33 ;  /* 0x0000002100217245 */ /* 0x000fe20000201000 */
[----:B------:R-:W-:Y:S01]  /*aee0*/  BSSY.RECONVERGENT B1, `(.L_x_9301) ;  /* 0x000004f000017945 */ /* 0x000fe20003800200 */
[----:B------:R-:W-:Y:S02]  /*aef0*/  SHF.L.U32 R32, R77, 0x10, RZ ;  /* 0x000000104d207819 */ /* 0x000fe400000006ff */
[----:B------:R-:W-:Y:S01]  /*af00*/  ISETP.NE.AND P3, PT, R37, 0x1, PT ;  /* 0x000000012500780c */ /* 0x000fe20003f65270 */
[----:B------:R-:W-:Y:S01]  /*af10*/  FFMA.FTZ R33, R33, R220, 1.1641532182693481445e-10 ;  /* 0x2f00000021217423 */ /* 0x000fe200000100dc */
[----:B------:R-:W-:Y:S01]  /*af20*/  FSEL R43, R43, RZ, P4 ;  /* 0x000000ff2b2b7208 */ /* 0x000fe20002000000 */
[----:B------:R-:W-:-:S03]  /*af30*/  FMUL.FTZ R32, R32, R231 ;  /* 0x000000e720207220 */ /* 0x000fc60000410000 */
[----:B------:R-:W-:Y:S01]  /*af40*/  FSETP.GTU.FTZ.AND P2, PT, R33, R230, PT ;  /* 0x000000e62100720b */ /* 0x000fe20003f5c000 */
[----:B------:R-:W-:-:S03]  /*af50*/  IMAD.MOV.U32 R33, RZ, RZ, R184 ;  /* 0x000000ffff217224 */ /* 0x000fc600078e00b8 */
[----:B------:R-:W-:Y:S01]  /*af60*/  FSEL R58, R32, RZ, !P2 ;  /* 0x000000ff203a7208 */ /* 0x000fe20005000000 */
[----:B------:R-:W-:Y:S01]  /*af70*/  IMAD.MOV.U32 R32, RZ, RZ, 0x2 ;  /* 0x00000002ff207424 */ /* 0x000fe200078e00ff */
        /* <DEDUP_REMOVED lines=12> */
.L_x_9303:
        /* <DEDUP_REMOVED lines=13> */
.L_x_9305:
[----:B------:R-:W-:Y:S05]  /*b110*/  BSYNC.RECONVERGENT B2 ;  /* 0x0000000000027941 */ /* 0x000fea0003800200 */
.L_x_9304:
        /* <DEDUP_REMOVED lines=43> */
.L_x_9302:
[----:B------:R-:W-:Y:S05]  /*b3d0*/  BSYNC.RECONVERGENT B1 ;  /* 0x0000000000017941 */ /* 0x000fea0003800200 */
.L_x_9301:
        /* <DEDUP_REMOVED lines=20> */
.L_x_9308:
        /* <DEDUP_REMOVED lines=13> */
.L_x_9310:
[----:B------:R-:W-:Y:S05]  /*b5f0*/  BSYNC.RECONVERGENT B2 ;  /* 0x0000000000027941 */ /* 0x000fea0003800200 */
.L_x_9309:
        /* <DEDUP_REMOVED lines=43> */
.L_x_9307:
[----:B------:R-:W-:Y:S05]  /*b8b0*/  BSYNC.RECONVERGENT B1 ;  /* 0x0000000000017941 */ /* 0x000fea0003800200 */
.L_x_9306:
[----:B------:R-:W-:Y:S01]  /*b8c0*/  I2FP.F32.U32 R33, R33 ;  /* 0x0000002100217245 */ /* 0x000fe20000201000 */
[----:B------:R-:W-:Y:S01]  /*b8d0*/  BSSY.RECONVERGENT B1, `(.L_x_9311) ;  /* 0x0000050000017945 */ /* 0x000fe20003800200 */
[----:B------:R-:W-:Y:S02]  /*b8e0*/  PRMT R32, R77, 0x7632, R32 ;  /* 0x000076324d207816 */ /* 0x000fe40000000020 */
        /* <DEDUP_REMOVED lines=9> */
[----:B------:R-:W-:Y:S01]  /*b980*/  FADD.FTZ R59, R32, R59 ;  /* 0x0000003b203b7221 */ /* 0x000fe20000010000 */
[----:B------:R-:W-:-:S03]  /*b990*/  IMAD.MOV.U32 R32, RZ, RZ, 0x2 ;  /* 0x00000002ff207424 */ /* 0x000fc600078e00ff */
        /* <DEDUP_REMOVED lines=10> */
.L_x_9313:
        /* <DEDUP_REMOVED lines=13> */
.L_x_9315:
[----:B------:R-:W-:Y:S05]  /*bb10*/  BSYNC.RECONVERGENT B2 ;  /* 0x0000000000027941 */ /* 0x000fea0003800200 */
.L_x_9314:
        /* <DEDUP_REMOVED lines=43> */
.L_x_9312:
[----:B------:R-:W-:Y:S05]  /*bdd0*/  BSYNC.RECONVERGENT B1 ;  /* 0x0000000000017941 */ /* 0x000fea0003800200 */
.L_x_9311:
[----:B------:R-:W-:Y:S01]  /*bde0*/  ISETP.NE.AND P3, PT, R32, 0x1, PT ;  /* 0x000000012000780c */ /* 0x000fe20003f65270 */
[----:B------:R-:W-:Y:S01]  /*bdf0*/  BSSY.RECONVERGENT B1, `(.L_x_9316) ;  /* 0x000004b000017945 */ /* 0x000fe20003800200 */
[----:B------:R-:W-:Y:S01]  /*be00*/  I2FP.F32.U32 R33, R33 ;  /* 0x0000002100217245 */ /* 0x000fe20000201000 */
[----:B------:R-:W-:Y:S01]  /*be10*/  IMAD.MOV.U32 R36, RZ, RZ, 0x2 ;  /* 0x00000002ff247424 */ /* 0x000fe200078e00ff */
[C---:B------:R-:W-:Y:S02]  /*be20*/  SHF.L.U32 R42, R34.reuse, 0x10, RZ ;  /* 0x00000010222a7819 */ /* 0x040fe400000006ff */
[----:B------:R-:W-:Y:S01]  /*be30*/  PRMT R34, R34, 0x7632, R34 ;  /* 0x0000763222227816 */ /* 0x000fe20000000022 */
[----:B------:R-:W-:Y:S02]  /*be40*/  FFMA.FTZ R33, R33, R220, 1.1641532182693481445e-10 ;  /* 0x2f00000021217423 */ /* 0x000fe400000100dc */
[----:B------:R-:W-:-:S03]  /*be50*/  FMUL.FTZ R42, R42, R231 ;  /* 0x000000e72a2a7220 */ /* 0x000fc60000410000 */
[----:B------:R-:W-:Y:S01]  /*be60*/  FSETP.LE.FTZ.AND P2, PT, R33, R230, PT ;  /* 0x000000e62100720b */ /* 0x000fe20003f53000 */
[----:B------:R-:W-:Y:S01]  /*be70*/  IMAD.MOV.U32 R33, RZ, RZ, R184 ;  /* 0x000000ffff217224 */ /* 0x000fe200078e00b8 */
[----:B------:R-:W-:Y:S11]  /*be80*/  @!P3 BRA `(.L_x_9317) ;  /* 0x000000040004b947 */ /* 0x000ff60003800000 */
        /* <DEDUP_REMOVED lines=8> */
.L_x_9318:
        /* <DEDUP_REMOVED lines=13> */
.L_x_9320:
[----:B------:R-:W-:Y:S05]  /*bfe0*/  BSYNC.RECONVERGENT B2 ;  /* 0x0000000000027941 */ /* 0x000fea0003800200 */
.L_x_9319:
        /* <DEDUP_REMOVED lines=43> */
.L_x_9317:
[----:B------:R-:W-:Y:S05]  /*c2a0*/  BSYNC.RECONVERGENT B1 ;  /* 0x0000000000017941 */ /* 0x000fea0003800200 */
.L_x_9316:
[----:B------:R-:W-:Y:S01]  /*c2b0*/  I2FP.F32.U32 R33, R33 ;  /* 0x0000002100217245 */ /* 0x000fe20000201000 */
[----:B------:R-:W-:Y:S01]  /*c2c0*/  BSSY.RECONVERGENT B1, `(.L_x_9321) ;  /* 0x000004f000017945 */ /* 0x000fe20003800200 */
[----:B------:R-:W-:-:S03]  /*c2d0*/  SHF.L.U32 R32, R78, 0x10, RZ ;  /* 0x000000104e207819 */ /* 0x000fc600000006ff */
[----:B------:R-:W-:Y:S02]  /*c2e0*/  FFMA.FTZ R33, R33, R220, 1.1641532182693481445e-10 ;  /* 0x2f00000021217423 */ /* 0x000fe400000100dc */
[----:B------:R-:W-:-:S03]  /*c2f0*/  FMUL.FTZ R32, R32, R231 ;  /* 0x000000e720207220 */ /* 0x000fc60000410000 */
[----:B------:R-:W-:Y:S02]  /*c300*/  FSETP.GTU.FTZ.AND P3, PT, R33, R230, PT ;  /* 0x000000e62100720b */ /* 0x000fe40003f7c000 */
[----:B------:R-:W-:Y:S02]  /*c310*/  FSEL R33, R42, RZ, P2 ;  /* 0x000000ff2a217208 */ /* 0x000fe40001000000 */
[----:B------:R-:W-:Y:S01]  /*c320*/  FSEL R52, R32, RZ, !P3 ;  /* 0x000000ff20347208 */ /* 0x000fe20005800000 */
[----:B------:R-:W-:Y:S01]  /*c330*/  IMAD.MOV.U32 R32, RZ, RZ, 0x2 ;  /* 0x00000002ff207424 */ /* 0x000fe200078e00ff */
        /* <DEDUP_REMOVED lines=14> */
.L_x_9323:
        /* <DEDUP_REMOVED lines=13> */
.L_x_9325:
[----:B------:R-:W-:Y:S05]  /*c4f0*/  BSYNC.RECONVERGENT B2 ;  /* 0x0000000000027941 */ /* 0x000fea0003800200 */
.L_x_9324:
        /* <DEDUP_REMOVED lines=43> */
.L_x_9322:
[----:B------:R-:W-:Y:S05]  /*c7b0*/  BSYNC.RECONVERGENT B1 ;  /* 0x0000000000017941 */ /* 0x000fea0003800200 */
.L_x_9321:
        /* <DEDUP_REMOVED lines=18> */
.L_x_9328:
        /* <DEDUP_REMOVED lines=13> */
.L_x_9330:
[----:B------:R-:W-:Y:S05]  /*c9b0*/  BSYNC.RECONVERGENT B2 ;  /* 0x0000000000027941 */ /* 0x000fea0003800200 */
.L_x_9329:
        /* <DEDUP_REMOVED lines=43> */
.L_x_9327:
[----:B------:R-:W-:Y:S05]  /*cc70*/  BSYNC.RECONVERGENT B1 ;  /* 0x0000000000017941 */ /* 0x000fea0003800200 */
.L_x_9326:
        /* <DEDUP_REMOVED lines=24> */
.L_x_9333:
        /* <DEDUP_REMOVED lines=13> */
.L_x_9335:
[----:B------:R-:W-:Y:S05]  /*ced0*/  BSYNC.RECONVERGENT B2 ;  /* 0x0000000000027941 */ /* 0x000fea0003800200 */
.L_x_9334:
        /* <DEDUP_REMOVED lines=43> */
.L_x_9332:
[----:B------:R-:W-:Y:S05]  /*d190*/  BSYNC.RECONVERGENT B1 ;  /* 0x0000000000017941 */ /* 0x000fea0003800200 */
.L_x_9331:
[----:B------:R-:W-:Y:S01]  /*d1a0*/  ISETP.NE.AND P5, PT, R36, 0x1, PT ;  /* 0x000000012400780c */ /* 0x000fe20003fa5270 */
[----:B------:R-:W-:Y:S01]  /*d1b0*/  BSSY.RECONVERGENT B1, `(.L_x_9336) ;  /* 0x000004b000017945 */ /* 0x000fe20003800200 */
[----:B------:R-:W-:Y:S01]  /*d1c0*/  I2FP.F32.U32 R33, R33 ;  /* 0x0000002100217245 */ /* 0x000fe20000201000 */
[----:B------:R-:W-:Y:S01]  /*d1d0*/  IMAD.MOV.U32 R34, RZ, RZ, R184 ;  /* 0x000000ffff227224 */ /* 0x000fe200078e00b8 */
[C---:B------:R-:W-:Y:S02]  /*d1e0*/  SHF.L.U32 R32, R35.reuse, 0x10, RZ ;  /* 0x0000001023207819 */ /* 0x040fe400000006ff */
[----:B------:R-:W-:Y:S01]  /*d1f0*/  PRMT R40, R35, 0x7632, R40 ;  /* 0x0000763223287816 */ /* 0x000fe20000000028 */
[----:B------:R-:W-:Y:S01]  /*d200*/  FFMA.FTZ R33, R33, R220, 1.1641532182693481445e-10 ;  /* 0x2f00000021217423 */ /* 0x000fe200000100dc */
[----:B------:R-:W-:Y:S02]  /*d210*/  IMAD.MOV.U32 R35, RZ, RZ, 0x2 ;  /* 0x00000002ff237424 */ /* 0x000fe400078e00ff */
        /* <DEDUP_REMOVED lines=11> */
.L_x_9338:
        /* <DEDUP_REMOVED lines=13> */
.L_x_9340:
[----:B------:R-:W-:Y:S05]  /*d3a0*/  BSYNC.RECONVERGENT B2 ;  /* 0x0000000000027941 */ /* 0x000fea0003800200 */
.L_x_9339:
        /* <DEDUP_REMOVED lines=43> */
.L_x_9337:
[----:B------:R-:W-:Y:S05]  /*d660*/  BSYNC.RECONVERGENT B1 ;  /* 0x0000000000017941 */ /* 0x000fea0003800200 */
.L_x_9336:
[----:B------:R-:W-:Y:S01]  /*d670*/  I2FP.F32.U32 R33, R34 ;  /* 0x0000002200217245 */ /* 0x000fe20000201000 */
[----:B------:R-:W-:Y:S01]  /*d680*/  BSSY.RECONVERGENT B1, `(.L_x_9341) ;  /* 0x000004f000017945 */ /* 0x000fe20003800200 */
[----:B------:R-:W-:Y:S02]  /*d690*/  SHF.L.U32 R32, R79, 0x10, RZ ;  /* 0x000000104f207819 */ /* 0x000fe400000006ff */
[----:B------:R-:W-:Y:S01]  /*d6a0*/  FSEL R41, R41, RZ, P4 ;  /* 0x000000ff29297208 */ /* 0x000fe20002000000 */
[----:B------:R-:W-:Y:S02]  /*d6b0*/  FFMA.FTZ R33, R33, R220, 1.1641532182693481445e-10 ;  /* 0x2f00000021217423 */ /* 0x000fe400000100dc */
[----:B------:R-:W-:-:S03]  /*d6c0*/  FMUL.FTZ R32, R32, R231 ;  /* 0x000000e720207220 */ /* 0x000fc60000410000 */
[----:B------:R-:W-:Y:S01]  /*d6d0*/  FSETP.GTU.FTZ.AND P5, PT, R33, R230, PT ;  /* 0x000000e62100720b */ /* 0x000fe20003fbc000 */
[----:B------:R-:W-:-:S03]  /*d6e0*/  IMAD.MOV.U32 R33, RZ, RZ, R184 ;  /* 0x000000ffff217224 */ /* 0x000fc600078e00b8 */
[----:B------:R-:W-:Y:S01]  /*d6f0*/  FSEL R54, R32, RZ, !P5 ;  /* 0x000000ff20367208 */ /* 0x000fe20006800000 */
[----:B------:R-:W-:Y:S01]  /*d700*/  IMAD.MOV.U32 R32, RZ, RZ, 0x2 ;  /* 0x00000002ff207424 */ /* 0x000fe200078e00ff */
        /* <DEDUP_REMOVED lines=13> */
.L_x_9343:
        /* <DEDUP_REMOVED lines=13> */
.L_x_9345:
[----:B------:R-:W-:Y:S05]  /*d8b0*/  BSYNC.RECONVERGENT B2 ;  /* 0x0000000000027941 */ /* 0x000fea0003800200 */
.L_x_9344:
        /* <DEDUP_REMOVED lines=43> */
.L_x_9342:
[----:B------:R-:W-:Y:S05]  /*db70*/  BSYNC.RECONVERGENT B1 ;  /* 0x0000000000017941 */ /* 0x000fea0003800200 */
.L_x_9341:
        /* <DEDUP_REMOVED lines=18> */
.L_x_9348:
        /* <DEDUP_REMOVED lines=15> */
.L_x_9350:
[----:B------:R-:W-:Y:S05]  /*dd90*/  BSYNC.RECONVERGENT B2 ;  /* 0x0000000000027941 */ /* 0x000fea0003800200 */
.L_x_9349:
        /* <DEDUP_REMOVED lines=43> */
.L_x_9347:
[----:B------:R-:W-:Y:S05]  /*e050*/  BSYNC.RECONVERGENT B1 ;  /* 0x0000000000017941 */ /* 0x000fea0003800200 */
.L_x_9346:
        /* <DEDUP_REMOVED lines=12> */
.L_x_9270:
        /* <DEDUP_REMOVED lines=16> */
.L_x_9354:
        /* <DEDUP_REMOVED lines=13> */
.L_x_9356:
[----:B------:R-:W-:Y:S05]  /*e2f0*/  BSYNC.RECONVERGENT B2 ;  /* 0x0000000000027941 */ /* 0x000fea0003800200 */
.L_x_9355:
        /* <DEDUP_REMOVED lines=42> */
.L_x_9353:
[----:B------:R-:W-:Y:S05]  /*e5a0*/  BSYNC.RECONVERGENT B1 ;  /* 0x0000000000017941 */ /* 0x000fea0003800200 */
.L_x_9352:
        /* <DEDUP_REMOVED lines=20> */
.L_x_9359:
        /* <DEDUP_REMOVED lines=13> */
.L_x_9361:
[----:B------:R-:W-:Y:S05]  /*e7c0*/  BSYNC.RECONVERGENT B2 ;  /* 0x0000000000027941 */ /* 0x000fea0003800200 */
.L_x_9360:
        /* <DEDUP_REMOVED lines=40> */
[----:B------:R-:W-:Y:S01]  /*ea50*/  MOV R46, R36 ;  /* 0x00000024002e7202 */ /* 0x000fe20000000f00 */
[----:B------:R-:W-:Y:S01]  /*ea60*/  IMAD.MOV.U32 R36, RZ, RZ, RZ ;  /* 0x000000ffff247224 */ /* 0x000fe200078e00ff */
[----:B------:R-:W-:-:S07]  /*ea70*/  LOP3.LUT R2, R38, UR27, R37, 0x96, !PT ;  /* 0x0000001b26027c12 */ /* 0x000fce000f8e9625 */
.L_x_9358:
[----:B------:R-:W-:Y:S05]  /*ea80*/  BSYNC.RECONVERGENT B1 ;  /* 0x0000000000017941 */ /* 0x000fea0003800200 */
.L_x_9357:
        /* <DEDUP_REMOVED lines=19> */
.L_x_9364:
        /* <DEDUP_REMOVED lines=13> */
.L_x_9366:
[----:B------:R-:W-:Y:S05]  /*ec90*/  BSYNC.RECONVERGENT B2 ;  /* 0x0000000000027941 */ /* 0x000fea0003800200 */
.L_x_9365:
        /* <DEDUP_REMOVED lines=43> */
.L_x_9363:
[----:B------:R-:W-:Y:S05]  /*ef50*/  BSYNC.RECONVERGENT B1 ;  /* 0x0000000000017941 */ /* 0x000fea0003800200 */
.L_x_9362:
        /* <DEDUP_REMOVED lines=20> */
.L_x_9369:
        /* <DEDUP_REMOVED lines=13> */
.L_x_9371:
[----:B------:R-:W-:Y:S05]  /*f170*/  BSYNC.RECONVERGENT B2 ;  /* 0x0000000000027941 */ /* 0x000fea0003800200 */
.L_x_9370:
        /* <DEDUP_REMOVED lines=43> */
.L_x_9368:
[----:B------:R-:W-:Y:S05]  /*f430*/  BSYNC.RECONVERGENT B1 ;  /* 0x0000000000017941 */ /* 0x000fea0003800200 */
.L_x_9367:
        /* <DEDUP_REMOVED lines=19> */
.L_x_9374:
        /* <DEDUP_REMOVED lines=13> */
.L_x_9376:
[----:B------:R-:W-:Y:S05]  /*f640*/  BSYNC.RECONVERGENT B2 ;  /* 0x0000000000027941 */ /* 0x000fea0003800200 */
.L_x_9375:
        /* <DEDUP_REMOVED lines=43> */
.L_x_9373:
[----:B------:R-:W-:Y:S05]  /*f900*/  BSYNC.RECONVERGENT B1 ;  /* 0x0000000000017941 */ /* 0x000fea0003800200 */
.L_x_9372:
[----:B------:R-:W-:Y:S01]  /*f910*/  ISETP.NE.AND P3, PT, R36, 0x1, PT ;  /* 0x000000012400780c */ /* 0x000fe20003f65270 */
[----:B------:R-:W-:Y:S01]  /*f920*/  BSSY.RECONVERGENT B1, `(.L_x_9377) ;  /* 0x000004a000017945 */ /* 0x000fe20003800200 */
[----:B------:R-:W-:Y:S01]  /*f930*/  I2FP.F32.U32 R33, R33 ;  /* 0x0000002100217245 */ /* 0x000fe20000201000 */
[----:B------:R-:W-:Y:S02]  /*f940*/  HFMA2 R32, -RZ, RZ, 0, 1.1920928955078125e-07 ;  /* 0x00000002ff207431 */ /* 0x000fe400000001ff */
[C---:B------:R-:W-:Y:S01]  /*f950*/  IMAD.U32 R50, R34.reuse, 0x10000, RZ ;  /* 0x0001000022327824 */ /* 0x040fe200078e00ff */
[----:B------:R-:W-:Y:S01]  /*f960*/  PRMT R54, R34, 0x7632, R54 ;  /* 0x0000763222367816 */ /* 0x000fe20000000036 */
[----:B------:R-:W-:-:S05]  /*f970*/  FFMA.FTZ R33, R33, R220, 1.1641532182693481445e-10 ;  /* 0x2f00000021217423 */ /* 0x000fca00000100dc */
[----:B------:R-:W-:Y:S01]  /*f980*/  FSETP.LE.FTZ.AND P2, PT, R33, R230, PT ;  /* 0x000000e62100720b */ /* 0x000fe20003f53000 */
[----:B------:R-:W-:Y:S01]  /*f990*/  IMAD.MOV.U32 R33, RZ, RZ, R184 ;  /* 0x000000ffff217224 */ /* 0x000fe200078e00b8 */
[----:B------:R-:W-:Y:S11]  /*f9a0*/  @!P3 BRA `(.L_x_9378) ;  /* 0x000000040004b947 */ /* 0x000ff60003800000 */
        /* <DEDUP_REMOVED lines=8> */
.L_x_9379:
        /* <DEDUP_REMOVED lines=13> */
.L_x_9381:
[----:B------:R-:W-:Y:S05]  /*fb00*/  BSYNC.RECONVERGENT B2 ;  /* 0x0000000000027941 */ /* 0x000fea0003800200 */
.L_x_9380:
        /* <DEDUP_REMOVED lines=43> */
.L_x_9378:
[----:B------:R-:W-:Y:S05]  /*fdc0*/  BSYNC.RECONVERGENT B1 ;  /* 0x0000000000017941 */ /* 0x000fea0003800200 */
.L_x_9377:
        /* <DEDUP_REMOVED lines=17> */
.L_x_9384:
        /* <DEDUP_REMOVED lines=13> */
.L_x_9386:
[----:B------:R-:W-:Y:S05]  /*ffb0*/  BSYNC.RECONVERGENT B2 ;  /* 0x0000000000027941 */ /* 0x000fea0003800200 */
.L_x_9385:
        /* <DEDUP_REMOVED lines=43> */
.L_x_9383:
[----:B------:R-:W-:Y:S05]  /*10270*/  BSYNC.RECONVERGENT B1 ;  /* 0x0000000000017941 */ /* 0x000fea0003800200 */
.L_x_9382:
[----:B------:R-:W-:Y:S01]  /*10280*/  ISETP.NE.AND P5, PT, R36, 0x1, PT ;  /* 0x000000012400780c */ /* 0x000fe20003fa5270 */
[----:B------:R-:W-:Y:S01]  /*10290*/  BSSY.RECONVERGENT B1, `(.L_x_9387) ;  /* 0x000004a000017945 */ /* 0x000fe20003800200 */
[----:B------:R-:W-:Y:S01]  /*102a0*/  I2FP.F32.U32 R33, R34 ;  /* 0x0000002200217245 */ /* 0x000fe20000201000 */
[----:B------:R-:W-:Y:S02]  /*102b0*/  HFMA2 R47, -RZ, RZ, 0, 1.1920928955078125e-07 ;  /* 0x00000002ff2f7431 */ /* 0x000fe400000001ff */
[C---:B------:R-:W-:Y:S01]  /*102c0*/  IMAD.U32 R56, R35.reuse, 0x10000, RZ ;  /* 0x0001000023387824 */ /* 0x040fe200078e00ff */
[----:B------:R-:W-:Y:S01]  /*102d0*/  PRMT R40, R35, 0x7632, R40 ;  /* 0x0000763223287816 */ /* 0x000fe20000000028 */
        /* <DEDUP_REMOVED lines=12> */
.L_x_9389:
        /* <DEDUP_REMOVED lines=13> */
.L_x_9391:
[----:B------:R-:W-:Y:S05]  /*10470*/  BSYNC.RECONVERGENT B2 ;  /* 0x0000000000027941 */ /* 0x000fea0003800200 */
.L_x_9390:
        /* <DEDUP_REMOVED lines=43> */
.L_x_9388:
[----:B------:R-:W-:Y:S05]  /*10730*/  BSYNC.RECONVERGENT B1 ;  /* 0x0000000000017941 */ /* 0x000fea0003800200 */
.L_x_9387:
[-C--:B------:R-:W-:Y:S01]  /*10740*/  FMUL.FTZ R56, R56, R231.reuse ;  /* 0x000000e738387220 */ /* 0x080fe20000410000 */
[----:B------:R-:W-:Y:S01]  /*10750*/  P2R R32, PR, RZ, 0x2 ;  /* 0x00000002ff207803 */ /* 0x000fe20000000000 */
[-C--:B------:R-:W-:Y:S01]  /*10760*/  FMUL.FTZ R42, R42, R231.reuse ;  /* 0x000000e72a2a7220 */ /* 0x080fe20000410000 */
[----:B------:R-:W-:Y:S01]  /*10770*/  I2FP.F32.U32 R33, R34 ;  /* 0x0000002200217245 */ /* 0x000fe20000201000 */
[-C--:B------:R-:W-:Y:S01]  /*10780*/  FMUL.FTZ R53, R54, R231.reuse ;  /* 0x000000e736357220 */ /* 0x080fe20000410000 */
[----:B------:R-:W-:Y:S01]  /*10790*/  LOP3.LUT P1, RZ, R208, 0x10, RZ, 0xc0, !PT ;  /* 0x00000010d0ff7812 */ /* 0x000fe2000782c0ff */
[-C--:B------:R-:W-:Y:S01]  /*107a0*/  FMUL.FTZ R44, R44, R231.reuse ;  /* 0x000000e72c2c7220 */ /* 0x080fe20000410000 */
[----:B------:R-:W-:Y:S01]  /*107b0*/  FSEL R54, R56, RZ, P4 ;  /* 0x000000ff38367208 */ /* 0x000fe20002000000 */
[----:B------:R-:W-:Y:S01]  /*107c0*/  IMAD.U32 R40, R40, 0x10000, RZ ;  /* 0x0001000028287824 */ /* 0x000fe200078e00ff */
[----:B------:R-:W-:Y:S01]  /*107d0*/  LOP3.LUT P5, RZ, R208, 0x4, RZ, 0xc0, !PT ;  /* 0x00000004d0ff7812 */ /* 0x000fe200078ac0ff */
[----:B------:R-:W-:Y:S01]  /*107e0*/  FFMA.FTZ R33, R33, R220, 1.1641532182693481445e-10 ;  /* 0x2f00000021217423 */ /* 0x000fe200000100dc */
[----:B------:R-:W-:Y:S01]  /*107f0*/  FSEL R56, R42, RZ, P1 ;  /* 0x000000ff2a387208 */ /* 0x000fe20000800000 */
[-C--:B------:R-:W-:Y:S01]  /*10800*/  FMUL.FTZ R50, R50, R231.reuse ;  /* 0x000000e732327220 */ /* 0x080fe20000410000 */
[----:B------:R-:W-:Y:S01]  /*10810*/  ISETP.NE.AND P1, PT, R32, RZ, PT ;  /* 0x000000ff2000720c */ /* 0x000fe20003f25270 */
[-C--:B------:R-:W-:Y:S01]  /*10820*/  FMUL.FTZ R59, R52, R231.reuse ;  /* 0x000000e7343b7220 */ /* 0x080fe20000410000 */
[----:B------:R-:W-:Y:S01]  /*10830*/  P2R R35, PR, RZ, 0x1 ;  /* 0x00000001ff237803 */ /* 0x000fe20000000000 */
[-C--:B------:R-:W-:Y:S01]  /*10840*/  FMUL.FTZ R48, R48, R231.reuse ;  /* 0x000000e730307220 */ /* 0x080fe20000410000 */
[----:B------:R-:W-:Y:S01]  /*10850*/  FMUL.FTZ R40, R40, R231 ;  /* 0x000000e728287220 */ /* 0x000fe20000410000 */
[----:B------:R-:W-:-:S02]  /*10860*/  FSEL R58, R44, RZ, P5 ;  /* 0x000000ff2c3a7208 */ /* 0x000fc40002800000 */
[C---:B------:R-:W-:Y:S02]  /*10870*/  LOP3.LUT P0, RZ, R208.reuse, 0x8, RZ, 0xc0, !PT ;  /* 0x00000008d0ff7812 */ /* 0x040fe4000780c0ff */
        /* <DEDUP_REMOVED lines=12> */
[----:B------:R-:W-:Y:S01]  /*10940*/  ISETP.NE.AND P0, PT, R35, RZ, PT ;  /* 0x000000ff2300720c */ /* 0x000fe20003f05270 */
[----:B------:R-:W-:Y:S01]  /*10950*/  @P1 FADD.FTZ R59, R75, R59 ;  /* 0x0000003b4b3b1221 */ /* 0x000fe20000010000 */
[----:B------:R-:W-:Y:S01]  /*10960*/  PLOP3.LUT P5, PT, P5, PT, PT, 0x8, 0x80 ;  /* 0x000000000080781c */ /* 0x000fe20002fae170 */
[----:B------:R-:W-:Y:S01]  /*10970*/  @P1 FADD.FTZ R54, R70, R54 ;  /* 0x0000003646361221 */ /* 0x000fe20000010000 */
[----:B------:R-:W-:-:S11]  /*10980*/  @P1 FADD.FTZ R55, R71, R55 ;  /* 0x0000003747371221 */ /* 0x000fd60000010000 */
.L_x_9351:
        /* <DEDUP_REMOVED lines=8> */
[----:B------:R-:W-:Y:S02]  /*10a10*/  LOP3.LUT P6, RZ, R208, 0x10, RZ, 0xc0, !PT ;  /* 0x00000010d0ff7812 */ /* 0x000fe400078cc0ff */
[----:B------:R-:W-:Y:S02]  /*10a20*/  SEL R34, RZ, 0x1000000, !P3 ;  /* 0x01000000ff227807 */ /* 0x000fe40005800000 */
[----:B------:R-:W-:Y:S02]  /*10a30*/  SEL R33, RZ, 0x10000, !P4 ;  /* 0x00010000ff217807 */ /* 0x000fe40006000000 */
[----:B------:R-:W-:Y:S02]  /*10a40*/  SEL R32, RZ, 0x100, !P5 ;  /* 0x00000100ff207807 */ /* 0x000fe40006800000 */
[----:B------:R-:W-:Y:S01]  /*10a50*/  LOP3.LUT R38, R38, R36, R35, 0xfe, !PT ;  /* 0x0000002426267212 */ /* 0x000fe200078efe23 */
[----:B------:R-:W-:Y:S01]  /*10a60*/  IMAD.WIDE.U32 R36, R211, 0x20, R218 ;  /* 0x00000020d3247825 */ /* 0x000fe200078e00da */
[----:B------:R-:W-:-:S02]  /*10a70*/  LOP3.LUT R32, R32, R34, R33, 0xfe, !PT ;  /* 0x0000002220207212 */ /* 0x000fc400078efe21 */
[----:B------:R-:W-:Y:S02]  /*10a80*/  SEL R35, RZ, 0x1, !P6 ;  /* 0x00000001ff237807 */ /* 0x000fe40007000000 */
[----:B------:R-:W-:Y:S01]  /*10a90*/  SEL R33, RZ, 0x1, !P2 ;  /* 0x00000001ff217807 */ /* 0x000fe20005000000 */
[----:B------:R2:W-:Y:S01]  /*10aa0*/  STG.E.128 desc[UR8][R36.64], R56 ;  /* 0x0000003824007986 */ /* 0x0005e2000c101d08 */
[----:B------:R-:W-:Y:S01]  /*10ab0*/  LOP3.LUT R32, R32, R35, RZ, 0xfc, !PT ;  /* 0x0000002320207212 */ /* 0x000fe200078efcff */
[----:B------:R-:W-:Y:S01]  /*10ac0*/  IMAD.WIDE.U32 R34, R211, 0x8, R216 ;  /* 0x00000008d3227825 */ /* 0x000fe200078e00d8 */
[----:B------:R-:W-:Y:S01]  /*10ad0*/  LOP3.LUT R33, R38, R33, RZ, 0xfc, !PT ;  /* 0x0000002126217212 */ /* 0x000fe200078efcff */
[----:B------:R2:W-:Y:S01]  /*10ae0*/  STG.E.128 desc[UR8][R36.64+0x10], R52 ;  /* 0x0000103424007986 */ /* 0x0005e2000c101d08 */
        /* <DEDUP_REMOVED lines=26> */
.L_x_9392:
[----:B------:R1:W5:Y:S04]  /*10c90*/  @P0 LDG.E.128 R76, desc[UR8][R42.64] ;  /* 0x000000082a4c0981 */ /* 0x000368000c1e1d00 */
        /* <DEDUP_REMOVED lines=20> */
.L_x_9396:
        /* <DEDUP_REMOVED lines=13> */
.L_x_9398:
[----:B------:R-:W-:Y:S05]  /*10eb0*/  BSYNC.RECONVERGENT B2 ;  /* 0x0000000000027941 */ /* 0x000fea0003800200 */
.L_x_9397:
        /* <DEDUP_REMOVED lines=42> */
.L_x_9395:
[----:B------:R-:W-:Y:S05]  /*11160*/  BSYNC.RECONVERGENT B1 ;  /* 0x0000000000017941 */ /* 0x000fea0003800200 */
.L_x_9394:
[----:B------:R-:W-:Y:S01]  /*11170*/  I2FP.F32.U32 R37, R36 ;  /* 0x0000002400257245 */ /* 0x000fe20000201000 */
[----:B------:R-:W-:Y:S01]  /*11180*/  BSSY.RECONVERGENT B1, `(.L_x_9399) ;  /* 0x000004c000017945 */ /* 0x000fe20003800200 */
[----:B------:R-:W-:Y:S01]  /*11190*/  ISETP.NE.AND P2, PT, R38, 0x1, PT ;  /* 0x000000012600780c */ /* 0x000fe20003f45270 */
[----:B------:R-:W-:Y:S01]  /*111a0*/  IMAD.MOV.U32 R39, RZ, RZ, 0x2 ;  /* 0x00000002ff277424 */ /* 0x000fe200078e00ff */
[----:B-1---5:R-:W-:Y:S01]  /*111b0*/  SHF.L.U32 R44, R32, 0x10, RZ ;  /* 0x00000010202c7819 */ /* 0x022fe200000006ff */
        /* <DEDUP_REMOVED lines=16> */
.L_x_9401:
        /* <DEDUP_REMOVED lines=13> */
.L_x_9403:
[----:B------:R-:W-:Y:S05]  /*11390*/  BSYNC.RECONVERGENT B2 ;  /* 0x0000000000027941 */ /* 0x000fea0003800200 */
.L_x_9402:
        /* <DEDUP_REMOVED lines=42> */
.L_x_9400:
[----:B------:R-:W-:Y:S05]  /*11640*/  BSYNC.RECONVERGENT B1 ;  /* 0x0000000000017941 */ /* 0x000fea0003800200 */
.L_x_9399:
        /* <DEDUP_REMOVED lines=8> */
[----:B------:R-:W-:Y:S01]  /*116d0*/  FSEL R48, R36, RZ, !P2 ;  /* 0x000000ff24307208 */ /* 0x000fe20005000000 */
[----:B------:R-:W-:Y:S01]  /*116e0*/  HFMA2 R36, -RZ, RZ, 0, 1.1920928955078125e-07 ;  /* 0x00000002ff247431 */ /* 0x000fe200000001ff */
        /* <DEDUP_REMOVED lines=13> */
.L_x_9406:
        /* <DEDUP_REMOVED lines=13> */
.L_x_9408:
[----:B------:R-:W-:Y:S05]  /*11890*/  BSYNC.RECONVERGENT B2 ;  /* 0x0000000000027941 */ /* 0x000fea0003800200 */
.L_x_9407:
        /* <DEDUP_REMOVED lines=43> */
.L_x_9405:
[----:B------:R-:W-:Y:S05]  /*11b50*/  BSYNC.RECONVERGENT B1 ;  /* 0x0000000000017941 */ /* 0x000fea0003800200 */
.L_x_9404:
        /* <DEDUP_REMOVED lines=20> */
.L_x_9411:
        /* <DEDUP_REMOVED lines=13> */
.L_x_9413:
[----:B------:R-:W-:Y:S05]  /*11d70*/  BSYNC.RECONVERGENT B2 ;  /* 0x0000000000027941 */ /* 0x000fea0003800200 */
.L_x_9412:
        /* <DEDUP_REMOVED lines=43> */
.L_x_9410:
[----:B------:R-:W-:Y:S05]  /*12030*/  BSYNC.RECONVERGENT B1 ;  /* 0x0000000000017941 */ /* 0x000fea0003800200 */
.L_x_9409:
[----:B------:R-:W-:Y:S01]  /*12040*/  I2FP.F32.U32 R37, R37 ;  /* 0x0000002500257245 */ /* 0x000fe20000201000 */
[----:B------:R-:W-:Y:S01]  /*12050*/  BSSY.RECONVERGENT B1, `(.L_x_9414) ;  /* 0x0000050000017945 */ /* 0x000fe20003800200 */
[----:B------:R-:W-:Y:S02]  /*12060*/  PRMT R36, R76, 0x7632, R36 ;  /* 0x000076324c247816 */ /* 0x000fe40000000024 */
[----:B------:R-:W-:Y:S01]  /*12070*/  ISETP.NE.AND P3, PT, R38, 0x1, PT ;  /* 0x000000012600780c */ /* 0x000fe20003f65270 */
[----:B------:R-:W-:Y:S01]  /*12080*/  FFMA.FTZ R37, R37, R220, 1.1641532182693481445e-10 ;  /* 0x2f00000025257423 */ /* 0x000fe200000100dc */
[----:B------:R-:W-:Y:S01]  /*12090*/  FSEL R49, R32, RZ, P4 ;  /* 0x000000ff20317208 */ /* 0x000fe20002000000 */
[----:B------:R-:W-:Y:S02]  /*120a0*/  IMAD.U32 R36, R36, 0x10000, RZ ;  /* 0x0001000024247824 */ /* 0x000fe400078e00ff */
[----:B------:R-:W-:Y:S01]  /*120b0*/  IMAD.MOV.U32 R32, RZ, RZ, R184 ;  /* 0x000000ffff207224 */ /* 0x000fe200078e00b8 */
[----:B------:R-:W-:Y:S01]  /*120c0*/  FSETP.GTU.FTZ.AND P2, PT, R37, R230, PT ;  /* 0x000000e62500720b */ /* 0x000fe20003f5c000 */
[----:B------:R-:W-:-:S03]  /*120d0*/  FMUL.FTZ R36, R36, R231 ;  /* 0x000000e724247220 */ /* 0x000fc60000410000 */
[----:B------:R-:W-:Y:S02]  /*120e0*/  SEL R186, RZ, 0x1, P2 ;  /* 0x00000001ffba7807 */ /* 0x000fe40001000000 */
[----:B------:R-:W-:-:S05]  /*120f0*/  FSEL R36, R36, RZ, !P2 ;  /* 0x000000ff24247208 */ /* 0x000fca0005000000 */
[----:B------:R-:W-:Y:S01]  /*12100*/  FADD.FTZ R49, R36, R49 ;  /* 0x0000003124317221 */ /* 0x000fe20000010000 */
[----:B------:R-:W-:-:S03]  /*12110*/  HFMA2 R36, -RZ, RZ, 0, 1.1920928955078125e-07 ;  /* 0x00000002ff247431 */ /* 0x000fc600000001ff */
        /* <DEDUP_REMOVED lines=10> */
.L_x_9416:
        /* <DEDUP_REMOVED lines=13> */
.L_x_9418:
[----:B------:R-:W-:Y:S05]  /*12290*/  BSYNC.RECONVERGENT B2 ;  /* 0x0000000000027941 */ /* 0x000fea0003800200 */
.L_x_9417:
        /* <DEDUP_REMOVED lines=43> */
.L_x_9415:
[----:B------:R-:W-:Y:S05]  /*12550*/  BSYNC.RECONVERGENT B1 ;  /* 0x0000000000017941 */ /* 0x000fea0003800200 */
.L_x_9414:
[----:B------:R-:W-:Y:S01]  /*12560*/  I2FP.F32.U32 R37, R32 ;  /* 0x0000002000257245 */ /* 0x000fe20000201000 */
[----:B------:R-:W-:Y:S01]  /*12570*/  IMAD.U32 R32, R33, 0x10000, RZ ;  /* 0x0001000021207824 */ /* 0x000fe200078e00ff */
[----:B------:R-:W-:Y:S01]  /*12580*/  ISETP.NE.AND P2, PT, R36, 0x1, PT ;  /* 0x000000012400780c */ /* 0x000fe20003f45270 */
[----:B------:R-:W-:Y:S01]  /*12590*/  BSSY.RECONVERGENT B1, `(.L_x_9419) ;  /* 0x000004b000017945 */ /* 0x000fe20003800200 */
[----:B------:R-:W-:Y:S01]  /*125a0*/  LOP3.LUT R208, R208, 0xfffffffb, RZ, 0xc0, !PT ;  /* 0xfffffffbd0d07812 */ /* 0x000fe200078ec0ff */
[----:B------:R-:W-:Y:S01]  /*125b0*/  FFMA.FTZ R37, R37, R220, 1.1641532182693481445e-10 ;  /* 0x2f00000025257423 */ /* 0x000fe200000100dc */
[----:B------:R-:W-:Y:S01]  /*125c0*/  PRMT R42, R33, 0x7632, R42 ;  /* 0x00007632212a7816 */ /* 0x000fe2000000002a */
[----:B------:R-:W-:Y:S02]  /*125d0*/  IMAD.MOV.U32 R33, RZ, RZ, R184 ;  /* 0x000000ffff217224 */ /* 0x000fe400078e00b8 */
[----:B------:R-:W-:Y:S01]  /*125e0*/  FMUL.FTZ R43, R32, R231 ;  /* 0x000000e7202b7220 */ /* 0x000fe20000410000 */
[----:B------:R-:W-:Y:S01]  /*125f0*/  FSETP.LE.FTZ.AND P4, PT, R37, R230, PT ;  /* 0x000000e62500720b */ /* 0x000fe20003f93000 */
[----:B------:R-:W-:-:S12]  /*12600*/  HFMA2 R37, -RZ, RZ, 0, 1.1920928955078125e-07 ;  /* 0x00000002ff257431 */ /* 0x000fd800000001ff */
        /* <DEDUP_REMOVED lines=10> */
.L_x_9421:
        /* <DEDUP_REMOVED lines=13> */
.L_x_9423:
[----:B------:R-:W-:Y:S05]  /*12780*/  BSYNC.RECONVERGENT B2 ;  /* 0x0000000000027941 */ /* 0x000fea0003800200 */
.L_x_9422:
        /* <DEDUP_REMOVED lines=43> */
.L_x_9420:
[----:B------:R-:W-:Y:S05]  /*12a40*/  BSYNC.RECONVERGENT B1 ;  /* 0x0000000000017941 */ /* 0x000fea0003800200 */
.L_x_9419:
[----:B------:R-:W-:Y:S01]  /*12a50*/  I2FP.F32.U32 R33, R33 ;  /* 0x0000002100217245 */ /* 0x000fe20000201000 */
[----:B------:R-:W-:Y:S01]  /*12a60*/  IMAD.U32 R32, R77, 0x10000, RZ ;  /* 0x000100004d207824 */ /* 0x000fe200078e00ff */
[----:B------:R-:W-:Y:S01]  /*12a70*/  ISETP.NE.AND P3, PT, R37, 0x1, PT ;  /* 0x000000012500780c */ /* 0x000fe20003f65270 */
[----:B------:R-:W-:Y:S01]  /*12a80*/  BSSY.RECONVERGENT B1, `(.L_x_9424) ;  /* 0x000004d000017945 */ /* 0x000fe20003800200 */
[----:B------:R-:W-:Y:S01]  /*12a90*/  FSEL R43, R43, RZ, P4 ;  /* 0x000000ff2b2b7208 */ /* 0x000fe20002000000 */
[----:B------:R-:W-:Y:S01]  /*12aa0*/  FFMA.FTZ R33, R33, R220, 1.1641532182693481445e-10 ;  /* 0x2f00000021217423 */ /* 0x000fe200000100dc */
[----:B------:R-:W-:-:S04]  /*12ab0*/  FMUL.FTZ R32, R32, R231 ;  /* 0x000000e720207220 */ /* 0x000fc80000410000 */
[----:B------:R-:W-:Y:S01]  /*12ac0*/  FSETP.GTU.FTZ.AND P2, PT, R33, R230, PT ;  /* 0x000000e62100720b */ /* 0x000fe20003f5c000 */
[----:B------:R-:W-:-:S03]  /*12ad0*/  IMAD.MOV.U32 R33, RZ, RZ, R184 ;  /* 0x000000ffff217224 */ /* 0x000fc600078e00b8 */
[----:B------:R-:W-:Y:S01]  /*12ae0*/  FSEL R50, R32, RZ, !P2 ;  /* 0x000000ff20327208 */ /* 0x000fe20005000000 */
[----:B------:R-:W-:Y:S01]  /*12af0*/  HFMA2 R32, -RZ, RZ, 0, 1.1920928955078125e-07 ;  /* 0x00000002ff207431 */ /* 0x000fe200000001ff */
        /* <DEDUP_REMOVED lines=12> */
.L_x_9426:
        /* <DEDUP_REMOVED lines=13> */
.L_x_9428:
[----:B------:R-:W-:Y:S05]  /*12c90*/  BSYNC.RECONVERGENT B2 ;  /* 0x0000000000027941 */ /* 0x000fea0003800200 */
.L_x_9427:
        /* <DEDUP_REMOVED lines=43> */
.L_x_9425:
[----:B------:R-:W-:Y:S05]  /*12f50*/  BSYNC.RECONVERGENT B1 ;  /* 0x0000000000017941 */ /* 0x000fea0003800200 */
.L_x_9424:
        /* <DEDUP_REMOVED lines=20> */
.L_x_9431:
        /* <DEDUP_REMOVED lines=13> */
.L_x_9433:
[----:B------:R-:W-:Y:S05]  /*13170*/  BSYNC.RECONVERGENT B2 ;  /* 0x0000000000027941 */ /* 0x000fea0003800200 */
.L_x_9432:
        /* <DEDUP_REMOVED lines=43> */
.L_x_9430:
[----:B------:R-:W-:Y:S05]  /*13430*/  BSYNC.RECONVERGENT B1 ;  /* 0x0000000000017941 */ /* 0x000fea0003800200 */
.L_x_9429:
[----:B------:R-:W-:Y:S01]  /*13440*/  I2FP.F32.U32 R33, R33 ;  /* 0x0000002100217245 */ /* 0x000fe20000201000 */
[----:B------:R-:W-:Y:S01]  /*13450*/  BSSY.RECONVERGENT B1, `(.L_x_9434) ;  /* 0x0000050000017945 */ /* 0x000fe20003800200 */
[----:B------:R-:W-:Y:S02]  /*13460*/  PRMT R32, R77, 0x7632, R32 ;  /* 0x000076324d207816 */ /* 0x000fe40000000020 */
        /* <DEDUP_REMOVED lines=9> */
[----:B------:R-:W-:Y:S01]  /*13500*/  FADD.FTZ R51, R32, R51 ;  /* 0x0000003320337221 */ /* 0x000fe20000010000 */
[----:B------:R-:W-:-:S03]  /*13510*/  HFMA2 R32, -RZ, RZ, 0, 1.1920928955078125e-07 ;  /* 0x00000002ff207431 */ /* 0x000fc600000001ff */
        /* <DEDUP_REMOVED lines=10> */
.L_x_9436:
        /* <DEDUP_REMOVED lines=13> */
.L_x_9438:
[----:B------:R-:W-:Y:S05]  /*13690*/  BSYNC.RECONVERGENT B2 ;  /* 0x0000000000027941 */ /* 0x000fea0003800200 */
.L_x_9437:
        /* <DEDUP_REMOVED lines=43> */
.L_x_9435:
[----:B------:R-:W-:Y:S05]  /*13950*/  BSYNC.RECONVERGENT B1 ;  /* 0x0000000000017941 */ /* 0x000fea0003800200 */
.L_x_9434:
[----:B------:R-:W-:Y:S01]  /*13960*/  ISETP.NE.AND P3, PT, R32, 0x1, PT ;  /* 0x000000012000780c */ /* 0x000fe20003f65270 */
[C---:B------:R-:W-:Y:S01]  /*13970*/  IMAD.U32 R42, R34.reuse, 0x10000, RZ ;  /* 0x00010000222a7824 */ /* 0x040fe200078e00ff */
[----:B------:R-:W-:Y:S01]  /*13980*/  I2FP.F32.U32 R33, R33 ;  /* 0x0000002100217245 */ /* 0x000fe20000201000 */
[----:B------:R-:W-:Y:S01]  /*13990*/  BSSY.RECONVERGENT B1, `(.L_x_9439) ;  /* 0x0000049000017945 */ /* 0x000fe20003800200 */
[----:B------:R-:W-:Y:S01]  /*139a0*/  HFMA2 R36, -RZ, RZ, 0, 1.1920928955078125e-07 ;  /* 0x00000002ff247431 */ /* 0x000fe200000001ff */
[----:B------:R-:W-:Y:S01]  /*139b0*/  PRMT R34, R34, 0x7632, R34 ;  /* 0x0000763222227816 */ /* 0x000fe20000000022 */
[----:B------:R-:W-:Y:S01]  /*139c0*/  FMUL.FTZ R42, R42, R231 ;  /* 0x000000e72a2a7220 */ /* 0x000fe20000410000 */
        /* <DEDUP_REMOVED lines=12> */
.L_x_9441:
        /* <DEDUP_REMOVED lines=13> */
.L_x_9443:
[----:B------:R-:W-:Y:S05]  /*13b60*/  BSYNC.RECONVERGENT B2 ;  /* 0x0000000000027941 */ /* 0x000fea0003800200 */
.L_x_9442:
        /* <DEDUP_REMOVED lines=43> */
.L_x_9440:
[----:B------:R-:W-:Y:S05]  /*13e20*/  BSYNC.RECONVERGENT B1 ;  /* 0x0000000000017941 */ /* 0x000fea0003800200 */
.L_x_9439:
[----:B------:R-:W-:Y:S01]  /*13e30*/  I2FP.F32.U32 R33, R33 ;  /* 0x0000002100217245 */ /* 0x000fe20000201000 */
[----:B------:R-:W-:Y:S01]  /*13e40*/  IMAD.U32 R32, R78, 0x10000, RZ ;  /* 0x000100004e207824 */ /* 0x000fe200078e00ff */
[----:B------:R-:W-:Y:S03]  /*13e50*/  BSSY.RECONVERGENT B1, `(.L_x_9444) ;  /* 0x000004e000017945 */ /* 0x000fe60003800200 */
[----:B------:R-:W-:Y:S01]  /*13e60*/  FFMA.FTZ R33, R33, R220, 1.1641532182693481445e-10 ;  /* 0x2f00000021217423 */ /* 0x000fe200000100dc */
[----:B------:R-:W-:-:S04]  /*13e70*/  FMUL.FTZ R32, R32, R231 ;  /* 0x000000e720207220 */ /* 0x000fc80000410000 */
[----:B------:R-:W-:Y:S02]  /*13e80*/  FSETP.GTU.FTZ.AND P3, PT, R33, R230, PT ;  /* 0x000000e62100720b */ /* 0x000fe40003f7c000 */
[----:B------:R-:W-:Y:S02]  /*13e90*/  FSEL R33, R42, RZ, P2 ;  /* 0x000000ff2a217208 */ /* 0x000fe40001000000 */
[----:B------:R-:W-:Y:S01]  /*13ea0*/  FSEL R44, R32, RZ, !P3 ;  /* 0x000000ff202c7208 */ /* 0x000fe20005800000 */
[----:B------:R-:W-:Y:S01]  /*13eb0*/  HFMA2 R32, -RZ, RZ, 0, 1.1920928955078125e-07 ;  /* 0x00000002ff207431 */ /* 0x000fe200000001ff */
        /* <DEDUP_REMOVED lines=14> */
.L_x_9446:
        /* <DEDUP_REMOVED lines=13> */
.L_x_9448:
[----:B------:R-:W-:Y:S05]  /*14070*/  BSYNC.RECONVERGENT B2 ;  /* 0x0000000000027941 */ /* 0x000fea0003800200 */
.L_x_9447:
        /* <DEDUP_REMOVED lines=43> */
.L_x_9445:
[----:B------:R-:W-:Y:S05]  /*14330*/  BSYNC.RECONVERGENT B1 ;  /* 0x0000000000017941 */ /* 0x000fea0003800200 */
.L_x_9444:
        /* <DEDUP_REMOVED lines=18> */
.L_x_9451:
        /* <DEDUP_REMOVED lines=13> */
.L_x_9453:
[----:B------:R-:W-:Y:S05]  /*14530*/  BSYNC.RECONVERGENT B2 ;  /* 0x0000000000027941 */ /* 0x000fea0003800200 */
.L_x_9452:
        /* <DEDUP_REMOVED lines=43> */
.L_x_9450:
[----:B------:R-:W-:Y:S05]  /*147f0*/  BSYNC.RECONVERGENT B1 ;  /* 0x0000000000017941 */ /* 0x000fea0003800200 */
.L_x_9449:
        /* <DEDUP_REMOVED lines=24> */
.L_x_9456:
        /* <DEDUP_REMOVED lines=13> */
.L_x_9458:
[----:B------:R-:W-:Y:S05]  /*14a50*/  BSYNC.RECONVERGENT B2 ;  /* 0x0000000000027941 */ /* 0x000fea0003800200 */
.L_x_9457:
        /* <DEDUP_REMOVED lines=43> */
.L_x_9455:
[----:B------:R-:W-:Y:S05]  /*14d10*/  BSYNC.RECONVERGENT B1 ;  /* 0x0000000000017941 */ /* 0x000fea0003800200 */
.L_x_9454:
[----:B------:R-:W-:Y:S01]  /*14d20*/  ISETP.NE.AND P5, PT, R36, 0x1, PT ;  /* 0x000000012400780c */ /* 0x000fe20003fa5270 */
[C---:B------:R-:W-:Y:S01]  /*14d30*/  IMAD.U32 R32, R35.reuse, 0x10000, RZ ;  /* 0x0001000023207824 */ /* 0x040fe200078e00ff */
[----:B------:R-:W-:Y:S01]  /*14d40*/  I2FP.F32.U32 R33, R33 ;  /* 0x0000002100217245 */ /* 0x000fe20000201000 */
[----:B------:R-:W-:Y:S01]  /*14d50*/  BSSY.RECONVERGENT B1, `(.L_x_9459) ;  /* 0x0000049000017945 */ /* 0x000fe20003800200 */
[----:B------:R-:W-:Y:S01]  /*14d60*/  PRMT R40, R35, 0x7632, R40 ;  /* 0x0000763223287816 */ /* 0x000fe20000000028 */
[----:B------:R-:W-:Y:S02]  /*14d70*/  HFMA2 R35, -RZ, RZ, 0, 1.1920928955078125e-07 ;  /* 0x00000002ff237431 */ /* 0x000fe400000001ff */
        /* <DEDUP_REMOVED lines=13> */
.L_x_9461:
        /* <DEDUP_REMOVED lines=13> */
.L_x_9463:
[----:B------:R-:W-:Y:S05]  /*14f20*/  BSYNC.RECONVERGENT B2 ;  /* 0x0000000000027941 */ /* 0x000fea0003800200 */
.L_x_9462:
        /* <DEDUP_REMOVED lines=43> */
.L_x_9460:
[----:B------:R-:W-:Y:S05]  /*151e0*/  BSYNC.RECONVERGENT B1 ;  /* 0x0000000000017941 */ /* 0x000fea0003800200 */
.L_x_9459:
[----:B------:R-:W-:Y:S01]  /*151f0*/  I2FP.F32.U32 R33, R34 ;  /* 0x0000002200217245 */ /* 0x000fe20000201000 */
[----:B------:R-:W-:Y:S01]  /*15200*/  IMAD.U32 R32, R79, 0x10000, RZ ;  /* 0x000100004f207824 */ /* 0x000fe200078e00ff */
[----:B------:R-:W-:Y:S01]  /*15210*/  FSEL R41, R41, RZ, P4 ;  /* 0x000000ff29297208 */ /* 0x000fe20002000000 */
[----:B------:R-:W-:Y:S02]  /*15220*/  BSSY.RECONVERGENT B1, `(.L_x_9464) ;  /* 0x000004d000017945 */ /* 0x000fe40003800200 */
[----:B------:R-:W-:Y:S01]  /*15230*/  FFMA.FTZ R33, R33, R220, 1.1641532182693481445e-10 ;  /* 0x2f00000021217423 */ /* 0x000fe200000100dc */
[----:B------:R-:W-:-:S04]  /*15240*/  FMUL.FTZ R32, R32, R231 ;  /* 0x000000e720207220 */ /* 0x000fc80000410000 */
[----:B------:R-:W-:Y:S01]  /*15250*/  FSETP.GTU.FTZ.AND P5, PT, R33, R230, PT ;  /* 0x000000e62100720b */ /* 0x000fe20003fbc000 */
[----:B------:R-:W-:-:S03]  /*15260*/  IMAD.MOV.U32 R33, RZ, RZ, R184 ;  /* 0x000000ffff217224 */ /* 0x000fc600078e00b8 */
[----:B------:R-:W-:Y:S01]  /*15270*/  FSEL R46, R32, RZ, !P5 ;  /* 0x000000ff202e7208 */ /* 0x000fe20006800000 */
[----:B------:R-:W-:Y:S01]  /*15280*/  HFMA2 R32, -RZ, RZ, 0, 1.1920928955078125e-07 ;  /* 0x00000002ff207431 */ /* 0x000fe200000001ff */
        /* <DEDUP_REMOVED lines=13> */
.L_x_9466:
        /* <DEDUP_REMOVED lines=13> */
.L_x_9468:
[----:B------:R-:W-:Y:S05]  /*15430*/  BSYNC.RECONVERGENT B2 ;  /* 0x0000000000027941 */ /* 0x000fea0003800200 */
.L_x_9467:
        /* <DEDUP_REMOVED lines=43> */
.L_x_9465:
[----:B------:R-:W-:Y:S05]  /*156f0*/  BSYNC.RECONVERGENT B1 ;  /* 0x0000000000017941 */ /* 0x000fea0003800200 */
.L_x_9464:
        /* <DEDUP_REMOVED lines=18> */
.L_x_9471:
        /* <DEDUP_REMOVED lines=15> */
.L_x_9473:
[----:B------:R-:W-:Y:S05]  /*15910*/  BSYNC.RECONVERGENT B2 ;  /* 0x0000000000027941 */ /* 0x000fea0003800200 */
.L_x_9472:
        /* <DEDUP_REMOVED lines=43> */
.L_x_9470:
[----:B------:R-:W-:Y:S05]  /*15bd0*/  BSYNC.RECONVERGENT B1 ;  /* 0x0000000000017941 */ /* 0x000fea0003800200 */
.L_x_9469:
        /* <DEDUP_REMOVED lines=12> */
.L_x_9393:
        /* <DEDUP_REMOVED lines=16> */
.L_x_9477:
        /* <DEDUP_REMOVED lines=13> */
.L_x_9479:
[----:B------:R-:W-:Y:S05]  /*15e70*/  BSYNC.RECONVERGENT B2 ;  /* 0x0000000000027941 */ /* 0x000fea0003800200 */
.L_x_9478:
        /* <DEDUP_REMOVED lines=43> */
.L_x_9476:
[----:B------:R-:W-:Y:S05]  /*16130*/  BSYNC.RECONVERGENT B1 ;  /* 0x0000000000017941 */ /* 0x000fea0003800200 */
.L_x_9475:
[----:B------:R-:W-:Y:S01]  /*16140*/  I2FP.F32.U32 R37, R36 ;  /* 0x0000002400257245 */ /* 0x000fe20000201000 */
[----:B------:R-:W-:Y:S01]  /*16150*/  BSSY.RECONVERGENT B1, `(.L_x_9480) ;  /* 0x000004c000017945 */ /* 0x000fe20003800200 */
[----:B------:R-:W-:Y:S01]  /*16160*/  ISETP.NE.AND P2, PT, R38, 0x1, PT ;  /* 0x000000012600780c */ /* 0x000fe20003f45270 */
[----:B------:R-:W-:Y:S01]  /*16170*/  HFMA2 R36, -RZ, RZ, 0, 1.1920928955078125e-07 ;  /* 0x00000002ff247431 */ /* 0x000fe200000001ff */
[----:B------:R-:W-:Y:S01]  /*16180*/  LOP3.LUT R208, R208, 0xffffffef, RZ, 0xc0, !PT ;  /* 0xffffffefd0d07812 */ /* 0x000fe200078ec0ff */
[----:B------:R-:W-:Y:S01]  /*16190*/  FFMA.FTZ R37, R37, R220, 1.1641532182693481445e-10 ;  /* 0x2f00000025257423 */ /* 0x000fe200000100dc */
[C---:B-1---5:R-:W-:Y:S01]  /*161a0*/  IMAD.U32 R40, R32.reuse, 0x10000, RZ ;  /* 0x0001000020287824 */ /* 0x062fe200078e00ff */
[----:B------:R-:W-:-:S03]  /*161b0*/  PRMT R32, R32, 0x7632, R32 ;  /* 0x0000763220207816 */ /* 0x000fc60000000020 */
        /* <DEDUP_REMOVED lines=12> */
.L_x_9482:
        /* <DEDUP_REMOVED lines=13> */
.L_x_9484:
[----:B------:R-:W-:Y:S05]  /*16350*/  BSYNC.RECONVERGENT B2 ;  /* 0x0000000000027941 */ /* 0x000fea0003800200 */
.L_x_9483:
        /* <DEDUP_REMOVED lines=43> */
.L_x_9481:
[----:B------:R-:W-:Y:S05]  /*16610*/  BSYNC.RECONVERGENT B1 ;  /* 0x0000000000017941 */ /* 0x000fea0003800200 */
.L_x_9480:
        /* <DEDUP_REMOVED lines=19> */
.L_x_9487:
        /* <DEDUP_REMOVED lines=13> */
.L_x_9489:
[----:B------:R-:W-:Y:S05]  /*16820*/  BSYNC.RECONVERGENT B2 ;  /* 0x0000000000027941 */ /* 0x000fea0003800200 */
.L_x_9488:
        /* <DEDUP_REMOVED lines=43> */
.L_x_9486:
[----:B------:R-:W-:Y:S05]  /*16ae0*/  BSYNC.RECONVERGENT B1 ;  /* 0x0000000000017941 */ /* 0x000fea0003800200 */
.L_x_9485:
        /* <DEDUP_REMOVED lines=20> */
.L_x_9492:
        /* <DEDUP_REMOVED lines=13> */
.L_x_9494:
[----:B------:R-:W-:Y:S05]  /*16d00*/  BSYNC.RECONVERGENT B2 ;  /* 0x0000000000027941 */ /* 0x000fea0003800200 */
.L_x_9493:
        /* <DEDUP_REMOVED lines=43> */
.L_x_9491:
[----:B------:R-:W-:Y:S05]  /*16fc0*/  BSYNC.RECONVERGENT B1 ;  /* 0x0000000000017941 */ /* 0x000fea0003800200 */
.L_x_9490:
        /* <DEDUP_REMOVED lines=19> */
.L_x_9497:
        /* <DEDUP_REMOVED lines=13> */
.L_x_9499:
[----:B------:R-:W-:Y:S05]  /*171d0*/  BSYNC.RECONVERGENT B2 ;  /* 0x0000000000027941 */ /* 0x000fea0003800200 */
.L_x_9498:
        /* <DEDUP_REMOVED lines=43> */
.L_x_9496:
[----:B------:R-:W-:Y:S05]  /*17490*/  BSYNC.RECONVERGENT B1 ;  /* 0x0000000000017941 */ /* 0x000fea0003800200 */
.L_x_9495:
        /* <DEDUP_REMOVED lines=18> */
.L_x_9502:
        /* <DEDUP_REMOVED lines=13> */
.L_x_9504:
[----:B------:R-:W-:Y:S05]  /*17690*/  BSYNC.RECONVERGENT B2 ;  /* 0x0000000000027941 */ /* 0x000fea0003800200 */
.L_x_9503:
        /* <DEDUP_REMOVED lines=43> */
.L_x_9501:
[----:B------:R-:W-:Y:S05]  /*17950*/  BSYNC.RECONVERGENT B1 ;  /* 0x0000000000017941 */ /* 0x000fea0003800200 */
.L_x_9500:
        /* <DEDUP_REMOVED lines=17> */
.L_x_9507:
        /* <DEDUP_REMOVED lines=13> */
.L_x_9509:
[----:B------:R-:W-:Y:S05]  /*17b40*/  BSYNC.RECONVERGENT B2 ;  /* 0x0000000000027941 */ /* 0x000fea0003800200 */
.L_x_9508:
        /* <DEDUP_REMOVED lines=43> */
.L_x_9506:
[----:B------:R-:W-:Y:S05]  /*17e00*/  BSYNC.RECONVERGENT B1 ;  /* 0x0000000000017941 */ /* 0x000fea0003800200 */
.L_x_9505:
        /* <DEDUP_REMOVED lines=18> */
.L_x_9512:
        /* <DEDUP_REMOVED lines=13> */
.L_x_9514:
[----:B------:R-:W-:Y:S05]  /*18000*/  BSYNC.RECONVERGENT B2 ;  /* 0x0000000000027941 */ /* 0x000fea0003800200 */
.L_x_9513:
        /* <DEDUP_REMOVED lines=43> */
.L_x_9511:
[----:B------:R-:W-:Y:S05]  /*182c0*/  BSYNC.RECONVERGENT B1 ;  /* 0x0000000000017941 */ /* 0x000fea0003800200 */
.L_x_9510:
[----:B------:R-:W-:Y:S01]  /*182d0*/  P2R R35, PR, RZ, 0x2 ;  /* 0x00000002ff237803 */ /* 0x000fe20000000000 */
[-C--:B------:R-:W-:Y:S01]  /*182e0*/  FMUL.FTZ R40, R40, R231.reuse ;  /* 0x000000e728287220 */ /* 0x080fe20000410000 */
[----:B------:R-:W-:Y:S01]  /*182f0*/  I2FP.F32.U32 R33, R34 ;  /* 0x0000002200217245 */ /* 0x000fe20000201000 */
[-C--:B------:R-:W-:Y:S01]  /*18300*/  FMUL.FTZ R50, R50, R231.reuse ;  /* 0x000000e732327220 */ /* 0x080fe20000410000 */
[----:B------:R-:W-:Y:S01]  /*18310*/  LOP3.LUT P1, RZ, R208, 0x10, RZ, 0xc0, !PT ;  /* 0x00000010d0ff7812 */ /* 0x000fe2000782c0ff */
[-C--:B------:R-:W-:Y:S01]  /*18320*/  FMUL.FTZ R32, R48, R231.reuse ;  /* 0x000000e730207220 */ /* 0x080fe20000410000 */
[-C--:B------:R-:W-:Y:S01]  /*18330*/  FMUL.FTZ R42, R42, R231.reuse ;  /* 0x000000e72a2a7220 */ /* 0x080fe20000410000 */
[----:B------:R-:W-:Y:S01]  /*18340*/  LOP3.LUT P5, RZ, R208, 0x4, RZ, 0xc0, !PT ;  /* 0x00000004d0ff7812 */ /* 0x000fe200078ac0ff */
[----:B------:R-:W-:Y:S02]  /*18350*/  IMAD.U32 R34, R41, 0x10000, RZ ;  /* 0x0001000029227824 */ /* 0x000fe400078e00ff */
[----:B------:R-:W-:Y:S01]  /*18360*/  FFMA.FTZ R33, R33, R220, 1.1641532182693481445e-10 ;  /* 0x2f00000021217423 */ /* 0x000fe200000100dc */
[----:B------:R-:W-:Y:S01]  /*18370*/  FSEL R48, R40, RZ, P1 ;  /* 0x000000ff28307208 */ /* 0x000fe20000800000 */
[-C--:B------:R-:W-:Y:S01]  /*18380*/  FMUL.FTZ R51, R46, R231.reuse ;  /* 0x000000e72e337220 */ /* 0x080fe20000410000 */
[----:B------:R-:W-:Y:S01]  /*18390*/  ISETP.NE.AND P1, PT, R35, RZ, PT ;  /* 0x000000ff2300720c */ /* 0x000fe20003f25270 */
[-C--:B------:R-:W-:Y:S01]  /*183a0*/  FMUL.FTZ R44, R44, R231.reuse ;  /* 0x000000e72c2c7220 */ /* 0x080fe20000410000 */
[----:B------:R-:W-:Y:S01]  /*183b0*/  P2R R36, PR, RZ, 0x1 ;  /* 0x00000001ff247803 */ /* 0x000fe20000000000 */
[-C--:B------:R-:W-:Y:S01]  /*183c0*/  FMUL.FTZ R162, R162, R231.reuse ;  /* 0x000000e7a2a27220 */ /* 0x080fe20000410000 */
[----:B------:R-:W-:Y:S01]  /*183d0*/  FSEL R46, R50, RZ, P4 ;  /* 0x000000ff322e7208 */ /* 0x000fe20002000000 */
[----:B------:R-:W-:Y:S01]  /*183e0*/  FMUL.FTZ R34, R34, R231 ;  /* 0x000000e722227220 */ /* 0x000fe20000410000 */
[----:B------:R-:W-:-:S02]  /*183f0*/  LOP3.LUT P0, RZ, R208, 0x8, RZ, 0xc0, !PT ;  /* 0x00000008d0ff7812 */ /* 0x000fc4000780c0ff */
[----:B------:R-:W-:Y:S02]  /*18400*/  FSEL R50, R42, RZ, P5 ;  /* 0x000000ff2a327208 */ /* 0x000fe40002800000 */
[----:B------:R-:W-:Y:S02]  /*18410*/  LOP3.LUT P6, RZ, R208, 0x2, RZ, 0xc0, !PT ;  /* 0x00000002d0ff7812 */ /* 0x000fe400078cc0ff */
[----:B------:R-:W-:Y:S01]  /*18420*/  FSETP.GTU.FTZ.AND P5, PT, R33, R230, PT ;  /* 0x000000e62100720b */ /* 0x000fe20003fbc000 */
[----:B------:R-:W-:Y:S01]  /*18430*/  @P1 FADD.FTZ R48, R72, R48 ;  /* 0x0000003048301221 */ /* 0x000fe20000010000 */
        /* <DEDUP_REMOVED lines=13> */
[----:B------:R-:W-:-:S12]  /*18510*/  @P1 FADD.FTZ R47, R71, R47 ;  /* 0x0000002f472f1221 */ /* 0x000fd80000010000 */
.L_x_9474:
        /* <DEDUP_REMOVED lines=48> */
.L_x_9515:
        /* <DEDUP_REMOVED lines=21> */
.L_x_9519:
        /* <DEDUP_REMOVED lines=13> */
.L_x_9521:
[----:B------:R-:W-:Y:S05]  /*18a40*/  BSYNC.RECONVERGENT B2 ;  /* 0x0000000000027941 */ /* 0x000fea0003800200 */
.L_x_9520:
[----:B------:R-:W-:Y:S01]  /*18a50*/  IMAD.WIDE.U32 R36, R205, -0x326172a9, RZ ;  /* 0xcd9e8d57cd247825 */ /* 0x000fe200078e00ff */
[----:B-1----:R-:W-:-:S04]  /*18a60*/  LOP3.LUT R40, R183, UR7, R39, 0x96, !PT ;  /* 0x00000007b7287c12 */ /* 0x002fc8000f8e9627 */
        /* <DEDUP_REMOVED lines=38> */
[----:B------:R-:W-:-:S07]  /*18cd0*/  MOV R36, R210 ;  /* 0x000000d200247202 */ /* 0x000fce0000000f00 */
.L_x_9518:
[----:B------:R-:W-:Y:S05]  /*18ce0*/  BSYNC.RECONVERGENT B1 ;  /* 0x0000000000017941 */ /* 0x000fea0003800200 */
.L_x_9517:
[----:B------:R-:W-:Y:S01]  /*18cf0*/  I2FP.F32.U32 R37, R36 ;  /* 0x0000002400257245 */ /* 0x000fe20000201000 */
[----:B-1---5:R-:W-:Y:S01]  /*18d00*/  IMAD.U32 R162, R32, 0x10000, RZ ;  /* 0x0001000020a27824 */ /* 0x022fe200078e00ff */
[----:B------:R-:W-:Y:S01]  /*18d10*/  ISETP.NE.AND P2, PT, R38, 0x1, PT ;  /* 0x000000012600780c */ /* 0x000fe20003f45270 */
[----:B------:R-:W-:Y:S01]  /*18d20*/  BSSY.RECONVERGENT B1, `(.L_x_9522) ;  /* 0x000004a000017945 */ /* 0x000fe20003800200 */
[----:B------:R-:W-:Y:S01]  /*18d30*/  LOP3.LUT R208, R208, 0xffffffef, RZ, 0xc0, !PT ;  /* 0xffffffefd0d07812 */ /* 0x000fe200078ec0ff */
[----:B------:R-:W-:Y:S01]  /*18d40*/  FFMA.FTZ R37, R37, R220, 1.1641532182693481445e-10 ;  /* 0x2f00000025257423 */ /* 0x000fe200000100dc */
[----:B------:R-:W-:Y:S01]  /*18d50*/  HFMA2 R39, -RZ, RZ, 0, 1.1920928955078125e-07 ;  /* 0x00000002ff277431 */ /* 0x000fe200000001ff */
[----:B------:R-:W-:Y:S01]  /*18d60*/  PRMT R32, R32, 0x7632, R32 ;  /* 0x0000763220207816 */ /* 0x000fe20000000020 */
        /* <DEDUP_REMOVED lines=13> */
.L_x_9524:
        /* <DEDUP_REMOVED lines=13> */
.L_x_9526:
[----:B------:R-:W-:Y:S05]  /*18f10*/  BSYNC.RECONVERGENT B2 ;  /* 0x0000000000027941 */ /* 0x000fea0003800200 */
.L_x_9525:
        /* <DEDUP_REMOVED lines=42> */
.L_x_9523:
[----:B------:R-:W-:Y:S05]  /*191c0*/  BSYNC.RECONVERGENT B1 ;  /* 0x0000000000017941 */ /* 0x000fea0003800200 */
.L_x_9522:
        /* <DEDUP_REMOVED lines=9> */
[----:B------:R-:W-:Y:S01]  /*19260*/  IMAD.MOV.U32 R36, RZ, RZ, 0x2 ;  /* 0x00000002ff247424 */ /* 0x000fe200078e00ff */
        /* <DEDUP_REMOVED lines=13> */
.L_x_9529:
        /* <DEDUP_REMOVED lines=13> */
.L_x_9531:
[----:B------:R-:W-:Y:S05]  /*19410*/  BSYNC.RECONVERGENT B2 ;  /* 0x0000000000027941 */ /* 0x000fea0003800200 */
.L_x_9530:
        /* <DEDUP_REMOVED lines=43> */
.L_x_9528:
[----:B------:R-:W-:Y:S05]  /*196d0*/  BSYNC.RECONVERGENT B1 ;  /* 0x0000000000017941 */ /* 0x000fea0003800200 */
.L_x_9527:
        /* <DEDUP_REMOVED lines=20> */
.L_x_9534:
        /* <DEDUP_REMOVED lines=13> */
.L_x_9536:
[----:B------:R-:W-:Y:S05]  /*198f0*/  BSYNC.RECONVERGENT B2 ;  /* 0x0000000000027941 */ /* 0x000fea0003800200 */
.L_x_9535:
        /* <DEDUP_REMOVED lines=43> */
.L_x_9533:
[----:B------:R-:W-:Y:S05]  /*19bb0*/  BSYNC.RECONVERGENT B1 ;  /* 0x0000000000017941 */ /* 0x000fea0003800200 */
.L_x_9532:
[----:B------:R-:W-:Y:S01]  /*19bc0*/  I2FP.F32.U32 R37, R37 ;  /* 0x0000002500257245 */ /* 0x000fe20000201000 */
[----:B------:R-:W-:Y:S01]  /*19bd0*/  BSSY.RECONVERGENT B1, `(.L_x_9537) ;  /* 0x0000050000017945 */ /* 0x000fe20003800200 */
[----:B------:R-:W-:Y:S02]  /*19be0*/  PRMT R36, R76, 0x7632, R36 ;  /* 0x000076324c247816 */ /* 0x000fe40000000024 */
[----:B------:R-:W-:Y:S01]  /*19bf0*/  ISETP.NE.AND P3, PT, R38, 0x1, PT ;  /* 0x000000012600780c */ /* 0x000fe20003f65270 */
[----:B------:R-:W-:Y:S01]  /*19c00*/  FFMA.FTZ R37, R37, R220, 1.1641532182693481445e-10 ;  /* 0x2f00000025257423 */ /* 0x000fe200000100dc */
[----:B------:R-:W-:Y:S01]  /*19c10*/  FSEL R41, R32, RZ, P4 ;  /* 0x000000ff20297208 */ /* 0x000fe20002000000 */
[----:B------:R-:W-:Y:S01]  /*19c20*/  IMAD.U32 R36, R36, 0x10000, RZ ;  /* 0x0001000024247824 */ /* 0x000fe200078e00ff */
[----:B------:R-:W-:Y:S02]  /*19c30*/  MOV R32, R184 ;  /* 0x000000b800207202 */ /* 0x000fe40000000f00 */
        /* <DEDUP_REMOVED lines=16> */
.L_x_9539:
        /* <DEDUP_REMOVED lines=13> */
.L_x_9541:
[----:B------:R-:W-:Y:S05]  /*19e10*/  BSYNC.RECONVERGENT B2 ;  /* 0x0000000000027941 */ /* 0x000fea0003800200 */
.L_x_9540:
        /* <DEDUP_REMOVED lines=43> */
.L_x_9538:
[----:B------:R-:W-:Y:S05]  /*1a0d0*/  BSYNC.RECONVERGENT B1 ;  /* 0x0000000000017941 */ /* 0x000fea0003800200 */
.L_x_9537:
[----:B------:R-:W-:Y:S01]  /*1a0e0*/  I2FP.F32.U32 R37, R32 ;  /* 0x0000002000257245 */ /* 0x000fe20000201000 */
[----:B------:R-:W-:Y:S01]  /*1a0f0*/  IMAD.U32 R42, R33, 0x10000, RZ ;  /* 0x00010000212a7824 */ /* 0x000fe200078e00ff */
[----:B------:R-:W-:Y:S01]  /*1a100*/  ISETP.NE.AND P2, PT, R36, 0x1, PT ;  /* 0x000000012400780c */ /* 0x000fe20003f45270 */
[----:B------:R-:W-:Y:S01]  /*1a110*/  BSSY.RECONVERGENT B1, `(.L_x_9542) ;  /* 0x000004b000017945 */ /* 0x000fe20003800200 */
[----:B------:R-:W-:Y:S01]  /*1a120*/  LOP3.LUT R208, R208, 0xfffffffb, RZ, 0xc0, !PT ;  /* 0xfffffffbd0d07812 */ /* 0x000fe200078ec0ff */
[----:B------:R-:W-:Y:S01]  /*1a130*/  FFMA.FTZ R37, R37, R220, 1.1641532182693481445e-10 ;  /* 0x2f00000025257423 */ /* 0x000fe200000100dc */
[----:B------:R-:W-:Y:S01]  /*1a140*/  PRMT R43, R33, 0x7632, R43 ;  /* 0x00007632212b7816 */ /* 0x000fe2000000002b */
[----:B------:R-:W-:Y:S01]  /*1a150*/  FMUL.FTZ R42, R42, R231 ;  /* 0x000000e72a2a7220 */ /* 0x000fe20000410000 */
[----:B------:R-:W-:Y:S02]  /*1a160*/  MOV R33, R184 ;  /* 0x000000b800217202 */ /* 0x000fe40000000f00 */
[----:B------:R-:W-:Y:S01]  /*1a170*/  FSETP.LE.FTZ.AND P4, PT, R37, R230, PT ;  /* 0x000000e62500720b */ /* 0x000fe20003f93000 */
[----:B------:R-:W-:-:S12]  /*1a180*/  IMAD.MOV.U32 R37, RZ, RZ, 0x2 ;  /* 0x00000002ff257424 */ /* 0x000fd800078e00ff */
        /* <DEDUP_REMOVED lines=10> */
.L_x_9544:
        /* <DEDUP_REMOVED lines=13> */
.L_x_9546:
[----:B------:R-:W-:Y:S05]  /*1a300*/  BSYNC.RECONVERGENT B2 ;  /* 0x0000000000027941 */ /* 0x000fea0003800200 */
.L_x_9545:
        /* <DEDUP_REMOVED lines=43> */
.L_x_9543:
[----:B------:R-:W-:Y:S05]  /*1a5c0*/  BSYNC.RECONVERGENT B1 ;  /* 0x0000000000017941 */ /* 0x000fea0003800200 */
.L_x_9542:
        /* <DEDUP_REMOVED lines=23> */
.L_x_9549:
        /* <DEDUP_REMOVED lines=13> */
.L_x_9551:
[----:B------:R-:W-:Y:S05]  /*1a810*/  BSYNC.RECONVERGENT B2 ;  /* 0x0000000000027941 */ /* 0x000fea0003800200 */
.L_x_9550:
        /* <DEDUP_REMOVED lines=43> */
.L_x_9548:
[----:B------:R-:W-:Y:S05]  /*1aad0*/  BSYNC.RECONVERGENT B1 ;  /* 0x0000000000017941 */ /* 0x000fea0003800200 */
.L_x_9547:
        /* <DEDUP_REMOVED lines=20> */
.L_x_9554:
        /* <DEDUP_REMOVED lines=13> */
.L_x_9556:
[----:B------:R-:W-:Y:S05]  /*1acf0*/  BSYNC.RECONVERGENT B2 ;  /* 0x0000000000027941 */ /* 0x000fea0003800200 */
.L_x_9555:
        /* <DEDUP_REMOVED lines=43> */
.L_x_9553:
[----:B------:R-:W-:Y:S05]  /*1afb0*/  BSYNC.RECONVERGENT B1 ;  /* 0x0000000000017941 */ /* 0x000fea0003800200 */
.L_x_9552:
        /* <DEDUP_REMOVED lines=24> */
.L_x_9559:
        /* <DEDUP_REMOVED lines=13> */
.L_x_9561:
[----:B------:R-:W-:Y:S05]  /*1b210*/  BSYNC.RECONVERGENT B2 ;  /* 0x0000000000027941 */ /* 0x000fea0003800200 */
.L_x_9560:
        /* <DEDUP_REMOVED lines=43> */
.L_x_9558:
[----:B------:R-:W-:Y:S05]  /*1b4d0*/  BSYNC.RECONVERGENT B1 ;  /* 0x0000000000017941 */ /* 0x000fea0003800200 */
.L_x_9557:
        /* <DEDUP_REMOVED lines=19> */
.L_x_9564:
        /* <DEDUP_REMOVED lines=13> */
.L_x_9566:
[----:B------:R-:W-:Y:S05]  /*1b6e0*/  BSYNC.RECONVERGENT B2 ;  /* 0x0000000000027941 */ /* 0x000fea0003800200 */
.L_x_9565:
        /* <DEDUP_REMOVED lines=43> */
.L_x_9563:
[----:B------:R-:W-:Y:S05]  /*1b9a0*/  BSYNC.RECONVERGENT B1 ;  /* 0x0000000000017941 */ /* 0x000fea0003800200 */
.L_x_9562:
        /* <DEDUP_REMOVED lines=24> */
.L_x_9569:
        /* <DEDUP_REMOVED lines=13> */
.L_x_9571:
[----:B------:R-:W-:Y:S05]  /*1bc00*/  BSYNC.RECONVERGENT B2 ;  /* 0x0000000000027941 */ /* 0x000fea0003800200 */
.L_x_9570:
        /* <DEDUP_REMOVED lines=43> */
.L_x_9568:
[----:B------:R-:W-:Y:S05]  /*1bec0*/  BSYNC.RECONVERGENT B1 ;  /* 0x0000000000017941 */ /* 0x000fea0003800200 */
.L_x_9567:
        /* <DEDUP_REMOVED lines=18> */
.L_x_9574:
        /* <DEDUP_REMOVED lines=13> */
.L_x_9576:
[----:B------:R-:W-:Y:S05]  /*1c0c0*/  BSYNC.RECONVERGENT B2 ;  /* 0x0000000000027941 */ /* 0x000fea0003800200 */
.L_x_9575:
        /* <DEDUP_REMOVED lines=43> */
.L_x_9573:
[----:B------:R-:W-:Y:S05]  /*1c380*/  BSYNC.RECONVERGENT B1 ;  /* 0x0000000000017941 */ /* 0x000fea0003800200 */
.L_x_9572:
        /* <DEDUP_REMOVED lines=24> */
.L_x_9579:
        /* <DEDUP_REMOVED lines=13> */
.L_x_9581:
[----:B------:R-:W-:Y:S05]  /*1c5e0*/  BSYNC.RECONVERGENT B2 ;  /* 0x0000000000027941 */ /* 0x000fea0003800200 */
.L_x_9580:
        /* <DEDUP_REMOVED lines=43> */
.L_x_9578:
[----:B------:R-:W-:Y:S05]  /*1c8a0*/  BSYNC.RECONVERGENT B1 ;  /* 0x0000000000017941 */ /* 0x000fea0003800200 */
.L_x_9577:
        /* <DEDUP_REMOVED lines=19> */
.L_x_9584:
        /* <DEDUP_REMOVED lines=13> */
.L_x_9586:
[----:B------:R-:W-:Y:S05]  /*1cab0*/  BSYNC.RECONVERGENT B2 ;  /* 0x0000000000027941 */ /* 0x000fea0003800200 */
.L_x_9585:
        /* <DEDUP_REMOVED lines=43> */
.L_x_9583:
[----:B------:R-:W-:Y:S05]  /*1cd70*/  BSYNC.RECONVERGENT B1 ;  /* 0x0000000000017941 */ /* 0x000fea0003800200 */
.L_x_9582:
[----:B------:R-:W-:Y:S01]  /*1cd80*/  I2FP.F32.U32 R33, R34 ;  /* 0x0000002200217245 */ /* 0x000fe20000201000 */
[----:B------:R-:W-:Y:S01]  /*1cd90*/  IMAD.U32 R32, R79, 0x10000, RZ ;  /* 0x000100004f207824 */ /* 0x000fe200078e00ff */
[----:B------:R-:W-:Y:S01]  /*1cda0*/  BSSY.RECONVERGENT B1, `(.L_x_9587) ;  /* 0x000004e000017945 */ /* 0x000fe20003800200 */
[----:B------:R-:W-:Y:S02]  /*1cdb0*/  IMAD.MOV.U32 R162, RZ, RZ, 0x2 ;  /* 0x00000002ffa27424 */ /* 0x000fe400078e00ff */
[----:B------:R-:W-:Y:S01]  /*1cdc0*/  FFMA.FTZ R33, R33, R220, 1.1641532182693481445e-10 ;  /* 0x2f00000021217423 */ /* 0x000fe200000100dc */
[----:B------:R-:W-:-:S04]  /*1cdd0*/  FMUL.FTZ R32, R32, R231 ;  /* 0x000000e720207220 */ /* 0x000fc80000410000 */
[----:B------:R-:W-:Y:S02]  /*1cde0*/  FSETP.GTU.FTZ.AND P5, PT, R33, R230, PT ;  /* 0x000000e62100720b */ /* 0x000fe40003fbc000 */
[----:B------:R-:W-:Y:S02]  /*1cdf0*/  FSEL R33, R38, RZ, P4 ;  /* 0x000000ff26217208 */ /* 0x000fe40002000000 */
        /* <DEDUP_REMOVED lines=15> */
.L_x_9589:
        /* <DEDUP_REMOVED lines=13> */
.L_x_9591:
[----:B------:R-:W-:Y:S05]  /*1cfc0*/  BSYNC.RECONVERGENT B2 ;  /* 0x0000000000027941 */ /* 0x000fea0003800200 */
.L_x_9590:
        /* <DEDUP_REMOVED lines=43> */
.L_x_9588:
[----:B------:R-:W-:Y:S05]  /*1d280*/  BSYNC.RECONVERGENT B1 ;  /* 0x0000000000017941 */ /* 0x000fea0003800200 */
.L_x_9587:
        /* <DEDUP_REMOVED lines=18> */
.L_x_9594:
        /* <DEDUP_REMOVED lines=15> */
.L_x_9596:
[----:B------:R-:W-:Y:S05]  /*1d4a0*/  BSYNC.RECONVERGENT B2 ;  /* 0x0000000000027941 */ /* 0x000fea0003800200 */
.L_x_9595:
        /* <DEDUP_REMOVED lines=43> */
.L_x_9593:
[----:B------:R-:W-:Y:S05]  /*1d760*/  BSYNC.RECONVERGENT B1 ;  /* 0x0000000000017941 */ /* 0x000fea0003800200 */
.L_x_9592:
        /* <DEDUP_REMOVED lines=12> */
.L_x_9516:
        /* <DEDUP_REMOVED lines=16> */
.L_x_9600:
        /* <DEDUP_REMOVED lines=13> */
.L_x_9602:
[----:B------:R-:W-:Y:S05]  /*1da00*/  BSYNC.RECONVERGENT B2 ;  /* 0x0000000000027941 */ /* 0x000fea0003800200 */
.L_x_9601:
        /* <DEDUP_REMOVED lines=42> */
.L_x_9599:
[----:B------:R-:W-:Y:S05]  /*1dcb0*/  BSYNC.RECONVERGENT B1 ;  /* 0x0000000000017941 */ /* 0x000fea0003800200 */
.L_x_9598:
[----:B------:R-:W-:Y:S01]  /*1dcc0*/  I2FP.F32.U32 R37, R36 ;  /* 0x0000002400257245 */ /* 0x000fe20000201000 */
[----:B------:R-:W-:Y:S01]  /*1dcd0*/  BSSY.RECONVERGENT B1, `(.L_x_9603) ;  /* 0x000004c000017945 */ /* 0x000fe20003800200 */
[----:B------:R-:W-:Y:S01]  /*1dce0*/  ISETP.NE.AND P2, PT, R38, 0x1, PT ;  /* 0x000000012600780c */ /* 0x000fe20003f45270 */
[----:B------:R-:W-:Y:S01]  /*1dcf0*/  IMAD.MOV.U32 R36, RZ, RZ, 0x2 ;  /* 0x00000002ff247424 */ /* 0x000fe200078e00ff */
[----:B------:R-:W-:Y:S01]  /*1dd00*/  LOP3.LUT R208, R208, 0xffffffef, RZ, 0xc0, !PT ;  /* 0xffffffefd0d07812 */ /* 0x000fe200078ec0ff */
[----:B------:R-:W-:Y:S01]  /*1dd10*/  FFMA.FTZ R37, R37, R220, 1.1641532182693481445e-10 ;  /* 0x2f00000025257423 */ /* 0x000fe200000100dc */
[C---:B-1---5:R-:W-:Y:S02]  /*1dd20*/  SHF.L.U32 R40, R32.reuse, 0x10, RZ ;  /* 0x0000001020287819 */ /* 0x062fe400000006ff */
        /* <DEDUP_REMOVED lines=13> */
.L_x_9605:
        /* <DEDUP_REMOVED lines=13> */
.L_x_9607:
[----:B------:R-:W-:Y:S05]  /*1ded0*/  BSYNC.RECONVERGENT B2 ;  /* 0x0000000000027941 */ /* 0x000fea0003800200 */
.L_x_9606:
        /* <DEDUP_REMOVED lines=43> */
.L_x_9604:
[----:B------:R-:W-:Y:S05]  /*1e190*/  BSYNC.RECONVERGENT B1 ;  /* 0x0000000000017941 */ /* 0x000fea0003800200 */
.L_x_9603:
        /* <DEDUP_REMOVED lines=19> */
.L_x_9610:
        /* <DEDUP_REMOVED lines=13> */
.L_x_9612:
[----:B------:R-:W-:Y:S05]  /*1e3a0*/  BSYNC.RECONVERGENT B2 ;  /* 0x0000000000027941 */ /* 0x000fea0003800200 */
.L_x_9611:
        /* <DEDUP_REMOVED lines=43> */
.L_x_9609:
[----:B------:R-:W-:Y:S05]  /*1e660*/  BSYNC.RECONVERGENT B1 ;  /* 0x0000000000017941 */ /* 0x000fea0003800200 */
.L_x_9608:
[----:B------:R-:W-:Y:S01]  /*1e670*/  I2FP.F32.U32 R37, R32 ;  /* 0x0000002000257245 */ /* 0x000fe20000201000 */
[----:B------:R-:W-:Y:S01]  /*1e680*/  BSSY.RECONVERGENT B1, `(.L_x_9613) ;  /* 0x000004c000017945 */ /* 0x000fe20003800200 */
[----:B------:R-:W-:Y:S01]  /*1e690*/  ISETP.NE.AND P2, PT, R38, 0x1, PT ;  /* 0x000000012600780c */ /* 0x000fe20003f45270 */
[----:B------:R-:W-:Y:S01]  /*1e6a0*/  IMAD.MOV.U32 R32, RZ, RZ, 0x2 ;  /* 0x00000002ff207424 */ /* 0x000fe200078e00ff */
[----:B------:R-:W-:Y:S01]  /*1e6b0*/  LOP3.LUT R208, R208, 0xfffffffb, RZ, 0xc0, !PT ;  /* 0xfffffffbd0d07812 */ /* 0x000fe200078ec0ff */
[----:B------:R-:W-:Y:S01]  /*1e6c0*/  FFMA.FTZ R37, R37, R220, 1.1641532182693481445e-10 ;  /* 0x2f00000025257423 */ /* 0x000fe200000100dc */
[C---:B------:R-:W-:Y:S02]  /*1e6d0*/  SHF.L.U32 R42, R33.reuse, 0x10, RZ ;  /* 0x00000010212a7819 */ /* 0x040fe400000006ff */
[----:B------:R-:W-:Y:S01]  /*1e6e0*/  PRMT R41, R33, 0x7632, R41 ;  /* 0x0000763221297816 */ /* 0x000fe20000000029 */
[----:B------:R-:W-:Y:S01]  /*1e6f0*/  IMAD.MOV.U32 R33, RZ, RZ, R184 ;  /* 0x000000ffff217224 */ /* 0x000fe200078e00b8 */
        /* <DEDUP_REMOVED lines=11> */
.L_x_9615:
        /* <DEDUP_REMOVED lines=13> */
.L_x_9617:
[----:B------:R-:W-:Y:S05]  /*1e880*/  BSYNC.RECONVERGENT B2 ;  /* 0x0000000000027941 */ /* 0x000fea0003800200 */
.L_x_9616:
        /* <DEDUP_REMOVED lines=43> */
.L_x_9614:
[----:B------:R-:W-:Y:S05]  /*1eb40*/  BSYNC.RECONVERGENT B1 ;  /* 0x0000000000017941 */ /* 0x000fea0003800200 */
.L_x_9613:
[----:B------:R-:W-:Y:S01]  /*1eb50*/  I2FP.F32.U32 R33, R33 ;  /* 0x0000002100217245 */ /* 0x000fe20000201000 */
[----:B------:R-:W-:Y:S01]  /*1eb60*/  BSSY.RECONVERGENT B1, `(.L_x_9618) ;  /* 0x000004b000017945 */ /* 0x000fe20003800200 */
[----:B------:R-:W-:Y:S01]  /*1eb70*/  ISETP.NE.AND P2, PT, R32, 0x1, PT ;  /* 0x000000012000780c */ /* 0x000fe20003f45270 */
[----:B------:R-:W-:Y:S01]  /*1eb80*/  IMAD.MOV.U32 R36, RZ, RZ, 0x2 ;  /* 0x00000002ff247424 */ /* 0x000fe200078e00ff */
[----:B------:R-:W-:Y:S01]  /*1eb90*/  LOP3.LUT R208, R208, 0xfffffffd, RZ, 0xc0, !PT ;  /* 0xfffffffdd0d07812 */ /* 0x000fe200078ec0ff */
[----:B------:R-:W-:Y:S01]  /*1eba0*/  FFMA.FTZ R33, R33, R220, 1.1641532182693481445e-10 ;  /* 0x2f00000021217423 */ /* 0x000fe200000100dc */
[----:B------:R-:W-:-:S04]  /*1ebb0*/  SHF.L.U32 R232, R41, 0x10, RZ ;  /* 0x0000001029e87819 */ /* 0x000fc800000006ff */
        /* <DEDUP_REMOVED lines=12> */
.L_x_9620:
        /* <DEDUP_REMOVED lines=13> */
.L_x_9622:
[----:B------:R-:W-:Y:S05]  /*1ed50*/  BSYNC.RECONVERGENT B2 ;  /* 0x0000000000027941 */ /* 0x000fea0003800200 */
.L_x_9621:
        /* <DEDUP_REMOVED lines=43> */
.L_x_9619:
[----:B------:R-:W-:Y:S05]  /*1f010*/  BSYNC.RECONVERGENT B1 ;  /* 0x0000000000017941 */ /* 0x000fea0003800200 */
.L_x_9618:
[----:B------:R-:W-:Y:S01]  /*1f020*/  ISETP.NE.AND P3, PT, R36, 0x1, PT ;  /* 0x000000012400780c */ /* 0x000fe20003f65270 */
[----:B------:R-:W-:Y:S01]  /*1f030*/  BSSY.RECONVERGENT B1, `(.L_x_9623) ;  /* 0x000004a000017945 */ /* 0x000fe20003800200 */
[----:B------:R-:W-:Y:S01]  /*1f040*/  I2FP.F32.U32 R33, R33 ;  /* 0x0000002100217245 */ /* 0x000fe20000201000 */
[----:B------:R-:W-:Y:S01]  /*1f050*/  IMAD.MOV.U32 R32, RZ, RZ, 0x2 ;  /* 0x00000002ff207424 */ /* 0x000fe200078e00ff */
[C---:B------:R-:W-:Y:S02]  /*1f060*/  SHF.L.U32 R210, R34.reuse, 0x10, RZ ;  /* 0x0000001022d27819 */ /* 0x040fe400000006ff */
        /* <DEDUP_REMOVED lines=13> */
.L_x_9625:
        /* <DEDUP_REMOVED lines=13> */
.L_x_9627:
[----:B------:R-:W-:Y:S05]  /*1f210*/  BSYNC.RECONVERGENT B2 ;  /* 0x0000000000027941 */ /* 0x000fea0003800200 */
.L_x_9626:
        /* <DEDUP_REMOVED lines=43> */
.L_x_9624:
[----:B------:R-:W-:Y:S05]  /*1f4d0*/  BSYNC.RECONVERGENT B1 ;  /* 0x0000000000017941 */ /* 0x000fea0003800200 */
.L_x_9623:
[----:B------:R-:W-:Y:S01]  /*1f4e0*/  ISETP.NE.AND P4, PT, R32, 0x1, PT ;  /* 0x000000012000780c */ /* 0x000fe20003f85270 */
[----:B------:R-:W-:Y:S01]  /*1f4f0*/  BSSY.RECONVERGENT B1, `(.L_x_9628) ;  /* 0x0000049000017945 */ /* 0x000fe20003800200 */
[----:B------:R-:W-:Y:S01]  /*1f500*/  I2FP.F32.U32 R33, R33 ;  /* 0x0000002100217245 */ /* 0x000fe20000201000 */
[----:B------:R-:W-:Y:S01]  /*1f510*/  IMAD.MOV.U32 R36, RZ, RZ, 0x2 ;  /* 0x00000002ff247424 */ /* 0x000fe200078e00ff */
[----:B------:R-:W-:Y:S01]  /*1f520*/  SHF.L.U32 R234, R34, 0x10, RZ ;  /* 0x0000001022ea7819 */ /* 0x000fe200000006ff */
[----:B------:R-:W-:Y:S02]  /*1f530*/  IMAD.MOV.U32 R34, RZ, RZ, R184 ;  /* 0x000000ffff227224 */ /* 0x000fe400078e00b8 */
[----:B------:R-:W-:-:S05]  /*1f540*/  FFMA.FTZ R33, R33, R220, 1.1641532182693481445e-10 ;  /* 0x2f00000021217423 */ /* 0x000fca00000100dc */
        /* <DEDUP_REMOVED lines=10> */
.L_x_9630:
        /* <DEDUP_REMOVED lines=13> */
.L_x_9632:
[----:B------:R-:W-:Y:S05]  /*1f6c0*/  BSYNC.RECONVERGENT B2 ;  /* 0x0000000000027941 */ /* 0x000fea0003800200 */
.L_x_9631:
        /* <DEDUP_REMOVED lines=43> */
.L_x_9629:
[----:B------:R-:W-:Y:S05]  /*1f980*/  BSYNC.RECONVERGENT B1 ;  /* 0x0000000000017941 */ /* 0x000fea0003800200 */
.L_x_9628:
        /* <DEDUP_REMOVED lines=18> */
.L_x_9635:
        /* <DEDUP_REMOVED lines=13> */
.L_x_9637:
[----:B------:R-:W-:Y:S05]  /*1fb80*/  BSYNC.RECONVERGENT B2 ;  /* 0x0000000000027941 */ /* 0x000fea0003800200 */
.L_x_9636:
        /* <DEDUP_REMOVED lines=43> */
.L_x_9634:
[----:B------:R-:W-:Y:S05]  /*1fe40*/  BSYNC.RECONVERGENT B1 ;  /* 0x0000000000017941 */ /* 0x000fea0003800200 */
.L_x_9633:
[----:B------:R-:W-:Y:S01]  /*1fe50*/  P2R R35, PR, RZ, 0x2 ;  /* 0x00000002ff237803 */ /* 0x000fe20000000000 */
[-C--:B------:R-:W-:Y:S01]  /*1fe60*/  FMUL.FTZ R40, R40, R231.reuse ;  /* 0x000000e728287220 */ /* 0x080fe20000410000 */
[----:B------:R-:W-:Y:S01]  /*1fe70*/  I2FP.F32.U32 R33, R34 ;  /* 0x0000002200217245 */ /* 0x000fe20000201000 */
[-C--:B------:R-:W-:Y:S01]  /*1fe80*/  FMUL.FTZ R42, R42, R231.reuse ;  /* 0x000000e72a2a7220 */ /* 0x080fe20000410000 */
[----:B------:R-:W-:Y:S01]  /*1fe90*/  LOP3.LUT P1, RZ, R208, 0x10, RZ, 0xc0, !PT ;  /* 0x00000010d0ff7812 */ /* 0x000fe2000782c0ff */
[-C--:B------:R-:W-:Y:S01]  /*1fea0*/  FMUL.FTZ R162, R162, R231.reuse ;  /* 0x000000e7a2a27220 */ /* 0x080fe20000410000 */
[----:B------:R-:W-:Y:S01]  /*1feb0*/  SHF.L.U32 R32, R41, 0x10, RZ ;  /* 0x0000001029207819 */ /* 0x000fe200000006ff */
[----:B------:R-:W-:Y:S01]  /*1fec0*/  FFMA.FTZ R33, R33, R220, 1.1641532182693481445e-10 ;  /* 0x2f00000021217423 */ /* 0x000fe200000100dc */
[----:B------:R-:W-:Y:S01]  /*1fed0*/  LOP3.LUT P5, RZ, R208, 0x4, RZ, 0xc0, !PT ;  /* 0x00000004d0ff7812 */ /* 0x000fe200078ac0ff */
[-C--:B------:R-:W-:Y:S01]  /*1fee0*/  FMUL.FTZ R236, R236, R231.reuse ;  /* 0x000000e7ecec7220 */ /* 0x080fe20000410000 */
[----:B------:R-:W-:Y:S01]  /*1fef0*/  FSEL R40, R40, RZ, P1 ;  /* 0x000000ff28287208 */ /* 0x000fe20000800000 */
[-C--:B------:R-:W-:Y:S01]  /*1ff00*/  FMUL.FTZ R234, R234, R231.reuse ;  /* 0x000000e7eaea7220 */ /* 0x080fe20000410000 */
[----:B------:R-:W-:Y:S01]  /*1ff10*/  ISETP.NE.AND P1, PT, R35, RZ, PT ;  /* 0x000000ff2300720c */ /* 0x000fe20003f25270 */
[-C--:B------:R-:W-:Y:S01]  /*1ff20*/  FMUL.FTZ R210, R210, R231.reuse ;  /* 0x000000e7d2d27220 */ /* 0x080fe20000410000 */
[----:B------:R-:W-:Y:S01]  /*1ff30*/  P2R R36, PR, RZ, 0x1 ;  /* 0x00000001ff247803 */ /* 0x000fe20000000000 */
[-C--:B------:R-:W-:Y:S01]  /*1ff40*/  FMUL.FTZ R232, R232, R231.reuse ;  /* 0x000000e7e8e87220 */ /* 0x080fe20000410000 */
[----:B------:R-:W-:Y:S01]  /*1ff50*/  LOP3.LUT P0, RZ, R208, 0x8, RZ, 0xc0, !PT ;  /* 0x00000008d0ff7812 */ /* 0x000fe2000780c0ff */
[----:B------:R-:W-:Y:S01]  /*1ff60*/  FMUL.FTZ R32, R32, R231 ;  /* 0x000000e720207220 */ /* 0x000fe20000410000 */
[----:B------:R-:W-:-:S02]  /*1ff70*/  FSEL R42, R42, RZ, P5 ;  /* 0x000000ff2a2a7208 */ /* 0x000fc40002800000 */
[----:B------:R-:W-:Y:S02]  /*1ff80*/  LOP3.LUT P6, RZ, R208, 0x2, RZ, 0xc0, !PT ;  /* 0x00000002d0ff7812 */ /* 0x000fe400078cc0ff */
[----:B------:R-:W-:Y:S02]  /*1ff90*/  FSETP.GTU.FTZ.AND P5, PT, R33, R230, PT ;  /* 0x000000e62100720b */ /* 0x000fe40003fbc000 */
[----:B------:R-:W-:Y:S01]  /*1ffa0*/  FSEL R41, R162, RZ, P0 ;  /* 0x000000ffa2297208 */ /* 0x000fe20000000000 */
[----:B------:R-:W-:Y:S01]  /*1ffb0*/  @P1 FADD.FTZ R40, R72, R40 ;  /* 0x0000002848281221 */ /* 0x000fe20000010000 */
[----:B------:R-:W-:Y:S01]  /*1ffc0*/  ISETP.NE.AND P0, PT, R36, RZ, PT ;  /* 0x000000ff2400720c */ /* 0x000fe20003f05270 */
[----:B------:R-:W-:Y:S01]  /*1ffd0*/  @P1 FADD.FTZ R42, R74, R42 ;  /* 0x0000002a4a2a1221 */ /* 0x000fe20000010000 */
[----:B------:R-:W-:Y:S01]  /*1ffe0*/  FSEL R38, R236, RZ, P4 ;  /* 0x000000ffec267208 */ /* 0x000fe20002000000 */
[----:B------:R-:W-:Y:S01]  /*1fff0*/  @P1 FADD.FTZ R41, R73, R41 ;  /* 0x0000002949291221 */ /* 0x000fe20000010000 */
[----:B------:R-:W-:-:S02]  /*20000*/  FSEL R37, R234, RZ, P3 ;  /* 0x000000ffea257208 */ /* 0x000fc40001800000 */
[----:B------:R-:W-:Y:S01]  /*20010*/  FSEL R36, R210, RZ, P2 ;  /* 0x000000ffd2247208 */ /* 0x000fe20001000000 */
[----:B------:R-:W-:Y:S01]  /*20020*/  @P1 FADD.FTZ R38, R70, R38 ;  /* 0x0000002646261221 */ /* 0x000fe20000010000 */
[----:B------:R-:W-:Y:S01]  /*20030*/  FSEL R43, R232, RZ, P6 ;  /* 0x000000ffe82b7208 */ /* 0x000fe20003000000 */
[----:B------:R-:W-:Y:S01]  /*20040*/  @P1 FADD.FTZ R37, R69, R37 ;  /* 0x0000002545251221 */ /* 0x000fe20000010000 */
[----:B------:R-:W-:Y:S01]  /*20050*/  FSEL R39, R32, RZ, !P5 ;  /* 0x000000ff20277208 */ /* 0x000fe20006800000 */
[----:B------:R-:W-:Y:S01]  /*20060*/  @P1 FADD.FTZ R36, R68, R36 ;  /* 0x0000002444241221 */ /* 0x000fe20000010000 */
[----:B------:R-:W-:Y:S01]  /*20070*/  PLOP3.LUT P5, PT, P5, PT, PT, 0x8, 0x80 ;  /* 0x000000000080781c */ /* 0x000fe20002fae170 */
[----:B------:R-:W-:Y:S02]  /*20080*/  @P1 FADD.FTZ R43, R75, R43 ;  /* 0x0000002b4b2b1221 */ /* 0x000fe40000010000 */
[----:B------:R-:W-:-:S10]  /*20090*/  @P1 FADD.FTZ R39, R71, R39 ;  /* 0x0000002747271221 */ /* 0x000fd40000010000 */
.L_x_9597:
[----:B------:R-:W-:Y:S01]  /*200a0*/  SEL R215, RZ, 0x1000000, !P5 ;  /* 0x01000000ffd77807 */ /* 0x000fe20006800000 */
[----:B------:R-:W-:Y:S01]  /*200b0*/  IMAD.WIDE.U32 R34, R214, 0x20, R218 ;  /* 0x00000020d6227825 */ /* 0x000fe200078e00da */
[----:B------:R-:W-:Y:S01]  /*200c0*/  SEL R163, RZ, 0x10000, !P4 ;  /* 0x00010000ffa37807 */ /* 0x000fe20006000000 */
[----:B------:R-:W0:Y:S01]  /*200d0*/  @P0 LDC.64 R234, c[0x0][0x398] ;  /* 0x0000e600ffea0b82 */ /* 0x000e220000000a00 */
[----:B------:R-:W-:Y:S02]  /*200e0*/  SEL R210, RZ, 0x100, !P3 ;  /* 0x00000100ffd27807 */ /* 0x000fe40005800000 */
[C---:B------:R-:W-:Y:S01]  /*200f0*/  LOP3.LUT P5, RZ, R208.reuse, 0x8, RZ, 0xc0, !PT ;  /* 0x00000008d0ff7812 */ /* 0x040fe200078ac0ff */
[----:B------:R-:W-:Y:S01]  /*20100*/  STG.E.128 desc[UR8][R34.64], R40 ;  /* 0x0000002822007986 */ /* 0x000fe2000c101d08 */
[C---:B------:R-:W-:Y:S02]  /*20110*/  LOP3.LUT P4, RZ, R208.reuse, 0x4, RZ, 0xc0, !PT ;  /* 0x00000004d0ff7812 */ /* 0x040fe4000788c0ff */
[----:B------:R-:W-:Y:S01]  /*20120*/  LOP3.LUT P3, RZ, R208, 0x2, RZ, 0xc0, !PT ;  /* 0x00000002d0ff7812 */ /* 0x000fe2000786c0ff */
[----:B------:R1:W-:Y:S01]  /*20130*/  STG.E.128 desc[UR8][R34.64+0x10], R36 ;  /* 0x0000102422007986 */ /* 0x0003e2000c101d08 */
[----:B------:R-:W-:Y:S01]  /*20140*/  SEL R33, RZ, 0x10000, !P4 ;  /* 0x00010000ff217807 */ /* 0x000fe20006000000 */
[----:B------:R-:W2:Y:S01]  /*20150*/  @P1 LDC.64 R232, c[0x0][0x3a0] ;  /* 0x0000e800ffe81b82 */ /* 0x000ea20000000a00 */
[----:B------:R-:W-:-:S02]  /*20160*/  SEL R162, RZ, 0x1000000, !P3 ;  /* 0x01000000ffa27807 */ /* 0x000fc40005800000 */
[----:B------:R-:W-:Y:S02]  /*20170*/  SEL R32, RZ, 0x100, !P5 ;  /* 0x00000100ff207807 */ /* 0x000fe40006800000 */
[----:B------:R-:W-:Y:S02]  /*20180*/  LOP3.LUT P6, RZ, R208, 0x10, RZ, 0xc0, !PT ;  /* 0x00000010d0ff7812 */ /* 0x000fe400078cc0ff */
[----:B------:R-:W-:Y:S01]  /*20190*/  LOP3.LUT R210, R210, R215, R163, 0xfe, !PT ;  /* 0x000000d7d2d27212 */ /* 0x000fe200078efea3 */
[----:B------:R-:W-:Y:S01]  /*201a0*/  VIADD R215, R213, 0x80 ;  /* 0x00000080d5d77836 */ /* 0x000fe20000000000 */
[----:B------:R-:W-:Y:S02]  /*201b0*/  LOP3.LUT R32, R32, R162, R33, 0xfe, !PT ;  /* 0x000000a220207212 */ /* 0x000fe400078efe21 */
[----:B------:R-:W-:Y:S01]  /*201c0*/  SEL R33, RZ, 0x1, !P2 ;  /* 0x00000001ff217807 */ /* 0x000fe20005000000 */
[----:B------:R-:W-:Y:S01]  /*201d0*/  IMAD.WIDE.U32 R236, R215, 0x10, R160 ;  /* 0x00000010d7ec7825 */ /* 0x000fe200078e00a0 */
[----:B------:R-:W-:-:S02]  /*201e0*/  SEL R163, RZ, 0x1, !P6 ;  /* 0x00000001ffa37807 */ /* 0x000fc40007000000 */
[----:B------:R-:W-:Y:S01]  /*201f0*/  LOP3.LUT R33, R210, R33, RZ, 0xfc, !PT ;  /* 0x00000021d2217212 */ /* 0x000fe200078efcff */
[----:B-1----:R-:W-:Y:S01]  /*20200*/  IMAD.WIDE.U32 R34, R214, 0x8, R216 ;  /* 0x00000008d6227825 */ /* 0x002fe200078e00d8 */
[----:B------:R-:W-:-:S03]  /*20210*/  LOP3.LUT R32, R32, R163, RZ, 0xfc, !PT ;  /* 0x000000a320207212 */ /* 0x000fc600078efcff */
[C---:B0-----:R-:W-:Y:S02]  /*20220*/  @P0 IMAD.WIDE.U32 R234, R215.reuse, 0x10, R234 ;  /* 0x00000010d7ea0825 */ /* 0x041fe400078e00ea */
[----:B------:R0:W-:Y:S02]  /*20230*/  STG.E.64 desc[UR8][R34.64], R32 ;  /* 0x0000002022007986 */ /* 0x0001e4000c101b08 */
[----:B--2---:R-:W-:Y:S01]  /*20240*/  @P1 IMAD.WIDE.U32 R232, R215, 0x20, R232 ;  /* 0x00000020d7e81825 */ /* 0x004fe200078e00e8 */
[----:B------:R-:W-:Y:S06]  /*20250*/  @!P0 BRA `(.L_x_9638) ;  /* 0x0000000000508947 */ /* 0x000fec0003800000 */
[----:B0-----:R-:W-:Y:S01]  /*20260*/  IMAD.U32 R32, R191, 0x10000, RZ ;  /* 0x00010000bf207824 */ /* 0x001fe200078e00ff */
[----:B------:R-:W-:Y:S02]  /*20270*/  LOP3.LUT R34, R192, 0xffff, RZ, 0xc0, !PT ;  /* 0x0000ffffc0227812 */ /* 0x000fe400078ec0ff */
[----:B------:R-:W-:Y:S02]  /*20280*/  PRMT R161, R190, 0x7104, RZ ;  /* 0x00007104bea17816 */ /* 0x000fe400000000ff */
[----:B------:R-:W-:Y:S02]  /*20290*/  LOP3.LUT R35, R32, 0xff0000, RZ, 0xc0, !PT ;  /* 0x00ff000020237812 */ /* 0x000fe400078ec0ff */
[----:B------:R-:W0:Y:S01]  /*202a0*/  LDC.64 R32, c[0x0][0x3b8] ;  /* 0x0000ee00ff207b82 */ /* 0x000e220000000a00 */
[----:B------:R-:W-:Y:S02]  /*202b0*/  LOP3.LUT R162, R188, 0xff, RZ, 0xc0, !PT ;  /* 0x000000ffbca27812 */ /* 0x000fe400078ec0ff */
[----:B------:R-:W-:-:S02]  /*202c0*/  PRMT R34, R35, 0x4210, R34 ;  /* 0x0000421023227816 */ /* 0x000fc40000000022 */
[----:B------:R-:W-:Y:S01]  /*202d0*/  LOP3.LUT R160, R187, 0xff, RZ, 0xc0, !PT ;  /* 0x000000ffbba07812 */ /* 0x000fe200078ec0ff */
[----:B------:R-:W-:Y:S01]  /*202e0*/  IMAD.WIDE.U32 R162, R162, 0x1000000, RZ ;  /* 0x01000000a2a27825 */ /* 0x000fe200078e00ff */
[----:B------:R-:W-:Y:S02]  /*202f0*/  LOP3.LUT R34, R34, 0xff00, R161, 0xf8, !PT ;  /* 0x0000ff0022227812 */ /* 0x000fe400078ef8a1 */
[----:B------:R-:W-:Y:S01]  /*20300*/  LOP3.LUT R35, R186, 0xff, RZ, 0xc0, !PT ;  /* 0x000000ffba237812 */ /* 0x000fe200078ec0ff */
[----:B------:R-:W-:Y:S01]  /*20310*/  IMAD.WIDE.U32 R160, R160, 0x10000, RZ ;  /* 0x00010000a0a07825 */ /* 0x000fe200078e00ff */
[----:B------:R-:W-:-:S03]  /*20320*/  LOP3.LUT R239, R34, 0xff, R189, 0xf8, !PT ;  /* 0x000000ff22ef7812 */ /* 0x000fc600078ef8bd */
[----:B------:R-:W-:Y:S01]  /*20330*/  IMAD.WIDE.U32 R34, R35, 0x100, RZ ;  /* 0x0000010023227825 */ /* 0x000fe200078e00ff */
[----:B------:R-:W-:Y:S02]  /*20340*/  LOP3.LUT R239, R161, R239, R163, 0xfe, !PT ;  /* 0x000000efa1ef7212 */ /* 0x000fe400078efea3 */
[----:B------:R-:W-:Y:S02]  /*20350*/  LOP3.LUT R160, R34, R162, R160, 0xfe, !PT ;  /* 0x000000a222a07212 */ /* 0x000fe400078efea0 */
[----:B------:R-:W-:Y:S02]  /*20360*/  LOP3.LUT R35, R239, R35, RZ, 0xfc, !PT ;  /* 0x00000023ef237212 */ /* 0x000fe400078efcff */
[----:B------:R-:W-:Y:S01]  /*20370*/  LOP3.LUT R34, R160, 0xff, R185, 0xf8, !PT ;  /* 0x000000ffa0227812 */ /* 0x000fe200078ef8b9 */
[----:B0-----:R-:W-:-:S05]  /*20380*/  IMAD.WIDE.U32 R32, R214, 0x8, R32 ;  /* 0x00000008d6207825 */ /* 0x001fca00078e0020 */
[----:B------:R1:W-:Y:S02]  /*20390*/  STG.E.64 desc[UR8][R32.64], R34 ;  /* 0x0000002220007986 */ /* 0x0003e4000c101b08 */
.L_x_9638:
[----:B------:R2:W5:Y:S04]  /*203a0*/  @P0 LDG.E.128 R76, desc[UR8][R234.64] ;  /* 0x00000008ea4c0981 */ /* 0x000568000c1e1d00 */
[----:B------:R2:W5:Y:S04]  /*203b0*/  @P1 LDG.E.128 R72, desc[UR8][R232.64] ;  /* 0x00000008e8481981 */ /* 0x000568000c1e1d00 */
[----:B------:R2:W5:Y:S04]  /*203c0*/  @P1 LDG.E.128 R68, desc[UR8][R232.64+0x10] ;  /* 0x00001008e8441981 */ /* 0x000568000c1e1d00 */
[----:B------:R2:W5:Y:S01]  /*203d0*/  LDG.E.128 R160, desc[UR8][R236.64] ;  /* 0x00000008eca07981 */ /* 0x000562000c1e1d00 */
[----:B------:R-:W-:Y:S05]  /*203e0*/  @!P0 BRA `(.L_x_9639) ;  /* 0x0000004c00f48947 */ /* 0x000fea0003800000 */
[----:B------:R-:W-:Y:S01]  /*203f0*/  ISETP.NE.AND P2, PT, R209, 0x1, PT ;  /* 0x00000001d100780c */ /* 0x000fe20003f45270 */
[----:B------:R-:W-:Y:S01]  /*20400*/  BSSY.RECONVERGENT B1, `(.L_x_9640) ;  /* 0x0000047000017945 */ /* 0x000fe20003800200 */
[----:B01----:R-:W-:Y:S02]  /*20410*/  HFMA2 R34, -RZ, RZ, 0, 1.1920928955078125e-07 ;  /* 0x00000002ff227431 */ /* 0x003fe400000001ff */
        /* <DEDUP_REMOVED lines=13> */
.L_x_9642:
        /* <DEDUP_REMOVED lines=13> */
.L_x_9644:
[----:B------:R-:W-:Y:S05]  /*205c0*/  BSYNC.RECONVERGENT B2 ;  /* 0x0000000000027941 */ /* 0x000fea0003800200 */
.L_x_9643:
        /* <DEDUP_REMOVED lines=42> */
.L_x_9641:
[----:B------:R-:W-:Y:S05]  /*20870*/  BSYNC.RECONVERGENT B1 ;  /* 0x0000000000017941 */ /* 0x000fea0003800200 */
.L_x_9640:
        /* <DEDUP_REMOVED lines=21> */
.L_x_9647:
        /* <DEDUP_REMOVED lines=13> */
.L_x_9649:
[----:B------:R-:W-:Y:S05]  /*20aa0*/  BSYNC.RECONVERGENT B2 ;  /* 0x0000000000027941 */ /* 0x000fea0003800200 */
.L_x_9648:
        /* <DEDUP_REMOVED lines=42> */
.L_x_9646:
[----:B------:R-:W-:Y:S05]  /*20d50*/  BSYNC.RECONVERGENT B1 ;  /* 0x0000000000017941 */ /* 0x000fea0003800200 */
.L_x_9645:
[----:B------:R-:W-:Y:S01]  /*20d60*/  I2FP.F32.U32 R33, R33 ;  /* 0x0000002100217245 */ /* 0x000fe20000201000 */
[----:B------:R-:W-:Y:S01]  /*20d70*/  BSSY.RECONVERGENT B1, `(.L_x_9650) ;  /* 0x000004f000017945 */ /* 0x000fe20003800200 */
[----:B------:R-:W-:Y:S01]  /*20d80*/  SHF.L.U32 R32, R76, 0x10, RZ ;  /* 0x000000104c207819 */ /* 0x000fe200000006ff */
[----:B------:R-:W-:Y:S01]  /*20d90*/  IMAD.MOV.U32 R34, RZ, RZ, 0x2 ;  /* 0x00000002ff227424 */ /* 0x000fe200078e00ff */
[----:B------:R-:W-:Y:S01]  /*20da0*/  ISETP.NE.AND P3, PT, R35, 0x1, PT ;  /* 0x000000012300780c */ /* 0x000fe20003f65270 */
[----:B------:R-:W-:Y:S02]  /*20db0*/  FFMA.FTZ R33, R33, R220, 1.1641532182693481445e-10 ;  /* 0x2f00000021217423 */ /* 0x000fe400000100dc */
[----:B------:R-:W-:-:S03]  /*20dc0*/  FMUL.FTZ R32, R32, R231 ;  /* 0x000000e720207220 */ /* 0x000fc60000410000 */
[----:B------:R-:W-:Y:S02]  /*20dd0*/  FSETP.GTU.FTZ.AND P2, PT, R33, R230, PT ;  /* 0x000000e62100720b */ /* 0x000fe40003f5c000 */
[----:B------:R-:W-:Y:S02]  /*20de0*/  FSEL R33, R188, RZ, P4 ;  /* 0x000000ffbc217208 */ /* 0x000fe40002000000 */
[----:B------:R-:W-:Y:S02]  /*20df0*/  FSEL R32, R32, RZ, !P2 ;  /* 0x000000ff20207208 */ /* 0x000fe40005000000 */
        /* <DEDUP_REMOVED lines=13> */
.L_x_9652:
        /* <DEDUP_REMOVED lines=13> */
.L_x_9654:
[----:B------:R-:W-:Y:S05]  /*20fa0*/  BSYNC.RECONVERGENT B2 ;  /* 0x0000000000027941 */ /* 0x000fea0003800200 */
.L_x_9653:
        /* <DEDUP_REMOVED lines=43> */
.L_x_9651:
[----:B------:R-:W-:Y:S05]  /*21260*/  BSYNC.RECONVERGENT B1 ;  /* 0x0000000000017941 */ /* 0x000fea0003800200 */
.L_x_9650:
[----:B------:R-:W-:Y:S01]  /*21270*/  I2FP.F32.U32 R33, R33 ;  /* 0x0000002100217245 */ /* 0x000fe20000201000 */
[----:B------:R-:W-:Y:S01]  /*21280*/  BSSY.RECONVERGENT B1, `(.L_x_9655) ;  /* 0x000004c000017945 */ /* 0x000fe20003800200 */
[----:B------:R-:W-:Y:S01]  /*21290*/  ISETP.NE.AND P2, PT, R34, 0x1, PT ;  /* 0x000000012200780c */ /* 0x000fe20003f45270 */
[----:B------:R-:W-:Y:S01]  /*212a0*/  IMAD.MOV.U32 R187, RZ, RZ, 0x2 ;  /* 0x00000002ffbb7424 */ /* 0x000fe200078e00ff */
[----:B------:R-:W-:Y:S01]  /*212b0*/  SHF.L.U32 R160, R160, 0x10, RZ ;  /* 0x00000010a0a07819 */ /* 0x000fe200000006ff */
[----:B------:R-:W-:Y:S01]  /*212c0*/  FFMA.FTZ R33, R33, R220, 1.1641532182693481445e-10 ;  /* 0x2f00000021217423 */ /* 0x000fe200000100dc */
[----:B------:R-:W-:Y:S01]  /*212d0*/  LOP3.LUT R208, R208, 0xfffffff7, RZ, 0xc0, !PT ;  /* 0xfffffff7d0d07812 */ /* 0x000fe200078ec0ff */
[----:B------:R-:W-:-:S03]  /*212e0*/  IMAD.MOV.U32 R35, RZ, RZ, R184 ;  /* 0x000000ffff237224 */ /* 0x000fc600078e00b8 */
        /* <DEDUP_REMOVED lines=12> */
.L_x_9657:
        /* <DEDUP_REMOVED lines=13> */
.L_x_9659:
[----:B------:R-:W-:Y:S05]  /*21480*/  BSYNC.RECONVERGENT B2 ;  /* 0x0000000000027941 */ /* 0x000fea0003800200 */
.L_x_9658:
        /* <DEDUP_REMOVED lines=43> */
.L_x_9656:
[----:B------:R-:W-:Y:S05]  /*21740*/  BSYNC.RECONVERGENT B1 ;  /* 0x0000000000017941 */ /* 0x000fea0003800200 */
.L_x_9655:
[----:B------:R-:W-:Y:S01]  /*21750*/  I2FP.F32.U32 R35, R35 ;  /* 0x0000002300237245 */ /* 0x000fe20000201000 */
[----:B------:R-:W-:Y:S01]  /*21760*/  BSSY.RECONVERGENT B1, `(.L_x_9660) ;  /* 0x0000050000017945 */ /* 0x000fe20003800200 */
[----:B------:R-:W-:Y:S01]  /*21770*/  PRMT R34, R76, 0x7632, R34 ;  /* 0x000076324c227816 */ /* 0x000fe20000000022 */
[----:B------:R-:W-:Y:S01]  /*21780*/  IMAD.MOV.U32 R160, RZ, RZ, 0x2 ;  /* 0x00000002ffa07424 */ /* 0x000fe200078e00ff */
[----:B------:R-:W-:Y:S01]  /*21790*/  ISETP.NE.AND P3, PT, R187, 0x1, PT ;  /* 0x00000001bb00780c */ /* 0x000fe20003f65270 */
[----:B------:R-:W-:Y:S01]  /*217a0*/  FFMA.FTZ R35, R35, R220, 1.1641532182693481445e-10 ;  /* 0x2f00000023237423 */ /* 0x000fe200000100dc */
[----:B------:R-:W-:Y:S02]  /*217b0*/  SHF.L.U32 R34, R34, 0x10, RZ ;  /* 0x0000001022227819 */ /* 0x000fe400000006ff */
[----:B------:R-:W-:Y:S02]  /*217c0*/  FSEL R33, R33, RZ, P4 ;  /* 0x000000ff21217208 */ /* 0x000fe40002000000 */
[----:B------:R-:W-:Y:S01]  /*217d0*/  FSETP.GTU.FTZ.AND P2, PT, R35, R230, PT ;  /* 0x000000e62300720b */ /* 0x000fe20003f5c000 */
[----:B------:R-:W-:Y:S01]  /*217e0*/  FMUL.FTZ R34, R34, R231 ;  /* 0x000000e722227220 */ /* 0x000fe20000410000 */
[----:B------:R-:W-:-:S02]  /*217f0*/  IMAD.MOV.U32 R35, RZ, RZ, R184 ;  /* 0x000000ffff237224 */ /* 0x000fc400078e00b8 */
[----:B------:R-:W-:Y:S02]  /*21800*/  SEL R186, RZ, 0x1, P2 ;  /* 0x00000001ffba7807 */ /* 0x000fe40001000000 */
[----:B------:R-:W-:-:S05]  /*21810*/  FSEL R34, R34, RZ, !P2 ;  /* 0x000000ff22227208 */ /* 0x000fca0005000000 */
        /* <DEDUP_REMOVED lines=11> */
.L_x_9662:
        /* <DEDUP_REMOVED lines=13> */
.L_x_9664:
[----:B------:R-:W-:Y:S05]  /*219a0*/  BSYNC.RECONVERGENT B2 ;  /* 0x0000000000027941 */ /* 0x000fea0003800200 */
.L_x_9663:
        /* <DEDUP_REMOVED lines=43> */
.L_x_9661:
[----:B------:R-:W-:Y:S05]  /*21c60*/  BSYNC.RECONVERGENT B1 ;  /* 0x0000000000017941 */ /* 0x000fea0003800200 */
.L_x_9660:
        /* <DEDUP_REMOVED lines=8> */
[----:B------:R-:W-:Y:S02]  /*21cf0*/  FSETP.LE.FTZ.AND P4, PT, R35, R230, PT ;  /* 0x000000e62300720b */ /* 0x000fe40003f93000 */
[----:B------:R-:W-:Y:S01]  /*21d00*/  PRMT R35, R161, 0x7632, R35 ;  /* 0x00007632a1237816 */ /* 0x000fe20000000023 */
[----:B------:R-:W-:-:S10]  /*21d10*/  IMAD.MOV.U32 R161, RZ, RZ, R184 ;  /* 0x000000ffffa17224 */ /* 0x000fd400078e00b8 */
        /* <DEDUP_REMOVED lines=10> */
.L_x_9667:
        /* <DEDUP_REMOVED lines=13> */
.L_x_9669:
[----:B------:R-:W-:Y:S05]  /*21e90*/  BSYNC.RECONVERGENT B2 ;  /* 0x0000000000027941 */ /* 0x000fea0003800200 */
.L_x_9668:
        /* <DEDUP_REMOVED lines=43> */
.L_x_9666:
[----:B------:R-:W-:Y:S05]  /*22150*/  BSYNC.RECONVERGENT B1 ;  /* 0x0000000000017941 */ /* 0x000fea0003800200 */
.L_x_9665:
        /* <DEDUP_REMOVED lines=23> */
.L_x_9672:
        /* <DEDUP_REMOVED lines=13> */
.L_x_9674:
[----:B------:R-:W-:Y:S05]  /*223a0*/  BSYNC.RECONVERGENT B2 ;  /* 0x0000000000027941 */ /* 0x000fea0003800200 */
.L_x_9673:
        /* <DEDUP_REMOVED lines=43> */
.L_x_9671:
[----:B------:R-:W-:Y:S05]  /*22660*/  BSYNC.RECONVERGENT B1 ;  /* 0x0000000000017941 */ /* 0x000fea0003800200 */
.L_x_9670:
        /* <DEDUP_REMOVED lines=20> */
.L_x_9677:
        /* <DEDUP_REMOVED lines=13> */
.L_x_9679:
[----:B------:R-:W-:Y:S05]  /*22880*/  BSYNC.RECONVERGENT B2 ;  /* 0x0000000000027941 */ /* 0x000fea0003800200 */
.L_x_9678:
        /* <DEDUP_REMOVED lines=43> */
.L_x_9676:
[----:B------:R-:W-:Y:S05]  /*22b40*/  BSYNC.RECONVERGENT B1 ;  /* 0x0000000000017941 */ /* 0x000fea0003800200 */
.L_x_9675:
        /* <DEDUP_REMOVED lines=24> */
.L_x_9682:
        /* <DEDUP_REMOVED lines=13> */
.L_x_9684:
[----:B------:R-:W-:Y:S05]  /*22da0*/  BSYNC.RECONVERGENT B2 ;  /* 0x0000000000027941 */ /* 0x000fea0003800200 */
.L_x_9683:
        /* <DEDUP_REMOVED lines=43> */
.L_x_9681:
[----:B------:R-:W-:Y:S05]  /*23060*/  BSYNC.RECONVERGENT B1 ;  /* 0x0000000000017941 */ /* 0x000fea0003800200 */
.L_x_9680:
        /* <DEDUP_REMOVED lines=19> */
.L_x_9687:
        /* <DEDUP_REMOVED lines=13> */
.L_x_9689:
[----:B------:R-:W-:Y:S05]  /*23270*/  BSYNC.RECONVERGENT B2 ;  /* 0x0000000000027941 */ /* 0x000fea0003800200 */
.L_x_9688:
        /* <DEDUP_REMOVED lines=43> */
.L_x_9686:
[----:B------:R-:W-:Y:S05]  /*23530*/  BSYNC.RECONVERGENT B1 ;  /* 0x0000000000017941 */ /* 0x000fea0003800200 */
.L_x_9685:
        /* <DEDUP_REMOVED lines=24> */
.L_x_9692:
        /* <DEDUP_REMOVED lines=13> */
.L_x_9694:
[----:B------:R-:W-:Y:S05]  /*23790*/  BSYNC.RECONVERGENT B2 ;  /* 0x0000000000027941 */ /* 0x000fea0003800200 */
.L_x_9693:
        /* <DEDUP_REMOVED lines=43> */
.L_x_9691:
[----:B------:R-:W-:Y:S05]  /*23a50*/  BSYNC.RECONVERGENT B1 ;  /* 0x0000000000017941 */ /* 0x000fea0003800200 */
.L_x_9690:
[----:B------:R-:W-:Y:S01]  /*23a60*/  ISETP.NE.AND P4, PT, R209, 0x1, PT ;  /* 0x00000001d100780c */ /* 0x000fe20003f85270 */
[----:B------:R-:W-:Y:S01]  /*23a70*/  BSSY.RECONVERGENT B1, `(.L_x_9695) ;  /* 0x000004a000017945 */ /* 0x000fe20003800200 */
[----:B------:R-:W-:Y:S01]  /*23a80*/  I2FP.F32.U32 R161, R191 ;  /* 0x000000bf00a17245 */ /* 0x000fe20000201000 */
[----:B--2---:R-:W-:Y:S01]  /*23a90*/  IMAD.MOV.U32 R232, RZ, RZ, 0x2 ;  /* 0x00000002ffe87424 */ /* 0x004fe200078e00ff */
        /* <DEDUP_REMOVED lines=14> */
.L_x_9697:
        /* <DEDUP_REMOVED lines=13> */
.L_x_9699:
[----:B------:R-:W-:Y:S05]  /*23c50*/  BSYNC.RECONVERGENT B2 ;  /* 0x0000000000027941 */ /* 0x000fea0003800200 */
.L_x_9698:
        /* <DEDUP_REMOVED lines=43> */
.L_x_9696:
[----:B------:R-:W-:Y:S05]  /*23f10*/  BSYNC.RECONVERGENT B1 ;  /* 0x0000000000017941 */ /* 0x000fea0003800200 */
.L_x_9695:
        /* <DEDUP_REMOVED lines=8> */
[----:B------:R-:W-:-:S03]  /*23fa0*/  FMUL.FTZ R162, R162, R231 ;  /* 0x000000e7a2a27220 */ /* 0x000fc60000410000 */
[----:B------:R-:W-:Y:S02]  /*23fb0*/  SEL R190, RZ, 0x1, P4 ;  /* 0x00000001ffbe7807 */ /* 0x000fe40002000000 */
[----:B------:R-:W-:Y:S02]  /*23fc0*/  FSEL R162, R162, RZ, !P4 ;  /* 0x000000ffa2a27208 */ /* 0x000fe40006000000 */
[----:B------:R-:W-:-:S03]  /*23fd0*/  ISETP.NE.AND P4, PT, R232, 0x1, PT ;  /* 0x00000001e800780c */ /* 0x000fc60003f85270 */
[----:B------:R-:W-:Y:S01]  /*23fe0*/  FADD.FTZ R161, R162, R161 ;  /* 0x000000a1a2a17221 */ /* 0x000fe20000010000 */
[----:B------:R-:W-:-:S03]  /*23ff0*/  IMAD.MOV.U32 R162, RZ, RZ, R184 ;  /* 0x000000ffffa27224 */ /* 0x000fc600078e00b8 */
        /* <DEDUP_REMOVED lines=10> */
.L_x_9702:
        /* <DEDUP_REMOVED lines=13> */
.L_x_9704:
[----:B------:R-:W-:Y:S05]  /*24170*/  BSYNC.RECONVERGENT B2 ;  /* 0x0000000000027941 */ /* 0x000fea0003800200 */
.L_x_9703:
        /* <DEDUP_REMOVED lines=42> */
[----:B------:R-:W-:-:S07]  /*24420*/  IMAD.MOV.U32 R210, RZ, RZ, R232 ;  /* 0x000000ffffd27224 */ /* 0x000fce00078e00e8 */
.L_x_9701:
[----:B------:R-:W-:Y:S05]  /*24430*/  BSYNC.RECONVERGENT B1 ;  /* 0x0000000000017941 */ /* 0x000fea0003800200 */
.L_x_9700:
        /* <DEDUP_REMOVED lines=19> */
.L_x_9707:
        /* <DEDUP_REMOVED lines=13> */
.L_x_9709:
[----:B------:R-:W-:Y:S05]  /*24640*/  BSYNC.RECONVERGENT B2 ;  /* 0x0000000000027941 */ /* 0x000fea0003800200 */
.L_x_9708:
        /* <DEDUP_REMOVED lines=43> */
.L_x_9706:
[----:B------:R-:W-:Y:S05]  /*24900*/  BSYNC.RECONVERGENT B1 ;  /* 0x0000000000017941 */ /* 0x000fea0003800200 */
.L_x_9705:
        /* <DEDUP_REMOVED lines=23> */
.L_x_9712:
        /* <DEDUP_REMOVED lines=13> */
.L_x_9714:
[----:B------:R-:W-:Y:S05]  /*24b50*/  BSYNC.RECONVERGENT B2 ;  /* 0x0000000000027941 */ /* 0x000fea0003800200 */
.L_x_9713:
        /* <DEDUP_REMOVED lines=43> */
.L_x_9711:
[----:B------:R-:W-:Y:S05]  /*24e10*/  BSYNC.RECONVERGENT B1 ;  /* 0x0000000000017941 */ /* 0x000fea0003800200 */
.L_x_9710:
        /* <DEDUP_REMOVED lines=18> */
.L_x_9717:
        /* <DEDUP_REMOVED lines=15> */
.L_x_9719:
[----:B------:R-:W-:Y:S05]  /*25030*/  BSYNC.RECONVERGENT B2 ;  /* 0x0000000000027941 */ /* 0x000fea0003800200 */
.L_x_9718:
        /* <DEDUP_REMOVED lines=43> */
.L_x_9716:
[----:B------:R-:W-:Y:S05]  /*252f0*/  BSYNC.RECONVERGENT B1 ;  /* 0x0000000000017941 */ /* 0x000fea0003800200 */
.L_x_9715:
[----:B------:R-:W-:Y:S02]  /*25300*/  I2FP.F32.U32 R221, R232 ;  /* 0x000000e800dd7245 */ /* 0x000fe40000201000 */
[----:B------:R-:W-:Y:S02]  /*25310*/  PRMT R192, R79, 0x7632, R192 ;  /* 0x000076324fc07816 */ /* 0x000fe400000000c0 */
[----:B------:R-:W-:Y:S01]  /*25320*/  FSEL R163, R163, RZ, P5 ;  /* 0x000000ffa3a37208 */ /* 0x000fe20002800000 */
[----:B------:R-:W-:Y:S01]  /*25330*/  FFMA.FTZ R221, R221, R220, 1.1641532182693481445e-10 ;  /* 0x2f000000dddd7423 */ /* 0x000fe200000100dc */
[----:B------:R-:W-:-:S04]  /*25340*/  SHF.L.U32 R192, R192, 0x10, RZ ;  /* 0x00000010c0c07819 */ /* 0x000fc800000006ff */
[----:B------:R-:W-:Y:S01]  /*25350*/  FSETP.GTU.FTZ.AND P6, PT, R221, R230, PT ;  /* 0x000000e6dd00720b */ /* 0x000fe20003fdc000 */
[----:B------:R-:W-:-:S05]  /*25360*/  FMUL.FTZ R192, R192, R231 ;  /* 0x000000e7c0c07220 */ /* 0x000fca0000410000 */
[----:B------:R-:W-:Y:S02]  /*25370*/  FSEL R220, R192, RZ, !P6 ;  /* 0x000000ffc0dc7208 */ /* 0x000fe40007000000 */
[----:B------:R-:W-:-:S03]  /*25380*/  SEL R192, RZ, 0x1, P6 ;  /* 0x00000001ffc07807 */ /* 0x000fc60003000000 */
[----:B------:R-:W-:-:S04]  /*25390*/  FADD.FTZ R163, R220, R163 ;  /* 0x000000a3dca37221 */ /* 0x000fc80000010000 */
[----:B------:R-:W-:Y:S01]  /*253a0*/  @P1 FADD.FTZ R163, R71, R163 ;  /* 0x000000a347a31221 */ /* 0x000fe20000010000 */
[----:B------:R-:W-:Y:S06]  /*253b0*/  BRA `(.L_x_9720) ;  /* 0x0000002800207947 */ /* 0x000fec0003800000 */
.L_x_9639:
[----:B------:R-:W-:Y:S01]  /*253c0*/  ISETP.NE.AND P2, PT, R209, 0x1, PT ;  /* 0x00000001d100780c */ /* 0x000fe20003f45270 */
[----:B------:R-:W-:Y:S01]  /*253d0*/  BSSY.RECONVERGENT B1, `(.L_x_9721) ;  /* 0x0000048000017945 */ /* 0x000fe20003800200 */
[----:B01----:R-:W-:Y:S01]  /*253e0*/  IMAD.MOV.U32 R34, RZ, RZ, 0x2 ;  /* 0x00000002ff227424 */ /* 0x003fe200078e00ff */
        /* <DEDUP_REMOVED lines=13> */
.L_x_9723:
        /* <DEDUP_REMOVED lines=13> */
.L_x_9725:
[----:B------:R-:W-:Y:S05]  /*25590*/  BSYNC.RECONVERGENT B2 ;  /* 0x0000000000027941 */ /* 0x000fea0003800200 */
.L_x_9724:
        /* <DEDUP_REMOVED lines=43> */
.L_x_9722:
[----:B------:R-:W-:Y:S05]  /*25850*/  BSYNC.RECONVERGENT B1 ;  /* 0x0000000000017941 */ /* 0x000fea0003800200 */
.L_x_9721:
[----:B------:R-:W-:Y:S01]  /*25860*/  I2FP.F32.U32 R33, R32 ;  /* 0x0000002000217245 */ /* 0x000fe20000201000 */
[----:B------:R-:W-:Y:S01]  /*25870*/  BSSY.RECONVERGENT B1, `(.L_x_9726) ;  /* 0x000004c000017945 */ /* 0x000fe20003800200 */
[----:B------:R-:W-:Y:S01]  /*25880*/  ISETP.NE.AND P2, PT, R34, 0x1, PT ;  /* 0x000000012200780c */ /* 0x000fe20003f45270 */
[----:B------:R-:W-:Y:S01]  /*25890*/  IMAD.MOV.U32 R32, RZ, RZ, 0x2 ;  /* 0x00000002ff207424 */ /* 0x000fe200078e00ff */
[----:B------:R-:W-:Y:S01]  /*258a0*/  LOP3.LUT R208, R208, 0xffffffef, RZ, 0xc0, !PT ;  /* 0xffffffefd0d07812 */ /* 0x000fe200078ec0ff */
[----:B------:R-:W-:Y:S01]  /*258b0*/  FFMA.FTZ R33, R33, R220, 1.1641532182693481445e-10 ;  /* 0x2f00000021217423 */ /* 0x000fe200000100dc */
[C---:B--2--5:R-:W-:Y:S02]  /*258c0*/  SHF.L.U32 R234, R160.reuse, 0x10, RZ ;  /* 0x00000010a0ea7819 */ /* 0x064fe400000006ff */
        /* <DEDUP_REMOVED lines=13> */
.L_x_9728:
        /* <DEDUP_REMOVED lines=13> */
.L_x_9730:
[----:B------:R-:W-:Y:S05]  /*25a70*/  BSYNC.RECONVERGENT B2 ;  /* 0x0000000000027941 */ /* 0x000fea0003800200 */
.L_x_9729:
        /* <DEDUP_REMOVED lines=43> */
.L_x_9727:
[----:B------:R-:W-:Y:S05]  /*25d30*/  BSYNC.RECONVERGENT B1 ;  /* 0x0000000000017941 */ /* 0x000fea0003800200 */
.L_x_9726:
        /* <DEDUP_REMOVED lines=19> */
.L_x_9733:
        /* <DEDUP_REMOVED lines=13> */
.L_x_9735:
[----:B------:R-:W-:Y:S05]  /*25f40*/  BSYNC.RECONVERGENT B2 ;  /* 0x0000000000027941 */ /* 0x000fea0003800200 */
.L_x_9734:
        /* <DEDUP_REMOVED lines=43> */
.L_x_9732:
[----:B------:R-:W-:Y:S05]  /*26200*/  BSYNC.RECONVERGENT B1 ;  /* 0x0000000000017941 */ /* 0x000fea0003800200 */
.L_x_9731:
        /* <DEDUP_REMOVED lines=20> */
.L_x_9738:
        /* <DEDUP_REMOVED lines=13> */
.L_x_9740:
[----:B------:R-:W-:Y:S05]  /*26420*/  BSYNC.RECONVERGENT B2 ;  /* 0x0000000000027941 */ /* 0x000fea0003800200 */
.L_x_9739:
        /* <DEDUP_REMOVED lines=43> */
.L_x_9737:
[----:B------:R-:W-:Y:S05]  /*266e0*/  BSYNC.RECONVERGENT B1 ;  /* 0x0000000000017941 */ /* 0x000fea0003800200 */
.L_x_9736:
        /* <DEDUP_REMOVED lines=19> */
.L_x_9743:
        /* <DEDUP_REMOVED lines=13> */
.L_x_9745:
[----:B------:R-:W-:Y:S05]  /*268f0*/  BSYNC.RECONVERGENT B2 ;  /* 0x0000000000027941 */ /* 0x000fea0003800200 */
.L_x_9744:
        /* <DEDUP_REMOVED lines=43> */
.L_x_9742:
[----:B------:R-:W-:Y:S05]  /*26bb0*/  BSYNC.RECONVERGENT B1 ;  /* 0x0000000000017941 */ /* 0x000fea0003800200 */
.L_x_9741:
        /* <DEDUP_REMOVED lines=18> */
.L_x_9748:
        /* <DEDUP_REMOVED lines=13> */
.L_x_9750:
[----:B------:R-:W-:Y:S05]  /*26db0*/  BSYNC.RECONVERGENT B2 ;  /* 0x0000000000027941 */ /* 0x000fea0003800200 */
.L_x_9749:
        /* <DEDUP_REMOVED lines=43> */
.L_x_9747:
[----:B------:R-:W-:Y:S05]  /*27070*/  BSYNC.RECONVERGENT B1 ;  /* 0x0000000000017941 */ /* 0x000fea0003800200 */
.L_x_9746:
        /* <DEDUP_REMOVED lines=17> */
.L_x_9753:
        /* <DEDUP_REMOVED lines=13> */
.L_x_9755:
[----:B------:R-:W-:Y:S05]  /*27260*/  BSYNC.RECONVERGENT B2 ;  /* 0x0000000000027941 */ /* 0x000fea0003800200 */
.L_x_9754:
        /* <DEDUP_REMOVED lines=43> */
.L_x_9752:
[----:B------:R-:W-:Y:S05]  /*27520*/  BSYNC.RECONVERGENT B1 ;  /* 0x0000000000017941 */ /* 0x000fea0003800200 */
.L_x_9751:
        /* <DEDUP_REMOVED lines=18> */
.L_x_9758:
        /* <DEDUP_REMOVED lines=13> */
.L_x_9760:
[----:B------:R-:W-:Y:S05]  /*27720*/  BSYNC.RECONVERGENT B2 ;  /* 0x0000000000027941 */ /* 0x000fea0003800200 */
.L_x_9759:
        /* <DEDUP_REMOVED lines=41> */
[----:B------:R-:W-:Y:S01]  /*279c0*/  IMAD.MOV.U32 R210, RZ, RZ, R32 ;  /* 0x000000ffffd27224 */ /* 0x000fe200078e0020 */
[----:B------:R-:W-:-:S07]  /*279d0*/  LOP3.LUT R2, R160, UR27, R33, 0x96, !PT ;  /* 0x0000001ba0027c12 */ /* 0x000fce000f8e9621 */
.L_x_9757:
[----:B------:R-:W-:Y:S05]  /*279e0*/  BSYNC.RECONVERGENT B1 ;  /* 0x0000000000017941 */ /* 0x000fea0003800200 */
.L_x_9756:
[----:B------:R-:W-:Y:S01]  /*279f0*/  SHF.L.U32 R32, R163, 0x10, RZ ;  /* 0x00000010a3207819 */ /* 0x000fe200000006ff */
[-C--:B------:R-:W-:Y:S01]  /*27a00*/  FMUL.FTZ R234, R234, R231.reuse ;  /* 0x000000e7eaea7220 */ /* 0x080fe20000410000 */
[----:B------:R-:W-:Y:S01]  /*27a10*/  P2R R35, PR, RZ, 0x2 ;  /* 0x00000002ff237803 */ /* 0x000fe20000000000 */
[-C--:B------:R-:W-:Y:S01]  /*27a20*/  FMUL.FTZ R242, R242, R231.reuse ;  /* 0x000000e7f2f27220 */ /* 0x080fe20000410000 */
[----:B------:R-:W-:Y:S01]  /*27a30*/  I2FP.F32.U32 R33, R34 ;  /* 0x0000002200217245 */ /* 0x000fe20000201000 */
[-C--:B------:R-:W-:Y:S01]  /*27a40*/  FMUL.FTZ R163, R32, R231.reuse ;  /* 0x000000e720a37220 */ /* 0x080fe20000410000 */
[----:B------:R-:W-:Y:S01]  /*27a50*/  LOP3.LUT P1, RZ, R208, 0x10, RZ, 0xc0, !PT ;  /* 0x00000010d0ff7812 */ /* 0x000fe2000782c0ff */
[-C--:B------:R-:W-:Y:S01]  /*27a60*/  FMUL.FTZ R238, R238, R231.reuse ;  /* 0x000000e7eeee7220 */ /* 0x080fe20000410000 */
        /* <DEDUP_REMOVED lines=29> */
.L_x_9720:
        /* <DEDUP_REMOVED lines=9> */
[----:B------:R-:W-:Y:S02]  /*27cd0*/  LOP3.LUT P4, RZ, R208, 0x2, RZ, 0xc0, !PT ;  /* 0x00000002d0ff7812 */ /* 0x000fe4000788c0ff */
[----:B------:R-:W-:Y:S01]  /*27ce0*/  SEL R225, RZ, 0x10000, !P5 ;  /* 0x00010000ffe17807 */ /* 0x000fe20006800000 */
[----:B------:R-:W-:Y:S01]  /*27cf0*/  FADD.FTZ R223, R222, R63 ;  /* 0x0000003fdedf7221 */ /* 0x000fe20000010000 */
[----:B------:R-:W-:Y:S02]  /*27d00*/  SEL R226, RZ, 0x1000000, !P4 ;  /* 0x01000000ffe27807 */ /* 0x000fe40006000000 */
[----:B------:R-:W-:Y:S01]  /*27d10*/  SEL R224, RZ, 0x100, !P6 ;  /* 0x00000100ffe07807 */ /* 0x000fe20007000000 */
[----:B------:R-:W-:Y:S01]  /*27d20*/  FADD.FTZ R222, R223, R64 ;  /* 0x00000040dfde7221 */ /* 0x000fe20000010000 */
[----:B------:R-:W-:Y:S02]  /*27d30*/  LOP3.LUT P1, RZ, R208, 0x10, RZ, 0xc0, !PT ;  /* 0x00000010d0ff7812 */ /* 0x000fe4000782c0ff */
[----:B------:R-:W-:Y:S01]  /*27d40*/  SEL R227, RZ, 0x100, !P3 ;  /* 0x00000100ffe37807 */ /* 0x000fe20005800000 */
[----:B------:R-:W-:Y:S01]  /*27d50*/  FADD.FTZ R223, R222, R65 ;  /* 0x00000041dedf7221 */ /* 0x000fe20000010000 */
[----:B------:R-:W-:-:S02]  /*27d60*/  LOP3.LUT R224, R224, R226, R225, 0xfe, !PT ;  /* 0x000000e2e0e07212 */ /* 0x000fc400078efee1 */
[----:B------:R-:W-:Y:S01]  /*27d70*/  LOP3.LUT R227, R227, R221, R220, 0xfe, !PT ;  /* 0x000000dde3e37212 */ /* 0x000fe200078efedc */
[----:B------:R-:W-:Y:S01]  /*27d80*/  FADD.FTZ R222, R223, R66 ;  /* 0x00000042dfde7221 */ /* 0x000fe20000010000 */
[----:B------:R-:W-:Y:S01]  /*27d90*/  SEL R226, RZ, 0x1, !P2 ;  /* 0x00000001ffe27807 */ /* 0x000fe20005000000 */
[----:B------:R-:W-:Y:S01]  /*27da0*/  IMAD.WIDE.U32 R220, R215, 0x20, R218 ;  /* 0x00000020d7dc7825 */ /* 0x000fe200078e00da */
[----:B------:R-:W-:-:S03]  /*27db0*/  SEL R225, RZ, 0x1, !P1 ;  /* 0x00000001ffe17807 */ /* 0x000fc60004800000 */
[----:B------:R-:W-:Y:S01]  /*27dc0*/  FADD.FTZ R223, R222, R67 ;  /* 0x00000043dedf7221 */ /* 0x000fe20000010000 */
[----:B------:R-:W-:Y:S02]  /*27dd0*/  LOP3.LUT R219, R227, R226, RZ, 0xfc, !PT ;  /* 0x000000e2e3db7212 */ /* 0x000fe400078efcff */
[----:B------:R-:W-:Y:S01]  /*27de0*/  LOP3.LUT R218, R224, R225, RZ, 0xfc, !PT ;  /* 0x000000e1e0da7212 */ /* 0x000fe200078efcff */
[----:B------:R-:W-:Y:S01]  /*27df0*/  FADD.FTZ R222, R223, R56 ;  /* 0x00000038dfde7221 */ /* 0x000fe20000010000 */
[----:B------:R1:W-:Y:S01]  /*27e00*/  STG.E.128 desc[UR8][R220.64], R32 ;  /* 0x00000020dc007986 */ /* 0x0003e2000c101d08 */
[----:B0-----:R-:W-:Y:S02]  /*27e10*/  LOP3.LUT P1, RZ, R228, 0x1f, RZ, 0xc0, !PT ;  /* 0x0000001fe4ff7812 */ /* 0x001fe4000782c0ff */
[----:B------:R-:W-:Y:S01]  /*27e20*/  FADD.FTZ R223, R222, R57 ;  /* 0x00000039dedf7221 */ /* 0x000fe20000010000 */
[----:B------:R1:W-:Y:S03]  /*27e30*/  STG.E.128 desc[UR8][R220.64+0x10], R160 ;  /* 0x000010a0dc007986 */ /* 0x0003e6000c101d08 */
[----:B------:R-:W-:Y:S01]  /*27e40*/  FADD.FTZ R222, R223, R58 ;  /* 0x0000003adfde7221 */ /* 0x000fe20000010000 */
[----:B------:R1:W-:Y:S03]  /*27e50*/  STG.E.64 desc[UR8][R216.64], R218 ;  /* 0x000000dad8007986 */ /* 0x0003e6000c101b08 */
        /* <DEDUP_REMOVED lines=49> */
.L_x_9761:
        /* <DEDUP_REMOVED lines=104> */
.L_x_9775:
        /* <DEDUP_REMOVED lines=14> */
[----:B------:R-:W-:Y:S01]  /*288d0*/  IMAD.U32 R227, R159, 0x10000, RZ ;  /* 0x000100009fe37824 */ /* 0x000fe200078e00ff */
[----:B------:R-:W-:Y:S01]  /*288e0*/  SHF.L.U32 R219, R158, 0x10, RZ ;  /* 0x000000109edb7819 */ /* 0x000fe200000006ff */
[----:B------:R-:W0:Y:S01]  /*288f0*/  MUFU.RSQ R217, R217 ;  /* 0x000000d900d97308 */ /* 0x000e220000001400 */
[C---:B------:R-:W-:Y:S01]  /*28900*/  FADD.FTZ R60, -R216.reuse, R60 ;  /* 0x0000003cd83c7221 */ /* 0x040fe20000010100 */
[C---:B------:R-:W-:Y:S01]  /*28910*/  FADD.FTZ R224, -R216.reuse, R62 ;  /* 0x0000003ed8e07221 */ /* 0x040fe20000010100 */
[C---:B------:R-:W-:Y:S01]  /*28920*/  FADD.FTZ R220, -R216.reuse, R61 ;  /* 0x0000003dd8dc7221 */ /* 0x040fe20000010100 */
[C---:B------:R-:W-:Y:S01]  /*28930*/  FADD.FTZ R62, -R216.reuse, R65 ;  /* 0x00000041d83e7221 */ /* 0x040fe20000010100 */
[----:B------:R-:W-:Y:S01]  /*28940*/  FADD.FTZ R226, -R216, R63 ;  /* 0x0000003fd8e27221 */ /* 0x000fe20000010100 */
[----:B------:R-:W-:-:S02]  /*28950*/  IMAD.U32 R65, R101, 0x10000, RZ ;  /* 0x0001000065417824 */ /* 0x000fc400078e00ff */
[C---:B------:R-:W-:Y:S01]  /*28960*/  FADD.FTZ R230, -R216.reuse, R64 ;  /* 0x00000040d8e67221 */ /* 0x040fe20000010100 */
[----:B------:R-:W-:Y:S02]  /*28970*/  IMAD.U32 R61, R181, 0x10000, RZ ;  /* 0x00010000b53d7824 */ /* 0x000fe400078e00ff */
[----:B------:R-:W-:Y:S01]  /*28980*/  FADD.FTZ R66, -R216, R66 ;  /* 0x00000042d8427221 */ /* 0x000fe20000010100 */
[----:B------:R-:W-:Y:S01]  /*28990*/  IMAD.U32 R63, R180, 0x10000, RZ ;  /* 0x00010000b43f7824 */ /* 0x000fe200078e00ff */
[----:B------:R-:W-:Y:S01]  /*289a0*/  SHF.L.U32 R235, R172, 0x10, RZ ;  /* 0x00000010aceb7819 */ /* 0x000fe200000006ff */
[----:B------:R-:W-:Y:S02]  /*289b0*/  IMAD.U32 R64, R136, 0x10000, RZ ;  /* 0x0001000088407824 */ /* 0x000fe400078e00ff */
[----:B------:R-:W-:Y:S01]  /*289c0*/  FADD.FTZ R56, -R216, R56 ;  /* 0x00000038d8387221 */ /* 0x000fe20000010100 */
[----:B------:R-:W-:Y:S02]  /*289d0*/  IMAD.U32 R237, R168, 0x10000, RZ ;  /* 0x00010000a8ed7824 */ /* 0x000fe400078e00ff */
[----:B------:R-:W-:Y:S01]  /*289e0*/  FADD.FTZ R52, -R216, R52 ;  /* 0x00000034d8347221 */ /* 0x000fe20000010100 */
[----:B------:R-:W-:-:S02]  /*289f0*/  IMAD.U32 R239, R104, 0x10000, RZ ;  /* 0x0001000068ef7824 */ /* 0x000fc400078e00ff */
[C---:B0-----:R-:W-:Y:S01]  /*28a00*/  FMUL.FTZ R231, R217.reuse, R60 ;  /* 0x0000003cd9e77220 */ /* 0x041fe20000410000 */
[C---:B------:R-:W-:Y:S01]  /*28a10*/  FMUL.FTZ R224, R217.reuse, R224 ;  /* 0x000000e0d9e07220 */ /* 0x040fe20000410000 */
[----:B------:R-:W-:Y:S01]  /*28a20*/  FMUL.FTZ R220, R217, R220 ;  /* 0x000000dcd9dc7220 */ /* 0x000fe20000410000 */
[----:B------:R-:W-:Y:S01]  /*28a30*/  FADD.FTZ R60, -R216, R67 ;  /* 0x00000043d83c7221 */ /* 0x000fe20000010100 */
[----:B------:R-:W-:Y:S01]  /*28a40*/  FFMA.FTZ R222, R231, R222, R218 ;  /* 0x000000dee7de7223 */ /* 0x000fe200000100da */
[----:B------:R-:W-:Y:S02]  /*28a50*/  IMAD.U32 R218, R80, 0x10000, RZ ;  /* 0x0001000050da7824 */ /* 0x000fe400078e00ff */
[----:B------:R-:W-:Y:S01]  /*28a60*/  FFMA.FTZ R225, R224, R225, R65 ;  /* 0x000000e1e0e17223 */ /* 0x000fe20000010041 */
[C---:B------:R-:W-:Y:S01]  /*28a70*/  FFMA.FTZ R223, R220.reuse, R223, R61 ;  /* 0x000000dfdcdf7223 */ /* 0x040fe2000001003d */
[----:B------:R-:W-:Y:S01]  /*28a80*/  FFMA.FTZ R228, R220, R63, R228 ;  /* 0x0000003fdce47223 */ /* 0x000fe200000100e4 */
[----:B------:R-:W-:Y:S01]  /*28a90*/  SHF.L.U32 R65, R177, 0x10, RZ ;  /* 0x00000010b1417819 */ /* 0x000fe200000006ff */
[----:B------:R-:W-:Y:S01]  /*28aa0*/  FFMA.FTZ R231, R231, R64, R218 ;  /* 0x00000040e7e77223 */ /* 0x000fe200000100da */
[----:B------:R-:W-:-:S02]  /*28ab0*/  IMAD.U32 R61, R81, 0x10000, RZ ;  /* 0x00010000513d7824 */ /* 0x000fc400078e00ff */
[C---:B------:R-:W-:Y:S01]  /*28ac0*/  FMUL.FTZ R232, R217.reuse, R226 ;  /* 0x000000e2d9e87220 */ /* 0x040fe20000410000 */
[----:B------:R-:W-:Y:S02]  /*28ad0*/  IMAD.U32 R63, R178, 0x10000, RZ ;  /* 0x00010000b23f7824 */ /* 0x000fe400078e00ff */
[----:B------:R-:W-:Y:S01]  /*28ae0*/  FMUL.FTZ R230, R217, R230 ;  /* 0x000000e6d9e67220 */ /* 0x000fe20000410000 */
[----:B------:R-:W-:Y:S02]  /*28af0*/  IMAD.U32 R67, R176, 0x10000, RZ ;  /* 0x00010000b0437824 */ /* 0x000fe400078e00ff */
[----:B------:R-:W-:Y:S01]  /*28b00*/  FFMA.FTZ R233, R224, R233, R61 ;  /* 0x000000e9e0e97223 */ /* 0x000fe2000001003d */
[----:B------:R-:W-:Y:S02]  /*28b10*/  IMAD.U32 R64, R175, 0x10000, RZ ;  /* 0x00010000af407824 */ /* 0x000fe400078e00ff */
[----:B------:R-:W-:Y:S01]  /*28b20*/  FFMA.FTZ R226, R232, R63, R65 ;  /* 0x0000003fe8e27223 */ /* 0x000fe20000010041 */
        /* <DEDUP_REMOVED lines=8> */
[----:B------:R-:W-:Y:S01]  /*28bb0*/  FMUL.FTZ R66, R217, R66 ;  /* 0x00000042d9427220 */ /* 0x000fe20000410000 */
[----:B------:R-:W-:Y:S02]  /*28bc0*/  IMAD.U32 R63, R138, 0x10000, RZ ;  /* 0x000100008a3f7824 */ /* 0x000fe400078e00ff */
[C---:B------:R-:W-:Y:S01]  /*28bd0*/  FFMA.FTZ R238, R62.reuse, R67, R219 ;  /* 0x000000433eee7223 */ /* 0x040fe200000100db */
[----:B------:R-:W-:Y:S01]  /*28be0*/  FFMA.FTZ R235, R62, R235, R64 ;  /* 0x000000eb3eeb7223 */ /* 0x000fe20000010040 */
[----:B------:R-:W-:Y:S01]  /*28bf0*/  SHF.L.U32 R62, R167, 0x10, RZ ;  /* 0x00000010a73e7819 */ /* 0x000fe200000006ff */
[----:B------:R-:W-:Y:S01]  /*28c00*/  FFMA.FTZ R234, R230, R63, R65 ;  /* 0x0000003fe6ea7223 */ /* 0x000fe20000010041 */
[----:B------:R-:W-:Y:S01]  /*28c10*/  FFMA.FTZ R227, R66, R227, R221 ;  /* 0x000000e342e37223 */ /* 0x000fe200000100dd */
        /* <DEDUP_REMOVED lines=10> */
[----:B------:R-:W-:Y:S01]  /*28cc0*/  SHF.L.U32 R63, R132, 0x10, RZ ;  /* 0x00000010843f7819 */ /* 0x000fe200000006ff */
[----:B------:R-:W-:Y:S01]  /*28cd0*/  FADD.FTZ R62, -R216, R57 ;  /* 0x00000039d83e7221 */ /* 0x000fe20000010100 */
[----:B------:R-:W-:Y:S01]  /*28ce0*/  FFMA.FTZ R60, R64, R221, R239 ;  /* 0x000000dd403c7223 */ /* 0x000fe200000100ef */
[----:B------:R-:W-:Y:S01]  /*28cf0*/  IMAD.U32 R65, R84, 0x10000, RZ ;  /* 0x0001000054417824 */ /* 0x000fe200078e00ff */
[----:B------:R-:W0:Y:S01]  /*28d00*/  @!P1 LDC.64 R220, c[0x0][0x3c0] ;  /* 0x0000f000ffdc9b82 */ /* 0x000e220000000a00 */
[----:B------:R-:W-:Y:S01]  /*28d10*/  SHF.L.U32 R219, R165, 0x10, RZ ;  /* 0x00000010a5db7819 */ /* 0x000fe200000006ff */
[----:B------:R-:W-:-:S02]  /*28d20*/  IMAD.U32 R67, R166, 0x10000, RZ ;  /* 0x00010000a6437824 */ /* 0x000fc400078e00ff */
[----:B------:R-:W-:Y:S01]  /*28d30*/  FMUL.FTZ R62, R217, R62 ;  /* 0x0000003ed93e7220 */ /* 0x000fe20000410000 */
[----:B------:R-:W-:Y:S02]  /*28d40*/  IMAD.U32 R239, R164, 0x10000, RZ ;  /* 0x00010000a4ef7824 */ /* 0x000fe400078e00ff */
[----:B------:R-:W-:Y:S01]  /*28d50*/  FFMA.FTZ R57, R64, R63, R65 ;  /* 0x0000003f40397223 */ /* 0x000fe20000010041 */
[----:B------:R-:W-:Y:S02]  /*28d60*/  IMAD.U32 R66, R31, 0x10000, RZ ;  /* 0x000100001f427824 */ /* 0x000fe400078e00ff */
[C---:B------:R-:W-:Y:S01]  /*28d70*/  FADD.FTZ R64, -R216.reuse, R58 ;  /* 0x0000003ad8407221 */ /* 0x040fe20000010100 */
[----:B------:R-:W-:Y:S01]  /*28d80*/  FADD.FTZ R218, -R216, R59 ;  /* 0x0000003bd8da7221 */ /* 0x000fe20000010100 */
[C---:B------:R-:W-:Y:S01]  /*28d90*/  FFMA.FTZ R65, R62.reuse, R67, R219 ;  /* 0x000000433e417223 */ /* 0x040fe200000100db */
[----:B------:R-:W-:Y:S01]  /*28da0*/  FFMA.FTZ R58, R62, R239, R66 ;  /* 0x000000ef3e3a7223 */ /* 0x000fe20000010042 */
        /* <DEDUP_REMOVED lines=8> */
[----:B------:R-:W-:Y:S02]  /*28e30*/  IMAD.U32 R239, R29, 0x10000, RZ ;  /* 0x000100001def7824 */ /* 0x000fe400078e00ff */
[----:B------:R-:W-:Y:S01]  /*28e40*/  FFMA.FTZ R59, R64, R63, R62 ;  /* 0x0000003f403b7223 */ /* 0x000fe2000001003e */
[----:B------:R-:W-:Y:S01]  /*28e50*/  SHF.L.U32 R63, R28, 0x10, RZ ;  /* 0x000000101c3f7819 */ /* 0x000fe200000006ff */
[----:B------:R-:W-:Y:S01]  /*28e60*/  FMUL.FTZ R66, R217, R52 ;  /* 0x00000034d9427220 */ /* 0x000fe20000410000 */
[----:B------:R-:W-:Y:S01]  /*28e70*/  FFMA.FTZ R64, R218, R219, R239 ;  /* 0x000000dbda407223 */ /* 0x000fe200000100ef */
[----:B------:R-:W-:Y:S01]  /*28e80*/  IMAD.U32 R219, R27, 0x10000, RZ ;  /* 0x000100001bdb7824 */ /* 0x000fe200078e00ff */
[----:B------:R-:W-:Y:S01]  /*28e90*/  SHF.L.U32 R241, R106, 0x10, RZ ;  /* 0x000000106af17819 */ /* 0x000fe200000006ff */
[----:B------:R-:W-:-:S02]  /*28ea0*/  IMAD.U32 R239, R154, 0x10000, RZ ;  /* 0x000100009aef7824 */ /* 0x000fc400078e00ff */
[----:B------:R-:W-:Y:S01]  /*28eb0*/  FADD.FTZ R54, -R216, R54 ;  /* 0x00000036d8367221 */ /* 0x000fe20000010100 */
[----:B------:R-:W-:Y:S01]  /*28ec0*/  FFMA.FTZ R62, R218, R63, R219 ;  /* 0x0000003fda3e7223 */ /* 0x000fe200000100db */
[----:B------:R-:W-:Y:S01]  /*28ed0*/  FADD.FTZ R218, -R216, R53 ;  /* 0x00000035d8da7221 */ /* 0x000fe20000010100 */
[----:B0-----:R-:W-:Y:S01]  /*28ee0*/  @!P1 IMAD.WIDE R220, R206, 0x4, R220 ;  /* 0x00000004cedc9825 */ /* 0x001fe200078e02dc */
[----:B------:R-:W0:Y:S03]  /*28ef0*/  @!P1 LDC.64 R52, c[0x0][0x3c8] ;  /* 0x0000f200ff349b82 */ /* 0x000e260000000a00 */
[----:B------:R-:W-:Y:S01]  /*28f00*/  FFMA.FTZ R219, R66, R239, R241 ;  /* 0x000000ef42db7223 */ /* 0x000fe200000100f1 */
[----:B------:R-:W-:Y:S01]  /*28f10*/  FMUL.FTZ R218, R217, R218 ;  /* 0x000000dad9da7220 */ /* 0x000fe20000410000 */
[----:B------:R-:W-:Y:S01]  /*28f20*/  IMAD.U32 R63, R134, 0x10000, RZ ;  /* 0x00010000863f7824 */ /* 0x000fe200078e00ff */
[----:B------:R1:W-:Y:S01]  /*28f30*/  @!P1 STG.E desc[UR8][R220.64], R229 ;  /* 0x000000e5dc009986 */ /* 0x0003e2000c101908 */
[----:B------:R-:W-:Y:S01]  /*28f40*/  IMAD.U32 R239, R86, 0x10000, RZ ;  /* 0x0001000056ef7824 */ /* 0x000fe200078e00ff */
[----:B------:R-:W-:Y:S01]  /*28f50*/  SHF.L.U32 R241, R26, 0x10, RZ ;  /* 0x000000101af17819 */ /* 0x000fe200000006ff */
[----:B------:R-:W-:-:S02]  /*28f60*/  IMAD.U32 R243, R25, 0x10000, RZ ;  /* 0x0001000019f37824 */ /* 0x000fc400078e00ff */
[----:B------:R-:W-:Y:S01]  /*28f70*/  FMUL.FTZ R54, R217, R54 ;  /* 0x00000036d9367220 */ /* 0x000fe20000410000 */
[----:B------:R-:W-:Y:S01]  /*28f80*/  FFMA.FTZ R63, R66, R63, R239 ;  /* 0x0000003f423f7223 */ /* 0x000fe200000100ef */
[----:B------:R-:W-:Y:S02]  /*28f90*/  IMAD.U32 R239, R24, 0x10000, RZ ;  /* 0x0001000018ef7824 */ /* 0x000fe400078e00ff */
[----:B------:R-:W-:Y:S01]  /*28fa0*/  FFMA.FTZ R224, R218, R241, R243 ;  /* 0x000000f1dae07223 */ /* 0x000fe200000100f3 */
[C---:B------:R-:W-:Y:S01]  /*28fb0*/  FADD.FTZ R48, -R216.reuse, R48 ;  /* 0x00000030d8307221 */ /* 0x040fe20000010100 */
[----:B------:R-:W2:Y:S01]  /*28fc0*/  LDC.64 R240, c[0x0][0x428] ;  /* 0x00010a00fff07b82 */ /* 0x000ea20000000a00 */
[----:B------:R-:W-:Y:S01]  /*28fd0*/  FADD.FTZ R50, -R216, R50 ;  /* 0x00000032d8327221 */ /* 0x000fe20000010100 */
[----:B------:R-:W-:Y:S01]  /*28fe0*/  SHF.L.U32 R243, R109, 0x10, RZ ;  /* 0x000000106df37819 */ /* 0x000fe200000006ff */
[----:B-1----:R-:W-:Y:S01]  /*28ff0*/  IMAD.U32 R229, R155, 0x10000, RZ ;  /* 0x000100009be57824 */ /* 0x002fe200078e00ff */
[----:B------:R-:W-:Y:S01]  /*29000*/  SHF.L.U32 R221, R23, 0x10, RZ ;  /* 0x0000001017dd7819 */ /* 0x000fe200000006ff */
[----:B------:R-:W-:-:S02]  /*29010*/  IMAD.U32 R220, R19, 0x10000, RZ ;  /* 0x0001000013dc7824 */ /* 0x000fc400078e00ff */
[C---:B------:R-:W-:Y:S01]  /*29020*/  FMUL.FTZ R48, R217.reuse, R48 ;  /* 0x00000030d9307220 */ /* 0x040fe20000410000 */
[----:B------:R-:W-:Y:S01]  /*29030*/  FMUL.FTZ R50, R217, R50 ;  /* 0x00000032d9327220 */ /* 0x000fe20000410000 */
[----:B------:R-:W-:Y:S01]  /*29040*/  FADD.FTZ R44, -R216, R44 ;  /* 0x0000002cd82c7221 */ /* 0x000fe20000010100 */
[----:B------:R-:W-:Y:S01]  /*29050*/  FFMA.FTZ R66, R218, R239, R221 ;  /* 0x000000efda427223 */ /* 0x000fe200000100dd */
[----:B------:R-:W-:Y:S01]  /*29060*/  SHF.L.U32 R239, R135, 0x10, RZ ;  /* 0x0000001087ef7819 */ /* 0x000fe200000006ff */
[----:B------:R-:W-:Y:S02]  /*29070*/  IMAD.U32 R221, R107, 0x10000, RZ ;  /* 0x000100006bdd7824 */ /* 0x000fe400078e00ff */
[C---:B------:R-:W-:Y:S01]  /*29080*/  FADD.FTZ R46, -R216.reuse, R46 ;  /* 0x0000002ed82e7221 */ /* 0x040fe20000010100 */
[----:B------:R-:W-:Y:S02]  /*29090*/  IMAD.U32 R218, R87, 0x10000, RZ ;  /* 0x0001000057da7824 */ /* 0x000fe400078e00ff */
[----:B------:R-:W-:Y:S01]  /*290a0*/  FADD.FTZ R40, -R216, R40 ;  /* 0x00000028d8287221 */ /* 0x000fe20000010100 */
[----:B------:R-:W-:Y:S01]  /*290b0*/  FFMA.FTZ R229, R54, R229, R221 ;  /* 0x000000e536e57223 */ /* 0x000fe200000100dd */
[----:B0-----:R-:W-:-:S04]  /*290c0*/  @!P1 IMAD.WIDE R52, R206, 0x4, R52 ;  /* 0x00000004ce349825 */ /* 0x001fc800078e0234 */
[----:B------:R-:W-:Y:S01]  /*290d0*/  FFMA.FTZ R218, R54, R239, R218 ;  /* 0x000000ef36da7223 */ /* 0x000fe200000100da */
[----:B------:R-:W-:Y:S01]  /*290e0*/  FADD.FTZ R54, -R216, R55 ;  /* 0x00000037d8367221 */ /* 0x000fe20000010100 */
[----:B------:R-:W-:Y:S01]  /*290f0*/  SHF.L.U32 R221, R21, 0x10, RZ ;  /* 0x0000001015dd7819 */ /* 0x000fe200000006ff */
[----:B------:R-:W-:Y:S01]  /*29100*/  IMAD.U32 R55, R22, 0x10000, RZ ;  /* 0x0001000016377824 */ /* 0x000fe200078e00ff */
[----:B------:R0:W-:Y:S01]  /*29110*/  @!P1 STG.E desc[UR8][R52.64], R217 ;  /* 0x000000d934009986 */ /* 0x0001e2000c101908 */
[C---:B------:R-:W-:Y:S01]  /*29120*/  FMUL.FTZ R54, R217.reuse, R54 ;  /* 0x00000036d9367220 */ /* 0x040fe20000410000 */
[----:B------:R-:W-:Y:S02]  /*29130*/  IMAD.U32 R239, R20, 0x10000, RZ ;  /* 0x0001000014ef7824 */ /* 0x000fe400078e00ff */
[----:B------:R-:W-:Y:S01]  /*29140*/  FMUL.FTZ R40, R217, R40 ;  /* 0x00000028d9287220 */ /* 0x000fe20000410000 */
[----:B------:R-:W-:Y:S01]  /*29150*/  FADD.FTZ R42, -R216, R42 ;  /* 0x0000002ad82a7221 */ /* 0x000fe20000010100 */
[----:B------:R-:W-:Y:S01]  /*29160*/  FFMA.FTZ R230, R54, R55, R221 ;  /* 0x0000003736e67223 */ /* 0x000fe200000100dd */
[----:B------:R-:W-:Y:S01]  /*29170*/  F2FP.BF16.F32.PACK_AB R55, R56, R227 ;  /* 0x000000e33837723e */ /* 0x000fe200000010ff */
[----:B------:R-:W-:-:S02]  /*29180*/  IMAD.U32 R227, R108, 0x10000, RZ ;  /* 0x000100006ce37824 */ /* 0x000fc400078e00ff */
[----:B------:R-:W-:Y:S01]  /*29190*/  FFMA.FTZ R221, R54, R239, R220 ;  /* 0x000000ef36dd7223 */ /* 0x000fe200000100dc */
[----:B------:R-:W-:Y:S01]  /*291a0*/  F2FP.BF16.F32.PACK_AB R54, R238, R61 ;  /* 0x0000003dee36723e */ /* 0x000fe200000010ff */
[----:B------:R-:W-:Y:S01]  /*291b0*/  IMAD.U32 R220, R15, 0x10000, RZ ;  /* 0x000100000fdc7824 */ /* 0x000fe200078e00ff */
[----:B------:R-:W-:Y:S01]  /*291c0*/  SHF.L.U32 R239, R16, 0x10, RZ ;  /* 0x0000001010ef7819 */ /* 0x000fe200000006ff */
[----:B------:R-:W-:Y:S01]  /*291d0*/  FMUL.FTZ R42, R217, R42 ;  /* 0x0000002ad92a7220 */ /* 0x000fe20000410000 */
[----:B0-----:R-:W-:Y:S01]  /*291e0*/  SHF.L.U32 R53, R148, 0x10, RZ ;  /* 0x0000001094357819 */ /* 0x001fe200000006ff */
[----:B------:R-:W-:Y:S01]  /*291f0*/  FADD.FTZ R36, -R216, R36 ;  /* 0x00000024d8247221 */ /* 0x000fe20000010100 */
[----:B------:R-:W-:Y:S01]  /*29200*/  F2FP.BF16.F32.PACK_AB R52, R223, R222 ;  /* 0x000000dedf34723e */ /* 0x000fe200000010ff */
[----:B--2---:R-:W-:-:S04]  /*29210*/  IMAD.WIDE.U32 R222, R213, 0x10, R240 ;  /* 0x00000010d5de7825 */ /* 0x004fc800078e00f0 */
[----:B------:R-:W-:Y:S01]  /*29220*/  FADD.FTZ R38, -R216, R38 ;  /* 0x00000026d8267221 */ /* 0x000fe20000010100 */
[----:B------:R-:W-:Y:S01]  /*29230*/  FFMA.FTZ R61, R48, R53, R227 ;  /* 0x00000035303d7223 */ /* 0x000fe200000100e3 */
[----:B------:R-:W-:Y:S01]  /*29240*/  F2FP.BF16.F32.PACK_AB R53, R226, R225 ;  /* 0x000000e1e235723e */ /* 0x000fe200000010ff */
[----:B------:R-:W-:Y:S01]  /*29250*/  IMAD.U32 R225, R128, 0x10000, RZ ;  /* 0x0001000080e17824 */ /* 0x000fe200078e00ff */
[----:B------:R-:W-:Y:S01]  /*29260*/  SHF.L.U32 R227, R88, 0x10, RZ ;  /* 0x0000001058e37819 */ /* 0x000fe200000006ff */
[----:B------:R-:W-:-:S04]  /*29270*/  IMAD.WIDE.U32 R244, R211, 0x10, R240 ;  /* 0x00000010d3f47825 */ /* 0x000fc800078e00f0 */
[C---:B------:R-:W-:Y:S01]  /*29280*/  FADD.FTZ R34, -R216.reuse, R34 ;  /* 0x00000022d8227221 */ /* 0x040fe20000010100 */
[----:B------:R0:W-:Y:S01]  /*29290*/  STG.E.128 desc[UR8][R222.64], R52 ;  /* 0x00000034de007986 */ /* 0x0001e2000c101d08 */
[----:B------:R-:W-:Y:S01]  /*292a0*/  FADD.FTZ R160, -R216, R160 ;  /* 0x000000a0d8a07221 */ /* 0x000fe20000010100 */
[----:B------:R-:W-:Y:S01]  /*292b0*/  FFMA.FTZ R56, R48, R225, R227 ;  /* 0x000000e130387223 */ /* 0x000fe200000100e3 */
[----:B------:R-:W-:Y:S01]  /*292c0*/  FADD.FTZ R48, -R216, R49 ;  /* 0x00000031d8307221 */ /* 0x000fe20000010100 */
[----:B------:R-:W-:Y:S02]  /*292d0*/  IMAD.U32 R225, R18, 0x10000, RZ ;  /* 0x0001000012e17824 */ /* 0x000fe400078e00ff */
[----:B------:R-:W-:Y:S01]  /*292e0*/  FMUL.FTZ R34, R217, R34 ;  /* 0x00000022d9227220 */ /* 0x000fe20000410000 */
[----:B------:R-:W-:Y:S02]  /*292f0*/  IMAD.U32 R227, R17, 0x10000, RZ ;  /* 0x0001000011e37824 */ /* 0x000fe400078e00ff */
[----:B------:R-:W-:Y:S01]  /*29300*/  FMUL.FTZ R48, R217, R48 ;  /* 0x00000030d9307220 */ /* 0x000fe20000410000 */
[----:B------:R-:W-:-:S02]  /*29310*/  IMAD.U32 R49, R149, 0x10000, RZ ;  /* 0x0001000095317824 */ /* 0x000fc400078e00ff */
[----:B------:R-:W-:Y:S01]  /*29320*/  FMUL.FTZ R160, R217, R160 ;  /* 0x000000a0d9a07220 */ /* 0x000fe20000410000 */
[----:B------:R-:W-:-:S04]  /*29330*/  IMAD.WIDE.U32 R246, R212, 0x10, R240 ;  /* 0x00000010d4f67825 */ /* 0x000fc800078e00f0 */
[----:B------:R-:W-:Y:S01]  /*29340*/  FFMA.FTZ R226, R50, R49, R243 ;  /* 0x0000003132e27223 */ /* 0x000fe200000100f3 */
[----:B------:R-:W-:Y:S01]  /*29350*/  IMAD.U32 R49, R89, 0x10000, RZ ;  /* 0x0001000059317824 */ /* 0x000fe200078e00ff */
[----:B------:R-:W1:Y:S01]  /*29360*/  LDC.64 R242, c[0x0][0x430] ;  /* 0x00010c00fff27b82 */ /* 0x000e620000000a00 */
[----:B0-----:R-:W-:Y:S01]  /*29370*/  FADD.FTZ R52, -R216, R51 ;  /* 0x00000033d8347221 */ /* 0x001fe20000010100 */
[C---:B------:R-:W-:Y:S01]  /*29380*/  FFMA.FTZ R222, R48.reuse, R225, R227 ;  /* 0x000000e130de7223 */ /* 0x040fe200000100e3 */
[----:B------:R-:W-:Y:S01]  /*29390*/  FFMA.FTZ R53, R48, R239, R220 ;  /* 0x000000ef30357223 */ /* 0x000fe200000100dc */
[----:B------:R-:W-:Y:S01]  /*293a0*/  SHF.L.U32 R225, R14, 0x10, RZ ;  /* 0x000000100ee17819 */ /* 0x000fe200000006ff */
[----:B------:R-:W-:Y:S02]  /*293b0*/  IMAD.U32 R51, R13, 0x10000, RZ ;  /* 0x000100000d337824 */ /* 0x000fe400078e00ff */
[----:B------:R-:W-:Y:S01]  /*293c0*/  FMUL.FTZ R52, R217, R52 ;  /* 0x00000034d9347220 */ /* 0x000fe20000410000 */
[----:B------:R-:W-:Y:S01]  /*293d0*/  SHF.L.U32 R48, R11, 0x10, RZ ;  /* 0x000000100b307819 */ /* 0x000fe200000006ff */
[----:B------:R-:W-:Y:S01]  /*293e0*/  IMAD.U32 R55, R129, 0x10000, RZ ;  /* 0x0001000081377824 */ /* 0x000fe200078e00ff */
[----:B------:R-:W-:Y:S01]  /*293f0*/  SHF.L.U32 R54, R130, 0x10, RZ ;  /* 0x0000001082367819 */ /* 0x000fe200000006ff */
[----:B------:R-:W-:-:S02]  /*29400*/  IMAD.U32 R223, R12, 0x10000, RZ ;  /* 0x000100000cdf7824 */ /* 0x000fc400078e00ff */
[----:B------:R-:W-:Y:S01]  /*29410*/  FFMA.FTZ R225, R52, R225, R51 ;  /* 0x000000e134e17223 */ /* 0x000fe20000010033 */
[----:B------:R-:W-:Y:S01]  /*29420*/  FFMA.FTZ R55, R50, R55, R49 ;  /* 0x0000003732377223 */ /* 0x000fe20000010031 */
[----:B------:R-:W-:Y:S02]  /*29430*/  IMAD.U32 R50, R110, 0x10000, RZ ;  /* 0x000100006e327824 */ /* 0x000fe400078e00ff */
[----:B------:R-:W-:Y:S01]  /*29440*/  FFMA.FTZ R52, R52, R223, R48 ;  /* 0x000000df34347223 */ /* 0x000fe20000010030 */
[----:B------:R-:W-:Y:S02]  /*29450*/  IMAD.U32 R48, R150, 0x10000, RZ ;  /* 0x0001000096307824 */ /* 0x000fe400078e00ff */
[C---:B------:R-:W-:Y:S01]  /*29460*/  FMUL.FTZ R223, R217.reuse, R44 ;  /* 0x0000002cd9df7220 */ /* 0x040fe20000410000 */
[----:B------:R-:W-:Y:S02]  /*29470*/  IMAD.U32 R49, R90, 0x10000, RZ ;  /* 0x000100005a317824 */ /* 0x000fe400078e00ff */
[----:B------:R-:W-:Y:S01]  /*29480*/  FMUL.FTZ R227, R217, R46 ;  /* 0x0000002ed9e37220 */ /* 0x000fe20000410000 */
[----:B------:R-:W-:-:S02]  /*29490*/  IMAD.U32 R51, R8, 0x10000, RZ ;  /* 0x0001000008337824 */ /* 0x000fc400078e00ff */
[C---:B------:R-:W-:Y:S01]  /*294a0*/  FFMA.FTZ R44, R223.reuse, R48, R50 ;  /* 0x00000030df2c7223 */ /* 0x040fe20000010032 */
[----:B------:R-:W-:Y:S01]  /*294b0*/  FADD.FTZ R48, -R216, R45 ;  /* 0x0000002dd8307221 */ /* 0x000fe20000010100 */
[----:B------:R-:W-:Y:S01]  /*294c0*/  FFMA.FTZ R223, R223, R54, R49 ;  /* 0x00000036dfdf7223 */ /* 0x000fe20000010031 */
[----:B------:R-:W-:Y:S01]  /*294d0*/  SHF.L.U32 R49, R9, 0x10, RZ ;  /* 0x0000001009317819 */ /* 0x000fe200000006ff */
[----:B------:R-:W-:Y:S02]  /*294e0*/  IMAD.U32 R45, R10, 0x10000, RZ ;  /* 0x000100000a2d7824 */ /* 0x000fe400078e00ff */
[----:B------:R-:W-:Y:S01]  /*294f0*/  FMUL.FTZ R48, R217, R48 ;  /* 0x00000030d9307220 */ /* 0x000fe20000410000 */
[----:B------:R-:W-:Y:S01]  /*29500*/  IMAD.U32 R220, R7, 0x10000, RZ ;  /* 0x0001000007dc7824 */ /* 0x000fe200078e00ff */
[----:B------:R-:W-:Y:S01]  /*29510*/  SHF.L.U32 R46, R151, 0x10, RZ ;  /* 0x00000010972e7819 */ /* 0x000fe200000006ff */
[----:B------:R-:W-:Y:S02]  /*29520*/  IMAD.U32 R50, R131, 0x10000, RZ ;  /* 0x0001000083327824 */ /* 0x000fe400078e00ff */
[C---:B------:R-:W-:Y:S01]  /*29530*/  FFMA.FTZ R45, R48.reuse, R45, R49 ;  /* 0x0000002d302d7223 */ /* 0x040fe20000010031 */
[----:B------:R-:W-:Y:S01]  /*29540*/  FFMA.FTZ R220, R48, R51, R220 ;  /* 0x0000003330dc7223 */ /* 0x000fe200000100dc */
[----:B------:R-:W-:Y:S01]  /*29550*/  IMAD.U32 R48, R111, 0x10000, RZ ;  /* 0x000100006f307824 */ /* 0x000fe200078e00ff */
[----:B------:R-:W-:Y:S01]  /*29560*/  SHF.L.U32 R49, R91, 0x10, RZ ;  /* 0x000000105b317819 */ /* 0x000fe200000006ff */
[----:B------:R-:W-:Y:S01]  /*29570*/  FADD.FTZ R54, -R216, R39 ;  /* 0x00000027d8367221 */ /* 0x000fe20000010100 */
[----:B------:R-:W-:Y:S01]  /*29580*/  F2FP.BF16.F32.PACK_AB R51, R237, R236 ;  /* 0x000000eced33723e */ /* 0x000fe200000010ff */
[C---:B------:R-:W-:Y:S01]  /*29590*/  FFMA.FTZ R46, R227.reuse, R46, R48 ;  /* 0x0000002ee32e7223 */ /* 0x040fe20000010030 */
[----:B------:R-:W-:Y:S01]  /*295a0*/  F2FP.BF16.F32.PACK_AB R48, R228, R231 ;  /* 0x000000e7e430723e */ /* 0x000fe200000010ff */
[----:B------:R-:W-:Y:S01]  /*295b0*/  FFMA.FTZ R227, R227, R50, R49 ;  /* 0x00000032e3e37223 */ /* 0x000fe20000010031 */
[----:B------:R-:W-:Y:S01]  /*295c0*/  PRMT R228, R147, 0x7632, R228 ;  /* 0x0000763293e47816 */ /* 0x000fe200000000e4 */
[----:B------:R-:W-:Y:S01]  /*295d0*/  FMUL.FTZ R54, R217, R54 ;  /* 0x00000036d9367220 */ /* 0x000fe20000410000 */
[----:B------:R-:W-:Y:S01]  /*295e0*/  F2FP.BF16.F32.PACK_AB R49, R232, R233 ;  /* 0x000000e9e831723e */ /* 0x000fe200000010ff */
[----:B-1----:R-:W-:Y:S01]  /*295f0*/  IMAD.WIDE.U32 R232, R213, 0x10, R242 ;  /* 0x00000010d5e87825 */ /* 0x002fe200078e00f2 */
[----:B------:R-:W-:-:S03]  /*29600*/  F2FP.BF16.F32.PACK_AB R50, R235, R234 ;  /* 0x000000eaeb32723e */ /* 0x000fc600000010ff */
[----:B------:R-:W-:Y:S01]  /*29610*/  FMUL.FTZ R239, R217, R38 ;  /* 0x00000026d9ef7220 */ /* 0x000fe20000410000 */
[----:B------:R-:W-:Y:S01]  /*29620*/  PRMT R235, R140, 0x7632, R235 ;  /* 0x000076328ceb7816 */ /* 0x000fe200000000eb */
[----:B------:R-:W-:Y:S01]  /*29630*/  IMAD.U32 R39, R228, 0x10000, RZ ;  /* 0x00010000e4277824 */ /* 0x000fe200078e00ff */
[----:B------:R-:W-:Y:S01]  /*29640*/  PRMT R237, R116, 0x7632, R237 ;  /* 0x0000763274ed7816 */ /* 0x000fe200000000ed */
[----:B------:R-:W-:Y:S01]  /*29650*/  FADD.FTZ R228, -R216, R33 ;  /* 0x00000021d8e47221 */ /* 0x000fe20000010100 */
[----:B------:R-:W-:Y:S01]  /*29660*/  PRMT R236, R120, 0x7632, R236 ;  /* 0x0000763278ec7816 */ /* 0x000fe200000000ec */
[----:B------:R0:W-:Y:S01]  /*29670*/  STG.E.128 desc[UR8][R232.64], R48 ;  /* 0x00000030e8007986 */ /* 0x0001e2000c101d08 */
[----:B------:R-:W-:Y:S01]  /*29680*/  PRMT R234, R96, 0x7632, R234 ;  /* 0x0000763260ea7816 */ /* 0x000fe200000000ea */
[----:B------:R-:W-:Y:S01]  /*29690*/  IMAD.U32 R235, R235, 0x10000, RZ ;  /* 0x00010000ebeb7824 */ /* 0x000fe200078e00ff */
[----:B------:R-:W-:Y:S01]  /*296a0*/  SHF.L.U32 R33, R237, 0x10, RZ ;  /* 0x00000010ed217819 */ /* 0x000fe200000006ff */
[----:B------:R-:W-:Y:S01]  /*296b0*/  IMAD.WIDE.U32 R248, R211, 0x10, R242 ;  /* 0x00000010d3f87825 */ /* 0x000fe200078e00f2 */
[----:B------:R-:W-:-:S02]  /*296c0*/  PRMT R231, R115, 0x7632, R231 ;  /* 0x0000763273e77816 */ /* 0x000fc400000000e7 */
[----:B------:R-:W-:Y:S02]  /*296d0*/  PRMT R213, R127, 0x7632, R213 ;  /* 0x000076327fd57816 */ /* 0x000fe400000000d5 */
[----:B------:R-:W-:Y:S01]  /*296e0*/  PRMT R237, R126, 0x7632, R237 ;  /* 0x000076327eed7816 */ /* 0x000fe200000000ed */
[----:B------:R-:W-:Y:S01]  /*296f0*/  IMAD.U32 R231, R231, 0x10000, RZ ;  /* 0x00010000e7e77824 */ /* 0x000fe200078e00ff */
[----:B------:R-:W-:-:S03]  /*29700*/  SHF.L.U32 R213, R213, 0x10, RZ ;  /* 0x00000010d5d57819 */ /* 0x000fc600000006ff */
[--C-:B------:R-:W-:Y:S01]  /*29710*/  FFMA.FTZ R39, R54, R39, R231.reuse ;  /* 0x0000002736277223 */ /* 0x100fe200000100e7 */
[----:B------:R-:W-:Y:S01]  /*29720*/  PRMT R231, R95, 0x7632, R231 ;  /* 0x000076325fe77816 */ /* 0x000fe200000000e7 */
[----:B------:R-:W-:Y:S02]  /*29730*/  IMAD.U32 R237, R237, 0x10000, RZ ;  /* 0x00010000eded7824 */ /* 0x000fe400078e00ff */
[----:B0-----:R-:W-:Y:S01]  /*29740*/  FMUL.FTZ R48, R217, R228 ;  /* 0x000000e4d9307220 */ /* 0x001fe20000410000 */
[----:B------:R-:W-:Y:S02]  /*29750*/  IMAD.U32 R49, R236, 0x10000, RZ ;  /* 0x00010000ec317824 */ /* 0x000fe400078e00ff */
[----:B------:R-:W-:Y:S01]  /*29760*/  FADD.FTZ R228, -R216, R47 ;  /* 0x0000002fd8e47221 */ /* 0x000fe20000010100 */
[----:B------:R-:W-:Y:S02]  /*29770*/  IMAD.U32 R232, R234, 0x10000, RZ ;  /* 0x00010000eae87824 */ /* 0x000fe400078e00ff */
[C-C-:B------:R-:W-:Y:S01]  /*29780*/  FFMA.FTZ R50, R48.reuse, R235, R33.reuse ;  /* 0x000000eb30327223 */ /* 0x140fe20000010021 */
[----:B------:R-:W-:Y:S01]  /*29790*/  PRMT R33, R117, 0x7632, R33 ;  /* 0x0000763275217816 */ /* 0x000fe20000000021 */
[----:B------:R-:W-:Y:S01]  /*297a0*/  FMUL.FTZ R228, R217, R228 ;  /* 0x000000e4d9e47220 */ /* 0x000fe20000410000 */
[----:B------:R-:W-:Y:S01]  /*297b0*/  FFMA.FTZ R48, R48, R49, R232 ;  /* 0x0000003130307223 */ /* 0x000fe200000100e8 */
[----:B------:R-:W-:Y:S01]  /*297c0*/  PRMT R51, R141, 0x7632, R51 ;  /* 0x000076328d337816 */ /* 0x000fe20000000033 */
[----:B------:R-:W-:Y:S01]  /*297d0*/  FADD.FTZ R232, -R216, R35 ;  /* 0x00000023d8e87221 */ /* 0x000fe20000010100 */
[----:B------:R-:W-:Y:S01]  /*297e0*/  SHF.L.U32 R47, R6, 0x10, RZ ;  /* 0x00000010062f7819 */ /* 0x000fe200000006ff */
[----:B------:R-:W-:Y:S01]  /*297f0*/  IMAD.U32 R35, R33, 0x10000, RZ ;  /* 0x0001000021237824 */ /* 0x000fe200078e00ff */
[----:B------:R-:W-:Y:S01]  /*29800*/  PRMT R49, R121, 0x7632, R49 ;  /* 0x0000763279317816 */ /* 0x000fe20000000031 */
[----:B------:R-:W-:-:S02]  /*29810*/  IMAD.U32 R33, R5, 0x10000, RZ ;  /* 0x0001000005217824 */ /* 0x000fc400078e00ff */
[----:B------:R-:W-:Y:S01]  /*29820*/  FMUL.FTZ R232, R217, R232 ;  /* 0x000000e8d9e87220 */ /* 0x000fe20000410000 */
[----:B------:R-:W-:Y:S01]  /*29830*/  IMAD.U32 R51, R51, 0x10000, RZ ;  /* 0x0001000033337824 */ /* 0x000fe200078e00ff */
[----:B------:R-:W-:Y:S01]  /*29840*/  PRMT R234, R97, 0x7632, R234 ;  /* 0x0000763261ea7816 */ /* 0x000fe200000000ea */
[----:B------:R-:W-:Y:S01]  /*29850*/  FFMA.FTZ R47, R228, R47, R33 ;  /* 0x0000002fe42f7223 */ /* 0x000fe20000010021 */
[----:B------:R-:W-:Y:S02]  /*29860*/  IMAD.U32 R231, R231, 0x10000, RZ ;  /* 0x00010000e7e77824 */ /* 0x000fe400078e00ff */
[----:B------:R-:W-:Y:S01]  /*29870*/  FFMA.FTZ R51, R232, R51, R35 ;  /* 0x00000033e8337223 */ /* 0x000fe20000010023 */
[----:B------:R-:W-:Y:S01]  /*29880*/  SHF.L.U32 R33, R4, 0x10, RZ ;  /* 0x0000001004217819 */ /* 0x000fe200000006ff */
[----:B------:R-:W-:Y:S02]  /*29890*/  IMAD.U32 R35, R3, 0x10000, RZ ;  /* 0x0001000003237824 */ /* 0x000fe400078e00ff */
[----:B------:R-:W-:Y:S01]  /*298a0*/  FFMA.FTZ R54, R54, R213, R231 ;  /* 0x000000d536367223 */ /* 0x000fe200000100e7 */
[----:B------:R-:W-:Y:S01]  /*298b0*/  SHF.L.U32 R49, R49, 0x10, RZ ;  /* 0x0000001031317819 */ /* 0x000fe200000006ff */
[----:B------:R-:W-:Y:S01]  /*298c0*/  IMAD.U32 R234, R234, 0x10000, RZ ;  /* 0x00010000eaea7824 */ /* 0x000fe200078e00ff */
[----:B------:R-:W-:Y:S01]  /*298d0*/  SHF.L.U32 R231, R112, 0x10, RZ ;  /* 0x0000001070e77819 */ /* 0x000fe200000006ff */
[----:B------:R-:W-:Y:S01]  /*298e0*/  FFMA.FTZ R238, R228, R33, R35 ;  /* 0x00000021e4ee7223 */ /* 0x000fe20000010023 */
[----:B------:R-:W-:-:S02]  /*298f0*/  IMAD.U32 R213, R144, 0x10000, RZ ;  /* 0x0001000090d57824 */ /* 0x000fc400078e00ff */
[----:B------:R-:W-:Y:S01]  /*29900*/  FADD.FTZ R228, -R216, R41 ;  /* 0x00000029d8e47221 */ /* 0x000fe20000010100 */
[----:B------:R-:W-:Y:S01]  /*29910*/  FFMA.FTZ R49, R232, R49, R234 ;  /* 0x00000031e8317223 */ /* 0x000fe200000100ea */
[----:B------:R-:W-:Y:S01]  /*29920*/  SHF.L.U32 R233, R193, 0x10, RZ ;  /* 0x00000010c1e97819 */ /* 0x000fe200000006ff */
[----:B------:R-:W-:Y:S01]  /*29930*/  FFMA.FTZ R234, R40, R213, R231 ;  /* 0x000000d528ea7223 */ /* 0x000fe200000100e7 */
[----:B------:R-:W-:Y:S01]  /*29940*/  FMUL.FTZ R228, R217, R228 ;  /* 0x000000e4d9e47220 */ /* 0x000fe20000410000 */
[----:B------:R-:W-:Y:S01]  /*29950*/  IMAD.U32 R35, R194, 0x10000, RZ ;  /* 0x00010000c2237824 */ /* 0x000fe200078e00ff */
[----:B------:R-:W-:Y:S01]  /*29960*/  SHF.L.U32 R231, R125, 0x10, RZ ;  /* 0x000000107de77819 */ /* 0x000fe200000006ff */
[----:B------:R-:W-:Y:S02]  /*29970*/  IMAD.U32 R213, R124, 0x10000, RZ ;  /* 0x000100007cd57824 */ /* 0x000fe400078e00ff */
[----:B------:R-:W-:Y:S01]  /*29980*/  FADD.FTZ R232, -R216, R43 ;  /* 0x0000002bd8e87221 */ /* 0x000fe20000010100 */
[----:B------:R-:W-:-:S02]  /*29990*/  IMAD.U32 R33, R92, 0x10000, RZ ;  /* 0x000100005c217824 */ /* 0x000fc400078e00ff */
[----:B------:R-:W-:Y:S01]  /*299a0*/  FFMA.FTZ R233, R228, R233, R35 ;  /* 0x000000e9e4e97223 */ /* 0x000fe20000010023 */
[----:B------:R-:W-:Y:S01]  /*299b0*/  SHF.L.U32 R35, R196, 0x10, RZ ;  /* 0x00000010c4237819 */ /* 0x000fe200000006ff */
[----:B------:R-:W-:Y:S01]  /*299c0*/  FMUL.FTZ R232, R217, R232 ;  /* 0x000000e8d9e87220 */ /* 0x000fe20000410000 */
[----:B------:R-:W-:Y:S01]  /*299d0*/  FFMA.FTZ R213, R40, R213, R33 ;  /* 0x000000d528d57223 */ /* 0x000fe20000010021 */
[----:B------:R-:W-:Y:S01]  /*299e0*/  IMAD.U32 R33, R195, 0x10000, RZ ;  /* 0x00010000c3217824 */ /* 0x000fe200078e00ff */
[----:B------:R-:W-:Y:S01]  /*299f0*/  F2FP.BF16.F32.PACK_AB R41, R64, R67 ;  /* 0x000000434029723e */ /* 0x000fe200000010ff */
[----:B------:R-:W-:Y:S01]  /*29a00*/  IMAD.U32 R40, R93, 0x10000, RZ ;  /* 0x000100005d287824 */ /* 0x000fe200078e00ff */
[----:B------:R-:W-:Y:S01]  /*29a10*/  F2FP.BF16.F32.PACK_AB R43, R230, R229 ;  /* 0x000000e5e62b723e */ /* 0x000fe200000010ff */
[----:B------:R-:W-:Y:S01]  /*29a20*/  FFMA.FTZ R228, R228, R33, R35 ;  /* 0x00000021e4e47223 */ /* 0x000fe20000010023 */
[----:B------:R-:W-:Y:S02]  /*29a30*/  IMAD.U32 R33, R145, 0x10000, RZ ;  /* 0x0001000091217824 */ /* 0x000fe400078e00ff */
[----:B------:R-:W-:Y:S01]  /*29a40*/  FFMA.FTZ R231, R42, R231, R40 ;  /* 0x000000e72ae77223 */ /* 0x000fe20000010028 */
[----:B------:R-:W-:Y:S01]  /*29a50*/  IMAD.U32 R35, R113, 0x10000, RZ ;  /* 0x0001000071237824 */ /* 0x000fe200078e00ff */
[----:B------:R-:W-:Y:S01]  /*29a60*/  PRMT R67, R119, 0x7632, R67 ;  /* 0x0000763277437816 */ /* 0x000fe20000000043 */
[----:B------:R-:W-:-:S02]  /*29a70*/  IMAD.U32 R235, R197, 0x10000, RZ ;  /* 0x00010000c5eb7824 */ /* 0x000fc400078e00ff */
[----:B------:R-:W-:Y:S01]  /*29a80*/  FADD.FTZ R230, -R216, R32 ;  /* 0x00000020d8e67221 */ /* 0x000fe20000010100 */
[----:B------:R-:W-:Y:S01]  /*29a90*/  FFMA.FTZ R236, R42, R33, R35 ;  /* 0x000000212aec7223 */ /* 0x000fe20000010023 */
[----:B------:R-:W-:Y:S01]  /*29aa0*/  SHF.L.U32 R33, R198, 0x10, RZ ;  /* 0x00000010c6217819 */ /* 0x000fe200000006ff */
[----:B------:R-:W-:Y:S01]  /*29ab0*/  IMAD.U32 R35, R199, 0x10000, RZ ;  /* 0x00010000c7237824 */ /* 0x000fe200078e00ff */
[----:B------:R-:W-:Y:S01]  /*29ac0*/  F2FP.BF16.F32.PACK_AB R42, R224, R219 ;  /* 0x000000dbe02a723e */ /* 0x000fe200000010ff */
[----:B------:R-:W-:Y:S01]  /*29ad0*/  IMAD.U32 R40, R200, 0x10000, RZ ;  /* 0x00010000c8287824 */ /* 0x000fe200078e00ff */
[----:B------:R-:W-:Y:S01]  /*29ae0*/  PRMT R224, R98, 0x7632, R224 ;  /* 0x0000763262e07816 */ /* 0x000fe200000000e0 */
[C---:B------:R-:W-:Y:S01]  /*29af0*/  FFMA.FTZ R235, R232.reuse, R235, R33 ;  /* 0x000000ebe8eb7223 */ /* 0x040fe20000010021 */
[----:B------:R-:W-:Y:S01]  /*29b00*/  FMUL.FTZ R33, R217, R36 ;  /* 0x00000024d9217220 */ /* 0x000fe20000410000 */
[----:B------:R-:W-:Y:S01]  /*29b10*/  FFMA.FTZ R232, R232, R35, R40 ;  /* 0x00000023e8e87223 */ /* 0x000fe20000010028 */
[----:B------:R-:W-:Y:S01]  /*29b20*/  SHF.L.U32 R36, R146, 0x10, RZ ;  /* 0x0000001092247819 */ /* 0x000fe200000006ff */
[----:B------:R-:W-:Y:S01]  /*29b30*/  IMAD.U32 R40, R114, 0x10000, RZ ;  /* 0x0001000072287824 */ /* 0x000fe200078e00ff */
[----:B------:R-:W-:Y:S01]  /*29b40*/  PRMT R35, R118, 0x7632, R35 ;  /* 0x0000763276237816 */ /* 0x000fe20000000023 */
[----:B------:R-:W-:Y:S01]  /*29b50*/  IMAD.U32 R64, R126, 0x10000, RZ ;  /* 0x000100007e407824 */ /* 0x000fe200078e00ff */
[----:B------:R-:W-:Y:S01]  /*29b60*/  PRMT R219, R143, 0x7632, R219 ;  /* 0x000076328fdb7816 */ /* 0x000fe200000000db */
[----:B------:R-:W-:Y:S01]  /*29b70*/  FFMA.FTZ R36, R33, R36, R40 ;  /* 0x0000002421247223 */ /* 0x000fe20000010028 */
[----:B------:R-:W-:Y:S01]  /*29b80*/  F2FP.BF16.F32.PACK_AB R40, R65, R60 ;  /* 0x0000003c4128723e */ /* 0x000fe200000010ff */
[----:B------:R-:W-:Y:S01]  /*29b90*/  IMAD.U32 R35, R35, 0x10000, RZ ;  /* 0x0001000023237824 */ /* 0x000fe200078e00ff */
[----:B------:R-:W-:Y:S01]  /*29ba0*/  SHF.L.U32 R60, R94, 0x10, RZ ;  /* 0x000000105e3c7819 */ /* 0x000fe200000006ff */
[----:B------:R-:W-:Y:S01]  /*29bb0*/  FMUL.FTZ R230, R217, R230 ;  /* 0x000000e6d9e67220 */ /* 0x000fe20000410000 */
[----:B------:R-:W-:Y:S01]  /*29bc0*/  PRMT R65, R122, 0x7632, R65 ;  /* 0x000076327a417816 */ /* 0x000fe20000000041 */
[----:B------:R0:W-:Y:S01]  /*29bd0*/  STG.E.128 desc[UR8][R244.64], R40 ;  /* 0x00000028f4007986 */ /* 0x0001e2000c101d08 */
[----:B------:R-:W-:Y:S01]  /*29be0*/  SHF.L.U32 R32, R127, 0x10, RZ ;  /* 0x000000107f207819 */ /* 0x000fe200000006ff */
[----:B------:R-:W-:Y:S01]  /*29bf0*/  FFMA.FTZ R64, R33, R64, R60 ;  /* 0x0000004021407223 */ /* 0x000fe2000001003c */
[----:B------:R-:W-:Y:S01]  /*29c00*/  PRMT R33, R142, 0x7632, R33 ;  /* 0x000076328e217816 */ /* 0x000fe20000000021 */
[----:B------:R-:W-:Y:S01]  /*29c10*/  FADD.FTZ R60, -R216, R161 ;  /* 0x000000a1d83c7221 */ /* 0x000fe20000010100 */
[----:B------:R-:W-:-:S02]  /*29c20*/  SHF.L.U32 R65, R65, 0x10, RZ ;  /* 0x0000001041417819 */ /* 0x000fc400000006ff */
[----:B------:R-:W-:Y:S01]  /*29c30*/  SHF.L.U32 R229, R122, 0x10, RZ ;  /* 0x000000107ae57819 */ /* 0x000fe200000006ff */
[----:B------:R-:W-:Y:S02]  /*29c40*/  IMAD.U32 R33, R33, 0x10000, RZ ;  /* 0x0001000021217824 */ /* 0x000fe400078e00ff */
[----:B------:R-:W-:Y:S01]  /*29c50*/  FMUL.FTZ R60, R217, R60 ;  /* 0x0000003cd93c7220 */ /* 0x000fe20000410000 */
[----:B------:R-:W-:Y:S02]  /*29c60*/  F2FP.BF16.F32.PACK_AB R47, R47, R46 ;  /* 0x0000002e2f2f723e */ /* 0x000fe400000010ff */
[----:B------:R-:W-:Y:S01]  /*29c70*/  F2FP.BF16.F32.PACK_AB R46, R45, R44 ;  /* 0x0000002c2d2e723e */ /* 0x000fe200000010ff */
[----:B------:R-:W-:Y:S01]  /*29c80*/  FFMA.FTZ R161, R60, R33, R35 ;  /* 0x000000213ca17223 */ /* 0x000fe20000010023 */
[----:B------:R-:W-:Y:S02]  /*29c90*/  PRMT R33, R94, 0x7632, R33 ;  /* 0x000076325e217816 */ /* 0x000fe40000000021 */
[----:B------:R-:W-:Y:S01]  /*29ca0*/  PRMT R35, R99, 0x7632, R35 ;  /* 0x0000763263237816 */ /* 0x000fe20000000023 */
[----:B0-----:R-:W-:-:S02]  /*29cb0*/  IMAD.U32 R40, R224, 0x10000, RZ ;  /* 0x00010000e0287824 */ /* 0x001fc400078e00ff */
[----:B------:R-:W-:Y:S01]  /*29cc0*/  FADD.FTZ R42, -R216, R163 ;  /* 0x000000a3d82a7221 */ /* 0x000fe20000010100 */
[----:B------:R-:W-:Y:S01]  /*29cd0*/  IMAD.U32 R33, R33, 0x10000, RZ ;  /* 0x0001000021217824 */ /* 0x000fe200078e00ff */
[----:B------:R-:W-:Y:S01]  /*29ce0*/  SHF.L.U32 R41, R67, 0x10, RZ ;  /* 0x0000001043297819 */ /* 0x000fe200000006ff */
[----:B------:R-:W-:Y:S01]  /*29cf0*/  FFMA.FTZ R60, R60, R65, R40 ;  /* 0x000000413c3c7223 */ /* 0x000fe20000010028 */
[----:B------:R-:W-:Y:S01]  /*29d00*/  FADD.FTZ R40, -R216, R37 ;  /* 0x00000025d8287221 */ /* 0x000fe20000010100 */
[----:B------:R-:W-:Y:S01]  /*29d10*/  IMAD.U32 R37, R201, 0x10000, RZ ;  /* 0x00010000c9257824 */ /* 0x000fe200078e00ff */
[----:B------:R-:W-:Y:S01]  /*29d20*/  PRMT R67, R123, 0x7632, R67 ;  /* 0x000076327b437816 */ /* 0x000fe20000000043 */
[----:B------:R-:W-:Y:S02]  /*29d30*/  IMAD.U32 R163, R219, 0x10000, RZ ;  /* 0x00010000dba37824 */ /* 0x000fe400078e00ff */
[----:B------:R-:W-:Y:S01]  /*29d40*/  FMUL.FTZ R40, R217, R40 ;  /* 0x00000028d9287220 */ /* 0x000fe20000410000 */
[----:B------:R-:W-:Y:S01]  /*29d50*/  IMAD.U32 R219, R140, 0x10000, RZ ;  /* 0x000100008cdb7824 */ /* 0x000fe200078e00ff */
[----:B------:R-:W-:Y:S01]  /*29d60*/  SHF.L.U32 R35, R35, 0x10, RZ ;  /* 0x0000001023237819 */ /* 0x000fe200000006ff */
[----:B------:R-:W-:-:S02]  /*29d70*/  IMAD.U32 R65, R120, 0x10000, RZ ;  /* 0x0001000078417824 */ /* 0x000fc400078e00ff */
[----:B------:R-:W-:Y:S01]  /*29d80*/  FFMA.FTZ R237, R40, R237, R33 ;  /* 0x000000ed28ed7223 */ /* 0x000fe20000010021 */
[----:B------:R-:W-:Y:S01]  /*29d90*/  SHF.L.U32 R33, R202, 0x10, RZ ;  /* 0x00000010ca217819 */ /* 0x000fe200000006ff */
[----:B------:R-:W-:Y:S01]  /*29da0*/  FMUL.FTZ R42, R217, R42 ;  /* 0x0000002ad92a7220 */ /* 0x000fe20000410000 */
[----:B------:R-:W-:Y:S02]  /*29db0*/  IMAD.U32 R67, R67, 0x10000, RZ ;  /* 0x0001000043437824 */ /* 0x000fe400078e00ff */
[----:B------:R-:W-:Y:S01]  /*29dc0*/  FADD.FTZ R216, -R216, R162 ;  /* 0x000000a2d8d87221 */ /* 0x000fe20000010100 */
[----:B------:R-:W-:Y:S02]  /*29dd0*/  IMAD.U32 R224, R115, 0x10000, RZ ;  /* 0x0001000073e07824 */ /* 0x000fe400078e00ff */
[----:B------:R-:W-:Y:S01]  /*29de0*/  FFMA.FTZ R37, R40, R37, R33 ;  /* 0x0000002528257223 */ /* 0x000fe20000010021 */
[----:B------:R-:W-:Y:S01]  /*29df0*/  SHF.L.U32 R33, R116, 0x10, RZ ;  /* 0x0000001074217819 */ /* 0x000fe200000006ff */
[C---:B------:R-:W-:Y:S01]  /*29e00*/  FFMA.FTZ R163, R42.reuse, R163, R41 ;  /* 0x000000a32aa37223 */ /* 0x040fe20000010029 */
[----:B------:R-:W-:Y:S01]  /*29e10*/  FFMA.FTZ R67, R42, R67, R35 ;  /* 0x000000432a437223 */ /* 0x000fe20000010023 */
[----:B------:R-:W-:Y:S01]  /*29e20*/  IMAD.U32 R42, R147, 0x10000, RZ ;  /* 0x00010000932a7824 */ /* 0x000fe200078e00ff */
[----:B------:R-:W-:Y:S01]  /*29e30*/  F2FP.BF16.F32.PACK_AB R43, R221, R218 ;  /* 0x000000dadd2b723e */ /* 0x000fe200000010ff */
[----:B------:R-:W-:Y:S01]  /*29e40*/  FFMA.FTZ R219, R230, R219, R33 ;  /* 0x000000dbe6db7223 */ /* 0x000fe20000010021 */
[----:B------:R-:W-:-:S02]  /*29e50*/  IMAD.U32 R33, R96, 0x10000, RZ ;  /* 0x0001000060217824 */ /* 0x000fc400078e00ff */
[----:B------:R-:W-:Y:S01]  /*29e60*/  FFMA.FTZ R38, R239, R42, R224 ;  /* 0x0000002aef267223 */ /* 0x000fe200000100e0 */
[----:B------:R-:W-:Y:S01]  /*29e70*/  IMAD.U32 R35, R117, 0x10000, RZ ;  /* 0x0001000075237824 */ /* 0x000fe200078e00ff */
[----:B------:R-:W-:Y:S01]  /*29e80*/  SHF.L.U32 R224, R97, 0x10, RZ ;  /* 0x0000001061e07819 */ /* 0x000fe200000006ff */
[----:B------:R-:W-:Y:S01]  /*29e90*/  FFMA.FTZ R65, R230, R65, R33 ;  /* 0x00000041e6417223 */ /* 0x000fe20000010021 */
[----:B------:R-:W-:Y:S01]  /*29ea0*/  SHF.L.U32 R33, R141, 0x10, RZ ;  /* 0x000000108d217819 */ /* 0x000fe200000006ff */
[----:B------:R-:W-:Y:S01]  /*29eb0*/  IMAD.U32 R40, R95, 0x10000, RZ ;  /* 0x000100005f287824 */ /* 0x000fe200078e00ff */
[----:B------:R-:W-:Y:S01]  /*29ec0*/  F2FP.BF16.F32.PACK_AB R42, R66, R63 ;  /* 0x0000003f422a723e */ /* 0x000fe200000010ff */
[----:B------:R-:W-:Y:S01]  /*29ed0*/  IMAD.U32 R41, R121, 0x10000, RZ ;  /* 0x0001000079297824 */ /* 0x000fe200078e00ff */
[----:B------:R-:W-:Y:S01]  /*29ee0*/  F2FP.BF16.F32.PACK_AB R45, R225, R226 ;  /* 0x000000e2e12d723e */ /* 0x000fe200000010ff */
[----:B------:R-:W-:Y:S01]  /*29ef0*/  FFMA.FTZ R230, R34, R33, R35 ;  /* 0x0000002122e67223 */ /* 0x000fe20000010023 */
[----:B------:R-:W-:Y:S01]  /*29f00*/  FFMA.FTZ R239, R239, R32, R40 ;  /* 0x00000020efef7223 */ /* 0x000fe20000010028 */
[----:B------:R-:W-:-:S02]  /*29f10*/  IMAD.U32 R33, R142, 0x10000, RZ ;  /* 0x000100008e217824 */ /* 0x000fc400078e00ff */
[----:B------:R-:W-:Y:S01]  /*29f20*/  FFMA.FTZ R224, R34, R41, R224 ;  /* 0x0000002922e07223 */ /* 0x000fe200000100e0 */
[----:B------:R-:W-:Y:S01]  /*29f30*/  IMAD.U32 R35, R118, 0x10000, RZ ;  /* 0x0001000076237824 */ /* 0x000fe200078e00ff */
[----:B------:R-:W-:Y:S01]  /*29f40*/  F2FP.BF16.F32.PACK_AB R40, R58, R57 ;  /* 0x000000393a28723e */ /* 0x000fe200000010ff */
[----:B------:R-:W-:Y:S01]  /*29f50*/  IMAD.U32 R32, R98, 0x10000, RZ ;  /* 0x0001000062207824 */ /* 0x000fe200078e00ff */
[----:B------:R-:W-:Y:S01]  /*29f60*/  F2FP.BF16.F32.PACK_AB R44, R222, R61 ;  /* 0x0000003dde2c723e */ /* 0x000fe200000010ff */
[C---:B------:R-:W-:Y:S01]  /*29f70*/  FFMA.FTZ R162, R160.reuse, R33, R35 ;  /* 0x00000021a0a27223 */ /* 0x040fe20000010023 */
[----:B------:R-:W-:Y:S01]  /*29f80*/  SHF.L.U32 R35, R119, 0x10, RZ ;  /* 0x0000001077237819 */ /* 0x000fe200000006ff */
[----:B------:R-:W-:Y:S01]  /*29f90*/  FFMA.FTZ R229, R160, R229, R32 ;  /* 0x000000e5a0e57223 */ /* 0x000fe20000010020 */
[----:B------:R-:W-:Y:S01]  /*29fa0*/  FMUL.FTZ R160, R217, R216 ;  /* 0x000000d8d9a07220 */ /* 0x000fe20000410000 */
[----:B------:R-:W-:Y:S01]  /*29fb0*/  IMAD.U32 R33, R143, 0x10000, RZ ;  /* 0x000100008f217824 */ /* 0x000fe200078e00ff */
[----:B------:R-:W-:Y:S01]  /*29fc0*/  F2FP.BF16.F32.PACK_AB R39, R39, R38 ;  /* 0x000000262727723e */ /* 0x000fe200000010ff */
[----:B------:R-:W-:Y:S01]  /*29fd0*/  IMAD.U32 R41, R123, 0x10000, RZ ;  /* 0x000100007b297824 */ /* 0x000fe200078e00ff */
[----:B------:R-:W-:Y:S01]  /*29fe0*/  F2FP.BF16.F32.PACK_AB R34, R220, R223 ;  /* 0x000000dfdc22723e */ /* 0x000fe200000010ff */
[----:B------:R-:W-:-:S02]  /*29ff0*/  IMAD.U32 R32, R99, 0x10000, RZ ;  /* 0x0001000063207824 */ /* 0x000fc400078e00ff */
[----:B------:R-:W-:Y:S01]  /*2a000*/  FFMA.FTZ R216, R160, R33, R35 ;  /* 0x00000021a0d87223 */ /* 0x000fe20000010023 */
[----:B------:R-:W-:Y:S01]  /*2a010*/  F2FP.BF16.F32.PACK_AB R33, R52, R55 ;  /* 0x000000373421723e */ /* 0x000fe200000010ff */
[----:B------:R-:W-:-:S04]  /*2a020*/  IMAD.WIDE.U32 R244, R214, 0x10, R242 ;  /* 0x00000010d6f47825 */ /* 0x000fc800078e00f2 */
[----:B------:R-:W-:Y:S01]  /*2a030*/  FFMA.FTZ R160, R160, R41, R32 ;  /* 0x00000029a0a07223 */ /* 0x000fe20000010020 */
[----:B------:R-:W-:Y:S02]  /*2a040*/  F2FP.BF16.F32.PACK_AB R32, R53, R56 ;  /* 0x000000383520723e */ /* 0x000fe400000010ff */
[----:B------:R-:W0:Y:S01]  /*2a050*/  LDC.64 R52, c[0x0][0x380] ;  /* 0x0000e000ff347b82 */ /* 0x000e220000000a00 */
[----:B------:R-:W-:Y:S01]  /*2a060*/  F2FP.BF16.F32.PACK_AB R41, R62, R59 ;  /* 0x0000003b3e29723e */ /* 0x000fe200000010ff */
[----:B------:R-:W-:Y:S01]  /*2a070*/  IMAD.WIDE.U32 R62, R212, 0x10, R242 ;  /* 0x00000010d43e7825 */ /* 0x000fe200078e00f2 */
[----:B------:R-:W-:Y:S02]  /*2a080*/  F2FP.BF16.F32.PACK_AB R35, R238, R227 ;  /* 0x000000e3ee23723e */ /* 0x000fe400000010ff */
[----:B------:R-:W-:Y:S01]  /*2a090*/  F2FP.BF16.F32.PACK_AB R38, R37, R36 ;  /* 0x000000242526723e */ /* 0x000fe200000010ff */
[----:B------:R-:W-:Y:S01]  /*2a0a0*/  IMAD.WIDE.U32 R58, R214, 0x10, R240 ;  /* 0x00000010d63a7825 */ /* 0x000fe200078e00f0 */
[----:B------:R1:W-:Y:S01]  /*2a0b0*/  STG.E.128 desc[UR8][R248.64], R40 ;  /* 0x00000028f8007986 */ /* 0x0003e2000c101d08 */
[----:B------:R-:W-:-:S02]  /*2a0c0*/  F2FP.BF16.F32.PACK_AB R37, R235, R236 ;  /* 0x000000eceb25723e */ /* 0x000fc400000010ff */
[----:B------:R-:W-:Y:S01]  /*2a0d0*/  F2FP.BF16.F32.PACK_AB R36, R233, R234 ;  /* 0x000000eae924723e */ /* 0x000fe200000010ff */
[----:B------:R2:W-:Y:S01]  /*2a0e0*/  STG.E.128 desc[UR8][R246.64], R44 ;  /* 0x0000002cf6007986 */ /* 0x0005e2000c101d08 */
[----:B------:R-:W-:Y:S01]  /*2a0f0*/  IMAD.WIDE.U32 R240, R215, 0x10, R240 ;  /* 0x00000010d7f07825 */ /* 0x000fe200078e00f0 */
[----:B------:R-:W-:Y:S02]  /*2a100*/  F2FP.BF16.F32.PACK_AB R49, R49, R224 ;  /* 0x000000e03131723e */ /* 0x000fe400000010ff */
[----:B------:R-:W-:Y:S01]  /*2a110*/  F2FP.BF16.F32.PACK_AB R48, R48, R65 ;  /* 0x000000413030723e */ /* 0x000fe200000010ff */
[----:B------:R-:W-:Y:S01]  /*2a120*/  IMAD.WIDE.U32 R242, R215, 0x10, R242 ;  /* 0x00000010d7f27825 */ /* 0x000fe200078e00f2 */
[----:B------:R3:W-:Y:S04]  /*2a130*/  STG.E.128 desc[UR8][R62.64], R32 ;  /* 0x000000203e007986 */ /* 0x0007e8000c101d08 */
[----:B------:R3:W-:Y:S01]  /*2a140*/  STG.E.128 desc[UR8][R58.64], R36 ;  /* 0x000000243a007986 */ /* 0x0007e2000c101d08 */
[----:B0-----:R-:W-:-:S02]  /*2a150*/  LEA R206, R52, R206, 0x2 ;  /* 0x000000ce34ce7211 */ /* 0x001fc400078e10ff */
[----:B-1----:R-:W-:Y:S02]  /*2a160*/  F2FP.BF16.F32.PACK_AB R43, R54, R239 ;  /* 0x000000ef362b723e */ /* 0x002fe400000010ff */
[----:B------:R-:W-:Y:S02]  /*2a170*/  F2FP.BF16.F32.PACK_AB R42, R237, R64 ;  /* 0x00000040ed2a723e */ /* 0x000fe400000010ff */
[----:B------:R-:W-:Y:S02]  /*2a180*/  F2FP.BF16.F32.PACK_AB R41, R232, R231 ;  /* 0x000000e7e829723e */ /* 0x000fe400000010ff */
[----:B------:R-:W-:Y:S02]  /*2a190*/  F2FP.BF16.F32.PACK_AB R40, R228, R213 ;  /* 0x000000d5e428723e */ /* 0x000fe400000010ff */
[----:B--2---:R-:W-:Y:S02]  /*2a1a0*/  F2FP.BF16.F32.PACK_AB R47, R163, R216 ;  /* 0x000000d8a32f723e */ /* 0x004fe400000010ff */
[----:B------:R-:W-:Y:S01]  /*2a1b0*/  F2FP.BF16.F32.PACK_AB R46, R161, R162 ;  /* 0x000000a2a12e723e */ /* 0x000fe200000010ff */
[----:B------:R3:W-:Y:S01]  /*2a1c0*/  STG.E.128 desc[UR8][R244.64], R40 ;  /* 0x00000028f4007986 */ /* 0x0007e2000c101d08 */
[----:B------:R-:W-:-:S02]  /*2a1d0*/  F2FP.BF16.F32.PACK_AB R45, R51, R230 ;  /* 0x000000e6332d723e */ /* 0x000fc400000010ff */
[----:B------:R-:W-:Y:S02]  /*2a1e0*/  F2FP.BF16.F32.PACK_AB R44, R50, R219 ;  /* 0x000000db322c723e */ /* 0x000fe400000010ff */
[----:B------:R-:W-:Y:S02]  /*2a1f0*/  F2FP.BF16.F32.PACK_AB R51, R67, R160 ;  /* 0x000000a04333723e */ /* 0x000fe400000010ff */
[----:B------:R-:W-:Y:S01]  /*2a200*/  F2FP.BF16.F32.PACK_AB R50, R60, R229 ;  /* 0x000000e53c32723e */ /* 0x000fe200000010ff */
[----:B------:R3:W-:Y:S01]  /*2a210*/  STG.E.128 desc[UR8][R240.64], R44 ;  /* 0x0000002cf0007986 */ /* 0x0007e2000c101d08 */
[----:B------:R-:W-:-:S03]  /*2a220*/  ISETP.GE.AND P1, PT, R206, R53, PT ;  /* 0x00000035ce00720c */ /* 0x000fc60003f26270 */
[----:B------:R3:W-:Y:S10]  /*2a230*/  STG.E.128 desc[UR8][R242.64], R48 ;  /* 0x00000030f2007986 */ /* 0x0007f4000c101d08 */
[----:B------:R-:W-:Y:S05]  /*2a240*/  @!P1 BRA `(.L_x_9763) ;  /* 0xfffffd7000689947 */ /* 0x000fea000383ffff */
[----:B------:R-:W-:Y:S05]  /*2a250*/  BSYNC B0 ;  /* 0x0000000000007941 */ /* 0x000fea0003800000 */
.L_x_9146:
[----:B------:R-:W-:Y:S05]  /*2a260*/  EXIT ;  /* 0x000000000000794d */ /* 0x000fea0003800000 */
.L_x_9762:
[----:B------:R-:W-:Y:S01]  /*2a270*/  HFMA2 R227, -RZ, RZ, 0, 1.847743988037109375e-06 ;  /* 0x0000001fffe37431 */ /* 0x000fe200000001ff */
[----:B------:R-:W-:Y:S01]  /*2a280*/  BSSY B1, `(.L_x_9764) ;  /* 0x0000007000017945 */ /* 0x000fe20003800000 */
[----:B------:R-:W-:Y:S02]  /*2a290*/  IMAD.MOV.U32 R225, RZ, RZ, R224 ;  /* 0x000000ffffe17224 */ /* 0x000fe400078e00e0 */
[----:B------:R-:W-:Y:S02]  /*2a2a0*/  IMAD.MOV.U32 R226, RZ, RZ, 0x1 ;  /* 0x00000001ffe27424 */ /* 0x000fe400078e00ff */
[----:B------:R-:W-:-:S07]  /*2a2b0*/  IMAD.MOV.U32 R222, RZ, RZ, -0x1 ;  /* 0xffffffffffde7424 */ /* 0x000fce00078e00ff */
[----:B0-----:R-:W-:Y:S05]  /*2a2c0*/  WARPSYNC.COLLECTIVE R222, `(.L_x_9765) ;  /* 0x00000000de087348 */ /* 0x001fea0003c00000 */
[----:B------:R1:W2:Y:S02]  /*2a2d0*/  SHFL.BFLY P2, R223, R225, R226, R227 ;  /* 0x0c0000e2e1df7389 */ /* 0x0002a400000400e3 */
[----:B012---:R-:W-:Y:S05]  /*2a2e0*/  ENDCOLLECTIVE ;  /* 0x000000000000791b */ /* 0x007fea0003800000 */
.L_x_9765:
[----:B------:R-:W-:Y:S05]  /*2a2f0*/  BSYNC B1 ;  /* 0x0000000000017941 */ /* 0x000fea0003800000 */
.L_x_9764:
[----:B------:R-:W-:Y:S01]  /*2a300*/  IMAD.MOV.U32 R217, RZ, RZ, R223 ;  /* 0x000000ffffd97224 */ /* 0x000fe200078e00df */
[----:B------:R-:W-:Y:S01]  /*2a310*/  MOV R222, 0xffffffff ;  /* 0xffffffff00de7802 */ /* 0x000fe20000000f00 */
[----:B------:R-:W-:Y:S02]  /*2a320*/  IMAD.MOV.U32 R226, RZ, RZ, 0x2 ;  /* 0x00000002ffe27424 */ /* 0x000fe400078e00ff */
[----:B------:R-:W-:Y:S01]  /*2a330*/  FADD.FTZ R218, R224, R217 ;  /* 0x000000d9e0da7221 */ /* 0x000fe20000010000 */
[----:B------:R-:W-:-:S04]  /*2a340*/  IMAD.MOV.U32 R227, RZ, RZ, 0x1f ;  /* 0x0000001fffe37424 */ /* 0x000fc800078e00ff */
[----:B------:R-:W-:-:S07]  /*2a350*/  MOV R225, R218 ;  /* 0x000000da00e17202 */ /* 0x000fce0000000f00 */
[----:B------:R-:W-:Y:S05]  /*2a360*/  WARPSYNC.COLLECTIVE R222, `(.L_x_9766) ;  /* 0x00000000de087348 */ /* 0x000fea0003c00000 */
[----:B------:R0:W1:Y:S02]  /*2a370*/  SHFL.BFLY P2, R223, R225, R226, R227 ;  /* 0x0c0000e2e1df7389 */ /* 0x00006400000400e3 */
[----:B01----:R-:W-:Y:S05]  /*2a380*/  ENDCOLLECTIVE ;  /* 0x000000000000791b */ /* 0x003fea0003800000 */
.L_x_9766:
[----:B------:R-:W-:Y:S02]  /*2a390*/  HFMA2 R226, -RZ, RZ, 0, 2.384185791015625e-07 ;  /* 0x00000004ffe27431 */ /* 0x000fe400000001ff */
[----:B------:R-:W-:-:S04]  /*2a3a0*/  IMAD.MOV.U32 R217, RZ, RZ, R223 ;  /* 0x000000ffffd97224 */ /* 0x000fc800078e00df */
[----:B------:R-:W-:-:S04]  /*2a3b0*/  FADD.FTZ R219, R218, R217 ;  /* 0x000000d9dadb7221 */ /* 0x000fc80000010000 */
[----:B------:R-:W-:-:S07]  /*2a3c0*/  IMAD.MOV.U32 R225, RZ, RZ, R219 ;  /* 0x000000ffffe17224 */ /* 0x000fce00078e00db */
[----:B------:R-:W-:Y:S05]  /*2a3d0*/  WARPSYNC.COLLECTIVE R222, `(.L_x_9767) ;  /* 0x00000000de087348 */ /* 0x000fea0003c00000 */
[----:B------:R0:W1:Y:S02]  /*2a3e0*/  SHFL.BFLY P2, R223, R225, R226, R227 ;  /* 0x0c0000e2e1df7389 */ /* 0x00006400000400e3 */
[----:B01----:R-:W-:Y:S05]  /*2a3f0*/  ENDCOLLECTIVE ;  /* 0x000000000000791b */ /* 0x003fea0003800000 */
.L_x_9767:
[----:B------:R-:W-:Y:S01]  /*2a400*/  MOV R226, 0x8 ;  /* 0x0000000800e27802 */ /* 0x000fe20000000f00 */
[----:B------:R-:W-:-:S04]  /*2a410*/  IMAD.MOV.U32 R216, RZ, RZ, R223 ;  /* 0x000000ffffd87224 */ /* 0x000fc800078e00df */
[----:B------:R-:W-:-:S04]  /*2a420*/  FADD.FTZ R220, R219, R216 ;  /* 0x000000d8dbdc7221 */ /* 0x000fc80000010000 */
[----:B------:R-:W-:-:S07]  /*2a430*/  IMAD.MOV.U32 R225, RZ, RZ, R220 ;  /* 0x000000ffffe17224 */ /* 0x000fce00078e00dc */
[----:B------:R-:W-:Y:S05]  /*2a440*/  WARPSYNC.COLLECTIVE R222, `(.L_x_9768) ;  /* 0x00000000de087348 */ /* 0x000fea0003c00000 */
[----:B------:R0:W1:Y:S02]  /*2a450*/  SHFL.BFLY P2, R223, R225, R226, R227 ;  /* 0x0c0000e2e1df7389 */ /* 0x00006400000400e3 */
[----:B01----:R-:W-:Y:S05]  /*2a460*/  ENDCOLLECTIVE ;  /* 0x000000000000791b */ /* 0x003fea0003800000 */
.L_x_9768:
        /* <DEDUP_REMOVED lines=8> */
.L_x_9769:
        /* <DEDUP_REMOVED lines=88> */
.L_x_9770:
[----:B------:R-:W-:Y:S02]  /*2aa70*/  IMAD.MOV.U32 R226, RZ, RZ, 0x2 ;  /* 0x00000002ffe27424 */ /* 0x000fe400078e00ff */
[----:B------:R-:W-:-:S04]  /*2aa80*/  IMAD.MOV.U32 R219, RZ, RZ, R223 ;  /* 0x000000ffffdb7224 */ /* 0x000fc800078e00df */
[----:B------:R-:W-:-:S05]  /*2aa90*/  FADD.FTZ R219, R216, R219 ;  /* 0x000000dbd8db7221 */ /* 0x000fca0000010000 */
[----:B------:R-:W-:-:S07]  /*2aaa0*/  MOV R225, R219 ;  /* 0x000000db00e17202 */ /* 0x000fce0000000f00 */
[----:B------:R-:W-:Y:S05]  /*2aab0*/  WARPSYNC.COLLECTIVE R222, `(.L_x_9771) ;  /* 0x00000000de087348 */ /* 0x000fea0003c00000 */
[----:B------:R0:W1:Y:S02]  /*2aac0*/  SHFL.BFLY P2, R223, R225, R226, R227 ;  /* 0x0c0000e2e1df7389 */ /* 0x00006400000400e3 */
[----:B01----:R-:W-:Y:S05]  /*2aad0*/  ENDCOLLECTIVE ;  /* 0x000000000000791b */ /* 0x003fea0003800000 */
.L_x_9771:
[----:B------:R-:W-:Y:S01]  /*2aae0*/  HFMA2 R226, -RZ, RZ, 0, 2.384185791015625e-07 ;  /* 0x00000004ffe27431 */ /* 0x000fe200000001ff */
[----:B------:R-:W-:-:S05]  /*2aaf0*/  MOV R218, R223 ;  /* 0x000000df00da7202 */ /* 0x000fca0000000f00 */
[----:B------:R-:W-:-:S04]  /*2ab00*/  FADD.FTZ R218, R219, R218 ;  /* 0x000000dadbda7221 */ /* 0x000fc80000010000 */
[----:B------:R-:W-:-:S07]  /*2ab10*/  IMAD.MOV.U32 R225, RZ, RZ, R218 ;  /* 0x000000ffffe17224 */ /* 0x000fce00078e00da */
[----:B------:R-:W-:Y:S05]  /*2ab20*/  WARPSYNC.COLLECTIVE R222, `(.L_x_9772) ;  /* 0x00000000de087348 */ /* 0x000fea0003c00000 */
[----:B------:R0:W1:Y:S02]  /*2ab30*/  SHFL.BFLY P2, R223, R225, R226, R227 ;  /* 0x0c0000e2e1df7389 */ /* 0x00006400000400e3 */
[----:B01----:R-:W-:Y:S05]  /*2ab40*/  ENDCOLLECTIVE ;  /* 0x000000000000791b */ /* 0x003fea0003800000 */
.L_x_9772:
[----:B------:R-:W-:Y:S02]  /*2ab50*/  IMAD.MOV.U32 R226, RZ, RZ, 0x8 ;  /* 0x00000008ffe27424 */ /* 0x000fe400078e00ff */
[----:B------:R-:W-:-:S04]  /*2ab60*/  IMAD.MOV.U32 R221, RZ, RZ, R223 ;  /* 0x000000ffffdd7224 */ /* 0x000fc800078e00df */
[----:B------:R-:W-:-:S05]  /*2ab70*/  FADD.FTZ R221, R218, R221 ;  /* 0x000000dddadd7221 */ /* 0x000fca0000010000 */
[----:B------:R-:W-:-:S07]  /*2ab80*/  MOV R225, R221 ;  /* 0x000000dd00e17202 */ /* 0x000fce0000000f00 */
[----:B------:R-:W-:Y:S05]  /*2ab90*/  WARPSYNC.COLLECTIVE R222, `(.L_x_9773) ;  /* 0x00000000de087348 */ /* 0x000fea0003c00000 */
[----:B------:R0:W1:Y:S02]  /*2aba0*/  SHFL.BFLY P2, R223, R225, R226, R227 ;  /* 0x0c0000e2e1df7389 */ /* 0x00006400000400e3 */
[----:B01----:R-:W-:Y:S05]  /*2abb0*/  ENDCOLLECTIVE ;  /* 0x000000000000791b */ /* 0x003fea0003800000 */
.L_x_9773:
[----:B------:R-:W-:Y:S01]  /*2abc0*/  HFMA2 R226, -RZ, RZ, 0, 9.5367431640625e-07 ;  /* 0x00000010ffe27431 */ /* 0x000fe200000001ff */
[----:B------:R-:W-:-:S05]  /*2abd0*/  MOV R220, R223 ;  /* 0x000000df00dc7202 */ /* 0x000fca0000000f00 */
[----:B------:R-:W-:-:S04]  /*2abe0*/  FADD.FTZ R220, R221, R220 ;  /* 0x000000dcdddc7221 */ /* 0x000fc80000010000 */
[----:B------:R-:W-:-:S07]  /*2abf0*/  IMAD.MOV.U32 R225, RZ, RZ, R220 ;  /* 0x000000ffffe17224 */ /* 0x000fce00078e00dc */
[----:B------:R-:W-:Y:S05]  /*2ac00*/  WARPSYNC.COLLECTIVE R222, `(.L_x_9774) ;  /* 0x00000000de087348 */ /* 0x000fea0003c00000 */
[----:B------:R0:W1:Y:S02]  /*2ac10*/  SHFL.BFLY P2, R223, R225, R226, R227 ;  /* 0x0c0000e2e1df7389 */ /* 0x00006400000400e3 */
[----:B01----:R-:W-:Y:S05]  /*2ac20*/  ENDCOLLECTIVE ;  /* 0x000000000000791b */ /* 0x003fea0003800000 */
.L_x_9774:
[----:B------:R-:W-:Y:S05]  /*2ac30*/  BRA `(.L_x_9775) ;  /* 0xffffffd800ec7947 */ /* 0x000fea000383ffff */
.L_x_9776:
        /* <DEDUP_REMOVED lines=12> */
.L_x_27981:


//--------------------- .text._ZN10layer_norm31ln_parallel_residual_fwd_kernelINS_13Kernel_traitsI13__nv_bfloat16S2_fS2_fjLj1280ELj1ELj4ELj1ELj16ENS_18Kernel_traits_baseILj1280ES2_S2_fS2_fjLj128EEEEELb1ELb1ELb0EEEvNS_9FwdParamsE --------------------------
	.section	.text._ZN10layer_norm31ln_parallel_residual_fwd_kernelINS_13Kernel_traitsI13__nv_bfloat16S2_fS2_fjLj1280ELj1ELj4ELj1ELj16ENS_18Kernel_traits_baseILj1280ES2_S2_fS2_fjLj128EEEEELb1ELb1ELb0EEEvNS_9FwdParamsE,"ax",@progbits
	.align	128
        .global         _ZN10layer_norm31ln_parallel_residual_fwd_kernelINS_13Kernel_traitsI13__nv_bfloat16S2_fS2_fjLj1280ELj1ELj4ELj1ELj16ENS_18Kernel_traits_baseILj1280ES2_S2_fS2_fjLj128EEEEELb1ELb1ELb0EEEvNS_9FwdParamsE
        .type           _ZN10layer_norm31ln_parallel_residual_fwd_kernelINS_13Kernel_traitsI13__nv_bfloat16S2_fS2_fjLj1280ELj1ELj4ELj1ELj16ENS_18Kernel_traits_baseILj1280ES2_S2_fS2_fjLj128EEEEELb1ELb1ELb0EEEvNS_9FwdParamsE,@function
        .size           _ZN10layer_norm31ln_parallel_residual_fwd_kernelINS_13Kernel_traitsI13__nv_bfloat16S2_fS2_fjLj1280ELj1ELj4ELj1ELj16ENS_18Kernel_traits_baseILj1280ES2_S2_fS2_fjLj128EEEEELb1ELb1ELb0EEEvNS_9FwdParamsE,(.L_x_27982 - _ZN10layer_norm31ln_parallel_residual_fwd_kernelINS_13Kernel_traitsI13__nv_bfloat16S2_fS2_fjLj1280ELj1ELj4ELj1ELj16ENS_18Kernel_traits_baseILj1280ES2_S2_fS2_fjLj128EEEEELb1ELb1ELb0EEEvNS_9FwdParamsE)
        .other          _ZN10layer_norm31ln_parallel_residual_fwd_kernelINS_13Kernel_traitsI13__nv_bfloat16S2_fS2_fjLj1280ELj1ELj4ELj1ELj16ENS_18Kernel_traits_baseILj1280ES2_S2_fS2_fjLj128EEEEELb1ELb1ELb0EEEvNS_9FwdParamsE,@"STO_CUDA_ENTRY STV_DEFAULT"
_ZN10layer_norm31ln_parallel_residual_fwd_kernelINS_13Kernel_traitsI13__nv_bfloat16S2_fS2_fjLj1280ELj1ELj4ELj1ELj16ENS_18Kernel_traits_baseILj1280ES2_S2_fS2_fjLj128EEEEELb1ELb1ELb0EEEvNS_9FwdParamsE:
.text._ZN10layer_norm31ln_parallel_residual_fwd_kernelINS_13Kernel_traitsI13__nv_bfloat16S2_fS2_fjLj1280ELj1ELj4ELj1ELj16ENS_18Kernel_traits_baseILj1280ES2_S2_fS2_fjLj128EEEEELb1ELb1ELb0EEEvNS_9FwdParamsE:
        /* <DEDUP_REMOVED lines=55> */
[----:B------:R-:W-:Y:S11]  /*0370*/  BRA.U !UP0, `(.L_x_9778) ;  /* 0x0000000108ac7547 */ /* 0x000ff6000b800000 */
        /* <DEDUP_REMOVED lines=43> */
.L_x_9778:
        /* <DEDUP_REMOVED lines=16> */
[----:B-1----:R-:W-:-:S04]  /*0730*/  @P0 IMAD.WIDE.U32 R8, R3, 0x10, R8 ;  /* 0x0000001003080825 */ /* 0x002fc800078e0008 */
[----:B------:R-:W-:Y:S01]  /*0740*/  @P0 VIADD R3, R3, 0x20 ;  /* 0x0000002003030836 */ /* 0x000fe20000000000 */
[----:B------:R0:W5:Y:S03]  /*0750*/  @P0 LDG.E.128 R28, desc[UR6][R8.64] ;  /* 0x00000006081c0981 */ /* 0x000166000c1e1d00 */
        /* <DEDUP_REMOVED lines=15> */
[----:B------:R-:W-:Y:S02]  /*0850*/  @P4 MOV R27, RZ ;  /* 0x000000ff001b4202 */ /* 0x000fe40000000f00 */
[----:B------:R-:W-:-:S02]  /*0860*/  @P3 CS2R R58, SRZ ;  /* 0x00000000003a3805 */ /* 0x000fc4000001ff00 */
[----:B------:R-:W-:Y:S01]  /*0870*/  @P3 CS2R R56, SRZ ;  /* 0x0000000000383805 */ /* 0x000fe2000001ff00 */
[----:B------:R-:W-:Y:S02]  /*0880*/  @P0 IMAD.MOV.U32 R35, RZ, RZ, RZ ;  /* 0x000000ffff230224 */ /* 0x000fe400078e00ff */
[----:B------:R-:W-:Y:S02]  /*0890*/  @P1 IMAD.MOV.U32 R43, RZ, RZ, RZ ;  /* 0x000000ffff2b1224 */ /* 0x000fe400078e00ff */
[----:B0-----:R-:W-:-:S07]  /*08a0*/  @P2 IMAD.MOV.U32 R51, RZ, RZ, RZ ;  /* 0x000000ffff332224 */ /* 0x001fce00078e00ff */
.L_x_9779:
[----:B------:R-:W-:Y:S05]  /*08b0*/  BSYNC.RECONVERGENT B0 ;  /* 0x0000000000007941 */ /* 0x000fea0003800200 */
.L_x_9777:
[----:B------:R-:W0:Y:S02]  /*08c0*/  LDCU UR8, c[0x0][0x384] ;  /* 0x00007080ff0877ac */ /* 0x000e240008000800 */
[----:B0-----:R-:W-:-:S13]  /*08d0*/  ISETP.GE.AND P0, PT, R142, UR8, PT ;  /* 0x000000088e007c0c */ /* 0x001fda000bf06270 */
[----:B------:R-:W-:Y:S05]  /*08e0*/  @P0 EXIT ;  /* 0x000000000000094d */ /* 0x000fea0003800000 */
[----:B------:R-:W-:-:S04]  /*08f0*/  IMAD.HI.U32 R4, R141, -0x326172a9, RZ ;  /* 0xcd9e8d578d047827 */ /* 0x000fc800078e00ff */
[----:B------:R-:W-:Y:S01]  /*0900*/  HFMA2 R119, -RZ, RZ, 0, 0 ;  /* 0x00000000ff777431 */ /* 0x000fe200000001ff */
[----:B------:R-:W-:Y:S01]  /*0910*/  LOP3.LUT R2, R2, 0x3, RZ, 0xc0, !PT ;  /* 0x0000000302027812 */ /* 0x000fe200078ec0ff */
[C---:B------:R-:W-:Y:S01]  /*0920*/  IMAD.HI.U32 R3, R140.reuse, -0x2daee0ad, RZ ;  /* 0xd2511f538c037827 */ /* 0x040fe200078e00ff */
[----:B------:R-:W-:Y:S02]  /*0930*/  LOP3.LUT R4, R139, UR4, R4, 0x96, !PT ;  /* 0x000000048b047c12 */ /* 0x000fe4000f8e9604 */
[----:B-----5:R-:W-:Y:S01]  /*0940*/  PRMT R138, R51, 0x7632, R138 ;  /* 0x00007632338a7816 */ /* 0x020fe2000000008a */
[----:B------:R-:W-:Y:S01]  /*0950*/  IMAD R8, R140, -0x2daee0ad, RZ ;  /* 0xd2511f538c087824 */ /* 0x000fe200078e02ff */
[----:B------:R-:W-:Y:S01]  /*0960*/  LOP3.LUT R3, R3, UR5, RZ, 0x3c, !PT ;  /* 0x0000000503037c12 */ /* 0x000fe2000f8e3cff */
[----:B------:R-:W-:Y:S01]  /*0970*/  IMAD.HI.U32 R7, R4, -0x2daee0ad, RZ ;  /* 0xd2511f5304077827 */ /* 0x000fe200078e00ff */
[----:B------:R-:W-:Y:S02]  /*0980*/  PRMT R137, R47, 0x7632, R137 ;  /* 0x000076322f897816 */ /* 0x000fe40000000089 */
[----:B------:R-:W-:Y:S01]  /*0990*/  PRMT R136, R44, 0x7632, R136 ;  /* 0x000076322c887816 */ /* 0x000fe20000000088 */
[----:B------:R-:W-:Y:S01]  /*09a0*/  IMAD R6, R141, -0x326172a9, RZ ;  /* 0xcd9e8d578d067824 */ /* 0x000fe200078e02ff */
[----:B------:R-:W-:Y:S01]  /*09b0*/  LOP3.LUT R7, R8, UR12, R7, 0x96, !PT ;  /* 0x0000000c08077c12 */ /* 0x000fe2000f8e9607 */
[----:B------:R-:W-:Y:S01]  /*09c0*/  IMAD.HI.U32 R5, R3, -0x326172a9, RZ ;  /* 0xcd9e8d5703057827 */ /* 0x000fe200078e00ff */
[----:B------:R-:W-:Y:S01]  /*09d0*/  PRMT R135, R43, 0x7632, R135 ;  /* 0x000076322b877816 */ /* 0x000fe20000000087 */
[----:B------:R-:W0:Y:S01]  /*09e0*/  LDCU UR12, c[0x0][0x408] ;  /* 0x00008100ff0c77ac */ /* 0x000e220008000800 */
[----:B------:R-:W-:Y:S01]  /*09f0*/  PRMT R134, R39, 0x7632, R134 ;  /* 0x0000763227867816 */ /* 0x000fe20000000086 */
[----:B------:R-:W-:Y:S01]  /*0a00*/  IMAD R9, R4, -0x2daee0ad, RZ ;  /* 0xd2511f5304097824 */ /* 0x000fe200078e02ff */
[----:B------:R-:W-:Y:S01]  /*0a10*/  LOP3.LUT R5, R6, UR10, R5, 0x96, !PT ;  /* 0x0000000a06057c12 */ /* 0x000fe2000f8e9605 */
[----:B------:R-:W-:Y:S01]  /*0a20*/  IMAD R6, R3, -0x326172a9, RZ ;  /* 0xcd9e8d5703067824 */ /* 0x000fe200078e02ff */
[----:B------:R-:W-:Y:S01]  /*0a30*/  PRMT R133, R42, 0x7632, R133 ;  /* 0x000076322a857816 */ /* 0x000fe20000000085 */
[----:B------:R-:W-:Y:S01]  /*0a40*/  IMAD.HI.U32 R3, R7, -0x326172a9, RZ ;  /* 0xcd9e8d5707037827 */ /* 0x000fe200078e00ff */
[----:B------:R-:W-:Y:S01]  /*0a50*/  PRMT R132, R38, 0x7632, R132 ;  /* 0x0000763226847816 */ /* 0x000fe20000000084 */
[----:B------:R-:W1:Y:S01]  /*0a60*/  LDCU.64 UR10, c[0x0][0x3a0] ;  /* 0x00007400ff0a77ac */ /* 0x000e620008000a00 */
[----:B------:R-:W-:Y:S01]  /*0a70*/  PRMT R131, R41, 0x7632, R131 ;  /* 0x0000763229837816 */ /* 0x000fe20000000083 */
[----:B------:R-:W-:Y:S01]  /*0a80*/  IMAD.HI.U32 R4, R5, -0x2daee0ad, RZ ;  /* 0xd2511f5305047827 */ /* 0x000fe200078e00ff */
[----:B------:R-:W-:Y:S01]  /*0a90*/  LOP3.LUT R3, R6, UR13, R3, 0x96, !PT ;  /* 0x0000000d06037c12 */ /* 0x000fe2000f8e9603 */
[----:B------:R-:W2:Y:S01]  /*0aa0*/  LDCU UR13, c[0x0][0x388] ;  /* 0x00007100ff0d77ac */ /* 0x000ea20008000800 */
[----:B------:R-:W-:Y:S01]  /*0ab0*/  PRMT R130, R37, 0x7632, R130 ;  /* 0x0000763225827816 */ /* 0x000fe20000000082 */
[----:B------:R-:W-:Y:S01]  /*0ac0*/  IMAD R6, R7, -0x326172a9, RZ ;  /* 0xcd9e8d5707067824 */ /* 0x000fe200078e02ff */
[----:B------:R-:W-:Y:S01]  /*0ad0*/  LOP3.LUT R4, R9, UR14, R4, 0x96, !PT ;  /* 0x0000000e09047c12 */ /* 0x000fe2000f8e9604 */
[----:B------:R-:W-:Y:S01]  /*0ae0*/  IMAD R8, R5, -0x2daee0ad, RZ ;  /* 0xd2511f5305087824 */ /* 0x000fe200078e02ff */
[----:B------:R-:W-:Y:S01]  /*0af0*/  PRMT R11, R33, 0x7632, R11 ;  /* 0x00007632210b7816 */ /* 0x000fe2000000000b */
[----:B------:R-:W-:Y:S01]  /*0b00*/  IMAD.HI.U32 R7, R3, -0x2daee0ad, RZ ;  /* 0xd2511f5303077827 */ /* 0x000fe200078e00ff */
[----:B------:R-:W-:Y:S01]  /*0b10*/  PRMT R12, R29, 0x7632, R12 ;  /* 0x000076321d0c7816 */ /* 0x000fe2000000000c */
[----:B------:R-:W3:Y:S01]  /*0b20*/  LDCU.U8 UR14, c[0x0][0x410] ;  /* 0x00008200ff0e77ac */ /* 0x000ee20008000000 */
        /* <DEDUP_REMOVED lines=36> */
[----:B------:R-:W-:Y:S01]  /*0d70*/  IMAD.HI.U32 R4, R7, -0x326172a9, RZ ;  /* 0xcd9e8d5707047827 */ /* 0x000fe200078e00ff */
[----:B------:R-:W-:-:S03]  /*0d80*/  PRMT R9, R34, 0x7632, R9 ;  /* 0x0000763222097816 */ /* 0x000fc60000000009 */
[----:B------:R-:W-:Y:S01]  /*0d90*/  IMAD R10, R3, -0x2daee0ad, RZ ;  /* 0xd2511f53030a7824 */ /* 0x000fe200078e02ff */
[----:B------:R-:W-:Y:S01]  /*0da0*/  LOP3.LUT R4, R5, UR23, R4, 0x96, !PT ;  /* 0x0000001705047c12 */ /* 0x000fe2000f8e9604 */
[----:B------:R-:W-:Y:S01]  /*0db0*/  IMAD R8, R7, -0x326172a9, RZ ;  /* 0xcd9e8d5707087824 */ /* 0x000fe200078e02ff */
[----:B------:R-:W-:Y:S01]  /*0dc0*/  PRMT R7, R35, 0x7632, R7 ;  /* 0x0000763223077816 */ /* 0x000fe20000000007 */
[----:B------:R-:W-:-:S04]  /*0dd0*/  IMAD.HI.U32 R3, R6, -0x326172a9, RZ ;  /* 0xcd9e8d5706037827 */ /* 0x000fc800078e00ff */
[----:B------:R-:W-:Y:S01]  /*0de0*/  IMAD.HI.U32 R5, R4, -0x2daee0ad, RZ ;  /* 0xd2511f5304057827 */ /* 0x000fe200078e00ff */
[----:B------:R-:W-:Y:S01]  /*0df0*/  LOP3.LUT R120, R8, UR9, R3, 0x96, !PT ;  /* 0x0000000908787c12 */ /* 0x000fe2000f8e9603 */
[----:B------:R-:W0:Y:S01]  /*0e00*/  LDCU.64 UR8, c[0x0][0x398] ;  /* 0x00007300ff0877ac */ /* 0x000e220008000a00 */
[----:B------:R-:W-:Y:S01]  /*0e10*/  PRMT R8, R31, 0x7632, R8 ;  /* 0x000076321f087816 */ /* 0x000fe20000000008 */
[----:B------:R-:W-:Y:S01]  /*0e20*/  IMAD R3, R4, -0x2daee0ad, RZ ;  /* 0xd2511f5304037824 */ /* 0x000fe200078e02ff */
[----:B------:R-:W-:Y:S01]  /*0e30*/  LOP3.LUT R122, R10, UR25, R5, 0x96, !PT ;  /* 0x000000190a7a7c12 */ /* 0x000fe2000f8e9605 */
[----:B------:R-:W-:Y:S01]  /*0e40*/  IMAD.HI.U32 R4, R120, -0x2daee0ad, RZ ;  /* 0xd2511f5378047827 */ /* 0x000fe200078e00ff */
[----:B------:R-:W-:-:S03]  /*0e50*/  PRMT R10, R30, 0x7632, R10 ;  /* 0x000076321e0a7816 */ /* 0x000fc6000000000a */
[----:B------:R-:W-:Y:S01]  /*0e60*/  IMAD R6, R6, -0x326172a9, RZ ;  /* 0xcd9e8d5706067824 */ /* 0x000fe200078e02ff */
[----:B------:R-:W-:Y:S01]  /*0e70*/  LOP3.LUT R4, R3, UR27, R4, 0x96, !PT ;  /* 0x0000001b03047c12 */ /* 0x000fe2000f8e9604 */
[----:B------:R-:W-:-:S04]  /*0e80*/  IMAD.HI.U32 R5, R122, -0x326172a9, RZ ;  /* 0xcd9e8d577a057827 */ /* 0x000fc800078e00ff */
[----:B------:R-:W-:Y:S01]  /*0e90*/  IMAD R120, R120, -0x2daee0ad, RZ ;  /* 0xd2511f5378787824 */ /* 0x000fe200078e02ff */
[--C-:B------:R-:W-:Y:S01]  /*0ea0*/  LOP3.LUT R3, R6, UR26, R5.reuse, 0x96, !PT ;  /* 0x0000001a06037c12 */ /* 0x100fe2000f8e9605 */
[----:B------:R-:W-:Y:S01]  /*0eb0*/  IMAD R122, R122, -0x326172a9, RZ ;  /* 0xcd9e8d577a7a7824 */ /* 0x000fe200078e02ff */
[----:B------:R-:W-:Y:S02]  /*0ec0*/  PRMT R5, R40, 0x7632, R5 ;  /* 0x0000763228057816 */ /* 0x000fe40000000005 */
[----:B01234-:R-:W-:-:S07]  /*0ed0*/  PRMT R6, R36, 0x7632, R6 ;  /* 0x0000763224067816 */ /* 0x01ffce0000000006 */
.L_x_10415:
        /* <DEDUP_REMOVED lines=41> */
.L_x_9785:
        /* <DEDUP_REMOVED lines=13> */
.L_x_9787:
[----:B------:R-:W-:Y:S05]  /*1240*/  BSYNC.RECONVERGENT B2 ;  /* 0x0000000000027941 */ /* 0x000fea0003800200 */
.L_x_9786:
        /* <DEDUP_REMOVED lines=26> */
[----:B------:R-:W-:-:S03]  /*13f0*/  UIADD3 UR17, UPT, UPT, UR5, -0x56f99767, URZ ;  /* 0xa906689905117890 */ /* 0x000fc6000fffe0ff */
[----:B------:R-:W-:Y:S01]  /*1400*/  LOP3.LUT R112, R72, UR16, R3, 0x96, !PT ;  /* 0x0000001048707c12 */ /* 0x000fe2000f8e9603 */
[----:B------:R-:W-:Y:S01]  /*1410*/  UIADD3 UR16, UPT, UPT, UR4, 0x1715609d, URZ ;  /* 0x1715609d04107890 */ /* 0x000fe2000fffe0ff */
        /* <DEDUP_REMOVED lines=31> */
.L_x_9784:
[----:B------:R-:W-:Y:S05]  /*1610*/  BSYNC.RECONVERGENT B1 ;  /* 0x0000000000017941 */ /* 0x000fea0003800200 */
.L_x_9783:
        /* <DEDUP_REMOVED lines=8> */
[----:B------:R-:W-:Y:S01]  /*16a0*/  PRMT R76, R76, 0x7632, R76 ;  /* 0x000076324c4c7816 */ /* 0x000fe2000000004c */
[----:B------:R-:W-:Y:S02]  /*16b0*/  IMAD.MOV.U32 R72, RZ, RZ, 0x2 ;  /* 0x00000002ff487424 */ /* 0x000fe400078e00ff */
[----:B0-----:R-:W-:-:S02]  /*16c0*/  FSETP.LE.FTZ.AND P3, PT, R2, R113, PT ;  /* 0x000000710200720b */ /* 0x001fc40003f73000 */
        /* <DEDUP_REMOVED lines=11> */
.L_x_9790:
        /* <DEDUP_REMOVED lines=13> */
.L_x_9792:
[----:B------:R-:W-:Y:S05]  /*1850*/  BSYNC.RECONVERGENT B2 ;  /* 0x0000000000027941 */ /* 0x000fea0003800200 */
.L_x_9791:
        /* <DEDUP_REMOVED lines=61> */
.L_x_9789:
[----:B------:R-:W-:Y:S05]  /*1c30*/  BSYNC.RECONVERGENT B1 ;  /* 0x0000000000017941 */ /* 0x000fea0003800200 */
.L_x_9788:
        /* <DEDUP_REMOVED lines=19> */
.L_x_9795:
        /* <DEDUP_REMOVED lines=13> */
.L_x_9797:
[----:B------:R-:W-:Y:S05]  /*1e40*/  BSYNC.RECONVERGENT B2 ;  /* 0x0000000000027941 */ /* 0x000fea0003800200 */
.L_x_9796:
        /* <DEDUP_REMOVED lines=61> */
.L_x_9794:
[----:B------:R-:W-:Y:S05]  /*2220*/  BSYNC.RECONVERGENT B1 ;  /* 0x0000000000017941 */ /* 0x000fea0003800200 */
.L_x_9793:
[----:B------:R-:W-:Y:S01]  /*2230*/  I2FP.F32.U32 R2, R2 ;  /* 0x0000000200027245 */ /* 0x000fe20000201000 */
[----:B------:R-:W-:Y:S01]  /*2240*/  BSSY.RECONVERGENT B1, `(.L_x_9798) ;  /* 0x000005e000017945 */ /* 0x000fe20003800200 */
[----:B------:R-:W-:Y:S01]  /*2250*/  ISETP.NE.AND P2, PT, R73, 0x1, PT ;  /* 0x000000014900780c */ /* 0x000fe20003f45270 */
[C---:B------:R-:W-:Y:S01]  /*2260*/  IMAD.U32 R120, R77.reuse, 0x10000, RZ ;  /* 0x000100004d787824 */ /* 0x040fe200078e00ff */
[----:B------:R-:W-:Y:S01]  /*2270*/  LOP3.LUT R144, R144, 0xfffffffb, RZ, 0xc0, !PT ;  /* 0xfffffffb90907812 */ /* 0x000fe200078ec0ff */
[----:B------:R-:W-:Y:S01]  /*2280*/  FFMA.FTZ R2, R2, R115, 1.1641532182693481445e-10 ;  /* 0x2f00000002027423 */ /* 0x000fe20000010073 */
[----:B------:R-:W-:Y:S01]  /*2290*/  PRMT R148, R77, 0x7632, R148 ;  /* 0x000076324d947816 */ /* 0x000fe20000000094 */
[----:B------:R-:W-:-:S03]  /*22a0*/  IMAD.MOV.U32 R72, RZ, RZ, 0x2 ;  /* 0x00000002ff487424 */ /* 0x000fc600078e00ff */
        /* <DEDUP_REMOVED lines=12> */
.L_x_9800:
        /* <DEDUP_REMOVED lines=13> */
.L_x_9802:
[----:B------:R-:W-:Y:S05]  /*2440*/  BSYNC.RECONVERGENT B2 ;  /* 0x0000000000027941 */ /* 0x000fea0003800200 */
.L_x_9801:
        /* <DEDUP_REMOVED lines=61> */
.L_x_9799:
[----:B------:R-:W-:Y:S05]  /*2820*/  BSYNC.RECONVERGENT B1 ;  /* 0x0000000000017941 */ /* 0x000fea0003800200 */
.L_x_9798:
        /* <DEDUP_REMOVED lines=19> */
.L_x_9805:
        /* <DEDUP_REMOVED lines=13> */
.L_x_9807:
[----:B------:R-:W-:Y:S05]  /*2a30*/  BSYNC.RECONVERGENT B2 ;  /* 0x0000000000027941 */ /* 0x000fea0003800200 */
.L_x_9806:
        /* <DEDUP_REMOVED lines=61> */
.L_x_9804:
[----:B------:R-:W-:Y:S05]  /*2e10*/  BSYNC.RECONVERGENT B1 ;  /* 0x0000000000017941 */ /* 0x000fea0003800200 */
.L_x_9803:
        /* <DEDUP_REMOVED lines=18> */
.L_x_9810:
        /* <DEDUP_REMOVED lines=13> */
.L_x_9812:
[----:B------:R-:W-:Y:S05]  /*3010*/  BSYNC.RECONVERGENT B2 ;  /* 0x0000000000027941 */ /* 0x000fea0003800200 */
.L_x_9811:
        /* <DEDUP_REMOVED lines=61> */
.L_x_9809:
[----:B------:R-:W-:Y:S05]  /*33f0*/  BSYNC.RECONVERGENT B1 ;  /* 0x0000000000017941 */ /* 0x000fea0003800200 */
.L_x_9808:
        /* <DEDUP_REMOVED lines=17> */
.L_x_9815:
        /* <DEDUP_REMOVED lines=13> */
.L_x_9817:
[----:B------:R-:W-:Y:S05]  /*35e0*/  BSYNC.RECONVERGENT B2 ;  /* 0x0000000000027941 */ /* 0x000fea0003800200 */
.L_x_9816:
        /* <DEDUP_REMOVED lines=61> */
.L_x_9814:
[----:B------:R-:W-:Y:S05]  /*39c0*/  BSYNC.RECONVERGENT B1 ;  /* 0x0000000000017941 */ /* 0x000fea0003800200 */
.L_x_9813:
[----:B------:R-:W-:Y:S01]  /*39d0*/  ISETP.NE.AND P5, PT, R74, 0x1, PT ;  /* 0x000000014a00780c */ /* 0x000fe20003fa5270 */
[----:B------:R-:W-:Y:S01]  /*39e0*/  BSSY.RECONVERGENT B1, `(.L_x_9818) ;  /* 0x000005c000017945 */ /* 0x000fe20003800200 */
[----:B------:R-:W-:Y:S01]  /*39f0*/  I2FP.F32.U32 R2, R73 ;  /* 0x0000004900027245 */ /* 0x000fe20000201000 */
[C---:B------:R-:W-:Y:S01]  /*3a00*/  IMAD.U32 R149, R79.reuse, 0x10000, RZ ;  /* 0x000100004f957824 */ /* 0x040fe200078e00ff */
[----:B------:R-:W-:Y:S02]  /*3a10*/  PRMT R79, R79, 0x7632, R79 ;  /* 0x000076324f4f7816 */ /* 0x000fe4000000004f */
[----:B------:R-:W-:Y:S01]  /*3a20*/  MOV R73, R122 ;  /* 0x0000007a00497202 */ /* 0x000fe20000000f00 */
[----:B------:R-:W-:Y:S01]  /*3a30*/  FFMA.FTZ R72, R2, R115, 1.1641532182693481445e-10 ;  /* 0x2f00000002487423 */ /* 0x000fe20000010073 */
[----:B------:R-:W-:-:S04]  /*3a40*/  IMAD.MOV.U32 R2, RZ, RZ, 0x2 ;  /* 0x00000002ff027424 */ /* 0x000fc800078e00ff */
        /* <DEDUP_REMOVED lines=10> */
.L_x_9820:
        /* <DEDUP_REMOVED lines=13> */
.L_x_9822:
[----:B------:R-:W-:Y:S05]  /*3bc0*/  BSYNC.RECONVERGENT B2 ;  /* 0x0000000000027941 */ /* 0x000fea0003800200 */
.L_x_9821:
        /* <DEDUP_REMOVED lines=61> */
.L_x_9819:
[----:B------:R-:W-:Y:S05]  /*3fa0*/  BSYNC.RECONVERGENT B1 ;  /* 0x0000000000017941 */ /* 0x000fea0003800200 */
.L_x_9818:
        /* <DEDUP_REMOVED lines=38> */
.L_x_9782:
[----:B------:R-:W-:Y:S01]  /*4210*/  ISETP.NE.AND P2, PT, R2, 0x1, PT ;  /* 0x000000010200780c */ /* 0x000fe20003f45270 */
[----:B------:R-:W-:Y:S01]  /*4220*/  IMAD.U32 R151, RZ, RZ, UR4 ;  /* 0x00000004ff977e24 */ /* 0x000fe2000f8e00ff */
[----:B------:R-:W-:Y:S01]  /*4230*/  BSSY.RECONVERGENT B1, `(.L_x_9824) ;  /* 0x0000058000017945 */ /* 0x000fe20003800200 */
[----:B------:R-:W-:Y:S01]  /*4240*/  IMAD.MOV.U32 R73, RZ, RZ, 0x2 ;  /* 0x00000002ff497424 */ /* 0x000fe200078e00ff */
[----:B------:R-:W-:Y:S01]  /*4250*/  MOV R112, R120 ;  /* 0x0000007800707202 */ /* 0x000fe20000000f00 */
[----:B------:R-:W-:Y:S02]  /*4260*/  IMAD.MOV.U32 R72, RZ, RZ, R122 ;  /* 0x000000ffff487224 */ /* 0x000fe400078e007a */
[----:B------:R-:W-:-:S06]  /*4270*/  VIADD R151, R151, 0x3c6ef372 ;  /* 0x3c6ef37297977836 */ /* 0x000fcc0000000000 */
        /* <DEDUP_REMOVED lines=11> */
.L_x_9826:
        /* <DEDUP_REMOVED lines=13> */
.L_x_9828:
[----:B------:R-:W-:Y:S05]  /*4400*/  BSYNC.RECONVERGENT B2 ;  /* 0x0000000000027941 */ /* 0x000fea0003800200 */
.L_x_9827:
        /* <DEDUP_REMOVED lines=13> */
[----:B------:R-:W-:Y:S01]  /*44e0*/  LOP3.LUT R75, R112, UR16, R73, 0x96, !PT ;  /* 0x00000010704b7c12 */ /* 0x000fe2000f8e9649 */
[----:B------:R-:W-:-:S03]  /*44f0*/  UIADD3 UR16, UPT, UPT, UR4, -0x255992d5, URZ ;  /* 0xdaa66d2b04107890 */ /* 0x000fc6000fffe0ff */
[----:B------:R-:W-:Y:S01]  /*4500*/  LOP3.LUT R112, R151, R74, R3, 0x96, !PT ;  /* 0x0000004a97707212 */ /* 0x000fe200078e9603 */
        /* <DEDUP_REMOVED lines=42> */
.L_x_9825:
[----:B------:R-:W-:Y:S05]  /*47b0*/  BSYNC.RECONVERGENT B1 ;  /* 0x0000000000017941 */ /* 0x000fea0003800200 */
.L_x_9824:
        /* <DEDUP_REMOVED lines=10> */
[----:B------:R-:W-:Y:S01]  /*4860*/  IMAD.MOV.U32 R74, RZ, RZ, 0x2 ;  /* 0x00000002ff4a7424 */ /* 0x000fe200078e00ff */
[----:B0-----:R-:W-:-:S02]  /*4870*/  FSETP.LE.FTZ.AND P4, PT, R2, R113, PT ;  /* 0x000000710200720b */ /* 0x001fc40003f93000 */
[----:B------:R-:W-:Y:S01]  /*4880*/  MOV R2, R122 ;  /* 0x0000007a00027202 */ /* 0x000fe20000000f00 */
[----:B-1----:R-:W-:-:S10]  /*4890*/  FMUL.FTZ R121, R120, R121 ;  /* 0x0000007978797220 */ /* 0x002fd40000410000 */
        /* <DEDUP_REMOVED lines=10> */
.L_x_9831:
        /* <DEDUP_REMOVED lines=13> */
.L_x_9833:
[----:B------:R-:W-:Y:S05]  /*4a10*/  BSYNC.RECONVERGENT B2 ;  /* 0x0000000000027941 */ /* 0x000fea0003800200 */
.L_x_9832:
        /* <DEDUP_REMOVED lines=59> */
.L_x_9830:
[----:B------:R-:W-:Y:S05]  /*4dd0*/  BSYNC.RECONVERGENT B1 ;  /* 0x0000000000017941 */ /* 0x000fea0003800200 */
.L_x_9829:
[----:B------:R-:W-:Y:S01]  /*4de0*/  I2FP.F32.U32 R2, R2 ;  /* 0x0000000200027245 */ /* 0x000fe20000201000 */
[----:B------:R-:W-:Y:S01]  /*4df0*/  IMAD.U32 R73, R60, 0x10000, RZ ;  /* 0x000100003c497824 */ /* 0x000fe200078e00ff */
[----:B------:R-:W-:Y:S01]  /*4e00*/  ISETP.NE.AND P3, PT, R74, 0x1, PT ;  /* 0x000000014a00780c */ /* 0x000fe20003f65270 */
[----:B------:R-:W-:Y:S01]  /*4e10*/  BSSY.RECONVERGENT B1, `(.L_x_9834) ;  /* 0x000005d000017945 */ /* 0x000fe20003800200 */
[----:B------:R-:W-:Y:S01]  /*4e20*/  FSEL R72, R121, RZ, P4 ;  /* 0x000000ff79487208 */ /* 0x000fe20002000000 */
[----:B------:R-:W-:Y:S01]  /*4e30*/  FFMA.FTZ R2, R2, R129, 1.1641532182693481445e-10 ;  /* 0x2f00000002027423 */ /* 0x000fe20000010081 */
[----:B------:R-:W-:Y:S01]  /*4e40*/  FMUL.FTZ R73, R73, R120 ;  /* 0x0000007849497220 */ /* 0x000fe20000410000 */
[----:B------:R-:W-:-:S03]  /*4e50*/  HFMA2 R75, -RZ, RZ, 0, 1.1920928955078125e-07 ;  /* 0x00000002ff4b7431 */ /* 0x000fc600000001ff */
        /* <DEDUP_REMOVED lines=15> */
.L_x_9836:
        /* <DEDUP_REMOVED lines=13> */
.L_x_9838:
[----:B------:R-:W-:Y:S05]  /*5020*/  BSYNC.RECONVERGENT B2 ;  /* 0x0000000000027941 */ /* 0x000fea0003800200 */
.L_x_9837:
        /* <DEDUP_REMOVED lines=56> */
[----:B------:R-:W-:Y:S02]  /*53b0*/  IMAD.MOV.U32 R2, RZ, RZ, R112 ;  /* 0x000000ffff027224 */ /* 0x000fe400078e0070 */
[----:B------:R-:W-:Y:S02]  /*53c0*/  IMAD.MOV.U32 R112, RZ, RZ, R74 ;  /* 0x000000ffff707224 */ /* 0x000fe400078e004a */
[----:B------:R-:W-:-:S07]  /*53d0*/  IMAD.MOV.U32 R75, RZ, RZ, RZ ;  /* 0x000000ffff4b7224 */ /* 0x000fce00078e00ff */
.L_x_9835:
[----:B------:R-:W-:Y:S05]  /*53e0*/  BSYNC.RECONVERGENT B1 ;  /* 0x0000000000017941 */ /* 0x000fea0003800200 */
.L_x_9834:
[----:B------:R-:W-:Y:S01]  /*53f0*/  I2FP.F32.U32 R2, R2 ;  /* 0x0000000200027245 */ /* 0x000fe20000201000 */
[----:B------:R-:W-:Y:S01]  /*5400*/  BSSY.RECONVERGENT B1, `(.L_x_9839) ;  /* 0x000005c000017945 */ /* 0x000fe20003800200 */
[----:B------:R-:W-:Y:S02]  /*5410*/  ISETP.NE.AND P2, PT, R75, 0x1, PT ;  /* 0x000000014b00780c */ /* 0x000fe40003f45270 */
[----:B------:R-:W-:Y:S01]  /*5420*/  SHF.L.U32 R73, R76, 0x10, RZ ;  /* 0x000000104c497819 */ /* 0x000fe200000006ff */
[----:B------:R-:W-:Y:S01]  /*5430*/  FFMA.FTZ R2, R2, R129, 1.1641532182693481445e-10 ;  /* 0x2f00000002027423 */ /* 0x000fe20000010081 */
[----:B------:R-:W-:Y:S01]  /*5440*/  LOP3.LUT R144, R144, 0xfffffff7, RZ, 0xc0, !PT ;  /* 0xfffffff790907812 */ /* 0x000fe200078ec0ff */
[----:B------:R-:W-:Y:S02]  /*5450*/  IMAD.MOV.U32 R76, RZ, RZ, 0x2 ;  /* 0x00000002ff4c7424 */ /* 0x000fe400078e00ff */
        /* <DEDUP_REMOVED lines=13> */
.L_x_9841:
        /* <DEDUP_REMOVED lines=13> */
.L_x_9843:
[----:B------:R-:W-:Y:S05]  /*5600*/  BSYNC.RECONVERGENT B2 ;  /* 0x0000000000027941 */ /* 0x000fea0003800200 */
.L_x_9842:
        /* <DEDUP_REMOVED lines=58> */
[----:B------:R-:W-:-:S07]  /*59b0*/  IMAD.MOV.U32 R112, RZ, RZ, R74 ;  /* 0x000000ffff707224 */ /* 0x000fce00078e004a */
.L_x_9840:
[----:B------:R-:W-:Y:S05]  /*59c0*/  BSYNC.RECONVERGENT B1 ;  /* 0x0000000000017941 */ /* 0x000fea0003800200 */
.L_x_9839:
        /* <DEDUP_REMOVED lines=9> */
[----:B------:R-:W-:Y:S02]  /*5a60*/  FSEL R2, R73, RZ, P4 ;  /* 0x000000ff49027208 */ /* 0x000fe40002000000 */
[----:B------:R-:W-:Y:S02]  /*5a70*/  SEL R123, RZ, 0x1, P2 ;  /* 0x00000001ff7b7807 */ /* 0x000fe40001000000 */
[----:B------:R-:W-:-:S05]  /*5a80*/  FSEL R75, R75, RZ, !P2 ;  /* 0x000000ff4b4b7208 */ /* 0x000fca0005000000 */
        /* <DEDUP_REMOVED lines=12> */
.L_x_9846:
        /* <DEDUP_REMOVED lines=13> */
.L_x_9848:
[----:B------:R-:W-:Y:S05]  /*5c20*/  BSYNC.RECONVERGENT B2 ;  /* 0x0000000000027941 */ /* 0x000fea0003800200 */
.L_x_9847:
        /* <DEDUP_REMOVED lines=60> */
.L_x_9845:
[----:B------:R-:W-:Y:S05]  /*5ff0*/  BSYNC.RECONVERGENT B1 ;  /* 0x0000000000017941 */ /* 0x000fea0003800200 */
.L_x_9844:
[----:B------:R-:W-:Y:S01]  /*6000*/  I2FP.F32.U32 R2, R2 ;  /* 0x0000000200027245 */ /* 0x000fe20000201000 */
[C---:B------:R-:W-:Y:S01]  /*6010*/  IMAD.U32 R115, R77.reuse, 0x10000, RZ ;  /* 0x000100004d737824 */ /* 0x040fe200078e00ff */
        /* <DEDUP_REMOVED lines=19> */
.L_x_9851:
        /* <DEDUP_REMOVED lines=13> */
.L_x_9853:
[----:B------:R-:W-:Y:S05]  /*6220*/  BSYNC.RECONVERGENT B2 ;  /* 0x0000000000027941 */ /* 0x000fea0003800200 */
.L_x_9852:
        /* <DEDUP_REMOVED lines=60> */
.L_x_9850:
[----:B------:R-:W-:Y:S05]  /*65f0*/  BSYNC.RECONVERGENT B1 ;  /* 0x0000000000017941 */ /* 0x000fea0003800200 */
.L_x_9849:
        /* <DEDUP_REMOVED lines=23> */
.L_x_9856:
        /* <DEDUP_REMOVED lines=13> */
.L_x_9858:
[----:B------:R-:W-:Y:S05]  /*6840*/  BSYNC.RECONVERGENT B2 ;  /* 0x0000000000027941 */ /* 0x000fea0003800200 */
.L_x_9857:
        /* <DEDUP_REMOVED lines=60> */
.L_x_9855:
[----:B------:R-:W-:Y:S05]  /*6c10*/  BSYNC.RECONVERGENT B1 ;  /* 0x0000000000017941 */ /* 0x000fea0003800200 */
.L_x_9854:
        /* <DEDUP_REMOVED lines=20> */
.L_x_9861:
        /* <DEDUP_REMOVED lines=13> */
.L_x_9863:
[----:B------:R-:W-:Y:S05]  /*6e30*/  BSYNC.RECONVERGENT B2 ;  /* 0x0000000000027941 */ /* 0x000fea0003800200 */
.L_x_9862:
        /* <DEDUP_REMOVED lines=60> */
.L_x_9860:
[----:B------:R-:W-:Y:S05]  /*7200*/  BSYNC.RECONVERGENT B1 ;  /* 0x0000000000017941 */ /* 0x000fea0003800200 */
.L_x_9859:
[----:B------:R-:W-:Y:S01]  /*7210*/  I2FP.F32.U32 R2, R2 ;  /* 0x0000000200027245 */ /* 0x000fe20000201000 */
[----:B------:R-:W-:Y:S01]  /*7220*/  BSSY.RECONVERGENT B1, `(.L_x_9864) ;  /* 0x0000061000017945 */ /* 0x000fe20003800200 */
[----:B------:R-:W-:-:S03]  /*7230*/  PRMT R76, R61, 0x7632, R76 ;  /* 0x000076323d4c7816 */ /* 0x000fc6000000004c */
[----:B------:R-:W-:Y:S02]  /*7240*/  FFMA.FTZ R2, R2, R129, 1.1641532182693481445e-10 ;  /* 0x2f00000002027423 */ /* 0x000fe40000010081 */
[----:B------:R-:W-:Y:S02]  /*7250*/  IMAD.U32 R77, R76, 0x10000, RZ ;  /* 0x000100004c4d7824 */ /* 0x000fe400078e00ff */
[----:B------:R-:W-:Y:S01]  /*7260*/  HFMA2 R76, -RZ, RZ, 0, 1.1920928955078125e-07 ;  /* 0x00000002ff4c7431 */ /* 0x000fe200000001ff */
[----:B------:R-:W-:Y:S01]  /*7270*/  FSETP.GTU.FTZ.AND P2, PT, R2, R113, PT ;  /* 0x000000710200720b */ /* 0x000fe20003f5c000 */
[----:B------:R-:W-:Y:S01]  /*7280*/  FMUL.FTZ R77, R77, R120 ;  /* 0x000000784d4d7220 */ /* 0x000fe20000410000 */
[----:B------:R-:W-:Y:S02]  /*7290*/  FSEL R2, R75, RZ, P4 ;  /* 0x000000ff4b027208 */ /* 0x000fe40002000000 */
[----:B------:R-:W-:Y:S02]  /*72a0*/  SEL R125, RZ, 0x1, P2 ;  /* 0x00000001ff7d7807 */ /* 0x000fe40001000000 */
[----:B------:R-:W-:-:S02]  /*72b0*/  FSEL R77, R77, RZ, !P2 ;  /* 0x000000ff4d4d7208 */ /* 0x000fc40005000000 */
        /* <DEDUP_REMOVED lines=13> */
.L_x_9866:
        /* <DEDUP_REMOVED lines=13> */
.L_x_9868:
[----:B------:R-:W-:Y:S05]  /*7460*/  BSYNC.RECONVERGENT B2 ;  /* 0x0000000000027941 */ /* 0x000fea0003800200 */
.L_x_9867:
        /* <DEDUP_REMOVED lines=60> */
.L_x_9865:
[----:B------:R-:W-:Y:S05]  /*7830*/  BSYNC.RECONVERGENT B1 ;  /* 0x0000000000017941 */ /* 0x000fea0003800200 */
.L_x_9864:
        /* <DEDUP_REMOVED lines=19> */
.L_x_9871:
        /* <DEDUP_REMOVED lines=13> */
.L_x_9873:
[----:B------:R-:W-:Y:S05]  /*7a40*/  BSYNC.RECONVERGENT B2 ;  /* 0x0000000000027941 */ /* 0x000fea0003800200 */
.L_x_9872:
        /* <DEDUP_REMOVED lines=60> */
.L_x_9870:
[----:B------:R-:W-:Y:S05]  /*7e10*/  BSYNC.RECONVERGENT B1 ;  /* 0x0000000000017941 */ /* 0x000fea0003800200 */
.L_x_9869:
        /* <DEDUP_REMOVED lines=23> */
.L_x_9876:
        /* <DEDUP_REMOVED lines=13> */
.L_x_9878:
[----:B------:R-:W-:Y:S05]  /*8060*/  BSYNC.RECONVERGENT B2 ;  /* 0x0000000000027941 */ /* 0x000fea0003800200 */
.L_x_9877:
        /* <DEDUP_REMOVED lines=60> */
.L_x_9875:
[----:B------:R-:W-:Y:S05]  /*8430*/  BSYNC.RECONVERGENT B1 ;  /* 0x0000000000017941 */ /* 0x000fea0003800200 */
.L_x_9874:
        /* <DEDUP_REMOVED lines=18> */
.L_x_9881:
        /* <DEDUP_REMOVED lines=13> */
.L_x_9883:
[----:B------:R-:W-:Y:S05]  /*8630*/  BSYNC.RECONVERGENT B2 ;  /* 0x0000000000027941 */ /* 0x000fea0003800200 */
.L_x_9882:
        /* <DEDUP_REMOVED lines=60> */
.L_x_9880:
[----:B------:R-:W-:Y:S05]  /*8a00*/  BSYNC.RECONVERGENT B1 ;  /* 0x0000000000017941 */ /* 0x000fea0003800200 */
.L_x_9879:
[----:B------:R-:W-:Y:S01]  /*8a10*/  I2FP.F32.U32 R2, R78 ;  /* 0x0000004e00027245 */ /* 0x000fe20000201000 */
[----:B------:R-:W-:Y:S01]  /*8a20*/  BSSY.RECONVERGENT B1, `(.L_x_9884) ;  /* 0x0000061000017945 */ /* 0x000fe20003800200 */
[----:B------:R-:W-:Y:S01]  /*8a30*/  PRMT R78, R62, 0x7632, R78 ;  /* 0x000076323e4e7816 */ /* 0x000fe2000000004e */
[----:B------:R-:W-:Y:S02]  /*8a40*/  HFMA2 R128, -RZ, RZ, 0, 1.1920928955078125e-07 ;  /* 0x00000002ff807431 */ /* 0x000fe400000001ff */
[----:B------:R-:W-:Y:S02]  /*8a50*/  FFMA.FTZ R2, R2, R129, 1.1641532182693481445e-10 ;  /* 0x2f00000002027423 */ /* 0x000fe40000010081 */
[----:B------:R-:W-:-:S03]  /*8a60*/  IMAD.U32 R115, R78, 0x10000, RZ ;  /* 0x000100004e737824 */ /* 0x000fc600078e00ff */
[----:B------:R-:W-:Y:S01]  /*8a70*/  FSETP.GTU.FTZ.AND P4, PT, R2, R113, PT ;  /* 0x000000710200720b */ /* 0x000fe20003f9c000 */
[----:B------:R-:W-:Y:S01]  /*8a80*/  FMUL.FTZ R115, R115, R120 ;  /* 0x0000007873737220 */ /* 0x000fe20000410000 */
[----:B------:R-:W-:Y:S02]  /*8a90*/  FSEL R2, R77, RZ, P3 ;  /* 0x000000ff4d027208 */ /* 0x000fe40001800000 */
        /* <DEDUP_REMOVED lines=15> */
.L_x_9886:
        /* <DEDUP_REMOVED lines=13> */
.L_x_9888:
[----:B------:R-:W-:Y:S05]  /*8c60*/  BSYNC.RECONVERGENT B2 ;  /* 0x0000000000027941 */ /* 0x000fea0003800200 */
.L_x_9887:
        /* <DEDUP_REMOVED lines=60> */
.L_x_9885:
[----:B------:R-:W-:Y:S05]  /*9030*/  BSYNC.RECONVERGENT B1 ;  /* 0x0000000000017941 */ /* 0x000fea0003800200 */
.L_x_9884:
        /* <DEDUP_REMOVED lines=19> */
.L_x_9891:
        /* <DEDUP_REMOVED lines=13> */
.L_x_9893:
[----:B------:R-:W-:Y:S05]  /*9240*/  BSYNC.RECONVERGENT B2 ;  /* 0x0000000000027941 */ /* 0x000fea0003800200 */
.L_x_9892:
        /* <DEDUP_REMOVED lines=60> */
.L_x_9890:
[----:B------:R-:W-:Y:S05]  /*9610*/  BSYNC.RECONVERGENT B1 ;  /* 0x0000000000017941 */ /* 0x000fea0003800200 */
.L_x_9889:
        /* <DEDUP_REMOVED lines=23> */
.L_x_9896:
        /* <DEDUP_REMOVED lines=13> */
.L_x_9898:
[----:B------:R-:W-:Y:S05]  /*9860*/  BSYNC.RECONVERGENT B2 ;  /* 0x0000000000027941 */ /* 0x000fea0003800200 */
.L_x_9897:
        /* <DEDUP_REMOVED lines=60> */
.L_x_9895:
[----:B------:R-:W-:Y:S05]  /*9c30*/  BSYNC.RECONVERGENT B1 ;  /* 0x0000000000017941 */ /* 0x000fea0003800200 */
.L_x_9894:
        /* <DEDUP_REMOVED lines=18> */
.L_x_9901:
        /* <DEDUP_REMOVED lines=15> */
.L_x_9903:
[----:B------:R-:W-:Y:S05]  /*9e50*/  BSYNC.RECONVERGENT B2 ;  /* 0x0000000000027941 */ /* 0x000fea0003800200 */
.L_x_9902:
        /* <DEDUP_REMOVED lines=60> */
.L_x_9900:
[----:B------:R-:W-:Y:S05]  /*a220*/  BSYNC.RECONVERGENT B1 ;  /* 0x0000000000017941 */ /* 0x000fea0003800200 */
.L_x_9899:
[----:B------:R-:W-:Y:S02]  /*a230*/  I2FP.F32.U32 R114, R115 ;  /* 0x0000007300727245 */ /* 0x000fe40000201000 */
[----:B------:R-:W-:-:S03]  /*a240*/  PRMT R115, R63, 0x7632, R115 ;  /* 0x000076323f737816 */ /* 0x000fc60000000073 */
[----:B------:R-:W-:Y:S02]  /*a250*/  FFMA.FTZ R114, R114, R129, 1.1641532182693481445e-10 ;  /* 0x2f00000072727423 */ /* 0x000fe40000010081 */
[----:B------:R-:W-:-:S03]  /*a260*/  IMAD.U32 R115, R115, 0x10000, RZ ;  /* 0x0001000073737824 */ /* 0x000fc600078e00ff */
[----:B------:R-:W-:Y:S01]  /*a270*/  FSETP.GTU.FTZ.AND P6, PT, R114, R113, PT ;  /* 0x000000717200720b */ /* 0x000fe20003fdc000 */
[----:B------:R-:W-:Y:S01]  /*a280*/  FMUL.FTZ R115, R115, R120 ;  /* 0x0000007873737220 */ /* 0x000fe20000410000 */
[----:B------:R-:W-:Y:S02]  /*a290*/  FSEL R114, R79, RZ, P5 ;  /* 0x000000ff4f727208 */ /* 0x000fe40002800000 */
[----:B------:R-:W-:Y:S02]  /*a2a0*/  SEL R129, RZ, 0x1, P6 ;  /* 0x00000001ff817807 */ /* 0x000fe40003000000 */
[----:B------:R-:W-:-:S05]  /*a2b0*/  FSEL R115, R115, RZ, !P6 ;  /* 0x000000ff73737208 */ /* 0x000fca0007000000 */
[----:B------:R-:W-:-:S04]  /*a2c0*/  FADD.FTZ R79, R115, R114 ;  /* 0x00000072734f7221 */ /* 0x000fc80000010000 */
[----:B------:R-:W-:-:S07]  /*a2d0*/  @P1 FADD.FTZ R79, R71, R79 ;  /* 0x0000004f474f1221 */ /* 0x000fce0000010000 */
.L_x_9823:
        /* <DEDUP_REMOVED lines=44> */
.L_x_9904:
[----:B------:R-:W-:Y:S02]  /*a5a0*/  IMAD.MOV.U32 R120, RZ, RZ, R112 ;  /* 0x000000ffff787224 */ /* 0x000fe400078e0070 */
[----:B------:R-:W-:-:S07]  /*a5b0*/  VIADD R112, R145, 0x20 ;  /* 0x0000002091707836 */ /* 0x000fce0000000000 */
.L_x_9781:
[----:B------:R-:W-:Y:S05]  /*a5c0*/  BSYNC.RECONVERGENT B0 ;  /* 0x0000000000007941 */ /* 0x000fea0003800200 */
.L_x_9780:
        /* <DEDUP_REMOVED lines=36> */
.L_x_9910:
        /* <DEDUP_REMOVED lines=13> */
.L_x_9912:
[----:B------:R-:W-:Y:S05]  /*a8e0*/  BSYNC.RECONVERGENT B2 ;  /* 0x0000000000027941 */ /* 0x000fea0003800200 */
.L_x_9911:
        /* <DEDUP_REMOVED lines=59> */
.L_x_9909:
[----:B------:R-:W-:Y:S05]  /*aca0*/  BSYNC.RECONVERGENT B1 ;  /* 0x0000000000017941 */ /* 0x000fea0003800200 */
.L_x_9908:
        /* <DEDUP_REMOVED lines=9> */
[----:B------:R-:W-:-:S04]  /*ad40*/  MOV R81, R122 ;  /* 0x0000007a00517202 */ /* 0x000fc80000000f00 */
[----:B0-----:R-:W-:Y:S01]  /*ad50*/  FSETP.LE.FTZ.AND P4, PT, R2, R113, PT ;  /* 0x000000710200720b */ /* 0x001fe20003f93000 */
[C---:B-----5:R-:W-:Y:S01]  /*ad60*/  IMAD.U32 R2, R84.reuse, 0x10000, RZ ;  /* 0x0001000054027824 */ /* 0x060fe200078e00ff */
[----:B------:R-:W-:-:S03]  /*ad70*/  PRMT R84, R84, 0x7632, R84 ;  /* 0x0000763254547816 */ /* 0x000fc60000000054 */
[----:B-1----:R-:W-:-:S08]  /*ad80*/  FMUL.FTZ R121, R2, R115 ;  /* 0x0000007302797220 */ /* 0x002fd00000410000 */
        /* <DEDUP_REMOVED lines=10> */
.L_x_9915:
        /* <DEDUP_REMOVED lines=13> */
.L_x_9917:
[----:B------:R-:W-:Y:S05]  /*af00*/  BSYNC.RECONVERGENT B2 ;  /* 0x0000000000027941 */ /* 0x000fea0003800200 */
.L_x_9916:
        /* <DEDUP_REMOVED lines=60> */
.L_x_9914:
[----:B------:R-:W-:Y:S05]  /*b2d0*/  BSYNC.RECONVERGENT B1 ;  /* 0x0000000000017941 */ /* 0x000fea0003800200 */
.L_x_9913:
        /* <DEDUP_REMOVED lines=23> */
.L_x_9920:
        /* <DEDUP_REMOVED lines=13> */
.L_x_9922:
[----:B------:R-:W-:Y:S05]  /*b520*/  BSYNC.RECONVERGENT B2 ;  /* 0x0000000000027941 */ /* 0x000fea0003800200 */
.L_x_9921:
        /* <DEDUP_REMOVED lines=57> */
[----:B------:R-:W-:Y:S01]  /*b8c0*/  IMAD.MOV.U32 R2, RZ, RZ, R114 ;  /* 0x000000ffff027224 */ /* 0x000fe200078e0072 */
[----:B------:R-:W-:Y:S01]  /*b8d0*/  MOV R114, R82 ;  /* 0x0000005200727202 */ /* 0x000fe20000000f00 */
[----:B------:R-:W-:-:S07]  /*b8e0*/  IMAD.MOV.U32 R82, RZ, RZ, RZ ;  /* 0x000000ffff527224 */ /* 0x000fce00078e00ff */
.L_x_9919:
[----:B------:R-:W-:Y:S05]  /*b8f0*/  BSYNC.RECONVERGENT B1 ;  /* 0x0000000000017941 */ /* 0x000fea0003800200 */
.L_x_9918:
        /* <DEDUP_REMOVED lines=20> */
.L_x_9925:
        /* <DEDUP_REMOVED lines=13> */
.L_x_9927:
[----:B------:R-:W-:Y:S05]  /*bb10*/  BSYNC.RECONVERGENT B2 ;  /* 0x0000000000027941 */ /* 0x000fea0003800200 */
.L_x_9926:
        /* <DEDUP_REMOVED lines=60> */
.L_x_9924:
[----:B------:R-:W-:Y:S05]  /*bee0*/  BSYNC.RECONVERGENT B1 ;  /* 0x0000000000017941 */ /* 0x000fea0003800200 */
.L_x_9923:
[----:B------:R-:W-:Y:S01]  /*bef0*/  I2FP.F32.U32 R83, R2 ;  /* 0x0000000200537245 */ /* 0x000fe20000201000 */
[----:B------:R-:W-:Y:S01]  /*bf00*/  BSSY.RECONVERGENT B1, `(.L_x_9928) ;  /* 0x0000062000017945 */ /* 0x000fe20003800200 */
[----:B------:R-:W-:Y:S01]  /*bf10*/  PRMT R2, R60, 0x7632, R2 ;  /* 0x000076323c027816 */ /* 0x000fe20000000002 */
[----:B------:R-:W-:Y:S01]  /*bf20*/  IMAD.MOV.U32 R84, RZ, RZ, 0x2 ;  /* 0x00000002ff547424 */ /* 0x000fe200078e00ff */
[----:B------:R-:W-:-:S03]  /*bf30*/  FSEL R81, R81, RZ, P4 ;  /* 0x000000ff51517208 */ /* 0x000fc60002000000 */
[----:B------:R-:W-:Y:S02]  /*bf40*/  IMAD.U32 R82, R2, 0x10000, RZ ;  /* 0x0001000002527824 */ /* 0x000fe400078e00ff */
[----:B------:R-:W-:Y:S02]  /*bf50*/  FFMA.FTZ R2, R83, R120, 1.1641532182693481445e-10 ;  /* 0x2f00000053027423 */ /* 0x000fe40000010078 */
[----:B------:R-:W-:-:S03]  /*bf60*/  FMUL.FTZ R82, R82, R115 ;  /* 0x0000007352527220 */ /* 0x000fc60000410000 */
        /* <DEDUP_REMOVED lines=16> */
.L_x_9930:
        /* <DEDUP_REMOVED lines=13> */
.L_x_9932:
[----:B------:R-:W-:Y:S05]  /*c140*/  BSYNC.RECONVERGENT B2 ;  /* 0x0000000000027941 */ /* 0x000fea0003800200 */
.L_x_9931:
        /* <DEDUP_REMOVED lines=61> */
.L_x_9929:
[----:B------:R-:W-:Y:S05]  /*c520*/  BSYNC.RECONVERGENT B1 ;  /* 0x0000000000017941 */ /* 0x000fea0003800200 */
.L_x_9928:
        /* <DEDUP_REMOVED lines=21> */
.L_x_9935:
        /* <DEDUP_REMOVED lines=13> */
.L_x_9937:
[----:B------:R-:W-:Y:S05]  /*c750*/  BSYNC.RECONVERGENT B2 ;  /* 0x0000000000027941 */ /* 0x000fea0003800200 */
.L_x_9936:
        /* <DEDUP_REMOVED lines=61> */
.L_x_9934:
[----:B------:R-:W-:Y:S05]  /*cb30*/  BSYNC.RECONVERGENT B1 ;  /* 0x0000000000017941 */ /* 0x000fea0003800200 */
.L_x_9933:
[----:B------:R-:W-:Y:S01]  /*cb40*/  I2FP.F32.U32 R85, R2 ;  /* 0x0000000200557245 */ /* 0x000fe20000201000 */
[----:B------:R-:W-:Y:S01]  /*cb50*/  IMAD.U32 R84, R61, 0x10000, RZ ;  /* 0x000100003d547824 */ /* 0x000fe200078e00ff */
[----:B------:R-:W-:Y:S01]  /*cb60*/  BSSY.RECONVERGENT B1, `(.L_x_9938) ;  /* 0x0000060000017945 */ /* 0x000fe20003800200 */
[----:B------:R-:W-:Y:S02]  /*cb70*/  IMAD.MOV.U32 R126, RZ, RZ, 0x2 ;  /* 0x00000002ff7e7424 */ /* 0x000fe400078e00ff */
[----:B------:R-:W-:Y:S01]  /*cb80*/  FFMA.FTZ R2, R85, R120, 1.1641532182693481445e-10 ;  /* 0x2f00000055027423 */ /* 0x000fe20000010078 */
[----:B------:R-:W-:Y:S01]  /*cb90*/  FMUL.FTZ R84, R84, R115 ;  /* 0x0000007354547220 */ /* 0x000fe20000410000 */
[----:B------:R-:W-:-:S03]  /*cba0*/  FSEL R85, R82, RZ, P4 ;  /* 0x000000ff52557208 */ /* 0x000fc60002000000 */
        /* <DEDUP_REMOVED lines=16> */
.L_x_9940:
        /* <DEDUP_REMOVED lines=13> */
.L_x_9942:
[----:B------:R-:W-:Y:S05]  /*cd80*/  BSYNC.RECONVERGENT B2 ;  /* 0x0000000000027941 */ /* 0x000fea0003800200 */
.L_x_9941:
        /* <DEDUP_REMOVED lines=61> */
.L_x_9939:
[----:B------:R-:W-:Y:S05]  /*d160*/  BSYNC.RECONVERGENT B1 ;  /* 0x0000000000017941 */ /* 0x000fea0003800200 */
.L_x_9938:
        /* <DEDUP_REMOVED lines=20> */
.L_x_9945:
        /* <DEDUP_REMOVED lines=13> */
.L_x_9947:
[----:B------:R-:W-:Y:S05]  /*d380*/  BSYNC.RECONVERGENT B2 ;  /* 0x0000000000027941 */ /* 0x000fea0003800200 */
.L_x_9946:
        /* <DEDUP_REMOVED lines=61> */
.L_x_9944:
[----:B------:R-:W-:Y:S05]  /*d760*/  BSYNC.RECONVERGENT B1 ;  /* 0x0000000000017941 */ /* 0x000fea0003800200 */
.L_x_9943:
[----:B------:R-:W-:Y:S01]  /*d770*/  PRMT R2, R61, 0x7632, R2 ;  /* 0x000076323d027816 */ /* 0x000fe20000000002 */
[----:B------:R-:W-:Y:S01]  /*d780*/  BSSY.RECONVERGENT B1, `(.L_x_9948) ;  /* 0x0000062000017945 */ /* 0x000fe20003800200 */
[----:B------:R-:W-:Y:S02]  /*d790*/  I2FP.F32.U32 R85, R85 ;  /* 0x0000005500557245 */ /* 0x000fe40000201000 */
[----:B------:R-:W-:Y:S01]  /*d7a0*/  FSEL R83, R83, RZ, P4 ;  /* 0x000000ff53537208 */ /* 0x000fe20002000000 */
        /* <DEDUP_REMOVED lines=20> */
.L_x_9950:
        /* <DEDUP_REMOVED lines=13> */
.L_x_9952:
[----:B------:R-:W-:Y:S05]  /*d9c0*/  BSYNC.RECONVERGENT B2 ;  /* 0x0000000000027941 */ /* 0x000fea0003800200 */
.L_x_9951:
        /* <DEDUP_REMOVED lines=61> */
.L_x_9949:
[----:B------:R-:W-:Y:S05]  /*dda0*/  BSYNC.RECONVERGENT B1 ;  /* 0x0000000000017941 */ /* 0x000fea0003800200 */
.L_x_9948:
[----:B------:R-:W-:Y:S01]  /*ddb0*/  ISETP.NE.AND P3, PT, R84, 0x1, PT ;  /* 0x000000015400780c */ /* 0x000fe20003f65270 */
[C---:B------:R-:W-:Y:S01]  /*ddc0*/  IMAD.U32 R146, R86.reuse, 0x10000, RZ ;  /* 0x0001000056927824 */ /* 0x040fe200078e00ff */
[----:B------:R-:W-:Y:S01]  /*ddd0*/  I2FP.F32.U32 R85, R2 ;  /* 0x0000000200557245 */ /* 0x000fe20000201000 */
[----:B------:R-:W-:Y:S01]  /*dde0*/  BSSY.RECONVERGENT B1, `(.L_x_9953) ;  /* 0x000005b000017945 */ /* 0x000fe20003800200 */
[----:B------:R-:W-:Y:S01]  /*ddf0*/  PRMT R86, R86, 0x7632, R86 ;  /* 0x0000763256567816 */ /* 0x000fe20000000056 */
[----:B------:R-:W-:Y:S02]  /*de00*/  IMAD.MOV.U32 R127, RZ, RZ, 0x2 ;  /* 0x00000002ff7f7424 */ /* 0x000fe400078e00ff */
[----:B------:R-:W-:Y:S01]  /*de10*/  FMUL.FTZ R146, R146, R115 ;  /* 0x0000007392927220 */ /* 0x000fe20000410000 */
        /* <DEDUP_REMOVED lines=12> */
.L_x_9955:
        /* <DEDUP_REMOVED lines=13> */
.L_x_9957:
[----:B------:R-:W-:Y:S05]  /*dfb0*/  BSYNC.RECONVERGENT B2 ;  /* 0x0000000000027941 */ /* 0x000fea0003800200 */
.L_x_9956:
        /* <DEDUP_REMOVED lines=61> */
.L_x_9954:
[----:B------:R-:W-:Y:S05]  /*e390*/  BSYNC.RECONVERGENT B1 ;  /* 0x0000000000017941 */ /* 0x000fea0003800200 */
.L_x_9953:
[----:B------:R-:W-:Y:S01]  /*e3a0*/  I2FP.F32.U32 R85, R85 ;  /* 0x0000005500557245 */ /* 0x000fe20000201000 */
[----:B------:R-:W-:Y:S01]  /*e3b0*/  IMAD.U32 R84, R62, 0x10000, RZ ;  /* 0x000100003e547824 */ /* 0x000fe200078e00ff */
[----:B------:R-:W-:Y:S01]  /*e3c0*/  BSSY.RECONVERGENT B1, `(.L_x_9958) ;  /* 0x0000060000017945 */ /* 0x000fe20003800200 */
[----:B------:R-:W-:Y:S02]  /*e3d0*/  IMAD.MOV.U32 R128, RZ, RZ, 0x2 ;  /* 0x00000002ff807424 */ /* 0x000fe400078e00ff */
[----:B------:R-:W-:Y:S01]  /*e3e0*/  FFMA.FTZ R2, R85, R120, 1.1641532182693481445e-10 ;  /* 0x2f00000055027423 */ /* 0x000fe20000010078 */
[----:B------:R-:W-:Y:S01]  /*e3f0*/  FMUL.FTZ R84, R84, R115 ;  /* 0x0000007354547220 */ /* 0x000fe20000410000 */
[----:B------:R-:W-:-:S03]  /*e400*/  FSEL R85, R146, RZ, P2 ;  /* 0x000000ff92557208 */ /* 0x000fc60001000000 */
        /* <DEDUP_REMOVED lines=16> */
.L_x_9960:
        /* <DEDUP_REMOVED lines=13> */
.L_x_9962:
[----:B------:R-:W-:Y:S05]  /*e5e0*/  BSYNC.RECONVERGENT B2 ;  /* 0x0000000000027941 */ /* 0x000fea0003800200 */
.L_x_9961:
        /* <DEDUP_REMOVED lines=61> */
.L_x_9959:
[----:B------:R-:W-:Y:S05]  /*e9c0*/  BSYNC.RECONVERGENT B1 ;  /* 0x0000000000017941 */ /* 0x000fea0003800200 */
.L_x_9958:
[----:B------:R-:W-:Y:S01]  /*e9d0*/  ISETP.NE.AND P4, PT, R128, 0x1, PT ;  /* 0x000000018000780c */ /* 0x000fe20003f85270 */
[----:B------:R-:W-:Y:S01]  /*e9e0*/  IMAD.U32 R86, R86, 0x10000, RZ ;  /* 0x0001000056567824 */ /* 0x000fe200078e00ff */
[----:B------:R-:W-:Y:S01]  /*e9f0*/  I2FP.F32.U32 R85, R2 ;  /* 0x0000000200557245 */ /* 0x000fe20000201000 */
[----:B------:R-:W-:Y:S01]  /*ea00*/  BSSY.RECONVERGENT B1, `(.L_x_9963) ;  /* 0x000005a000017945 */ /* 0x000fe20003800200 */
[----:B------:R-:W-:Y:S01]  /*ea10*/  IMAD.MOV.U32 R129, RZ, RZ, 0x2 ;  /* 0x00000002ff817424 */ /* 0x000fe200078e00ff */
[----:B------:R-:W-:Y:S02]  /*ea20*/  MOV R127, R122 ;  /* 0x0000007a007f7202 */ /* 0x000fe40000000f00 */
        /* <DEDUP_REMOVED lines=12> */
.L_x_9965:
        /* <DEDUP_REMOVED lines=13> */
.L_x_9967:
[----:B------:R-:W-:Y:S05]  /*ebc0*/  BSYNC.RECONVERGENT B2 ;  /* 0x0000000000027941 */ /* 0x000fea0003800200 */
.L_x_9966:
        /* <DEDUP_REMOVED lines=61> */
.L_x_9964:
[----:B------:R-:W-:Y:S05]  /*efa0*/  BSYNC.RECONVERGENT B1 ;  /* 0x0000000000017941 */ /* 0x000fea0003800200 */
.L_x_9963:
[----:B------:R-:W-:Y:S01]  /*efb0*/  PRMT R2, R62, 0x7632, R2 ;  /* 0x000076323e027816 */ /* 0x000fe20000000002 */
[----:B------:R-:W-:Y:S01]  /*efc0*/  BSSY.RECONVERGENT B1, `(.L_x_9968) ;  /* 0x0000062000017945 */ /* 0x000fe20003800200 */
[----:B------:R-:W-:Y:S01]  /*efd0*/  I2FP.F32.U32 R127, R127 ;  /* 0x0000007f007f7245 */ /* 0x000fe20000201000 */
[----:B------:R-:W-:Y:S01]  /*efe0*/  IMAD.MOV.U32 R128, RZ, RZ, 0x2 ;  /* 0x00000002ff807424 */ /* 0x000fe200078e00ff */
        /* <DEDUP_REMOVED lines=20> */
.L_x_9970:
        /* <DEDUP_REMOVED lines=13> */
.L_x_9972:
[----:B------:R-:W-:Y:S05]  /*f200*/  BSYNC.RECONVERGENT B2 ;  /* 0x0000000000027941 */ /* 0x000fea0003800200 */
.L_x_9971:
        /* <DEDUP_REMOVED lines=61> */
.L_x_9969:
[----:B------:R-:W-:Y:S05]  /*f5e0*/  BSYNC.RECONVERGENT B1 ;  /* 0x0000000000017941 */ /* 0x000fea0003800200 */
.L_x_9968:
        /* <DEDUP_REMOVED lines=19> */
.L_x_9975:
        /* <DEDUP_REMOVED lines=13> */
.L_x_9977:
[----:B------:R-:W-:Y:S05]  /*f7f0*/  BSYNC.RECONVERGENT B2 ;  /* 0x0000000000027941 */ /* 0x000fea0003800200 */
.L_x_9976:
        /* <DEDUP_REMOVED lines=61> */
.L_x_9974:
[----:B------:R-:W-:Y:S05]  /*fbd0*/  BSYNC.RECONVERGENT B1 ;  /* 0x0000000000017941 */ /* 0x000fea0003800200 */
.L_x_9973:
        /* <DEDUP_REMOVED lines=23> */
.L_x_9980:
        /* <DEDUP_REMOVED lines=13> */
.L_x_9982:
[----:B------:R-:W-:Y:S05]  /*fe20*/  BSYNC.RECONVERGENT B2 ;  /* 0x0000000000027941 */ /* 0x000fea0003800200 */
.L_x_9981:
        /* <DEDUP_REMOVED lines=61> */
.L_x_9979:
[----:B------:R-:W-:Y:S05]  /*10200*/  BSYNC.RECONVERGENT B1 ;  /* 0x0000000000017941 */ /* 0x000fea0003800200 */
.L_x_9978:
[----:B------:R-:W-:Y:S01]  /*10210*/  ISETP.NE.AND P6, PT, R147, 0x1, PT ;  /* 0x000000019300780c */ /* 0x000fe20003fc5270 */
[----:B------:R-:W-:Y:S01]  /*10220*/  IMAD.U32 R148, R87, 0x10000, RZ ;  /* 0x0001000057947824 */ /* 0x000fe200078e00ff */
[----:B------:R-:W-:Y:S01]  /*10230*/  I2FP.F32.U32 R129, R2 ;  /* 0x0000000200817245 */ /* 0x000fe20000201000 */
[----:B------:R-:W-:Y:S01]  /*10240*/  BSSY.RECONVERGENT B1, `(.L_x_9983) ;  /* 0x000005c000017945 */ /* 0x000fe20003800200 */
        /* <DEDUP_REMOVED lines=14> */
.L_x_9985:
        /* <DEDUP_REMOVED lines=15> */
.L_x_9987:
[----:B------:R-:W-:Y:S05]  /*10420*/  BSYNC.RECONVERGENT B2 ;  /* 0x0000000000027941 */ /* 0x000fea0003800200 */
.L_x_9986:
        /* <DEDUP_REMOVED lines=61> */
.L_x_9984:
[----:B------:R-:W-:Y:S05]  /*10800*/  BSYNC.RECONVERGENT B1 ;  /* 0x0000000000017941 */ /* 0x000fea0003800200 */
.L_x_9983:
        /* <DEDUP_REMOVED lines=12> */
.L_x_9907:
        /* <DEDUP_REMOVED lines=16> */
.L_x_9991:
        /* <DEDUP_REMOVED lines=13> */
.L_x_9993:
[----:B------:R-:W-:Y:S05]  /*10aa0*/  BSYNC.RECONVERGENT B2 ;  /* 0x0000000000027941 */ /* 0x000fea0003800200 */
.L_x_9992:
        /* <DEDUP_REMOVED lines=60> */
.L_x_9990:
[----:B------:R-:W-:Y:S05]  /*10e70*/  BSYNC.RECONVERGENT B1 ;  /* 0x0000000000017941 */ /* 0x000fea0003800200 */
.L_x_9989:
[----:B------:R-:W0:Y:S01]  /*10e80*/  LDC R113, c[0x0][0x404] ;  /* 0x00010100ff717b82 */ /* 0x000e220000000800 */
[----:B------:R-:W-:Y:S01]  /*10e90*/  HFMA2 R120, -RZ, RZ, 0.1171875, 0 ;  /* 0x2f800000ff787431 */ /* 0x000fe200000001ff */
[----:B------:R-:W-:Y:S01]  /*10ea0*/  I2FP.F32.U32 R81, R80 ;  /* 0x0000005000517245 */ /* 0x000fe20000201000 */
[----:B------:R-:W-:Y:S01]  /*10eb0*/  BSSY.RECONVERGENT B1, `(.L_x_9994) ;  /* 0x000005e000017945 */ /* 0x000fe20003800200 */
[----:B------:R-:W-:Y:S01]  /*10ec0*/  ISETP.NE.AND P2, PT, R82, 0x1, PT ;  /* 0x000000015200780c */ /* 0x000fe20003f45270 */
[----:B-----5:R-:W-:Y:S01]  /*10ed0*/  IMAD.U32 R115, R84, 0x10000, RZ ;  /* 0x0001000054737824 */ /* 0x020fe200078e00ff */
        /* <DEDUP_REMOVED lines=16> */
.L_x_9996:
        /* <DEDUP_REMOVED lines=13> */
.L_x_9998:
[----:B------:R-:W-:Y:S05]  /*110b0*/  BSYNC.RECONVERGENT B2 ;  /* 0x0000000000027941 */ /* 0x000fea0003800200 */
.L_x_9997:
        /* <DEDUP_REMOVED lines=61> */
.L_x_9995:
[----:B------:R-:W-:Y:S05]  /*11490*/  BSYNC.RECONVERGENT B1 ;  /* 0x0000000000017941 */ /* 0x000fea0003800200 */
.L_x_9994:
        /* <DEDUP_REMOVED lines=19> */
.L_x_10001:
        /* <DEDUP_REMOVED lines=13> */
.L_x_10003:
[----:B------:R-:W-:Y:S05]  /*116a0*/  BSYNC.RECONVERGENT B2 ;  /* 0x0000000000027941 */ /* 0x000fea0003800200 */
.L_x_10002:
        /* <DEDUP_REMOVED lines=61> */
.L_x_10000:
[----:B------:R-:W-:Y:S05]  /*11a80*/  BSYNC.RECONVERGENT B1 ;  /* 0x0000000000017941 */ /* 0x000fea0003800200 */
.L_x_9999:
        /* <DEDUP_REMOVED lines=20> */
.L_x_10006:
        /* <DEDUP_REMOVED lines=13> */
.L_x_10008:
[----:B------:R-:W-:Y:S05]  /*11ca0*/  BSYNC.RECONVERGENT B2 ;  /* 0x0000000000027941 */ /* 0x000fea0003800200 */
.L_x_10007:
        /* <DEDUP_REMOVED lines=61> */
.L_x_10005:
[----:B------:R-:W-:Y:S05]  /*12080*/  BSYNC.RECONVERGENT B1 ;  /* 0x0000000000017941 */ /* 0x000fea0003800200 */
.L_x_10004:
        /* <DEDUP_REMOVED lines=19> */
.L_x_10011:
        /* <DEDUP_REMOVED lines=13> */
.L_x_10013:
[----:B------:R-:W-:Y:S05]  /*12290*/  BSYNC.RECONVERGENT B2 ;  /* 0x0000000000027941 */ /* 0x000fea0003800200 */
.L_x_10012:
        /* <DEDUP_REMOVED lines=61> */
.L_x_10010:
[----:B------:R-:W-:Y:S05]  /*12670*/  BSYNC.RECONVERGENT B1 ;  /* 0x0000000000017941 */ /* 0x000fea0003800200 */
.L_x_10009:
        /* <DEDUP_REMOVED lines=18> */
.L_x_10016:
        /* <DEDUP_REMOVED lines=13> */
.L_x_10018:
[----:B------:R-:W-:Y:S05]  /*12870*/  BSYNC.RECONVERGENT B2 ;  /* 0x0000000000027941 */ /* 0x000fea0003800200 */
.L_x_10017:
        /* <DEDUP_REMOVED lines=61> */
.L_x_10015:
[----:B------:R-:W-:Y:S05]  /*12c50*/  BSYNC.RECONVERGENT B1 ;  /* 0x0000000000017941 */ /* 0x000fea0003800200 */
.L_x_10014:
        /* <DEDUP_REMOVED lines=17> */
.L_x_10021:
        /* <DEDUP_REMOVED lines=13> */
.L_x_10023:
[----:B------:R-:W-:Y:S05]  /*12e40*/  BSYNC.RECONVERGENT B2 ;  /* 0x0000000000027941 */ /* 0x000fea0003800200 */
.L_x_10022:
        /* <DEDUP_REMOVED lines=61> */
.L_x_10020:
[----:B------:R-:W-:Y:S05]  /*13220*/  BSYNC.RECONVERGENT B1 ;  /* 0x0000000000017941 */ /* 0x000fea0003800200 */
.L_x_10019:
        /* <DEDUP_REMOVED lines=18> */
.L_x_10026:
        /* <DEDUP_REMOVED lines=13> */
.L_x_10028:
[----:B------:R-:W-:Y:S05]  /*13420*/  BSYNC.RECONVERGENT B2 ;  /* 0x0000000000027941 */ /* 0x000fea0003800200 */
.L_x_10027:
        /* <DEDUP_REMOVED lines=61> */
.L_x_10025:
[----:B------:R-:W-:Y:S05]  /*13800*/  BSYNC.RECONVERGENT B1 ;  /* 0x0000000000017941 */ /* 0x000fea0003800200 */
.L_x_10024:
        /* <DEDUP_REMOVED lines=8> */
[C---:B------:R-:W-:Y:S01]  /*13890*/  LOP3.LUT P0, RZ, R144.reuse, 0x8, RZ, 0xc0, !PT ;  /* 0x0000000890ff7812 */ /* 0x040fe2000780c0ff */
        /* <DEDUP_REMOVED lines=28> */
.L_x_9988:
        /* <DEDUP_REMOVED lines=44> */
.L_x_10029:
[----:B------:R-:W-:Y:S01]  /*13d20*/  MOV R120, R114 ;  /* 0x0000007200787202 */ /* 0x000fe20000000f00 */
[----:B------:R-:W-:-:S07]  /*13d30*/  VIADD R112, R112, 0x20 ;  /* 0x0000002070707836 */ /* 0x000fce0000000000 */
.L_x_9906:
[----:B------:R-:W-:Y:S05]  /*13d40*/  BSYNC.RECONVERGENT B0 ;  /* 0x0000000000007941 */ /* 0x000fea0003800200 */
.L_x_9905:
        /* <DEDUP_REMOVED lines=36> */
.L_x_10035:
        /* <DEDUP_REMOVED lines=13> */
.L_x_10037:
[----:B------:R-:W-:Y:S05]  /*14060*/  BSYNC.RECONVERGENT B2 ;  /* 0x0000000000027941 */ /* 0x000fea0003800200 */
.L_x_10036:
        /* <DEDUP_REMOVED lines=59> */
.L_x_10034:
[----:B------:R-:W-:Y:S05]  /*14420*/  BSYNC.RECONVERGENT B1 ;  /* 0x0000000000017941 */ /* 0x000fea0003800200 */
.L_x_10033:
[----:B------:R-:W0:Y:S01]  /*14430*/  LDC R113, c[0x0][0x404] ;  /* 0x00010100ff717b82 */ /* 0x000e220000000800 */
[----:B------:R-:W-:Y:S01]  /*14440*/  I2FP.F32.U32 R89, R88 ;  /* 0x0000005800597245 */ /* 0x000fe20000201000 */
[----:B------:R-:W-:Y:S01]  /*14450*/  IMAD.MOV.U32 R120, RZ, RZ, 0x2f800000 ;  /* 0x2f800000ff787424 */ /* 0x000fe200078e00ff */
[----:B------:R-:W-:Y:S01]  /*14460*/  ISETP.NE.AND P2, PT, R90, 0x1, PT ;  /* 0x000000015a00780c */ /* 0x000fe20003f45270 */
[----:B------:R-:W-:Y:S01]  /*14470*/  BSSY.RECONVERGENT B1, `(.L_x_10038) ;  /* 0x000005e000017945 */ /* 0x000fe20003800200 */
[----:B------:R-:W-:Y:S01]  /*14480*/  LOP3.LUT R144, R144, 0xffffffef, RZ, 0xc0, !PT ;  /* 0xffffffef90907812 */ /* 0x000fe200078ec0ff */
[----:B------:R-:W-:Y:S01]  /*14490*/  FFMA.FTZ R2, R89, R120, 1.1641532182693481445e-10 ;  /* 0x2f00000059027423 */ /* 0x000fe20000010078 */
[----:B------:R-:W-:Y:S01]  /*144a0*/  IMAD.MOV.U32 R91, RZ, RZ, 0x2 ;  /* 0x00000002ff5b7424 */ /* 0x000fe200078e00ff */
[----:B------:R-:W1:Y:S01]  /*144b0*/  LDC R115, c[0x0][0x408] ;  /* 0x00010200ff737b82 */ /* 0x000e620000000800 */
[----:B------:R-:W-:Y:S02]  /*144c0*/  IMAD.MOV.U32 R89, RZ, RZ, R122 ;  /* 0x000000ffff597224 */ /* 0x000fe400078e007a */
[----:B0-----:R-:W-:-:S02]  /*144d0*/  FSETP.LE.FTZ.AND P4, PT, R2, R113, PT ;  /* 0x000000710200720b */ /* 0x001fc40003f93000 */
[C---:B-----5:R-:W-:Y:S02]  /*144e0*/  SHF.L.U32 R2, R92.reuse, 0x10, RZ ;  /* 0x000000105c027819 */ /* 0x060fe400000006ff */
[----:B------:R-:W-:-:S03]  /*144f0*/  PRMT R92, R92, 0x7632, R92 ;  /* 0x000076325c5c7816 */ /* 0x000fc6000000005c */
[----:B-1----:R-:W-:-:S06]  /*14500*/  FMUL.FTZ R121, R2, R115 ;  /* 0x0000007302797220 */ /* 0x002fcc0000410000 */
        /* <DEDUP_REMOVED lines=10> */
.L_x_10040:
        /* <DEDUP_REMOVED lines=13> */
.L_x_10042:
[----:B------:R-:W-:Y:S05]  /*14680*/  BSYNC.RECONVERGENT B2 ;  /* 0x0000000000027941 */ /* 0x000fea0003800200 */
.L_x_10041:
        /* <DEDUP_REMOVED lines=60> */
.L_x_10039:
[----:B------:R-:W-:Y:S05]  /*14a50*/  BSYNC.RECONVERGENT B1 ;  /* 0x0000000000017941 */ /* 0x000fea0003800200 */
.L_x_10038:
[----:B------:R-:W-:Y:S01]  /*14a60*/  I2FP.F32.U32 R89, R89 ;  /* 0x0000005900597245 */ /* 0x000fe20000201000 */
[----:B------:R-:W-:Y:S01]  /*14a70*/  IMAD.U32 R88, R60, 0x10000, RZ ;  /* 0x000100003c587824 */ /* 0x000fe200078e00ff */
[----:B------:R-:W-:Y:S01]  /*14a80*/  BSSY.RECONVERGENT B1, `(.L_x_10043) ;  /* 0x000005f000017945 */ /* 0x000fe20003800200 */
[----:B------:R-:W-:Y:S02]  /*14a90*/  HFMA2 R90, -RZ, RZ, 0, 1.1920928955078125e-07 ;  /* 0x00000002ff5a7431 */ /* 0x000fe400000001ff */
[----:B------:R-:W-:Y:S01]  /*14aa0*/  FFMA.FTZ R2, R89, R120, 1.1641532182693481445e-10 ;  /* 0x2f00000059027423 */ /* 0x000fe20000010078 */
[----:B------:R-:W-:Y:S01]  /*14ab0*/  FMUL.FTZ R88, R88, R115 ;  /* 0x0000007358587220 */ /* 0x000fe20000410000 */
[----:B------:R-:W-:-:S03]  /*14ac0*/  FSEL R89, R121, RZ, P4 ;  /* 0x000000ff79597208 */ /* 0x000fc60002000000 */
        /* <DEDUP_REMOVED lines=16> */
.L_x_10045:
        /* <DEDUP_REMOVED lines=13> */
.L_x_10047:
[----:B------:R-:W-:Y:S05]  /*14ca0*/  BSYNC.RECONVERGENT B2 ;  /* 0x0000000000027941 */ /* 0x000fea0003800200 */
.L_x_10046:
        /* <DEDUP_REMOVED lines=59> */
[----:B------:R-:W-:-:S07]  /*15060*/  HFMA2 R90, -RZ, RZ, 0, 0 ;  /* 0x00000000ff5a7431 */ /* 0x000fce00000001ff */
.L_x_10044:
[----:B------:R-:W-:Y:S05]  /*15070*/  BSYNC.RECONVERGENT B1 ;  /* 0x0000000000017941 */ /* 0x000fea0003800200 */
.L_x_10043:
        /* <DEDUP_REMOVED lines=20> */
.L_x_10050:
        /* <DEDUP_REMOVED lines=13> */
.L_x_10052:
[----:B------:R-:W-:Y:S05]  /*15290*/  BSYNC.RECONVERGENT B2 ;  /* 0x0000000000027941 */ /* 0x000fea0003800200 */
.L_x_10051:
        /* <DEDUP_REMOVED lines=60> */
.L_x_10049:
[----:B------:R-:W-:Y:S05]  /*15660*/  BSYNC.RECONVERGENT B1 ;  /* 0x0000000000017941 */ /* 0x000fea0003800200 */
.L_x_10048:
        /* <DEDUP_REMOVED lines=24> */
.L_x_10055:
        /* <DEDUP_REMOVED lines=13> */
.L_x_10057:
[----:B------:R-:W-:Y:S05]  /*158c0*/  BSYNC.RECONVERGENT B2 ;  /* 0x0000000000027941 */ /* 0x000fea0003800200 */
.L_x_10056:
        /* <DEDUP_REMOVED lines=61> */
.L_x_10054:
[----:B------:R-:W-:Y:S05]  /*15ca0*/  BSYNC.RECONVERGENT B1 ;  /* 0x0000000000017941 */ /* 0x000fea0003800200 */
.L_x_10053:
        /* <DEDUP_REMOVED lines=21> */
.L_x_10060:
        /* <DEDUP_REMOVED lines=13> */
.L_x_10062:
[----:B------:R-:W-:Y:S05]  /*15ed0*/  BSYNC.RECONVERGENT B2 ;  /* 0x0000000000027941 */ /* 0x000fea0003800200 */
.L_x_10061:
        /* <DEDUP_REMOVED lines=61> */
.L_x_10059:
[----:B------:R-:W-:Y:S05]  /*162b0*/  BSYNC.RECONVERGENT B1 ;  /* 0x0000000000017941 */ /* 0x000fea0003800200 */
.L_x_10058:
[----:B------:R-:W-:Y:S01]  /*162c0*/  I2FP.F32.U32 R93, R93 ;  /* 0x0000005d005d7245 */ /* 0x000fe20000201000 */
[----:B------:R-:W-:Y:S01]  /*162d0*/  BSSY.RECONVERGENT B1, `(.L_x_10063) ;  /* 0x0000061000017945 */ /* 0x000fe20003800200 */
[----:B------:R-:W-:Y:S01]  /*162e0*/  SHF.L.U32 R92, R61, 0x10, RZ ;  /* 0x000000103d5c7819 */ /* 0x000fe200000006ff */
[----:B------:R-:W-:Y:S02]  /*162f0*/  IMAD.MOV.U32 R126, RZ, RZ, 0x2 ;  /* 0x00000002ff7e7424 */ /* 0x000fe400078e00ff */
[----:B------:R-:W-:Y:S01]  /*16300*/  FFMA.FTZ R2, R93, R120, 1.1641532182693481445e-10 ;  /* 0x2f0000005d027423 */ /* 0x000fe20000010078 */
[----:B------:R-:W-:Y:S01]  /*16310*/  FSEL R93, R90, RZ, P4 ;  /* 0x000000ff5a5d7208 */ /* 0x000fe20002000000 */
        /* <DEDUP_REMOVED lines=17> */
.L_x_10065:
        /* <DEDUP_REMOVED lines=13> */
.L_x_10067:
[----:B------:R-:W-:Y:S05]  /*16500*/  BSYNC.RECONVERGENT B2 ;  /* 0x0000000000027941 */ /* 0x000fea0003800200 */
.L_x_10066:
        /* <DEDUP_REMOVED lines=61> */
.L_x_10064:
[----:B------:R-:W-:Y:S05]  /*168e0*/  BSYNC.RECONVERGENT B1 ;  /* 0x0000000000017941 */ /* 0x000fea0003800200 */
.L_x_10063:
        /* <DEDUP_REMOVED lines=20> */
.L_x_10070:
        /* <DEDUP_REMOVED lines=13> */
.L_x_10072:
[----:B------:R-:W-:Y:S05]  /*16b00*/  BSYNC.RECONVERGENT B2 ;  /* 0x0000000000027941 */ /* 0x000fea0003800200 */
.L_x_10071:
        /* <DEDUP_REMOVED lines=61> */
.L_x_10069:
[----:B------:R-:W-:Y:S05]  /*16ee0*/  BSYNC.RECONVERGENT B1 ;  /* 0x0000000000017941 */ /* 0x000fea0003800200 */
.L_x_10068:
        /* <DEDUP_REMOVED lines=24> */
.L_x_10075:
        /* <DEDUP_REMOVED lines=13> */
.L_x_10077:
[----:B------:R-:W-:Y:S05]  /*17140*/  BSYNC.RECONVERGENT B2 ;  /* 0x0000000000027941 */ /* 0x000fea0003800200 */
.L_x_10076:
        /* <DEDUP_REMOVED lines=61> */
.L_x_10074:
[----:B------:R-:W-:Y:S05]  /*17520*/  BSYNC.RECONVERGENT B1 ;  /* 0x0000000000017941 */ /* 0x000fea0003800200 */
.L_x_10073:
        /* <DEDUP_REMOVED lines=19> */
.L_x_10080:
        /* <DEDUP_REMOVED lines=13> */
.L_x_10082:
[----:B------:R-:W-:Y:S05]  /*17730*/  BSYNC.RECONVERGENT B2 ;  /* 0x0000000000027941 */ /* 0x000fea0003800200 */
.L_x_10081:
        /* <DEDUP_REMOVED lines=61> */
.L_x_10079:
[----:B------:R-:W-:Y:S05]  /*17b10*/  BSYNC.RECONVERGENT B1 ;  /* 0x0000000000017941 */ /* 0x000fea0003800200 */
.L_x_10078:
        /* <DEDUP_REMOVED lines=23> */
.L_x_10085:
        /* <DEDUP_REMOVED lines=13> */
.L_x_10087:
[----:B------:R-:W-:Y:S05]  /*17d60*/  BSYNC.RECONVERGENT B2 ;  /* 0x0000000000027941 */ /* 0x000fea0003800200 */
.L_x_10086:
        /* <DEDUP_REMOVED lines=61> */
.L_x_10084:
[----:B------:R-:W-:Y:S05]  /*18140*/  BSYNC.RECONVERGENT B1 ;  /* 0x0000000000017941 */ /* 0x000fea0003800200 */
.L_x_10083:
        /* <DEDUP_REMOVED lines=18> */
.L_x_10090:
        /* <DEDUP_REMOVED lines=13> */
.L_x_10092:
[----:B------:R-:W-:Y:S05]  /*18340*/  BSYNC.RECONVERGENT B2 ;  /* 0x0000000000027941 */ /* 0x000fea0003800200 */
.L_x_10091:
        /* <DEDUP_REMOVED lines=61> */
.L_x_10089:
[----:B------:R-:W-:Y:S05]  /*18720*/  BSYNC.RECONVERGENT B1 ;  /* 0x0000000000017941 */ /* 0x000fea0003800200 */
.L_x_10088:
        /* <DEDUP_REMOVED lines=24> */
.L_x_10095:
        /* <DEDUP_REMOVED lines=13> */
.L_x_10097:
[----:B------:R-:W-:Y:S05]  /*18980*/  BSYNC.RECONVERGENT B2 ;  /* 0x0000000000027941 */ /* 0x000fea0003800200 */
.L_x_10096:
        /* <DEDUP_REMOVED lines=61> */
.L_x_10094:
[----:B------:R-:W-:Y:S05]  /*18d60*/  BSYNC.RECONVERGENT B1 ;  /* 0x0000000000017941 */ /* 0x000fea0003800200 */
.L_x_10093:
        /* <DEDUP_REMOVED lines=19> */
.L_x_10100:
        /* <DEDUP_REMOVED lines=13> */
.L_x_10102:
[----:B------:R-:W-:Y:S05]  /*18f70*/  BSYNC.RECONVERGENT B2 ;  /* 0x0000000000027941 */ /* 0x000fea0003800200 */
.L_x_10101:
        /* <DEDUP_REMOVED lines=61> */
.L_x_10099:
[----:B------:R-:W-:Y:S05]  /*19350*/  BSYNC.RECONVERGENT B1 ;  /* 0x0000000000017941 */ /* 0x000fea0003800200 */
.L_x_10098:
        /* <DEDUP_REMOVED lines=23> */
.L_x_10105:
        /* <DEDUP_REMOVED lines=13> */
.L_x_10107:
[----:B------:R-:W-:Y:S05]  /*195a0*/  BSYNC.RECONVERGENT B2 ;  /* 0x0000000000027941 */ /* 0x000fea0003800200 */
.L_x_10106:
        /* <DEDUP_REMOVED lines=61> */
.L_x_10104:
[----:B------:R-:W-:Y:S05]  /*19980*/  BSYNC.RECONVERGENT B1 ;  /* 0x0000000000017941 */ /* 0x000fea0003800200 */
.L_x_10103:
        /* <DEDUP_REMOVED lines=18> */
.L_x_10110:
        /* <DEDUP_REMOVED lines=15> */
.L_x_10112:
[----:B------:R-:W-:Y:S05]  /*19ba0*/  BSYNC.RECONVERGENT B2 ;  /* 0x0000000000027941 */ /* 0x000fea0003800200 */
.L_x_10111:
        /* <DEDUP_REMOVED lines=61> */
.L_x_10109:
[----:B------:R-:W-:Y:S05]  /*19f80*/  BSYNC.RECONVERGENT B1 ;  /* 0x0000000000017941 */ /* 0x000fea0003800200 */
.L_x_10108:
        /* <DEDUP_REMOVED lines=12> */
.L_x_10032:
        /* <DEDUP_REMOVED lines=16> */
.L_x_10116:
        /* <DEDUP_REMOVED lines=13> */
.L_x_10118:
[----:B------:R-:W-:Y:S05]  /*1a220*/  BSYNC.RECONVERGENT B2 ;  /* 0x0000000000027941 */ /* 0x000fea0003800200 */
.L_x_10117:
        /* <DEDUP_REMOVED lines=60> */
.L_x_10115:
[----:B------:R-:W-:Y:S05]  /*1a5f0*/  BSYNC.RECONVERGENT B1 ;  /* 0x0000000000017941 */ /* 0x000fea0003800200 */
.L_x_10114:
        /* <DEDUP_REMOVED lines=22> */
.L_x_10121:
        /* <DEDUP_REMOVED lines=13> */
.L_x_10123:
[----:B------:R-:W-:Y:S05]  /*1a830*/  BSYNC.RECONVERGENT B2 ;  /* 0x0000000000027941 */ /* 0x000fea0003800200 */
.L_x_10122:
        /* <DEDUP_REMOVED lines=61> */
.L_x_10120:
[----:B------:R-:W-:Y:S05]  /*1ac10*/  BSYNC.RECONVERGENT B1 ;  /* 0x0000000000017941 */ /* 0x000fea0003800200 */
.L_x_10119:
        /* <DEDUP_REMOVED lines=19> */
.L_x_10126:
        /* <DEDUP_REMOVED lines=13> */
.L_x_10128:
[----:B------:R-:W-:Y:S05]  /*1ae20*/  BSYNC.RECONVERGENT B2 ;  /* 0x0000000000027941 */ /* 0x000fea0003800200 */
.L_x_10127:
        /* <DEDUP_REMOVED lines=61> */
.L_x_10125:
[----:B------:R-:W-:Y:S05]  /*1b200*/  BSYNC.RECONVERGENT B1 ;  /* 0x0000000000017941 */ /* 0x000fea0003800200 */
.L_x_10124:
        /* <DEDUP_REMOVED lines=20> */
.L_x_10131:
        /* <DEDUP_REMOVED lines=13> */
.L_x_10133:
[----:B------:R-:W-:Y:S05]  /*1b420*/  BSYNC.RECONVERGENT B2 ;  /* 0x0000000000027941 */ /* 0x000fea0003800200 */
.L_x_10132:
        /* <DEDUP_REMOVED lines=61> */
.L_x_10130:
[----:B------:R-:W-:Y:S05]  /*1b800*/  BSYNC.RECONVERGENT B1 ;  /* 0x0000000000017941 */ /* 0x000fea0003800200 */
.L_x_10129:
        /* <DEDUP_REMOVED lines=19> */
.L_x_10136:
        /* <DEDUP_REMOVED lines=13> */
.L_x_10138:
[----:B------:R-:W-:Y:S05]  /*1ba10*/  BSYNC.RECONVERGENT B2 ;  /* 0x0000000000027941 */ /* 0x000fea0003800200 */
.L_x_10137:
        /* <DEDUP_REMOVED lines=61> */
.L_x_10135:
[----:B------:R-:W-:Y:S05]  /*1bdf0*/  BSYNC.RECONVERGENT B1 ;  /* 0x0000000000017941 */ /* 0x000fea0003800200 */
.L_x_10134:
        /* <DEDUP_REMOVED lines=18> */
.L_x_10141:
        /* <DEDUP_REMOVED lines=13> */
.L_x_10143:
[----:B------:R-:W-:Y:S05]  /*1bff0*/  BSYNC.RECONVERGENT B2 ;  /* 0x0000000000027941 */ /* 0x000fea0003800200 */
.L_x_10142:
        /* <DEDUP_REMOVED lines=61> */
.L_x_10140:
[----:B------:R-:W-:Y:S05]  /*1c3d0*/  BSYNC.RECONVERGENT B1 ;  /* 0x0000000000017941 */ /* 0x000fea0003800200 */
.L_x_10139:
        /* <DEDUP_REMOVED lines=17> */
.L_x_10146:
        /* <DEDUP_REMOVED lines=13> */
.L_x_10148:
[----:B------:R-:W-:Y:S05]  /*1c5c0*/  BSYNC.RECONVERGENT B2 ;  /* 0x0000000000027941 */ /* 0x000fea0003800200 */
.L_x_10147:
        /* <DEDUP_REMOVED lines=61> */
.L_x_10145:
[----:B------:R-:W-:Y:S05]  /*1c9a0*/  BSYNC.RECONVERGENT B1 ;  /* 0x0000000000017941 */ /* 0x000fea0003800200 */
.L_x_10144:
        /* <DEDUP_REMOVED lines=18> */
.L_x_10151:
        /* <DEDUP_REMOVED lines=13> */
.L_x_10153:
[----:B------:R-:W-:Y:S05]  /*1cba0*/  BSYNC.RECONVERGENT B2 ;  /* 0x0000000000027941 */ /* 0x000fea0003800200 */
.L_x_10152:
        /* <DEDUP_REMOVED lines=61> */
.L_x_10150:
[----:B------:R-:W-:Y:S05]  /*1cf80*/  BSYNC.RECONVERGENT B1 ;  /* 0x0000000000017941 */ /* 0x000fea0003800200 */
.L_x_10149:
        /* <DEDUP_REMOVED lines=37> */
.L_x_10113:
        /* <DEDUP_REMOVED lines=44> */
.L_x_10154:
[----:B------:R-:W-:Y:S01]  /*1d4a0*/  IMAD.MOV.U32 R120, RZ, RZ, R114 ;  /* 0x000000ffff787224 */ /* 0x000fe200078e0072 */
[----:B------:R-:W-:-:S07]  /*1d4b0*/  IADD3 R112, PT, PT, R112, 0x20, RZ ;  /* 0x0000002070707810 */ /* 0x000fce0007ffe0ff */
.L_x_10031:
[----:B------:R-:W-:Y:S05]  /*1d4c0*/  BSYNC.RECONVERGENT B0 ;  /* 0x0000000000007941 */ /* 0x000fea0003800200 */
.L_x_10030:
        /* <DEDUP_REMOVED lines=36> */
.L_x_10160:
        /* <DEDUP_REMOVED lines=13> */
.L_x_10162:
[----:B------:R-:W-:Y:S05]  /*1d7e0*/  BSYNC.RECONVERGENT B2 ;  /* 0x0000000000027941 */ /* 0x000fea0003800200 */
.L_x_10161:
        /* <DEDUP_REMOVED lines=59> */
.L_x_10159:
[----:B------:R-:W-:Y:S05]  /*1dba0*/  BSYNC.RECONVERGENT B1 ;  /* 0x0000000000017941 */ /* 0x000fea0003800200 */
.L_x_10158:
        /* <DEDUP_REMOVED lines=24> */
.L_x_10165:
        /* <DEDUP_REMOVED lines=13> */
.L_x_10167:
[----:B------:R-:W-:Y:S05]  /*1de00*/  BSYNC.RECONVERGENT B2 ;  /* 0x0000000000027941 */ /* 0x000fea0003800200 */
.L_x_10166:
        /* <DEDUP_REMOVED lines=60> */
.L_x_10164:
[----:B------:R-:W-:Y:S05]  /*1e1d0*/  BSYNC.RECONVERGENT B1 ;  /* 0x0000000000017941 */ /* 0x000fea0003800200 */
.L_x_10163:
        /* <DEDUP_REMOVED lines=24> */
.L_x_10170:
        /* <DEDUP_REMOVED lines=13> */
.L_x_10172:
[----:B------:R-:W-:Y:S05]  /*1e430*/  BSYNC.RECONVERGENT B2 ;  /* 0x0000000000027941 */ /* 0x000fea0003800200 */
.L_x_10171:
        /* <DEDUP_REMOVED lines=60> */
.L_x_10169:
[----:B------:R-:W-:Y:S05]  /*1e800*/  BSYNC.RECONVERGENT B1 ;  /* 0x0000000000017941 */ /* 0x000fea0003800200 */
.L_x_10168:
        /* <DEDUP_REMOVED lines=20> */
.L_x_10175:
        /* <DEDUP_REMOVED lines=13> */
.L_x_10177:
[----:B------:R-:W-:Y:S05]  /*1ea20*/  BSYNC.RECONVERGENT B2 ;  /* 0x0000000000027941 */ /* 0x000fea0003800200 */
.L_x_10176:
        /* <DEDUP_REMOVED lines=60> */
.L_x_10174:
[----:B------:R-:W-:Y:S05]  /*1edf0*/  BSYNC.RECONVERGENT B1 ;  /* 0x0000000000017941 */ /* 0x000fea0003800200 */
.L_x_10173:
[----:B------:R-:W-:Y:S01]  /*1ee00*/  PRMT R2, R60, 0x7632, R2 ;  /* 0x000076323c027816 */ /* 0x000fe20000000002 */
[----:B------:R-:W-:Y:S01]  /*1ee10*/  BSSY.RECONVERGENT B1, `(.L_x_10178) ;  /* 0x0000062000017945 */ /* 0x000fe20003800200 */
[----:B------:R-:W-:Y:S01]  /*1ee20*/  I2FP.F32.U32 R99, R99 ;  /* 0x0000006300637245 */ /* 0x000fe20000201000 */
[----:B------:R-:W-:Y:S01]  /*1ee30*/  HFMA2 R100, -RZ, RZ, 0, 1.1920928955078125e-07 ;  /* 0x00000002ff647431 */ /* 0x000fe200000001ff */
[----:B------:R-:W-:Y:S01]  /*1ee40*/  FSEL R97, R97, RZ, P4 ;  /* 0x000000ff61617208 */ /* 0x000fe20002000000 */
[----:B------:R-:W-:Y:S02]  /*1ee50*/  IMAD.U32 R98, R2, 0x10000, RZ ;  /* 0x0001000002627824 */ /* 0x000fe400078e00ff */
        /* <DEDUP_REMOVED lines=18> */
.L_x_10180:
        /* <DEDUP_REMOVED lines=13> */
.L_x_10182:
[----:B------:R-:W-:Y:S05]  /*1f050*/  BSYNC.RECONVERGENT B2 ;  /* 0x0000000000027941 */ /* 0x000fea0003800200 */
.L_x_10181:
        /* <DEDUP_REMOVED lines=61> */
.L_x_10179:
[----:B------:R-:W-:Y:S05]  /*1f430*/  BSYNC.RECONVERGENT B1 ;  /* 0x0000000000017941 */ /* 0x000fea0003800200 */
.L_x_10178:
        /* <DEDUP_REMOVED lines=21> */
.L_x_10185:
        /* <DEDUP_REMOVED lines=13> */
.L_x_10187:
[----:B------:R-:W-:Y:S05]  /*1f660*/  BSYNC.RECONVERGENT B2 ;  /* 0x0000000000027941 */ /* 0x000fea0003800200 */
.L_x_10186:
        /* <DEDUP_REMOVED lines=61> */
.L_x_10184:
[----:B------:R-:W-:Y:S05]  /*1fa40*/  BSYNC.RECONVERGENT B1 ;  /* 0x0000000000017941 */ /* 0x000fea0003800200 */
.L_x_10183:
[----:B------:R-:W-:Y:S01]  /*1fa50*/  I2FP.F32.U32 R101, R101 ;  /* 0x0000006500657245 */ /* 0x000fe20000201000 */
[----:B------:R-:W-:Y:S01]  /*1fa60*/  IMAD.U32 R100, R61, 0x10000, RZ ;  /* 0x000100003d647824 */ /* 0x000fe200078e00ff */
[----:B------:R-:W-:Y:S01]  /*1fa70*/  BSSY.RECONVERGENT B1, `(.L_x_10188) ;  /* 0x0000060000017945 */ /* 0x000fe20003800200 */
[----:B------:R-:W-:Y:S02]  /*1fa80*/  HFMA2 R126, -RZ, RZ, 0, 1.1920928955078125e-07 ;  /* 0x00000002ff7e7431 */ /* 0x000fe400000001ff */
        /* <DEDUP_REMOVED lines=19> */
.L_x_10190:
        /* <DEDUP_REMOVED lines=13> */
.L_x_10192:
[----:B------:R-:W-:Y:S05]  /*1fc90*/  BSYNC.RECONVERGENT B2 ;  /* 0x0000000000027941 */ /* 0x000fea0003800200 */
.L_x_10191:
        /* <DEDUP_REMOVED lines=61> */
.L_x_10189:
[----:B------:R-:W-:Y:S05]  /*20070*/  BSYNC.RECONVERGENT B1 ;  /* 0x0000000000017941 */ /* 0x000fea0003800200 */
.L_x_10188:
        /* <DEDUP_REMOVED lines=20> */
.L_x_10195:
        /* <DEDUP_REMOVED lines=13> */
.L_x_10197:
[----:B------:R-:W-:Y:S05]  /*20290*/  BSYNC.RECONVERGENT B2 ;  /* 0x0000000000027941 */ /* 0x000fea0003800200 */
.L_x_10196:
        /* <DEDUP_REMOVED lines=61> */
.L_x_10194:
[----:B------:R-:W-:Y:S05]  /*20670*/  BSYNC.RECONVERGENT B1 ;  /* 0x0000000000017941 */ /* 0x000fea0003800200 */
.L_x_10193:
[----:B------:R-:W-:Y:S01]  /*20680*/  PRMT R2, R61, 0x7632, R2 ;  /* 0x000076323d027816 */ /* 0x000fe20000000002 */
[----:B------:R-:W-:Y:S01]  /*20690*/  BSSY.RECONVERGENT B1, `(.L_x_10198) ;  /* 0x0000062000017945 */ /* 0x000fe20003800200 */
[----:B------:R-:W-:Y:S02]  /*206a0*/  I2FP.F32.U32 R101, R101 ;  /* 0x0000006500657245 */ /* 0x000fe40000201000 */
        /* <DEDUP_REMOVED lines=21> */
.L_x_10200:
        /* <DEDUP_REMOVED lines=13> */
.L_x_10202:
[----:B------:R-:W-:Y:S05]  /*208d0*/  BSYNC.RECONVERGENT B2 ;  /* 0x0000000000027941 */ /* 0x000fea0003800200 */
.L_x_10201:
        /* <DEDUP_REMOVED lines=61> */
.L_x_10199:
[----:B------:R-:W-:Y:S05]  /*20cb0*/  BSYNC.RECONVERGENT B1 ;  /* 0x0000000000017941 */ /* 0x000fea0003800200 */
.L_x_10198:
[----:B------:R-:W-:Y:S01]  /*20cc0*/  ISETP.NE.AND P3, PT, R100, 0x1, PT ;  /* 0x000000016400780c */ /* 0x000fe20003f65270 */
[C---:B------:R-:W-:Y:S01]  /*20cd0*/  IMAD.U32 R146, R102.reuse, 0x10000, RZ ;  /* 0x0001000066927824 */ /* 0x040fe200078e00ff */
[----:B------:R-:W-:Y:S01]  /*20ce0*/  I2FP.F32.U32 R101, R2 ;  /* 0x0000000200657245 */ /* 0x000fe20000201000 */
[----:B------:R-:W-:Y:S01]  /*20cf0*/  BSSY.RECONVERGENT B1, `(.L_x_10203) ;  /* 0x000005b000017945 */ /* 0x000fe20003800200 */
[----:B------:R-:W-:Y:S01]  /*20d00*/  HFMA2 R127, -RZ, RZ, 0, 1.1920928955078125e-07 ;  /* 0x00000002ff7f7431 */ /* 0x000fe200000001ff */
[----:B------:R-:W-:Y:S01]  /*20d10*/  PRMT R102, R102, 0x7632, R102 ;  /* 0x0000763266667816 */ /* 0x000fe20000000066 */
[----:B------:R-:W-:Y:S01]  /*20d20*/  FMUL.FTZ R146, R146, R115 ;  /* 0x0000007392927220 */ /* 0x000fe20000410000 */
        /* <DEDUP_REMOVED lines=12> */
.L_x_10205:
        /* <DEDUP_REMOVED lines=13> */
.L_x_10207:
[----:B------:R-:W-:Y:S05]  /*20ec0*/  BSYNC.RECONVERGENT B2 ;  /* 0x0000000000027941 */ /* 0x000fea0003800200 */
.L_x_10206:
        /* <DEDUP_REMOVED lines=61> */
.L_x_10204:
[----:B------:R-:W-:Y:S05]  /*212a0*/  BSYNC.RECONVERGENT B1 ;  /* 0x0000000000017941 */ /* 0x000fea0003800200 */
.L_x_10203:
        /* <DEDUP_REMOVED lines=23> */
.L_x_10210:
        /* <DEDUP_REMOVED lines=13> */
.L_x_10212:
[----:B------:R-:W-:Y:S05]  /*214f0*/  BSYNC.RECONVERGENT B2 ;  /* 0x0000000000027941 */ /* 0x000fea0003800200 */
.L_x_10211:
        /* <DEDUP_REMOVED lines=61> */
.L_x_10209:
[----:B------:R-:W-:Y:S05]  /*218d0*/  BSYNC.RECONVERGENT B1 ;  /* 0x0000000000017941 */ /* 0x000fea0003800200 */
.L_x_10208:
[----:B------:R-:W-:Y:S01]  /*218e0*/  ISETP.NE.AND P4, PT, R128, 0x1, PT ;  /* 0x000000018000780c */ /* 0x000fe20003f85270 */
[----:B------:R-:W-:Y:S01]  /*218f0*/  IMAD.U32 R102, R102, 0x10000, RZ ;  /* 0x0001000066667824 */ /* 0x000fe200078e00ff */
[----:B------:R-:W-:Y:S01]  /*21900*/  I2FP.F32.U32 R101, R2 ;  /* 0x0000000200657245 */ /* 0x000fe20000201000 */
[----:B------:R-:W-:Y:S01]  /*21910*/  BSSY.RECONVERGENT B1, `(.L_x_10213) ;  /* 0x000005a000017945 */ /* 0x000fe20003800200 */
        /* <DEDUP_REMOVED lines=14> */
.L_x_10215:
        /* <DEDUP_REMOVED lines=13> */
.L_x_10217:
[----:B------:R-:W-:Y:S05]  /*21ad0*/  BSYNC.RECONVERGENT B2 ;  /* 0x0000000000027941 */ /* 0x000fea0003800200 */
.L_x_10216:
        /* <DEDUP_REMOVED lines=61> */
.L_x_10214:
[----:B------:R-:W-:Y:S05]  /*21eb0*/  BSYNC.RECONVERGENT B1 ;  /* 0x0000000000017941 */ /* 0x000fea0003800200 */
.L_x_10213:
        /* <DEDUP_REMOVED lines=24> */
.L_x_10220:
        /* <DEDUP_REMOVED lines=13> */
.L_x_10222:
[----:B------:R-:W-:Y:S05]  /*22110*/  BSYNC.RECONVERGENT B2 ;  /* 0x0000000000027941 */ /* 0x000fea0003800200 */
.L_x_10221:
        /* <DEDUP_REMOVED lines=61> */
.L_x_10219:
[----:B------:R-:W-:Y:S05]  /*224f0*/  BSYNC.RECONVERGENT B1 ;  /* 0x0000000000017941 */ /* 0x000fea0003800200 */
.L_x_10218:
        /* <DEDUP_REMOVED lines=19> */
.L_x_10225:
        /* <DEDUP_REMOVED lines=13> */
.L_x_10227:
[----:B------:R-:W-:Y:S05]  /*22700*/  BSYNC.RECONVERGENT B2 ;  /* 0x0000000000027941 */ /* 0x000fea0003800200 */
.L_x_10226:
        /* <DEDUP_REMOVED lines=61> */
.L_x_10224:
[----:B------:R-:W-:Y:S05]  /*22ae0*/  BSYNC.RECONVERGENT B1 ;  /* 0x0000000000017941 */ /* 0x000fea0003800200 */
.L_x_10223:
        /* <DEDUP_REMOVED lines=23> */
.L_x_10230:
        /* <DEDUP_REMOVED lines=13> */
.L_x_10232:
[----:B------:R-:W-:Y:S05]  /*22d30*/  BSYNC.RECONVERGENT B2 ;  /* 0x0000000000027941 */ /* 0x000fea0003800200 */
.L_x_10231:
        /* <DEDUP_REMOVED lines=61> */
.L_x_10229:
[----:B------:R-:W-:Y:S05]  /*23110*/  BSYNC.RECONVERGENT B1 ;  /* 0x0000000000017941 */ /* 0x000fea0003800200 */
.L_x_10228:
[----:B------:R-:W-:Y:S01]  /*23120*/  ISETP.NE.AND P6, PT, R147, 0x1, PT ;  /* 0x000000019300780c */ /* 0x000fe20003fc5270 */
[----:B------:R-:W-:Y:S01]  /*23130*/  IMAD.U32 R148, R103, 0x10000, RZ ;  /* 0x0001000067947824 */ /* 0x000fe200078e00ff */
[----:B------:R-:W-:Y:S01]  /*23140*/  I2FP.F32.U32 R129, R2 ;  /* 0x0000000200817245 */ /* 0x000fe20000201000 */
[----:B------:R-:W-:Y:S01]  /*23150*/  BSSY.RECONVERGENT B1, `(.L_x_10233) ;  /* 0x000005c000017945 */ /* 0x000fe20003800200 */
[----:B------:R-:W-:Y:S02]  /*23160*/  HFMA2 R2, -RZ, RZ, 0, 1.1920928955078125e-07 ;  /* 0x00000002ff027431 */ /* 0x000fe400000001ff */
        /* <DEDUP_REMOVED lines=13> */
.L_x_10235:
        /* <DEDUP_REMOVED lines=15> */
.L_x_10237:
[----:B------:R-:W-:Y:S05]  /*23330*/  BSYNC.RECONVERGENT B2 ;  /* 0x0000000000027941 */ /* 0x000fea0003800200 */
.L_x_10236:
        /* <DEDUP_REMOVED lines=61> */
.L_x_10234:
[----:B------:R-:W-:Y:S05]  /*23710*/  BSYNC.RECONVERGENT B1 ;  /* 0x0000000000017941 */ /* 0x000fea0003800200 */
.L_x_10233:
        /* <DEDUP_REMOVED lines=12> */
.L_x_10157:
        /* <DEDUP_REMOVED lines=16> */
.L_x_10241:
        /* <DEDUP_REMOVED lines=13> */
.L_x_10243:
[----:B------:R-:W-:Y:S05]  /*239b0*/  BSYNC.RECONVERGENT B2 ;  /* 0x0000000000027941 */ /* 0x000fea0003800200 */
.L_x_10242:
        /* <DEDUP_REMOVED lines=60> */
.L_x_10240:
[----:B------:R-:W-:Y:S05]  /*23d80*/  BSYNC.RECONVERGENT B1 ;  /* 0x0000000000017941 */ /* 0x000fea0003800200 */
.L_x_10239:
[----:B------:R-:W0:Y:S01]  /*23d90*/  LDC R113, c[0x0][0x404] ;  /* 0x00010100ff717b82 */ /* 0x000e220000000800 */
[----:B------:R-:W-:Y:S01]  /*23da0*/  I2FP.F32.U32 R97, R96 ;  /* 0x0000006000617245 */ /* 0x000fe20000201000 */
[----:B------:R-:W-:Y:S01]  /*23db0*/  IMAD.MOV.U32 R120, RZ, RZ, 0x2f800000 ;  /* 0x2f800000ff787424 */ /* 0x000fe200078e00ff */
[----:B------:R-:W-:Y:S01]  /*23dc0*/  LOP3.LUT R144, R144, 0xffffffef, RZ, 0xc0, !PT ;  /* 0xffffffef90907812 */ /* 0x000fe200078ec0ff */
[----:B------:R-:W-:Y:S01]  /*23dd0*/  BSSY.RECONVERGENT B1, `(.L_x_10244) ;  /* 0x000005d000017945 */ /* 0x000fe20003800200 */
[C---:B-----5:R-:W-:Y:S02]  /*23de0*/  IMAD.U32 R115, R100.reuse, 0x10000, RZ ;  /* 0x0001000064737824 */ /* 0x060fe400078e00ff */
[----:B------:R-:W-:Y:S01]  /*23df0*/  FFMA.FTZ R2, R97, R120, 1.1641532182693481445e-10 ;  /* 0x2f00000061027423 */ /* 0x000fe20000010078 */
[----:B------:R-:W-:Y:S02]  /*23e00*/  PRMT R100, R100, 0x7632, R100 ;  /* 0x0000763264647816 */ /* 0x000fe40000000064 */
[----:B------:R-:W-:-:S02]  /*23e10*/  MOV R96, 0x2 ;  /* 0x0000000200607802 */ /* 0x000fc40000000f00 */
        /* <DEDUP_REMOVED lines=13> */
.L_x_10246:
        /* <DEDUP_REMOVED lines=13> */
.L_x_10248:
[----:B------:R-:W-:Y:S05]  /*23fc0*/  BSYNC.RECONVERGENT B2 ;  /* 0x0000000000027941 */ /* 0x000fea0003800200 */
.L_x_10247:
        /* <DEDUP_REMOVED lines=61> */
.L_x_10245:
[----:B------:R-:W-:Y:S05]  /*243a0*/  BSYNC.RECONVERGENT B1 ;  /* 0x0000000000017941 */ /* 0x000fea0003800200 */
.L_x_10244:
        /* <DEDUP_REMOVED lines=19> */
.L_x_10251:
        /* <DEDUP_REMOVED lines=13> */
.L_x_10253:
[----:B------:R-:W-:Y:S05]  /*245b0*/  BSYNC.RECONVERGENT B2 ;  /* 0x0000000000027941 */ /* 0x000fea0003800200 */
.L_x_10252:
        /* <DEDUP_REMOVED lines=61> */
.L_x_10250:
[----:B------:R-:W-:Y:S05]  /*24990*/  BSYNC.RECONVERGENT B1 ;  /* 0x0000000000017941 */ /* 0x000fea0003800200 */
.L_x_10249:
        /* <DEDUP_REMOVED lines=20> */
.L_x_10256:
        /* <DEDUP_REMOVED lines=13> */
.L_x_10258:
[----:B------:R-:W-:Y:S05]  /*24bb0*/  BSYNC.RECONVERGENT B2 ;  /* 0x0000000000027941 */ /* 0x000fea0003800200 */
.L_x_10257:
        /* <DEDUP_REMOVED lines=61> */
.L_x_10255:
[----:B------:R-:W-:Y:S05]  /*24f90*/  BSYNC.RECONVERGENT B1 ;  /* 0x0000000000017941 */ /* 0x000fea0003800200 */
.L_x_10254:
        /* <DEDUP_REMOVED lines=19> */
.L_x_10261:
        /* <DEDUP_REMOVED lines=13> */
.L_x_10263:
[----:B------:R-:W-:Y:S05]  /*251a0*/  BSYNC.RECONVERGENT B2 ;  /* 0x0000000000027941 */ /* 0x000fea0003800200 */
.L_x_10262:
        /* <DEDUP_REMOVED lines=61> */
.L_x_10260:
[----:B------:R-:W-:Y:S05]  /*25580*/  BSYNC.RECONVERGENT B1 ;  /* 0x0000000000017941 */ /* 0x000fea0003800200 */
.L_x_10259:
        /* <DEDUP_REMOVED lines=18> */
.L_x_10266:
        /* <DEDUP_REMOVED lines=13> */
.L_x_10268:
[----:B------:R-:W-:Y:S05]  /*25780*/  BSYNC.RECONVERGENT B2 ;  /* 0x0000000000027941 */ /* 0x000fea0003800200 */
.L_x_10267:
        /* <DEDUP_REMOVED lines=61> */
.L_x_10265:
[----:B------:R-:W-:Y:S05]  /*25b60*/  BSYNC.RECONVERGENT B1 ;  /* 0x0000000000017941 */ /* 0x000fea0003800200 */
.L_x_10264:
        /* <DEDUP_REMOVED lines=17> */
.L_x_10271:
        /* <DEDUP_REMOVED lines=13> */
.L_x_10273:
[----:B------:R-:W-:Y:S05]  /*25d50*/  BSYNC.RECONVERGENT B2 ;  /* 0x0000000000027941 */ /* 0x000fea0003800200 */
.L_x_10272:
        /* <DEDUP_REMOVED lines=61> */
.L_x_10270:
[----:B------:R-:W-:Y:S05]  /*26130*/  BSYNC.RECONVERGENT B1 ;  /* 0x0000000000017941 */ /* 0x000fea0003800200 */
.L_x_10269:
        /* <DEDUP_REMOVED lines=18> */
.L_x_10276:
        /* <DEDUP_REMOVED lines=13> */
.L_x_10278:
[----:B------:R-:W-:Y:S05]  /*26330*/  BSYNC.RECONVERGENT B2 ;  /* 0x0000000000027941 */ /* 0x000fea0003800200 */
.L_x_10277:
        /* <DEDUP_REMOVED lines=61> */
.L_x_10275:
[----:B------:R-:W-:Y:S05]  /*26710*/  BSYNC.RECONVERGENT B1 ;  /* 0x0000000000017941 */ /* 0x000fea0003800200 */
.L_x_10274:
        /* <DEDUP_REMOVED lines=37> */
.L_x_10238:
        /* <DEDUP_REMOVED lines=31> */
[----:B------:R-:W-:Y:S02]  /*26b60*/  LOP3.LUT R113, R113, 0xff00, R148, 0xf8, !PT ;  /* 0x0000ff0071717812 */ /* 0x000fe400078ef894 */
[----:B------:R-:W-:Y:S01]  /*26b70*/  LOP3.LUT R150, R124, 0xff, RZ, 0xc0, !PT ;  /* 0x000000ff7c967812 */ /* 0x000fe200078ec0ff */
[----:B------:R-:W-:Y:S01]  /*26b80*/  IMAD.WIDE.U32 R152, R152, 0x1000000, RZ ;  /* 0x0100000098987825 */ /* 0x000fe200078e00ff */
[----:B------:R-:W-:Y:S02]  /*26b90*/  LOP3.LUT R148, R123, 0xff, RZ, 0xc0, !PT ;  /* 0x000000ff7b947812 */ /* 0x000fe400078ec0ff */
        /* <DEDUP_REMOVED lines=9> */
.L_x_10279:
[----:B------:R-:W-:Y:S02]  /*26c30*/  IMAD.MOV.U32 R120, RZ, RZ, R114 ;  /* 0x000000ffff787224 */ /* 0x000fe400078e0072 */
[----:B------:R-:W-:-:S07]  /*26c40*/  VIADD R112, R112, 0x20 ;  /* 0x0000002070707836 */ /* 0x000fce0000000000 */
.L_x_10156:
[----:B------:R-:W-:Y:S05]  /*26c50*/  BSYNC.RECONVERGENT B0 ;  /* 0x0000000000007941 */ /* 0x000fea0003800200 */
.L_x_10155:
        /* <DEDUP_REMOVED lines=36> */
.L_x_10285:
        /* <DEDUP_REMOVED lines=13> */
.L_x_10287:
[----:B------:R-:W-:Y:S05]  /*26f70*/  BSYNC.RECONVERGENT B2 ;  /* 0x0000000000027941 */ /* 0x000fea0003800200 */
.L_x_10286:
        /* <DEDUP_REMOVED lines=59> */
.L_x_10284:
[----:B------:R-:W-:Y:S05]  /*27330*/  BSYNC.RECONVERGENT B1 ;  /* 0x0000000000017941 */ /* 0x000fea0003800200 */
.L_x_10283:
        /* <DEDUP_REMOVED lines=10> */
[----:B------:R-:W-:Y:S01]  /*273e0*/  FFMA.FTZ R2, R105, R120, 1.1641532182693481445e-10 ;  /* 0x2f00000069027423 */ /* 0x000fe20000010078 */
[----:B------:R-:W-:-:S04]  /*273f0*/  MOV R105, R122 ;  /* 0x0000007a00697202 */ /* 0x000fc80000000f00 */
        /* <DEDUP_REMOVED lines=12> */
.L_x_10290:
        /* <DEDUP_REMOVED lines=13> */
.L_x_10292:
[----:B------:R-:W-:Y:S05]  /*27590*/  BSYNC.RECONVERGENT B2 ;  /* 0x0000000000027941 */ /* 0x000fea0003800200 */
.L_x_10291:
        /* <DEDUP_REMOVED lines=60> */
.L_x_10289:
[----:B------:R-:W-:Y:S05]  /*27960*/  BSYNC.RECONVERGENT B1 ;  /* 0x0000000000017941 */ /* 0x000fea0003800200 */
.L_x_10288:
        /* <DEDUP_REMOVED lines=24> */
.L_x_10295:
        /* <DEDUP_REMOVED lines=13> */
.L_x_10297:
[----:B------:R-:W-:Y:S05]  /*27bc0*/  BSYNC.RECONVERGENT B2 ;  /* 0x0000000000027941 */ /* 0x000fea0003800200 */
.L_x_10296:
        /* <DEDUP_REMOVED lines=60> */
.L_x_10294:
[----:B------:R-:W-:Y:S05]  /*27f90*/  BSYNC.RECONVERGENT B1 ;  /* 0x0000000000017941 */ /* 0x000fea0003800200 */
.L_x_10293:
        /* <DEDUP_REMOVED lines=20> */
.L_x_10300:
        /* <DEDUP_REMOVED lines=13> */
.L_x_10302:
[----:B------:R-:W-:Y:S05]  /*281b0*/  BSYNC.RECONVERGENT B2 ;  /* 0x0000000000027941 */ /* 0x000fea0003800200 */
.L_x_10301:
        /* <DEDUP_REMOVED lines=60> */
.L_x_10299:
[----:B------:R-:W-:Y:S05]  /*28580*/  BSYNC.RECONVERGENT B1 ;  /* 0x0000000000017941 */ /* 0x000fea0003800200 */
.L_x_10298:
        /* <DEDUP_REMOVED lines=24> */
.L_x_10305:
        /* <DEDUP_REMOVED lines=13> */
.L_x_10307:
[----:B------:R-:W-:Y:S05]  /*287e0*/  BSYNC.RECONVERGENT B2 ;  /* 0x0000000000027941 */ /* 0x000fea0003800200 */
.L_x_10306:
        /* <DEDUP_REMOVED lines=61> */
.L_x_10304:
[----:B------:R-:W-:Y:S05]  /*28bc0*/  BSYNC.RECONVERGENT B1 ;  /* 0x0000000000017941 */ /* 0x000fea0003800200 */
.L_x_10303:
        /* <DEDUP_REMOVED lines=21> */
.L_x_10310:
        /* <DEDUP_REMOVED lines=13> */
.L_x_10312:
[----:B------:R-:W-:Y:S05]  /*28df0*/  BSYNC.RECONVERGENT B2 ;  /* 0x0000000000027941 */ /* 0x000fea0003800200 */
.L_x_10311:
        /* <DEDUP_REMOVED lines=61> */
.L_x_10309:
[----:B------:R-:W-:Y:S05]  /*291d0*/  BSYNC.RECONVERGENT B1 ;  /* 0x0000000000017941 */ /* 0x000fea0003800200 */
.L_x_10308:
        /* <DEDUP_REMOVED lines=23> */
.L_x_10315:
        /* <DEDUP_REMOVED lines=13> */
.L_x_10317:
[----:B------:R-:W-:Y:S05]  /*29420*/  BSYNC.RECONVERGENT B2 ;  /* 0x0000000000027941 */ /* 0x000fea0003800200 */
.L_x_10316:
        /* <DEDUP_REMOVED lines=61> */
.L_x_10314:
[----:B------:R-:W-:Y:S05]  /*29800*/  BSYNC.RECONVERGENT B1 ;  /* 0x0000000000017941 */ /* 0x000fea0003800200 */
.L_x_10313:
        /* <DEDUP_REMOVED lines=20> */
.L_x_10320:
        /* <DEDUP_REMOVED lines=13> */
.L_x_10322:
[----:B------:R-:W-:Y:S05]  /*29a20*/  BSYNC.RECONVERGENT B2 ;  /* 0x0000000000027941 */ /* 0x000fea0003800200 */
.L_x_10321:
        /* <DEDUP_REMOVED lines=61> */
.L_x_10319:
[----:B------:R-:W-:Y:S05]  /*29e00*/  BSYNC.RECONVERGENT B1 ;  /* 0x0000000000017941 */ /* 0x000fea0003800200 */
.L_x_10318:
        /* <DEDUP_REMOVED lines=24> */
.L_x_10325:
        /* <DEDUP_REMOVED lines=13> */
.L_x_10327:
[----:B------:R-:W-:Y:S05]  /*2a060*/  BSYNC.RECONVERGENT B2 ;  /* 0x0000000000027941 */ /* 0x000fea0003800200 */
.L_x_10326:
        /* <DEDUP_REMOVED lines=61> */
.L_x_10324:
[----:B------:R-:W-:Y:S05]  /*2a440*/  BSYNC.RECONVERGENT B1 ;  /* 0x0000000000017941 */ /* 0x000fea0003800200 */
.L_x_10323:
        /* <DEDUP_REMOVED lines=19> */
.L_x_10330:
        /* <DEDUP_REMOVED lines=13> */
.L_x_10332:
[----:B------:R-:W-:Y:S05]  /*2a650*/  BSYNC.RECONVERGENT B2 ;  /* 0x0000000000027941 */ /* 0x000fea0003800200 */
.L_x_10331:
        /* <DEDUP_REMOVED lines=61> */
.L_x_10329:
[----:B------:R-:W-:Y:S05]  /*2aa30*/  BSYNC.RECONVERGENT B1 ;  /* 0x0000000000017941 */ /* 0x000fea0003800200 */
.L_x_10328:
        /* <DEDUP_REMOVED lines=23> */
.L_x_10335:
        /* <DEDUP_REMOVED lines=13> */
.L_x_10337:
[----:B------:R-:W-:Y:S05]  /*2ac80*/  BSYNC.RECONVERGENT B2 ;  /* 0x0000000000027941 */ /* 0x000fea0003800200 */
.L_x_10336:
        /* <DEDUP_REMOVED lines=61> */
.L_x_10334:
[----:B------:R-:W-:Y:S05]  /*2b060*/  BSYNC.RECONVERGENT B1 ;  /* 0x0000000000017941 */ /* 0x000fea0003800200 */
.L_x_10333:
        /* <DEDUP_REMOVED lines=18> */
.L_x_10340:
        /* <DEDUP_REMOVED lines=13> */
.L_x_10342:
[----:B------:R-:W-:Y:S05]  /*2b260*/  BSYNC.RECONVERGENT B2 ;  /* 0x0000000000027941 */ /* 0x000fea0003800200 */
.L_x_10341:
        /* <DEDUP_REMOVED lines=61> */
.L_x_10339:
[----:B------:R-:W-:Y:S05]  /*2b640*/  BSYNC.RECONVERGENT B1 ;  /* 0x0000000000017941 */ /* 0x000fea0003800200 */
.L_x_10338:
        /* <DEDUP_REMOVED lines=24> */
.L_x_10345:
        /* <DEDUP_REMOVED lines=13> */
.L_x_10347:
[----:B------:R-:W-:Y:S05]  /*2b8a0*/  BSYNC.RECONVERGENT B2 ;  /* 0x0000000000027941 */ /* 0x000fea0003800200 */
.L_x_10346:
        /* <DEDUP_REMOVED lines=61> */
.L_x_10344:
[----:B------:R-:W-:Y:S05]  /*2bc80*/  BSYNC.RECONVERGENT B1 ;  /* 0x0000000000017941 */ /* 0x000fea0003800200 */
.L_x_10343:
        /* <DEDUP_REMOVED lines=19> */
.L_x_10350:
        /* <DEDUP_REMOVED lines=13> */
.L_x_10352:
[----:B------:R-:W-:Y:S05]  /*2be90*/  BSYNC.RECONVERGENT B2 ;  /* 0x0000000000027941 */ /* 0x000fea0003800200 */
.L_x_10351:
        /* <DEDUP_REMOVED lines=61> */
.L_x_10349:
[----:B------:R-:W-:Y:S05]  /*2c270*/  BSYNC.RECONVERGENT B1 ;  /* 0x0000000000017941 */ /* 0x000fea0003800200 */
.L_x_10348:
        /* <DEDUP_REMOVED lines=23> */
.L_x_10355:
        /* <DEDUP_REMOVED lines=13> */
.L_x_10357:
[----:B------:R-:W-:Y:S05]  /*2c4c0*/  BSYNC.RECONVERGENT B2 ;  /* 0x0000000000027941 */ /* 0x000fea0003800200 */
.L_x_10356:
        /* <DEDUP_REMOVED lines=61> */
.L_x_10354:
[----:B------:R-:W-:Y:S05]  /*2c8a0*/  BSYNC.RECONVERGENT B1 ;  /* 0x0000000000017941 */ /* 0x000fea0003800200 */
.L_x_10353:
        /* <DEDUP_REMOVED lines=18> */
.L_x_10360:
        /* <DEDUP_REMOVED lines=15> */
.L_x_10362:
[----:B------:R-:W-:Y:S05]  /*2cac0*/  BSYNC.RECONVERGENT B2 ;  /* 0x0000000000027941 */ /* 0x000fea0003800200 */
.L_x_10361:
        /* <DEDUP_REMOVED lines=61> */
.L_x_10359:
[----:B------:R-:W-:Y:S05]  /*2cea0*/  BSYNC.RECONVERGENT B1 ;  /* 0x0000000000017941 */ /* 0x000fea0003800200 */
.L_x_10358:
        /* <DEDUP_REMOVED lines=12> */
.L_x_10282:
        /* <DEDUP_REMOVED lines=16> */
.L_x_10366:
        /* <DEDUP_REMOVED lines=13> */
.L_x_10368:
[----:B------:R-:W-:Y:S05]  /*2d140*/  BSYNC.RECONVERGENT B2 ;  /* 0x0000000000027941 */ /* 0x000fea0003800200 */
.L_x_10367:
        /* <DEDUP_REMOVED lines=60> */
.L_x_10365:
[----:B------:R-:W-:Y:S05]  /*2d510*/  BSYNC.RECONVERGENT B1 ;  /* 0x0000000000017941 */ /* 0x000fea0003800200 */
.L_x_10364:
        /* <DEDUP_REMOVED lines=22> */
.L_x_10371:
        /* <DEDUP_REMOVED lines=13> */
.L_x_10373:
[----:B------:R-:W-:Y:S05]  /*2d750*/  BSYNC.RECONVERGENT B2 ;  /* 0x0000000000027941 */ /* 0x000fea0003800200 */
.L_x_10372:
        /* <DEDUP_REMOVED lines=61> */
.L_x_10370:
[----:B------:R-:W-:Y:S05]  /*2db30*/  BSYNC.RECONVERGENT B1 ;  /* 0x0000000000017941 */ /* 0x000fea0003800200 */
.L_x_10369:
        /* <DEDUP_REMOVED lines=19> */
.L_x_10376:
        /* <DEDUP_REMOVED lines=13> */
.L_x_10378:
[----:B------:R-:W-:Y:S05]  /*2dd40*/  BSYNC.RECONVERGENT B2 ;  /* 0x0000000000027941 */ /* 0x000fea0003800200 */
.L_x_10377:
        /* <DEDUP_REMOVED lines=61> */
.L_x_10375:
[----:B------:R-:W-:Y:S05]  /*2e120*/  BSYNC.RECONVERGENT B1 ;  /* 0x0000000000017941 */ /* 0x000fea0003800200 */
.L_x_10374:
        /* <DEDUP_REMOVED lines=20> */
.L_x_10381:
        /* <DEDUP_REMOVED lines=13> */
.L_x_10383:
[----:B------:R-:W-:Y:S05]  /*2e340*/  BSYNC.RECONVERGENT B2 ;  /* 0x0000000000027941 */ /* 0x000fea0003800200 */
.L_x_10382:
        /* <DEDUP_REMOVED lines=61> */
.L_x_10380:
[----:B------:R-:W-:Y:S05]  /*2e720*/  BSYNC.RECONVERGENT B1 ;  /* 0x0000000000017941 */ /* 0x000fea0003800200 */
.L_x_10379:
        /* <DEDUP_REMOVED lines=19> */
.L_x_10386:
        /* <DEDUP_REMOVED lines=13> */
.L_x_10388:
[----:B------:R-:W-:Y:S05]  /*2e930*/  BSYNC.RECONVERGENT B2 ;  /* 0x0000000000027941 */ /* 0x000fea0003800200 */
.L_x_10387:
        /* <DEDUP_REMOVED lines=61> */
.L_x_10385:
[----:B------:R-:W-:Y:S05]  /*2ed10*/  BSYNC.RECONVERGENT B1 ;  /* 0x0000000000017941 */ /* 0x000fea0003800200 */
.L_x_10384:
        /* <DEDUP_REMOVED lines=18> */
.L_x_10391:
        /* <DEDUP_REMOVED lines=13> */
.L_x_10393:
[----:B------:R-:W-:Y:S05]  /*2ef10*/  BSYNC.RECONVERGENT B2 ;  /* 0x0000000000027941 */ /* 0x000fea0003800200 */
.L_x_10392:
        /* <DEDUP_REMOVED lines=61> */
.L_x_10390:
[----:B------:R-:W-:Y:S05]  /*2f2f0*/  BSYNC.RECONVERGENT B1 ;  /* 0x0000000000017941 */ /* 0x000fea0003800200 */
.L_x_10389:
        /* <DEDUP_REMOVED lines=17> */
.L_x_10396:
        /* <DEDUP_REMOVED lines=13> */
.L_x_10398:
[----:B------:R-:W-:Y:S05]  /*2f4e0*/  BSYNC.RECONVERGENT B2 ;  /* 0x0000000000027941 */ /* 0x000fea0003800200 */
.L_x_10397:
        /* <DEDUP_REMOVED lines=61> */
.L_x_10395:
[----:B------:R-:W-:Y:S05]  /*2f8c0*/  BSYNC.RECONVERGENT B1 ;  /* 0x0000000000017941 */ /* 0x000fea0003800200 */
.L_x_10394:
        /* <DEDUP_REMOVED lines=18> */
.L_x_10401:
        /* <DEDUP_REMOVED lines=13> */
.L_x_10403:
[----:B------:R-:W-:Y:S05]  /*2fac0*/  BSYNC.RECONVERGENT B2 ;  /* 0x0000000000027941 */ /* 0x000fea0003800200 */
.L_x_10402:
        /* <DEDUP_REMOVED lines=61> */
.L_x_10400:
[----:B------:R-:W-:Y:S05]  /*2fea0*/  BSYNC.RECONVERGENT B1 ;  /* 0x0000000000017941 */ /* 0x000fea0003800200 */
.L_x_10399:
        /* <DEDUP_REMOVED lines=37> */
.L_x_10363:
        /* <DEDUP_REMOVED lines=12> */
[----:B------:R-:W-:Y:S02]  /*301c0*/  SEL R148, RZ, 0x1, !P2 ;  /* 0x00000001ff947807 */ /* 0x000fe40005000000 */
[----:B------:R-:W-:Y:S01]  /*301d0*/  LOP3.LUT R149, R149, R153, R152, 0xfe, !PT ;  /* 0x0000009995957212 */ /* 0x000fe200078efe98 */
[----:B0-----:R-:W-:Y:S01]  /*301e0*/  IMAD.WIDE.U32 R150, R112, 0x20, R150 ;  /* 0x0000002070967825 */ /* 0x001fe200078e0096 */
[----:B------:R-:W-:-:S02]  /*301f0*/  LOP3.LUT R113, R113, R115, R120, 0xfe, !PT ;  /* 0x0000007371717212 */ /* 0x000fc400078efe78 */
[----:B------:R-:W-:Y:S02]  /*30200*/  SEL R120, RZ, 0x1, !P1 ;  /* 0x00000001ff787807 */ /* 0x000fe40004800000 */
[----:B------:R-:W-:Y:S01]  /*30210*/  LOP3.LUT R149, R149, R148, RZ, 0xfc, !PT ;  /* 0x0000009495957212 */ /* 0x000fe200078efcff */
[----:B------:R2:W-:Y:S01]  /*30220*/  STG.E.128 desc[UR6][R150.64], R104 ;  /* 0x0000006896007986 */ /* 0x0005e2000c101d06 */
[----:B------:R-:W-:Y:S01]  /*30230*/  LOP3.LUT R148, R113, R120, RZ, 0xfc, !PT ;  /* 0x0000007871947212 */ /* 0x000fe200078efcff */
[----:B-1----:R-:W-:Y:S02]  /*30240*/  IMAD.WIDE.U32 R146, R112, 0x8, R146 ;  /* 0x0000000870927825 */ /* 0x002fe400078e0092 */
[----:B------:R2:W-:Y:S02]  /*30250*/  STG.E.128 desc[UR6][R150.64+0x10], R108 ;  /* 0x0000106c96007986 */ /* 0x0005e4000c101d06 */
[----:B------:R-:W-:Y:S02]  /*30260*/  IMAD.MOV.U32 R120, RZ, RZ, R114 ;  /* 0x000000ffff787224 */ /* 0x000fe400078e0072 */
[----:B------:R2:W-:Y:S01]  /*30270*/  STG.E.64 desc[UR6][R146.64], R148 ;  /* 0x0000009492007986 */ /* 0x0005e2000c101b06 */
[----:B------:R-:W-:Y:S05]  /*30280*/  @!P0 BRA `(.L_x_10281) ;  /* 0x0000000000508947 */ /* 0x000fea0003800000 */
[----:B------:R-:W-:Y:S02]  /*30290*/  SHF.L.U32 R114, R128, 0x10, RZ ;  /* 0x0000001080727819 */ /* 0x000fe400000006ff */
[----:B------:R-:W-:Y:S02]  /*302a0*/  LOP3.LUT R113, R129, 0xffff, RZ, 0xc0, !PT ;  /* 0x0000ffff81717812 */ /* 0x000fe400078ec0ff */
[----:B--2---:R-:W-:Y:S02]  /*302b0*/  LOP3.LUT R146, R114, 0xff0000, RZ, 0xc0, !PT ;  /* 0x00ff000072927812 */ /* 0x004fe400078ec0ff */
[----:B------:R-:W0:Y:S01]  /*302c0*/  LDC.64 R114, c[0x0][0x3b8] ;  /* 0x0000ee00ff727b82 */ /* 0x000e220000000a00 */
        /* <DEDUP_REMOVED lines=10> */
[----:B------:R-:W-:Y:S02]  /*30370*/  LOP3.LUT R113, R149, R113, R151, 0xfe, !PT ;  /* 0x0000007195717212 */ /* 0x000fe400078efe97 */
[----:B------:R-:W-:Y:S01]  /*30380*/  LOP3.LUT R146, R146, R150, R148, 0xfe, !PT ;  /* 0x0000009692927212 */ /* 0x000fe200078efe94 */
[----:B0-----:R-:W-:Y:S01]  /*30390*/  IMAD.WIDE.U32 R114, R112, 0x8, R114 ;  /* 0x0000000870727825 */ /* 0x001fe200078e0072 */
[----:B------:R-:W-:Y:S02]  /*303a0*/  LOP3.LUT R147, R113, R147, RZ, 0xfc, !PT ;  /* 0x0000009371937212 */ /* 0x000fe400078efcff */
[----:B------:R-:W-:-:S05]  /*303b0*/  LOP3.LUT R146, R146, 0xff, R121, 0xf8, !PT ;  /* 0x000000ff92927812 */ /* 0x000fca00078ef879 */
[----:B------:R3:W-:Y:S02]  /*303c0*/  STG.E.64 desc[UR6][R114.64], R146 ;  /* 0x0000009272007986 */ /* 0x0007e4000c101b06 */
.L_x_10281:
[----:B------:R-:W-:Y:S05]  /*303d0*/  BSYNC.RECONVERGENT B0 ;  /* 0x0000000000007941 */ /* 0x000fea0003800200 */
.L_x_10280:
        /* <DEDUP_REMOVED lines=152> */
.L_x_10427:
        /* <DEDUP_REMOVED lines=10> */
[----:B0-----:R-:W0:Y:S01]  /*30e00*/  MUFU.RSQ R148, R146 ;  /* 0x0000009200947308 */ /* 0x001e220000001400 */
[----:B--2---:R-:W-:-:S05]  /*30e10*/  @!P5 IMAD.WIDE R114, R142, 0x4, R114 ;  /* 0x000000048e72d825 */ /* 0x004fca00078e0272 */
[----:B------:R2:W-:Y:S01]  /*30e20*/  @!P5 STG.E desc[UR6][R114.64], R147 ;  /* 0x000000937200d986 */ /* 0x0005e2000c101906 */
[----:B-1----:R-:W-:-:S05]  /*30e30*/  @!P5 IMAD.WIDE R112, R142, 0x4, R112 ;  /* 0x000000048e70d825 */ /* 0x002fca00078e0270 */
[----:B0-----:R2:W-:Y:S01]  /*30e40*/  @!P5 STG.E desc[UR6][R112.64], R148 ;  /* 0x000000947000d986 */ /* 0x0015e2000c101906 */
[----:B------:R-:W-:Y:S05]  /*30e50*/  @!P0 BRA `(.L_x_10406) ;  /* 0x0000000000c08947 */ /* 0x000fea0003800000 */
[--C-:B--2---:R-:W-:Y:S01]  /*30e60*/  FADD.FTZ R113, R72, -R149.reuse ;  /* 0x8000009548717221 */ /* 0x104fe20000010000 */
[----:B------:R-:W-:Y:S01]  /*30e70*/  FADD.FTZ R151, R74, -R149 ;  /* 0x800000954a977221 */ /* 0x000fe20000010000 */
[----:B------:R-:W-:Y:S01]  /*30e80*/  IMAD.U32 R115, R20, 0x10000, RZ ;  /* 0x0001000014737824 */ /* 0x000fe200078e00ff */
[----:B------:R-:W-:Y:S01]  /*30e90*/  SHF.L.U32 R114, R21, 0x10, RZ ;  /* 0x0000001015727819 */ /* 0x000fe200000006ff */
[----:B------:R-:W-:Y:S02]  /*30ea0*/  IMAD.U32 R147, R24, 0x10000, RZ ;  /* 0x0001000018937824 */ /* 0x000fe400078e00ff */
[C---:B------:R-:W-:Y:S01]  /*30eb0*/  FMUL.FTZ R112, R148.reuse, R113 ;  /* 0x0000007194707220 */ /* 0x040fe20000410000 */
[----:B------:R-:W-:Y:S02]  /*30ec0*/  IMAD.U32 R146, R25, 0x10000, RZ ;  /* 0x0001000019927824 */ /* 0x000fe400078e00ff */
[----:B------:R-:W-:Y:S01]  /*30ed0*/  FMUL.FTZ R113, R148, R151 ;  /* 0x0000009794717220 */ /* 0x000fe20000410000 */
[----:B------:R-:W-:-:S02]  /*30ee0*/  IMAD.U32 R150, R116, 0x10000, RZ ;  /* 0x0001000074967824 */ /* 0x000fc400078e00ff */
[----:B------:R-:W-:Y:S01]  /*30ef0*/  FFMA.FTZ R112, R112, R115, R147 ;  /* 0x0000007370707223 */ /* 0x000fe20000010093 */
[--C-:B------:R-:W-:Y:S01]  /*30f00*/  FADD.FTZ R115, R75, -R149.reuse ;  /* 0x800000954b737221 */ /* 0x100fe20000010000 */
[----:B------:R-:W-:Y:S01]  /*30f10*/  FFMA.FTZ R113, R113, R114, R146 ;  /* 0x0000007271717223 */ /* 0x000fe20000010092 */
[----:B------:R-:W-:Y:S01]  /*30f20*/  SHF.L.U32 R114, R19, 0x10, RZ ;  /* 0x0000001013727819 */ /* 0x000fe200000006ff */
[--C-:B------:R-:W-:Y:S01]  /*30f30*/  FADD.FTZ R147, R76, -R149.reuse ;  /* 0x800000954c937221 */ /* 0x100fe20000010000 */
[----:B------:R-:W-:Y:S01]  /*30f40*/  FMUL.FTZ R115, R148, R115 ;  /* 0x0000007394737220 */ /* 0x000fe20000410000 */
[----:B------:R-:W-:Y:S02]  /*30f50*/  IMAD.U32 R146, R22, 0x10000, RZ ;  /* 0x0001000016927824 */ /* 0x000fe400078e00ff */
[----:B------:R-:W-:Y:S02]  /*30f60*/  IMAD.U32 R152, R26, 0x10000, RZ ;  /* 0x000100001a987824 */ /* 0x000fe400078e00ff */
[----:B------:R-:W-:Y:S01]  /*30f70*/  FMUL.FTZ R147, R148, R147 ;  /* 0x0000009394937220 */ /* 0x000fe20000410000 */
[----:B------:R-:W-:Y:S01]  /*30f80*/  FFMA.FTZ R150, R115, R150, R114 ;  /* 0x0000009673967223 */ /* 0x000fe20000010072 */
[----:B------:R-:W-:Y:S01]  /*30f90*/  FADD.FTZ R115, R77, -R149 ;  /* 0x800000954d737221 */ /* 0x000fe20000010000 */
[----:B------:R-:W-:-:S02]  /*30fa0*/  IMAD.U32 R154, R117, 0x10000, RZ ;  /* 0x00010000759a7824 */ /* 0x000fc400078e00ff */
[----:B------:R-:W-:Y:S01]  /*30fb0*/  FFMA.FTZ R114, R147, R146, R152 ;  /* 0x0000009293727223 */ /* 0x000fe20000010098 */
[----:B------:R-:W-:Y:S01]  /*30fc0*/  SHF.L.U32 R146, R18, 0x10, RZ ;  /* 0x0000001012927819 */ /* 0x000fe200000006ff */
[----:B------:R-:W-:Y:S02]  /*30fd0*/  IMAD.U32 R152, R17, 0x10000, RZ ;  /* 0x0001000011987824 */ /* 0x000fe400078e00ff */
[----:B------:R-:W-:Y:S01]  /*30fe0*/  FMUL.FTZ R115, R148, R115 ;  /* 0x0000007394737220 */ /* 0x000fe20000410000 */
[----:B------:R-:W-:Y:S01]  /*30ff0*/  FADD.FTZ R147, R78, -R149 ;  /* 0x800000954e937221 */ /* 0x000fe20000010000 */
[----:B------:R-:W-:Y:S02]  /*31000*/  F2FP.BF16.F32.PACK_AB R113, R150, R113 ;  /* 0x000000719671723e */ /* 0x000fe400000010ff */
[----:B------:R-:W-:Y:S01]  /*31010*/  FFMA.FTZ R151, R115, R146, R152 ;  /* 0x0000009273977223 */ /* 0x000fe20000010098 */
[----:B------:R-:W-:Y:S01]  /*31020*/  SHF.L.U32 R152, R27, 0x10, RZ ;  /* 0x000000101b987819 */ /* 0x000fe200000006ff */
[----:B------:R-:W-:-:S02]  /*31030*/  IMAD.U32 R146, R23, 0x10000, RZ ;  /* 0x0001000017927824 */ /* 0x000fc400078e00ff */
[----:B------:R-:W-:Y:S01]  /*31040*/  FMUL.FTZ R147, R148, R147 ;  /* 0x0000009394937220 */ /* 0x000fe20000410000 */
[----:B------:R-:W-:Y:S01]  /*31050*/  FADD.FTZ R115, R79, -R149 ;  /* 0x800000954f737221 */ /* 0x000fe20000010000 */
[----:B------:R-:W-:Y:S02]  /*31060*/  F2FP.BF16.F32.PACK_AB R114, R151, R114 ;  /* 0x000000729772723e */ /* 0x000fe400000010ff */
[----:B------:R-:W-:Y:S01]  /*31070*/  FFMA.FTZ R155, R147, R146, R152 ;  /* 0x00000092939b7223 */ /* 0x000fe20000010098 */
[----:B------:R-:W-:Y:S02]  /*31080*/  IMAD.U32 R146, R16, 0x10000, RZ ;  /* 0x0001000010927824 */ /* 0x000fe400078e00ff */
[----:B------:R-:W-:Y:S01]  /*31090*/  FMUL.FTZ R115, R148, R115 ;  /* 0x0000007394737220 */ /* 0x000fe20000410000 */
[----:B------:R-:W-:-:S04]  /*310a0*/  IMAD.U32 R152, R15, 0x10000, RZ ;  /* 0x000100000f987824 */ /* 0x000fc800078e00ff */
[----:B------:R-:W-:Y:S01]  /*310b0*/  FFMA.FTZ R156, R115, R146, R152 ;  /* 0x00000092739c7223 */ /* 0x000fe20000010098 */
[----:B------:R-:W-:Y:S01]  /*310c0*/  FADD.FTZ R115, R73, -R149 ;  /* 0x8000009549737221 */ /* 0x000fe20000010000 */
[----:B------:R-:W0:Y:S01]  /*310d0*/  LDC.64 R146, c[0x0][0x428] ;  /* 0x00010a00ff927b82 */ /* 0x000e220000000a00 */
[----:B------:R-:W-:Y:S02]  /*310e0*/  SHF.L.U32 R152, R118, 0x10, RZ ;  /* 0x0000001076987819 */ /* 0x000fe400000006ff */
[----:B------:R-:W-:-:S04]  /*310f0*/  FMUL.FTZ R115, R148, R115 ;  /* 0x0000007394737220 */ /* 0x000fc80000410000 */
[----:B------:R-:W-:Y:S01]  /*31100*/  FFMA.FTZ R153, R115, R152, R154 ;  /* 0x0000009873997223 */ /* 0x000fe2000001009a */
[----:B------:R-:W-:-:S04]  /*31110*/  F2FP.BF16.F32.PACK_AB R115, R156, R155 ;  /* 0x0000009b9c73723e */ /* 0x000fc800000010ff */
[----:B------:R-:W-:Y:S01]  /*31120*/  F2FP.BF16.F32.PACK_AB R112, R153, R112 ;  /* 0x000000709970723e */ /* 0x000fe200000010ff */
[----:B0-----:R-:W-:-:S04]  /*31130*/  IMAD.WIDE.U32 R146, R145, 0x10, R146 ;  /* 0x0000001091927825 */ /* 0x001fc800078e0092 */
[----:B------:R-:W-:Y:S01]  /*31140*/  VIADD R145, R145, 0x20 ;  /* 0x0000002091917836 */ /* 0x000fe20000000000 */
[----:B------:R0:W-:Y:S06]  /*31150*/  STG.E.128 desc[UR6][R146.64], R112 ;  /* 0x0000007092007986 */ /* 0x0001ec000c101d06 */
.L_x_10406:
[----:B------:R-:W-:Y:S05]  /*31160*/  BSYNC.RECONVERGENT B0 ;  /* 0x0000000000007941 */ /* 0x000fea0003800200 */
.L_x_10405:
[----:B------:R-:W-:Y:S01]  /*31170*/  LOP3.LUT P0, RZ, R144, 0x100, RZ, 0xc0, !PT ;  /* 0x0000010090ff7812 */ /* 0x000fe2000780c0ff */
[----:B------:R-:W-:-:S12]  /*31180*/  BSSY.RECONVERGENT B0, `(.L_x_10407) ;  /* 0x0000032000007945 */ /* 0x000fd80003800200 */
[----:B------:R-:W-:Y:S05]  /*31190*/  @!P0 BRA `(.L_x_10408) ;  /* 0x0000000000c08947 */ /* 0x000fea0003800000 */
[--C-:B0-2---:R-:W-:Y:S01]  /*311a0*/  FADD.FTZ R113, R80, -R149.reuse ;  /* 0x8000009550717221 */ /* 0x105fe20000010000 */
[----:B------:R-:W-:Y:S01]  /*311b0*/  SHF.L.U32 R115, R28, 0x10, RZ ;  /* 0x000000101c737819 */ /* 0x000fe200000006ff */
[----:B------:R-:W-:Y:S02]  /*311c0*/  IMAD.U32 R147, R32, 0x10000, RZ ;  /* 0x0001000020937824 */ /* 0x000fe400078e00ff */
[----:B------:R-:W-:Y:S01]  /*311d0*/  FADD.FTZ R151, R82, -R149 ;  /* 0x8000009552977221 */ /* 0x000fe20000010000 */
        /* <DEDUP_REMOVED lines=8> */
[----:B------:R-:W-:-:S02]  /*31260*/  IMAD.U32 R150, R12, 0x10000, RZ ;  /* 0x000100000c967824 */ /* 0x000fc400078e00ff */
[----:B------:R-:W-:Y:S01]  /*31270*/  FMUL.FTZ R115, R148, R115 ;  /* 0x0000007394737220 */ /* 0x000fe20000410000 */
[----:B------:R-:W-:Y:S01]  /*31280*/  IMAD.U32 R114, R11, 0x10000, RZ ;  /* 0x000100000b727824 */ /* 0x000fe200078e00ff */
[----:B------:R-:W-:Y:S01]  /*31290*/  SHF.L.U32 R146, R30, 0x10, RZ ;  /* 0x000000101e927819 */ /* 0x000fe200000006ff */
[----:B------:R-:W-:Y:S02]  /*312a0*/  IMAD.U32 R152, R34, 0x10000, RZ ;  /* 0x0001000022987824 */ /* 0x000fe400078e00ff */
[----:B------:R-:W-:Y:S01]  /*312b0*/  FMUL.FTZ R147, R148, R147 ;  /* 0x0000009394937220 */ /* 0x000fe20000410000 */
[----:B------:R-:W-:Y:S01]  /*312c0*/  FFMA.FTZ R150, R115, R150, R114 ;  /* 0x0000009673967223 */ /* 0x000fe20000010072 */
[----:B------:R-:W-:Y:S01]  /*312d0*/  FADD.FTZ R115, R85, -R149 ;  /* 0x8000009555737221 */ /* 0x000fe20000010000 */
[----:B------:R-:W-:Y:S01]  /*312e0*/  SHF.L.U32 R154, R13, 0x10, RZ ;  /* 0x000000100d9a7819 */ /* 0x000fe200000006ff */
[----:B------:R-:W-:Y:S01]  /*312f0*/  FFMA.FTZ R114, R147, R146, R152 ;  /* 0x0000009293727223 */ /* 0x000fe20000010098 */
[----:B------:R-:W-:Y:S01]  /*31300*/  SHF.L.U32 R152, R9, 0x10, RZ ;  /* 0x0000001009987819 */ /* 0x000fe200000006ff */
[----:B------:R-:W-:-:S02]  /*31310*/  IMAD.U32 R146, R10, 0x10000, RZ ;  /* 0x000100000a927824 */ /* 0x000fc400078e00ff */
[----:B------:R-:W-:Y:S01]  /*31320*/  FMUL.FTZ R115, R148, R115 ;  /* 0x0000007394737220 */ /* 0x000fe20000410000 */
[--C-:B------:R-:W-:Y:S01]  /*31330*/  FADD.FTZ R147, R86, -R149.reuse ;  /* 0x8000009556937221 */ /* 0x100fe20000010000 */
[----:B------:R-:W-:Y:S02]  /*31340*/  F2FP.BF16.F32.PACK_AB R113, R150, R113 ;  /* 0x000000719671723e */ /* 0x000fe400000010ff */
[----:B------:R-:W-:Y:S01]  /*31350*/  FFMA.FTZ R151, R115, R146, R152 ;  /* 0x0000009273977223 */ /* 0x000fe20000010098 */
[----:B------:R-:W-:Y:S02]  /*31360*/  IMAD.U32 R146, R31, 0x10000, RZ ;  /* 0x000100001f927824 */ /* 0x000fe400078e00ff */
[----:B------:R-:W-:Y:S01]  /*31370*/  FMUL.FTZ R147, R148, R147 ;  /* 0x0000009394937220 */ /* 0x000fe20000410000 */
[----:B------:R-:W-:Y:S02]  /*31380*/  IMAD.U32 R152, R35, 0x10000, RZ ;  /* 0x0001000023987824 */ /* 0x000fe400078e00ff */
[----:B------:R-:W-:Y:S01]  /*31390*/  FADD.FTZ R115, R87, -R149 ;  /* 0x8000009557737221 */ /* 0x000fe20000010000 */
[----:B------:R-:W-:Y:S01]  /*313a0*/  F2FP.BF16.F32.PACK_AB R114, R151, R114 ;  /* 0x000000729772723e */ /* 0x000fe200000010ff */
[----:B------:R-:W-:Y:S01]  /*313b0*/  FFMA.FTZ R155, R147, R146, R152 ;  /* 0x00000092939b7223 */ /* 0x000fe20000010098 */
[----:B------:R-:W-:Y:S01]  /*313c0*/  SHF.L.U32 R146, R8, 0x10, RZ ;  /* 0x0000001008927819 */ /* 0x000fe200000006ff */
[----:B------:R-:W-:Y:S01]  /*313d0*/  FMUL.FTZ R115, R148, R115 ;  /* 0x0000007394737220 */ /* 0x000fe20000410000 */
[----:B------:R-:W-:-:S04]  /*313e0*/  IMAD.U32 R152, R7, 0x10000, RZ ;  /* 0x0001000007987824 */ /* 0x000fc800078e00ff */
[----:B------:R-:W-:Y:S01]  /*313f0*/  FFMA.FTZ R156, R115, R146, R152 ;  /* 0x00000092739c7223 */ /* 0x000fe20000010098 */
[----:B------:R-:W-:Y:S01]  /*31400*/  FADD.FTZ R115, R81, -R149 ;  /* 0x8000009551737221 */ /* 0x000fe20000010000 */
[----:B------:R-:W0:Y:S01]  /*31410*/  LDC.64 R146, c[0x0][0x428] ;  /* 0x00010a00ff927b82 */ /* 0x000e220000000a00 */
[----:B------:R-:W-:Y:S02]  /*31420*/  IMAD.U32 R152, R14, 0x10000, RZ ;  /* 0x000100000e987824 */ /* 0x000fe400078e00ff */
[----:B------:R-:W-:-:S04]  /*31430*/  FMUL.FTZ R115, R148, R115 ;  /* 0x0000007394737220 */ /* 0x000fc80000410000 */
[----:B------:R-:W-:Y:S01]  /*31440*/  FFMA.FTZ R153, R115, R152, R154 ;  /* 0x0000009873997223 */ /* 0x000fe2000001009a */
[----:B------:R-:W-:-:S04]  /*31450*/  F2FP.BF16.F32.PACK_AB R115, R156, R155 ;  /* 0x0000009b9c73723e */ /* 0x000fc800000010ff */
[----:B------:R-:W-:Y:S01]  /*31460*/  F2FP.BF16.F32.PACK_AB R112, R153, R112 ;  /* 0x000000709970723e */ /* 0x000fe200000010ff */
[----:B0-----:R-:W-:-:S04]  /*31470*/  IMAD.WIDE.U32 R146, R145, 0x10, R146 ;  /* 0x0000001091927825 */ /* 0x001fc800078e0092 */
[----:B------:R-:W-:Y:S01]  /*31480*/  VIADD R145, R145, 0x20 ;  /* 0x0000002091917836 */ /* 0x000fe20000000000 */
[----:B------:R1:W-:Y:S06]  /*31490*/  STG.E.128 desc[UR6][R146.64], R112 ;  /* 0x0000007092007986 */ /* 0x0003ec000c101d06 */
.L_x_10408:
[----:B------:R-:W-:Y:S05]  /*314a0*/  BSYNC.RECONVERGENT B0 ;  /* 0x0000000000007941 */ /* 0x000fea0003800200 */
.L_x_10407:
[----:B------:R-:W-:Y:S01]  /*314b0*/  LOP3.LUT P0, RZ, R144, 0x80, RZ, 0xc0, !PT ;  /* 0x0000008090ff7812 */ /* 0x000fe2000780c0ff */
[----:B------:R-:W-:-:S12]  /*314c0*/  BSSY.RECONVERGENT B0, `(.L_x_10409) ;  /* 0x0000032000007945 */ /* 0x000fd80003800200 */
[----:B------:R-:W-:Y:S05]  /*314d0*/  @!P0 BRA `(.L_x_10410) ;  /* 0x0000000000c08947 */ /* 0x000fea0003800000 */
[--C-:B012---:R-:W-:Y:S01]  /*314e0*/  FADD.FTZ R113, R88, -R149.reuse ;  /* 0x8000009558717221 */ /* 0x107fe20000010000 */
[----:B------:R-:W-:Y:S01]  /*314f0*/  SHF.L.U32 R147, R40, 0x10, RZ ;  /* 0x0000001028937819 */ /* 0x000fe200000006ff */
[----:B------:R-:W-:Y:S02]  /*31500*/  IMAD.U32 R115, R36, 0x10000, RZ ;  /* 0x0001000024737824 */ /* 0x000fe400078e00ff */
[----:B------:R-:W-:Y:S01]  /*31510*/  FADD.FTZ R151, R90, -R149 ;  /* 0x800000955a977221 */ /* 0x000fe20000010000 */
[----:B------:R-:W-:Y:S01]  /*31520*/  FMUL.FTZ R112, R148, R113 ;  /* 0x0000007194707220 */ /* 0x000fe20000410000 */
[----:B------:R-:W-:Y:S01]  /*31530*/  IMAD.U32 R114, R37, 0x10000, RZ ;  /* 0x0001000025727824 */ /* 0x000fe200078e00ff */
        /* <DEDUP_REMOVED lines=9> */
[----:B------:R-:W-:Y:S01]  /*315d0*/  SHF.L.U32 R152, R42, 0x10, RZ ;  /* 0x000000102a987819 */ /* 0x000fe200000006ff */
[----:B------:R-:W-:Y:S02]  /*315e0*/  IMAD.U32 R146, R38, 0x10000, RZ ;  /* 0x0001000026927824 */ /* 0x000fe400078e00ff */
[----:B------:R-:W-:Y:S01]  /*315f0*/  FMUL.FTZ R147, R148, R147 ;  /* 0x0000009394937220 */ /* 0x000fe20000410000 */
[----:B------:R-:W-:Y:S01]  /*31600*/  FFMA.FTZ R150, R115, R150, R114 ;  /* 0x0000009673967223 */ /* 0x000fe20000010072 */
[----:B------:R-:W-:Y:S01]  /*31610*/  FADD.FTZ R115, R93, -R149 ;  /* 0x800000955d737221 */ /* 0x000fe20000010000 */
[----:B------:R-:W-:Y:S02]  /*31620*/  IMAD.U32 R154, R5, 0x10000, RZ ;  /* 0x00010000059a7824 */ /* 0x000fe400078e00ff */
[----:B------:R-:W-:Y:S01]  /*31630*/  FFMA.FTZ R114, R147, R146, R152 ;  /* 0x0000009293727223 */ /* 0x000fe20000010098 */
[----:B------:R-:W-:-:S02]  /*31640*/  IMAD.U32 R146, R132, 0x10000, RZ ;  /* 0x0001000084927824 */ /* 0x000fc400078e00ff */
[----:B------:R-:W-:Y:S01]  /*31650*/  FMUL.FTZ R115, R148, R115 ;  /* 0x0000007394737220 */ /* 0x000fe20000410000 */
[----:B------:R-:W-:Y:S02]  /*31660*/  IMAD.U32 R152, R133, 0x10000, RZ ;  /* 0x0001000085987824 */ /* 0x000fe400078e00ff */
[--C-:B------:R-:W-:Y:S01]  /*31670*/  FADD.FTZ R147, R94, -R149.reuse ;  /* 0x800000955e937221 */ /* 0x100fe20000010000 */
[----:B------:R-:W-:Y:S01]  /*31680*/  F2FP.BF16.F32.PACK_AB R113, R150, R113 ;  /* 0x000000719671723e */ /* 0x000fe200000010ff */
[----:B------:R-:W-:Y:S01]  /*31690*/  FFMA.FTZ R151, R115, R146, R152 ;  /* 0x0000009273977223 */ /* 0x000fe20000010098 */
[----:B------:R-:W-:Y:S01]  /*316a0*/  SHF.L.U32 R146, R39, 0x10, RZ ;  /* 0x0000001027927819 */ /* 0x000fe200000006ff */
[----:B------:R-:W-:Y:S02]  /*316b0*/  IMAD.U32 R152, R43, 0x10000, RZ ;  /* 0x000100002b987824 */ /* 0x000fe400078e00ff */
[----:B------:R-:W-:Y:S01]  /*316c0*/  FMUL.FTZ R147, R148, R147 ;  /* 0x0000009394937220 */ /* 0x000fe20000410000 */
[----:B------:R-:W-:Y:S01]  /*316d0*/  FADD.FTZ R115, R95, -R149 ;  /* 0x800000955f737221 */ /* 0x000fe20000010000 */
[----:B------:R-:W-:-:S02]  /*316e0*/  F2FP.BF16.F32.PACK_AB R114, R151, R114 ;  /* 0x000000729772723e */ /* 0x000fc400000010ff */
[----:B------:R-:W-:Y:S01]  /*316f0*/  FFMA.FTZ R155, R147, R146, R152 ;  /* 0x00000092939b7223 */ /* 0x000fe20000010098 */
[----:B------:R-:W-:Y:S01]  /*31700*/  IMAD.U32 R146, R134, 0x10000, RZ ;  /* 0x0001000086927824 */ /* 0x000fe200078e00ff */
[----:B------:R-:W-:Y:S01]  /*31710*/  SHF.L.U32 R152, R135, 0x10, RZ ;  /* 0x0000001087987819 */ /* 0x000fe200000006ff */
[----:B------:R-:W-:-:S04]  /*31720*/  FMUL.FTZ R115, R148, R115 ;  /* 0x0000007394737220 */ /* 0x000fc80000410000 */
        /* <DEDUP_REMOVED lines=8> */
[C---:B0-----:R-:W-:Y:S01]  /*317b0*/  IMAD.WIDE.U32 R146, R145.reuse, 0x10, R146 ;  /* 0x0000001091927825 */ /* 0x041fe200078e0092 */
[----:B------:R-:W-:-:S04]  /*317c0*/  IADD3 R145, PT, PT, R145, 0x20, RZ ;  /* 0x0000002091917810 */ /* 0x000fc80007ffe0ff */
[----:B------:R3:W-:Y:S03]  /*317d0*/  STG.E.128 desc[UR6][R146.64], R112 ;  /* 0x0000007092007986 */ /* 0x0007e6000c101d06 */
.L_x_10410:
[----:B------:R-:W-:Y:S05]  /*317e0*/  BSYNC.RECONVERGENT B0 ;  /* 0x0000000000007941 */ /* 0x000fea0003800200 */
.L_x_10409:
[----:B------:R-:W-:Y:S01]  /*317f0*/  LOP3.LUT P0, RZ, R144, 0x40, RZ, 0xc0, !PT ;  /* 0x0000004090ff7812 */ /* 0x000fe2000780c0ff */
[----:B------:R-:W-:-:S12]  /*31800*/  BSSY.RECONVERGENT B0, `(.L_x_10411) ;  /* 0x0000037000007945 */ /* 0x000fd80003800200 */
[----:B------:R-:W-:Y:S05]  /*31810*/  @!P0 BRA `(.L_x_10412) ;  /* 0x0000000000d48947 */ /* 0x000fea0003800000 */
[--C-:B0123--:R-:W-:Y:S01]  /*31820*/  FADD.FTZ R113, R97, -R149.reuse ;  /* 0x8000009561717221 */ /* 0x10ffe20000010000 */
[----:B------:R-:W-:Y:S01]  /*31830*/  PRMT R114, R48, 0x7632, R114 ;  /* 0x0000763230727816 */ /* 0x000fe20000000072 */
[----:B------:R-:W-:Y:S01]  /*31840*/  FADD.FTZ R147, R99, -R149 ;  /* 0x8000009563937221 */ /* 0x000fe20000010000 */
[----:B------:R-:W-:Y:S01]  /*31850*/  PRMT R150, R45, 0x7632, R150 ;  /* 0x000076322d967816 */ /* 0x000fe20000000096 */
[----:B------:R-:W-:Y:S01]  /*31860*/  FMUL.FTZ R112, R148, R113 ;  /* 0x0000007194707220 */ /* 0x000fe20000410000 */
[----:B------:R-:W-:Y:S01]  /*31870*/  PRMT R146, R49, 0x7632, R146 ;  /* 0x0000763231927816 */ /* 0x000fe20000000092 */
[----:B------:R-:W-:Y:S02]  /*31880*/  IMAD.U32 R115, R136, 0x10000, RZ ;  /* 0x0001000088737824 */ /* 0x000fe400078e00ff */
[----:B------:R-:W-:Y:S01]  /*31890*/  FMUL.FTZ R147, R148, R147 ;  /* 0x0000009394937220 */ /* 0x000fe20000410000 */
[----:B------:R-:W-:Y:S01]  /*318a0*/  IMAD.U32 R113, R114, 0x10000, RZ ;  /* 0x0001000072717824 */ /* 0x000fe200078e00ff */
[----:B------:R-:W-:Y:S01]  /*318b0*/  SHF.L.U32 R114, R150, 0x10, RZ ;  /* 0x0000001096727819 */ /* 0x000fe200000006ff */
[----:B------:R-:W-:Y:S01]  /*318c0*/  IMAD.U32 R146, R146, 0x10000, RZ ;  /* 0x0001000092927824 */ /* 0x000fe200078e00ff */
[----:B------:R-:W-:Y:S01]  /*318d0*/  PRMT R152, R50, 0x7632, R152 ;  /* 0x0000763232987816 */ /* 0x000fe20000000098 */
[----:B------:R-:W-:Y:S01]  /*318e0*/  FFMA.FTZ R112, R112, R115, R113 ;  /* 0x0000007370707223 */ /* 0x000fe20000010071 */
[--C-:B------:R-:W-:Y:S01]  /*318f0*/  FADD.FTZ R115, R98, -R149.reuse ;  /* 0x8000009562737221 */ /* 0x100fe20000010000 */
[--C-:B------:R-:W-:Y:S01]  /*31900*/  FFMA.FTZ R113, R147, R114, R146.reuse ;  /* 0x0000007293717223 */ /* 0x100fe20000010092 */
[----:B------:R-:W-:Y:S01]  /*31910*/  PRMT R146, R46, 0x7632, R146 ;  /* 0x000076322e927816 */ /* 0x000fe20000000092 */
[----:B------:R-:W-:Y:S01]  /*31920*/  FADD.FTZ R147, R101, -R149 ;  /* 0x8000009565937221 */ /* 0x000fe20000010000 */
[----:B------:R-:W-:Y:S01]  /*31930*/  SHF.L.U32 R114, R49, 0x10, RZ ;  /* 0x0000001031727819 */ /* 0x000fe200000006ff */
[----:B------:R-:W-:-:S02]  /*31940*/  IMAD.U32 R150, R45, 0x10000, RZ ;  /* 0x000100002d967824 */ /* 0x000fc400078e00ff */
[----:B------:R-:W-:Y:S01]  /*31950*/  FMUL.FTZ R115, R148, R115 ;  /* 0x0000007394737220 */ /* 0x000fe20000410000 */
[----:B------:R-:W-:Y:S02]  /*31960*/  IMAD.U32 R146, R146, 0x10000, RZ ;  /* 0x0001000092927824 */ /* 0x000fe400078e00ff */
[----:B------:R-:W-:Y:S01]  /*31970*/  FMUL.FTZ R147, R148, R147 ;  /* 0x0000009394937220 */ /* 0x000fe20000410000 */
[----:B------:R-:W-:Y:S02]  /*31980*/  IMAD.U32 R152, R152, 0x10000, RZ ;  /* 0x0001000098987824 */ /* 0x000fe400078e00ff */
[----:B------:R-:W-:Y:S01]  /*31990*/  FFMA.FTZ R150, R115, R150, R114 ;  /* 0x0000009673967223 */ /* 0x000fe20000010072 */
[----:B------:R-:W-:Y:S01]  /*319a0*/  FADD.FTZ R115, R100, -R149 ;  /* 0x8000009564737221 */ /* 0x000fe20000010000 */
[----:B------:R-:W-:Y:S02]  /*319b0*/  IMAD.U32 R154, R48, 0x10000, RZ ;  /* 0x00010000309a7824 */ /* 0x000fe400078e00ff */
[----:B------:R-:W-:Y:S01]  /*319c0*/  FFMA.FTZ R114, R147, R146, R152 ;  /* 0x0000009293727223 */ /* 0x000fe20000010098 */
[----:B------:R-:W-:Y:S01]  /*319d0*/  SHF.L.U32 R146, R46, 0x10, RZ ;  /* 0x000000102e927819 */ /* 0x000fe200000006ff */
[----:B------:R-:W-:-:S02]  /*319e0*/  IMAD.U32 R152, R50, 0x10000, RZ ;  /* 0x0001000032987824 */ /* 0x000fc400078e00ff */
[----:B------:R-:W-:Y:S01]  /*319f0*/  FMUL.FTZ R115, R148, R115 ;  /* 0x0000007394737220 */ /* 0x000fe20000410000 */
[--C-:B------:R-:W-:Y:S01]  /*31a00*/  FADD.FTZ R147, R102, -R149.reuse ;  /* 0x8000009566937221 */ /* 0x100fe20000010000 */
[----:B------:R-:W-:Y:S02]  /*31a10*/  F2FP.BF16.F32.PACK_AB R113, R113, R150 ;  /* 0x000000967171723e */ /* 0x000fe400000010ff */
[----:B------:R-:W-:Y:S01]  /*31a20*/  FFMA.FTZ R151, R115, R146, R152 ;  /* 0x0000009273977223 */ /* 0x000fe20000010098 */
[----:B------:R-:W-:Y:S01]  /*31a30*/  SHF.L.U32 R152, R51, 0x10, RZ ;  /* 0x0000001033987819 */ /* 0x000fe200000006ff */
[----:B------:R-:W-:Y:S02]  /*31a40*/  IMAD.U32 R146, R47, 0x10000, RZ ;  /* 0x000100002f927824 */ /* 0x000fe400078e00ff */
[----:B------:R-:W-:Y:S01]  /*31a50*/  FMUL.FTZ R147, R148, R147 ;  /* 0x0000009394937220 */ /* 0x000fe20000410000 */
[----:B------:R-:W-:Y:S01]  /*31a60*/  FADD.FTZ R115, R103, -R149 ;  /* 0x8000009567737221 */ /* 0x000fe20000010000 */
[----:B------:R-:W-:-:S02]  /*31a70*/  F2FP.BF16.F32.PACK_AB R114, R114, R151 ;  /* 0x000000977272723e */ /* 0x000fc400000010ff */
        /* <DEDUP_REMOVED lines=15> */
.L_x_10412:
[----:B------:R-:W-:Y:S05]  /*31b70*/  BSYNC.RECONVERGENT B0 ;  /* 0x0000000000007941 */ /* 0x000fea0003800200 */
.L_x_10411:
[----:B------:R-:W-:Y:S01]  /*31b80*/  LOP3.LUT P0, RZ, R144, 0x20, RZ, 0xc0, !PT ;  /* 0x0000002090ff7812 */ /* 0x000fe2000780c0ff */
[----:B------:R-:W-:-:S12]  /*31b90*/  BSSY.RECONVERGENT B0, `(.L_x_10413) ;  /* 0x0000039000007945 */ /* 0x000fd80003800200 */
[----:B------:R-:W-:Y:S05]  /*31ba0*/  @!P0 BRA `(.L_x_10414) ;  /* 0x0000000000dc8947 */ /* 0x000fea0003800000 */
[----:B------:R-:W-:Y:S01]  /*31bb0*/  PRMT R150, R52, 0x7632, R150 ;  /* 0x0000763234967816 */ /* 0x000fe20000000096 */
[--C-:B01234-:R-:W-:Y:S01]  /*31bc0*/  FADD.FTZ R113, R105, -R149.reuse ;  /* 0x8000009569717221 */ /* 0x11ffe20000010000 */
[----:B------:R-:W-:Y:S01]  /*31bd0*/  PRMT R112, R56, 0x7632, R112 ;  /* 0x0000763238707816 */ /* 0x000fe20000000070 */
[--C-:B------:R-:W-:Y:S01]  /*31be0*/  FADD.FTZ R115, R107, -R149.reuse ;  /* 0x800000956b737221 */ /* 0x100fe20000010000 */
[----:B------:R-:W-:Y:S01]  /*31bf0*/  PRMT R114, R53, 0x7632, R114 ;  /* 0x0000763235727816 */ /* 0x000fe20000000072 */
[----:B------:R-:W-:Y:S01]  /*31c00*/  FMUL.FTZ R113, R148, R113 ;  /* 0x0000007194717220 */ /* 0x000fe20000410000 */
[----:B------:R-:W-:Y:S01]  /*31c10*/  PRMT R146, R57, 0x7632, R146 ;  /* 0x0000763239927816 */ /* 0x000fe20000000092 */
[----:B------:R-:W-:Y:S01]  /*31c20*/  IMAD.U32 R112, R112, 0x10000, RZ ;  /* 0x0001000070707824 */ /* 0x000fe200078e00ff */
[----:B------:R-:W-:Y:S01]  /*31c30*/  SHF.L.U32 R150, R150, 0x10, RZ ;  /* 0x0000001096967819 */ /* 0x000fe200000006ff */
[----:B------:R-:W-:Y:S01]  /*31c40*/  IMAD.U32 R114, R114, 0x10000, RZ ;  /* 0x0001000072727824 */ /* 0x000fe200078e00ff */
[----:B------:R-:W-:Y:S01]  /*31c50*/  SHF.L.U32 R146, R146, 0x10, RZ ;  /* 0x0000001092927819 */ /* 0x000fe200000006ff */
[----:B------:R-:W-:Y:S01]  /*31c60*/  FMUL.FTZ R115, R148, R115 ;  /* 0x0000007394737220 */ /* 0x000fe20000410000 */
[----:B------:R-:W-:Y:S01]  /*31c70*/  PRMT R152, R59, 0x7632, R152 ;  /* 0x000076323b987816 */ /* 0x000fe20000000098 */
[--C-:B------:R-:W-:Y:S01]  /*31c80*/  FFMA.FTZ R150, R113, R150, R112.reuse ;  /* 0x0000009671967223 */ /* 0x100fe20000010070 */
[----:B------:R-:W-:Y:S01]  /*31c90*/  PRMT R112, R58, 0x7632, R112 ;  /* 0x000076323a707816 */ /* 0x000fe20000000070 */
[----:B------:R-:W-:Y:S01]  /*31ca0*/  FFMA.FTZ R151, R115, R114, R146 ;  /* 0x0000007273977223 */ /* 0x000fe20000010092 */
[----:B------:R-:W-:Y:S01]  /*31cb0*/  PRMT R114, R54, 0x7632, R114 ;  /* 0x0000763236727816 */ /* 0x000fe20000000072 */
[--C-:B------:R-:W-:Y:S01]  /*31cc0*/  FADD.FTZ R113, R109, -R149.reuse ;  /* 0x800000956d717221 */ /* 0x100fe20000010000 */
[----:B------:R-:W-:Y:S01]  /*31cd0*/  PRMT R146, R55, 0x7632, R146 ;  /* 0x0000763237927816 */ /* 0x000fe20000000092 */
[----:B------:R-:W-:Y:S01]  /*31ce0*/  FADD.FTZ R115, R111, -R149 ;  /* 0x800000956f737221 */ /* 0x000fe20000010000 */
        /* <DEDUP_REMOVED lines=10> */
[----:B------:R-:W-:-:S02]  /*31d90*/  IMAD.U32 R152, R53, 0x10000, RZ ;  /* 0x0001000035987824 */ /* 0x000fc400078e00ff */
[----:B------:R-:W-:Y:S01]  /*31da0*/  FMUL.FTZ R113, R148, R113 ;  /* 0x0000007194717220 */ /* 0x000fe20000410000 */
[----:B------:R-:W-:Y:S01]  /*31db0*/  FADD.FTZ R147, R108, -R149 ;  /* 0x800000956c937221 */ /* 0x000fe20000010000 */
[----:B------:R-:W-:Y:S02]  /*31dc0*/  IMAD.U32 R146, R58, 0x10000, RZ ;  /* 0x000100003a927824 */ /* 0x000fe400078e00ff */
[----:B------:R-:W-:Y:S01]  /*31dd0*/  FFMA.FTZ R152, R113, R152, R112 ;  /* 0x0000009871987223 */ /* 0x000fe20000010070 */
[----:B------:R-:W-:Y:S02]  /*31de0*/  IMAD.U32 R112, R54, 0x10000, RZ ;  /* 0x0001000036707824 */ /* 0x000fe400078e00ff */
[----:B------:R-:W-:Y:S01]  /*31df0*/  FMUL.FTZ R147, R148, R147 ;  /* 0x0000009394937220 */ /* 0x000fe20000410000 */
[----:B------:R-:W-:-:S03]  /*31e00*/  IMAD.U32 R154, R59, 0x10000, RZ ;  /* 0x000100003b9a7824 */ /* 0x000fc600078e00ff */
[----:B------:R-:W-:Y:S01]  /*31e10*/  FFMA.FTZ R153, R147, R112, R146 ;  /* 0x0000007093997223 */ /* 0x000fe20000010092 */
[--C-:B------:R-:W-:Y:S01]  /*31e20*/  FADD.FTZ R147, R110, -R149.reuse ;  /* 0x800000956e937221 */ /* 0x100fe20000010000 */
[----:B------:R-:W0:Y:S01]  /*31e30*/  LDC.64 R112, c[0x0][0x428] ;  /* 0x00010a00ff707b82 */ /* 0x000e220000000a00 */
[----:B------:R-:W-:Y:S01]  /*31e40*/  SHF.L.U32 R146, R55, 0x10, RZ ;  /* 0x0000001037927819 */ /* 0x000fe200000006ff */
[----:B------:R-:W-:Y:S01]  /*31e50*/  FADD.FTZ R149, R104, -R149 ;  /* 0x8000009568957221 */ /* 0x000fe20000010000 */
[----:B------:R-:W-:Y:S01]  /*31e60*/  FMUL.FTZ R147, R148, R147 ;  /* 0x0000009394937220 */ /* 0x000fe20000410000 */
[----:B------:R-:W-:Y:S02]  /*31e70*/  F2FP.BF16.F32.PACK_AB R114, R114, R153 ;  /* 0x000000997272723e */ /* 0x000fe400000010ff */
[----:B------:R-:W-:Y:S01]  /*31e80*/  FMUL.FTZ R149, R148, R149 ;  /* 0x0000009594957220 */ /* 0x000fe20000410000 */
[----:B------:R-:W-:Y:S01]  /*31e90*/  FFMA.FTZ R154, R147, R146, R154 ;  /* 0x00000092939a7223 */ /* 0x000fe2000001009a */
[----:B------:R-:W-:Y:S01]  /*31ea0*/  SHF.L.U32 R148, R56, 0x10, RZ ;  /* 0x0000001038947819 */ /* 0x000fe200000006ff */
[----:B------:R-:W-:-:S03]  /*31eb0*/  IMAD.U32 R146, R52, 0x10000, RZ ;  /* 0x0001000034927824 */ /* 0x000fc600078e00ff */
[----:B------:R-:W-:Y:S01]  /*31ec0*/  F2FP.BF16.F32.PACK_AB R115, R115, R154 ;  /* 0x0000009a7373723e */ /* 0x000fe200000010ff */
[----:B------:R-:W-:Y:S01]  /*31ed0*/  FFMA.FTZ R149, R149, R146, R148 ;  /* 0x0000009295957223 */ /* 0x000fe20000010094 */
[----:B0-----:R-:W-:Y:S01]  /*31ee0*/  IMAD.WIDE.U32 R146, R145, 0x10, R112 ;  /* 0x0000001091927825 */ /* 0x001fe200078e0070 */
[----:B------:R-:W-:-:S03]  /*31ef0*/  F2FP.BF16.F32.PACK_AB R113, R151, R152 ;  /* 0x000000989771723e */ /* 0x000fc600000010ff */
[----:B------:R-:W-:-:S05]  /*31f00*/  F2FP.BF16.F32.PACK_AB R112, R150, R149 ;  /* 0x000000959670723e */ /* 0x000fca00000010ff */
[----:B------:R0:W-:Y:S02]  /*31f10*/  STG.E.128 desc[UR6][R146.64], R112 ;  /* 0x0000007092007986 */ /* 0x0001e4000c101d06 */
.L_x_10414:
[----:B------:R-:W-:Y:S05]  /*31f20*/  BSYNC.RECONVERGENT B0 ;  /* 0x0000000000007941 */ /* 0x000fea0003800200 */
.L_x_10413:
[----:B01234-:R-:W0:Y:S02]  /*31f30*/  LDC.64 R112, c[0x0][0x380] ;  /* 0x0000e000ff707b82 */ /* 0x01fe240000000a00 */
[----:B0-----:R-:W-:-:S05]  /*31f40*/  IMAD R142, R112, 0x4, R142 ;  /* 0x00000004708e7824 */ /* 0x001fca00078e028e */
[----:B------:R-:W-:-:S13]  /*31f50*/  ISETP.GE.AND P0, PT, R142, R113, PT ;  /* 0x000000718e00720c */ /* 0x000fda0003f06270 */
[----:B------:R-:W-:Y:S05]  /*31f60*/  @!P0 BRA `(.L_x_10415) ;  /* 0xfffffcec00dc8947 */ /* 0x000fea000383ffff */
[----:B------:R-:W-:Y:S05]  /*31f70*/  EXIT ;  /* 0x000000000000794d */ /* 0x000fea0003800000 */
.L_x_10404:
[----:B------:R-:W-:Y:S01]  /*31f80*/  HFMA2 R152, -RZ, RZ, 0, 5.9604644775390625e-08 ;  /* 0x00000001ff987431 */ /* 0x000fe200000001ff */
[----:B------:R-:W-:Y:S01]  /*31f90*/  BSSY B0, `(.L_x_10416) ;  /* 0x0000007000007945 */ /* 0x000fe20003800000 */
[----:B------:R-:W-:Y:S02]  /*31fa0*/  IMAD.MOV.U32 R153, RZ, RZ, R113 ;  /* 0x000000ffff997224 */ /* 0x000fe400078e0071 */
[----:B------:R-:W-:Y:S02]  /*31fb0*/  IMAD.MOV.U32 R155, RZ, RZ, 0x1f ;  /* 0x0000001fff9b7424 */ /* 0x000fe400078e00ff */
[----:B--2---:R-:W-:-:S07]  /*31fc0*/  IMAD.MOV.U32 R150, RZ, RZ, -0x1 ;  /* 0xffffffffff967424 */ /* 0x004fce00078e00ff */
[----:B------:R-:W-:Y:S05]  /*31fd0*/  WARPSYNC.COLLECTIVE R150, `(.L_x_10417) ;  /* 0x0000000096087348 */ /* 0x000fea0003c00000 */
[----:B------:R0:W1:Y:S02]  /*31fe0*/  SHFL.BFLY P6, R151, R153, R152, R155 ;  /* 0x0c00009899977389 */ /* 0x00006400000c009b */
[----:B01----:R-:W-:Y:S05]  /*31ff0*/  ENDCOLLECTIVE ;  /* 0x000000000000791b */ /* 0x003fea0003800000 */
.L_x_10417:
[----:B------:R-:W-:Y:S05]  /*32000*/  BSYNC B0 ;  /* 0x0000000000007941 */ /* 0x000fea0003800000 */
.L_x_10416:
[----:B------:R-:W-:Y:S01]  /*32010*/  MOV R112, R151 ;  /* 0x0000009700707202 */ /* 0x000fe20000000f00 */
[----:B------:R-:W-:Y:S02]  /*32020*/  HFMA2 R155, -RZ, RZ, 0, 1.847743988037109375e-06 ;  /* 0x0000001fff9b7431 */ /* 0x000fe400000001ff */
[----:B------:R-:W-:Y:S01]  /*32030*/  IMAD.MOV.U32 R152, RZ, RZ, 0x2 ;  /* 0x00000002ff987424 */ /* 0x000fe200078e00ff */
[----:B------:R-:W0:Y:S01]  /*32040*/  LDC R146, c[0x0][0x400] ;  /* 0x00010000ff927b82 */ /* 0x000e220000000800 */
[----:B------:R-:W-:Y:S02]  /*32050*/  IMAD.MOV.U32 R150, RZ, RZ, -0x1 ;  /* 0xffffffffff967424 */ /* 0x000fe400078e00ff */
[----:B------:R-:W-:-:S04]  /*32060*/  FADD.FTZ R114, R113, R112 ;  /* 0x0000007071727221 */ /* 0x000fc80000010000 */
[----:B------:R-:W-:-:S07]  /*32070*/  IMAD.MOV.U32 R153, RZ, RZ, R114 ;  /* 0x000000ffff997224 */ /* 0x000fce00078e0072 */
[----:B0-----:R-:W-:Y:S05]  /*32080*/  WARPSYNC.COLLECTIVE R150, `(.L_x_10418) ;  /* 0x0000000096087348 */ /* 0x001fea0003c00000 */
[----:B------:R1:W2:Y:S02]  /*32090*/  SHFL.BFLY P6, R151, R153, R152, R155 ;  /* 0x0c00009899977389 */ /* 0x0002a400000c009b */
[----:B012---:R-:W-:Y:S05]  /*320a0*/  ENDCOLLECTIVE ;  /* 0x000000000000791b */ /* 0x007fea0003800000 */
.L_x_10418:
[----:B------:R-:W-:Y:S02]  /*320b0*/  IMAD.MOV.U32 R152, RZ, RZ, 0x4 ;  /* 0x00000004ff987424 */ /* 0x000fe400078e00ff */
[----:B------:R-:W-:-:S04]  /*320c0*/  IMAD.MOV.U32 R115, RZ, RZ, R151 ;  /* 0x000000ffff737224 */ /* 0x000fc800078e0097 */
[----:B------:R-:W-:-:S05]  /*320d0*/  FADD.FTZ R115, R114, R115 ;  /* 0x0000007372737221 */ /* 0x000fca0000010000 */
[----:B------:R-:W-:-:S07]  /*320e0*/  MOV R153, R115 ;  /* 0x0000007300997202 */ /* 0x000fce0000000f00 */
[----:B------:R-:W-:Y:S05]  /*320f0*/  WARPSYNC.COLLECTIVE R150, `(.L_x_10419) ;  /* 0x0000000096087348 */ /* 0x000fea0003c00000 */
[----:B------:R0:W1:Y:S02]  /*32100*/  SHFL.BFLY P6, R151, R153, R152, R155 ;  /* 0x0c00009899977389 */ /* 0x00006400000c009b */
[----:B01----:R-:W-:Y:S05]  /*32110*/  ENDCOLLECTIVE ;  /* 0x000000000000791b */ /* 0x003fea0003800000 */
.L_x_10419:
[----:B------:R-:W-:Y:S02]  /*32120*/  IMAD.MOV.U32 R152, RZ, RZ, 0x8 ;  /* 0x00000008ff987424 */ /* 0x000fe400078e00ff */
[----:B------:R-:W-:-:S04]  /*32130*/  IMAD.MOV.U32 R112, RZ, RZ, R151 ;  /* 0x000000ffff707224 */ /* 0x000fc800078e0097 */
[----:B------:R-:W-:-:S05]  /*32140*/  FADD.FTZ R148, R115, R112 ;  /* 0x0000007073947221 */ /* 0x000fca0000010000 */
[----:B------:R-:W-:-:S07]  /*32150*/  MOV R153, R148 ;  /* 0x0000009400997202 */ /* 0x000fce0000000f00 */
[----:B------:R-:W-:Y:S05]  /*32160*/  WARPSYNC.COLLECTIVE R150, `(.L_x_10420) ;  /* 0x0000000096087348 */ /* 0x000fea0003c00000 */
[----:B------:R0:W1:Y:S02]  /*32170*/  SHFL.BFLY P6, R151, R153, R152, R155 ;  /* 0x0c00009899977389 */ /* 0x00006400000c009b */
[----:B01----:R-:W-:Y:S05]  /*32180*/  ENDCOLLECTIVE ;  /* 0x000000000000791b */ /* 0x003fea0003800000 */
.L_x_10420:
[----:B------:R-:W-:Y:S02]  /*32190*/  IMAD.MOV.U32 R152, RZ, RZ, 0x10 ;  /* 0x00000010ff987424 */ /* 0x000fe400078e00ff */
[----:B------:R-:W-:-:S04]  /*321a0*/  IMAD.MOV.U32 R147, RZ, RZ, R151 ;  /* 0x000000ffff937224 */ /* 0x000fc800078e0097 */
[----:B------:R-:W-:-:S05]  /*321b0*/  FADD.FTZ R149, R148, R147 ;  /* 0x0000009394957221 */ /* 0x000fca0000010000 */
[----:B------:R-:W-:-:S07]  /*321c0*/  MOV R153, R149 ;  /* 0x0000009500997202 */ /* 0x000fce0000000f00 */
[----:B------:R-:W-:Y:S05]  /*321d0*/  WARPSYNC.COLLECTIVE R150, `(.L_x_10421) ;  /* 0x0000000096087348 */ /* 0x000fea0003c00000 */
[----:B------:R0:W1:Y:S02]  /*321e0*/  SHFL.BFLY P6, R151, R153, R152, R155 ;  /* 0x0c00009899977389 */ /* 0x00006400000c009b */
[----:B01----:R-:W-:Y:S05]  /*321f0*/  ENDCOLLECTIVE ;  /* 0x000000000000791b */ /* 0x003fea0003800000 */
.L_x_10421:
[----:B------:R-:W-:Y:S02]  /*32200*/  IMAD.MOV.U32 R152, RZ, RZ, 0x1 ;  /* 0x00000001ff987424 */ /* 0x000fe400078e00ff */
        /* <DEDUP_REMOVED lines=88> */
.L_x_10422:
[----:B------:R-:W-:Y:S02]  /*32790*/  IMAD.MOV.U32 R152, RZ, RZ, 0x2 ;  /* 0x00000002ff987424 */ /* 0x000fe400078e00ff */
[----:B------:R-:W-:-:S04]  /*327a0*/  IMAD.MOV.U32 R113, RZ, RZ, R151 ;  /* 0x000000ffff717224 */ /* 0x000fc800078e0097 */
[----:B------:R-:W-:-:S05]  /*327b0*/  FADD.FTZ R113, R112, R113 ;  /* 0x0000007170717221 */ /* 0x000fca0000010000 */
[----:B------:R-:W-:-:S07]  /*327c0*/  MOV R153, R113 ;  /* 0x0000007100997202 */ /* 0x000fce0000000f00 */
[----:B------:R-:W-:Y:S05]  /*327d0*/  WARPSYNC.COLLECTIVE R150, `(.L_x_10423) ;  /* 0x0000000096087348 */ /* 0x000fea0003c00000 */
[----:B------:R0:W1:Y:S02]  /*327e0*/  SHFL.BFLY P6, R151, R153, R152, R155 ;  /* 0x0c00009899977389 */ /* 0x00006400000c009b */
[----:B01----:R-:W-:Y:S05]  /*327f0*/  ENDCOLLECTIVE ;  /* 0x000000000000791b */ /* 0x003fea0003800000 */
.L_x_10423:
[----:B------:R-:W-:Y:S02]  /*32800*/  IMAD.MOV.U32 R152, RZ, RZ, 0x4 ;  /* 0x00000004ff987424 */ /* 0x000fe400078e00ff */
[----:B------:R-:W-:-:S04]  /*32810*/  IMAD.MOV.U32 R114, RZ, RZ, R151 ;  /* 0x000000ffff727224 */ /* 0x000fc800078e0097 */
[----:B------:R-:W-:-:S05]  /*32820*/  FADD.FTZ R114, R113, R114 ;  /* 0x0000007271727221 */ /* 0x000fca0000010000 */
[----:B------:R-:W-:-:S07]  /*32830*/  MOV R153, R114 ;  /* 0x0000007200997202 */ /* 0x000fce0000000f00 */
[----:B------:R-:W-:Y:S05]  /*32840*/  WARPSYNC.COLLECTIVE R150, `(.L_x_10424) ;  /* 0x0000000096087348 */ /* 0x000fea0003c00000 */
[----:B------:R0:W1:Y:S02]  /*32850*/  SHFL.BFLY P6, R151, R153, R152, R155 ;  /* 0x0c00009899977389 */ /* 0x00006400000c009b */
[----:B01----:R-:W-:Y:S05]  /*32860*/  ENDCOLLECTIVE ;  /* 0x000000000000791b */ /* 0x003fea0003800000 */
.L_x_10424:
[----:B------:R-:W-:Y:S02]  /*32870*/  IMAD.MOV.U32 R152, RZ, RZ, 0x8 ;  /* 0x00000008ff987424 */ /* 0x000fe400078e00ff */
[----:B------:R-:W-:-:S04]  /*32880*/  IMAD.MOV.U32 R115, RZ, RZ, R151 ;  /* 0x000000ffff737224 */ /* 0x000fc800078e0097 */
[----:B------:R-:W-:-:S05]  /*32890*/  FADD.FTZ R115, R114, R115 ;  /* 0x0000007372737221 */ /* 0x000fca0000010000 */
[----:B------:R-:W-:-:S07]  /*328a0*/  MOV R153, R115 ;  /* 0x0000007300997202 */ /* 0x000fce0000000f00 */
[----:B------:R-:W-:Y:S05]  /*328b0*/  WARPSYNC.COLLECTIVE R150, `(.L_x_10425) ;  /* 0x0000000096087348 */ /* 0x000fea0003c00000 */
[----:B------:R0:W1:Y:S02]  /*328c0*/  SHFL.BFLY P6, R151, R153, R152, R155 ;  /* 0x0c00009899977389 */ /* 0x00006400000c009b */
[----:B01----:R-:W-:Y:S05]  /*328d0*/  ENDCOLLECTIVE ;  /* 0x000000000000791b */ /* 0x003fea0003800000 */
.L_x_10425:
[----:B------:R-:W-:Y:S02]  /*328e0*/  IMAD.MOV.U32 R152, RZ, RZ, 0x10 ;  /* 0x00000010ff987424 */ /* 0x000fe400078e00ff */
[----:B------:R-:W-:-:S04]  /*328f0*/  IMAD.MOV.U32 R148, RZ, RZ, R151 ;  /* 0x000000ffff947224 */ /* 0x000fc800078e0097 */
[----:B------:R-:W-:-:S05]  /*32900*/  FADD.FTZ R148, R115, R148 ;  /* 0x0000009473947221 */ /* 0x000fca0000010000 */
[----:B------:R-:W-:-:S07]  /*32910*/  MOV R153, R148 ;  /* 0x0000009400997202 */ /* 0x000fce0000000f00 */
[----:B------:R-:W-:Y:S05]  /*32920*/  WARPSYNC.COLLECTIVE R150, `(.L_x_10426) ;  /* 0x0000000096087348 */ /* 0x000fea0003c00000 */
[----:B------:R0:W1:Y:S02]  /*32930*/  SHFL.BFLY P6, R151, R153, R152, R155 ;  /* 0x0c00009899977389 */ /* 0x00006400000c009b */
[----:B01----:R-:W-:Y:S05]  /*32940*/  ENDCOLLECTIVE ;  /* 0x000000000000791b */ /* 0x003fea0003800000 */
.L_x_10426:
[----:B------:R-:W-:Y:S05]  /*32950*/  BRA `(.L_x_10427) ;  /* 0xffffffe400007947 */ /* 0x000fea000383ffff */
.L_x_10428:
        /* <DEDUP_REMOVED lines=10> */
.L_x_27982:


//--------------------- .text._ZN10layer_norm31ln_parallel_residual_fwd_kernelINS_13Kernel_traitsI13__nv_bfloat16S2_fS2_fjLj1280ELj1ELj4ELj1ELj16ENS_18Kernel_traits_baseILj1280ES2_S2_fS2_fjLj128EEEEELb1ELb1ELb1EEEvNS_9FwdParamsE --------------------------
	.section	.text._ZN10layer_norm31ln_parallel_residual_fwd_kernelINS_13Kernel_traitsI13__nv_bfloat16S2_fS2_fjLj1280ELj1ELj4ELj1ELj16ENS_18Kernel_traits_baseILj1280ES2_S2_fS2_fjLj128EEEEELb1ELb1ELb1EEEvNS_9FwdParamsE,"ax",@progbits
	.align	128
        .global         _ZN10layer_norm31ln_parallel_residual_fwd_kernelINS_13Kernel_traitsI13__nv_bfloat16S2_fS2_fjLj1280ELj1ELj4ELj1ELj16ENS_18Kernel_traits_baseILj1280ES2_S2_fS2_fjLj128EEEEELb1ELb1ELb1EEEvNS_9FwdParamsE
        .type           _ZN10layer_norm31ln_parallel_residual_fwd_kernelINS_13Kernel_traitsI13__nv_bfloat16S2_fS2_fjLj1280ELj1ELj4ELj1ELj16ENS_18Kernel_traits_baseILj1280ES2_S2_fS2_fjLj128EEEEELb1ELb1ELb1EEEvNS_9FwdParamsE,@function
        .size           _ZN10layer_norm31ln_parallel_residual_fwd_kernelINS_13Kernel_traitsI13__nv_bfloat16S2_fS2_fjLj1280ELj1ELj4ELj1ELj16ENS_18Kernel_traits_baseILj1280ES2_S2_fS2_fjLj128EEEEELb1ELb1ELb1EEEvNS_9FwdParamsE,(.L_x_27983 - _ZN10layer_norm31ln_parallel_residual_fwd_kernelINS_13Kernel_traitsI13__nv_bfloat16S2_fS2_fjLj1280ELj1ELj4ELj1ELj16ENS_18Kernel_traits_baseILj1280ES2_S2_fS2_fjLj128EEEEELb1ELb1ELb1EEEvNS_9FwdParamsE)
        .other          _ZN10layer_norm31ln_parallel_residual_fwd_kernelINS_13Kernel_traitsI13__nv_bfloat16S2_fS2_fjLj1280ELj1ELj4ELj1ELj16ENS_18Kernel_traits_baseILj1280ES2_S2_fS2_fjLj128EEEEELb1ELb1ELb1EEEvNS_9FwdParamsE,@"STO_CUDA_ENTRY STV_DEFAULT"
_ZN10layer_norm31ln_parallel_residual_fwd_kernelINS_13Kernel_traitsI13__nv_bfloat16S2_fS2_fjLj1280ELj1ELj4ELj1ELj16ENS_18Kernel_traits_baseILj1280ES2_S2_fS2_fjLj128EEEEELb1ELb1ELb1EEEvNS_9FwdParamsE:
.text._ZN10layer_norm31ln_parallel_residual_fwd_kernelINS_13Kernel_traitsI13__nv_bfloat16S2_fS2_fjLj1280ELj1ELj4ELj1ELj16ENS_18Kernel_traits_baseILj1280ES2_S2_fS2_fjLj128EEEEELb1ELb1ELb1EEEvNS_9FwdParamsE:
[----:B------:R-:W-:Y:S01]  /*0000*/  LDC R1, c[0x0][0x37c] ;  /* 0x0000df00ff017b82 */ /* 0x000fe20000000800 */
[----:B------:R-:W0:Y:S01]  /*0010*/  LDCU.U8 UR4, c[0x0][0x464] ;  /* 0x00008c80ff0477ac */ /* 0x000e220008000000 */
[----:B------:R-:W1:Y:S06]  /*0020*/  S2R R109, SR_TID.X ;  /* 0x00000000006d7919 */ /* 0x000e6c0000002100 */
[----:B------:R-:W2:Y:S01]  /*0030*/  LDC R0, c[0x0][0x458] ;  /* 0x00011600ff007b82 */ /* 0x000ea20000000800 */
[----:B------:R-:W3:Y:S01]  /*0040*/  LDCU.64 UR6, c[0x0][0x450] ;  /* 0x00008a00ff0677ac */ /* 0x000ee20008000a00 */
[----:B------:R-:W4:Y:S06]  /*0050*/  LDCU.64 UR8, c[0x0][0x358] ;  /* 0x00006b00ff0877ac */ /* 0x000f2c0008000a00 */
[----:B------:R-:W1:Y:S01]  /*0060*/  LDC R15, c[0x0][0x45c] ;  /* 0x00011700ff0f7b82 */ /* 0x000e620000000800 */
[----:B------:R-:W1:Y:S01]  /*0070*/  LDCU UR10, c[0x0][0x384] ;  /* 0x00007080ff0a77ac */ /* 0x000e620008000800 */
[----:B0-----:R-:W-:Y:S01]  /*0080*/  ISETP.NE.AND P1, PT, RZ, UR4, PT ;  /* 0x00000004ff007c0c */ /* 0x001fe2000bf25270 */
[----:B------:R-:W0:Y:S05]  /*0090*/  LDCU.64 UR4, c[0x0][0x438] ;  /* 0x00008700ff0477ac */ /* 0x000e2a0008000a00 */
[----:B------:R-:W0:Y:S01]  /*00a0*/  LDC.64 R10, c[0x0][0x3d0] ;  /* 0x0000f400ff0a7b82 */ /* 0x000e220000000a00 */
[----:B---3--:R-:W-:Y:S01]  /*00b0*/  MOV R2, UR6 ;  /* 0x0000000600027c02 */ /* 0x008fe20008000f00 */
[----:B------:R-:W-:-:S05]  /*00c0*/  IMAD.U32 R3, RZ, RZ, UR7 ;  /* 0x00000007ff037e24 */ /* 0x000fca000f8e00ff */
[----:B--2---:R-:W-:Y:S01]  /*00d0*/  @P1 IMAD.MOV.U32 R8, RZ, RZ, R0 ;  /* 0x000000ffff081224 */ /* 0x004fe200078e0000 */
[----:B----4-:R-:W2:Y:S01]  /*00e0*/  @P1 LDG.E.64 R2, desc[UR8][R2.64] ;  /* 0x0000000802021981 */ /* 0x010ea2000c1e1b00 */
[----:B-1----:R-:W-:Y:S01]  /*00f0*/  LOP3.LUT R115, R109, 0x1f, RZ, 0xc0, !PT ;  /* 0x0000001f6d737812 */ /* 0x002fe200078ec0ff */
[----:B------:R-:W-:Y:S01]  /*0100*/  @P1 IMAD.MOV.U32 R9, RZ, RZ, R15 ;  /* 0x000000ffff091224 */ /* 0x000fe200078e000f */
[----:B------:R-:W1:Y:S01]  /*0110*/  @P1 LDC R25, c[0x0][0x460] ;  /* 0x00011800ff191b82 */ /* 0x000e620000000800 */
[----:B0-----:R-:W-:-:S04]  /*0120*/  ISETP.NE.U32.AND P0, PT, RZ, UR4, PT ;  /* 0x00000004ff007c0c */ /* 0x001fc8000bf05070 */
[----:B------:R-:W1:Y:S01]  /*0130*/  @P1 LDG.E.64 R8, desc[UR8][R8.64] ;  /* 0x0000000808081981 */ /* 0x000e62000c1e1b00 */
[----:B------:R-:W-:Y:S01]  /*0140*/  ISETP.NE.AND.EX P0, PT, RZ, UR5, PT, P0 ;  /* 0x00000005ff007c0c */ /* 0x000fe2000bf05300 */
[----:B------:R-:W-:-:S05]  /*0150*/  IMAD.WIDE.U32 R10, R115, 0x10, R10 ;  /* 0x00000010730a7825 */ /* 0x000fca00078e000a */
[----:B------:R-:W3:Y:S04]  /*0160*/  LDG.E.128 R4, desc[UR8][R10.64] ;  /* 0x000000080a047981 */ /* 0x000ee8000c1e1d00 */
[----:B------:R0:W5:Y:S03]  /*0170*/  LDG.E.128 R100, desc[UR8][R10.64+0x200] ;  /* 0x000200080a647981 */ /* 0x000166000c1e1d00 */
[----:B------:R-:W4:Y:S01]  /*0180*/  @P0 LDC.64 R12, c[0x0][0x438] ;  /* 0x00010e00ff0c0b82 */ /* 0x000f220000000a00 */
[----:B------:R0:W5:Y:S04]  /*0190*/  LDG.E.128 R96, desc[UR8][R10.64+0x400] ;  /* 0x000400080a607981 */ /* 0x000168000c1e1d00 */
[----:B------:R0:W5:Y:S04]  /*01a0*/  LDG.E.128 R20, desc[UR8][R10.64+0x600] ;  /* 0x000600080a147981 */ /* 0x000168000c1e1d00 */
[----:B------:R0:W5:Y:S01]  /*01b0*/  LDG.E.128 R16, desc[UR8][R10.64+0x800] ;  /* 0x000800080a107981 */ /* 0x000162000c1e1d00 */
[----:B----4-:R-:W-:-:S05]  /*01c0*/  @P0 IMAD.WIDE.U32 R12, R115, 0x10, R12 ;  /* 0x00000010730c0825 */ /* 0x010fca00078e000c */
[----:B------:R0:W5:Y:S04]  /*01d0*/  @P0 LDG.E.128 R88, desc[UR8][R12.64] ;  /* 0x000000080c580981 */ /* 0x000168000c1e1d00 */
[----:B------:R0:W5:Y:S04]  /*01e0*/  @P0 LDG.E.128 R84, desc[UR8][R12.64+0x200] ;  /* 0x000200080c540981 */ /* 0x000168000c1e1d00 */
[----:B------:R0:W5:Y:S04]  /*01f0*/  @P0 LDG.E.128 R80, desc[UR8][R12.64+0x400] ;  /* 0x000400080c500981 */ /* 0x000168000c1e1d00 */
[----:B------:R0:W5:Y:S04]  /*0200*/  @P0 LDG.E.128 R76, desc[UR8][R12.64+0x600] ;  /* 0x000600080c4c0981 */ /* 0x000168000c1e1d00 */
[----:B------:R0:W5:Y:S01]  /*0210*/  @P0 LDG.E.128 R72, desc[UR8][R12.64+0x800] ;  /* 0x000800080c480981 */ /* 0x000162000c1e1d00 */
[----:B------:R-:W4:Y:S01]  /*0220*/  S2UR UR5, SR_CTAID.X ;  /* 0x00000000000579c3 */ /* 0x000f220000002500 */
[----:B------:R-:W-:-:S07]  /*0230*/  SHF.R.U32.HI R114, RZ, 0x5, R109 ;  /* 0x00000005ff727819 */ /* 0x000fce000001166d */
[----:B------:R-:W0:Y:S01]  /*0240*/  LDC R14, c[0x0][0x360] ;  /* 0x0000d800ff0e7b82 */ /* 0x000e220000000800 */
[----:B----4-:R-:W-:-:S06]  /*0250*/  USHF.L.U32 UR4, UR5, 0x2, URZ ;  /* 0x0000000205047899 */ /* 0x010fcc00080006ff */
[----:B------:R-:W-:-:S04]  /*0260*/  LOP3.LUT R114, R114, UR4, RZ, 0xfc, !PT ;  /* 0x0000000472727c12 */ /* 0x000fc8000f8efcff */
[----:B------:R-:W-:Y:S01]  /*0270*/  ISETP.GE.AND P2, PT, R114, UR10, PT ;  /* 0x0000000a72007c0c */ /* 0x000fe2000bf46270 */
[----:B0-----:R-:W-:Y:S01]  /*0280*/  IMAD R109, R14, UR5, R109 ;  /* 0x000000050e6d7c24 */ /* 0x001fe2000f8e026d */
[----:B--2---:R-:W-:Y:S02]  /*0290*/  @P1 R2UR UR6, R2 ;  /* 0x00000000020612ca */ /* 0x004fe400000e0000 */
[----:B------:R-:W-:Y:S02]  /*02a0*/  @P1 R2UR UR7, R3 ;  /* 0x00000000030712ca */ /* 0x000fe400000e0000 */
[----:B-1----:R-:W-:-:S05]  /*02b0*/  @P1 IADD3 R0, P3, PT, R8, R25, RZ ;  /* 0x0000001908001210 */ /* 0x002fca0007f7e0ff */
[----:B------:R-:W-:Y:S02]  /*02c0*/  @P1 IMAD.X R15, RZ, RZ, R9, P3 ;  /* 0x000000ffff0f1224 */ /* 0x000fe400018e0609 */
[--C-:B---3--:R-:W-:Y:S01]  /*02d0*/  @P0 IMAD.MOV.U32 R113, RZ, RZ, R4.reuse ;  /* 0x000000ffff710224 */ /* 0x108fe200078e0004 */
[-C--:B------:R-:W-:Y:S01]  /*02e0*/  @P0 MOV R112, R5.reuse ;  /* 0x0000000500700202 */ /* 0x080fe20000000f00 */
[----:B------:R-:W-:Y:S01]  /*02f0*/  @!P0 IMAD.MOV.U32 R113, RZ, RZ, R4 ;  /* 0x000000ffff718224 */ /* 0x000fe200078e0004 */
[----:B------:R-:W-:Y:S01]  /*0300*/  @!P0 MOV R112, R5 ;  /* 0x0000000500708202 */ /* 0x000fe20000000f00 */
[----:B------:R-:W-:Y:S01]  /*0310*/  @P0 IMAD.MOV.U32 R111, RZ, RZ, R6 ;  /* 0x000000ffff6f0224 */ /* 0x000fe200078e0006 */
[----:B------:R-:W-:Y:S06]  /*0320*/  @P2 EXIT ;  /* 0x000000000000294d */ /* 0x000fec0003800000 */
[--C-:B------:R-:W-:Y:S01]  /*0330*/  SHF.R.U64 R110, R0, 0x2, R15.reuse ;  /* 0x00000002006e7819 */ /* 0x100fe2000000120f */
[C---:B------:R-:W-:Y:S01]  /*0340*/  IMAD.HI.U32 R3, R109.reuse, -0x326172a9, RZ ;  /* 0xcd9e8d576d037827 */ /* 0x040fe200078e00ff */
[----:B------:R-:W-:Y:S01]  /*0350*/  SHF.R.U32.HI R106, RZ, 0x2, R15 ;  /* 0x00000002ff6a7819 */ /* 0x000fe2000001160f */
[----:B------:R-:W-:Y:S02]  /*0360*/  UIADD3 UR13, UPT, UPT, UR7, -0x56f99767, URZ ;  /* 0xa9066899070d7890 */ /* 0x000fe4000fffe0ff */
[----:B------:R-:W-:Y:S01]  /*0370*/  MOV R10, UR7 ;  /* 0x00000007000a7c02 */ /* 0x000fe20008000f00 */
[----:B------:R-:W-:Y:S01]  /*0380*/  IMAD.HI.U32 R2, R110, -0x2daee0ad, RZ ;  /* 0xd2511f536e027827 */ /* 0x000fe200078e00ff */
[----:B------:R-:W-:Y:S01]  /*0390*/  LOP3.LUT R3, R106, UR6, R3, 0x96, !PT ;  /* 0x000000066a037c12 */ /* 0x000fe2000f8e9603 */
[----:B------:R-:W0:Y:S01]  /*03a0*/  LDCU.64 UR4, c[0x0][0x398] ;  /* 0x00007300ff0477ac */ /* 0x000e220008000a00 */
[-C--:B------:R-:W-:Y:S01]  /*03b0*/  @P0 MOV R108, R7.reuse ;  /* 0x00000007006c0202 */ /* 0x080fe20000000f00 */
[----:B------:R-:W-:Y:S01]  /*03c0*/  IMAD.U32 R8, RZ, RZ, UR6 ;  /* 0x00000006ff087e24 */ /* 0x000fe2000f8e00ff */
[----:B------:R-:W-:Y:S01]  /*03d0*/  LOP3.LUT R2, R2, UR7, RZ, 0x3c, !PT ;  /* 0x0000000702027c12 */ /* 0x000fe2000f8e3cff */
[----:B------:R-:W-:Y:S01]  /*03e0*/  @!P0 IMAD.MOV.U32 R111, RZ, RZ, R6 ;  /* 0x000000ffff6f8224 */ /* 0x000fe200078e0006 */
[----:B------:R-:W-:Y:S01]  /*03f0*/  @!P0 MOV R108, R7 ;  /* 0x00000007006c8202 */ /* 0x000fe20000000f00 */
[----:B------:R-:W-:Y:S01]  /*0400*/  VIADD R8, R8, 0x9e3779b9 ;  /* 0x9e3779b908087836 */ /* 0x000fe20000000000 */
[----:B-----5:R-:W-:Y:S01]  /*0410*/  @P0 MOV R105, R101 ;  /* 0x0000006500690202 */ /* 0x020fe20000000f00 */
[----:B------:R-:W-:Y:S01]  /*0420*/  IMAD R5, R109, -0x326172a9, RZ ;  /* 0xcd9e8d576d057824 */ /* 0x000fe200078e02ff */
[----:B------:R-:W-:Y:S01]  /*0430*/  @!P0 CS2R R90, SRZ ;  /* 0x00000000005a8805 */ /* 0x000fe2000001ff00 */
[----:B------:R-:W-:Y:S01]  /*0440*/  IMAD R9, R110, -0x2daee0ad, RZ ;  /* 0xd2511f536e097824 */ /* 0x000fe200078e02ff */
[----:B------:R-:W-:Y:S01]  /*0450*/  @!P0 CS2R R88, SRZ ;  /* 0x0000000000588805 */ /* 0x000fe2000001ff00 */
[----:B------:R-:W-:Y:S01]  /*0460*/  IMAD.HI.U32 R4, R2, -0x326172a9, RZ ;  /* 0xcd9e8d5702047827 */ /* 0x000fe200078e00ff */
[----:B------:R-:W-:-:S02]  /*0470*/  @!P0 CS2R R86, SRZ ;  /* 0x0000000000568805 */ /* 0x000fc4000001ff00 */
[----:B------:R-:W-:Y:S02]  /*0480*/  @!P0 CS2R R84, SRZ ;  /* 0x0000000000548805 */ /* 0x000fe4000001ff00 */
[----:B------:R-:W-:Y:S01]  /*0490*/  LOP3.LUT R127, R0, 0x3, RZ, 0xc0, !PT ;  /* 0x00000003007f7812 */ /* 0x000fe200078ec0ff */
[C---:B------:R-:W-:Y:S01]  /*04a0*/  IMAD.HI.U32 R6, R3.reuse, -0x2daee0ad, RZ ;  /* 0xd2511f5303067827 */ /* 0x040fe200078e00ff */
[----:B------:R-:W-:Y:S01]  /*04b0*/  LOP3.LUT R4, R8, R5, R4, 0x96, !PT ;  /* 0x0000000508047212 */ /* 0x000fe200078e9604 */
[----:B0-----:R-:W-:Y:S02]  /*04c0*/  UISETP.NE.U32.AND UP0, UPT, UR4, URZ, UPT ;  /* 0x000000ff0400728c */ /* 0x001fe4000bf05070 */
[----:B------:R-:W-:Y:S02]  /*04d0*/  HFMA2 R0, -RZ, RZ, 0, 0 ;  /* 0x00000000ff007431 */ /* 0x000fe400000001ff */
[----:B------:R-:W-:Y:S01]  /*04e0*/  VIADD R10, R10, 0xbb67ae85 ;  /* 0xbb67ae850a0a7836 */ /* 0x000fe20000000000 */
[----:B------:R-:W-:Y:S01]  /*04f0*/  @!P0 CS2R R82, SRZ ;  /* 0x0000000000528805 */ /* 0x000fe2000001ff00 */
[----:B------:R-:W-:Y:S01]  /*0500*/  IMAD.U32 R7, RZ, RZ, UR6 ;  /* 0x00000006ff077e24 */ /* 0x000fe2000f8e00ff */
[----:B------:R-:W-:Y:S01]  /*0510*/  UISETP.NE.AND.EX UP0, UPT, UR5, URZ, UPT, UP0 ;  /* 0x000000ff0500728c */ /* 0x000fe2000bf05300 */
[----:B------:R-:W-:Y:S01]  /*0520*/  IMAD R8, R3, -0x2daee0ad, RZ ;  /* 0xd2511f5303087824 */ /* 0x000fe200078e02ff */
[----:B------:R-:W-:Y:S01]  /*0530*/  LOP3.LUT R6, R10, R9, R6, 0x96, !PT ;  /* 0x000000090a067212 */ /* 0x000fe200078e9606 */
[----:B------:R-:W-:Y:S01]  /*0540*/  IMAD.U32 R9, RZ, RZ, UR7 ;  /* 0x00000007ff097e24 */ /* 0x000fe2000f8e00ff */
[----:B------:R-:W-:Y:S01]  /*0550*/  IADD3 R7, PT, PT, R7, 0x3c6ef372, RZ ;  /* 0x3c6ef37207077810 */ /* 0x000fe20007ffe0ff */
[----:B------:R-:W-:Y:S01]  /*0560*/  IMAD R5, R2, -0x326172a9, RZ ;  /* 0xcd9e8d5702057824 */ /* 0x000fe200078e02ff */
[----:B------:R-:W-:Y:S01]  /*0570*/  @!P0 CS2R R80, SRZ ;  /* 0x0000000000508805 */ /* 0x000fe2000001ff00 */
[----:B------:R-:W-:Y:S01]  /*0580*/  IMAD.HI.U32 R3, R4, -0x2daee0ad, RZ ;  /* 0xd2511f5304037827 */ /* 0x000fe200078e00ff */
[----:B------:R-:W-:-:S02]  /*0590*/  @!P0 CS2R R78, SRZ ;  /* 0x00000000004e8805 */ /* 0x000fc4000001ff00 */
[----:B------:R-:W-:Y:S02]  /*05a0*/  @!P0 CS2R R76, SRZ ;  /* 0x00000000004c8805 */ /* 0x000fe4000001ff00 */
[----:B------:R-:W-:Y:S01]  /*05b0*/  @!P0 CS2R R74, SRZ ;  /* 0x00000000004a8805 */ /* 0x000fe2000001ff00 */
[----:B------:R-:W-:Y:S01]  /*05c0*/  VIADD R9, R9, 0x76cf5d0a ;  /* 0x76cf5d0a09097836 */ /* 0x000fe20000000000 */
[----:B------:R-:W-:Y:S01]  /*05d0*/  @!P0 CS2R R72, SRZ ;  /* 0x0000000000488805 */ /* 0x000fe2000001ff00 */
[----:B------:R-:W-:Y:S01]  /*05e0*/  IMAD.HI.U32 R2, R6, -0x326172a9, RZ ;  /* 0xcd9e8d5706027827 */ /* 0x000fe200078e00ff */
[----:B------:R-:W-:Y:S01]  /*05f0*/  PRMT R15, R86, 0x7632, R15 ;  /* 0x00007632560f7816 */ /* 0x000fe2000000000f */
[----:B------:R-:W0:Y:S01]  /*0600*/  LDCU UR14, c[0x0][0x404] ;  /* 0x00008080ff0e77ac */ /* 0x000e220008000800 */
[----:B------:R-:W-:Y:S01]  /*0610*/  LOP3.LUT R3, R9, R8, R3, 0x96, !PT ;  /* 0x0000000809037212 */ /* 0x000fe200078e9603 */
[----:B------:R-:W-:Y:S01]  /*0620*/  IMAD.U32 R8, RZ, RZ, UR6 ;  /* 0x00000006ff087e24 */ /* 0x000fe2000f8e00ff */
[----:B------:R-:W-:Y:S01]  /*0630*/  LOP3.LUT R2, R7, R5, R2, 0x96, !PT ;  /* 0x0000000507027212 */ /* 0x000fe200078e9602 */
[----:B------:R-:W-:Y:S01]  /*0640*/  IMAD R5, R6, -0x326172a9, RZ ;  /* 0xcd9e8d5706057824 */ /* 0x000fe200078e02ff */
[----:B------:R-:W-:Y:S01]  /*0650*/  MOV R9, UR7 ;  /* 0x0000000700097c02 */ /* 0x000fe20008000f00 */
[----:B------:R-:W-:Y:S01]  /*0660*/  IMAD R7, R4, -0x2daee0ad, RZ ;  /* 0xd2511f5304077824 */ /* 0x000fe200078e02ff */
[----:B------:R-:W-:Y:S01]  /*0670*/  PRMT R13, R85, 0x7632, R13 ;  /* 0x00007632550d7816 */ /* 0x000fe2000000000d */
[----:B------:R-:W-:Y:S01]  /*0680*/  VIADD R8, R8, 0xdaa66d2b ;  /* 0xdaa66d2b08087836 */ /* 0x000fe20000000000 */
[----:B------:R-:W-:Y:S01]  /*0690*/  PRMT R11, R84, 0x7632, R11 ;  /* 0x00007632540b7816 */ /* 0x000fe2000000000b */
[----:B------:R-:W-:Y:S01]  /*06a0*/  IMAD.HI.U32 R4, R3, -0x326172a9, RZ ;  /* 0xcd9e8d5703047827 */ /* 0x000fe200078e00ff */
[----:B------:R-:W1:Y:S03]  /*06b0*/  LDCU UR15, c[0x0][0x408] ;  /* 0x00008100ff0f77ac */ /* 0x000e660008000800 */
[----:B------:R-:W-:Y:S01]  /*06c0*/  IMAD.HI.U32 R6, R2, -0x2daee0ad, RZ ;  /* 0xd2511f5302067827 */ /* 0x000fe200078e00ff */
[----:B------:R-:W-:Y:S01]  /*06d0*/  LOP3.LUT R4, R8, R5, R4, 0x96, !PT ;  /* 0x0000000508047212 */ /* 0x000fe200078e9604 */
[----:B------:R-:W2:Y:S02]  /*06e0*/  LDCU UR4, c[0x0][0x388] ;  /* 0x00007100ff0477ac */ /* 0x000ea40008000800 */
[----:B------:R-:W-:-:S02]  /*06f0*/  VIADD R9, R9, 0x32370b8f ;  /* 0x32370b8f09097836 */ /* 0x000fc40000000000 */
[----:B------:R-:W-:Y:S01]  /*0700*/  IMAD R8, R2, -0x2daee0ad, RZ ;  /* 0xd2511f5302087824 */ /* 0x000fe200078e02ff */
[----:B------:R-:W3:Y:S01]  /*0710*/  LDCU.U8 UR5, c[0x0][0x410] ;  /* 0x00008200ff0577ac */ /* 0x000ee20008000000 */
[----:B------:R-:W-:Y:S01]  /*0720*/  IMAD.HI.U32 R5, R4, -0x2daee0ad, RZ ;  /* 0xd2511f5304057827 */ /* 0x000fe200078e00ff */
[----:B------:R-:W-:Y:S01]  /*0730*/  LOP3.LUT R6, R9, R7, R6, 0x96, !PT ;  /* 0x0000000709067212 */ /* 0x000fe200078e9606 */
[----:B------:R-:W4:Y:S02]  /*0740*/  LDCU UR12, c[0x0][0x448] ;  /* 0x00008900ff0c77ac */ /* 0x000f240008000800 */
[----:B------:R-:W-:Y:S02]  /*0750*/  IMAD.U32 R9, RZ, RZ, UR7 ;  /* 0x00000007ff097e24 */ /* 0x000fe4000f8e00ff */
[----:B------:R-:W-:Y:S01]  /*0760*/  IMAD.U32 R7, RZ, RZ, UR6 ;  /* 0x00000006ff077e24 */ /* 0x000fe2000f8e00ff */
[----:B------:R-:W0:Y:S01]  /*0770*/  LDCU.64 UR10, c[0x0][0x3a0] ;  /* 0x00007400ff0a77ac */ /* 0x000e220008000a00 */
[----:B------:R-:W-:Y:S01]  /*0780*/  IMAD R3, R3, -0x326172a9, RZ ;  /* 0xcd9e8d5703037824 */ /* 0x000fe200078e02ff */
[----:B------:R-:W-:Y:S01]  /*0790*/  IADD3 R9, PT, PT, R9, -0x126145ec, RZ ;  /* 0xed9eba1409097810 */ /* 0x000fe20007ffe0ff */
[----:B------:R-:W-:-:S02]  /*07a0*/  VIADD R7, R7, 0x78dde6e4 ;  /* 0x78dde6e407077836 */ /* 0x000fc40000000000 */
[C---:B------:R-:W-:Y:S01]  /*07b0*/  IMAD.HI.U32 R2, R6.reuse, -0x326172a9, RZ ;  /* 0xcd9e8d5706027827 */ /* 0x040fe200078e00ff */
[----:B------:R-:W-:Y:S02]  /*07c0*/  LOP3.LUT R5, R9, R8, R5, 0x96, !PT ;  /* 0x0000000809057212 */ /* 0x000fe400078e9605 */
[----:B------:R-:W-:Y:S01]  /*07d0*/  MOV R8, UR6 ;  /* 0x0000000600087c02 */ /* 0x000fe20008000f00 */
[----:B------:R-:W-:Y:S01]  /*07e0*/  IMAD R6, R6, -0x326172a9, RZ ;  /* 0xcd9e8d5706067824 */ /* 0x000fe200078e02ff */
[----:B------:R-:W-:Y:S01]  /*07f0*/  LOP3.LUT R2, R7, R3, R2, 0x96, !PT ;  /* 0x0000000307027212 */ /* 0x000fe200078e9602 */
[----:B------:R-:W-:Y:S01]  /*0800*/  IMAD R7, R4, -0x2daee0ad, RZ ;  /* 0xd2511f5304077824 */ /* 0x000fe200078e02ff */
[----:B------:R-:W-:Y:S01]  /*0810*/  IADD3 R8, PT, PT, R8, 0x1715609d, RZ ;  /* 0x1715609d08087810 */ /* 0x000fe20007ffe0ff */
[----:B------:R-:W-:-:S04]  /*0820*/  IMAD.HI.U32 R3, R5, -0x326172a9, RZ ;  /* 0xcd9e8d5705037827 */ /* 0x000fc800078e00ff */
[----:B------:R-:W-:Y:S01]  /*0830*/  IMAD.HI.U32 R4, R2, -0x2daee0ad, RZ ;  /* 0xd2511f5302047827 */ /* 0x000fe200078e00ff */
[----:B------:R-:W-:Y:S02]  /*0840*/  LOP3.LUT R3, R8, R6, R3, 0x96, !PT ;  /* 0x0000000608037212 */ /* 0x000fe400078e9603 */
[----:B------:R-:W-:Y:S01]  /*0850*/  MOV R8, UR6 ;  /* 0x0000000600087c02 */ /* 0x000fe20008000f00 */
[----:B------:R-:W-:Y:S01]  /*0860*/  IMAD.U32 R9, RZ, RZ, UR7 ;  /* 0x00000007ff097e24 */ /* 0x000fe2000f8e00ff */
[----:B------:R-:W-:Y:S01]  /*0870*/  LOP3.LUT R4, R7, UR13, R4, 0x96, !PT ;  /* 0x0000000d07047c12 */ /* 0x000fe2000f8e9604 */
[----:B------:R-:W-:Y:S01]  /*0880*/  IMAD R7, R2, -0x2daee0ad, RZ ;  /* 0xd2511f5302077824 */ /* 0x000fe200078e02ff */
[----:B------:R-:W-:Y:S01]  /*0890*/  IADD3 R8, PT, PT, R8, -0x4ab325aa, RZ ;  /* 0xb54cda5608087810 */ /* 0x000fe20007ffe0ff */
[----:B------:R-:W-:-:S04]  /*08a0*/  IMAD.HI.U32 R6, R3, -0x2daee0ad, RZ ;  /* 0xd2511f5303067827 */ /* 0x000fc800078e00ff */
[----:B------:R-:W-:Y:S02]  /*08b0*/  VIADD R9, R9, 0x646e171e ;  /* 0x646e171e09097836 */ /* 0x000fe40000000000 */
[----:B------:R-:W-:Y:S02]  /*08c0*/  IMAD R5, R5, -0x326172a9, RZ ;  /* 0xcd9e8d5705057824 */ /* 0x000fe400078e02ff */
[C---:B------:R-:W-:Y:S01]  /*08d0*/  IMAD.HI.U32 R2, R4.reuse, -0x326172a9, RZ ;  /* 0xcd9e8d5704027827 */ /* 0x040fe200078e00ff */
[----:B------:R-:W-:Y:S02]  /*08e0*/  LOP3.LUT R6, R9, R7, R6, 0x96, !PT ;  /* 0x0000000709067212 */ /* 0x000fe400078e9606 */
[----:B------:R-:W-:Y:S01]  /*08f0*/  MOV R9, UR7 ;  /* 0x0000000700097c02 */ /* 0x000fe20008000f00 */
[----:B------:R-:W-:Y:S01]  /*0900*/  IMAD R4, R4, -0x326172a9, RZ ;  /* 0xcd9e8d5704047824 */ /* 0x000fe200078e02ff */
[----:B------:R-:W-:Y:S01]  /*0910*/  LOP3.LUT R2, R8, R5, R2, 0x96, !PT ;  /* 0x0000000508027212 */ /* 0x000fe200078e9602 */
[----:B------:R-:W-:Y:S01]  /*0920*/  IMAD R8, R3, -0x2daee0ad, RZ ;  /* 0xd2511f5303087824 */ /* 0x000fe200078e02ff */
[----:B------:R-:W-:Y:S01]  /*0930*/  MOV R7, UR6 ;  /* 0x0000000600077c02 */ /* 0x000fe20008000f00 */
[----:B------:R-:W-:-:S02]  /*0940*/  VIADD R9, R9, 0x1fd5c5a3 ;  /* 0x1fd5c5a309097836 */ /* 0x000fc40000000000 */
[----:B------:R-:W-:-:S04]  /*0950*/  IMAD.HI.U32 R5, R2, -0x2daee0ad, RZ ;  /* 0xd2511f5302057827 */ /* 0x000fc800078e00ff */
[----:B------:R-:W-:Y:S01]  /*0960*/  VIADD R7, R7, 0x5384540f ;  /* 0x5384540f07077836 */ /* 0x000fe20000000000 */
[----:B------:R-:W-:Y:S01]  /*0970*/  LOP3.LUT R5, R9, R8, R5, 0x96, !PT ;  /* 0x0000000809057212 */ /* 0x000fe200078e9605 */
[----:B------:R-:W-:Y:S01]  /*0980*/  IMAD.HI.U32 R3, R6, -0x326172a9, RZ ;  /* 0xcd9e8d5706037827 */ /* 0x000fe200078e00ff */
[----:B------:R-:W-:-:S03]  /*0990*/  PRMT R8, R108, 0x7632, R8 ;  /* 0x000076326c087816 */ /* 0x000fc60000000008 */
[----:B------:R-:W-:Y:S01]  /*09a0*/  IMAD.U32 R126, RZ, RZ, UR6 ;  /* 0x00000006ff7e7e24 */ /* 0x000fe2000f8e00ff */
[----:B------:R-:W-:Y:S01]  /*09b0*/  LOP3.LUT R3, R7, R4, R3, 0x96, !PT ;  /* 0x0000000407037212 */ /* 0x000fe200078e9603 */
[----:B------:R-:W-:Y:S02]  /*09c0*/  IMAD.U32 R116, RZ, RZ, UR7 ;  /* 0x00000007ff747e24 */ /* 0x000fe4000f8e00ff */
[----:B------:R-:W-:Y:S02]  /*09d0*/  VIADD R126, R126, 0xf1bbcdc8 ;  /* 0xf1bbcdc87e7e7836 */ /* 0x000fe40000000000 */
[----:B------:R-:W-:Y:S01]  /*09e0*/  IMAD R7, R6, -0x326172a9, RZ ;  /* 0xcd9e8d5706077824 */ /* 0x000fe200078e02ff */
[----:B------:R-:W-:Y:S01]  /*09f0*/  IADD3 R116, PT, PT, R116, -0x24c28bd8, RZ ;  /* 0xdb3d742874747810 */ /* 0x000fe20007ffe0ff */
[----:B------:R-:W-:-:S04]  /*0a00*/  IMAD.HI.U32 R4, R5, -0x326172a9, RZ ;  /* 0xcd9e8d5705047827 */ /* 0x000fc800078e00ff */
[----:B------:R-:W-:Y:S01]  /*0a10*/  IMAD R9, R2, -0x2daee0ad, RZ ;  /* 0xd2511f5302097824 */ /* 0x000fe200078e02ff */
[----:B------:R-:W-:Y:S01]  /*0a20*/  LOP3.LUT R126, R126, R7, R4, 0x96, !PT ;  /* 0x000000077e7e7212 */ /* 0x000fe200078e9604 */
[----:B------:R-:W-:Y:S01]  /*0a30*/  IMAD.HI.U32 R2, R3, -0x2daee0ad, RZ ;  /* 0xd2511f5303027827 */ /* 0x000fe200078e00ff */
[----:B------:R-:W-:Y:S02]  /*0a40*/  MOV R4, UR6 ;  /* 0x0000000600047c02 */ /* 0x000fe40008000f00 */
[----:B------:R-:W-:Y:S01]  /*0a50*/  PRMT R7, R90, 0x7632, R7 ;  /* 0x000076325a077816 */ /* 0x000fe20000000007 */
[----:B------:R-:W-:Y:S01]  /*0a60*/  @P0 IMAD.MOV.U32 R107, RZ, RZ, R100 ;  /* 0x000000ffff6b0224 */ /* 0x000fe200078e0064 */
[----:B------:R-:W-:Y:S01]  /*0a70*/  LOP3.LUT R116, R116, R9, R2, 0x96, !PT ;  /* 0x0000000974747212 */ /* 0x000fe200078e9602 */
[----:B------:R-:W-:Y:S01]  /*0a80*/  @!P0 IMAD.MOV.U32 R107, RZ, RZ, R100 ;  /* 0x000000ffff6b8224 */ /* 0x000fe200078e0064 */
[----:B------:R-:W-:Y:S01]  /*0a90*/  @P0 MOV R100, R98 ;  /* 0x0000006200640202 */ /* 0x000fe20000000f00 */
[----:B------:R-:W-:Y:S01]  /*0aa0*/  @!P0 IMAD.MOV.U32 R105, RZ, RZ, R101 ;  /* 0x000000ffff698224 */ /* 0x000fe200078e0065 */
[----:B------:R-:W-:Y:S01]  /*0ab0*/  PRMT R9, R91, 0x7632, R9 ;  /* 0x000076325b097816 */ /* 0x000fe20000000009 */
[--C-:B------:R-:W-:Y:S01]  /*0ac0*/  @P0 IMAD.MOV.U32 R101, RZ, RZ, R97.reuse ;  /* 0x000000ffff650224 */ /* 0x100fe200078e0061 */
[----:B------:R-:W-:Y:S01]  /*0ad0*/  PRMT R10, R107, 0x7632, R10 ;  /* 0x000076326b0a7816 */ /* 0x000fe2000000000a */
[----:B------:R-:W-:Y:S01]  /*0ae0*/  @!P0 IMAD.MOV.U32 R101, RZ, RZ, R97 ;  /* 0x000000ffff658224 */ /* 0x000fe200078e0061 */
[----:B------:R-:W-:Y:S01]  /*0af0*/  PRMT R12, R105, 0x7632, R12 ;  /* 0x00007632690c7816 */ /* 0x000fe2000000000c */
[----:B------:R-:W-:-:S02]  /*0b00*/  @!P0 IMAD.MOV.U32 R100, RZ, RZ, R98 ;  /* 0x000000ffff648224 */ /* 0x000fc400078e0062 */
[--C-:B------:R-:W-:Y:S02]  /*0b10*/  @P0 IMAD.MOV.U32 R98, RZ, RZ, R20.reuse ;  /* 0x000000ffff620224 */ /* 0x100fe400078e0014 */
[--C-:B------:R-:W-:Y:S02]  /*0b20*/  @P0 IMAD.MOV.U32 R97, RZ, RZ, R21.reuse ;  /* 0x000000ffff610224 */ /* 0x100fe400078e0015 */
[----:B------:R-:W-:Y:S02]  /*0b30*/  IMAD.U32 R6, RZ, RZ, UR7 ;  /* 0x00000007ff067e24 */ /* 0x000fe4000f8e00ff */
[----:B------:R-:W-:Y:S01]  /*0b40*/  @!P0 IMAD.MOV.U32 R98, RZ, RZ, R20 ;  /* 0x000000ffff628224 */ /* 0x000fe200078e0014 */
[----:B------:R-:W-:Y:S01]  /*0b50*/  @P0 MOV R20, R18 ;  /* 0x0000001200140202 */ /* 0x000fe20000000f00 */
[----:B------:R-:W-:Y:S02]  /*0b60*/  @!P0 IMAD.MOV.U32 R97, RZ, RZ, R21 ;  /* 0x000000ffff618224 */ /* 0x000fe400078e0015 */
[----:B------:R-:W-:Y:S01]  /*0b70*/  @P0 IMAD.MOV.U32 R104, RZ, RZ, R102 ;  /* 0x000000ffff680224 */ /* 0x000fe200078e0066 */
[----:B------:R-:W-:Y:S01]  /*0b80*/  @!P0 MOV R104, R102 ;  /* 0x0000006600688202 */ /* 0x000fe20000000f00 */
[----:B------:R-:W-:-:S02]  /*0b90*/  @P0 IMAD.MOV.U32 R21, RZ, RZ, R17 ;  /* 0x000000ffff150224 */ /* 0x000fc400078e0011 */
[----:B------:R-:W-:Y:S01]  /*0ba0*/  @!P0 IMAD.MOV.U32 R21, RZ, RZ, R17 ;  /* 0x000000ffff158224 */ /* 0x000fe200078e0011 */
[----:B------:R-:W-:Y:S01]  /*0bb0*/  PRMT R14, R104, 0x7632, R14 ;  /* 0x00007632680e7816 */ /* 0x000fe2000000000e */
[----:B------:R-:W-:Y:S02]  /*0bc0*/  @!P0 IMAD.MOV.U32 R20, RZ, RZ, R18 ;  /* 0x000000ffff148224 */ /* 0x000fe400078e0012 */
[----:B------:R-:W-:Y:S01]  /*0bd0*/  @P0 IMAD.MOV.U32 R102, RZ, RZ, R96 ;  /* 0x000000ffff660224 */ /* 0x000fe200078e0060 */
[----:B------:R-:W-:Y:S01]  /*0be0*/  @!P0 MOV R102, R96 ;  /* 0x0000006000668202 */ /* 0x000fe20000000f00 */
[----:B------:R-:W-:Y:S02]  /*0bf0*/  VIADD R6, R6, 0x96a522ad ;  /* 0x96a522ad06067836 */ /* 0x000fe40000000000 */
[----:B------:R-:W-:Y:S01]  /*0c00*/  IMAD R2, R5, -0x326172a9, RZ ;  /* 0xcd9e8d5705027824 */ /* 0x000fe200078e02ff */
[----:B------:R-:W-:Y:S01]  /*0c10*/  PRMT R5, R89, 0x7632, R5 ;  /* 0x0000763259057816 */ /* 0x000fe20000000005 */
[----:B------:R-:W-:-:S02]  /*0c20*/  IMAD R3, R3, -0x2daee0ad, RZ ;  /* 0xd2511f5303037824 */ /* 0x000fc400078e02ff */
[----:B------:R-:W-:-:S04]  /*0c30*/  IMAD.HI.U32 R18, R126, -0x2daee0ad, RZ ;  /* 0xd2511f537e127827 */ /* 0x000fc800078e00ff */
[----:B------:R-:W-:Y:S01]  /*0c40*/  IMAD.HI.U32 R17, R116, -0x326172a9, RZ ;  /* 0xcd9e8d5774117827 */ /* 0x000fe200078e00ff */
[----:B------:R-:W-:Y:S02]  /*0c50*/  LOP3.LUT R18, R6, R3, R18, 0x96, !PT ;  /* 0x0000000306127212 */ /* 0x000fe400078e9612 */
[----:B------:R-:W-:Y:S01]  /*0c60*/  PRMT R6, R111, 0x7632, R6 ;  /* 0x000076326f067816 */ /* 0x000fe20000000006 */
[----:B------:R-:W-:Y:S01]  /*0c70*/  VIADD R4, R4, 0x8ff34781 ;  /* 0x8ff3478104047836 */ /* 0x000fe20000000000 */
[----:B------:R-:W-:Y:S01]  /*0c80*/  PRMT R3, R88, 0x7632, R3 ;  /* 0x0000763258037816 */ /* 0x000fe20000000003 */
[--C-:B------:R-:W-:Y:S02]  /*0c90*/  @P0 IMAD.MOV.U32 R96, RZ, RZ, R22.reuse ;  /* 0x000000ffff600224 */ /* 0x100fe400078e0016 */
[----:B------:R-:W-:Y:S01]  /*0ca0*/  @!P0 IMAD.MOV.U32 R96, RZ, RZ, R22 ;  /* 0x000000ffff608224 */ /* 0x000fe200078e0016 */
[----:B------:R-:W-:Y:S01]  /*0cb0*/  LOP3.LUT R17, R4, R2, R17, 0x96, !PT ;  /* 0x0000000204117212 */ /* 0x000fe200078e9611 */
[--C-:B------:R-:W-:Y:S01]  /*0cc0*/  @P0 IMAD.MOV.U32 R22, RZ, RZ, R16.reuse ;  /* 0x000000ffff160224 */ /* 0x100fe200078e0010 */
[----:B------:R-:W-:Y:S01]  /*0cd0*/  @!P0 MOV R22, R16 ;  /* 0x0000001000168202 */ /* 0x000fe20000000f00 */
[----:B------:R-:W-:Y:S01]  /*0ce0*/  IMAD R126, R126, -0x2daee0ad, RZ ;  /* 0xd2511f537e7e7824 */ /* 0x000fe200078e02ff */
[----:B------:R-:W-:Y:S01]  /*0cf0*/  PRMT R16, R103, 0x7632, R16 ;  /* 0x0000763267107816 */ /* 0x000fe20000000010 */
[----:B------:R-:W-:Y:S01]  /*0d00*/  IMAD R116, R116, -0x326172a9, RZ ;  /* 0xcd9e8d5774747824 */ /* 0x000fe200078e02ff */
[----:B------:R-:W-:-:S02]  /*0d10*/  PLOP3.LUT P0, PT, PT, PT, UP0, 0x80, 0x8 ;  /* 0x000000000008781c */ /* 0x000fc40003f0f008 */
[----:B------:R-:W-:Y:S02]  /*0d20*/  PRMT R4, R112, 0x7632, R4 ;  /* 0x0000763270047816 */ /* 0x000fe40000000004 */
[----:B01234-:R-:W-:-:S09]  /*0d30*/  PRMT R2, R113, 0x7632, R2 ;  /* 0x0000763271027816 */ /* 0x01ffd20000000002 */
.L_x_11045:
        /* <DEDUP_REMOVED lines=15> */
[----:B------:R1:W5:Y:S04]  /*0e30*/  @P1 LDG.E.128 R64, desc[UR8][R32.64] ;  /* 0x0000000820401981 */ /* 0x000368000c1e1d00 */
[----:B------:R1:W5:Y:S01]  /*0e40*/  @P1 LDG.E.128 R60, desc[UR8][R32.64+0x10] ;  /* 0x00001008203c1981 */ /* 0x000362000c1e1d00 */
[----:B0-----:R-:W-:-:S04]  /*0e50*/  ISETP.NE.U32.AND P0, PT, R28, RZ, PT ;  /* 0x000000ff1c00720c */ /* 0x001fc80003f05070 */
[----:B------:R-:W-:Y:S01]  /*0e60*/  ISETP.NE.AND.EX P0, PT, R29, RZ, PT, P0 ;  /* 0x000000ff1d00720c */ /* 0x000fe20003f05300 */
[----:B------:R-:W-:Y:S01]  /*0e70*/  IMAD.U32 R145, RZ, RZ, UR6 ;  /* 0x00000006ff917e24 */ /* 0x000fe2000f8e00ff */
[----:B------:R-:W-:Y:S01]  /*0e80*/  MOV R130, UR7 ;  /* 0x0000000700827c02 */ /* 0x000fe20008000f00 */
        /* <DEDUP_REMOVED lines=8> */
[----:B------:R-:W-:-:S02]  /*0f10*/  IMAD.U32 R135, RZ, RZ, UR6 ;  /* 0x00000006ff877e24 */ /* 0x000fc4000f8e00ff */
[----:B------:R-:W-:Y:S02]  /*0f20*/  IMAD.U32 R137, RZ, RZ, UR7 ;  /* 0x00000007ff897e24 */ /* 0x000fe4000f8e00ff */
[----:B------:R-:W-:Y:S02]  /*0f30*/  IMAD.U32 R138, RZ, RZ, UR6 ;  /* 0x00000006ff8a7e24 */ /* 0x000fe4000f8e00ff */
[----:B------:R-:W-:Y:S02]  /*0f40*/  IMAD.U32 R140, RZ, RZ, UR7 ;  /* 0x00000007ff8c7e24 */ /* 0x000fe4000f8e00ff */
[----:B------:R-:W-:Y:S02]  /*0f50*/  IMAD.U32 R141, RZ, RZ, UR6 ;  /* 0x00000006ff8d7e24 */ /* 0x000fe4000f8e00ff */
[----:B------:R-:W-:Y:S02]  /*0f60*/  IMAD.U32 R143, RZ, RZ, UR7 ;  /* 0x00000007ff8f7e24 */ /* 0x000fe4000f8e00ff */
[----:B------:R-:W-:Y:S01]  /*0f70*/  IMAD.U32 R144, RZ, RZ, UR7 ;  /* 0x00000007ff907e24 */ /* 0x000fe2000f8e00ff */
[----:B------:R-:W-:Y:S01]  /*0f80*/  MOV R148, 0x2f800000 ;  /* 0x2f80000000947802 */ /* 0x000fe20000000f00 */
[----:B------:R-:W-:Y:S01]  /*0f90*/  VIADD R145, R145, 0xdaa66d2b ;  /* 0xdaa66d2b91917836 */ /* 0x000fe20000000000 */
[----:B------:R-:W-:Y:S01]  /*0fa0*/  IADD3 R130, PT, PT, R130, 0x76cf5d0a, RZ ;  /* 0x76cf5d0a82827810 */ /* 0x000fe20007ffe0ff */
[----:B------:R-:W-:Y:S01]  /*0fb0*/  VIADD R129, R129, 0xf1bbcdc8 ;  /* 0xf1bbcdc881817836 */ /* 0x000fe20000000000 */
[----:B------:R-:W-:Y:S01]  /*0fc0*/  IADD3 R133, PT, PT, R133, 0x646e171e, RZ ;  /* 0x646e171e85857810 */ /* 0x000fe20007ffe0ff */
[----:B------:R-:W-:Y:S01]  /*0fd0*/  VIADD R131, R131, 0xb54cda56 ;  /* 0xb54cda5683837836 */ /* 0x000fe20000000000 */
[----:B------:R-:W-:Y:S01]  /*0fe0*/  IADD3 R136, PT, PT, R136, -0x700cb87f, RZ ;  /* 0x8ff3478188887810 */ /* 0x000fe20007ffe0ff */
[----:B------:R-:W-:Y:S01]  /*0ff0*/  VIADD R132, R132, 0x96a522ad ;  /* 0x96a522ad84847836 */ /* 0x000fe20000000000 */
[----:B------:R-:W-:Y:S01]  /*1000*/  IADD3 R139, PT, PT, R139, 0x5384540f, RZ ;  /* 0x5384540f8b8b7810 */ /* 0x000fe20007ffe0ff */
[----:B------:R-:W-:Y:S01]  /*1010*/  VIADD R134, R134, 0x78dde6e4 ;  /* 0x78dde6e486867836 */ /* 0x000fe20000000000 */
[----:B------:R-:W-:Y:S01]  /*1020*/  IADD3 R142, PT, PT, R142, -0x4498517b, RZ ;  /* 0xbb67ae858e8e7810 */ /* 0x000fe20007ffe0ff */
[----:B------:R-:W-:-:S02]  /*1030*/  VIADD R135, R135, 0x3c6ef372 ;  /* 0x3c6ef37287877836 */ /* 0x000fc40000000000 */
[----:B------:R-:W-:Y:S02]  /*1040*/  VIADD R137, R137, 0xed9eba14 ;  /* 0xed9eba1489897836 */ /* 0x000fe40000000000 */
[----:B------:R-:W-:Y:S02]  /*1050*/  VIADD R138, R138, 0x1715609d ;  /* 0x1715609d8a8a7836 */ /* 0x000fe40000000000 */
[----:B------:R-:W-:Y:S02]  /*1060*/  VIADD R140, R140, 0xdb3d7428 ;  /* 0xdb3d74288c8c7836 */ /* 0x000fe40000000000 */
[----:B------:R-:W-:Y:S02]  /*1070*/  VIADD R141, R141, 0x9e3779b9 ;  /* 0x9e3779b98d8d7836 */ /* 0x000fe40000000000 */
[----:B------:R-:W-:Y:S02]  /*1080*/  VIADD R143, R143, 0x32370b8f ;  /* 0x32370b8f8f8f7836 */ /* 0x000fe40000000000 */
[----:B------:R-:W-:Y:S01]  /*1090*/  VIADD R144, R144, 0x1fd5c5a3 ;  /* 0x1fd5c5a390907836 */ /* 0x000fe20000000000 */
[----:B-1----:R-:W-:Y:S06]  /*10a0*/  @P0 BRA `(.L_x_10429) ;  /* 0x0000002800140947 */ /* 0x002fec0003800000 */
        /* <DEDUP_REMOVED lines=16> */
.L_x_10432:
        /* <DEDUP_REMOVED lines=13> */
.L_x_10434:
[----:B------:R-:W-:Y:S05]  /*1280*/  BSYNC.RECONVERGENT B1 ;  /* 0x0000000000017941 */ /* 0x000fea0003800200 */
.L_x_10433:
        /* <DEDUP_REMOVED lines=42> */
.L_x_10431:
[----:B------:R-:W-:Y:S05]  /*1530*/  BSYNC.RECONVERGENT B0 ;  /* 0x0000000000007941 */ /* 0x000fea0003800200 */
.L_x_10430:
[----:B------:R-:W-:Y:S01]  /*1540*/  I2FP.F32.U32 R31, R30 ;  /* 0x0000001e001f7245 */ /* 0x000fe20000201000 */
[----:B------:R-:W-:Y:S01]  /*1550*/  IMAD.U32 R147, RZ, RZ, UR14 ;  /* 0x0000000eff937e24 */ /* 0x000fe2000f8e00ff */
[----:B------:R-:W-:Y:S01]  /*1560*/  ISETP.NE.AND P0, PT, R32, 0x1, PT ;  /* 0x000000012000780c */ /* 0x000fe20003f05270 */
[----:B------:R-:W-:Y:S01]  /*1570*/  BSSY.RECONVERGENT B0, `(.L_x_10435) ;  /* 0x000004b000007945 */ /* 0x000fe20003800200 */
[----:B------:R-:W-:Y:S01]  /*1580*/  LOP3.LUT R117, R117, 0xfffffff7, RZ, 0xc0, !PT ;  /* 0xfffffff775757812 */ /* 0x000fe200078ec0ff */
[----:B------:R-:W-:Y:S01]  /*1590*/  FFMA.FTZ R30, R31, R148, 1.1641532182693481445e-10 ;  /* 0x2f0000001f1e7423 */ /* 0x000fe20000010094 */
[C---:B-----5:R-:W-:Y:S01]  /*15a0*/  IMAD.U32 R37, R24.reuse, 0x10000, RZ ;  /* 0x0001000018257824 */ /* 0x060fe200078e00ff */
[----:B------:R-:W-:Y:S01]  /*15b0*/  PRMT R41, R24, 0x7632, R41 ;  /* 0x0000763218297816 */ /* 0x000fe20000000029 */
[----:B------:R-:W-:Y:S02]  /*15c0*/  IMAD.MOV.U32 R24, RZ, RZ, R116 ;  /* 0x000000ffff187224 */ /* 0x000fe400078e0074 */
[----:B------:R-:W-:-:S02]  /*15d0*/  FSETP.LE.FTZ.AND P2, PT, R30, R147, PT ;  /* 0x000000931e00720b */ /* 0x000fc40003f53000 */
[----:B------:R-:W-:-:S11]  /*15e0*/  MOV R30, 0x2 ;  /* 0x00000002001e7802 */ /* 0x000fd60000000f00 */
        /* <DEDUP_REMOVED lines=10> */
.L_x_10437:
        /* <DEDUP_REMOVED lines=13> */
.L_x_10439:
[----:B------:R-:W-:Y:S05]  /*1760*/  BSYNC.RECONVERGENT B1 ;  /* 0x0000000000017941 */ /* 0x000fea0003800200 */
.L_x_10438:
        /* <DEDUP_REMOVED lines=43> */
.L_x_10436:
[----:B------:R-:W-:Y:S05]  /*1a20*/  BSYNC.RECONVERGENT B0 ;  /* 0x0000000000007941 */ /* 0x000fea0003800200 */
.L_x_10435:
        /* <DEDUP_REMOVED lines=19> */
.L_x_10442:
        /* <DEDUP_REMOVED lines=13> */
.L_x_10444:
[----:B------:R-:W-:Y:S05]  /*1c30*/  BSYNC.RECONVERGENT B1 ;  /* 0x0000000000017941 */ /* 0x000fea0003800200 */
.L_x_10443:
        /* <DEDUP_REMOVED lines=43> */
.L_x_10441:
[----:B------:R-:W-:Y:S05]  /*1ef0*/  BSYNC.RECONVERGENT B0 ;  /* 0x0000000000007941 */ /* 0x000fea0003800200 */
.L_x_10440:
        /* <DEDUP_REMOVED lines=20> */
.L_x_10447:
        /* <DEDUP_REMOVED lines=13> */
.L_x_10449:
[----:B------:R-:W-:Y:S05]  /*2110*/  BSYNC.RECONVERGENT B1 ;  /* 0x0000000000017941 */ /* 0x000fea0003800200 */
.L_x_10448:
        /* <DEDUP_REMOVED lines=43> */
.L_x_10446:
[----:B------:R-:W-:Y:S05]  /*23d0*/  BSYNC.RECONVERGENT B0 ;  /* 0x0000000000007941 */ /* 0x000fea0003800200 */
.L_x_10445:
        /* <DEDUP_REMOVED lines=17> */
.L_x_10452:
        /* <DEDUP_REMOVED lines=13> */
.L_x_10454:
[----:B------:R-:W-:Y:S05]  /*25c0*/  BSYNC.RECONVERGENT B1 ;  /* 0x0000000000017941 */ /* 0x000fea0003800200 */
.L_x_10453:
        /* <DEDUP_REMOVED lines=43> */
.L_x_10451:
[----:B------:R-:W-:Y:S05]  /*2880*/  BSYNC.RECONVERGENT B0 ;  /* 0x0000000000007941 */ /* 0x000fea0003800200 */
.L_x_10450:
[----:B------:R-:W-:Y:S01]  /*2890*/  ISETP.NE.AND P0, PT, R31, 0x1, PT ;  /* 0x000000011f00780c */ /* 0x000fe20003f05270 */
[C---:B------:R-:W-:Y:S01]  /*28a0*/  IMAD.U32 R45, R26.reuse, 0x10000, RZ ;  /* 0x000100001a2d7824 */ /* 0x040fe200078e00ff */
[----:B------:R-:W-:Y:S01]  /*28b0*/  I2FP.F32.U32 R25, R25 ;  /* 0x0000001900197245 */ /* 0x000fe20000201000 */
[----:B------:R-:W-:Y:S01]  /*28c0*/  BSSY.RECONVERGENT B0, `(.L_x_10455) ;  /* 0x0000048000007945 */ /* 0x000fe20003800200 */
[----:B------:R-:W-:Y:S01]  /*28d0*/  PRMT R47, R26, 0x7632, R47 ;  /* 0x000076321a2f7816 */ /* 0x000fe2000000002f */
[----:B------:R-:W-:Y:S02]  /*28e0*/  HFMA2 R26, -RZ, RZ, 0, 1.1920928955078125e-07 ;  /* 0x00000002ff1a7431 */ /* 0x000fe400000001ff */
        /* <DEDUP_REMOVED lines=12> */
.L_x_10457:
        /* <DEDUP_REMOVED lines=13> */
.L_x_10459:
[----:B------:R-:W-:Y:S05]  /*2a80*/  BSYNC.RECONVERGENT B1 ;  /* 0x0000000000017941 */ /* 0x000fea0003800200 */
.L_x_10458:
        /* <DEDUP_REMOVED lines=43> */
.L_x_10456:
[----:B------:R-:W-:Y:S05]  /*2d40*/  BSYNC.RECONVERGENT B0 ;  /* 0x0000000000007941 */ /* 0x000fea0003800200 */
.L_x_10455:
        /* <DEDUP_REMOVED lines=17> */
.L_x_10462:
        /* <DEDUP_REMOVED lines=13> */
.L_x_10464:
[----:B------:R-:W-:Y:S05]  /*2f30*/  BSYNC.RECONVERGENT B1 ;  /* 0x0000000000017941 */ /* 0x000fea0003800200 */
.L_x_10463:
        /* <DEDUP_REMOVED lines=43> */
.L_x_10461:
[----:B------:R-:W-:Y:S05]  /*31f0*/  BSYNC.RECONVERGENT B0 ;  /* 0x0000000000007941 */ /* 0x000fea0003800200 */
.L_x_10460:
        /* <DEDUP_REMOVED lines=18> */
.L_x_10467:
        /* <DEDUP_REMOVED lines=13> */
.L_x_10469:
[----:B------:R-:W-:Y:S05]  /*33f0*/  BSYNC.RECONVERGENT B1 ;  /* 0x0000000000017941 */ /* 0x000fea0003800200 */
.L_x_10468:
        /* <DEDUP_REMOVED lines=43> */
.L_x_10466:
[----:B------:R-:W-:Y:S05]  /*36b0*/  BSYNC.RECONVERGENT B0 ;  /* 0x0000000000007941 */ /* 0x000fea0003800200 */
.L_x_10465:
[----:B------:R-:W-:Y:S01]  /*36c0*/  IMAD.U32 R146, RZ, RZ, UR15 ;  /* 0x0000000fff927e24 */ /* 0x000fe2000f8e00ff */
[----:B------:R-:W-:Y:S02]  /*36d0*/  P2R R26, PR, RZ, 0x2 ;  /* 0x00000002ff1a7803 */ /* 0x000fe40000000000 */
[----:B------:R-:W-:Y:S01]  /*36e0*/  I2FP.F32.U32 R25, R25 ;  /* 0x0000001900197245 */ /* 0x000fe20000201000 */
[-C--:B------:R-:W-:Y:S01]  /*36f0*/  FMUL.FTZ R39, R39, R146.reuse ;  /* 0x0000009227277220 */ /* 0x080fe20000410000 */
[----:B------:R-:W-:Y:S01]  /*3700*/  LOP3.LUT P1, RZ, R117, 0x2, RZ, 0xc0, !PT ;  /* 0x0000000275ff7812 */ /* 0x000fe2000782c0ff */
[----:B------:R-:W-:Y:S01]  /*3710*/  FMUL.FTZ R37, R37, R146 ;  /* 0x0000009225257220 */ /* 0x000fe20000410000 */
        /* <DEDUP_REMOVED lines=8> */
[-C--:B------:R-:W-:Y:S01]  /*37a0*/  FMUL.FTZ R43, R43, R146.reuse ;  /* 0x000000922b2b7220 */ /* 0x080fe20000410000 */
[-C--:B------:R-:W-:Y:S01]  /*37b0*/  FMUL.FTZ R41, R41, R146.reuse ;  /* 0x0000009229297220 */ /* 0x080fe20000410000 */
[----:B------:R-:W-:Y:S01]  /*37c0*/  FMUL.FTZ R27, R27, R146 ;  /* 0x000000921b1b7220 */ /* 0x000fe20000410000 */
[----:B------:R-:W-:-:S02]  /*37d0*/  FSEL R52, R37, RZ, P5 ;  /* 0x000000ff25347208 */ /* 0x000fc40002800000 */
[----:B------:R-:W-:Y:S02]  /*37e0*/  LOP3.LUT P6, RZ, R117, 0x4, RZ, 0xc0, !PT ;  /* 0x0000000475ff7812 */ /* 0x000fe400078cc0ff */
[----:B------:R-:W-:Y:S02]  /*37f0*/  FSETP.GTU.FTZ.AND P5, PT, R24, R147, PT ;  /* 0x000000931800720b */ /* 0x000fe40003fbc000 */
[----:B------:R-:W-:Y:S02]  /*3800*/  FSEL R58, R35, RZ, P4 ;  /* 0x000000ff233a7208 */ /* 0x000fe40002000000 */
        /* <DEDUP_REMOVED lines=15> */
.L_x_10429:
        /* <DEDUP_REMOVED lines=16> */
.L_x_10473:
        /* <DEDUP_REMOVED lines=13> */
.L_x_10475:
[----:B------:R-:W-:Y:S05]  /*3ad0*/  BSYNC.RECONVERGENT B1 ;  /* 0x0000000000017941 */ /* 0x000fea0003800200 */
.L_x_10474:
        /* <DEDUP_REMOVED lines=42> */
.L_x_10472:
[----:B------:R-:W-:Y:S05]  /*3d80*/  BSYNC.RECONVERGENT B0 ;  /* 0x0000000000007941 */ /* 0x000fea0003800200 */
.L_x_10471:
[----:B------:R-:W-:Y:S01]  /*3d90*/  I2FP.F32.U32 R31, R30 ;  /* 0x0000001e001f7245 */ /* 0x000fe20000201000 */
[----:B------:R-:W-:Y:S01]  /*3da0*/  IMAD.U32 R147, RZ, RZ, UR14 ;  /* 0x0000000eff937e24 */ /* 0x000fe2000f8e00ff */
[----:B------:R-:W-:Y:S01]  /*3db0*/  ISETP.NE.AND P0, PT, R32, 0x1, PT ;  /* 0x000000012000780c */ /* 0x000fe20003f05270 */
[----:B------:R-:W-:Y:S01]  /*3dc0*/  IMAD.U32 R146, RZ, RZ, UR15 ;  /* 0x0000000fff927e24 */ /* 0x000fe2000f8e00ff */
[C---:B-----5:R-:W-:Y:S01]  /*3dd0*/  SHF.L.U32 R33, R24.reuse, 0x10, RZ ;  /* 0x0000001018217819 */ /* 0x060fe200000006ff */
[----:B------:R-:W-:Y:S01]  /*3de0*/  FFMA.FTZ R30, R31, R148, 1.1641532182693481445e-10 ;  /* 0x2f0000001f1e7423 */ /* 0x000fe20000010094 */
[----:B------:R-:W-:Y:S01]  /*3df0*/  LOP3.LUT R117, R117, 0xfffffff7, RZ, 0xc0, !PT ;  /* 0xfffffff775757812 */ /* 0x000fe200078ec0ff */
[----:B------:R-:W-:Y:S01]  /*3e00*/  BSSY.RECONVERGENT B0, `(.L_x_10476) ;  /* 0x0000049000007945 */ /* 0x000fe20003800200 */
[----:B------:R-:W-:Y:S01]  /*3e10*/  PRMT R24, R24, 0x7632, R24 ;  /* 0x0000763218187816 */ /* 0x000fe20000000018 */
[----:B------:R-:W-:Y:S01]  /*3e20*/  IMAD.MOV.U32 R34, RZ, RZ, 0x2 ;  /* 0x00000002ff227424 */ /* 0x000fe200078e00ff */
[----:B------:R-:W-:Y:S01]  /*3e30*/  FSETP.LE.FTZ.AND P3, PT, R30, R147, PT ;  /* 0x000000931e00720b */ /* 0x000fe20003f73000 */
[----:B------:R-:W-:Y:S01]  /*3e40*/  FMUL.FTZ R38, R146, R33 ;  /* 0x0000002192267220 */ /* 0x000fe20000410000 */
        /* <DEDUP_REMOVED lines=11> */
.L_x_10478:
        /* <DEDUP_REMOVED lines=13> */
.L_x_10480:
[----:B------:R-:W-:Y:S05]  /*3fd0*/  BSYNC.RECONVERGENT B1 ;  /* 0x0000000000017941 */ /* 0x000fea0003800200 */
.L_x_10479:
        /* <DEDUP_REMOVED lines=43> */
.L_x_10477:
[----:B------:R-:W-:Y:S05]  /*4290*/  BSYNC.RECONVERGENT B0 ;  /* 0x0000000000007941 */ /* 0x000fea0003800200 */
.L_x_10476:
[----:B------:R-:W-:Y:S01]  /*42a0*/  I2FP.F32.U32 R31, R31 ;  /* 0x0000001f001f7245 */ /* 0x000fe20000201000 */
[----:B------:R-:W-:Y:S01]  /*42b0*/  IMAD.U32 R33, R68, 0x10000, RZ ;  /* 0x0001000044217824 */ /* 0x000fe200078e00ff */
[----:B------:R-:W-:Y:S01]  /*42c0*/  ISETP.NE.AND P2, PT, R34, 0x1, PT ;  /* 0x000000012200780c */ /* 0x000fe20003f45270 */
[----:B------:R-:W-:Y:S01]  /*42d0*/  BSSY.RECONVERGENT B0, `(.L_x_10481) ;  /* 0x000004d000007945 */ /* 0x000fe20003800200 */
[----:B------:R-:W-:Y:S01]  /*42e0*/  FSEL R38, R38, RZ, P3 ;  /* 0x000000ff26267208 */ /* 0x000fe20001800000 */
[----:B------:R-:W-:Y:S01]  /*42f0*/  FFMA.FTZ R30, R31, R148, 1.1641532182693481445e-10 ;  /* 0x2f0000001f1e7423 */ /* 0x000fe20000010094 */
[----:B------:R-:W-:Y:S01]  /*4300*/  FMUL.FTZ R33, R33, R146 ;  /* 0x0000009221217220 */ /* 0x000fe20000410000 */
[----:B------:R-:W-:-:S03]  /*4310*/  MOV R31, R116 ;  /* 0x00000074001f7202 */ /* 0x000fc60000000f00 */
[----:B------:R-:W-:-:S04]  /*4320*/  FSETP.GTU.FTZ.AND P0, PT, R30, R147, PT ;  /* 0x000000931e00720b */ /* 0x000fc80003f1c000 */
[----:B------:R-:W-:Y:S02]  /*4330*/  FSEL R33, R33, RZ, !P0 ;  /* 0x000000ff21217208 */ /* 0x000fe40004000000 */
[----:B------:R-:W-:-:S03]  /*4340*/  SEL R118, RZ, 0x1, P0 ;  /* 0x00000001ff767807 */ /* 0x000fc60000000000 */
        /* <DEDUP_REMOVED lines=12> */
.L_x_10483:
        /* <DEDUP_REMOVED lines=13> */
.L_x_10485:
[----:B------:R-:W-:Y:S05]  /*44e0*/  BSYNC.RECONVERGENT B1 ;  /* 0x0000000000017941 */ /* 0x000fea0003800200 */
.L_x_10484:
        /* <DEDUP_REMOVED lines=43> */
.L_x_10482:
[----:B------:R-:W-:Y:S05]  /*47a0*/  BSYNC.RECONVERGENT B0 ;  /* 0x0000000000007941 */ /* 0x000fea0003800200 */
.L_x_10481:
[----:B------:R-:W-:Y:S01]  /*47b0*/  I2FP.F32.U32 R31, R31 ;  /* 0x0000001f001f7245 */ /* 0x000fe20000201000 */
[----:B------:R-:W-:Y:S01]  /*47c0*/  BSSY.RECONVERGENT B0, `(.L_x_10486) ;  /* 0x000004c000007945 */ /* 0x000fe20003800200 */
[----:B------:R-:W-:Y:S01]  /*47d0*/  ISETP.NE.AND P0, PT, R33, 0x1, PT ;  /* 0x000000012100780c */ /* 0x000fe20003f05270 */
[----:B------:R-:W-:Y:S01]  /*47e0*/  IMAD.MOV.U32 R34, RZ, RZ, 0x2 ;  /* 0x00000002ff227424 */ /* 0x000fe200078e00ff */
[----:B------:R-:W-:Y:S01]  /*47f0*/  LOP3.LUT R117, R117, 0xfffffffb, RZ, 0xc0, !PT ;  /* 0xfffffffb75757812 */ /* 0x000fe200078ec0ff */
[----:B------:R-:W-:Y:S01]  /*4800*/  FFMA.FTZ R30, R31, R148, 1.1641532182693481445e-10 ;  /* 0x2f0000001f1e7423 */ /* 0x000fe20000010094 */
[----:B------:R-:W-:Y:S01]  /*4810*/  IMAD.U32 R31, R24, 0x10000, RZ ;  /* 0x00010000181f7824 */ /* 0x000fe200078e00ff */
[----:B------:R-:W-:-:S03]  /*4820*/  MOV R32, R116 ;  /* 0x0000007400207202 */ /* 0x000fc60000000f00 */
[----:B------:R-:W-:Y:S01]  /*4830*/  FSETP.LE.FTZ.AND P3, PT, R30, R147, PT ;  /* 0x000000931e00720b */ /* 0x000fe20003f73000 */
[----:B------:R-:W-:-:S12]  /*4840*/  FMUL.FTZ R24, R31, R146 ;  /* 0x000000921f187220 */ /* 0x000fd80000410000 */
        /* <DEDUP_REMOVED lines=10> */
.L_x_10488:
        /* <DEDUP_REMOVED lines=13> */
.L_x_10490:
[----:B------:R-:W-:Y:S05]  /*49c0*/  BSYNC.RECONVERGENT B1 ;  /* 0x0000000000017941 */ /* 0x000fea0003800200 */
.L_x_10489:
        /* <DEDUP_REMOVED lines=43> */
.L_x_10487:
[----:B------:R-:W-:Y:S05]  /*4c80*/  BSYNC.RECONVERGENT B0 ;  /* 0x0000000000007941 */ /* 0x000fea0003800200 */
.L_x_10486:
[----:B------:R-:W-:Y:S01]  /*4c90*/  PRMT R30, R68, 0x7632, R30 ;  /* 0x00007632441e7816 */ /* 0x000fe2000000001e */
[----:B------:R-:W-:Y:S01]  /*4ca0*/  BSSY.RECONVERGENT B0, `(.L_x_10491) ;  /* 0x0000050000007945 */ /* 0x000fe20003800200 */
[----:B------:R-:W-:Y:S02]  /*4cb0*/  I2FP.F32.U32 R31, R32 ;  /* 0x00000020001f7245 */ /* 0x000fe40000201000 */
[----:B------:R-:W-:Y:S01]  /*4cc0*/  ISETP.NE.AND P2, PT, R34, 0x1, PT ;  /* 0x000000012200780c */ /* 0x000fe20003f45270 */
[----:B------:R-:W-:Y:S01]  /*4cd0*/  IMAD.U32 R33, R30, 0x10000, RZ ;  /* 0x000100001e217824 */ /* 0x000fe200078e00ff */
[----:B------:R-:W-:Y:S01]  /*4ce0*/  FSEL R24, R24, RZ, P3 ;  /* 0x000000ff18187208 */ /* 0x000fe20001800000 */
[----:B------:R-:W-:Y:S02]  /*4cf0*/  FFMA.FTZ R30, R31, R148, 1.1641532182693481445e-10 ;  /* 0x2f0000001f1e7423 */ /* 0x000fe40000010094 */
[----:B------:R-:W-:-:S03]  /*4d00*/  FMUL.FTZ R33, R33, R146 ;  /* 0x0000009221217220 */ /* 0x000fc60000410000 */
[----:B------:R-:W-:Y:S01]  /*4d10*/  FSETP.GTU.FTZ.AND P0, PT, R30, R147, PT ;  /* 0x000000931e00720b */ /* 0x000fe20003f1c000 */
[----:B------:R-:W-:-:S03]  /*4d20*/  IMAD.MOV.U32 R30, RZ, RZ, 0x2 ;  /* 0x00000002ff1e7424 */ /* 0x000fc600078e00ff */
        /* <DEDUP_REMOVED lines=14> */
.L_x_10493:
        /* <DEDUP_REMOVED lines=13> */
.L_x_10495:
[----:B------:R-:W-:Y:S05]  /*4ee0*/  BSYNC.RECONVERGENT B1 ;  /* 0x0000000000017941 */ /* 0x000fea0003800200 */
.L_x_10494:
        /* <DEDUP_REMOVED lines=43> */
.L_x_10492:
[----:B------:R-:W-:Y:S05]  /*51a0*/  BSYNC.RECONVERGENT B0 ;  /* 0x0000000000007941 */ /* 0x000fea0003800200 */
.L_x_10491:
        /* <DEDUP_REMOVED lines=21> */
.L_x_10498:
        /* <DEDUP_REMOVED lines=13> */
.L_x_10500:
[----:B------:R-:W-:Y:S05]  /*53d0*/  BSYNC.RECONVERGENT B1 ;  /* 0x0000000000017941 */ /* 0x000fea0003800200 */
.L_x_10499:
        /* <DEDUP_REMOVED lines=43> */
.L_x_10497:
[----:B------:R-:W-:Y:S05]  /*5690*/  BSYNC.RECONVERGENT B0 ;  /* 0x0000000000007941 */ /* 0x000fea0003800200 */
.L_x_10496:
        /* <DEDUP_REMOVED lines=23> */
.L_x_10503:
        /* <DEDUP_REMOVED lines=13> */
.L_x_10505:
[----:B------:R-:W-:Y:S05]  /*58e0*/  BSYNC.RECONVERGENT B1 ;  /* 0x0000000000017941 */ /* 0x000fea0003800200 */
.L_x_10504:
        /* <DEDUP_REMOVED lines=43> */
.L_x_10502:
[----:B------:R-:W-:Y:S05]  /*5ba0*/  BSYNC.RECONVERGENT B0 ;  /* 0x0000000000007941 */ /* 0x000fea0003800200 */
.L_x_10501:
[----:B------:R-:W-:Y:S01]  /*5bb0*/  ISETP.NE.AND P0, PT, R31, 0x1, PT ;  /* 0x000000011f00780c */ /* 0x000fe20003f05270 */
[----:B------:R-:W-:Y:S01]  /*5bc0*/  BSSY.RECONVERGENT B0, `(.L_x_10506) ;  /* 0x000004a000007945 */ /* 0x000fe20003800200 */
[----:B------:R-:W-:Y:S01]  /*5bd0*/  I2FP.F32.U32 R25, R25 ;  /* 0x0000001900197245 */ /* 0x000fe20000201000 */
[----:B------:R-:W-:Y:S01]  /*5be0*/  IMAD.MOV.U32 R32, RZ, RZ, 0x2 ;  /* 0x00000002ff207424 */ /* 0x000fe200078e00ff */
[----:B------:R-:W-:-:S03]  /*5bf0*/  MOV R30, R116 ;  /* 0x00000074001e7202 */ /* 0x000fc60000000f00 */
[----:B------:R-:W-:Y:S01]  /*5c00*/  FFMA.FTZ R24, R25, R148, 1.1641532182693481445e-10 ;  /* 0x2f00000019187423 */ /* 0x000fe20000010094 */
[----:B------:R-:W-:-:S04]  /*5c10*/  IMAD.U32 R25, R36, 0x10000, RZ ;  /* 0x0001000024197824 */ /* 0x000fc800078e00ff */
[----:B------:R-:W-:Y:S01]  /*5c20*/  FSETP.LE.FTZ.AND P2, PT, R24, R147, PT ;  /* 0x000000931800720b */ /* 0x000fe20003f53000 */
[----:B------:R-:W-:Y:S01]  /*5c30*/  FMUL.FTZ R36, R25, R146 ;  /* 0x0000009219247220 */ /* 0x000fe20000410000 */
[----:B------:R-:W-:Y:S11]  /*5c40*/  @!P0 BRA `(.L_x_10507) ;  /* 0x0000000400048947 */ /* 0x000ff60003800000 */
        /* <DEDUP_REMOVED lines=8> */
.L_x_10508:
        /* <DEDUP_REMOVED lines=13> */
.L_x_10510:
[----:B------:R-:W-:Y:S05]  /*5da0*/  BSYNC.RECONVERGENT B1 ;  /* 0x0000000000017941 */ /* 0x000fea0003800200 */
.L_x_10509:
        /* <DEDUP_REMOVED lines=43> */
.L_x_10507:
[----:B------:R-:W-:Y:S05]  /*6060*/  BSYNC.RECONVERGENT B0 ;  /* 0x0000000000007941 */ /* 0x000fea0003800200 */
.L_x_10506:
[----:B------:R-:W-:Y:S01]  /*6070*/  PRMT R24, R69, 0x7632, R24 ;  /* 0x0000763245187816 */ /* 0x000fe20000000018 */
[----:B------:R-:W-:Y:S01]  /*6080*/  BSSY.RECONVERGENT B0, `(.L_x_10511) ;  /* 0x0000050000007945 */ /* 0x000fe20003800200 */
[----:B------:R-:W-:Y:S01]  /*6090*/  I2FP.F32.U32 R25, R30 ;  /* 0x0000001e00197245 */ /* 0x000fe20000201000 */
[----:B------:R-:W-:Y:S01]  /*60a0*/  IMAD.MOV.U32 R30, RZ, RZ, 0x2 ;  /* 0x00000002ff1e7424 */ /* 0x000fe200078e00ff */
[----:B------:R-:W-:Y:S01]  /*60b0*/  ISETP.NE.AND P3, PT, R32, 0x1, PT ;  /* 0x000000012000780c */ /* 0x000fe20003f65270 */
[----:B------:R-:W-:Y:S01]  /*60c0*/  IMAD.U32 R31, R24, 0x10000, RZ ;  /* 0x00010000181f7824 */ /* 0x000fe200078e00ff */
[----:B------:R-:W-:Y:S01]  /*60d0*/  FSEL R36, R36, RZ, P2 ;  /* 0x000000ff24247208 */ /* 0x000fe20001000000 */
[----:B------:R-:W-:Y:S01]  /*60e0*/  FFMA.FTZ R24, R25, R148, 1.1641532182693481445e-10 ;  /* 0x2f00000019187423 */ /* 0x000fe20000010094 */
[----:B------:R-:W-:Y:S01]  /*60f0*/  MOV R25, R116 ;  /* 0x0000007400197202 */ /* 0x000fe20000000f00 */
[----:B------:R-:W-:-:S03]  /*6100*/  FMUL.FTZ R31, R31, R146 ;  /* 0x000000921f1f7220 */ /* 0x000fc60000410000 */
        /* <DEDUP_REMOVED lines=14> */
.L_x_10513:
        /* <DEDUP_REMOVED lines=13> */
.L_x_10515:
[----:B------:R-:W-:Y:S05]  /*62c0*/  BSYNC.RECONVERGENT B1 ;  /* 0x0000000000017941 */ /* 0x000fea0003800200 */
.L_x_10514:
        /* <DEDUP_REMOVED lines=43> */
.L_x_10512:
[----:B------:R-:W-:Y:S05]  /*6580*/  BSYNC.RECONVERGENT B0 ;  /* 0x0000000000007941 */ /* 0x000fea0003800200 */
.L_x_10511:
        /* <DEDUP_REMOVED lines=19> */
.L_x_10518:
        /* <DEDUP_REMOVED lines=13> */
.L_x_10520:
[----:B------:R-:W-:Y:S05]  /*6790*/  BSYNC.RECONVERGENT B1 ;  /* 0x0000000000017941 */ /* 0x000fea0003800200 */
.L_x_10519:
        /* <DEDUP_REMOVED lines=43> */
.L_x_10517:
[----:B------:R-:W-:Y:S05]  /*6a50*/  BSYNC.RECONVERGENT B0 ;  /* 0x0000000000007941 */ /* 0x000fea0003800200 */
.L_x_10516:
[----:B------:R-:W-:Y:S01]  /*6a60*/  I2FP.F32.U32 R25, R25 ;  /* 0x0000001900197245 */ /* 0x000fe20000201000 */
[----:B------:R-:W-:Y:S01]  /*6a70*/  IMAD.U32 R31, R70, 0x10000, RZ ;  /* 0x00010000461f7824 */ /* 0x000fe200078e00ff */
[----:B------:R-:W-:Y:S01]  /*6a80*/  FSEL R36, R36, RZ, P3 ;  /* 0x000000ff24247208 */ /* 0x000fe20001800000 */
[----:B------:R-:W-:Y:S02]  /*6a90*/  BSSY.RECONVERGENT B0, `(.L_x_10521) ;  /* 0x000004d000007945 */ /* 0x000fe40003800200 */
        /* <DEDUP_REMOVED lines=19> */
.L_x_10523:
        /* <DEDUP_REMOVED lines=13> */
.L_x_10525:
[----:B------:R-:W-:Y:S05]  /*6ca0*/  BSYNC.RECONVERGENT B1 ;  /* 0x0000000000017941 */ /* 0x000fea0003800200 */
.L_x_10524:
        /* <DEDUP_REMOVED lines=43> */
.L_x_10522:
[----:B------:R-:W-:Y:S05]  /*6f60*/  BSYNC.RECONVERGENT B0 ;  /* 0x0000000000007941 */ /* 0x000fea0003800200 */
.L_x_10521:
        /* <DEDUP_REMOVED lines=18> */
.L_x_10528:
        /* <DEDUP_REMOVED lines=13> */
.L_x_10530:
[----:B------:R-:W-:Y:S05]  /*7160*/  BSYNC.RECONVERGENT B1 ;  /* 0x0000000000017941 */ /* 0x000fea0003800200 */
.L_x_10529:
        /* <DEDUP_REMOVED lines=43> */
.L_x_10527:
[----:B------:R-:W-:Y:S05]  /*7420*/  BSYNC.RECONVERGENT B0 ;  /* 0x0000000000007941 */ /* 0x000fea0003800200 */
.L_x_10526:
[----:B------:R-:W-:Y:S01]  /*7430*/  PRMT R24, R70, 0x7632, R24 ;  /* 0x0000763246187816 */ /* 0x000fe20000000018 */
[----:B------:R-:W-:Y:S01]  /*7440*/  BSSY.RECONVERGENT B0, `(.L_x_10531) ;  /* 0x0000050000007945 */ /* 0x000fe20003800200 */
[----:B------:R-:W-:Y:S02]  /*7450*/  I2FP.F32.U32 R25, R30 ;  /* 0x0000001e00197245 */ /* 0x000fe40000201000 */
[----:B------:R-:W-:Y:S01]  /*7460*/  FSEL R26, R26, RZ, P0 ;  /* 0x000000ff1a1a7208 */ /* 0x000fe20000000000 */
[----:B------:R-:W-:Y:S02]  /*7470*/  IMAD.U32 R31, R24, 0x10000, RZ ;  /* 0x00010000181f7824 */ /* 0x000fe400078e00ff */
[----:B------:R-:W-:Y:S01]  /*7480*/  FFMA.FTZ R24, R25, R148, 1.1641532182693481445e-10 ;  /* 0x2f00000019187423 */ /* 0x000fe20000010094 */
[----:B------:R-:W-:Y:S01]  /*7490*/  MOV R25, R116 ;  /* 0x0000007400197202 */ /* 0x000fe20000000f00 */
[----:B------:R-:W-:-:S03]  /*74a0*/  FMUL.FTZ R31, R31, R146 ;  /* 0x000000921f1f7220 */ /* 0x000fc60000410000 */
        /* <DEDUP_REMOVED lines=16> */
.L_x_10533:
        /* <DEDUP_REMOVED lines=13> */
.L_x_10535:
[----:B------:R-:W-:Y:S05]  /*7680*/  BSYNC.RECONVERGENT B1 ;  /* 0x0000000000017941 */ /* 0x000fea0003800200 */
.L_x_10534:
        /* <DEDUP_REMOVED lines=43> */
.L_x_10532:
[----:B------:R-:W-:Y:S05]  /*7940*/  BSYNC.RECONVERGENT B0 ;  /* 0x0000000000007941 */ /* 0x000fea0003800200 */
.L_x_10531:
        /* <DEDUP_REMOVED lines=19> */
.L_x_10538:
        /* <DEDUP_REMOVED lines=13> */
.L_x_10540:
[----:B------:R-:W-:Y:S05]  /*7b50*/  BSYNC.RECONVERGENT B1 ;  /* 0x0000000000017941 */ /* 0x000fea0003800200 */
.L_x_10539:
        /* <DEDUP_REMOVED lines=43> */
.L_x_10537:
[----:B------:R-:W-:Y:S05]  /*7e10*/  BSYNC.RECONVERGENT B0 ;  /* 0x0000000000007941 */ /* 0x000fea0003800200 */
.L_x_10536:
        /* <DEDUP_REMOVED lines=23> */
.L_x_10543:
        /* <DEDUP_REMOVED lines=13> */
.L_x_10545:
[----:B------:R-:W-:Y:S05]  /*8060*/  BSYNC.RECONVERGENT B1 ;  /* 0x0000000000017941 */ /* 0x000fea0003800200 */
.L_x_10544:
        /* <DEDUP_REMOVED lines=43> */
.L_x_10542:
[----:B------:R-:W-:Y:S05]  /*8320*/  BSYNC.RECONVERGENT B0 ;  /* 0x0000000000007941 */ /* 0x000fea0003800200 */
.L_x_10541:
        /* <DEDUP_REMOVED lines=18> */
.L_x_10548:
        /* <DEDUP_REMOVED lines=15> */
.L_x_10550:
[----:B------:R-:W-:Y:S05]  /*8540*/  BSYNC.RECONVERGENT B1 ;  /* 0x0000000000017941 */ /* 0x000fea0003800200 */
.L_x_10549:
        /* <DEDUP_REMOVED lines=43> */
.L_x_10547:
[----:B------:R-:W-:Y:S05]  /*8800*/  BSYNC.RECONVERGENT B0 ;  /* 0x0000000000007941 */ /* 0x000fea0003800200 */
.L_x_10546:
[----:B------:R-:W-:Y:S02]  /*8810*/  PRMT R24, R71, 0x7632, R24 ;  /* 0x0000763247187816 */ /* 0x000fe40000000018 */
[----:B------:R-:W-:Y:S02]  /*8820*/  I2FP.F32.U32 R25, R25 ;  /* 0x0000001900197245 */ /* 0x000fe40000201000 */
[----:B------:R-:W-:Y:S01]  /*8830*/  FSEL R34, R34, RZ, P5 ;  /* 0x000000ff22227208 */ /* 0x000fe20002800000 */
[----:B------:R-:W-:Y:S02]  /*8840*/  IMAD.U32 R27, R24, 0x10000, RZ ;  /* 0x00010000181b7824 */ /* 0x000fe400078e00ff */
[----:B------:R-:W-:Y:S02]  /*8850*/  FFMA.FTZ R24, R25, R148, 1.1641532182693481445e-10 ;  /* 0x2f00000019187423 */ /* 0x000fe40000010094 */
[----:B------:R-:W-:-:S03]  /*8860*/  FMUL.FTZ R27, R27, R146 ;  /* 0x000000921b1b7220 */ /* 0x000fc60000410000 */
[----:B------:R-:W-:-:S04]  /*8870*/  FSETP.GTU.FTZ.AND P6, PT, R24, R147, PT ;  /* 0x000000931800720b */ /* 0x000fc80003fdc000 */
[----:B------:R-:W-:Y:S02]  /*8880*/  FSEL R27, R27, RZ, !P6 ;  /* 0x000000ff1b1b7208 */ /* 0x000fe40007000000 */
[----:B------:R-:W-:-:S03]  /*8890*/  SEL R125, RZ, 0x1, P6 ;  /* 0x00000001ff7d7807 */ /* 0x000fc60003000000 */
[----:B------:R-:W-:-:S04]  /*88a0*/  FADD.FTZ R59, R27, R34 ;  /* 0x000000221b3b7221 */ /* 0x000fc80000010000 */
[----:B------:R-:W-:-:S07]  /*88b0*/  @P1 FADD.FTZ R59, R63, R59 ;  /* 0x0000003b3f3b1221 */ /* 0x000fce0000010000 */
.L_x_10470:
[----:B------:R-:W0:Y:S01]  /*88c0*/  LDC.64 R154, c[0x0][0x3a8] ;  /* 0x0000ea00ff9a7b82 */ /* 0x000e220000000a00 */
[----:B------:R-:W-:Y:S01]  /*88d0*/  SEL R32, RZ, 0x100, !P0 ;  /* 0x00000100ff207807 */ /* 0x000fe20004000000 */
[----:B------:R-:W-:Y:S01]  /*88e0*/  VIADD R149, R128, 0x20 ;  /* 0x0000002080957836 */ /* 0x000fe20000000000 */
[----:B------:R-:W-:Y:S02]  /*88f0*/  ISETP.NE.U32.AND P0, PT, R28, RZ, PT ;  /* 0x000000ff1c00720c */ /* 0x000fe40003f05070 */
[----:B------:R-:W-:Y:S02]  /*8900*/  SEL R33, RZ, 0x1000000, !P5 ;  /* 0x01000000ff217807 */ /* 0x000fe40006800000 */
[----:B------:R-:W-:Y:S01]  /*8910*/  SEL R27, RZ, 0x10000, !P4 ;  /* 0x00010000ff1b7807 */ /* 0x000fe20006000000 */
        /* <DEDUP_REMOVED lines=45> */
.L_x_10551:
        /* <DEDUP_REMOVED lines=21> */
.L_x_10555:
        /* <DEDUP_REMOVED lines=13> */
.L_x_10557:
[----:B------:R-:W-:Y:S05]  /*8e10*/  BSYNC.RECONVERGENT B1 ;  /* 0x0000000000017941 */ /* 0x000fea0003800200 */
.L_x_10556:
        /* <DEDUP_REMOVED lines=42> */
.L_x_10554:
[----:B------:R-:W-:Y:S05]  /*90c0*/  BSYNC.RECONVERGENT B0 ;  /* 0x0000000000007941 */ /* 0x000fea0003800200 */
.L_x_10553:
        /* <DEDUP_REMOVED lines=21> */
.L_x_10560:
        /* <DEDUP_REMOVED lines=13> */
.L_x_10562:
[----:B------:R-:W-:Y:S05]  /*92f0*/  BSYNC.RECONVERGENT B1 ;  /* 0x0000000000017941 */ /* 0x000fea0003800200 */
.L_x_10561:
        /* <DEDUP_REMOVED lines=43> */
.L_x_10559:
[----:B------:R-:W-:Y:S05]  /*95b0*/  BSYNC.RECONVERGENT B0 ;  /* 0x0000000000007941 */ /* 0x000fea0003800200 */
.L_x_10558:
[----:B------:R-:W-:Y:S01]  /*95c0*/  I2FP.F32.U32 R29, R30 ;  /* 0x0000001e001d7245 */ /* 0x000fe20000201000 */
[----:B------:R-:W-:Y:S01]  /*95d0*/  IMAD.U32 R31, R68, 0x10000, RZ ;  /* 0x00010000441f7824 */ /* 0x000fe200078e00ff */
[----:B------:R-:W-:Y:S01]  /*95e0*/  ISETP.NE.AND P3, PT, R32, 0x1, PT ;  /* 0x000000012000780c */ /* 0x000fe20003f65270 */
[----:B------:R-:W-:Y:S02]  /*95f0*/  BSSY.RECONVERGENT B0, `(.L_x_10563) ;  /* 0x000004d000007945 */ /* 0x000fe40003800200 */
[----:B------:R-:W-:Y:S01]  /*9600*/  FFMA.FTZ R28, R29, R148, 1.1641532182693481445e-10 ;  /* 0x2f0000001d1c7423 */ /* 0x000fe20000010094 */
[----:B------:R-:W-:Y:S01]  /*9610*/  FMUL.FTZ R31, R31, R146 ;  /* 0x000000921f1f7220 */ /* 0x000fe20000410000 */
[----:B------:R-:W-:-:S03]  /*9620*/  FSEL R29, R36, RZ, P4 ;  /* 0x000000ff241d7208 */ /* 0x000fc60002000000 */
[----:B------:R-:W-:-:S04]  /*9630*/  FSETP.GTU.FTZ.AND P2, PT, R28, R147, PT ;  /* 0x000000931c00720b */ /* 0x000fc80003f5c000 */
        /* <DEDUP_REMOVED lines=15> */
.L_x_10565:
        /* <DEDUP_REMOVED lines=13> */
.L_x_10567:
[----:B------:R-:W-:Y:S05]  /*9800*/  BSYNC.RECONVERGENT B1 ;  /* 0x0000000000017941 */ /* 0x000fea0003800200 */
.L_x_10566:
        /* <DEDUP_REMOVED lines=43> */
.L_x_10564:
[----:B------:R-:W-:Y:S05]  /*9ac0*/  BSYNC.RECONVERGENT B0 ;  /* 0x0000000000007941 */ /* 0x000fea0003800200 */
.L_x_10563:
        /* <DEDUP_REMOVED lines=20> */
.L_x_10570:
        /* <DEDUP_REMOVED lines=13> */
.L_x_10572:
[----:B------:R-:W-:Y:S05]  /*9ce0*/  BSYNC.RECONVERGENT B1 ;  /* 0x0000000000017941 */ /* 0x000fea0003800200 */
.L_x_10571:
        /* <DEDUP_REMOVED lines=43> */
.L_x_10569:
[----:B------:R-:W-:Y:S05]  /*9fa0*/  BSYNC.RECONVERGENT B0 ;  /* 0x0000000000007941 */ /* 0x000fea0003800200 */
.L_x_10568:
        /* <DEDUP_REMOVED lines=9> */
[----:B------:R-:W-:-:S03]  /*a040*/  HFMA2 R28, -RZ, RZ, 0, 1.1920928955078125e-07 ;  /* 0x00000002ff1c7431 */ /* 0x000fc600000001ff */
        /* <DEDUP_REMOVED lines=14> */
.L_x_10575:
        /* <DEDUP_REMOVED lines=13> */
.L_x_10577:
[----:B------:R-:W-:Y:S05]  /*a200*/  BSYNC.RECONVERGENT B1 ;  /* 0x0000000000017941 */ /* 0x000fea0003800200 */
.L_x_10576:
        /* <DEDUP_REMOVED lines=43> */
.L_x_10574:
[----:B------:R-:W-:Y:S05]  /*a4c0*/  BSYNC.RECONVERGENT B0 ;  /* 0x0000000000007941 */ /* 0x000fea0003800200 */
.L_x_10573:
        /* <DEDUP_REMOVED lines=21> */
.L_x_10580:
        /* <DEDUP_REMOVED lines=13> */
.L_x_10582:
[----:B------:R-:W-:Y:S05]  /*a6f0*/  BSYNC.RECONVERGENT B1 ;  /* 0x0000000000017941 */ /* 0x000fea0003800200 */
.L_x_10581:
        /* <DEDUP_REMOVED lines=43> */
.L_x_10579:
[----:B------:R-:W-:Y:S05]  /*a9b0*/  BSYNC.RECONVERGENT B0 ;  /* 0x0000000000007941 */ /* 0x000fea0003800200 */
.L_x_10578:
[----:B------:R-:W-:Y:S01]  /*a9c0*/  I2FP.F32.U32 R25, R25 ;  /* 0x0000001900197245 */ /* 0x000fe20000201000 */
[----:B------:R-:W-:Y:S01]  /*a9d0*/  IMAD.U32 R29, R69, 0x10000, RZ ;  /* 0x00010000451d7824 */ /* 0x000fe200078e00ff */
[----:B------:R-:W-:Y:S01]  /*a9e0*/  ISETP.NE.AND P3, PT, R30, 0x1, PT ;  /* 0x000000011e00780c */ /* 0x000fe20003f65270 */
[----:B------:R-:W-:Y:S01]  /*a9f0*/  BSSY.RECONVERGENT B0, `(.L_x_10583) ;  /* 0x000004d000007945 */ /* 0x000fe20003800200 */
[----:B------:R-:W-:Y:S01]  /*aa00*/  FSEL R35, R35, RZ, P4 ;  /* 0x000000ff23237208 */ /* 0x000fe20002000000 */
[----:B------:R-:W-:Y:S01]  /*aa10*/  FFMA.FTZ R24, R25, R148, 1.1641532182693481445e-10 ;  /* 0x2f00000019187423 */ /* 0x000fe20000010094 */
[----:B------:R-:W-:Y:S01]  /*aa20*/  FMUL.FTZ R29, R29, R146 ;  /* 0x000000921d1d7220 */ /* 0x000fe20000410000 */
[----:B------:R-:W-:-:S03]  /*aa30*/  IMAD.MOV.U32 R25, RZ, RZ, R116 ;  /* 0x000000ffff197224 */ /* 0x000fc600078e0074 */
[----:B------:R-:W-:-:S04]  /*aa40*/  FSETP.GTU.FTZ.AND P2, PT, R24, R147, PT ;  /* 0x000000931800720b */ /* 0x000fc80003f5c000 */
        /* <DEDUP_REMOVED lines=14> */
.L_x_10585:
        /* <DEDUP_REMOVED lines=13> */
.L_x_10587:
[----:B------:R-:W-:Y:S05]  /*ac00*/  BSYNC.RECONVERGENT B1 ;  /* 0x0000000000017941 */ /* 0x000fea0003800200 */
.L_x_10586:
        /* <DEDUP_REMOVED lines=43> */
.L_x_10584:
[----:B------:R-:W-:Y:S05]  /*aec0*/  BSYNC.RECONVERGENT B0 ;  /* 0x0000000000007941 */ /* 0x000fea0003800200 */
.L_x_10583:
        /* <DEDUP_REMOVED lines=20> */
.L_x_10590:
        /* <DEDUP_REMOVED lines=13> */
.L_x_10592:
[----:B------:R-:W-:Y:S05]  /*b0e0*/  BSYNC.RECONVERGENT B1 ;  /* 0x0000000000017941 */ /* 0x000fea0003800200 */
.L_x_10591:
        /* <DEDUP_REMOVED lines=43> */
.L_x_10589:
[----:B------:R-:W-:Y:S05]  /*b3a0*/  BSYNC.RECONVERGENT B0 ;  /* 0x0000000000007941 */ /* 0x000fea0003800200 */
.L_x_10588:
[----:B------:R-:W-:Y:S01]  /*b3b0*/  PRMT R24, R69, 0x7632, R24 ;  /* 0x0000763245187816 */ /* 0x000fe20000000018 */
[----:B------:R-:W-:Y:S01]  /*b3c0*/  BSSY.RECONVERGENT B0, `(.L_x_10593) ;  /* 0x0000050000007945 */ /* 0x000fe20003800200 */
[----:B------:R-:W-:Y:S02]  /*b3d0*/  I2FP.F32.U32 R25, R28 ;  /* 0x0000001c00197245 */ /* 0x000fe40000201000 */
[----:B------:R-:W-:Y:S01]  /*b3e0*/  FSEL R34, R34, RZ, P4 ;  /* 0x000000ff22227208 */ /* 0x000fe20002000000 */
[----:B------:R-:W-:Y:S02]  /*b3f0*/  IMAD.U32 R29, R24, 0x10000, RZ ;  /* 0x00010000181d7824 */ /* 0x000fe400078e00ff */
[----:B------:R-:W-:Y:S01]  /*b400*/  FFMA.FTZ R24, R25, R148, 1.1641532182693481445e-10 ;  /* 0x2f00000019187423 */ /* 0x000fe20000010094 */
[----:B------:R-:W-:Y:S02]  /*b410*/  IMAD.MOV.U32 R25, RZ, RZ, R116 ;  /* 0x000000ffff197224 */ /* 0x000fe400078e0074 */
[----:B------:R-:W-:-:S02]  /*b420*/  FMUL.FTZ R29, R29, R146 ;  /* 0x000000921d1d7220 */ /* 0x000fc40000410000 */
[----:B------:R-:W-:-:S04]  /*b430*/  FSETP.GTU.FTZ.AND P2, PT, R24, R147, PT ;  /* 0x000000931800720b */ /* 0x000fc80003f5c000 */
        /* <DEDUP_REMOVED lines=15> */
.L_x_10595:
        /* <DEDUP_REMOVED lines=13> */
.L_x_10597:
[----:B------:R-:W-:Y:S05]  /*b600*/  BSYNC.RECONVERGENT B1 ;  /* 0x0000000000017941 */ /* 0x000fea0003800200 */
.L_x_10596:
        /* <DEDUP_REMOVED lines=43> */
.L_x_10594:
[----:B------:R-:W-:Y:S05]  /*b8c0*/  BSYNC.RECONVERGENT B0 ;  /* 0x0000000000007941 */ /* 0x000fea0003800200 */
.L_x_10593:
[----:B------:R-:W-:Y:S01]  /*b8d0*/  ISETP.NE.AND P3, PT, R29, 0x1, PT ;  /* 0x000000011d00780c */ /* 0x000fe20003f65270 */
[----:B------:R-:W-:Y:S01]  /*b8e0*/  BSSY.RECONVERGENT B0, `(.L_x_10598) ;  /* 0x000004b000007945 */ /* 0x000fe20003800200 */
[----:B------:R-:W-:Y:S01]  /*b8f0*/  I2FP.F32.U32 R25, R25 ;  /* 0x0000001900197245 */ /* 0x000fe20000201000 */
[----:B------:R-:W-:Y:S02]  /*b900*/  HFMA2 R30, -RZ, RZ, 0, 1.1920928955078125e-07 ;  /* 0x00000002ff1e7431 */ /* 0x000fe400000001ff */
[----:B------:R-:W-:Y:S02]  /*b910*/  IMAD.MOV.U32 R28, RZ, RZ, R116 ;  /* 0x000000ffff1c7224 */ /* 0x000fe400078e0074 */
[----:B------:R-:W-:Y:S01]  /*b920*/  FFMA.FTZ R24, R25, R148, 1.1641532182693481445e-10 ;  /* 0x2f00000019187423 */ /* 0x000fe20000010094 */
[C---:B------:R-:W-:Y:S01]  /*b930*/  IMAD.U32 R25, R26.reuse, 0x10000, RZ ;  /* 0x000100001a197824 */ /* 0x040fe200078e00ff */
[----:B------:R-:W-:-:S03]  /*b940*/  PRMT R26, R26, 0x7632, R26 ;  /* 0x000076321a1a7816 */ /* 0x000fc6000000001a */
[----:B------:R-:W-:Y:S01]  /*b950*/  FSETP.LE.FTZ.AND P2, PT, R24, R147, PT ;  /* 0x000000931800720b */ /* 0x000fe20003f53000 */
[----:B------:R-:W-:Y:S01]  /*b960*/  FMUL.FTZ R34, R25, R146 ;  /* 0x0000009219227220 */ /* 0x000fe20000410000 */
        /* <DEDUP_REMOVED lines=9> */
.L_x_10600:
        /* <DEDUP_REMOVED lines=13> */
.L_x_10602:
[----:B------:R-:W-:Y:S05]  /*bad0*/  BSYNC.RECONVERGENT B1 ;  /* 0x0000000000017941 */ /* 0x000fea0003800200 */
.L_x_10601:
        /* <DEDUP_REMOVED lines=43> */
.L_x_10599:
[----:B------:R-:W-:Y:S05]  /*bd90*/  BSYNC.RECONVERGENT B0 ;  /* 0x0000000000007941 */ /* 0x000fea0003800200 */
.L_x_10598:
        /* <DEDUP_REMOVED lines=23> */
.L_x_10605:
        /* <DEDUP_REMOVED lines=13> */
.L_x_10607:
[----:B------:R-:W-:Y:S05]  /*bfe0*/  BSYNC.RECONVERGENT B1 ;  /* 0x0000000000017941 */ /* 0x000fea0003800200 */
.L_x_10606:
        /* <DEDUP_REMOVED lines=43> */
.L_x_10604:
[----:B------:R-:W-:Y:S05]  /*c2a0*/  BSYNC.RECONVERGENT B0 ;  /* 0x0000000000007941 */ /* 0x000fea0003800200 */
.L_x_10603:
        /* <DEDUP_REMOVED lines=18> */
.L_x_10610:
        /* <DEDUP_REMOVED lines=13> */
.L_x_10612:
[----:B------:R-:W-:Y:S05]  /*c4a0*/  BSYNC.RECONVERGENT B1 ;  /* 0x0000000000017941 */ /* 0x000fea0003800200 */
.L_x_10611:
        /* <DEDUP_REMOVED lines=43> */
.L_x_10609:
[----:B------:R-:W-:Y:S05]  /*c760*/  BSYNC.RECONVERGENT B0 ;  /* 0x0000000000007941 */ /* 0x000fea0003800200 */
.L_x_10608:
        /* <DEDUP_REMOVED lines=24> */
.L_x_10615:
        /* <DEDUP_REMOVED lines=13> */
.L_x_10617:
[----:B------:R-:W-:Y:S05]  /*c9c0*/  BSYNC.RECONVERGENT B1 ;  /* 0x0000000000017941 */ /* 0x000fea0003800200 */
.L_x_10616:
        /* <DEDUP_REMOVED lines=43> */
.L_x_10614:
[----:B------:R-:W-:Y:S05]  /*cc80*/  BSYNC.RECONVERGENT B0 ;  /* 0x0000000000007941 */ /* 0x000fea0003800200 */
.L_x_10613:
        /* <DEDUP_REMOVED lines=19> */
.L_x_10620:
        /* <DEDUP_REMOVED lines=13> */
.L_x_10622:
[----:B------:R-:W-:Y:S05]  /*ce90*/  BSYNC.RECONVERGENT B1 ;  /* 0x0000000000017941 */ /* 0x000fea0003800200 */
.L_x_10621:
        /* <DEDUP_REMOVED lines=43> */
.L_x_10619:
[----:B------:R-:W-:Y:S05]  /*d150*/  BSYNC.RECONVERGENT B0 ;  /* 0x0000000000007941 */ /* 0x000fea0003800200 */
.L_x_10618:
        /* <DEDUP_REMOVED lines=23> */
.L_x_10625:
        /* <DEDUP_REMOVED lines=13> */
.L_x_10627:
[----:B------:R-:W-:Y:S05]  /*d3a0*/  BSYNC.RECONVERGENT B1 ;  /* 0x0000000000017941 */ /* 0x000fea0003800200 */
.L_x_10626:
        /* <DEDUP_REMOVED lines=43> */
.L_x_10624:
[----:B------:R-:W-:Y:S05]  /*d660*/  BSYNC.RECONVERGENT B0 ;  /* 0x0000000000007941 */ /* 0x000fea0003800200 */
.L_x_10623:
        /* <DEDUP_REMOVED lines=18> */
.L_x_10630:
        /* <DEDUP_REMOVED lines=15> */
.L_x_10632:
[----:B------:R-:W-:Y:S05]  /*d880*/  BSYNC.RECONVERGENT B1 ;  /* 0x0000000000017941 */ /* 0x000fea0003800200 */
.L_x_10631:
        /* <DEDUP_REMOVED lines=43> */
.L_x_10629:
[----:B------:R-:W-:Y:S05]  /*db40*/  BSYNC.RECONVERGENT B0 ;  /* 0x0000000000007941 */ /* 0x000fea0003800200 */
.L_x_10628:
        /* <DEDUP_REMOVED lines=10> */
[----:B------:R-:W-:Y:S01]  /*dbf0*/  @P1 FADD.FTZ R47, R63, R47 ;  /* 0x0000002f3f2f1221 */ /* 0x000fe20000010000 */
[----:B------:R-:W-:Y:S06]  /*dc00*/  BRA `(.L_x_10633) ;  /* 0x00000028001c7947 */ /* 0x000fec0003800000 */
.L_x_10552:
        /* <DEDUP_REMOVED lines=16> */
.L_x_10636:
        /* <DEDUP_REMOVED lines=13> */
.L_x_10638:
[----:B------:R-:W-:Y:S05]  /*dde0*/  BSYNC.RECONVERGENT B1 ;  /* 0x0000000000017941 */ /* 0x000fea0003800200 */
.L_x_10637:
        /* <DEDUP_REMOVED lines=42> */
.L_x_10635:
[----:B------:R-:W-:Y:S05]  /*e090*/  BSYNC.RECONVERGENT B0 ;  /* 0x0000000000007941 */ /* 0x000fea0003800200 */
.L_x_10634:
[----:B------:R-:W-:Y:S01]  /*e0a0*/  I2FP.F32.U32 R29, R28 ;  /* 0x0000001c001d7245 */ /* 0x000fe20000201000 */
[----:B------:R-:W-:Y:S01]  /*e0b0*/  BSSY.RECONVERGENT B0, `(.L_x_10639) ;  /* 0x000004c000007945 */ /* 0x000fe20003800200 */
[----:B------:R-:W-:Y:S01]  /*e0c0*/  ISETP.NE.AND P2, PT, R30, 0x1, PT ;  /* 0x000000011e00780c */ /* 0x000fe20003f45270 */
[C---:B-----5:R-:W-:Y:S01]  /*e0d0*/  IMAD.U32 R33, R24.reuse, 0x10000, RZ ;  /* 0x0001000018217824 */ /* 0x060fe200078e00ff */
        /* <DEDUP_REMOVED lines=16> */
.L_x_10641:
        /* <DEDUP_REMOVED lines=13> */
.L_x_10643:
[----:B------:R-:W-:Y:S05]  /*e2b0*/  BSYNC.RECONVERGENT B1 ;  /* 0x0000000000017941 */ /* 0x000fea0003800200 */
.L_x_10642:
        /* <DEDUP_REMOVED lines=43> */
.L_x_10640:
[----:B------:R-:W-:Y:S05]  /*e570*/  BSYNC.RECONVERGENT B0 ;  /* 0x0000000000007941 */ /* 0x000fea0003800200 */
.L_x_10639:
[----:B------:R-:W-:Y:S01]  /*e580*/  I2FP.F32.U32 R29, R29 ;  /* 0x0000001d001d7245 */ /* 0x000fe20000201000 */
[----:B------:R-:W-:Y:S01]  /*e590*/  BSSY.RECONVERGENT B0, `(.L_x_10644) ;  /* 0x000004b000007945 */ /* 0x000fe20003800200 */
[----:B------:R-:W-:Y:S01]  /*e5a0*/  ISETP.NE.AND P2, PT, R31, 0x1, PT ;  /* 0x000000011f00780c */ /* 0x000fe20003f45270 */
[----:B------:R-:W-:Y:S01]  /*e5b0*/  IMAD.U32 R37, R24, 0x10000, RZ ;  /* 0x0001000018257824 */ /* 0x000fe200078e00ff */
[----:B------:R-:W-:Y:S01]  /*e5c0*/  LOP3.LUT R117, R117, 0xfffffff7, RZ, 0xc0, !PT ;  /* 0xfffffff775757812 */ /* 0x000fe200078ec0ff */
[----:B------:R-:W-:Y:S01]  /*e5d0*/  FFMA.FTZ R28, R29, R148, 1.1641532182693481445e-10 ;  /* 0x2f0000001d1c7423 */ /* 0x000fe20000010094 */
[----:B------:R-:W-:-:S04]  /*e5e0*/  MOV R24, R116 ;  /* 0x0000007400187202 */ /* 0x000fc80000000f00 */
        /* <DEDUP_REMOVED lines=12> */
.L_x_10646:
        /* <DEDUP_REMOVED lines=13> */
.L_x_10648:
[----:B------:R-:W-:Y:S05]  /*e780*/  BSYNC.RECONVERGENT B1 ;  /* 0x0000000000017941 */ /* 0x000fea0003800200 */
.L_x_10647:
        /* <DEDUP_REMOVED lines=43> */
.L_x_10645:
[----:B------:R-:W-:Y:S05]  /*ea40*/  BSYNC.RECONVERGENT B0 ;  /* 0x0000000000007941 */ /* 0x000fea0003800200 */
.L_x_10644:
        /* <DEDUP_REMOVED lines=20> */
.L_x_10651:
        /* <DEDUP_REMOVED lines=13> */
.L_x_10653:
[----:B------:R-:W-:Y:S05]  /*ec60*/  BSYNC.RECONVERGENT B1 ;  /* 0x0000000000017941 */ /* 0x000fea0003800200 */
.L_x_10652:
        /* <DEDUP_REMOVED lines=43> */
.L_x_10650:
[----:B------:R-:W-:Y:S05]  /*ef20*/  BSYNC.RECONVERGENT B0 ;  /* 0x0000000000007941 */ /* 0x000fea0003800200 */
.L_x_10649:
        /* <DEDUP_REMOVED lines=19> */
.L_x_10656:
        /* <DEDUP_REMOVED lines=13> */
.L_x_10658:
[----:B------:R-:W-:Y:S05]  /*f130*/  BSYNC.RECONVERGENT B1 ;  /* 0x0000000000017941 */ /* 0x000fea0003800200 */
.L_x_10657:
        /* <DEDUP_REMOVED lines=43> */
.L_x_10655:
[----:B------:R-:W-:Y:S05]  /*f3f0*/  BSYNC.RECONVERGENT B0 ;  /* 0x0000000000007941 */ /* 0x000fea0003800200 */
.L_x_10654:
        /* <DEDUP_REMOVED lines=18> */
.L_x_10661:
        /* <DEDUP_REMOVED lines=13> */
.L_x_10663:
[----:B------:R-:W-:Y:S05]  /*f5f0*/  BSYNC.RECONVERGENT B1 ;  /* 0x0000000000017941 */ /* 0x000fea0003800200 */
.L_x_10662:
        /* <DEDUP_REMOVED lines=43> */
.L_x_10660:
[----:B------:R-:W-:Y:S05]  /*f8b0*/  BSYNC.RECONVERGENT B0 ;  /* 0x0000000000007941 */ /* 0x000fea0003800200 */
.L_x_10659:
        /* <DEDUP_REMOVED lines=17> */
.L_x_10666:
        /* <DEDUP_REMOVED lines=13> */
.L_x_10668:
[----:B------:R-:W-:Y:S05]  /*faa0*/  BSYNC.RECONVERGENT B1 ;  /* 0x0000000000017941 */ /* 0x000fea0003800200 */
.L_x_10667:
        /* <DEDUP_REMOVED lines=43> */
.L_x_10665:
[----:B------:R-:W-:Y:S05]  /*fd60*/  BSYNC.RECONVERGENT B0 ;  /* 0x0000000000007941 */ /* 0x000fea0003800200 */
.L_x_10664:
        /* <DEDUP_REMOVED lines=18> */
.L_x_10671:
        /* <DEDUP_REMOVED lines=13> */
.L_x_10673:
[----:B------:R-:W-:Y:S05]  /*ff60*/  BSYNC.RECONVERGENT B1 ;  /* 0x0000000000017941 */ /* 0x000fea0003800200 */
.L_x_10672:
        /* <DEDUP_REMOVED lines=43> */
.L_x_10670:
[----:B------:R-:W-:Y:S05]  /*10220*/  BSYNC.RECONVERGENT B0 ;  /* 0x0000000000007941 */ /* 0x000fea0003800200 */
.L_x_10669:
[----:B------:R-:W-:Y:S01]  /*10230*/  P2R R26, PR, RZ, 0x2 ;  /* 0x00000002ff1a7803 */ /* 0x000fe20000000000 */
[-C--:B------:R-:W-:Y:S01]  /*10240*/  FMUL.FTZ R33, R33, R146.reuse ;  /* 0x0000009221217220 */ /* 0x080fe20000410000 */
[----:B------:R-:W-:Y:S01]  /*10250*/  I2FP.F32.U32 R25, R25 ;  /* 0x0000001900197245 */ /* 0x000fe20000201000 */
[----:B------:R-:W-:Y:S01]  /*10260*/  FMUL.FTZ R35, R35, R146 ;  /* 0x0000009223237220 */ /* 0x000fe20000410000 */
[C---:B------:R-:W-:Y:S01]  /*10270*/  LOP3.LUT P1, RZ, R117.reuse, 0x10, RZ, 0xc0, !PT ;  /* 0x0000001075ff7812 */ /* 0x040fe2000782c0ff */
        /* <DEDUP_REMOVED lines=9> */
[-C--:B------:R-:W-:Y:S01]  /*10310*/  FMUL.FTZ R43, R43, R146.reuse ;  /* 0x000000922b2b7220 */ /* 0x080fe20000410000 */
[-C--:B------:R-:W-:Y:S01]  /*10320*/  FMUL.FTZ R37, R37, R146.reuse ;  /* 0x0000009225257220 */ /* 0x080fe20000410000 */
[----:B------:R-:W-:Y:S01]  /*10330*/  FMUL.FTZ R27, R27, R146 ;  /* 0x000000921b1b7220 */ /* 0x000fe20000410000 */
[----:B------:R-:W-:-:S02]  /*10340*/  FSEL R50, R35, RZ, P5 ;  /* 0x000000ff23327208 */ /* 0x000fc40002800000 */
[C---:B------:R-:W-:Y:S02]  /*10350*/  LOP3.LUT P0, RZ, R117.reuse, 0x8, RZ, 0xc0, !PT ;  /* 0x0000000875ff7812 */ /* 0x040fe4000780c0ff */
[----:B------:R-:W-:Y:S02]  /*10360*/  LOP3.LUT P6, RZ, R117, 0x2, RZ, 0xc0, !PT ;  /* 0x0000000275ff7812 */ /* 0x000fe400078cc0ff */
[----:B------:R-:W-:Y:S01]  /*10370*/  FSETP.GTU.FTZ.AND P5, PT, R24, R147, PT ;  /* 0x000000931800720b */ /* 0x000fe20003fbc000 */
[----:B------:R-:W-:Y:S01]  /*10380*/  @P1 FADD.FTZ R48, R64, R48 ;  /* 0x0000003040301221 */ /* 0x000fe20000010000 */
[----:B------:R-:W-:Y:S01]  /*10390*/  FSEL R46, R47, RZ, P4 ;  /* 0x000000ff2f2e7208 */ /* 0x000fe20002000000 */
[----:B------:R-:W-:Y:S01]  /*103a0*/  @P1 FADD.FTZ R50, R66, R50 ;  /* 0x0000003242321221 */ /* 0x000fe20000010000 */
[----:B------:R-:W-:Y:S02]  /*103b0*/  FSEL R45, R45, RZ, P3 ;  /* 0x000000ff2d2d7208 */ /* 0x000fe40001800000 */
        /* <DEDUP_REMOVED lines=12> */
.L_x_10633:
[----:B------:R-:W-:Y:S01]  /*10480*/  SEL R28, RZ, 0x1000000, !P5 ;  /* 0x01000000ff1c7807 */ /* 0x000fe20006800000 */
[----:B------:R-:W0:Y:S01]  /*10490*/  @P0 LDC.64 R34, c[0x0][0x398] ;  /* 0x0000e600ff220b82 */ /* 0x000e220000000a00 */
[----:B------:R-:W-:Y:S01]  /*104a0*/  SEL R27, RZ, 0x10000, !P4 ;  /* 0x00010000ff1b7807 */ /* 0x000fe20006000000 */
[----:B------:R-:W-:Y:S01]  /*104b0*/  VIADD R153, R128, 0x40 ;  /* 0x0000004080997836 */ /* 0x000fe20000000000 */
[----:B------:R-:W-:Y:S02]  /*104c0*/  SEL R30, RZ, 0x100, !P3 ;  /* 0x00000100ff1e7807 */ /* 0x000fe40005800000 */
[----:B------:R-:W-:Y:S01]  /*104d0*/  LOP3.LUT P5, RZ, R117, 0x8, RZ, 0xc0, !PT ;  /* 0x0000000875ff7812 */ /* 0x000fe200078ac0ff */
[----:B------:R-:W-:Y:S01]  /*104e0*/  IMAD.WIDE.U32 R36, R153, 0x10, R92 ;  /* 0x0000001099247825 */ /* 0x000fe200078e005c */
        /* <DEDUP_REMOVED lines=10> */
[----:B------:R-:W-:Y:S01]  /*10590*/  SEL R27, RZ, 0x1, !P6 ;  /* 0x00000001ff1b7807 */ /* 0x000fe20007000000 */
[----:B0-----:R-:W-:Y:S01]  /*105a0*/  @P0 IMAD.WIDE.U32 R34, R153, 0x10, R34 ;  /* 0x0000001099220825 */ /* 0x001fe200078e0022 */
[----:B------:R-:W-:Y:S01]  /*105b0*/  SEL R25, RZ, 0x1, !P2 ;  /* 0x00000001ff197807 */ /* 0x000fe20005000000 */
[----:B------:R0:W-:Y:S01]  /*105c0*/  STG.E.128 desc[UR8][R28.64], R48 ;  /* 0x000000301c007986 */ /* 0x0001e2000c101d08 */
[----:B------:R-:W-:Y:S01]  /*105d0*/  LOP3.LUT R24, R24, R27, RZ, 0xfc, !PT ;  /* 0x0000001b18187212 */ /* 0x000fe200078efcff */
[----:B------:R-:W-:Y:S01]  /*105e0*/  IMAD.WIDE.U32 R26, R149, 0x8, R150 ;  /* 0x00000008951a7825 */ /* 0x000fe200078e0096 */
[----:B------:R-:W-:Y:S01]  /*105f0*/  LOP3.LUT R25, R30, R25, RZ, 0xfc, !PT ;  /* 0x000000191e197212 */ /* 0x000fe200078efcff */
[----:B------:R0:W-:Y:S02]  /*10600*/  STG.E.128 desc[UR8][R28.64+0x10], R44 ;  /* 0x0000102c1c007986 */ /* 0x0001e4000c101d08 */
[----:B-1----:R-:W-:Y:S02]  /*10610*/  @P1 IMAD.WIDE.U32 R32, R153, 0x20, R32 ;  /* 0x0000002099201825 */ /* 0x002fe400078e0020 */
        /* <DEDUP_REMOVED lines=22> */
.L_x_10674:
[----:B------:R2:W5:Y:S04]  /*10780*/  @P0 LDG.E.128 R68, desc[UR8][R34.64] ;  /* 0x0000000822440981 */ /* 0x000568000c1e1d00 */
        /* <DEDUP_REMOVED lines=20> */
.L_x_10678:
        /* <DEDUP_REMOVED lines=13> */
.L_x_10680:
[----:B------:R-:W-:Y:S05]  /*109a0*/  BSYNC.RECONVERGENT B1 ;  /* 0x0000000000017941 */ /* 0x000fea0003800200 */
.L_x_10679:
        /* <DEDUP_REMOVED lines=42> */
.L_x_10677:
[----:B------:R-:W-:Y:S05]  /*10c50*/  BSYNC.RECONVERGENT B0 ;  /* 0x0000000000007941 */ /* 0x000fea0003800200 */
.L_x_10676:
[----:B------:R-:W-:Y:S01]  /*10c60*/  I2FP.F32.U32 R29, R28 ;  /* 0x0000001c001d7245 */ /* 0x000fe20000201000 */
[----:B------:R-:W-:Y:S01]  /*10c70*/  BSSY.RECONVERGENT B0, `(.L_x_10681) ;  /* 0x000004d000007945 */ /* 0x000fe20003800200 */
[----:B------:R-:W-:Y:S01]  /*10c80*/  ISETP.NE.AND P2, PT, R31, 0x1, PT ;  /* 0x000000011f00780c */ /* 0x000fe20003f45270 */
[----:B--2---:R-:W-:Y:S01]  /*10c90*/  HFMA2 R32, -RZ, RZ, 0, 1.1920928955078125e-07 ;  /* 0x00000002ff207431 */ /* 0x004fe200000001ff */
        /* <DEDUP_REMOVED lines=17> */
.L_x_10683:
        /* <DEDUP_REMOVED lines=13> */
.L_x_10685:
[----:B------:R-:W-:Y:S05]  /*10e80*/  BSYNC.RECONVERGENT B1 ;  /* 0x0000000000017941 */ /* 0x000fea0003800200 */
.L_x_10684:
        /* <DEDUP_REMOVED lines=43> */
.L_x_10682:
[----:B------:R-:W-:Y:S05]  /*11140*/  BSYNC.RECONVERGENT B0 ;  /* 0x0000000000007941 */ /* 0x000fea0003800200 */
.L_x_10681:
        /* <DEDUP_REMOVED lines=23> */
.L_x_10688:
        /* <DEDUP_REMOVED lines=13> */
.L_x_10690:
[----:B------:R-:W-:Y:S05]  /*11390*/  BSYNC.RECONVERGENT B1 ;  /* 0x0000000000017941 */ /* 0x000fea0003800200 */
.L_x_10689:
        /* <DEDUP_REMOVED lines=43> */
.L_x_10687:
[----:B------:R-:W-:Y:S05]  /*11650*/  BSYNC.RECONVERGENT B0 ;  /* 0x0000000000007941 */ /* 0x000fea0003800200 */
.L_x_10686:
        /* <DEDUP_REMOVED lines=20> */
.L_x_10693:
        /* <DEDUP_REMOVED lines=13> */
.L_x_10695:
[----:B------:R-:W-:Y:S05]  /*11870*/  BSYNC.RECONVERGENT B1 ;  /* 0x0000000000017941 */ /* 0x000fea0003800200 */
.L_x_10694:
        /* <DEDUP_REMOVED lines=43> */
.L_x_10692:
[----:B------:R-:W-:Y:S05]  /*11b30*/  BSYNC.RECONVERGENT B0 ;  /* 0x0000000000007941 */ /* 0x000fea0003800200 */
.L_x_10691:
        /* <DEDUP_REMOVED lines=24> */
.L_x_10698:
        /* <DEDUP_REMOVED lines=13> */
.L_x_10700:
[----:B------:R-:W-:Y:S05]  /*11d90*/  BSYNC.RECONVERGENT B1 ;  /* 0x0000000000017941 */ /* 0x000fea0003800200 */
.L_x_10699:
        /* <DEDUP_REMOVED lines=43> */
.L_x_10697:
[----:B------:R-:W-:Y:S05]  /*12050*/  BSYNC.RECONVERGENT B0 ;  /* 0x0000000000007941 */ /* 0x000fea0003800200 */
.L_x_10696:
        /* <DEDUP_REMOVED lines=21> */
.L_x_10703:
        /* <DEDUP_REMOVED lines=13> */
.L_x_10705:
[----:B------:R-:W-:Y:S05]  /*12280*/  BSYNC.RECONVERGENT B1 ;  /* 0x0000000000017941 */ /* 0x000fea0003800200 */
.L_x_10704:
        /* <DEDUP_REMOVED lines=43> */
.L_x_10702:
[----:B------:R-:W-:Y:S05]  /*12540*/  BSYNC.RECONVERGENT B0 ;  /* 0x0000000000007941 */ /* 0x000fea0003800200 */
.L_x_10701:
        /* <DEDUP_REMOVED lines=23> */
.L_x_10708:
        /* <DEDUP_REMOVED lines=13> */
.L_x_10710:
[----:B------:R-:W-:Y:S05]  /*12790*/  BSYNC.RECONVERGENT B1 ;  /* 0x0000000000017941 */ /* 0x000fea0003800200 */
.L_x_10709:
        /* <DEDUP_REMOVED lines=43> */
.L_x_10707:
[----:B------:R-:W-:Y:S05]  /*12a50*/  BSYNC.RECONVERGENT B0 ;  /* 0x0000000000007941 */ /* 0x000fea0003800200 */
.L_x_10706:
        /* <DEDUP_REMOVED lines=20> */
.L_x_10713:
        /* <DEDUP_REMOVED lines=13> */
.L_x_10715:
[----:B------:R-:W-:Y:S05]  /*12c70*/  BSYNC.RECONVERGENT B1 ;  /* 0x0000000000017941 */ /* 0x000fea0003800200 */
.L_x_10714:
        /* <DEDUP_REMOVED lines=43> */
.L_x_10712:
[----:B------:R-:W-:Y:S05]  /*12f30*/  BSYNC.RECONVERGENT B0 ;  /* 0x0000000000007941 */ /* 0x000fea0003800200 */
.L_x_10711:
        /* <DEDUP_REMOVED lines=24> */
.L_x_10718:
        /* <DEDUP_REMOVED lines=13> */
.L_x_10720:
[----:B------:R-:W-:Y:S05]  /*13190*/  BSYNC.RECONVERGENT B1 ;  /* 0x0000000000017941 */ /* 0x000fea0003800200 */
.L_x_10719:
        /* <DEDUP_REMOVED lines=43> */
.L_x_10717:
[----:B------:R-:W-:Y:S05]  /*13450*/  BSYNC.RECONVERGENT B0 ;  /* 0x0000000000007941 */ /* 0x000fea0003800200 */
.L_x_10716:
        /* <DEDUP_REMOVED lines=19> */
.L_x_10723:
        /* <DEDUP_REMOVED lines=13> */
.L_x_10725:
[----:B------:R-:W-:Y:S05]  /*13660*/  BSYNC.RECONVERGENT B1 ;  /* 0x0000000000017941 */ /* 0x000fea0003800200 */
.L_x_10724:
        /* <DEDUP_REMOVED lines=43> */
.L_x_10722:
[----:B------:R-:W-:Y:S05]  /*13920*/  BSYNC.RECONVERGENT B0 ;  /* 0x0000000000007941 */ /* 0x000fea0003800200 */
.L_x_10721:
        /* <DEDUP_REMOVED lines=23> */
.L_x_10728:
        /* <DEDUP_REMOVED lines=13> */
.L_x_10730:
[----:B------:R-:W-:Y:S05]  /*13b70*/  BSYNC.RECONVERGENT B1 ;  /* 0x0000000000017941 */ /* 0x000fea0003800200 */
.L_x_10729:
        /* <DEDUP_REMOVED lines=43> */
.L_x_10727:
[----:B------:R-:W-:Y:S05]  /*13e30*/  BSYNC.RECONVERGENT B0 ;  /* 0x0000000000007941 */ /* 0x000fea0003800200 */
.L_x_10726:
        /* <DEDUP_REMOVED lines=18> */
.L_x_10733:
        /* <DEDUP_REMOVED lines=13> */
.L_x_10735:
[----:B------:R-:W-:Y:S05]  /*14030*/  BSYNC.RECONVERGENT B1 ;  /* 0x0000000000017941 */ /* 0x000fea0003800200 */
.L_x_10734:
        /* <DEDUP_REMOVED lines=43> */
.L_x_10732:
[----:B------:R-:W-:Y:S05]  /*142f0*/  BSYNC.RECONVERGENT B0 ;  /* 0x0000000000007941 */ /* 0x000fea0003800200 */
.L_x_10731:
        /* <DEDUP_REMOVED lines=24> */
.L_x_10738:
        /* <DEDUP_REMOVED lines=13> */
.L_x_10740:
[----:B------:R-:W-:Y:S05]  /*14550*/  BSYNC.RECONVERGENT B1 ;  /* 0x0000000000017941 */ /* 0x000fea0003800200 */
.L_x_10739:
        /* <DEDUP_REMOVED lines=43> */
.L_x_10737:
[----:B------:R-:W-:Y:S05]  /*14810*/  BSYNC.RECONVERGENT B0 ;  /* 0x0000000000007941 */ /* 0x000fea0003800200 */
.L_x_10736:
        /* <DEDUP_REMOVED lines=19> */
.L_x_10743:
        /* <DEDUP_REMOVED lines=13> */
.L_x_10745:
[----:B------:R-:W-:Y:S05]  /*14a20*/  BSYNC.RECONVERGENT B1 ;  /* 0x0000000000017941 */ /* 0x000fea0003800200 */
.L_x_10744:
        /* <DEDUP_REMOVED lines=43> */
.L_x_10742:
[----:B------:R-:W-:Y:S05]  /*14ce0*/  BSYNC.RECONVERGENT B0 ;  /* 0x0000000000007941 */ /* 0x000fea0003800200 */
.L_x_10741:
        /* <DEDUP_REMOVED lines=23> */
.L_x_10748:
        /* <DEDUP_REMOVED lines=13> */
.L_x_10750:
[----:B------:R-:W-:Y:S05]  /*14f30*/  BSYNC.RECONVERGENT B1 ;  /* 0x0000000000017941 */ /* 0x000fea0003800200 */
.L_x_10749:
        /* <DEDUP_REMOVED lines=43> */
.L_x_10747:
[----:B------:R-:W-:Y:S05]  /*151f0*/  BSYNC.RECONVERGENT B0 ;  /* 0x0000000000007941 */ /* 0x000fea0003800200 */
.L_x_10746:
        /* <DEDUP_REMOVED lines=18> */
.L_x_10753:
        /* <DEDUP_REMOVED lines=15> */
.L_x_10755:
[----:B------:R-:W-:Y:S05]  /*15410*/  BSYNC.RECONVERGENT B1 ;  /* 0x0000000000017941 */ /* 0x000fea0003800200 */
.L_x_10754:
        /* <DEDUP_REMOVED lines=43> */
.L_x_10752:
[----:B------:R-:W-:Y:S05]  /*156d0*/  BSYNC.RECONVERGENT B0 ;  /* 0x0000000000007941 */ /* 0x000fea0003800200 */
.L_x_10751:
        /* <DEDUP_REMOVED lines=12> */
.L_x_10675:
        /* <DEDUP_REMOVED lines=16> */
.L_x_10759:
        /* <DEDUP_REMOVED lines=13> */
.L_x_10761:
[----:B------:R-:W-:Y:S05]  /*15970*/  BSYNC.RECONVERGENT B1 ;  /* 0x0000000000017941 */ /* 0x000fea0003800200 */
.L_x_10760:
        /* <DEDUP_REMOVED lines=42> */
.L_x_10758:
[----:B------:R-:W-:Y:S05]  /*15c20*/  BSYNC.RECONVERGENT B0 ;  /* 0x0000000000007941 */ /* 0x000fea0003800200 */
.L_x_10757:
[----:B------:R-:W-:Y:S01]  /*15c30*/  I2FP.F32.U32 R29, R28 ;  /* 0x0000001c001d7245 */ /* 0x000fe20000201000 */
[----:B------:R-:W-:Y:S01]  /*15c40*/  BSSY.RECONVERGENT B0, `(.L_x_10762) ;  /* 0x000004c000007945 */ /* 0x000fe20003800200 */
[----:B------:R-:W-:Y:S01]  /*15c50*/  ISETP.NE.AND P2, PT, R30, 0x1, PT ;  /* 0x000000011e00780c */ /* 0x000fe20003f45270 */
[C---:B--2--5:R-:W-:Y:S01]  /*15c60*/  IMAD.U32 R33, R24.reuse, 0x10000, RZ ;  /* 0x0001000018217824 */ /* 0x064fe200078e00ff */
        /* <DEDUP_REMOVED lines=16> */
.L_x_10764:
        /* <DEDUP_REMOVED lines=13> */
.L_x_10766:
[----:B------:R-:W-:Y:S05]  /*15e40*/  BSYNC.RECONVERGENT B1 ;  /* 0x0000000000017941 */ /* 0x000fea0003800200 */
.L_x_10765:
        /* <DEDUP_REMOVED lines=43> */
.L_x_10763:
[----:B------:R-:W-:Y:S05]  /*16100*/  BSYNC.RECONVERGENT B0 ;  /* 0x0000000000007941 */ /* 0x000fea0003800200 */
.L_x_10762:
        /* <DEDUP_REMOVED lines=19> */
.L_x_10769:
        /* <DEDUP_REMOVED lines=13> */
.L_x_10771:
[----:B------:R-:W-:Y:S05]  /*16310*/  BSYNC.RECONVERGENT B1 ;  /* 0x0000000000017941 */ /* 0x000fea0003800200 */
.L_x_10770:
        /* <DEDUP_REMOVED lines=43> */
.L_x_10768:
[----:B------:R-:W-:Y:S05]  /*165d0*/  BSYNC.RECONVERGENT B0 ;  /* 0x0000000000007941 */ /* 0x000fea0003800200 */
.L_x_10767:
        /* <DEDUP_REMOVED lines=20> */
.L_x_10774:
        /* <DEDUP_REMOVED lines=13> */
.L_x_10776:
[----:B------:R-:W-:Y:S05]  /*167f0*/  BSYNC.RECONVERGENT B1 ;  /* 0x0000000000017941 */ /* 0x000fea0003800200 */
.L_x_10775:
        /* <DEDUP_REMOVED lines=43> */
.L_x_10773:
[----:B------:R-:W-:Y:S05]  /*16ab0*/  BSYNC.RECONVERGENT B0 ;  /* 0x0000000000007941 */ /* 0x000fea0003800200 */
.L_x_10772:
        /* <DEDUP_REMOVED lines=19> */
.L_x_10779:
        /* <DEDUP_REMOVED lines=13> */
.L_x_10781:
[----:B------:R-:W-:Y:S05]  /*16cc0*/  BSYNC.RECONVERGENT B1 ;  /* 0x0000000000017941 */ /* 0x000fea0003800200 */
.L_x_10780:
        /* <DEDUP_REMOVED lines=43> */
.L_x_10778:
[----:B------:R-:W-:Y:S05]  /*16f80*/  BSYNC.RECONVERGENT B0 ;  /* 0x0000000000007941 */ /* 0x000fea0003800200 */
.L_x_10777:
        /* <DEDUP_REMOVED lines=18> */
.L_x_10784:
        /* <DEDUP_REMOVED lines=13> */
.L_x_10786:
[----:B------:R-:W-:Y:S05]  /*17180*/  BSYNC.RECONVERGENT B1 ;  /* 0x0000000000017941 */ /* 0x000fea0003800200 */
.L_x_10785:
        /* <DEDUP_REMOVED lines=43> */
.L_x_10783:
[----:B------:R-:W-:Y:S05]  /*17440*/  BSYNC.RECONVERGENT B0 ;  /* 0x0000000000007941 */ /* 0x000fea0003800200 */
.L_x_10782:
        /* <DEDUP_REMOVED lines=17> */
.L_x_10789:
        /* <DEDUP_REMOVED lines=13> */
.L_x_10791:
[----:B------:R-:W-:Y:S05]  /*17630*/  BSYNC.RECONVERGENT B1 ;  /* 0x0000000000017941 */ /* 0x000fea0003800200 */
.L_x_10790:
        /* <DEDUP_REMOVED lines=43> */
.L_x_10788:
[----:B------:R-:W-:Y:S05]  /*178f0*/  BSYNC.RECONVERGENT B0 ;  /* 0x0000000000007941 */ /* 0x000fea0003800200 */
.L_x_10787:
        /* <DEDUP_REMOVED lines=18> */
.L_x_10794:
        /* <DEDUP_REMOVED lines=13> */
.L_x_10796:
[----:B------:R-:W-:Y:S05]  /*17af0*/  BSYNC.RECONVERGENT B1 ;  /* 0x0000000000017941 */ /* 0x000fea0003800200 */
.L_x_10795:
        /* <DEDUP_REMOVED lines=43> */
.L_x_10793:
[----:B------:R-:W-:Y:S05]  /*17db0*/  BSYNC.RECONVERGENT B0 ;  /* 0x0000000000007941 */ /* 0x000fea0003800200 */
.L_x_10792:
        /* <DEDUP_REMOVED lines=12> */
[-C--:B------:R-:W-:Y:S01]  /*17e80*/  FMUL.FTZ R39, R39, R146.reuse ;  /* 0x0000009227277220 */ /* 0x080fe20000410000 */
[----:B------:R-:W-:Y:S01]  /*17e90*/  P2R R28, PR, RZ, 0x1 ;  /* 0x00000001ff1c7803 */ /* 0x000fe20000000000 */
[-C--:B------:R-:W-:Y:S01]  /*17ea0*/  FMUL.FTZ R95, R95, R146.reuse ;  /* 0x000000925f5f7220 */ /* 0x080fe20000410000 */
[----:B------:R-:W-:Y:S01]  /*17eb0*/  LOP3.LUT P6, RZ, R117, 0x2, RZ, 0xc0, !PT ;  /* 0x0000000275ff7812 */ /* 0x000fe200078cc0ff */
[-C--:B------:R-:W-:Y:S01]  /*17ec0*/  FMUL.FTZ R41, R37, R146.reuse ;  /* 0x0000009225297220 */ /* 0x080fe20000410000 */
[----:B------:R-:W-:Y:S01]  /*17ed0*/  FMUL.FTZ R27, R27, R146 ;  /* 0x000000921b1b7220 */ /* 0x000fe20000410000 */
[----:B------:R-:W-:-:S02]  /*17ee0*/  FSEL R42, R35, RZ, P5 ;  /* 0x000000ff232a7208 */ /* 0x000fc40002800000 */
        /* <DEDUP_REMOVED lines=18> */
.L_x_10756:
        /* <DEDUP_REMOVED lines=48> */
.L_x_10797:
        /* <DEDUP_REMOVED lines=21> */
.L_x_10801:
        /* <DEDUP_REMOVED lines=13> */
.L_x_10803:
[----:B------:R-:W-:Y:S05]  /*18530*/  BSYNC.RECONVERGENT B1 ;  /* 0x0000000000017941 */ /* 0x000fea0003800200 */
.L_x_10802:
        /* <DEDUP_REMOVED lines=43> */
.L_x_10800:
[----:B------:R-:W-:Y:S05]  /*187f0*/  BSYNC.RECONVERGENT B0 ;  /* 0x0000000000007941 */ /* 0x000fea0003800200 */
.L_x_10799:
[----:B------:R-:W-:Y:S01]  /*18800*/  I2FP.F32.U32 R29, R28 ;  /* 0x0000001c001d7245 */ /* 0x000fe20000201000 */
[----:B------:R-:W-:Y:S01]  /*18810*/  BSSY.RECONVERGENT B0, `(.L_x_10804) ;  /* 0x000004d000007945 */ /* 0x000fe20003800200 */
[----:B------:R-:W-:Y:S01]  /*18820*/  ISETP.NE.AND P2, PT, R31, 0x1, PT ;  /* 0x000000011f00780c */ /* 0x000fe20003f45270 */
[----:B--2---:R-:W-:Y:S01]  /*18830*/  IMAD.MOV.U32 R33, RZ, RZ, 0x2 ;  /* 0x00000002ff217424 */ /* 0x004fe200078e00ff */
[----:B------:R-:W-:Y:S01]  /*18840*/  LOP3.LUT R117, R117, 0xffffffef, RZ, 0xc0, !PT ;  /* 0xffffffef75757812 */ /* 0x000fe200078ec0ff */
[----:B------:R-:W-:Y:S01]  /*18850*/  FFMA.FTZ R28, R29, R148, 1.1641532182693481445e-10 ;  /* 0x2f0000001d1c7423 */ /* 0x000fe20000010094 */
[C---:B-----5:R-:W-:Y:S01]  /*18860*/  SHF.L.U32 R29, R24.reuse, 0x10, RZ ;  /* 0x00000010181d7819 */ /* 0x060fe200000006ff */
[----:B------:R-:W-:Y:S01]  /*18870*/  IMAD.MOV.U32 R30, RZ, RZ, R116 ;  /* 0x000000ffff1e7224 */ /* 0x000fe200078e0074 */
[----:B------:R-:W-:Y:S02]  /*18880*/  PRMT R24, R24, 0x7632, R24 ;  /* 0x0000763218187816 */ /* 0x000fe40000000018 */
        /* <DEDUP_REMOVED lines=12> */
.L_x_10806:
        /* <DEDUP_REMOVED lines=13> */
.L_x_10808:
[----:B------:R-:W-:Y:S05]  /*18a20*/  BSYNC.RECONVERGENT B1 ;  /* 0x0000000000017941 */ /* 0x000fea0003800200 */
.L_x_10807:
        /* <DEDUP_REMOVED lines=43> */
.L_x_10805:
[----:B------:R-:W-:Y:S05]  /*18ce0*/  BSYNC.RECONVERGENT B0 ;  /* 0x0000000000007941 */ /* 0x000fea0003800200 */
.L_x_10804:
[----:B------:R-:W-:Y:S01]  /*18cf0*/  I2FP.F32.U32 R29, R30 ;  /* 0x0000001e001d7245 */ /* 0x000fe20000201000 */
[----:B------:R-:W-:Y:S01]  /*18d00*/  BSSY.RECONVERGENT B0, `(.L_x_10809) ;  /* 0x000004f000007945 */ /* 0x000fe20003800200 */
[----:B------:R-:W-:Y:S02]  /*18d10*/  SHF.L.U32 R31, R68, 0x10, RZ ;  /* 0x00000010441f7819 */ /* 0x000fe400000006ff */
[----:B------:R-:W-:Y:S01]  /*18d20*/  ISETP.NE.AND P3, PT, R33, 0x1, PT ;  /* 0x000000012100780c */ /* 0x000fe20003f65270 */
[----:B------:R-:W-:Y:S01]  /*18d30*/  FFMA.FTZ R28, R29, R148, 1.1641532182693481445e-10 ;  /* 0x2f0000001d1c7423 */ /* 0x000fe20000010094 */
[----:B------:R-:W-:Y:S01]  /*18d40*/  FSEL R29, R94, RZ, P4 ;  /* 0x000000ff5e1d7208 */ /* 0x000fe20002000000 */
[----:B------:R-:W-:-:S03]  /*18d50*/  FMUL.FTZ R31, R31, R146 ;  /* 0x000000921f1f7220 */ /* 0x000fc60000410000 */
[----:B------:R-:W-:-:S04]  /*18d60*/  FSETP.GTU.FTZ.AND P2, PT, R28, R147, PT ;  /* 0x000000931c00720b */ /* 0x000fc80003f5c000 */
        /* <DEDUP_REMOVED lines=15> */
.L_x_10811:
        /* <DEDUP_REMOVED lines=13> */
.L_x_10813:
[----:B------:R-:W-:Y:S05]  /*18f30*/  BSYNC.RECONVERGENT B1 ;  /* 0x0000000000017941 */ /* 0x000fea0003800200 */
.L_x_10812:
        /* <DEDUP_REMOVED lines=43> */
.L_x_10810:
[----:B------:R-:W-:Y:S05]  /*191f0*/  BSYNC.RECONVERGENT B0 ;  /* 0x0000000000007941 */ /* 0x000fea0003800200 */
.L_x_10809:
        /* <DEDUP_REMOVED lines=20> */
.L_x_10816:
        /* <DEDUP_REMOVED lines=13> */
.L_x_10818:
[----:B------:R-:W-:Y:S05]  /*19410*/  BSYNC.RECONVERGENT B1 ;  /* 0x0000000000017941 */ /* 0x000fea0003800200 */
.L_x_10817:
        /* <DEDUP_REMOVED lines=43> */
.L_x_10815:
[----:B------:R-:W-:Y:S05]  /*196d0*/  BSYNC.RECONVERGENT B0 ;  /* 0x0000000000007941 */ /* 0x000fea0003800200 */
.L_x_10814:
[----:B------:R-:W-:Y:S01]  /*196e0*/  I2FP.F32.U32 R29, R30 ;  /* 0x0000001e001d7245 */ /* 0x000fe20000201000 */
[----:B------:R-:W-:Y:S01]  /*196f0*/  BSSY.RECONVERGENT B0, `(.L_x_10819) ;  /* 0x0000050000007945 */ /* 0x000fe20003800200 */
[----:B------:R-:W-:Y:S02]  /*19700*/  PRMT R28, R68, 0x7632, R28 ;  /* 0x00007632441c7816 */ /* 0x000fe4000000001c */
[----:B------:R-:W-:Y:S02]  /*19710*/  ISETP.NE.AND P3, PT, R34, 0x1, PT ;  /* 0x000000012200780c */ /* 0x000fe40003f65270 */
[----:B------:R-:W-:Y:S01]  /*19720*/  SHF.L.U32 R31, R28, 0x10, RZ ;  /* 0x000000101c1f7819 */ /* 0x000fe200000006ff */
[----:B------:R-:W-:Y:S01]  /*19730*/  FFMA.FTZ R28, R29, R148, 1.1641532182693481445e-10 ;  /* 0x2f0000001d1c7423 */ /* 0x000fe20000010094 */
[----:B------:R-:W-:-:S03]  /*19740*/  FSEL R24, R24, RZ, P4 ;  /* 0x000000ff18187208 */ /* 0x000fc60002000000 */
[----:B------:R-:W-:Y:S01]  /*19750*/  FMUL.FTZ R31, R31, R146 ;  /* 0x000000921f1f7220 */ /* 0x000fe20000410000 */
[----:B------:R-:W-:Y:S01]  /*19760*/  FSETP.GTU.FTZ.AND P2, PT, R28, R147, PT ;  /* 0x000000931c00720b */ /* 0x000fe20003f5c000 */
[----:B------:R-:W-:-:S03]  /*19770*/  IMAD.MOV.U32 R28, RZ, RZ, 0x2 ;  /* 0x00000002ff1c7424 */ /* 0x000fc600078e00ff */
        /* <DEDUP_REMOVED lines=14> */
.L_x_10821:
        /* <DEDUP_REMOVED lines=13> */
.L_x_10823:
[----:B------:R-:W-:Y:S05]  /*19930*/  BSYNC.RECONVERGENT B1 ;  /* 0x0000000000017941 */ /* 0x000fea0003800200 */
.L_x_10822:
        /* <DEDUP_REMOVED lines=43> */
.L_x_10820:
[----:B------:R-:W-:Y:S05]  /*19bf0*/  BSYNC.RECONVERGENT B0 ;  /* 0x0000000000007941 */ /* 0x000fea0003800200 */
.L_x_10819:
        /* <DEDUP_REMOVED lines=21> */
.L_x_10826:
        /* <DEDUP_REMOVED lines=13> */
.L_x_10828:
[----:B------:R-:W-:Y:S05]  /*19e20*/  BSYNC.RECONVERGENT B1 ;  /* 0x0000000000017941 */ /* 0x000fea0003800200 */
.L_x_10827:
        /* <DEDUP_REMOVED lines=43> */
.L_x_10825:
[----:B------:R-:W-:Y:S05]  /*1a0e0*/  BSYNC.RECONVERGENT B0 ;  /* 0x0000000000007941 */ /* 0x000fea0003800200 */
.L_x_10824:
        /* <DEDUP_REMOVED lines=8> */
[----:B------:R-:W-:-:S04]  /*1a170*/  FSETP.GTU.FTZ.AND P2, PT, R24, R147, PT ;  /* 0x000000931800720b */ /* 0x000fc80003f5c000 */
        /* <DEDUP_REMOVED lines=14> */
.L_x_10831:
        /* <DEDUP_REMOVED lines=13> */
.L_x_10833:
[----:B------:R-:W-:Y:S05]  /*1a330*/  BSYNC.RECONVERGENT B1 ;  /* 0x0000000000017941 */ /* 0x000fea0003800200 */
.L_x_10832:
        /* <DEDUP_REMOVED lines=43> */
.L_x_10830:
[----:B------:R-:W-:Y:S05]  /*1a5f0*/  BSYNC.RECONVERGENT B0 ;  /* 0x0000000000007941 */ /* 0x000fea0003800200 */
.L_x_10829:
        /* <DEDUP_REMOVED lines=20> */
.L_x_10836:
        /* <DEDUP_REMOVED lines=13> */
.L_x_10838:
[----:B------:R-:W-:Y:S05]  /*1a810*/  BSYNC.RECONVERGENT B1 ;  /* 0x0000000000017941 */ /* 0x000fea0003800200 */
.L_x_10837:
        /* <DEDUP_REMOVED lines=43> */
.L_x_10835:
[----:B------:R-:W-:Y:S05]  /*1aad0*/  BSYNC.RECONVERGENT B0 ;  /* 0x0000000000007941 */ /* 0x000fea0003800200 */
.L_x_10834:
[----:B------:R-:W-:Y:S01]  /*1aae0*/  I2FP.F32.U32 R25, R25 ;  /* 0x0000001900197245 */ /* 0x000fe20000201000 */
[----:B------:R-:W-:Y:S01]  /*1aaf0*/  BSSY.RECONVERGENT B0, `(.L_x_10839) ;  /* 0x0000050000007945 */ /* 0x000fe20003800200 */
[----:B------:R-:W-:-:S04]  /*1ab00*/  PRMT R24, R69, 0x7632, R24 ;  /* 0x0000763245187816 */ /* 0x000fc80000000018 */
[----:B------:R-:W-:Y:S01]  /*1ab10*/  SHF.L.U32 R29, R24, 0x10, RZ ;  /* 0x00000010181d7819 */ /* 0x000fe200000006ff */
[----:B------:R-:W-:Y:S01]  /*1ab20*/  FFMA.FTZ R24, R25, R148, 1.1641532182693481445e-10 ;  /* 0x2f00000019187423 */ /* 0x000fe20000010094 */
[----:B------:R-:W-:-:S03]  /*1ab30*/  IMAD.MOV.U32 R25, RZ, RZ, R116 ;  /* 0x000000ffff197224 */ /* 0x000fc600078e0074 */
[----:B------:R-:W-:Y:S01]  /*1ab40*/  FMUL.FTZ R29, R29, R146 ;  /* 0x000000921d1d7220 */ /* 0x000fe20000410000 */
[----:B------:R-:W-:Y:S02]  /*1ab50*/  FSETP.GTU.FTZ.AND P2, PT, R24, R147, PT ;  /* 0x000000931800720b */ /* 0x000fe40003f5c000 */
[----:B------:R-:W-:Y:S02]  /*1ab60*/  FSEL R24, R35, RZ, P4 ;  /* 0x000000ff23187208 */ /* 0x000fe40002000000 */
        /* <DEDUP_REMOVED lines=15> */
.L_x_10841:
        /* <DEDUP_REMOVED lines=13> */
.L_x_10843:
[----:B------:R-:W-:Y:S05]  /*1ad30*/  BSYNC.RECONVERGENT B1 ;  /* 0x0000000000017941 */ /* 0x000fea0003800200 */
.L_x_10842:
        /* <DEDUP_REMOVED lines=43> */
.L_x_10840:
[----:B------:R-:W-:Y:S05]  /*1aff0*/  BSYNC.RECONVERGENT B0 ;  /* 0x0000000000007941 */ /* 0x000fea0003800200 */
.L_x_10839:
[----:B------:R-:W-:Y:S01]  /*1b000*/  ISETP.NE.AND P3, PT, R29, 0x1, PT ;  /* 0x000000011d00780c */ /* 0x000fe20003f65270 */
[----:B------:R-:W-:Y:S01]  /*1b010*/  BSSY.RECONVERGENT B0, `(.L_x_10844) ;  /* 0x000004b000007945 */ /* 0x000fe20003800200 */
[----:B------:R-:W-:Y:S01]  /*1b020*/  I2FP.F32.U32 R25, R25 ;  /* 0x0000001900197245 */ /* 0x000fe20000201000 */
[----:B------:R-:W-:Y:S02]  /*1b030*/  IMAD.MOV.U32 R30, RZ, RZ, 0x2 ;  /* 0x00000002ff1e7424 */ /* 0x000fe400078e00ff */
[----:B------:R-:W-:Y:S02]  /*1b040*/  IMAD.MOV.U32 R28, RZ, RZ, R116 ;  /* 0x000000ffff1c7224 */ /* 0x000fe400078e0074 */
[----:B------:R-:W-:Y:S01]  /*1b050*/  FFMA.FTZ R24, R25, R148, 1.1641532182693481445e-10 ;  /* 0x2f00000019187423 */ /* 0x000fe20000010094 */
[C---:B------:R-:W-:Y:S02]  /*1b060*/  SHF.L.U32 R25, R26.reuse, 0x10, RZ ;  /* 0x000000101a197819 */ /* 0x040fe400000006ff */
[----:B------:R-:W-:-:S02]  /*1b070*/  PRMT R26, R26, 0x7632, R26 ;  /* 0x000076321a1a7816 */ /* 0x000fc4000000001a */
[----:B------:R-:W-:Y:S01]  /*1b080*/  FSETP.LE.FTZ.AND P2, PT, R24, R147, PT ;  /* 0x000000931800720b */ /* 0x000fe20003f53000 */
[----:B------:R-:W-:Y:S01]  /*1b090*/  FMUL.FTZ R122, R25, R146 ;  /* 0x00000092197a7220 */ /* 0x000fe20000410000 */
        /* <DEDUP_REMOVED lines=9> */
.L_x_10846:
        /* <DEDUP_REMOVED lines=13> */
.L_x_10848:
[----:B------:R-:W-:Y:S05]  /*1b200*/  BSYNC.RECONVERGENT B1 ;  /* 0x0000000000017941 */ /* 0x000fea0003800200 */
.L_x_10847:
        /* <DEDUP_REMOVED lines=43> */
.L_x_10845:
[----:B------:R-:W-:Y:S05]  /*1b4c0*/  BSYNC.RECONVERGENT B0 ;  /* 0x0000000000007941 */ /* 0x000fea0003800200 */
.L_x_10844:
        /* <DEDUP_REMOVED lines=12> */
[----:B------:R-:W-:Y:S01]  /*1b590*/  IMAD.MOV.U32 R25, RZ, RZ, R116 ;  /* 0x000000ffff197224 */ /* 0x000fe200078e0074 */
[----:B------:R-:W-:Y:S02]  /*1b5a0*/  PRMT R122, R24, 0x7610, R122 ;  /* 0x00007610187a7816 */ /* 0x000fe4000000007a */
        /* <DEDUP_REMOVED lines=10> */
.L_x_10851:
        /* <DEDUP_REMOVED lines=13> */
.L_x_10853:
[----:B------:R-:W-:Y:S05]  /*1b720*/  BSYNC.RECONVERGENT B1 ;  /* 0x0000000000017941 */ /* 0x000fea0003800200 */
.L_x_10852:
        /* <DEDUP_REMOVED lines=43> */
.L_x_10850:
[----:B------:R-:W-:Y:S05]  /*1b9e0*/  BSYNC.RECONVERGENT B0 ;  /* 0x0000000000007941 */ /* 0x000fea0003800200 */
.L_x_10849:
        /* <DEDUP_REMOVED lines=18> */
.L_x_10856:
        /* <DEDUP_REMOVED lines=13> */
.L_x_10858:
[----:B------:R-:W-:Y:S05]  /*1bbe0*/  BSYNC.RECONVERGENT B1 ;  /* 0x0000000000017941 */ /* 0x000fea0003800200 */
.L_x_10857:
        /* <DEDUP_REMOVED lines=43> */
.L_x_10855:
[----:B------:R-:W-:Y:S05]  /*1bea0*/  BSYNC.RECONVERGENT B0 ;  /* 0x0000000000007941 */ /* 0x000fea0003800200 */
.L_x_10854:
[----:B------:R-:W-:Y:S01]  /*1beb0*/  I2FP.F32.U32 R25, R25 ;  /* 0x0000001900197245 */ /* 0x000fe20000201000 */
[----:B------:R-:W-:Y:S01]  /*1bec0*/  BSSY.RECONVERGENT B0, `(.L_x_10859) ;  /* 0x0000050000007945 */ /* 0x000fe20003800200 */
[----:B------:R-:W-:Y:S02]  /*1bed0*/  PRMT R24, R70, 0x7632, R24 ;  /* 0x0000763246187816 */ /* 0x000fe40000000018 */
[----:B------:R-:W-:Y:S02]  /*1bee0*/  FSEL R26, R26, RZ, P3 ;  /* 0x000000ff1a1a7208 */ /* 0x000fe40001800000 */
[----:B------:R-:W-:Y:S01]  /*1bef0*/  SHF.L.U32 R29, R24, 0x10, RZ ;  /* 0x00000010181d7819 */ /* 0x000fe200000006ff */
[----:B------:R-:W-:Y:S01]  /*1bf00*/  FFMA.FTZ R24, R25, R148, 1.1641532182693481445e-10 ;  /* 0x2f00000019187423 */ /* 0x000fe20000010094 */
[----:B------:R-:W-:-:S03]  /*1bf10*/  IMAD.MOV.U32 R25, RZ, RZ, R116 ;  /* 0x000000ffff197224 */ /* 0x000fc600078e0074 */
[----:B------:R-:W-:Y:S01]  /*1bf20*/  FMUL.FTZ R29, R29, R146 ;  /* 0x000000921d1d7220 */ /* 0x000fe20000410000 */
        /* <DEDUP_REMOVED lines=16> */
.L_x_10861:
        /* <DEDUP_REMOVED lines=13> */
.L_x_10863:
[----:B------:R-:W-:Y:S05]  /*1c100*/  BSYNC.RECONVERGENT B1 ;  /* 0x0000000000017941 */ /* 0x000fea0003800200 */
.L_x_10862:
        /* <DEDUP_REMOVED lines=43> */
.L_x_10860:
[----:B------:R-:W-:Y:S05]  /*1c3c0*/  BSYNC.RECONVERGENT B0 ;  /* 0x0000000000007941 */ /* 0x000fea0003800200 */
.L_x_10859:
        /* <DEDUP_REMOVED lines=19> */
.L_x_10866:
        /* <DEDUP_REMOVED lines=13> */
.L_x_10868:
[----:B------:R-:W-:Y:S05]  /*1c5d0*/  BSYNC.RECONVERGENT B1 ;  /* 0x0000000000017941 */ /* 0x000fea0003800200 */
.L_x_10867:
        /* <DEDUP_REMOVED lines=43> */
.L_x_10865:
[----:B------:R-:W-:Y:S05]  /*1c890*/  BSYNC.RECONVERGENT B0 ;  /* 0x0000000000007941 */ /* 0x000fea0003800200 */
.L_x_10864:
        /* <DEDUP_REMOVED lines=23> */
.L_x_10871:
        /* <DEDUP_REMOVED lines=13> */
.L_x_10873:
[----:B------:R-:W-:Y:S05]  /*1cae0*/  BSYNC.RECONVERGENT B1 ;  /* 0x0000000000017941 */ /* 0x000fea0003800200 */
.L_x_10872:
        /* <DEDUP_REMOVED lines=43> */
.L_x_10870:
[----:B------:R-:W-:Y:S05]  /*1cda0*/  BSYNC.RECONVERGENT B0 ;  /* 0x0000000000007941 */ /* 0x000fea0003800200 */
.L_x_10869:
        /* <DEDUP_REMOVED lines=18> */
.L_x_10876:
        /* <DEDUP_REMOVED lines=15> */
.L_x_10878:
[----:B------:R-:W-:Y:S05]  /*1cfc0*/  BSYNC.RECONVERGENT B1 ;  /* 0x0000000000017941 */ /* 0x000fea0003800200 */
.L_x_10877:
        /* <DEDUP_REMOVED lines=43> */
.L_x_10875:
[----:B------:R-:W-:Y:S05]  /*1d280*/  BSYNC.RECONVERGENT B0 ;  /* 0x0000000000007941 */ /* 0x000fea0003800200 */
.L_x_10874:
[----:B------:R-:W-:Y:S02]  /*1d290*/  I2FP.F32.U32 R25, R25 ;  /* 0x0000001900197245 */ /* 0x000fe40000201000 */
[----:B------:R-:W-:-:S04]  /*1d2a0*/  PRMT R24, R71, 0x7632, R24 ;  /* 0x0000763247187816 */ /* 0x000fc80000000018 */
[----:B------:R-:W-:Y:S01]  /*1d2b0*/  SHF.L.U32 R27, R24, 0x10, RZ ;  /* 0x00000010181b7819 */ /* 0x000fe200000006ff */
[----:B------:R-:W-:-:S04]  /*1d2c0*/  FFMA.FTZ R24, R25, R148, 1.1641532182693481445e-10 ;  /* 0x2f00000019187423 */ /* 0x000fc80000010094 */
[----:B------:R-:W-:Y:S01]  /*1d2d0*/  FMUL.FTZ R27, R27, R146 ;  /* 0x000000921b1b7220 */ /* 0x000fe20000410000 */
[----:B------:R-:W-:Y:S02]  /*1d2e0*/  FSETP.GTU.FTZ.AND P6, PT, R24, R147, PT ;  /* 0x000000931800720b */ /* 0x000fe40003fdc000 */
[----:B------:R-:W-:Y:S02]  /*1d2f0*/  FSEL R24, R31, RZ, P5 ;  /* 0x000000ff1f187208 */ /* 0x000fe40002800000 */
[----:B------:R-:W-:Y:S02]  /*1d300*/  FSEL R27, R27, RZ, !P6 ;  /* 0x000000ff1b1b7208 */ /* 0x000fe40007000000 */
[----:B------:R-:W-:-:S03]  /*1d310*/  SEL R125, RZ, 0x1, P6 ;  /* 0x00000001ff7d7807 */ /* 0x000fc60003000000 */
[----:B------:R-:W-:-:S04]  /*1d320*/  FADD.FTZ R31, R27, R24 ;  /* 0x000000181b1f7221 */ /* 0x000fc80000010000 */
[----:B------:R-:W-:Y:S01]  /*1d330*/  @P1 FADD.FTZ R31, R63, R31 ;  /* 0x0000001f3f1f1221 */ /* 0x000fe20000010000 */
[----:B------:R-:W-:Y:S06]  /*1d340*/  BRA `(.L_x_10879) ;  /* 0x0000002800207947 */ /* 0x000fec0003800000 */
.L_x_10798:
        /* <DEDUP_REMOVED lines=16> */
.L_x_10882:
        /* <DEDUP_REMOVED lines=13> */
.L_x_10884:
[----:B------:R-:W-:Y:S05]  /*1d520*/  BSYNC.RECONVERGENT B1 ;  /* 0x0000000000017941 */ /* 0x000fea0003800200 */
.L_x_10883:
        /* <DEDUP_REMOVED lines=43> */
.L_x_10881:
[----:B------:R-:W-:Y:S05]  /*1d7e0*/  BSYNC.RECONVERGENT B0 ;  /* 0x0000000000007941 */ /* 0x000fea0003800200 */
.L_x_10880:
        /* <DEDUP_REMOVED lines=20> */
.L_x_10887:
        /* <DEDUP_REMOVED lines=13> */
.L_x_10889:
[----:B------:R-:W-:Y:S05]  /*1da00*/  BSYNC.RECONVERGENT B1 ;  /* 0x0000000000017941 */ /* 0x000fea0003800200 */
.L_x_10888:
        /* <DEDUP_REMOVED lines=43> */
.L_x_10886:
[----:B------:R-:W-:Y:S05]  /*1dcc0*/  BSYNC.RECONVERGENT B0 ;  /* 0x0000000000007941 */ /* 0x000fea0003800200 */
.L_x_10885:
[----:B------:R-:W-:Y:S01]  /*1dcd0*/  I2FP.F32.U32 R29, R29 ;  /* 0x0000001d001d7245 */ /* 0x000fe20000201000 */
[----:B------:R-:W-:Y:S01]  /*1dce0*/  BSSY.RECONVERGENT B0, `(.L_x_10890) ;  /* 0x000004b000007945 */ /* 0x000fe20003800200 */
[----:B------:R-:W-:Y:S02]  /*1dcf0*/  ISETP.NE.AND P2, PT, R32, 0x1, PT ;  /* 0x000000012000780c */ /* 0x000fe40003f45270 */
[----:B------:R-:W-:Y:S01]  /*1dd00*/  LOP3.LUT R117, R117, 0xfffffff7, RZ, 0xc0, !PT ;  /* 0xfffffff775757812 */ /* 0x000fe200078ec0ff */
[----:B------:R-:W-:Y:S01]  /*1dd10*/  FFMA.FTZ R28, R29, R148, 1.1641532182693481445e-10 ;  /* 0x2f0000001d1c7423 */ /* 0x000fe20000010094 */
[----:B------:R-:W-:Y:S01]  /*1dd20*/  SHF.L.U32 R35, R24, 0x10, RZ ;  /* 0x0000001018237819 */ /* 0x000fe200000006ff */
[----:B------:R-:W-:-:S03]  /*1dd30*/  IMAD.MOV.U32 R24, RZ, RZ, R116 ;  /* 0x000000ffff187224 */ /* 0x000fc600078e0074 */
[----:B------:R-:W-:Y:S01]  /*1dd40*/  FSETP.LE.FTZ.AND P3, PT, R28, R147, PT ;  /* 0x000000931c00720b */ /* 0x000fe20003f73000 */
[----:B------:R-:W-:-:S12]  /*1dd50*/  IMAD.MOV.U32 R28, RZ, RZ, 0x2 ;  /* 0x00000002ff1c7424 */ /* 0x000fd800078e00ff */
        /* <DEDUP_REMOVED lines=10> */
.L_x_10892:
        /* <DEDUP_REMOVED lines=13> */
.L_x_10894:
[----:B------:R-:W-:Y:S05]  /*1ded0*/  BSYNC.RECONVERGENT B1 ;  /* 0x0000000000017941 */ /* 0x000fea0003800200 */
.L_x_10893:
        /* <DEDUP_REMOVED lines=43> */
.L_x_10891:
[----:B------:R-:W-:Y:S05]  /*1e190*/  BSYNC.RECONVERGENT B0 ;  /* 0x0000000000007941 */ /* 0x000fea0003800200 */
.L_x_10890:
[----:B------:R-:W-:Y:S01]  /*1e1a0*/  I2FP.F32.U32 R29, R24 ;  /* 0x00000018001d7245 */ /* 0x000fe20000201000 */
[----:B------:R-:W-:Y:S01]  /*1e1b0*/  BSSY.RECONVERGENT B0, `(.L_x_10895) ;  /* 0x000004c000007945 */ /* 0x000fe20003800200 */
[----:B------:R-:W-:Y:S02]  /*1e1c0*/  ISETP.NE.AND P2, PT, R28, 0x1, PT ;  /* 0x000000011c00780c */ /* 0x000fe40003f45270 */
[----:B------:R-:W-:Y:S01]  /*1e1d0*/  LOP3.LUT R117, R117, 0xfffffffb, RZ, 0xc0, !PT ;  /* 0xfffffffb75757812 */ /* 0x000fe200078ec0ff */
[----:B------:R-:W-:Y:S01]  /*1e1e0*/  FFMA.FTZ R24, R29, R148, 1.1641532182693481445e-10 ;  /* 0x2f0000001d187423 */ /* 0x000fe20000010094 */
[C---:B------:R-:W-:Y:S01]  /*1e1f0*/  SHF.L.U32 R33, R25.reuse, 0x10, RZ ;  /* 0x0000001019217819 */ /* 0x040fe200000006ff */
[----:B------:R-:W-:Y:S01]  /*1e200*/  IMAD.MOV.U32 R29, RZ, RZ, 0x2 ;  /* 0x00000002ff1d7424 */ /* 0x000fe200078e00ff */
        /* <DEDUP_REMOVED lines=13> */
.L_x_10897:
        /* <DEDUP_REMOVED lines=13> */
.L_x_10899:
[----:B------:R-:W-:Y:S05]  /*1e3b0*/  BSYNC.RECONVERGENT B1 ;  /* 0x0000000000017941 */ /* 0x000fea0003800200 */
.L_x_10898:
        /* <DEDUP_REMOVED lines=43> */
.L_x_10896:
[----:B------:R-:W-:Y:S05]  /*1e670*/  BSYNC.RECONVERGENT B0 ;  /* 0x0000000000007941 */ /* 0x000fea0003800200 */
.L_x_10895:
        /* <DEDUP_REMOVED lines=19> */
.L_x_10902:
        /* <DEDUP_REMOVED lines=13> */
.L_x_10904:
[----:B------:R-:W-:Y:S05]  /*1e880*/  BSYNC.RECONVERGENT B1 ;  /* 0x0000000000017941 */ /* 0x000fea0003800200 */
.L_x_10903:
        /* <DEDUP_REMOVED lines=43> */
.L_x_10901:
[----:B------:R-:W-:Y:S05]  /*1eb40*/  BSYNC.RECONVERGENT B0 ;  /* 0x0000000000007941 */ /* 0x000fea0003800200 */
.L_x_10900:
        /* <DEDUP_REMOVED lines=18> */
.L_x_10907:
        /* <DEDUP_REMOVED lines=13> */
.L_x_10909:
[----:B------:R-:W-:Y:S05]  /*1ed40*/  BSYNC.RECONVERGENT B1 ;  /* 0x0000000000017941 */ /* 0x000fea0003800200 */
.L_x_10908:
        /* <DEDUP_REMOVED lines=43> */
.L_x_10906:
[----:B------:R-:W-:Y:S05]  /*1f000*/  BSYNC.RECONVERGENT B0 ;  /* 0x0000000000007941 */ /* 0x000fea0003800200 */
.L_x_10905:
[----:B------:R-:W-:Y:S01]  /*1f010*/  ISETP.NE.AND P4, PT, R29, 0x1, PT ;  /* 0x000000011d00780c */ /* 0x000fe20003f85270 */
[----:B------:R-:W-:Y:S01]  /*1f020*/  BSSY.RECONVERGENT B0, `(.L_x_10910) ;  /* 0x0000049000007945 */ /* 0x000fe20003800200 */
[----:B------:R-:W-:Y:S02]  /*1f030*/  I2FP.F32.U32 R25, R25 ;  /* 0x0000001900197245 */ /* 0x000fe40000201000 */
[----:B------:R-:W-:Y:S01]  /*1f040*/  SHF.L.U32 R159, R26, 0x10, RZ ;  /* 0x000000101a9f7819 */ /* 0x000fe200000006ff */
[----:B------:R-:W-:Y:S02]  /*1f050*/  IMAD.MOV.U32 R26, RZ, RZ, 0x2 ;  /* 0x00000002ff1a7424 */ /* 0x000fe400078e00ff */
        /* <DEDUP_REMOVED lines=12> */
.L_x_10912:
        /* <DEDUP_REMOVED lines=13> */
.L_x_10914:
[----:B------:R-:W-:Y:S05]  /*1f1f0*/  BSYNC.RECONVERGENT B1 ;  /* 0x0000000000017941 */ /* 0x000fea0003800200 */
.L_x_10913:
        /* <DEDUP_REMOVED lines=43> */
.L_x_10911:
[----:B------:R-:W-:Y:S05]  /*1f4b0*/  BSYNC.RECONVERGENT B0 ;  /* 0x0000000000007941 */ /* 0x000fea0003800200 */
.L_x_10910:
        /* <DEDUP_REMOVED lines=18> */
.L_x_10917:
        /* <DEDUP_REMOVED lines=13> */
.L_x_10919:
[----:B------:R-:W-:Y:S05]  /*1f6b0*/  BSYNC.RECONVERGENT B1 ;  /* 0x0000000000017941 */ /* 0x000fea0003800200 */
.L_x_10918:
        /* <DEDUP_REMOVED lines=38> */
[----:B------:R-:W-:Y:S01]  /*1f920*/  LOP3.LUT R17, R136, R24, R29, 0x96, !PT ;  /* 0x0000001888117212 */ /* 0x000fe200078e961d */
[----:B------:R-:W-:-:S05]  /*1f930*/  IMAD.WIDE.U32 R24, R25, -0x2daee0ad, RZ ;  /* 0xd2511f5319187825 */ /* 0x000fca00078e00ff */
[----:B------:R-:W-:Y:S02]  /*1f940*/  LOP3.LUT R18, R132, R26, R25, 0x96, !PT ;  /* 0x0000001a84127212 */ /* 0x000fe400078e9619 */
[----:B------:R-:W-:Y:S01]  /*1f950*/  MOV R25, R152 ;  /* 0x0000009800197202 */ /* 0x000fe20000000f00 */
[----:B------:R-:W-:-:S07]  /*1f960*/  IMAD.MOV.U32 R152, RZ, RZ, R24 ;  /* 0x000000ffff987224 */ /* 0x000fce00078e0018 */
.L_x_10916:
[----:B------:R-:W-:Y:S05]  /*1f970*/  BSYNC.RECONVERGENT B0 ;  /* 0x0000000000007941 */ /* 0x000fea0003800200 */
.L_x_10915:
[----:B------:R-:W-:Y:S01]  /*1f980*/  P2R R28, PR, RZ, 0x2 ;  /* 0x00000002ff1c7803 */ /* 0x000fe20000000000 */
[-C--:B------:R-:W-:Y:S01]  /*1f990*/  FMUL.FTZ R31, R31, R146.reuse ;  /* 0x000000921f1f7220 */ /* 0x080fe20000410000 */
        /* <DEDUP_REMOVED lines=35> */
.L_x_10879:
[----:B------:R-:W-:Y:S01]  /*1fbd0*/  SEL R24, RZ, 0x1000000, !P5 ;  /* 0x01000000ff187807 */ /* 0x000fe20006800000 */
[----:B------:R-:W-:Y:S01]  /*1fbe0*/  IMAD.WIDE.U32 R94, R157, 0x20, R154 ;  /* 0x000000209d5e7825 */ /* 0x000fe200078e009a */
[----:B------:R-:W-:Y:S02]  /*1fbf0*/  SEL R25, RZ, 0x10000, !P4 ;  /* 0x00010000ff197807 */ /* 0x000fe40006000000 */
[----:B------:R-:W-:Y:S02]  /*1fc00*/  SEL R126, RZ, 0x100, !P3 ;  /* 0x00000100ff7e7807 */ /* 0x000fe40005800000 */
[C---:B------:R-:W-:Y:S01]  /*1fc10*/  LOP3.LUT P5, RZ, R117.reuse, 0x8, RZ, 0xc0, !PT ;  /* 0x0000000875ff7812 */ /* 0x040fe200078ac0ff */
[----:B------:R-:W-:Y:S01]  /*1fc20*/  STG.E.128 desc[UR8][R94.64], R32 ;  /* 0x000000205e007986 */ /* 0x000fe2000c101d08 */
[C---:B------:R-:W-:Y:S02]  /*1fc30*/  LOP3.LUT P4, RZ, R117.reuse, 0x4, RZ, 0xc0, !PT ;  /* 0x0000000475ff7812 */ /* 0x040fe4000788c0ff */
[----:B------:R-:W-:Y:S01]  /*1fc40*/  LOP3.LUT P3, RZ, R117, 0x2, RZ, 0xc0, !PT ;  /* 0x0000000275ff7812 */ /* 0x000fe2000786c0ff */
[----:B------:R0:W-:Y:S01]  /*1fc50*/  STG.E.128 desc[UR8][R94.64+0x10], R28 ;  /* 0x0000101c5e007986 */ /* 0x0001e2000c101d08 */
[----:B------:R-:W-:-:S02]  /*1fc60*/  LOP3.LUT R126, R126, R24, R25, 0xfe, !PT ;  /* 0x000000187e7e7212 */ /* 0x000fc400078efe19 */
[----:B------:R-:W-:Y:S02]  /*1fc70*/  LOP3.LUT P6, RZ, R117, 0x10, RZ, 0xc0, !PT ;  /* 0x0000001075ff7812 */ /* 0x000fe400078cc0ff */
[----:B------:R-:W-:Y:S02]  /*1fc80*/  SEL R24, RZ, 0x1000000, !P3 ;  /* 0x01000000ff187807 */ /* 0x000fe40005800000 */
[----:B------:R-:W-:Y:S02]  /*1fc90*/  SEL R25, RZ, 0x10000, !P4 ;  /* 0x00010000ff197807 */ /* 0x000fe40006000000 */
[----:B------:R-:W-:Y:S02]  /*1fca0*/  SEL R26, RZ, 0x100, !P5 ;  /* 0x00000100ff1a7807 */ /* 0x000fe40006800000 */
[----:B------:R-:W-:Y:S02]  /*1fcb0*/  SEL R27, RZ, 0x1, !P2 ;  /* 0x00000001ff1b7807 */ /* 0x000fe40005000000 */
[----:B------:R-:W-:-:S02]  /*1fcc0*/  LOP3.LUT R26, R26, R24, R25, 0xfe, !PT ;  /* 0x000000181a1a7212 */ /* 0x000fc400078efe19 */
[----:B------:R-:W-:Y:S01]  /*1fcd0*/  SEL R127, RZ, 0x1, !P6 ;  /* 0x00000001ff7f7807 */ /* 0x000fe20007000000 */
[----:B------:R-:W1:Y:S01]  /*1fce0*/  @P0 LDC.64 R24, c[0x0][0x398] ;  /* 0x0000e600ff180b82 */ /* 0x000e620000000a00 */
[----:B------:R-:W-:Y:S01]  /*1fcf0*/  LOP3.LUT R27, R126, R27, RZ, 0xfc, !PT ;  /* 0x0000001b7e1b7212 */ /* 0x000fe200078efcff */
[----:B0-----:R-:W-:Y:S01]  /*1fd00*/  IMAD.WIDE.U32 R94, R157, 0x8, R150 ;  /* 0x000000089d5e7825 */ /* 0x001fe200078e0096 */
[----:B------:R-:W-:-:S05]  /*1fd10*/  LOP3.LUT R26, R26, R127, RZ, 0xfc, !PT ;  /* 0x0000007f1a1a7212 */ /* 0x000fca00078efcff */
[----:B------:R0:W-:Y:S01]  /*1fd20*/  STG.E.64 desc[UR8][R94.64], R26 ;  /* 0x0000001a5e007986 */ /* 0x0001e2000c101b08 */
[----:B------:R-:W-:Y:S05]  /*1fd30*/  @!P0 BRA `(.L_x_10920) ;  /* 0x0000000000508947 */ /* 0x000fea0003800000 */
[----:B0-----:R-:W-:Y:S01]  /*1fd40*/  IMAD.U32 R26, R124, 0x10000, RZ ;  /* 0x000100007c1a7824 */ /* 0x001fe200078e00ff */
[----:B------:R-:W-:Y:S02]  /*1fd50*/  PRMT R95, R123, 0x7104, RZ ;  /* 0x000071047b5f7816 */ /* 0x000fe400000000ff */
[----:B------:R-:W-:Y:S02]  /*1fd60*/  LOP3.LUT R158, R121, 0xff, RZ, 0xc0, !PT ;  /* 0x000000ff799e7812 */ /* 0x000fe400078ec0ff */
[----:B------:R-:W-:Y:S02]  /*1fd70*/  LOP3.LUT R27, R26, 0xff0000, RZ, 0xc0, !PT ;  /* 0x00ff00001a1b7812 */ /* 0x000fe400078ec0ff */
[----:B------:R-:W-:Y:S01]  /*1fd80*/  LOP3.LUT R26, R125, 0xffff, RZ, 0xc0, !PT ;  /* 0x0000ffff7d1a7812 */ /* 0x000fe200078ec0ff */
[----:B------:R-:W-:Y:S01]  /*1fd90*/  IMAD.WIDE.U32 R158, R158, 0x1000000, RZ ;  /* 0x010000009e9e7825 */ /* 0x000fe200078e00ff */
[----:B------:R-:W-:Y:S02]  /*1fda0*/  LOP3.LUT R126, R120, 0xff, RZ, 0xc0, !PT ;  /* 0x000000ff787e7812 */ /* 0x000fe400078ec0ff */
[----:B------:R-:W-:-:S02]  /*1fdb0*/  PRMT R94, R27, 0x4210, R26 ;  /* 0x000042101b5e7816 */ /* 0x000fc4000000001a */
[----:B------:R-:W0:Y:S01]  /*1fdc0*/  LDC.64 R26, c[0x0][0x3b8] ;  /* 0x0000ee00ff1a7b82 */ /* 0x000e220000000a00 */
[----:B------:R-:W-:Y:S01]  /*1fdd0*/  IMAD.WIDE.U32 R126, R126, 0x10000, RZ ;  /* 0x000100007e7e7825 */ /* 0x000fe200078e00ff */
[----:B------:R-:W-:Y:S02]  /*1fde0*/  LOP3.LUT R95, R94, 0xff00, R95, 0xf8, !PT ;  /* 0x0000ff005e5f7812 */ /* 0x000fe400078ef85f */
[----:B------:R-:W-:Y:S02]  /*1fdf0*/  LOP3.LUT R94, R119, 0xff, RZ, 0xc0, !PT ;  /* 0x000000ff775e7812 */ /* 0x000fe400078ec0ff */
        /* <DEDUP_REMOVED lines=8> */
.L_x_10920:
[----:B0-2---:R-:W0:Y:S01]  /*1fe80*/  @P1 LDC.64 R26, c[0x0][0x3a0] ;  /* 0x0000e800ff1a1b82 */ /* 0x005e220000000a00 */
[----:B------:R-:W-:-:S04]  /*1fe90*/  VIADD R159, R128, 0x80 ;  /* 0x00000080809f7836 */ /* 0x000fc80000000000 */
[----:B------:R-:W-:-:S04]  /*1fea0*/  IMAD.WIDE.U32 R92, R159, 0x10, R92 ;  /* 0x000000109f5c7825 */ /* 0x000fc800078e005c */
[C---:B-1----:R-:W-:Y:S02]  /*1feb0*/  @P0 IMAD.WIDE.U32 R24, R159.reuse, 0x10, R24 ;  /* 0x000000109f180825 */ /* 0x042fe400078e0018 */
[----:B------:R-:W5:Y:S04]  /*1fec0*/  LDG.E.128 R92, desc[UR8][R92.64] ;  /* 0x000000085c5c7981 */ /* 0x000f68000c1e1d00 */
[----:B------:R1:W5:Y:S01]  /*1fed0*/  @P0 LDG.E.128 R68, desc[UR8][R24.64] ;  /* 0x0000000818440981 */ /* 0x000362000c1e1d00 */
[----:B0-----:R-:W-:-:S05]  /*1fee0*/  @P1 IMAD.WIDE.U32 R26, R159, 0x20, R26 ;  /* 0x000000209f1a1825 */ /* 0x001fca00078e001a */
[----:B------:R1:W5:Y:S04]  /*1fef0*/  @P1 LDG.E.128 R64, desc[UR8][R26.64] ;  /* 0x000000081a401981 */ /* 0x000368000c1e1d00 */
[----:B------:R1:W5:Y:S01]  /*1ff00*/  @P1 LDG.E.128 R60, desc[UR8][R26.64+0x10] ;  /* 0x000010081a3c1981 */ /* 0x000362000c1e1d00 */
        /* <DEDUP_REMOVED lines=17> */
.L_x_10924:
        /* <DEDUP_REMOVED lines=13> */
.L_x_10926:
[----:B------:R-:W-:Y:S05]  /*200f0*/  BSYNC.RECONVERGENT B1 ;  /* 0x0000000000017941 */ /* 0x000fea0003800200 */
.L_x_10925:
        /* <DEDUP_REMOVED lines=40> */
[----:B------:R-:W-:Y:S01]  /*20380*/  LOP3.LUT R18, R132, R24, R127, 0x96, !PT ;  /* 0x0000001884127212 */ /* 0x000fe200078e967f */
[----:B------:R-:W-:-:S07]  /*20390*/  IMAD.MOV.U32 R24, RZ, RZ, R152 ;  /* 0x000000ffff187224 */ /* 0x000fce00078e0098 */
.L_x_10923:
[----:B------:R-:W-:Y:S05]  /*203a0*/  BSYNC.RECONVERGENT B0 ;  /* 0x0000000000007941 */ /* 0x000fea0003800200 */
.L_x_10922:
[----:B------:R-:W-:Y:S01]  /*203b0*/  I2FP.F32.U32 R25, R24 ;  /* 0x0000001800197245 */ /* 0x000fe20000201000 */
[----:B------:R-:W-:Y:S01]  /*203c0*/  BSSY.RECONVERGENT B0, `(.L_x_10927) ;  /* 0x000004d000007945 */ /* 0x000fe20003800200 */
[----:B------:R-:W-:Y:S01]  /*203d0*/  ISETP.NE.AND P2, PT, R27, 0x1, PT ;  /* 0x000000011b00780c */ /* 0x000fe20003f45270 */
[----:B------:R-:W-:Y:S01]  /*203e0*/  IMAD.MOV.U32 R119, RZ, RZ, 0x2 ;  /* 0x00000002ff777424 */ /* 0x000fe200078e00ff */
[----:B------:R-:W-:Y:S01]  /*203f0*/  LOP3.LUT R117, R117, 0xffffffef, RZ, 0xc0, !PT ;  /* 0xffffffef75757812 */ /* 0x000fe200078ec0ff */
[----:B------:R-:W-:Y:S01]  /*20400*/  FFMA.FTZ R24, R25, R148, 1.1641532182693481445e-10 ;  /* 0x2f00000019187423 */ /* 0x000fe20000010094 */
[C---:B-----5:R-:W-:Y:S01]  /*20410*/  IMAD.U32 R25, R92.reuse, 0x10000, RZ ;  /* 0x000100005c197824 */ /* 0x060fe200078e00ff */
[----:B------:R-:W-:Y:S02]  /*20420*/  PRMT R92, R92, 0x7632, R92 ;  /* 0x000076325c5c7816 */ /* 0x000fe4000000005c */
        /* <DEDUP_REMOVED lines=13> */
.L_x_10929:
        /* <DEDUP_REMOVED lines=13> */
.L_x_10931:
[----:B------:R-:W-:Y:S05]  /*205d0*/  BSYNC.RECONVERGENT B1 ;  /* 0x0000000000017941 */ /* 0x000fea0003800200 */
.L_x_10930:
        /* <DEDUP_REMOVED lines=43> */
.L_x_10928:
[----:B------:R-:W-:Y:S05]  /*20890*/  BSYNC.RECONVERGENT B0 ;  /* 0x0000000000007941 */ /* 0x000fea0003800200 */
.L_x_10927:
[----:B------:R-:W-:Y:S01]  /*208a0*/  I2FP.F32.U32 R25, R26 ;  /* 0x0000001a00197245 */ /* 0x000fe20000201000 */
[----:B------:R-:W-:Y:S01]  /*208b0*/  IMAD.U32 R27, R68, 0x10000, RZ ;  /* 0x00010000441b7824 */ /* 0x000fe200078e00ff */
[----:B------:R-:W-:Y:S01]  /*208c0*/  ISETP.NE.AND P3, PT, R119, 0x1, PT ;  /* 0x000000017700780c */ /* 0x000fe20003f65270 */
[----:B------:R-:W-:Y:S01]  /*208d0*/  BSSY.RECONVERGENT B0, `(.L_x_10932) ;  /* 0x000004d000007945 */ /* 0x000fe20003800200 */
[----:B------:R-:W-:Y:S02]  /*208e0*/  IMAD.MOV.U32 R120, RZ, RZ, 0x2 ;  /* 0x00000002ff787424 */ /* 0x000fe400078e00ff */
[----:B------:R-:W-:Y:S01]  /*208f0*/  FFMA.FTZ R24, R25, R148, 1.1641532182693481445e-10 ;  /* 0x2f00000019187423 */ /* 0x000fe20000010094 */
[----:B------:R-:W-:Y:S01]  /*20900*/  FMUL.FTZ R27, R27, R146 ;  /* 0x000000921b1b7220 */ /* 0x000fe20000410000 */
[----:B------:R-:W-:-:S03]  /*20910*/  FSEL R25, R122, RZ, P4 ;  /* 0x000000ff7a197208 */ /* 0x000fc60002000000 */
[----:B------:R-:W-:-:S04]  /*20920*/  FSETP.GTU.FTZ.AND P2, PT, R24, R147, PT ;  /* 0x000000931800720b */ /* 0x000fc80003f5c000 */
        /* <DEDUP_REMOVED lines=14> */
.L_x_10934:
        /* <DEDUP_REMOVED lines=13> */
.L_x_10936:
[----:B------:R-:W-:Y:S05]  /*20ae0*/  BSYNC.RECONVERGENT B1 ;  /* 0x0000000000017941 */ /* 0x000fea0003800200 */
.L_x_10935:
        /* <DEDUP_REMOVED lines=43> */
.L_x_10933:
[----:B------:R-:W-:Y:S05]  /*20da0*/  BSYNC.RECONVERGENT B0 ;  /* 0x0000000000007941 */ /* 0x000fea0003800200 */
.L_x_10932:
[----:B------:R-:W-:Y:S01]  /*20db0*/  I2FP.F32.U32 R25, R25 ;  /* 0x0000001900197245 */ /* 0x000fe20000201000 */
[----:B------:R-:W-:Y:S01]  /*20dc0*/  BSSY.RECONVERGENT B0, `(.L_x_10937) ;  /* 0x000004c000007945 */ /* 0x000fe20003800200 */
[----:B------:R-:W-:Y:S02]  /*20dd0*/  ISETP.NE.AND P2, PT, R120, 0x1, PT ;  /* 0x000000017800780c */ /* 0x000fe40003f45270 */
[----:B------:R-:W-:Y:S01]  /*20de0*/  LOP3.LUT R117, R117, 0xfffffff7, RZ, 0xc0, !PT ;  /* 0xfffffff775757812 */ /* 0x000fe200078ec0ff */
[----:B------:R-:W-:Y:S01]  /*20df0*/  FFMA.FTZ R26, R25, R148, 1.1641532182693481445e-10 ;  /* 0x2f000000191a7423 */ /* 0x000fe20000010094 */
[----:B------:R-:W-:Y:S01]  /*20e00*/  IMAD.U32 R25, R92, 0x10000, RZ ;  /* 0x000100005c197824 */ /* 0x000fe200078e00ff */
[----:B------:R-:W-:Y:S01]  /*20e10*/  MOV R27, R116 ;  /* 0x00000074001b7202 */ /* 0x000fe20000000f00 */
[----:B------:R-:W-:Y:S02]  /*20e20*/  IMAD.MOV.U32 R92, RZ, RZ, 0x2 ;  /* 0x00000002ff5c7424 */ /* 0x000fe400078e00ff */
        /* <DEDUP_REMOVED lines=12> */
.L_x_10939:
        /* <DEDUP_REMOVED lines=13> */
.L_x_10941:
[----:B------:R-:W-:Y:S05]  /*20fc0*/  BSYNC.RECONVERGENT B1 ;  /* 0x0000000000017941 */ /* 0x000fea0003800200 */
.L_x_10940:
        /* <DEDUP_REMOVED lines=43> */
.L_x_10938:
[----:B------:R-:W-:Y:S05]  /*21280*/  BSYNC.RECONVERGENT B0 ;  /* 0x0000000000007941 */ /* 0x000fea0003800200 */
.L_x_10937:
[----:B------:R-:W-:Y:S01]  /*21290*/  PRMT R26, R68, 0x7632, R26 ;  /* 0x00007632441a7816 */ /* 0x000fe2000000001a */
[----:B------:R-:W-:Y:S01]  /*212a0*/  BSSY.RECONVERGENT B0, `(.L_x_10942) ;  /* 0x0000050000007945 */ /* 0x000fe20003800200 */
[----:B------:R-:W-:Y:S01]  /*212b0*/  I2FP.F32.U32 R27, R27 ;  /* 0x0000001b001b7245 */ /* 0x000fe20000201000 */
[----:B------:R-:W-:Y:S01]  /*212c0*/  IMAD.MOV.U32 R120, RZ, RZ, 0x2 ;  /* 0x00000002ff787424 */ /* 0x000fe200078e00ff */
[----:B------:R-:W-:Y:S01]  /*212d0*/  ISETP.NE.AND P3, PT, R92, 0x1, PT ;  /* 0x000000015c00780c */ /* 0x000fe20003f65270 */
[----:B------:R-:W-:Y:S02]  /*212e0*/  IMAD.U32 R119, R26, 0x10000, RZ ;  /* 0x000100001a777824 */ /* 0x000fe400078e00ff */
[----:B------:R-:W-:Y:S01]  /*212f0*/  FFMA.FTZ R26, R27, R148, 1.1641532182693481445e-10 ;  /* 0x2f0000001b1a7423 */ /* 0x000fe20000010094 */
[----:B------:R-:W-:Y:S01]  /*21300*/  MOV R27, R116 ;  /* 0x00000074001b7202 */ /* 0x000fe20000000f00 */
[----:B------:R-:W-:-:S03]  /*21310*/  FMUL.FTZ R119, R119, R146 ;  /* 0x0000009277777220 */ /* 0x000fc60000410000 */
[----:B------:R-:W-:Y:S02]  /*21320*/  FSETP.GTU.FTZ.AND P2, PT, R26, R147, PT ;  /* 0x000000931a00720b */ /* 0x000fe40003f5c000 */
[----:B------:R-:W-:Y:S02]  /*21330*/  FSEL R26, R25, RZ, P4 ;  /* 0x000000ff191a7208 */ /* 0x000fe40002000000 */
        /* <DEDUP_REMOVED lines=13> */
.L_x_10944:
        /* <DEDUP_REMOVED lines=13> */
.L_x_10946:
[----:B------:R-:W-:Y:S05]  /*214e0*/  BSYNC.RECONVERGENT B1 ;  /* 0x0000000000017941 */ /* 0x000fea0003800200 */
.L_x_10945:
        /* <DEDUP_REMOVED lines=43> */
.L_x_10943:
[----:B------:R-:W-:Y:S05]  /*217a0*/  BSYNC.RECONVERGENT B0 ;  /* 0x0000000000007941 */ /* 0x000fea0003800200 */
.L_x_10942:
        /* <DEDUP_REMOVED lines=8> */
[----:B------:R-:W-:Y:S02]  /*21830*/  MOV R93, R116 ;  /* 0x00000074005d7202 */ /* 0x000fe40000000f00 */
        /* <DEDUP_REMOVED lines=12> */
.L_x_10949:
        /* <DEDUP_REMOVED lines=13> */
.L_x_10951:
[----:B------:R-:W-:Y:S05]  /*219d0*/  BSYNC.RECONVERGENT B1 ;  /* 0x0000000000017941 */ /* 0x000fea0003800200 */
.L_x_10950:
        /* <DEDUP_REMOVED lines=43> */
.L_x_10948:
[----:B------:R-:W-:Y:S05]  /*21c90*/  BSYNC.RECONVERGENT B0 ;  /* 0x0000000000007941 */ /* 0x000fea0003800200 */
.L_x_10947:
        /* <DEDUP_REMOVED lines=23> */
.L_x_10954:
        /* <DEDUP_REMOVED lines=13> */
.L_x_10956:
[----:B------:R-:W-:Y:S05]  /*21ee0*/  BSYNC.RECONVERGENT B1 ;  /* 0x0000000000017941 */ /* 0x000fea0003800200 */
.L_x_10955:
        /* <DEDUP_REMOVED lines=38> */
[----:B------:R-:W-:Y:S01]  /*22150*/  IMAD.WIDE.U32 R92, R93, -0x2daee0ad, RZ ;  /* 0xd2511f535d5c7825 */ /* 0x000fe200078e00ff */
[----:B------:R-:W-:-:S04]  /*22160*/  MOV R116, R124 ;  /* 0x0000007c00747202 */ /* 0x000fc80000000f00 */
[----:B------:R-:W-:Y:S01]  /*22170*/  LOP3.LUT R18, R132, R122, R93, 0x96, !PT ;  /* 0x0000007a84127212 */ /* 0x000fe200078e965d */
[----:B------:R-:W-:Y:S02]  /*22180*/  IMAD.MOV.U32 R93, RZ, RZ, R126 ;  /* 0x000000ffff5d7224 */ /* 0x000fe400078e007e */
[----:B------:R-:W-:-:S07]  /*22190*/  IMAD.MOV.U32 R126, RZ, RZ, R92 ;  /* 0x000000ffff7e7224 */ /* 0x000fce00078e005c */
.L_x_10953:
[----:B------:R-:W-:Y:S05]  /*221a0*/  BSYNC.RECONVERGENT B0 ;  /* 0x0000000000007941 */ /* 0x000fea0003800200 */
.L_x_10952:
[----:B------:R-:W-:Y:S01]  /*221b0*/  I2FP.F32.U32 R93, R93 ;  /* 0x0000005d005d7245 */ /* 0x000fe20000201000 */
[----:B------:R-:W-:Y:S01]  /*221c0*/  IMAD.U32 R27, R27, 0x10000, RZ ;  /* 0x000100001b1b7824 */ /* 0x000fe200078e00ff */
[----:B------:R-:W-:Y:S01]  /*221d0*/  ISETP.NE.AND P2, PT, R121, 0x1, PT ;  /* 0x000000017900780c */ /* 0x000fe20003f45270 */
[----:B------:R-:W-:Y:S01]  /*221e0*/  BSSY.RECONVERGENT B0, `(.L_x_10957) ;  /* 0x000004a000007945 */ /* 0x000fe20003800200 */
[----:B------:R-:W-:Y:S01]  /*221f0*/  LOP3.LUT R117, R117, 0xfffffffd, RZ, 0xc0, !PT ;  /* 0xfffffffd75757812 */ /* 0x000fe200078ec0ff */
[----:B------:R-:W-:Y:S01]  /*22200*/  FFMA.FTZ R92, R93, R148, 1.1641532182693481445e-10 ;  /* 0x2f0000005d5c7423 */ /* 0x000fe20000010094 */
[----:B------:R-:W-:Y:S02]  /*22210*/  IMAD.MOV.U32 R122, RZ, RZ, 0x2 ;  /* 0x00000002ff7a7424 */ /* 0x000fe400078e00ff */
[----:B------:R-:W-:Y:S01]  /*22220*/  FMUL.FTZ R27, R27, R146 ;  /* 0x000000921b1b7220 */ /* 0x000fe20000410000 */
        /* <DEDUP_REMOVED lines=12> */
.L_x_10959:
        /* <DEDUP_REMOVED lines=13> */
.L_x_10961:
[----:B------:R-:W-:Y:S05]  /*223c0*/  BSYNC.RECONVERGENT B1 ;  /* 0x0000000000017941 */ /* 0x000fea0003800200 */
.L_x_10960:
        /* <DEDUP_REMOVED lines=40> */
[----:B------:R-:W-:Y:S02]  /*22650*/  HFMA2 R122, -RZ, RZ, 0, 0 ;  /* 0x00000000ff7a7431 */ /* 0x000fe400000001ff */
[----:B------:R-:W-:Y:S02]  /*22660*/  IMAD.MOV.U32 R93, RZ, RZ, R126 ;  /* 0x000000ffff5d7224 */ /* 0x000fe400078e007e */
[----:B------:R-:W-:-:S07]  /*22670*/  IMAD.MOV.U32 R126, RZ, RZ, R92 ;  /* 0x000000ffff7e7224 */ /* 0x000fce00078e005c */
.L_x_10958:
[----:B------:R-:W-:Y:S05]  /*22680*/  BSYNC.RECONVERGENT B0 ;  /* 0x0000000000007941 */ /* 0x000fea0003800200 */
.L_x_10957:
[----:B------:R-:W-:Y:S01]  /*22690*/  I2FP.F32.U32 R93, R93 ;  /* 0x0000005d005d7245 */ /* 0x000fe20000201000 */
[----:B------:R-:W-:Y:S01]  /*226a0*/  BSSY.RECONVERGENT B0, `(.L_x_10962) ;  /* 0x0000050000007945 */ /* 0x000fe20003800200 */
[----:B------:R-:W-:Y:S01]  /*226b0*/  PRMT R121, R69, 0x7632, R121 ;  /* 0x0000763245797816 */ /* 0x000fe20000000079 */
[----:B------:R-:W-:Y:S02]  /*226c0*/  IMAD.MOV.U32 R123, RZ, RZ, 0x2 ;  /* 0x00000002ff7b7424 */ /* 0x000fe400078e00ff */
[----:B------:R-:W-:Y:S01]  /*226d0*/  FFMA.FTZ R92, R93, R148, 1.1641532182693481445e-10 ;  /* 0x2f0000005d5c7423 */ /* 0x000fe20000010094 */
[----:B------:R-:W-:Y:S01]  /*226e0*/  MOV R93, R116 ;  /* 0x00000074005d7202 */ /* 0x000fe20000000f00 */
[----:B------:R-:W-:-:S03]  /*226f0*/  IMAD.U32 R121, R121, 0x10000, RZ ;  /* 0x0001000079797824 */ /* 0x000fc600078e00ff */
[----:B------:R-:W-:Y:S01]  /*22700*/  FSETP.GTU.FTZ.AND P2, PT, R92, R147, PT ;  /* 0x000000935c00720b */ /* 0x000fe20003f5c000 */
[----:B------:R-:W-:Y:S01]  /*22710*/  FMUL.FTZ R121, R121, R146 ;  /* 0x0000009279797220 */ /* 0x000fe20000410000 */
[----:B------:R-:W-:-:S04]  /*22720*/  FSEL R92, R27, RZ, P4 ;  /* 0x000000ff1b5c7208 */ /* 0x000fc80002000000 */
[----:B------:R-:W-:-:S05]  /*22730*/  FSEL R121, R121, RZ, !P2 ;  /* 0x000000ff79797208 */ /* 0x000fca0005000000 */
[----:B------:R-:W-:Y:S01]  /*22740*/  FADD.FTZ R27, R121, R92 ;  /* 0x0000005c791b7221 */ /* 0x000fe20000010000 */
[----:B------:R-:W-:Y:S02]  /*22750*/  SEL R121, RZ, 0x1, P2 ;  /* 0x00000001ff797807 */ /* 0x000fe40001000000 */
[----:B------:R-:W-:Y:S01]  /*22760*/  ISETP.NE.AND P2, PT, R122, 0x1, PT ;  /* 0x000000017a00780c */ /* 0x000fe20003f45270 */
[----:B------:R-:W-:-:S12]  /*22770*/  @P1 FADD.FTZ R27, R67, R27 ;  /* 0x0000001b431b1221 */ /* 0x000fd80000010000 */
        /* <DEDUP_REMOVED lines=9> */
.L_x_10964:
        /* <DEDUP_REMOVED lines=13> */
.L_x_10966:
[----:B------:R-:W-:Y:S05]  /*228e0*/  BSYNC.RECONVERGENT B1 ;  /* 0x0000000000017941 */ /* 0x000fea0003800200 */
.L_x_10965:
        /* <DEDUP_REMOVED lines=34> */
[----:B------:R-:W-:Y:S01]  /*22b10*/  HFMA2 R123, -RZ, RZ, 0, 0 ;  /* 0x00000000ff7b7431 */ /* 0x000fe200000001ff */
[----:B------:R-:W-:Y:S01]  /*22b20*/  LOP3.LUT R18, R129, R92, R125, 0x96, !PT ;  /* 0x0000005c81127212 */ /* 0x000fe200078e967d */
[----:B------:R-:W-:-:S05]  /*22b30*/  IMAD.WIDE.U32 R92, R93, -0x326172a9, RZ ;  /* 0xcd9e8d575d5c7825 */ /* 0x000fca00078e00ff */
[----:B------:R-:W-:Y:S02]  /*22b40*/  LOP3.LUT R17, R136, R124, R93, 0x96, !PT ;  /* 0x0000007c88117212 */ /* 0x000fe400078e965d */
[----:B------:R-:W-:Y:S01]  /*22b50*/  MOV R116, R92 ;  /* 0x0000005c00747202 */ /* 0x000fe20000000f00 */
[----:B------:R-:W-:-:S05]  /*22b60*/  IMAD.WIDE.U32 R92, R18, -0x2daee0ad, RZ ;  /* 0xd2511f53125c7825 */ /* 0x000fca00078e00ff */
[----:B------:R-:W-:Y:S01]  /*22b70*/  LOP3.LUT R18, R132, R122, R93, 0x96, !PT ;  /* 0x0000007a84127212 */ /* 0x000fe200078e965d */
[----:B------:R-:W-:Y:S02]  /*22b80*/  IMAD.MOV.U32 R93, RZ, RZ, R126 ;  /* 0x000000ffff5d7224 */ /* 0x000fe400078e007e */
[----:B------:R-:W-:-:S07]  /*22b90*/  IMAD.MOV.U32 R126, RZ, RZ, R92 ;  /* 0x000000ffff7e7224 */ /* 0x000fce00078e005c */
.L_x_10963:
[----:B------:R-:W-:Y:S05]  /*22ba0*/  BSYNC.RECONVERGENT B0 ;  /* 0x0000000000007941 */ /* 0x000fea0003800200 */
.L_x_10962:
[----:B------:R-:W-:Y:S01]  /*22bb0*/  ISETP.NE.AND P3, PT, R123, 0x1, PT ;  /* 0x000000017b00780c */ /* 0x000fe20003f65270 */
[C---:B------:R-:W-:Y:S01]  /*22bc0*/  IMAD.U32 R127, R94.reuse, 0x10000, RZ ;  /* 0x000100005e7f7824 */ /* 0x040fe200078e00ff */
[----:B------:R-:W-:Y:S01]  /*22bd0*/  I2FP.F32.U32 R93, R93 ;  /* 0x0000005d005d7245 */ /* 0x000fe20000201000 */
[----:B------:R-:W-:Y:S01]  /*22be0*/  BSSY.RECONVERGENT B0, `(.L_x_10967) ;  /* 0x0000049000007945 */ /* 0x000fe20003800200 */
[----:B------:R-:W-:Y:S01]  /*22bf0*/  PRMT R94, R94, 0x7632, R94 ;  /* 0x000076325e5e7816 */ /* 0x000fe2000000005e */
[----:B------:R-:W-:Y:S01]  /*22c00*/  FMUL.FTZ R127, R127, R146 ;  /* 0x000000927f7f7220 */ /* 0x000fe20000410000 */
        /* <DEDUP_REMOVED lines=13> */
.L_x_10969:
        /* <DEDUP_REMOVED lines=13> */
.L_x_10971:
[----:B------:R-:W-:Y:S05]  /*22db0*/  BSYNC.RECONVERGENT B1 ;  /* 0x0000000000017941 */ /* 0x000fea0003800200 */
.L_x_10970:
        /* <DEDUP_REMOVED lines=37> */
[----:B------:R-:W-:Y:S01]  /*23010*/  HFMA2 R124, -RZ, RZ, 0, 0 ;  /* 0x00000000ff7c7431 */ /* 0x000fe200000001ff */
[----:B------:R-:W-:Y:S01]  /*23020*/  MOV R116, R92 ;  /* 0x0000005c00747202 */ /* 0x000fe20000000f00 */
[----:B------:R-:W-:-:S05]  /*23030*/  IMAD.WIDE.U32 R92, R18, -0x2daee0ad, RZ ;  /* 0xd2511f53125c7825 */ /* 0x000fca00078e00ff */
[----:B------:R-:W-:Y:S01]  /*23040*/  LOP3.LUT R18, R132, R122, R93, 0x96, !PT ;  /* 0x0000007a84127212 */ /* 0x000fe200078e965d */
[----:B------:R-:W-:Y:S02]  /*23050*/  IMAD.MOV.U32 R93, RZ, RZ, R126 ;  /* 0x000000ffff5d7224 */ /* 0x000fe400078e007e */
[----:B------:R-:W-:-:S07]  /*23060*/  IMAD.MOV.U32 R126, RZ, RZ, R92 ;  /* 0x000000ffff7e7224 */ /* 0x000fce00078e005c */
.L_x_10968:
[----:B------:R-:W-:Y:S05]  /*23070*/  BSYNC.RECONVERGENT B0 ;  /* 0x0000000000007941 */ /* 0x000fea0003800200 */
.L_x_10967:
[----:B------:R-:W-:Y:S01]  /*23080*/  I2FP.F32.U32 R93, R93 ;  /* 0x0000005d005d7245 */ /* 0x000fe20000201000 */
[----:B------:R-:W-:Y:S01]  /*23090*/  BSSY.RECONVERGENT B0, `(.L_x_10972) ;  /* 0x000004f000007945 */ /* 0x000fe20003800200 */
[----:B------:R-:W-:Y:S01]  /*230a0*/  FSEL R127, R127, RZ, P2 ;  /* 0x000000ff7f7f7208 */ /* 0x000fe20001000000 */
[----:B------:R-:W-:Y:S02]  /*230b0*/  IMAD.MOV.U32 R125, RZ, RZ, 0x2 ;  /* 0x00000002ff7d7424 */ /* 0x000fe400078e00ff */
        /* <DEDUP_REMOVED lines=19> */
.L_x_10974:
        /* <DEDUP_REMOVED lines=13> */
.L_x_10976:
[----:B------:R-:W-:Y:S05]  /*232c0*/  BSYNC.RECONVERGENT B1 ;  /* 0x0000000000017941 */ /* 0x000fea0003800200 */
.L_x_10975:
[----:B------:R-:W-:Y:S01]  /*232d0*/  LOP3.LUT R124, R0, UR7, R161, 0x96, !PT ;  /* 0x00000007007c7c12 */ /* 0x000fe2000f8e96a1 */
[----:B------:R-:W-:-:S04]  /*232e0*/  IMAD.WIDE.U32 R162, R109, -0x326172a9, RZ ;  /* 0xcd9e8d576da27825 */ /* 0x000fc800078e00ff */
[----:B------:R-:W-:Y:S01]  /*232f0*/  IMAD.WIDE.U32 R124, R124, -0x326172a9, RZ ;  /* 0xcd9e8d577c7c7825 */ /* 0x000fe200078e00ff */
[----:B------:R-:W-:-:S03]  /*23300*/  LOP3.LUT R163, R106, UR6, R163, 0x96, !PT ;  /* 0x000000066aa37c12 */ /* 0x000fc6000f8e96a3 */
[----:B------:R-:W-:Y:S01]  /*23310*/  IMAD.MOV.U32 R93, RZ, RZ, R126 ;  /* 0x000000ffff5d7224 */ /* 0x000fe200078e007e */
        /* <DEDUP_REMOVED lines=32> */
[----:B------:R-:W-:Y:S02]  /*23520*/  LOP3.LUT R17, R136, R162, R125, 0x96, !PT ;  /* 0x000000a288117212 */ /* 0x000fe400078e967d */
[----:B------:R-:W-:Y:S01]  /*23530*/  MOV R116, R124 ;  /* 0x0000007c00747202 */ /* 0x000fe20000000f00 */
[----:B------:R-:W-:-:S04]  /*23540*/  IMAD.WIDE.U32 R124, R18, -0x2daee0ad, RZ ;  /* 0xd2511f53127c7825 */ /* 0x000fc800078e00ff */
[----:B------:R-:W-:Y:S01]  /*23550*/  IMAD.MOV.U32 R126, RZ, RZ, R124 ;  /* 0x000000ffff7e7224 */ /* 0x000fe200078e007c */
[----:B------:R-:W-:Y:S01]  /*23560*/  LOP3.LUT R18, R132, R160, R125, 0x96, !PT ;  /* 0x000000a084127212 */ /* 0x000fe200078e967d */
[----:B------:R-:W-:-:S07]  /*23570*/  HFMA2 R125, -RZ, RZ, 0, 0 ;  /* 0x00000000ff7d7431 */ /* 0x000fce00000001ff */
.L_x_10973:
[----:B------:R-:W-:Y:S05]  /*23580*/  BSYNC.RECONVERGENT B0 ;  /* 0x0000000000007941 */ /* 0x000fea0003800200 */
.L_x_10972:
[----:B------:R-:W-:Y:S01]  /*23590*/  ISETP.NE.AND P4, PT, R125, 0x1, PT ;  /* 0x000000017d00780c */ /* 0x000fe20003f85270 */
[----:B------:R-:W-:Y:S01]  /*235a0*/  IMAD.U32 R123, R94, 0x10000, RZ ;  /* 0x000100005e7b7824 */ /* 0x000fe200078e00ff */
[----:B------:R-:W-:Y:S01]  /*235b0*/  I2FP.F32.U32 R93, R93 ;  /* 0x0000005d005d7245 */ /* 0x000fe20000201000 */
[----:B------:R-:W-:Y:S01]  /*235c0*/  BSSY.RECONVERGENT B0, `(.L_x_10977) ;  /* 0x0000048000007945 */ /* 0x000fe20003800200 */
[----:B------:R-:W-:-:S03]  /*235d0*/  IMAD.MOV.U32 R124, RZ, RZ, 0x2 ;  /* 0x00000002ff7c7424 */ /* 0x000fc600078e00ff */
[----:B------:R-:W-:Y:S01]  /*235e0*/  FFMA.FTZ R94, R93, R148, 1.1641532182693481445e-10 ;  /* 0x2f0000005d5e7423 */ /* 0x000fe20000010094 */
[----:B------:R-:W-:Y:S01]  /*235f0*/  FMUL.FTZ R93, R123, R146 ;  /* 0x000000927b5d7220 */ /* 0x000fe20000410000 */
[----:B------:R-:W-:-:S03]  /*23600*/  MOV R123, R116 ;  /* 0x00000074007b7202 */ /* 0x000fc60000000f00 */
        /* <DEDUP_REMOVED lines=10> */
.L_x_10979:
        /* <DEDUP_REMOVED lines=13> */
.L_x_10981:
[----:B------:R-:W-:Y:S05]  /*23780*/  BSYNC.RECONVERGENT B1 ;  /* 0x0000000000017941 */ /* 0x000fea0003800200 */
.L_x_10980:
        /* <DEDUP_REMOVED lines=40> */
[----:B------:R-:W-:Y:S02]  /*23a10*/  IMAD.MOV.U32 R126, RZ, RZ, R124 ;  /* 0x000000ffff7e7224 */ /* 0x000fe400078e007c */
[----:B------:R-:W-:Y:S01]  /*23a20*/  HFMA2 R124, -RZ, RZ, 0, 0 ;  /* 0x00000000ff7c7431 */ /* 0x000fe200000001ff */
[----:B------:R-:W-:-:S07]  /*23a30*/  LOP3.LUT R18, R132, R160, R125, 0x96, !PT ;  /* 0x000000a084127212 */ /* 0x000fce00078e967d */
.L_x_10978:
[----:B------:R-:W-:Y:S05]  /*23a40*/  BSYNC.RECONVERGENT B0 ;  /* 0x0000000000007941 */ /* 0x000fea0003800200 */
.L_x_10977:
        /* <DEDUP_REMOVED lines=24> */
.L_x_10984:
        /* <DEDUP_REMOVED lines=13> */
.L_x_10986:
[----:B------:R-:W-:Y:S05]  /*23ca0*/  BSYNC.RECONVERGENT B1 ;  /* 0x0000000000017941 */ /* 0x000fea0003800200 */
.L_x_10985:
[----:B------:R-:W-:Y:S01]  /*23cb0*/  LOP3.LUT R124, R0, UR7, R161, 0x96, !PT ;  /* 0x00000007007c7c12 */ /* 0x000fe2000f8e96a1 */
[----:B------:R-:W-:-:S04]  /*23cc0*/  IMAD.WIDE.U32 R162, R109, -0x326172a9, RZ ;  /* 0xcd9e8d576da27825 */ /* 0x000fc800078e00ff */
[----:B------:R-:W-:Y:S02]  /*23cd0*/  HFMA2 R152, -RZ, RZ, 0, 0 ;  /* 0x00000000ff987431 */ /* 0x000fe400000001ff */
        /* <DEDUP_REMOVED lines=39> */
[----:B------:R-:W-:-:S07]  /*23f50*/  LOP3.LUT R18, R132, R160, R125, 0x96, !PT ;  /* 0x000000a084127212 */ /* 0x000fce00078e967d */
.L_x_10983:
[----:B------:R-:W-:Y:S05]  /*23f60*/  BSYNC.RECONVERGENT B0 ;  /* 0x0000000000007941 */ /* 0x000fea0003800200 */
.L_x_10982:
        /* <DEDUP_REMOVED lines=19> */
.L_x_10989:
        /* <DEDUP_REMOVED lines=13> */
.L_x_10991:
[----:B------:R-:W-:Y:S05]  /*24170*/  BSYNC.RECONVERGENT B1 ;  /* 0x0000000000017941 */ /* 0x000fea0003800200 */
.L_x_10990:
        /* <DEDUP_REMOVED lines=43> */
.L_x_10988:
[----:B------:R-:W-:Y:S05]  /*24430*/  BSYNC.RECONVERGENT B0 ;  /* 0x0000000000007941 */ /* 0x000fea0003800200 */
.L_x_10987:
        /* <DEDUP_REMOVED lines=23> */
.L_x_10994:
        /* <DEDUP_REMOVED lines=13> */
.L_x_10996:
[----:B------:R-:W-:Y:S05]  /*24680*/  BSYNC.RECONVERGENT B1 ;  /* 0x0000000000017941 */ /* 0x000fea0003800200 */
.L_x_10995:
        /* <DEDUP_REMOVED lines=43> */
.L_x_10993:
[----:B------:R-:W-:Y:S05]  /*24940*/  BSYNC.RECONVERGENT B0 ;  /* 0x0000000000007941 */ /* 0x000fea0003800200 */
.L_x_10992:
        /* <DEDUP_REMOVED lines=18> */
.L_x_10999:
        /* <DEDUP_REMOVED lines=15> */
.L_x_11001:
[----:B------:R-:W-:Y:S05]  /*24b60*/  BSYNC.RECONVERGENT B1 ;  /* 0x0000000000017941 */ /* 0x000fea0003800200 */
.L_x_11000:
        /* <DEDUP_REMOVED lines=43> */
.L_x_10998:
[----:B------:R-:W-:Y:S05]  /*24e20*/  BSYNC.RECONVERGENT B0 ;  /* 0x0000000000007941 */ /* 0x000fea0003800200 */
.L_x_10997:
        /* <DEDUP_REMOVED lines=12> */
.L_x_10921:
        /* <DEDUP_REMOVED lines=12> */
[----:B------:R-:W-:Y:S01]  /*24fb0*/  @P2 IADD3 R26, PT, PT, R156, 0x1, RZ ;  /* 0x000000019c1a2810 */ /* 0x000fe20007ffe0ff */
[----:B------:R-:W-:Y:S02]  /*24fc0*/  @P2 IMAD.MOV.U32 R126, RZ, RZ, R152 ;  /* 0x000000ffff7e2224 */ /* 0x000fe400078e0098 */
[----:B------:R-:W-:Y:S01]  /*24fd0*/  @P2 IMAD.MOV.U32 R24, RZ, RZ, R17 ;  /* 0x000000ffff182224 */ /* 0x000fe200078e0011 */
[----:B------:R-:W-:Y:S06]  /*24fe0*/  BRA `(.L_x_11004) ;  /* 0x0000000000e07947 */ /* 0x000fec0003800000 */
.L_x_11005:
        /* <DEDUP_REMOVED lines=13> */
.L_x_11007:
[----:B------:R-:W-:Y:S05]  /*250c0*/  BSYNC.RECONVERGENT B1 ;  /* 0x0000000000017941 */ /* 0x000fea0003800200 */
.L_x_11006:
        /* <DEDUP_REMOVED lines=38> */
[----:B------:R-:W-:-:S03]  /*25330*/  MOV R116, R26 ;  /* 0x0000001a00747202 */ /* 0x000fc60000000f00 */
[----:B------:R-:W-:Y:S01]  /*25340*/  IMAD.MOV.U32 R26, RZ, RZ, RZ ;  /* 0x000000ffff1a7224 */ /* 0x000fe200078e00ff */
[----:B------:R-:W-:Y:S01]  /*25350*/  LOP3.LUT R18, R132, R24, R127, 0x96, !PT ;  /* 0x0000001884127212 */ /* 0x000fe200078e967f */
[----:B------:R-:W-:-:S07]  /*25360*/  IMAD.MOV.U32 R24, RZ, RZ, R152 ;  /* 0x000000ffff187224 */ /* 0x000fce00078e0098 */
.L_x_11004:
[----:B------:R-:W-:Y:S05]  /*25370*/  BSYNC.RECONVERGENT B0 ;  /* 0x0000000000007941 */ /* 0x000fea0003800200 */
.L_x_11003:
        /* <DEDUP_REMOVED lines=20> */
.L_x_11010:
        /* <DEDUP_REMOVED lines=13> */
.L_x_11012:
[----:B------:R-:W-:Y:S05]  /*25590*/  BSYNC.RECONVERGENT B1 ;  /* 0x0000000000017941 */ /* 0x000fea0003800200 */
.L_x_11011:
        /* <DEDUP_REMOVED lines=34> */
[----:B------:R-:W-:Y:S01]  /*257c0*/  IMAD.MOV.U32 R27, RZ, RZ, RZ ;  /* 0x000000ffff1b7224 */ /* 0x000fe200078e00ff */
        /* <DEDUP_REMOVED lines=8> */
.L_x_11009:
[----:B------:R-:W-:Y:S05]  /*25850*/  BSYNC.RECONVERGENT B0 ;  /* 0x0000000000007941 */ /* 0x000fea0003800200 */
.L_x_11008:
        /* <DEDUP_REMOVED lines=19> */
.L_x_11015:
        /* <DEDUP_REMOVED lines=13> */
.L_x_11017:
[----:B------:R-:W-:Y:S05]  /*25a60*/  BSYNC.RECONVERGENT B1 ;  /* 0x0000000000017941 */ /* 0x000fea0003800200 */
.L_x_11016:
        /* <DEDUP_REMOVED lines=39> */
[----:B------:R-:W-:Y:S01]  /*25ce0*/  LOP3.LUT R18, R132, R26, R25, 0x96, !PT ;  /* 0x0000001a84127212 */ /* 0x000fe200078e9619 */
[----:B------:R-:W-:Y:S01]  /*25cf0*/  IMAD.MOV.U32 R26, RZ, RZ, RZ ;  /* 0x000000ffff1a7224 */ /* 0x000fe200078e00ff */
[----:B------:R-:W-:Y:S01]  /*25d00*/  MOV R25, R126 ;  /* 0x0000007e00197202 */ /* 0x000fe20000000f00 */
[----:B------:R-:W-:-:S07]  /*25d10*/  IMAD.MOV.U32 R126, RZ, RZ, R24 ;  /* 0x000000ffff7e7224 */ /* 0x000fce00078e0018 */
.L_x_11014:
[----:B------:R-:W-:Y:S05]  /*25d20*/  BSYNC.RECONVERGENT B0 ;  /* 0x0000000000007941 */ /* 0x000fea0003800200 */
.L_x_11013:
        /* <DEDUP_REMOVED lines=20> */
.L_x_11020:
        /* <DEDUP_REMOVED lines=13> */
.L_x_11022:
[----:B------:R-:W-:Y:S05]  /*25f40*/  BSYNC.RECONVERGENT B1 ;  /* 0x0000000000017941 */ /* 0x000fea0003800200 */
.L_x_11021:
        /* <DEDUP_REMOVED lines=43> */
.L_x_11019:
[----:B------:R-:W-:Y:S05]  /*26200*/  BSYNC.RECONVERGENT B0 ;  /* 0x0000000000007941 */ /* 0x000fea0003800200 */
.L_x_11018:
        /* <DEDUP_REMOVED lines=19> */
.L_x_11025:
        /* <DEDUP_REMOVED lines=13> */
.L_x_11027:
[----:B------:R-:W-:Y:S05]  /*26410*/  BSYNC.RECONVERGENT B1 ;  /* 0x0000000000017941 */ /* 0x000fea0003800200 */
.L_x_11026:
        /* <DEDUP_REMOVED lines=43> */
.L_x_11024:
[----:B------:R-:W-:Y:S05]  /*266d0*/  BSYNC.RECONVERGENT B0 ;  /* 0x0000000000007941 */ /* 0x000fea0003800200 */
.L_x_11023:
        /* <DEDUP_REMOVED lines=18> */
.L_x_11030:
        /* <DEDUP_REMOVED lines=13> */
.L_x_11032:
[----:B------:R-:W-:Y:S05]  /*268d0*/  BSYNC.RECONVERGENT B1 ;  /* 0x0000000000017941 */ /* 0x000fea0003800200 */
.L_x_11031:
        /* <DEDUP_REMOVED lines=43> */
.L_x_11029:
[----:B------:R-:W-:Y:S05]  /*26b90*/  BSYNC.RECONVERGENT B0 ;  /* 0x0000000000007941 */ /* 0x000fea0003800200 */
.L_x_11028:
        /* <DEDUP_REMOVED lines=17> */
.L_x_11035:
        /* <DEDUP_REMOVED lines=13> */
.L_x_11037:
[----:B------:R-:W-:Y:S05]  /*26d80*/  BSYNC.RECONVERGENT B1 ;  /* 0x0000000000017941 */ /* 0x000fea0003800200 */
.L_x_11036:
        /* <DEDUP_REMOVED lines=43> */
.L_x_11034:
[----:B------:R-:W-:Y:S05]  /*27040*/  BSYNC.RECONVERGENT B0 ;  /* 0x0000000000007941 */ /* 0x000fea0003800200 */
.L_x_11033:
        /* <DEDUP_REMOVED lines=18> */
.L_x_11040:
        /* <DEDUP_REMOVED lines=13> */
.L_x_11042:
[----:B------:R-:W-:Y:S05]  /*27240*/  BSYNC.RECONVERGENT B1 ;  /* 0x0000000000017941 */ /* 0x000fea0003800200 */
.L_x_11041:
        /* <DEDUP_REMOVED lines=24> */
[----:B------:R-:W-:-:S04]  /*273d0*/  LOP3.LUT R92, R92, UR13, R27, 0x96, !PT ;  /* 0x0000000d5c5c7c12 */ /* 0x000fc8000f8e961b */
        /* <DEDUP_REMOVED lines=18> */
.L_x_11039:
[----:B------:R-:W-:Y:S05]  /*27500*/  BSYNC.RECONVERGENT B0 ;  /* 0x0000000000007941 */ /* 0x000fea0003800200 */
.L_x_11038:
[----:B------:R-:W-:Y:S01]  /*27510*/  P2R R26, PR, RZ, 0x2 ;  /* 0x00000002ff1a7803 */ /* 0x000fe20000000000 */
[-C--:B------:R-:W-:Y:S01]  /*27520*/  FMUL.FTZ R161, R161, R146.reuse ;  /* 0x00000092a1a17220 */ /* 0x080fe20000410000 */
[----:B------:R-:W-:Y:S01]  /*27530*/  I2FP.F32.U32 R25, R25 ;  /* 0x0000001900197245 */ /* 0x000fe20000201000 */
[-C--:B------:R-:W-:Y:S01]  /*27540*/  FMUL.FTZ R165, R165, R146.reuse ;  /* 0x00000092a5a57220 */ /* 0x080fe20000410000 */
[----:B------:R-:W-:Y:S01]  /*27550*/  LOP3.LUT P1, RZ, R117, 0x10, RZ, 0xc0, !PT ;  /* 0x0000001075ff7812 */ /* 0x000fe2000782c0ff */
[----:B------:R-:W-:Y:S01]  /*27560*/  FMUL.FTZ R156, R156, R146 ;  /* 0x000000929c9c7220 */ /* 0x000fe20000410000 */
[----:B------:R-:W-:Y:S01]  /*27570*/  P2R R27, PR, RZ, 0x1 ;  /* 0x00000001ff1b7803 */ /* 0x000fe20000000000 */
[----:B------:R-:W-:Y:S01]  /*27580*/  FFMA.FTZ R148, R25, R148, 1.1641532182693481445e-10 ;  /* 0x2f00000019947423 */ /* 0x000fe20000010094 */
[----:B------:R-:W-:Y:S01]  /*27590*/  LOP3.LUT P0, RZ, R117, 0x8, RZ, 0xc0, !PT ;  /* 0x0000000875ff7812 */ /* 0x000fe2000780c0ff */
[-C--:B------:R-:W-:Y:S01]  /*275a0*/  FMUL.FTZ R158, R158, R146.reuse ;  /* 0x000000929e9e7220 */ /* 0x080fe20000410000 */
[----:B------:R-:W-:Y:S01]  /*275b0*/  SHF.L.U32 R95, R95, 0x10, RZ ;  /* 0x000000105f5f7819 */ /* 0x000fe200000006ff */
[-C--:B------:R-:W-:Y:S01]  /*275c0*/  FMUL.FTZ R93, R94, R146.reuse ;  /* 0x000000925e5d7220 */ /* 0x080fe20000410000 */
[----:B------:R-:W-:Y:S01]  /*275d0*/  LOP3.LUT P5, RZ, R117, 0x2, RZ, 0xc0, !PT ;  /* 0x0000000275ff7812 */ /* 0x000fe200078ac0ff */
[-C--:B------:R-:W-:Y:S01]  /*275e0*/  FMUL.FTZ R152, R152, R146.reuse ;  /* 0x0000009298987220 */ /* 0x080fe20000410000 */
[----:B------:R-:W-:Y:S01]  /*275f0*/  FSEL R24, R161, RZ, P1 ;  /* 0x000000ffa1187208 */ /* 0x000fe20000800000 */
[-C--:B------:R-:W-:Y:S01]  /*27600*/  FMUL.FTZ R163, R163, R146.reuse ;  /* 0x00000092a3a37220 */ /* 0x080fe20000410000 */
[----:B------:R-:W-:Y:S01]  /*27610*/  ISETP.NE.AND P1, PT, R26, RZ, PT ;  /* 0x000000ff1a00720c */ /* 0x000fe20003f25270 */
[----:B------:R-:W-:Y:S01]  /*27620*/  FMUL.FTZ R95, R95, R146 ;  /* 0x000000925f5f7220 */ /* 0x000fe20000410000 */
        /* <DEDUP_REMOVED lines=19> */
.L_x_11002:
        /* <DEDUP_REMOVED lines=17> */
[----:B------:R-:W-:Y:S01]  /*27870*/  SEL R133, RZ, 0x100, !P6 ;  /* 0x00000100ff857807 */ /* 0x000fe20007000000 */
[----:B------:R1:W-:Y:S01]  /*27880*/  STG.E.128 desc[UR8][R154.64+0x10], R92 ;  /* 0x0000105c9a007986 */ /* 0x0003e2000c101d08 */
[----:B------:R-:W-:Y:S01]  /*27890*/  LOP3.LUT P1, RZ, R117, 0x10, RZ, 0xc0, !PT ;  /* 0x0000001075ff7812 */ /* 0x000fe2000782c0ff */
[----:B------:R-:W-:Y:S01]  /*278a0*/  FADD.FTZ R131, R132, R57 ;  /* 0x0000003984837221 */ /* 0x000fe20000010000 */
[----:B------:R-:W-:Y:S02]  /*278b0*/  LOP3.LUT R136, R136, R130, R129, 0xfe, !PT ;  /* 0x0000008288887212 */ /* 0x000fe400078efe81 */
[----:B------:R-:W-:Y:S01]  /*278c0*/  LOP3.LUT R130, R133, R135, R134, 0xfe, !PT ;  /* 0x0000008785827212 */ /* 0x000fe200078efe86 */
[----:B------:R-:W-:Y:S01]  /*278d0*/  FADD.FTZ R132, R131, R58 ;  /* 0x0000003a83847221 */ /* 0x000fe20000010000 */
[----:B------:R-:W-:-:S03]  /*278e0*/  SEL R133, RZ, 0x1, !P1 ;  /* 0x00000001ff857807 */ /* 0x000fc60004800000 */
[----:B------:R-:W-:Y:S01]  /*278f0*/  FADD.FTZ R131, R132, R59 ;  /* 0x0000003b84837221 */ /* 0x000fe20000010000 */
[----:B------:R-:W-:-:S03]  /*27900*/  LOP3.LUT R130, R130, R133, RZ, 0xfc, !PT ;  /* 0x0000008582827212 */ /* 0x000fc600078efcff */
        /* <DEDUP_REMOVED lines=56> */
.L_x_11043:
[----:B------:R-:W-:Y:S01]  /*27c90*/  UMOV UR16, 0xffffffff ;  /* 0xffffffff00107882 */ /* 0x000fe20000000000 */
[----:B------:R-:W-:Y:S02]  /*27ca0*/  FADD.FTZ R138, R138, R95 ;  /* 0x0000005f8a8a7221 */ /* 0x000fe40000010000 */
[----:B------:R-:W-:Y:S05]  /*27cb0*/  BRA.DIV UR16, `(.L_x_11044) ;  /* 0x0000001610e07947 */ /* 0x000fea000b800000 */
[----:B------:R-:W1:Y:S01]  /*27cc0*/  SHFL.BFLY PT, R129, R138, 0x1, 0x1f ;  /* 0x0c201f008a817f89 */ /* 0x000e6200000e0000 */
[----:B0-----:R-:W0:Y:S01]  /*27cd0*/  LDC R131, c[0x0][0x400] ;  /* 0x00010000ff837b82 */ /* 0x001e220000000800 */
        /* <DEDUP_REMOVED lines=99> */
.L_x_11057:
[----:B------:R-:W-:Y:S01]  /*28310*/  FMUL.FTZ R129, R130, R130 ;  /* 0x0000008282817220 */ /* 0x000fe20000410000 */
[----:B------:R-:W-:Y:S01]  /*28320*/  ISETP.NE.AND P2, PT, RZ, UR5, PT ;  /* 0x00000005ff007c0c */ /* 0x000fe2000bf45270 */
[----:B-1----:R-:W-:Y:S01]  /*28330*/  FADD.FTZ R136, R135, R136 ;  /* 0x0000008887887221 */ /* 0x002fe20000010000 */
[----:B------:R-:W-:Y:S01]  /*28340*/  IMAD.U32 R154, R2, 0x10000, RZ ;  /* 0x00010000029a7824 */ /* 0x000fe200078e00ff */
[----:B0-----:R-:W-:Y:S01]  /*28350*/  PRMT R135, R99, 0x7632, R135 ;  /* 0x0000763263877816 */ /* 0x001fe20000000087 */
[----:B------:R-:W-:Y:S01]  /*28360*/  IMAD.U32 R156, R3, 0x10000, RZ ;  /* 0x00010000039c7824 */ /* 0x000fe200078e00ff */
[----:B------:R-:W-:Y:S01]  /*28370*/  FSEL R132, R129, RZ, P2 ;  /* 0x000000ff81847208 */ /* 0x000fe20001000000 */
[----:B------:R-:W-:Y:S01]  /*28380*/  FFMA.FTZ R131, R136, R131, UR12 ;  /* 0x0000000c88837e23 */ /* 0x000fe20008010083 */
[----:B------:R-:W-:Y:S01]  /*28390*/  FSEL R129, R130, RZ, !P2 ;  /* 0x000000ff82817208 */ /* 0x000fe20005000000 */
[----:B------:R-:W-:Y:S01]  /*283a0*/  IMAD.U32 R158, R11, 0x10000, RZ ;  /* 0x000100000b9e7824 */ /* 0x000fe200078e00ff */
[----:B------:R-:W-:Y:S01]  /*283b0*/  SHF.L.U32 R135, R135, 0x10, RZ ;  /* 0x0000001087877819 */ /* 0x000fe200000006ff */
[----:B------:R-:W-:Y:S01]  /*283c0*/  FADD.FTZ R131, R131, R132 ;  /* 0x0000008483837221 */ /* 0x000fe20000010000 */
[----:B------:R-:W-:Y:S01]  /*283d0*/  PRMT R141, R20, 0x7632, R141 ;  /* 0x00007632148d7816 */ /* 0x000fe2000000008d */
[C---:B------:R-:W-:Y:S01]  /*283e0*/  FADD.FTZ R134, -R129.reuse, R33 ;  /* 0x0000002181867221 */ /* 0x040fe20000010100 */
[C---:B------:R-:W-:Y:S01]  /*283f0*/  FADD.FTZ R52, -R129.reuse, R52 ;  /* 0x0000003481347221 */ /* 0x040fe20000010100 */
[----:B------:R-:W0:Y:S01]  /*28400*/  MUFU.RSQ R33, R131 ;  /* 0x0000008300217308 */ /* 0x000e220000001400 */
[C---:B------:R-:W-:Y:S01]  /*28410*/  FADD.FTZ R138, -R129.reuse, R28 ;  /* 0x0000001c818a7221 */ /* 0x040fe20000010100 */
[C---:B------:R-:W-:Y:S01]  /*28420*/  FADD.FTZ R148, -R129.reuse, R24 ;  /* 0x0000001881947221 */ /* 0x040fe20000010100 */
[C---:B------:R-:W-:Y:S01]  /*28430*/  FADD.FTZ R140, -R129.reuse, R29 ;  /* 0x0000001d818c7221 */ /* 0x040fe20000010100 */
[----:B------:R-:W-:Y:S01]  /*28440*/  FADD.FTZ R24, -R129, R26 ;  /* 0x0000001a81187221 */ /* 0x000fe20000010100 */
[----:B------:R-:W-:Y:S01]  /*28450*/  SHF.L.U32 R28, R88, 0x10, RZ ;  /* 0x00000010581c7819 */ /* 0x000fe200000006ff */
[----:B------:R-:W-:-:S02]  /*28460*/  IMAD.U32 R26, R113, 0x10000, RZ ;  /* 0x00010000711a7824 */ /* 0x000fc400078e00ff */
[C---:B------:R-:W-:Y:S01]  /*28470*/  FADD.FTZ R53, -R129.reuse, R53 ;  /* 0x0000003581357221 */ /* 0x040fe20000010100 */
[C---:B------:R-:W-:Y:S01]  /*28480*/  FADD.FTZ R55, -R129.reuse, R55 ;  /* 0x0000003781377221 */ /* 0x040fe20000010100 */
[C---:B------:R-:W-:Y:S01]  /*28490*/  FADD.FTZ R56, -R129.reuse, R56 ;  /* 0x0000003881387221 */ /* 0x040fe20000010100 */
[C---:B------:R-:W-:Y:S01]  /*284a0*/  FADD.FTZ R132, -R129.reuse, R39 ;  /* 0x0000002781847221 */ /* 0x040fe20000010100 */
[C---:B------:R-:W-:Y:S01]  /*284b0*/  FADD.FTZ R144, -R129.reuse, R31 ;  /* 0x0000001f81907221 */ /* 0x040fe20000010100 */
[C---:B------:R-:W-:Y:S01]  /*284c0*/  FADD.FTZ R54, -R129.reuse, R54 ;  /* 0x0000003681367221 */ /* 0x040fe20000010100 */
[----:B------:R-:W-:Y:S01]  /*284d0*/  FADD.FTZ R136, -R129, R35 ;  /* 0x0000002381887221 */ /* 0x000fe20000010100 */
[----:B------:R-:W-:Y:S01]  /*284e0*/  SHF.L.U32 R31, R111, 0x10, RZ ;  /* 0x000000106f1f7819 */ /* 0x000fe200000006ff */
[----:B------:R-:W-:Y:S01]  /*284f0*/  FADD.FTZ R57, -R129, R57 ;  /* 0x0000003981397221 */ /* 0x000fe20000010100 */
[----:B------:R-:W-:Y:S02]  /*28500*/  IMAD.U32 R35, R90, 0x10000, RZ ;  /* 0x000100005a237824 */ /* 0x000fe400078e00ff */
[C---:B0-----:R-:W-:Y:S01]  /*28510*/  FMUL.FTZ R29, R33.reuse, R52 ;  /* 0x00000034211d7220 */ /* 0x041fe20000410000 */
[----:B------:R-:W-:Y:S01]  /*28520*/  FMUL.FTZ R53, R33, R53 ;  /* 0x0000003521357220 */ /* 0x000fe20000410000 */
[----:B------:R-:W-:-:S02]  /*28530*/  IMAD.U32 R52, R5, 0x10000, RZ ;  /* 0x0001000005347824 */ /* 0x000fc400078e00ff */
[----:B------:R-:W-:Y:S01]  /*28540*/  FMUL.FTZ R39, R33, R55 ;  /* 0x0000003721277220 */ /* 0x000fe20000410000 */
[----:B------:R-:W-:Y:S01]  /*28550*/  FFMA.FTZ R29, R29, R26, R28 ;  /* 0x0000001a1d1d7223 */ /* 0x000fe2000001001c */
[----:B------:R-:W-:Y:S01]  /*28560*/  SHF.L.U32 R26, R4, 0x10, RZ ;  /* 0x00000010041a7819 */ /* 0x000fe200000006ff */
[----:B------:R-:W-:Y:S01]  /*28570*/  FMUL.FTZ R56, R33, R56 ;  /* 0x0000003821387220 */ /* 0x000fe20000410000 */
[C---:B------:R-:W-:Y:S01]  /*28580*/  FADD.FTZ R59, -R129.reuse, R59 ;  /* 0x0000003b813b7221 */ /* 0x040fe20000010100 */
[C---:B------:R-:W-:Y:S01]  /*28590*/  FADD.FTZ R150, -R129.reuse, R25 ;  /* 0x0000001981967221 */ /* 0x040fe20000010100 */
[C---:B------:R-:W-:Y:S01]  /*285a0*/  FADD.FTZ R48, -R129.reuse, R48 ;  /* 0x0000003081307221 */ /* 0x040fe20000010100 */
[----:B------:R-:W-:Y:S01]  /*285b0*/  FADD.FTZ R142, -R129, R27 ;  /* 0x0000001b818e7221 */ /* 0x000fe20000010100 */
[----:B------:R-:W-:Y:S01]  /*285c0*/  SHF.L.U32 R25, R112, 0x10, RZ ;  /* 0x0000001070197819 */ /* 0x000fe200000006ff */
[----:B------:R-:W-:Y:S01]  /*285d0*/  FFMA.FTZ R28, R53, R154, R156 ;  /* 0x0000009a351c7223 */ /* 0x000fe2000001009c */
[----:B------:R-:W-:-:S02]  /*285e0*/  IMAD.U32 R27, R89, 0x10000, RZ ;  /* 0x00010000591b7824 */ /* 0x000fc400078e00ff */
[----:B------:R-:W-:Y:S01]  /*285f0*/  FMUL.FTZ R54, R33, R54 ;  /* 0x0000003621367220 */ /* 0x000fe20000410000 */
[----:B------:R-:W-:Y:S01]  /*28600*/  FFMA.FTZ R39, R39, R26, R52 ;  /* 0x0000001a27277223 */ /* 0x000fe20000010034 */
[----:B------:R-:W-:Y:S01]  /*28610*/  SHF.L.U32 R154, R6, 0x10, RZ ;  /* 0x00000010069a7819 */ /* 0x000fe200000006ff */
[----:B------:R-:W-:Y:S01]  /*28620*/  FMUL.FTZ R53, R33, R57 ;  /* 0x0000003921357220 */ /* 0x000fe20000410000 */
[----:B------:R-:W-:Y:S01]  /*28630*/  FFMA.FTZ R56, R56, R31, R35 ;  /* 0x0000001f38387223 */ /* 0x000fe20000010023 */
[----:B------:R-:W-:Y:S01]  /*28640*/  SHF.L.U32 R26, R8, 0x10, RZ ;  /* 0x00000010081a7819 */ /* 0x000fe200000006ff */
[----:B------:R-:W-:Y:S01]  /*28650*/  FADD.FTZ R58, -R129, R58 ;  /* 0x0000003a813a7221 */ /* 0x000fe20000010100 */
[----:B------:R-:W-:Y:S01]  /*28660*/  IMAD.U32 R156, R7, 0x10000, RZ ;  /* 0x00010000079c7824 */ /* 0x000fe200078e00ff */
[----:B------:R-:W-:Y:S01]  /*28670*/  SHF.L.U32 R31, R107, 0x10, RZ ;  /* 0x000000106b1f7819 */ /* 0x000fe200000006ff */
[----:B------:R-:W-:Y:S02]  /*28680*/  IMAD.U32 R52, R9, 0x10000, RZ ;  /* 0x0001000009347824 */ /* 0x000fe400078e00ff */
[----:B------:R-:W-:Y:S01]  /*28690*/  FMUL.FTZ R57, R33, R59 ;  /* 0x0000003b21397220 */ /* 0x000fe20000410000 */
[----:B------:R-:W-:-:S02]  /*286a0*/  IMAD.U32 R35, R84, 0x10000, RZ ;  /* 0x0001000054237824 */ /* 0x000fc400078e00ff */
[----:B------:R-:W-:Y:S01]  /*286b0*/  FMUL.FTZ R48, R33, R48 ;  /* 0x0000003021307220 */ /* 0x000fe20000410000 */
[C---:B------:R-:W-:Y:S01]  /*286c0*/  FADD.FTZ R49, -R129.reuse, R49 ;  /* 0x0000003181317221 */ /* 0x040fe20000010100 */
[----:B------:R-:W-:Y:S01]  /*286d0*/  FADD.FTZ R51, -R129, R51 ;  /* 0x0000003381337221 */ /* 0x000fe20000010100 */
[----:B------:R-:W-:Y:S01]  /*286e0*/  FFMA.FTZ R54, R54, R25, R27 ;  /* 0x0000001936367223 */ /* 0x000fe2000001001b */
[----:B------:R-:W-:Y:S01]  /*286f0*/  SHF.L.U32 R25, R108, 0x10, RZ ;  /* 0x000000106c197819 */ /* 0x000fe200000006ff */
[----:B------:R-:W-:Y:S01]  /*28700*/  FFMA.FTZ R53, R53, R154, R156 ;  /* 0x0000009a35357223 */ /* 0x000fe2000001009c */
[----:B------:R-:W-:Y:S02]  /*28710*/  IMAD.U32 R27, R91, 0x10000, RZ ;  /* 0x000100005b1b7824 */ /* 0x000fe400078e00ff */
[----:B------:R-:W-:Y:S01]  /*28720*/  FMUL.FTZ R58, R33, R58 ;  /* 0x0000003a213a7220 */ /* 0x000fe20000410000 */
[----:B------:R-:W-:Y:S01]  /*28730*/  FFMA.FTZ R57, R57, R26, R52 ;  /* 0x0000001a39397223 */ /* 0x000fe20000010034 */
[C---:B------:R-:W-:Y:S01]  /*28740*/  FADD.FTZ R44, -R129.reuse, R44 ;  /* 0x0000002c812c7221 */ /* 0x040fe20000010100 */
[----:B------:R-:W-:Y:S01]  /*28750*/  SHF.L.U32 R156, R10, 0x10, RZ ;  /* 0x000000100a9c7819 */ /* 0x000fe200000006ff */
[----:B------:R-:W-:Y:S01]  /*28760*/  FFMA.FTZ R52, R48, R31, R35 ;  /* 0x0000001f30347223 */ /* 0x000fe20000010023 */
[----:B------:R-:W-:Y:S01]  /*28770*/  SHF.L.U32 R26, R12, 0x10, RZ ;  /* 0x000000100c1a7819 */ /* 0x000fe200000006ff */
[----:B------:R-:W-:Y:S01]  /*28780*/  FADD.FTZ R50, -R129, R50 ;  /* 0x0000003281327221 */ /* 0x000fe20000010100 */
[----:B------:R-:W-:Y:S01]  /*28790*/  FMUL.FTZ R49, R33, R49 ;  /* 0x0000003121317220 */ /* 0x000fe20000410000 */
[----:B------:R-:W-:-:S02]  /*287a0*/  IMAD.U32 R48, R13, 0x10000, RZ ;  /* 0x000100000d307824 */ /* 0x000fc400078e00ff */
[----:B------:R-:W-:Y:S01]  /*287b0*/  FMUL.FTZ R51, R33, R51 ;  /* 0x0000003321337220 */ /* 0x000fe20000410000 */
[----:B------:R-:W-:Y:S01]  /*287c0*/  FFMA.FTZ R154, R58, R25, R27 ;  /* 0x000000193a9a7223 */ /* 0x000fe2000001001b */
[----:B------:R-:W-:Y:S01]  /*287d0*/  FADD.FTZ R45, -R129, R45 ;  /* 0x0000002d812d7221 */ /* 0x000fe20000010100 */
[----:B------:R-:W-:Y:S01]  /*287e0*/  SHF.L.U32 R25, R105, 0x10, RZ ;  /* 0x0000001069197819 */ /* 0x000fe200000006ff */
[----:B------:R-:W-:Y:S01]  /*287f0*/  FMUL.FTZ R58, R33, R44 ;  /* 0x0000002c213a7220 */ /* 0x000fe20000410000 */
[----:B------:R-:W-:Y:S01]  /*28800*/  FFMA.FTZ R35, R49, R156, R158 ;  /* 0x0000009c31237223 */ /* 0x000fe2000001009e */
[----:B------:R-:W-:Y:S01]  /*28810*/  IMAD.U32 R27, R85, 0x10000, RZ ;  /* 0x00010000551b7824 */ /* 0x000fe200078e00ff */
[----:B------:R-:W-:Y:S01]  /*28820*/  SHF.L.U32 R31, R104, 0x10, RZ ;  /* 0x00000010681f7819 */ /* 0x000fe200000006ff */
[----:B------:R-:W-:Y:S01]  /*28830*/  FMUL.FTZ R50, R33, R50 ;  /* 0x0000003221327220 */ /* 0x000fe20000410000 */
[--C-:B------:R-:W-:Y:S01]  /*28840*/  FFMA.FTZ R44, R51, R26, R48.reuse ;  /* 0x0000001a332c7223 */ /* 0x100fe20000010030 */
[----:B------:R-:W-:Y:S01]  /*28850*/  IMAD.U32 R49, R86, 0x10000, RZ ;  /* 0x0001000056317824 */ /* 0x000fe200078e00ff */
[----:B------:R-:W-:Y:S01]  /*28860*/  PRMT R48, R87, 0x7632, R48 ;  /* 0x0000763257307816 */ /* 0x000fe20000000030 */
[C---:B------:R-:W-:Y:S01]  /*28870*/  FADD.FTZ R46, -R129.reuse, R46 ;  /* 0x0000002e812e7221 */ /* 0x040fe20000010100 */
[C---:B------:R-:W-:Y:S01]  /*28880*/  FADD.FTZ R47, -R129.reuse, R47 ;  /* 0x0000002f812f7221 */ /* 0x040fe20000010100 */
[----:B------:R-:W-:Y:S01]  /*28890*/  FADD.FTZ R40, -R129, R40 ;  /* 0x0000002881287221 */ /* 0x000fe20000010100 */
[----:B------:R-:W-:Y:S01]  /*288a0*/  FMUL.FTZ R55, R33, R45 ;  /* 0x0000002d21377220 */ /* 0x000fe20000410000 */
[----:B------:R-:W-:Y:S01]  /*288b0*/  SHF.L.U32 R156, R14, 0x10, RZ ;  /* 0x000000100e9c7819 */ /* 0x000fe200000006ff */
[----:B------:R-:W-:Y:S01]  /*288c0*/  FFMA.FTZ R45, R50, R25, R27 ;  /* 0x00000019322d7223 */ /* 0x000fe2000001001b */
[----:B------:R-:W-:-:S02]  /*288d0*/  IMAD.U32 R158, R15, 0x10000, RZ ;  /* 0x000100000f9e7824 */ /* 0x000fc400078e00ff */
[----:B------:R-:W-:Y:S01]  /*288e0*/  FFMA.FTZ R58, R58, R31, R49 ;  /* 0x0000001f3a3a7223 */ /* 0x000fe20000010031 */
[----:B------:R-:W-:Y:S01]  /*288f0*/  SHF.L.U32 R25, R103, 0x10, RZ ;  /* 0x0000001067197819 */ /* 0x000fe200000006ff */
[----:B------:R-:W-:Y:S01]  /*28900*/  FADD.FTZ R41, -R129, R41 ;  /* 0x0000002981297221 */ /* 0x000fe20000010100 */
[----:B------:R-:W-:Y:S01]  /*28910*/  SHF.L.U32 R26, R16, 0x10, RZ ;  /* 0x00000010101a7819 */ /* 0x000fe200000006ff */
[----:B------:R-:W-:Y:S01]  /*28920*/  IMAD.U32 R27, R87, 0x10000, RZ ;  /* 0x00010000571b7824 */ /* 0x000fe200078e00ff */
[----:B------:R-:W-:Y:S01]  /*28930*/  SHF.L.U32 R49, R80, 0x10, RZ ;  /* 0x0000001050317819 */ /* 0x000fe200000006ff */
[----:B------:R-:W-:Y:S02]  /*28940*/  IMAD.U32 R48, R48, 0x10000, RZ ;  /* 0x0001000030307824 */ /* 0x000fe400078e00ff */
[C---:B------:R-:W-:Y:S01]  /*28950*/  FMUL.FTZ R46, R33.reuse, R46 ;  /* 0x0000002e212e7220 */ /* 0x040fe20000410000 */
[----:B------:R-:W-:Y:S01]  /*28960*/  FMUL.FTZ R47, R33, R47 ;  /* 0x0000002f212f7220 */ /* 0x000fe20000410000 */
[----:B------:R-:W-:-:S02]  /*28970*/  IMAD.U32 R31, R102, 0x10000, RZ ;  /* 0x00010000661f7824 */ /* 0x000fc400078e00ff */
[----:B------:R-:W-:Y:S01]  /*28980*/  FMUL.FTZ R40, R33, R40 ;  /* 0x0000002821287220 */ /* 0x000fe20000410000 */
[C---:B------:R-:W-:Y:S01]  /*28990*/  FADD.FTZ R36, -R129.reuse, R36 ;  /* 0x0000002481247221 */ /* 0x040fe20000010100 */
[----:B------:R-:W-:Y:S01]  /*289a0*/  FADD.FTZ R152, -R129, R95 ;  /* 0x0000005f81987221 */ /* 0x000fe20000010100 */
[----:B------:R-:W-:Y:S01]  /*289b0*/  FFMA.FTZ R55, R55, R156, R158 ;  /* 0x0000009c37377223 */ /* 0x000fe2000001009e */
[----:B------:R-:W-:Y:S01]  /*289c0*/  PRMT R51, R102, 0x7632, R51 ;  /* 0x0000763266337816 */ /* 0x000fe20000000033 */
[----:B------:R-:W-:Y:S01]  /*289d0*/  FMUL.FTZ R50, R33, R41 ;  /* 0x0000002921327220 */ /* 0x000fe20000410000 */
[----:B------:R-:W-:Y:S01]  /*289e0*/  PRMT R59, R80, 0x7632, R59 ;  /* 0x00007632503b7816 */ /* 0x000fe2000000003b */
[----:B------:R-:W-:Y:S01]  /*289f0*/  FFMA.FTZ R158, R46, R25, R27 ;  /* 0x000000192e9e7223 */ /* 0x000fe2000001001b */
[----:B------:R-:W-:Y:S01]  /*28a00*/  FFMA.FTZ R95, R47, R26, R48 ;  /* 0x0000001a2f5f7223 */ /* 0x000fe20000010030 */
[----:B------:R-:W-:Y:S01]  /*28a10*/  FFMA.FTZ R41, R40, R31, R49 ;  /* 0x0000001f28297223 */ /* 0x000fe20000010031 */
[----:B------:R-:W-:Y:S01]  /*28a20*/  PRMT R26, R101, 0x7632, R26 ;  /* 0x00007632651a7816 */ /* 0x000fe2000000001a */
[----:B------:R-:W-:Y:S01]  /*28a30*/  FADD.FTZ R43, -R129, R43 ;  /* 0x0000002b812b7221 */ /* 0x000fe20000010100 */
[----:B------:R-:W-:Y:S01]  /*28a40*/  PRMT R46, R81, 0x7632, R46 ;  /* 0x00007632512e7816 */ /* 0x000fe2000000002e */
[----:B------:R-:W-:Y:S01]  /*28a50*/  FADD.FTZ R42, -R129, R42 ;  /* 0x0000002a812a7221 */ /* 0x000fe20000010100 */
[----:B------:R-:W-:Y:S01]  /*28a60*/  SHF.L.U32 R31, R100, 0x10, RZ ;  /* 0x00000010641f7819 */ /* 0x000fe200000006ff */
[----:B------:R-:W-:Y:S01]  /*28a70*/  IMAD.U32 R47, R82, 0x10000, RZ ;  /* 0x00010000522f7824 */ /* 0x000fe200078e00ff */
[----:B------:R-:W-:Y:S01]  /*28a80*/  SHF.L.U32 R51, R51, 0x10, RZ ;  /* 0x0000001033337819 */ /* 0x000fe200000006ff */
[----:B------:R-:W-:Y:S01]  /*28a90*/  FMUL.FTZ R36, R33, R36 ;  /* 0x0000002421247220 */ /* 0x000fe20000410000 */
[----:B------:R-:W-:-:S02]  /*28aa0*/  IMAD.U32 R59, R59, 0x10000, RZ ;  /* 0x000100003b3b7824 */ /* 0x000fc400078e00ff */
[----:B------:R-:W-:Y:S01]  /*28ab0*/  FADD.FTZ R37, -R129, R37 ;  /* 0x0000002581257221 */ /* 0x000fe20000010100 */
[----:B------:R-:W-:Y:S01]  /*28ac0*/  SHF.L.U32 R26, R26, 0x10, RZ ;  /* 0x000000101a1a7819 */ /* 0x000fe200000006ff */
[----:B------:R-:W-:Y:S01]  /*28ad0*/  IMAD.U32 R46, R46, 0x10000, RZ ;  /* 0x000100002e2e7824 */ /* 0x000fe200078e00ff */
[----:B------:R-:W-:Y:S01]  /*28ae0*/  SHF.L.U32 R25, R101, 0x10, RZ ;  /* 0x0000001065197819 */ /* 0x000fe200000006ff */
[----:B------:R-:W-:Y:S01]  /*28af0*/  FMUL.FTZ R43, R33, R43 ;  /* 0x0000002b212b7220 */ /* 0x000fe20000410000 */
[----:B------:R-:W-:Y:S02]  /*28b00*/  IMAD.U32 R27, R81, 0x10000, RZ ;  /* 0x00010000511b7824 */ /* 0x000fe400078e00ff */
[----:B------:R-:W-:Y:S01]  /*28b10*/  FMUL.FTZ R42, R33, R42 ;  /* 0x0000002a212a7220 */ /* 0x000fe20000410000 */
[----:B------:R-:W-:Y:S01]  /*28b20*/  FFMA.FTZ R156, R36, R31, R47 ;  /* 0x0000001f249c7223 */ /* 0x000fe2000001002f */
[----:B------:R-:W-:Y:S01]  /*28b30*/  FADD.FTZ R32, -R129, R32 ;  /* 0x0000002081207221 */ /* 0x000fe20000010100 */
[----:B------:R-:W-:Y:S01]  /*28b40*/  FFMA.FTZ R40, R50, R51, R59 ;  /* 0x0000003332287223 */ /* 0x000fe2000001003b */
[----:B------:R-:W-:Y:S01]  /*28b50*/  PRMT R31, R83, 0x7632, R31 ;  /* 0x00007632531f7816 */ /* 0x000fe2000000001f */
[----:B------:R-:W-:Y:S01]  /*28b60*/  FADD.FTZ R38, -R129, R38 ;  /* 0x0000002681267221 */ /* 0x000fe20000010100 */
[----:B------:R-:W-:Y:S01]  /*28b70*/  PRMT R47, R98, 0x7632, R47 ;  /* 0x00007632622f7816 */ /* 0x000fe2000000002f */
[----:B------:R-:W-:Y:S01]  /*28b80*/  FMUL.FTZ R59, R33, R37 ;  /* 0x00000025213b7220 */ /* 0x000fe20000410000 */
[----:B------:R-:W-:Y:S01]  /*28b90*/  PRMT R49, R76, 0x7632, R49 ;  /* 0x000076324c317816 */ /* 0x000fe20000000031 */
[----:B------:R-:W-:Y:S01]  /*28ba0*/  FFMA.FTZ R37, R43, R26, R46 ;  /* 0x0000001a2b257223 */ /* 0x000fe2000001002e */
[----:B------:R-:W-:Y:S01]  /*28bb0*/  FFMA.FTZ R42, R42, R25, R27 ;  /* 0x000000192a2a7223 */ /* 0x000fe2000001001b */
        /* <DEDUP_REMOVED lines=9> */
[----:B------:R-:W-:Y:S02]  /*28c50*/  IMAD.U32 R49, R49, 0x10000, RZ ;  /* 0x0001000031317824 */ /* 0x000fe400078e00ff */
[----:B------:R-:W-:Y:S01]  /*28c60*/  FMUL.FTZ R134, R33, R134 ;  /* 0x0000008621867220 */ /* 0x000fe20000410000 */
[----:B------:R-:W-:Y:S01]  /*28c70*/  FFMA.FTZ R43, R43, R26, R36 ;  /* 0x0000001a2b2b7223 */ /* 0x000fe20000010024 */
[----:B------:R-:W-:Y:S01]  /*28c80*/  FFMA.FTZ R32, R38, R25, R27 ;  /* 0x0000001926207223 */ /* 0x000fe2000001001b */
[----:B------:R-:W-:Y:S01]  /*28c90*/  FFMA.FTZ R135, R132, R135, R31 ;  /* 0x0000008784877223 */ /* 0x000fe2000001001f */
[----:B------:R-:W-:Y:S01]  /*28ca0*/  FFMA.FTZ R36, R134, R47, R49 ;  /* 0x0000002f86247223 */ /* 0x000fe20000010031 */
        /* <DEDUP_REMOVED lines=9> */
[----:B------:R-:W-:Y:S01]  /*28d40*/  FMUL.FTZ R134, R33, R136 ;  /* 0x0000008821867220 */ /* 0x000fe20000410000 */
[----:B------:R-:W-:Y:S01]  /*28d50*/  SHF.L.U32 R27, R27, 0x10, RZ ;  /* 0x000000101b1b7819 */ /* 0x000fe200000006ff */
[----:B------:R-:W-:Y:S01]  /*28d60*/  IMAD.U32 R49, R49, 0x10000, RZ ;  /* 0x0001000031317824 */ /* 0x000fe200078e00ff */
[----:B------:R-:W-:Y:S01]  /*28d70*/  SHF.L.U32 R47, R47, 0x10, RZ ;  /* 0x000000102f2f7819 */ /* 0x000fe200000006ff */
[----:B------:R-:W-:Y:S01]  /*28d80*/  FMUL.FTZ R140, R33, R140 ;  /* 0x0000008c218c7220 */ /* 0x000fe20000410000 */
[----:B------:R-:W-:Y:S01]  /*28d90*/  SHF.L.U32 R131, R97, 0x10, RZ ;  /* 0x0000001061837819 */ /* 0x000fe200000006ff */
[----:B------:R-:W-:-:S02]  /*28da0*/  IMAD.U32 R25, R77, 0x10000, RZ ;  /* 0x000100004d197824 */ /* 0x000fc400078e00ff */
[----:B------:R-:W-:Y:S01]  /*28db0*/  FMUL.FTZ R34, R33, R34 ;  /* 0x0000002221227220 */ /* 0x000fe20000410000 */
[----:B------:R-:W-:Y:S01]  /*28dc0*/  FADD.FTZ R30, -R129, R30 ;  /* 0x0000001e811e7221 */ /* 0x000fe20000010100 */
[----:B------:R-:W-:Y:S01]  /*28dd0*/  FFMA.FTZ R133, R133, R26, R38 ;  /* 0x0000001a85857223 */ /* 0x000fe20000010026 */
[----:B------:R-:W-:Y:S01]  /*28de0*/  FFMA.FTZ R134, R134, R27, R31 ;  /* 0x0000001b86867223 */ /* 0x000fe2000001001f */
[----:B------:R-:W-:Y:S01]  /*28df0*/  FFMA.FTZ R38, R140, R47, R49 ;  /* 0x0000002f8c267223 */ /* 0x000fe20000010031 */
[----:B------:R-:W-:Y:S01]  /*28e00*/  FFMA.FTZ R131, R34, R131, R25 ;  /* 0x0000008322837223 */ /* 0x000fe20000010019 */
[----:B------:R-:W-:Y:S01]  /*28e10*/  PRMT R31, R22, 0x7632, R31 ;  /* 0x00007632161f7816 */ /* 0x000fe2000000001f */
[----:B------:R-:W-:Y:S01]  /*28e20*/  IMAD.U32 R27, R79, 0x10000, RZ ;  /* 0x000100004f1b7824 */ /* 0x000fe200078e00ff */
[----:B------:R-:W-:Y:S01]  /*28e30*/  PRMT R47, R72, 0x7632, R47 ;  /* 0x00007632482f7816 */ /* 0x000fe2000000002f */
[C---:B------:R-:W-:Y:S01]  /*28e40*/  FMUL.FTZ R30, R33.reuse, R30 ;  /* 0x0000001e211e7220 */ /* 0x040fe20000410000 */
        /* <DEDUP_REMOVED lines=10> */
[----:B------:R-:W-:Y:S01]  /*28ef0*/  PRMT R26, R23, 0x7632, R26 ;  /* 0x00007632171a7816 */ /* 0x000fe2000000001a */
[----:B------:R-:W0:Y:S01]  /*28f00*/  LDC.64 R24, c[0x0][0x428] ;  /* 0x00010a00ff187b82 */ /* 0x000e220000000a00 */
[----:B------:R-:W-:Y:S01]  /*28f10*/  PRMT R34, R79, 0x7632, R34 ;  /* 0x000076324f227816 */ /* 0x000fe20000000022 */
[C---:B------:R-:W-:Y:S01]  /*28f20*/  FADD.FTZ R146, -R129.reuse, R92 ;  /* 0x0000005c81927221 */ /* 0x040fe20000010100 */
[----:B------:R-:W-:Y:S01]  /*28f30*/  SHF.L.U32 R26, R26, 0x10, RZ ;  /* 0x000000101a1a7819 */ /* 0x000fe200000006ff */
[----:B------:R-:W-:Y:S01]  /*28f40*/  FFMA.FTZ R132, R132, R31, R47 ;  /* 0x0000001f84847223 */ /* 0x000fe2000001002f */
[----:B------:R-:W-:Y:S01]  /*28f50*/  FADD.FTZ R92, -R129, R93 ;  /* 0x0000005d815c7221 */ /* 0x000fe20000010100 */
[----:B------:R-:W-:Y:S01]  /*28f60*/  FFMA.FTZ R59, R59, R48, R50 ;  /* 0x000000303b3b7223 */ /* 0x000fe20000010032 */
[----:B------:R-:W-:Y:S01]  /*28f70*/  SHF.L.U32 R46, R22, 0x10, RZ ;  /* 0x00000010162e7819 */ /* 0x000fe200000006ff */
[----:B------:R-:W-:-:S02]  /*28f80*/  IMAD.U32 R34, R34, 0x10000, RZ ;  /* 0x0001000022227824 */ /* 0x000fc400078e00ff */
[----:B------:R-:W-:Y:S01]  /*28f90*/  FMUL.FTZ R139, R33, R144 ;  /* 0x00000090218b7220 */ /* 0x000fe20000410000 */
[----:B------:R-:W-:Y:S01]  /*28fa0*/  PRMT R47, R21, 0x7632, R47 ;  /* 0x00007632152f7816 */ /* 0x000fe2000000002f */
[----:B------:R-:W-:Y:S01]  /*28fb0*/  IMAD.U32 R48, R72, 0x10000, RZ ;  /* 0x0001000048307824 */ /* 0x000fe200078e00ff */
[----:B------:R-:W-:Y:S01]  /*28fc0*/  PRMT R49, R73, 0x7632, R49 ;  /* 0x0000763249317816 */ /* 0x000fe20000000031 */
[----:B------:R-:W-:Y:S01]  /*28fd0*/  FMUL.FTZ R93, R33, R148 ;  /* 0x00000094215d7220 */ /* 0x000fe20000410000 */
[----:B------:R-:W-:Y:S01]  /*28fe0*/  FFMA.FTZ R139, R139, R26, R34 ;  /* 0x0000001a8b8b7223 */ /* 0x000fe20000010022 */
[----:B------:R-:W-:Y:S01]  /*28ff0*/  SHF.L.U32 R47, R47, 0x10, RZ ;  /* 0x000000102f2f7819 */ /* 0x000fe200000006ff */
[----:B------:R-:W-:Y:S01]  /*29000*/  FMUL.FTZ R136, R33, R142 ;  /* 0x0000008e21887220 */ /* 0x000fe20000410000 */
[----:B------:R-:W-:Y:S01]  /*29010*/  FFMA.FTZ R93, R93, R46, R48 ;  /* 0x0000002e5d5d7223 */ /* 0x000fe20000010030 */
[----:B------:R-:W-:Y:S01]  /*29020*/  SHF.L.U32 R34, R21, 0x10, RZ ;  /* 0x0000001015227819 */ /* 0x000fe200000006ff */
[----:B------:R-:W-:Y:S01]  /*29030*/  IMAD.U32 R49, R49, 0x10000, RZ ;  /* 0x0001000031317824 */ /* 0x000fe200078e00ff */
[----:B------:R-:W1:Y:S01]  /*29040*/  @!P1 LDC.64 R26, c[0x0][0x3c0] ;  /* 0x0000f000ff1a9b82 */ /* 0x000e620000000a00 */
[----:B------:R-:W-:-:S02]  /*29050*/  IMAD.U32 R46, R73, 0x10000, RZ ;  /* 0x00010000492e7824 */ /* 0x000fc400078e00ff */
[----:B------:R-:W-:Y:S01]  /*29060*/  FADD.FTZ R94, -R129, R94 ;  /* 0x0000005e815e7221 */ /* 0x000fe20000010100 */
[----:B------:R-:W-:Y:S01]  /*29070*/  FFMA.FTZ R136, R136, R47, R49 ;  /* 0x0000002f88887223 */ /* 0x000fe20000010031 */
[----:B------:R-:W-:Y:S01]  /*29080*/  SHF.L.U32 R51, R20, 0x10, RZ ;  /* 0x0000001014337819 */ /* 0x000fe200000006ff */
[----:B------:R-:W-:Y:S01]  /*29090*/  FFMA.FTZ R137, R137, R34, R46 ;  /* 0x0000002289897223 */ /* 0x000fe2000001002e */
[C---:B------:R-:W-:Y:S01]  /*290a0*/  PRMT R47, R74.reuse, 0x7632, R47 ;  /* 0x000076324a2f7816 */ /* 0x040fe2000000002f */
[----:B------:R-:W-:Y:S01]  /*290b0*/  IMAD.U32 R129, R74, 0x10000, RZ ;  /* 0x000100004a817824 */ /* 0x000fe200078e00ff */
[----:B------:R-:W2:Y:S01]  /*290c0*/  @!P1 LDC.64 R30, c[0x0][0x3c8] ;  /* 0x0000f200ff1e9b82 */ /* 0x000ea20000000a00 */
[----:B------:R-:W-:Y:S01]  /*290d0*/  FMUL.FTZ R138, R33, R146 ;  /* 0x00000092218a7220 */ /* 0x000fe20000410000 */
[----:B------:R-:W-:Y:S01]  /*290e0*/  PRMT R34, R19, 0x7632, R34 ;  /* 0x0000763213227816 */ /* 0x000fe20000000022 */
[----:B------:R-:W-:Y:S01]  /*290f0*/  IMAD.U32 R47, R47, 0x10000, RZ ;  /* 0x000100002f2f7824 */ /* 0x000fe200078e00ff */
[----:B------:R-:W-:Y:S01]  /*29100*/  PRMT R46, R75, 0x7632, R46 ;  /* 0x000076324b2e7816 */ /* 0x000fe2000000002e */
[----:B------:R-:W-:Y:S01]  /*29110*/  FFMA.FTZ R138, R138, R51, R129 ;  /* 0x000000338a8a7223 */ /* 0x000fe20000010081 */
[----:B------:R-:W-:Y:S01]  /*29120*/  SHF.L.U32 R141, R141, 0x10, RZ ;  /* 0x000000108d8d7819 */ /* 0x000fe200000006ff */
[----:B------:R-:W-:Y:S01]  /*29130*/  FMUL.FTZ R92, R33, R92 ;  /* 0x0000005c215c7220 */ /* 0x000fe20000410000 */
[----:B------:R-:W-:Y:S01]  /*29140*/  SHF.L.U32 R49, R19, 0x10, RZ ;  /* 0x0000001013317819 */ /* 0x000fe200000006ff */
[----:B------:R-:W-:Y:S01]  /*29150*/  IMAD.U32 R51, R75, 0x10000, RZ ;  /* 0x000100004b337824 */ /* 0x000fe200078e00ff */
[----:B------:R-:W-:Y:S01]  /*29160*/  SHF.L.U32 R34, R34, 0x10, RZ ;  /* 0x0000001022227819 */ /* 0x000fe200000006ff */
[----:B------:R-:W-:-:S02]  /*29170*/  IMAD.U32 R46, R46, 0x10000, RZ ;  /* 0x000100002e2e7824 */ /* 0x000fc400078e00ff */
[C---:B------:R-:W-:Y:S01]  /*29180*/  FMUL.FTZ R94, R33.reuse, R94 ;  /* 0x0000005e215e7220 */ /* 0x040fe20000410000 */
[----:B------:R-:W-:Y:S01]  /*29190*/  FMUL.FTZ R145, R33, R152 ;  /* 0x0000009821917220 */ /* 0x000fe20000410000 */
[----:B------:R-:W-:Y:S01]  /*291a0*/  FFMA.FTZ R141, R92, R141, R47 ;  /* 0x0000008d5c8d7223 */ /* 0x000fe2000001002f */
[----:B0-----:R-:W-:-:S04]  /*291b0*/  IMAD.WIDE.U32 R128, R128, 0x10, R24 ;  /* 0x0000001080807825 */ /* 0x001fc800078e0018 */
[----:B------:R-:W-:Y:S01]  /*291c0*/  FFMA.FTZ R92, R94, R49, R51 ;  /* 0x000000315e5c7223 */ /* 0x000fe20000010033 */
[----:B------:R-:W-:Y:S01]  /*291d0*/  FFMA.FTZ R145, R145, R34, R46 ;  /* 0x0000002291917223 */ /* 0x000fe2000001002e */
[----:B------:R-:W-:Y:S01]  /*291e0*/  F2FP.BF16.F32.PACK_AB R34, R59, R156 ;  /* 0x0000009c3b22723e */ /* 0x000fe200000010ff */
[--C-:B------:R-:W-:Y:S01]  /*291f0*/  IMAD.WIDE.U32 R46, R149, 0x10, R24.reuse ;  /* 0x00000010952e7825 */ /* 0x100fe200078e0018 */
[----:B------:R-:W-:Y:S02]  /*29200*/  F2FP.BF16.F32.PACK_AB R38, R38, R133 ;  /* 0x000000852626723e */ /* 0x000fe400000010ff */
[----:B------:R-:W-:Y:S01]  /*29210*/  F2FP.BF16.F32.PACK_AB R36, R36, R43 ;  /* 0x0000002b2424723e */ /* 0x000fe200000010ff */
[----:B------:R-:W-:Y:S01]  /*29220*/  IMAD.WIDE.U32 R48, R153, 0x10, R24 ;  /* 0x0000001099307825 */ /* 0x000fe200078e0018 */
[----:B------:R-:W-:-:S03]  /*29230*/  F2FP.BF16.F32.PACK_AB R43, R145, R92 ;  /* 0x0000005c912b723e */ /* 0x000fc600000010ff */
[----:B------:R-:W-:-:S04]  /*29240*/  IMAD.WIDE.U32 R50, R157, 0x10, R24 ;  /* 0x000000109d327825 */ /* 0x000fc800078e0018 */
[----:B------:R-:W-:Y:S01]  /*29250*/  IMAD.WIDE.U32 R142, R159, 0x10, R24 ;  /* 0x000000109f8e7825 */ /* 0x000fe200078e0018 */
[----:B------:R-:W-:Y:S02]  /*29260*/  F2FP.BF16.F32.PACK_AB R24, R28, R29 ;  /* 0x0000001d1c18723e */ /* 0x000fe400000010ff */
[----:B------:R-:W-:Y:S01]  /*29270*/  F2FP.BF16.F32.PACK_AB R29, R44, R45 ;  /* 0x0000002d2c1d723e */ /* 0x000fe200000010ff */
[C---:B-1----:R-:W-:Y:S01]  /*29280*/  @!P1 IMAD.WIDE R146, R114.reuse, 0x4, R26 ;  /* 0x0000000472929825 */ /* 0x042fe200078e021a */
[----:B------:R-:W0:Y:S01]  /*29290*/  LDC.64 R44, c[0x0][0x380] ;  /* 0x0000e000ff2c7b82 */ /* 0x000e220000000a00 */
[----:B------:R-:W-:Y:S02]  /*292a0*/  F2FP.BF16.F32.PACK_AB R27, R57, R154 ;  /* 0x0000009a391b723e */ /* 0x000fe400000010ff */
[----:B--2---:R-:W-:Y:S01]  /*292b0*/  @!P1 IMAD.WIDE R150, R114, 0x4, R30 ;  /* 0x0000000472969825 */ /* 0x004fe200078e021e */
[----:B------:R-:W-:Y:S01]  /*292c0*/  @!P1 STG.E desc[UR8][R146.64], R130 ;  /* 0x0000008292009986 */ /* 0x000fe2000c101908 */
[----:B------:R-:W-:-:S02]  /*292d0*/  F2FP.BF16.F32.PACK_AB R26, R53, R56 ;  /* 0x00000038351a723e */ /* 0x000fc400000010ff */
[----:B------:R-:W-:Y:S01]  /*292e0*/  F2FP.BF16.F32.PACK_AB R25, R39, R54 ;  /* 0x000000362719723e */ /* 0x000fe200000010ff */
[----:B------:R1:W-:Y:S01]  /*292f0*/  @!P1 STG.E desc[UR8][R150.64], R33 ;  /* 0x0000002196009986 */ /* 0x0003e2000c101908 */
[----:B------:R-:W-:Y:S02]  /*29300*/  F2FP.BF16.F32.PACK_AB R28, R35, R52 ;  /* 0x00000034231c723e */ /* 0x000fe400000010ff */
[----:B------:R-:W-:Y:S01]  /*29310*/  F2FP.BF16.F32.PACK_AB R31, R95, R158 ;  /* 0x0000009e5f1f723e */ /* 0x000fe200000010ff */
[----:B------:R2:W-:Y:S01]  /*29320*/  STG.E.128 desc[UR8][R128.64], R24 ;  /* 0x0000001880007986 */ /* 0x0005e2000c101d08 */
[----:B------:R-:W-:Y:S02]  /*29330*/  F2FP.BF16.F32.PACK_AB R30, R55, R58 ;  /* 0x0000003a371e723e */ /* 0x000fe400000010ff */
[----:B------:R-:W-:Y:S02]  /*29340*/  F2FP.BF16.F32.PACK_AB R35, R135, R32 ;  /* 0x000000208723723e */ /* 0x000fe400000010ff */
[----:B------:R-:W-:Y:S01]  /*29350*/  F2FP.BF16.F32.PACK_AB R32, R40, R41 ;  /* 0x000000292820723e */ /* 0x000fe200000010ff */
[----:B------:R2:W-:Y:S01]  /*29360*/  STG.E.128 desc[UR8][R46.64], R28 ;  /* 0x0000001c2e007986 */ /* 0x0005e2000c101d08 */
[----:B------:R-:W-:-:S02]  /*29370*/  F2FP.BF16.F32.PACK_AB R39, R139, R140 ;  /* 0x0000008c8b27723e */ /* 0x000fc400000010ff */
[----:B-1----:R-:W-:Y:S02]  /*29380*/  F2FP.BF16.F32.PACK_AB R33, R37, R42 ;  /* 0x0000002a2521723e */ /* 0x002fe400000010ff */
        /* <DEDUP_REMOVED lines=11> */
.L_x_11044:
[----:B------:R-:W-:Y:S01]  /*29440*/  HFMA2 R140, -RZ, RZ, 0, 1.847743988037109375e-06 ;  /* 0x0000001fff8c7431 */ /* 0x000fe200000001ff */
[----:B------:R-:W-:Y:S01]  /*29450*/  BSSY B0, `(.L_x_11046) ;  /* 0x0000006000007945 */ /* 0x000fe20003800000 */
[----:B------:R-:W-:Y:S02]  /*29460*/  IMAD.MOV.U32 R139, RZ, RZ, 0x1 ;  /* 0x00000001ff8b7424 */ /* 0x000fe400078e00ff */
[----:B------:R-:W-:-:S07]  /*29470*/  IMAD.MOV.U32 R137, RZ, RZ, -0x1 ;  /* 0xffffffffff897424 */ /* 0x000fce00078e00ff */
[----:B0-----:R-:W-:Y:S05]  /*29480*/  WARPSYNC.COLLECTIVE R137, `(.L_x_11047) ;  /* 0x0000000089087348 */ /* 0x001fea0003c00000 */
[----:B------:R1:W2:Y:S02]  /*29490*/  SHFL.BFLY P2, R136, R138, R139, R140 ;  /* 0x0c00008b8a887389 */ /* 0x0002a4000004008c */
[----:B012---:R-:W-:Y:S05]  /*294a0*/  ENDCOLLECTIVE ;  /* 0x000000000000791b */ /* 0x007fea0003800000 */
.L_x_11047:
[----:B------:R-:W-:Y:S05]  /*294b0*/  BSYNC B0 ;  /* 0x0000000000007941 */ /* 0x000fea0003800000 */
.L_x_11046:
        /* <DEDUP_REMOVED lines=10> */
.L_x_11048:
[----:B------:R-:W-:Y:S02]  /*29560*/  IMAD.MOV.U32 R139, RZ, RZ, 0x4 ;  /* 0x00000004ff8b7424 */ /* 0x000fe400078e00ff */
[----:B------:R-:W-:-:S04]  /*29570*/  IMAD.MOV.U32 R129, RZ, RZ, R136 ;  /* 0x000000ffff817224 */ /* 0x000fc800078e0088 */
[----:B------:R-:W-:-:S05]  /*29580*/  FADD.FTZ R133, R132, R129 ;  /* 0x0000008184857221 */ /* 0x000fca0000010000 */
[----:B------:R-:W-:-:S07]  /*29590*/  MOV R138, R133 ;  /* 0x00000085008a7202 */ /* 0x000fce0000000f00 */
[----:B------:R-:W-:Y:S05]  /*295a0*/  WARPSYNC.COLLECTIVE R137, `(.L_x_11049) ;  /* 0x0000000089087348 */ /* 0x000fea0003c00000 */
[----:B------:R0:W1:Y:S02]  /*295b0*/  SHFL.BFLY P2, R136, R138, R139, R140 ;  /* 0x0c00008b8a887389 */ /* 0x000064000004008c */
[----:B01----:R-:W-:Y:S05]  /*295c0*/  ENDCOLLECTIVE ;  /* 0x000000000000791b */ /* 0x003fea0003800000 */
.L_x_11049:
[----:B------:R-:W-:Y:S01]  /*295d0*/  HFMA2 R139, -RZ, RZ, 0, 4.76837158203125e-07 ;  /* 0x00000008ff8b7431 */ /* 0x000fe200000001ff */
[----:B------:R-:W-:-:S05]  /*295e0*/  MOV R130, R136 ;  /* 0x0000008800827202 */ /* 0x000fca0000000f00 */
[----:B------:R-:W-:-:S04]  /*295f0*/  FADD.FTZ R134, R133, R130 ;  /* 0x0000008285867221 */ /* 0x000fc80000010000 */
[----:B------:R-:W-:-:S07]  /*29600*/  IMAD.MOV.U32 R138, RZ, RZ, R134 ;  /* 0x000000ffff8a7224 */ /* 0x000fce00078e0086 */
[----:B------:R-:W-:Y:S05]  /*29610*/  WARPSYNC.COLLECTIVE R137, `(.L_x_11050) ;  /* 0x0000000089087348 */ /* 0x000fea0003c00000 */
[----:B------:R0:W1:Y:S02]  /*29620*/  SHFL.BFLY P2, R136, R138, R139, R140 ;  /* 0x0c00008b8a887389 */ /* 0x000064000004008c */
[----:B01----:R-:W-:Y:S05]  /*29630*/  ENDCOLLECTIVE ;  /* 0x000000000000791b */ /* 0x003fea0003800000 */
.L_x_11050:
[----:B------:R-:W-:Y:S02]  /*29640*/  IMAD.MOV.U32 R139, RZ, RZ, 0x10 ;  /* 0x00000010ff8b7424 */ /* 0x000fe400078e00ff */
[----:B------:R-:W-:-:S04]  /*29650*/  IMAD.MOV.U32 R129, RZ, RZ, R136 ;  /* 0x000000ffff817224 */ /* 0x000fc800078e0088 */
[----:B------:R-:W-:-:S05]  /*29660*/  FADD.FTZ R135, R134, R129 ;  /* 0x0000008186877221 */ /* 0x000fca0000010000 */
[----:B------:R-:W-:-:S07]  /*29670*/  MOV R138, R135 ;  /* 0x00000087008a7202 */ /* 0x000fce0000000f00 */
[----:B------:R-:W-:Y:S05]  /*29680*/  WARPSYNC.COLLECTIVE R137, `(.L_x_11051) ;  /* 0x0000000089087348 */ /* 0x000fea0003c00000 */
[----:B------:R0:W1:Y:S02]  /*29690*/  SHFL.BFLY P2, R136, R138, R139, R140 ;  /* 0x0c00008b8a887389 */ /* 0x000064000004008c */
[----:B01----:R-:W-:Y:S05]  /*296a0*/  ENDCOLLECTIVE ;  /* 0x000000000000791b */ /* 0x003fea0003800000 */
.L_x_11051:
        /* <DEDUP_REMOVED lines=88> */
.L_x_11052:
[----:B------:R-:W-:Y:S02]  /*29c30*/  IMAD.MOV.U32 R139, RZ, RZ, 0x2 ;  /* 0x00000002ff8b7424 */ /* 0x000fe400078e00ff */
[----:B------:R-:W-:-:S04]  /*29c40*/  IMAD.MOV.U32 R132, RZ, RZ, R136 ;  /* 0x000000ffff847224 */ /* 0x000fc800078e0088 */
[----:B------:R-:W-:-:S05]  /*29c50*/  FADD.FTZ R132, R129, R132 ;  /* 0x0000008481847221 */ /* 0x000fca0000010000 */
[----:B------:R-:W-:-:S07]  /*29c60*/  MOV R138, R132 ;  /* 0x00000084008a7202 */ /* 0x000fce0000000f00 */
[----:B------:R-:W-:Y:S05]  /*29c70*/  WARPSYNC.COLLECTIVE R137, `(.L_x_11053) ;  /* 0x0000000089087348 */ /* 0x000fea0003c00000 */
[----:B------:R0:W1:Y:S02]  /*29c80*/  SHFL.BFLY P2, R136, R138, R139, R140 ;  /* 0x0c00008b8a887389 */ /* 0x000064000004008c */
[----:B01----:R-:W-:Y:S05]  /*29c90*/  ENDCOLLECTIVE ;  /* 0x000000000000791b */ /* 0x003fea0003800000 */
.L_x_11053:
[----:B------:R-:W-:Y:S01]  /*29ca0*/  HFMA2 R139, -RZ, RZ, 0, 2.384185791015625e-07 ;  /* 0x00000004ff8b7431 */ /* 0x000fe200000001ff */
[----:B------:R-:W-:-:S05]  /*29cb0*/  MOV R133, R136 ;  /* 0x0000008800857202 */ /* 0x000fca0000000f00 */
[----:B------:R-:W-:-:S04]  /*29cc0*/  FADD.FTZ R133, R132, R133 ;  /* 0x0000008584857221 */ /* 0x000fc80000010000 */
[----:B------:R-:W-:-:S07]  /*29cd0*/  IMAD.MOV.U32 R138, RZ, RZ, R133 ;  /* 0x000000ffff8a7224 */ /* 0x000fce00078e0085 */
[----:B------:R-:W-:Y:S05]  /*29ce0*/  WARPSYNC.COLLECTIVE R137, `(.L_x_11054) ;  /* 0x0000000089087348 */ /* 0x000fea0003c00000 */
[----:B------:R0:W1:Y:S02]  /*29cf0*/  SHFL.BFLY P2, R136, R138, R139, R140 ;  /* 0x0c00008b8a887389 */ /* 0x000064000004008c */
[----:B01----:R-:W-:Y:S05]  /*29d00*/  ENDCOLLECTIVE ;  /* 0x000000000000791b */ /* 0x003fea0003800000 */
.L_x_11054:
[----:B------:R-:W-:Y:S02]  /*29d10*/  IMAD.MOV.U32 R139, RZ, RZ, 0x8 ;  /* 0x00000008ff8b7424 */ /* 0x000fe400078e00ff */
[----:B------:R-:W-:-:S04]  /*29d20*/  IMAD.MOV.U32 R134, RZ, RZ, R136 ;  /* 0x000000ffff867224 */ /* 0x000fc800078e0088 */
[----:B------:R-:W-:-:S05]  /*29d30*/  FADD.FTZ R134, R133, R134 ;  /* 0x0000008685867221 */ /* 0x000fca0000010000 */
[----:B------:R-:W-:-:S07]  /*29d40*/  MOV R138, R134 ;  /* 0x00000086008a7202 */ /* 0x000fce0000000f00 */
[----:B------:R-:W-:Y:S05]  /*29d50*/  WARPSYNC.COLLECTIVE R137, `(.L_x_11055) ;  /* 0x0000000089087348 */ /* 0x000fea0003c00000 */
[----:B------:R0:W1:Y:S02]  /*29d60*/  SHFL.BFLY P2, R136, R138, R139, R140 ;  /* 0x0c00008b8a887389 */ /* 0x000064000004008c */
[----:B01----:R-:W-:Y:S05]  /*29d70*/  ENDCOLLECTIVE ;  /* 0x000000000000791b */ /* 0x003fea0003800000 */
.L_x_11055:
[----:B------:R-:W-:Y:S01]  /*29d80*/  HFMA2 R139, -RZ, RZ, 0, 9.5367431640625e-07 ;  /* 0x00000010ff8b7431 */ /* 0x000fe200000001ff */
[----:B------:R-:W-:-:S05]  /*29d90*/  MOV R135, R136 ;  /* 0x0000008800877202 */ /* 0x000fca0000000f00 */
[----:B------:R-:W-:-:S04]  /*29da0*/  FADD.FTZ R135, R134, R135 ;  /* 0x0000008786877221 */ /* 0x000fc80000010000 */
[----:B------:R-:W-:-:S07]  /*29db0*/  IMAD.MOV.U32 R138, RZ, RZ, R135 ;  /* 0x000000ffff8a7224 */ /* 0x000fce00078e0087 */
[----:B------:R-:W-:Y:S05]  /*29dc0*/  WARPSYNC.COLLECTIVE R137, `(.L_x_11056) ;  /* 0x0000000089087348 */ /* 0x000fea0003c00000 */
[----:B------:R0:W1:Y:S02]  /*29dd0*/  SHFL.BFLY P2, R136, R138, R139, R140 ;  /* 0x0c00008b8a887389 */ /* 0x000064000004008c */
[----:B01----:R-:W-:Y:S05]  /*29de0*/  ENDCOLLECTIVE ;  /* 0x000000000000791b */ /* 0x003fea0003800000 */
.L_x_11056:
[----:B------:R-:W-:Y:S05]  /*29df0*/  BRA `(.L_x_11057) ;  /* 0xffffffe400447947 */ /* 0x000fea000383ffff */
.L_x_11058:
        /* <DEDUP_REMOVED lines=16> */
.L_x_27983:


//--------------------- .text._ZN10layer_norm31ln_parallel_residual_fwd_kernelINS_13Kernel_traitsIf13__nv_bfloat16fS2_fjLj1280ELj1ELj4ELj1ELj16ENS_18Kernel_traits_baseILj1280EfS2_fS2_fjLj128EEEEELb0ELb0ELb0EEEvNS_9FwdParamsE --------------------------
	.section	.text._ZN10layer_norm31ln_parallel_residual_fwd_kernelINS_13Kernel_traitsIf13__nv_bfloat16fS2_fjLj1280ELj1ELj4ELj1ELj16ENS_18Kernel_traits_baseILj1280EfS2_fS2_fjLj128EEEEELb0ELb0ELb0EEEvNS_9FwdParamsE,"ax",@progbits
	.align	128
        .global         _ZN10layer_norm31ln_parallel_residual_fwd_kernelINS_13Kernel_traitsIf13__nv_bfloat16fS2_fjLj1280ELj1ELj4ELj1ELj16ENS_18Kernel_traits_baseILj1280EfS2_fS2_fjLj128EEEEELb0ELb0ELb0EEEvNS_9FwdParamsE
        .type           _ZN10layer_norm31ln_parallel_residual_fwd_kernelINS_13Kernel_traitsIf13__nv_bfloat16fS2_fjLj1280ELj1ELj4ELj1ELj16ENS_18Kernel_traits_baseILj1280EfS2_fS2_fjLj128EEEEELb0ELb0ELb0EEEvNS_9FwdParamsE,@function
        .size           _ZN10layer_norm31ln_parallel_residual_fwd_kernelINS_13Kernel_traitsIf13__nv_bfloat16fS2_fjLj1280ELj1ELj4ELj1ELj16ENS_18Kernel_traits_baseILj1280EfS2_fS2_fjLj128EEEEELb0ELb0ELb0EEEvNS_9FwdParamsE,(.L_x_27984 - _ZN10layer_norm31ln_parallel_residual_fwd_kernelINS_13Kernel_traitsIf13__nv_bfloat16fS2_fjLj1280ELj1ELj4ELj1ELj16ENS_18Kernel_traits_baseILj1280EfS2_fS2_fjLj128EEEEELb0ELb0ELb0EEEvNS_9FwdParamsE)
        .other          _ZN10layer_norm31ln_parallel_residual_fwd_kernelINS_13Kernel_traitsIf13__nv_bfloat16fS2_fjLj1280ELj1ELj4ELj1ELj16ENS_18Kernel_traits_baseILj1280EfS2_fS2_fjLj128EEEEELb0ELb0ELb0EEEvNS_9FwdParamsE,@"STO_CUDA_ENTRY STV_DEFAULT"
_ZN10layer_norm31ln_parallel_residual_fwd_kernelINS_13Kernel_traitsIf13__nv_bfloat16fS2_fjLj1280ELj1ELj4ELj1ELj16ENS_18Kernel_traits_baseILj1280EfS2_fS2_fjLj128EEEEELb0ELb0ELb0EEEvNS_9FwdParamsE:
.text._ZN10layer_norm31ln_parallel_residual_fwd_kernelINS_13Kernel_traitsIf13__nv_bfloat16fS2_fjLj1280ELj1ELj4ELj1ELj16ENS_18Kernel_traits_baseILj1280EfS2_fS2_fjLj128EEEEELb0ELb0ELb0EEEvNS_9FwdParamsE:
        /* <DEDUP_REMOVED lines=27> */
[----:B0-----:R-:W-:-:S07]  /*01b0*/  @P0 IMAD.WIDE.U32 R68, R132, 0x20, R68 ;  /* 0x0000002084440825 */ /* 0x001fce00078e0044 */
[----:B------:R-:W0:Y:S01]  /*01c0*/  LDC.64 R76, c[0x0][0x3d0] ;  /* 0x0000f400ff4c7b82 */ /* 0x000e220000000a00 */
[C---:B-1----:R-:W-:Y:S01]  /*01d0*/  @P0 IMAD.WIDE.U32 R70, R132.reuse, 0x20, R70 ;  /* 0x0000002084460825 */ /* 0x042fe200078e0046 */
[----:B------:R-:W-:Y:S01]  /*01e0*/  @P0 LOP3.LUT R132, R132, 0x20, RZ, 0xfc, !PT ;  /* 0x0000002084840812 */ /* 0x000fe200078efcff */
[----:B------:R-:W5:Y:S05]  /*01f0*/  @P0 LDG.E.128 R4, desc[UR6][R68.64] ;  /* 0x0000000644040981 */ /* 0x000f6a000c1e1d00 */
[----:B------:R-:W1:Y:S08]  /*0200*/  LDC.64 R78, c[0x0][0x3d8] ;  /* 0x0000f600ff4e7b82 */ /* 0x000e700000000a00 */
[----:B------:R-:W4:Y:S08]  /*0210*/  LDC.64 R80, c[0x0][0x3d0] ;  /* 0x0000f400ff507b82 */ /* 0x000f300000000a00 */
[----:B------:R-:W4:Y:S01]  /*0220*/  LDC.64 R82, c[0x0][0x3d8] ;  /* 0x0000f600ff527b82 */ /* 0x000f220000000a00 */
[C---:B--2---:R-:W-:Y:S01]  /*0230*/  @P1 IMAD.WIDE.U32 R72, R132.reuse, 0x20, R72 ;  /* 0x0000002084481825 */ /* 0x044fe200078e0048 */
[----:B------:R-:W5:Y:S03]  /*0240*/  @P0 LDG.E.128 R8, desc[UR6][R68.64+0x10] ;  /* 0x0000100644080981 */ /* 0x000f66000c1e1d00 */
[C---:B---3--:R-:W-:Y:S01]  /*0250*/  @P1 IMAD.WIDE.U32 R74, R132.reuse, 0x20, R74 ;  /* 0x00000020844a1825 */ /* 0x048fe200078e004a */
[----:B------:R-:W-:Y:S01]  /*0260*/  @P1 IADD3 R132, PT, PT, R132, 0x20, RZ ;  /* 0x0000002084841810 */ /* 0x000fe20007ffe0ff */
[----:B------:R-:W5:Y:S04]  /*0270*/  @P1 LDG.E.128 R20, desc[UR6][R72.64] ;  /* 0x0000000648141981 */ /* 0x000f68000c1e1d00 */
[----:B------:R-:W5:Y:S04]  /*0280*/  @P1 LDG.E.128 R24, desc[UR6][R72.64+0x10] ;  /* 0x0000100648181981 */ /* 0x000f68000c1e1d00 */
[----:B------:R-:W5:Y:S04]  /*0290*/  @P1 LDG.E.128 R28, desc[UR6][R74.64] ;  /* 0x000000064a1c1981 */ /* 0x000f68000c1e1d00 */
[----:B------:R-:W5:Y:S01]  /*02a0*/  @P1 LDG.E.128 R32, desc[UR6][R74.64+0x10] ;  /* 0x000010064a201981 */ /* 0x000f62000c1e1d00 */
[----:B------:R-:W-:Y:S01]  /*02b0*/  ISETP.GE.U32.AND P1, PT, R3, 0xa0, PT ;  /* 0x000000a00300780c */ /* 0x000fe20003f26070 */
[C---:B0-----:R-:W-:Y:S01]  /*02c0*/  @P2 IMAD.WIDE.U32 R76, R132.reuse, 0x20, R76 ;  /* 0x00000020844c2825 */ /* 0x041fe200078e004c */
[----:B------:R-:W-:Y:S01]  /*02d0*/  CS2R R86, SRZ ;  /* 0x0000000000567805 */ /* 0x000fe2000001ff00 */
[----:B------:R-:W5:Y:S02]  /*02e0*/  @P0 LDG.E.128 R12, desc[UR6][R70.64] ;  /* 0x00000006460c0981 */ /* 0x000f64000c1e1d00 */
[C---:B-1----:R-:W-:Y:S01]  /*02f0*/  @P2 IMAD.WIDE.U32 R78, R132.reuse, 0x20, R78 ;  /* 0x00000020844e2825 */ /* 0x042fe200078e004e */
[----:B------:R-:W-:Y:S01]  /*0300*/  @P2 IADD3 R132, PT, PT, R132, 0x20, RZ ;  /* 0x0000002084842810 */ /* 0x000fe20007ffe0ff */
[----:B------:R0:W5:Y:S04]  /*0310*/  @P0 LDG.E.128 R16, desc[UR6][R70.64+0x10] ;  /* 0x0000100646100981 */ /* 0x000168000c1e1d00 */
[C---:B----4-:R-:W-:Y:S01]  /*0320*/  @P3 IMAD.WIDE.U32 R80, R132.reuse, 0x20, R80 ;  /* 0x0000002084503825 */ /* 0x050fe200078e0050 */
[----:B------:R-:W5:Y:S03]  /*0330*/  @P2 LDG.E.128 R36, desc[UR6][R76.64] ;  /* 0x000000064c242981 */ /* 0x000f66000c1e1d00 */
[----:B------:R-:W-:Y:S01]  /*0340*/  @P3 IMAD.WIDE.U32 R82, R132, 0x20, R82 ;  /* 0x0000002084523825 */ /* 0x000fe200078e0052 */
[----:B------:R1:W5:Y:S01]  /*0350*/  @P2 LDG.E.128 R40, desc[UR6][R76.64+0x10] ;  /* 0x000010064c282981 */ /* 0x000362000c1e1d00 */
[----:B0-----:R-:W-:-:S02]  /*0360*/  CS2R R70, SRZ ;  /* 0x0000000000467805 */ /* 0x001fc4000001ff00 */
[----:B------:R-:W-:Y:S02]  /*0370*/  CS2R R68, SRZ ;  /* 0x0000000000447805 */ /* 0x000fe4000001ff00 */
[----:B------:R-:W-:Y:S01]  /*0380*/  CS2R R74, SRZ ;  /* 0x00000000004a7805 */ /* 0x000fe2000001ff00 */
[----:B------:R-:W5:Y:S01]  /*0390*/  @P2 LDG.E.128 R44, desc[UR6][R78.64] ;  /* 0x000000064e2c2981 */ /* 0x000f62000c1e1d00 */
[----:B------:R-:W-:Y:S02]  /*03a0*/  CS2R R72, SRZ ;  /* 0x0000000000487805 */ /* 0x000fe4000001ff00 */
[----:B------:R-:W-:Y:S02]  /*03b0*/  CS2R R84, SRZ ;  /* 0x0000000000547805 */ /* 0x000fe4000001ff00 */
[----:B------:R-:W-:Y:S01]  /*03c0*/  CS2R R90, SRZ ;  /* 0x00000000005a7805 */ /* 0x000fe2000001ff00 */
[----:B------:R0:W5:Y:S01]  /*03d0*/  @P2 LDG.E.128 R48, desc[UR6][R78.64+0x10] ;  /* 0x000010064e302981 */ /* 0x000162000c1e1d00 */
[----:B------:R-:W-:-:S02]  /*03e0*/  CS2R R88, SRZ ;  /* 0x0000000000587805 */ /* 0x000fc4000001ff00 */
[----:B-1----:R-:W-:Y:S02]  /*03f0*/  CS2R R76, SRZ ;  /* 0x00000000004c7805 */ /* 0x002fe4000001ff00 */
[----:B------:R-:W-:Y:S01]  /*0400*/  CS2R R94, SRZ ;  /* 0x00000000005e7805 */ /* 0x000fe2000001ff00 */
[----:B------:R-:W5:Y:S01]  /*0410*/  @P3 LDG.E.128 R52, desc[UR6][R80.64] ;  /* 0x0000000650343981 */ /* 0x000f62000c1e1d00 */
[----:B------:R-:W-:Y:S02]  /*0420*/  CS2R R92, SRZ ;  /* 0x00000000005c7805 */ /* 0x000fe4000001ff00 */
[----:B------:R-:W-:Y:S02]  /*0430*/  CS2R R98, SRZ ;  /* 0x0000000000627805 */ /* 0x000fe4000001ff00 */
[----:B------:R-:W-:Y:S01]  /*0440*/  CS2R R96, SRZ ;  /* 0x0000000000607805 */ /* 0x000fe2000001ff00 */
[----:B------:R1:W5:Y:S01]  /*0450*/  @P3 LDG.E.128 R56, desc[UR6][R80.64+0x10] ;  /* 0x0000100650383981 */ /* 0x000362000c1e1d00 */
[----:B------:R-:W-:-:S02]  /*0460*/  CS2R R102, SRZ ;  /* 0x0000000000667805 */ /* 0x000fc4000001ff00 */
[----:B0-----:R-:W-:Y:S02]  /*0470*/  CS2R R78, SRZ ;  /* 0x00000000004e7805 */ /* 0x001fe4000001ff00 */
        /* <DEDUP_REMOVED lines=8> */
[----:B------:R-:W-:Y:S02]  /*0500*/  CS2R R114, SRZ ;  /* 0x0000000000727805 */ /* 0x000fe4000001ff00 */
[----:B------:R-:W-:Y:S02]  /*0510*/  CS2R R112, SRZ ;  /* 0x0000000000707805 */ /* 0x000fe4000001ff00 */
[----:B------:R-:W-:Y:S02]  /*0520*/  CS2R R118, SRZ ;  /* 0x0000000000767805 */ /* 0x000fe4000001ff00 */
[----:B------:R-:W-:Y:S02]  /*0530*/  CS2R R116, SRZ ;  /* 0x0000000000747805 */ /* 0x000fe4000001ff00 */
[----:B------:R-:W-:-:S02]  /*0540*/  CS2R R122, SRZ ;  /* 0x00000000007a7805 */ /* 0x000fc4000001ff00 */
[----:B------:R-:W-:Y:S02]  /*0550*/  CS2R R120, SRZ ;  /* 0x0000000000787805 */ /* 0x000fe4000001ff00 */
[----:B------:R-:W-:Y:S02]  /*0560*/  CS2R R126, SRZ ;  /* 0x00000000007e7805 */ /* 0x000fe4000001ff00 */
[----:B0-----:R-:W-:Y:S02]  /*0570*/  CS2R R82, SRZ ;  /* 0x0000000000527805 */ /* 0x001fe4000001ff00 */
[----:B------:R-:W-:Y:S02]  /*0580*/  CS2R R124, SRZ ;  /* 0x00000000007c7805 */ /* 0x000fe4000001ff00 */
[----:B------:R-:W-:Y:S02]  /*0590*/  CS2R R130, SRZ ;  /* 0x0000000000827805 */ /* 0x000fe4000001ff00 */
[----:B------:R-:W-:-:S02]  /*05a0*/  CS2R R128, SRZ ;  /* 0x0000000000807805 */ /* 0x000fc4000001ff00 */
[----:B------:R-:W-:Y:S01]  /*05b0*/  @P3 IADD3 R132, PT, PT, R132, 0x20, RZ ;  /* 0x0000002084843810 */ /* 0x000fe20007ffe0ff */
[----:B------:R-:W-:Y:S06]  /*05c0*/  @!P1 BRA `(.L_x_11062) ;  /* 0x0000001400949947 */ /* 0x000fec0003800000 */
[----:B------:R-:W0:Y:S08]  /*05d0*/  LDC.64 R70, c[0x0][0x3d8] ;  /* 0x0000f600ff467b82 */ /* 0x000e300000000a00 */
[----:B------:R-:W1:Y:S01]  /*05e0*/  LDC.64 R68, c[0x0][0x3d0] ;  /* 0x0000f400ff447b82 */ /* 0x000e620000000a00 */
        /* <DEDUP_REMOVED lines=10> */
[C---:B0-----:R-:W-:Y:S01]  /*0690*/  IMAD.WIDE.U32 R70, R132.reuse, 0x20, R70 ;  /* 0x0000002084467825 */ /* 0x041fe200078e0046 */
[----:B------:R-:W-:Y:S02]  /*06a0*/  CS2R R86, SRZ ;  /* 0x0000000000567805 */ /* 0x000fe4000001ff00 */
[----:B------:R-:W-:Y:S02]  /*06b0*/  CS2R R84, SRZ ;  /* 0x0000000000547805 */ /* 0x000fe4000001ff00 */
[----:B------:R-:W-:Y:S02]  /*06c0*/  CS2R R90, SRZ ;  /* 0x00000000005a7805 */ /* 0x000fe4000001ff00 */
[----:B------:R-:W-:Y:S01]  /*06d0*/  CS2R R88, SRZ ;  /* 0x0000000000587805 */ /* 0x000fe2000001ff00 */
[----:B------:R-:W5:Y:S01]  /*06e0*/  LDG.E.128 R136, desc[UR6][R70.64+0x10] ;  /* 0x0000100646887981 */ /* 0x000f62000c1e1d00 */
[----:B-1----:R-:W-:Y:S01]  /*06f0*/  IMAD.WIDE.U32 R68, R132, 0x20, R68 ;  /* 0x0000002084447825 */ /* 0x002fe200078e0044 */
[----:B------:R-:W-:-:S02]  /*0700*/  CS2R R94, SRZ ;  /* 0x00000000005e7805 */ /* 0x000fc4000001ff00 */
[----:B------:R0:W5:Y:S01]  /*0710*/  LDG.E.128 R132, desc[UR6][R70.64] ;  /* 0x0000000646847981 */ /* 0x000162000c1e1d00 */
[----:B------:R-:W-:Y:S02]  /*0720*/  CS2R R92, SRZ ;  /* 0x00000000005c7805 */ /* 0x000fe4000001ff00 */
[----:B------:R-:W-:Y:S02]  /*0730*/  CS2R R98, SRZ ;  /* 0x0000000000627805 */ /* 0x000fe4000001ff00 */
[----:B------:R-:W-:Y:S01]  /*0740*/  CS2R R96, SRZ ;  /* 0x0000000000607805 */ /* 0x000fe2000001ff00 */
[----:B------:R-:W5:Y:S01]  /*0750*/  LDG.E.128 R140, desc[UR6][R68.64] ;  /* 0x00000006448c7981 */ /* 0x000f62000c1e1d00 */
[----:B------:R-:W-:Y:S02]  /*0760*/  CS2R R158, SRZ ;  /* 0x00000000009e7805 */ /* 0x000fe4000001ff00 */
[----:B------:R-:W-:Y:S02]  /*0770*/  CS2R R156, SRZ ;  /* 0x00000000009c7805 */ /* 0x000fe4000001ff00 */
[----:B------:R-:W-:Y:S01]  /*0780*/  CS2R R162, SRZ ;  /* 0x0000000000a27805 */ /* 0x000fe2000001ff00 */
[----:B------:R1:W5:Y:S01]  /*0790*/  LDG.E.128 R144, desc[UR6][R68.64+0x10] ;  /* 0x0000100644907981 */ /* 0x000362000c1e1d00 */
        /* <DEDUP_REMOVED lines=9> */
[----:B-1----:R-:W-:Y:S02]  /*0830*/  CS2R R68, SRZ ;  /* 0x0000000000447805 */ /* 0x002fe4000001ff00 */
        /* <DEDUP_REMOVED lines=10> */
.L_x_11061:
        /* <DEDUP_REMOVED lines=8> */
[----:B0-----:R-:W-:-:S07]  /*0960*/  @P0 IMAD.WIDE.U32 R70, R132, 0x20, R70 ;  /* 0x0000002084460825 */ /* 0x001fce00078e0046 */
[----:B------:R-:W0:Y:S01]  /*0970*/  LDC.64 R76, c[0x0][0x3d8] ;  /* 0x0000f600ff4c7b82 */ /* 0x000e220000000a00 */
[C---:B-1----:R-:W-:Y:S01]  /*0980*/  @P0 IMAD.WIDE.U32 R72, R132.reuse, 0x20, R72 ;  /* 0x0000002084480825 */ /* 0x042fe200078e0048 */
[----:B------:R-:W5:Y:S06]  /*0990*/  @P0 LDG.E.128 R4, desc[UR6][R70.64] ;  /* 0x0000000646040981 */ /* 0x000f6c000c1e1d00 */
[----:B------:R-:W1:Y:S08]  /*09a0*/  LDC.64 R80, c[0x0][0x3d0] ;  /* 0x0000f400ff507b82 */ /* 0x000e700000000a00 */
[----:B------:R-:W4:Y:S08]  /*09b0*/  @P1 LDC.64 R78, c[0x0][0x440] ;  /* 0x00011000ff4e1b82 */ /* 0x000f300000000a00 */
[----:B------:R-:W1:Y:S08]  /*09c0*/  LDC.64 R82, c[0x0][0x3d8] ;  /* 0x0000f600ff527b82 */ /* 0x000e700000000a00 */
[----:B------:R-:W1:Y:S01]  /*09d0*/  @P2 LDC.64 R84, c[0x0][0x440] ;  /* 0x00011000ff542b82 */ /* 0x000e620000000a00 */
[C---:B--2---:R-:W-:Y:S01]  /*09e0*/  @P0 IMAD.WIDE.U32 R68, R132.reuse, 0x20, R68 ;  /* 0x0000002084440825 */ /* 0x044fe200078e0044 */
[----:B------:R-:W-:Y:S01]  /*09f0*/  @P0 LOP3.LUT R132, R132, 0x20, RZ, 0xfc, !PT ;  /* 0x0000002084840812 */ /* 0x000fe200078efcff */
[----:B------:R2:W5:Y:S05]  /*0a00*/  @P0 LDG.E.128 R8, desc[UR6][R70.64+0x10] ;  /* 0x0000100646080981 */ /* 0x00056a000c1e1d00 */
[----:B------:R-:W2:Y:S08]  /*0a10*/  LDC.64 R86, c[0x0][0x3d0] ;  /* 0x0000f400ff567b82 */ /* 0x000eb00000000a00 */
[----:B------:R-:W2:Y:S08]  /*0a20*/  LDC.64 R88, c[0x0][0x3d8] ;  /* 0x0000f600ff587b82 */ /* 0x000eb00000000a00 */
[----:B------:R-:W2:Y:S01]  /*0a30*/  @P3 LDC.64 R90, c[0x0][0x440] ;  /* 0x00011000ff5a3b82 */ /* 0x000ea20000000a00 */
[C---:B---3--:R-:W-:Y:S01]  /*0a40*/  @P1 IMAD.WIDE.U32 R74, R132.reuse, 0x20, R74 ;  /* 0x00000020844a1825 */ /* 0x048fe200078e004a */
[----:B------:R-:W5:Y:S03]  /*0a50*/  @P0 LDG.E.128 R12, desc[UR6][R72.64] ;  /* 0x00000006480c0981 */ /* 0x000f66000c1e1d00 */
[C---:B0-----:R-:W-:Y:S01]  /*0a60*/  @P1 IMAD.WIDE.U32 R76, R132.reuse, 0x20, R76 ;  /* 0x00000020844c1825 */ /* 0x041fe200078e004c */
[----:B------:R-:W5:Y:S03]  /*0a70*/  @P1 LDG.E.128 R20, desc[UR6][R74.64] ;  /* 0x000000064a141981 */ /* 0x000f66000c1e1d00 */
[C---:B----4-:R-:W-:Y:S01]  /*0a80*/  @P1 IMAD.WIDE.U32 R78, R132.reuse, 0x20, R78 ;  /* 0x00000020844e1825 */ /* 0x050fe200078e004e */
[----:B------:R-:W-:Y:S01]  /*0a90*/  @P1 IADD3 R132, PT, PT, R132, 0x20, RZ ;  /* 0x0000002084841810 */ /* 0x000fe20007ffe0ff */
[----:B------:R-:W5:Y:S04]  /*0aa0*/  @P1 LDG.E.128 R24, desc[UR6][R74.64+0x10] ;  /* 0x000010064a181981 */ /* 0x000f68000c1e1d00 */
[----:B------:R-:W5:Y:S04]  /*0ab0*/  @P1 LDG.E.128 R28, desc[UR6][R76.64] ;  /* 0x000000064c1c1981 */ /* 0x000f68000c1e1d00 */
[----:B------:R-:W5:Y:S04]  /*0ac0*/  @P1 LDG.E.128 R32, desc[UR6][R76.64+0x10] ;  /* 0x000010064c201981 */ /* 0x000f68000c1e1d00 */
[----:B------:R-:W5:Y:S04]  /*0ad0*/  @P1 LD.E.128 R120, desc[UR6][R78.64] ;  /* 0x000000064e781980 */ /* 0x000f68000c101d00 */
[----:B------:R-:W5:Y:S01]  /*0ae0*/  @P1 LD.E.128 R116, desc[UR6][R78.64+0x10] ;  /* 0x000010064e741980 */ /* 0x000f62000c101d00 */
[----:B------:R-:W-:Y:S01]  /*0af0*/  ISETP.GE.U32.AND P1, PT, R3, 0xa0, PT ;  /* 0x000000a00300780c */ /* 0x000fe20003f26070 */
[C---:B-1----:R-:W-:Y:S01]  /*0b00*/  @P2 IMAD.WIDE.U32 R80, R132.reuse, 0x20, R80 ;  /* 0x0000002084502825 */ /* 0x042fe200078e0050 */
[----:B------:R-:W-:Y:S01]  /*0b10*/  CS2R R94, SRZ ;  /* 0x00000000005e7805 */ /* 0x000fe2000001ff00 */
[----:B------:R-:W5:Y:S02]  /*0b20*/  @P0 LDG.E.128 R16, desc[UR6][R72.64+0x10] ;  /* 0x0000100648100981 */ /* 0x000f64000c1e1d00 */
[C---:B------:R-:W-:Y:S01]  /*0b30*/  @P2 IMAD.WIDE.U32 R82, R132.reuse, 0x20, R82 ;  /* 0x0000002084522825 */ /* 0x040fe200078e0052 */
[----:B------:R-:W-:Y:S01]  /*0b40*/  CS2R R92, SRZ ;  /* 0x00000000005c7805 */ /* 0x000fe2000001ff00 */
[----:B------:R-:W5:Y:S02]  /*0b50*/  @P0 LD.E.128 R128, desc[UR6][R68.64] ;  /* 0x0000000644800980 */ /* 0x000f64000c101d00 */
[C---:B------:R-:W-:Y:S01]  /*0b60*/  @P2 IMAD.WIDE.U32 R84, R132.reuse, 0x20, R84 ;  /* 0x0000002084542825 */ /* 0x040fe200078e0054 */
[----:B------:R-:W-:Y:S01]  /*0b70*/  @P2 IADD3 R132, PT, PT, R132, 0x20, RZ ;  /* 0x0000002084842810 */ /* 0x000fe20007ffe0ff */
[----:B------:R0:W5:Y:S04]  /*0b80*/  @P0 LD.E.128 R124, desc[UR6][R68.64+0x10] ;  /* 0x00001006447c0980 */ /* 0x000168000c101d00 */
[C---:B--2---:R-:W-:Y:S01]  /*0b90*/  @P3 IMAD.WIDE.U32 R86, R132.reuse, 0x20, R86 ;  /* 0x0000002084563825 */ /* 0x044fe200078e0056 */
[----:B------:R-:W5:Y:S03]  /*0ba0*/  @P2 LDG.E.128 R36, desc[UR6][R80.64] ;  /* 0x0000000650242981 */ /* 0x000f66000c1e1d00 */
[C---:B------:R-:W-:Y:S01]  /*0bb0*/  @P3 IMAD.WIDE.U32 R88, R132.reuse, 0x20, R88 ;  /* 0x0000002084583825 */ /* 0x040fe200078e0058 */
[----:B------:R1:W5:Y:S03]  /*0bc0*/  @P2 LDG.E.128 R40, desc[UR6][R80.64+0x10] ;  /* 0x0000100650282981 */ /* 0x000366000c1e1d00 */
[----:B------:R-:W-:Y:S01]  /*0bd0*/  @P3 IMAD.WIDE.U32 R90, R132, 0x20, R90 ;  /* 0x00000020845a3825 */ /* 0x000fe200078e005a */
[----:B------:R-:W5:Y:S01]  /*0be0*/  @P2 LDG.E.128 R44, desc[UR6][R82.64] ;  /* 0x00000006522c2981 */ /* 0x000f62000c1e1d00 */
[----:B------:R-:W-:-:S02]  /*0bf0*/  CS2R R70, SRZ ;  /* 0x0000000000467805 */ /* 0x000fc4000001ff00 */
[----:B0-----:R-:W-:Y:S02]  /*0c00*/  CS2R R68, SRZ ;  /* 0x0000000000447805 */ /* 0x001fe4000001ff00 */
[----:B------:R-:W-:Y:S01]  /*0c10*/  CS2R R74, SRZ ;  /* 0x00000000004a7805 */ /* 0x000fe2000001ff00 */
[----:B------:R0:W5:Y:S01]  /*0c20*/  @P2 LDG.E.128 R48, desc[UR6][R82.64+0x10] ;  /* 0x0000100652302981 */ /* 0x000162000c1e1d00 */
[----:B------:R-:W-:Y:S02]  /*0c30*/  CS2R R72, SRZ ;  /* 0x0000000000487805 */ /* 0x000fe4000001ff00 */
[----:B------:R-:W-:Y:S02]  /*0c40*/  CS2R R78, SRZ ;  /* 0x00000000004e7805 */ /* 0x000fe4000001ff00 */
[----:B------:R-:W-:Y:S01]  /*0c50*/  CS2R R76, SRZ ;  /* 0x00000000004c7805 */ /* 0x000fe2000001ff00 */
[----:B------:R-:W5:Y:S01]  /*0c60*/  @P2 LD.E.128 R112, desc[UR6][R84.64] ;  /* 0x0000000654702980 */ /* 0x000f62000c101d00 */
[----:B-1----:R-:W-:-:S02]  /*0c70*/  CS2R R80, SRZ ;  /* 0x0000000000507805 */ /* 0x002fc4000001ff00 */
[----:B------:R-:W-:Y:S02]  /*0c80*/  CS2R R98, SRZ ;  /* 0x0000000000627805 */ /* 0x000fe4000001ff00 */
[----:B------:R-:W-:Y:S01]  /*0c90*/  CS2R R96, SRZ ;  /* 0x0000000000607805 */ /* 0x000fe2000001ff00 */
[----:B------:R1:W5:Y:S01]  /*0ca0*/  @P2 LD.E.128 R108, desc[UR6][R84.64+0x10] ;  /* 0x00001006546c2980 */ /* 0x000362000c101d00 */
[----:B------:R-:W-:Y:S02]  /*0cb0*/  @P3 IADD3 R132, PT, PT, R132, 0x20, RZ ;  /* 0x0000002084843810 */ /* 0x000fe40007ffe0ff */
[----:B0-----:R-:W-:Y:S01]  /*0cc0*/  CS2R R82, SRZ ;  /* 0x0000000000527805 */ /* 0x001fe2000001ff00 */
[----:B------:R-:W5:Y:S04]  /*0cd0*/  @P3 LDG.E.128 R52, desc[UR6][R86.64] ;  /* 0x0000000656343981 */ /* 0x000f68000c1e1d00 */
[----:B------:R0:W5:Y:S01]  /*0ce0*/  @P3 LDG.E.128 R56, desc[UR6][R86.64+0x10] ;  /* 0x0000100656383981 */ /* 0x000162000c1e1d00 */
[----:B-1----:R-:W-:-:S03]  /*0cf0*/  CS2R R84, SRZ ;  /* 0x0000000000547805 */ /* 0x002fc6000001ff00 */
[----:B------:R-:W5:Y:S04]  /*0d00*/  @P3 LDG.E.128 R60, desc[UR6][R88.64] ;  /* 0x00000006583c3981 */ /* 0x000f68000c1e1d00 */
[----:B------:R1:W5:Y:S01]  /*0d10*/  @P3 LDG.E.128 R64, desc[UR6][R88.64+0x10] ;  /* 0x0000100658403981 */ /* 0x000362000c1e1d00 */
[----:B0-----:R-:W-:-:S03]  /*0d20*/  CS2R R86, SRZ ;  /* 0x0000000000567805 */ /* 0x001fc6000001ff00 */
[----:B------:R-:W5:Y:S04]  /*0d30*/  @P3 LD.E.128 R104, desc[UR6][R90.64] ;  /* 0x000000065a683980 */ /* 0x000f68000c101d00 */
[----:B------:R0:W5:Y:S01]  /*0d40*/  @P3 LD.E.128 R100, desc[UR6][R90.64+0x10] ;  /* 0x000010065a643980 */ /* 0x000162000c101d00 */
[----:B-1----:R-:W-:Y:S02]  /*0d50*/  CS2R R88, SRZ ;  /* 0x0000000000587805 */ /* 0x002fe4000001ff00 */
[----:B0-----:R-:W-:Y:S01]  /*0d60*/  CS2R R90, SRZ ;  /* 0x00000000005a7805 */ /* 0x001fe2000001ff00 */
[----:B------:R-:W-:Y:S06]  /*0d70*/  @!P1 BRA `(.L_x_11062) ;  /* 0x0000000c00a89947 */ /* 0x000fec0003800000 */
[----:B------:R-:W0:Y:S08]  /*0d80*/  LDC.64 R70, c[0x0][0x440] ;  /* 0x00011000ff467b82 */ /* 0x000e300000000a00 */
[----:B------:R-:W1:Y:S08]  /*0d90*/  LDC.64 R68, c[0x0][0x3d0] ;  /* 0x0000f400ff447b82 */ /* 0x000e700000000a00 */
[----:B------:R-:W2:Y:S01]  /*0da0*/  LDC.64 R72, c[0x0][0x3d8] ;  /* 0x0000f600ff487b82 */ /* 0x000ea20000000a00 */
[----:B------:R-:W-:-:S02]  /*0db0*/  CS2R R150, SRZ ;  /* 0x0000000000967805 */ /* 0x000fc4000001ff00 */
[----:B------:R-:W-:Y:S01]  /*0dc0*/  CS2R R148, SRZ ;  /* 0x0000000000947805 */ /* 0x000fe2000001ff00 */
[C---:B0-----:R-:W-:Y:S01]  /*0dd0*/  IMAD.WIDE.U32 R70, R132.reuse, 0x20, R70 ;  /* 0x0000002084467825 */ /* 0x041fe200078e0046 */
[----:B------:R-:W-:Y:S02]  /*0de0*/  CS2R R154, SRZ ;  /* 0x00000000009a7805 */ /* 0x000fe4000001ff00 */
[----:B------:R-:W-:Y:S02]  /*0df0*/  CS2R R152, SRZ ;  /* 0x0000000000987805 */ /* 0x000fe4000001ff00 */
[----:B------:R-:W-:Y:S02]  /*0e00*/  CS2R R74, SRZ ;  /* 0x00000000004a7805 */ /* 0x000fe4000001ff00 */
[----:B------:R-:W-:Y:S01]  /*0e10*/  CS2R R78, SRZ ;  /* 0x00000000004e7805 */ /* 0x000fe2000001ff00 */
[----:B------:R-:W5:Y:S01]  /*0e20*/  LD.E.128 R160, desc[UR6][R70.64] ;  /* 0x0000000646a07980 */ /* 0x000f62000c101d00 */
[----:B-1----:R-:W-:-:S03]  /*0e30*/  IMAD.WIDE.U32 R68, R132, 0x20, R68 ;  /* 0x0000002084447825 */ /* 0x002fc600078e0044 */
[----:B------:R0:W5:Y:S01]  /*0e40*/  LD.E.128 R156, desc[UR6][R70.64+0x10] ;  /* 0x00001006469c7980 */ /* 0x000162000c101d00 */
[----:B------:R-:W-:Y:S02]  /*0e50*/  CS2R R76, SRZ ;  /* 0x00000000004c7805 */ /* 0x000fe4000001ff00 */
[----:B------:R-:W-:Y:S02]  /*0e60*/  CS2R R82, SRZ ;  /* 0x0000000000527805 */ /* 0x000fe4000001ff00 */
[----:B------:R-:W-:Y:S01]  /*0e70*/  CS2R R80, SRZ ;  /* 0x0000000000507805 */ /* 0x000fe2000001ff00 */
[----:B------:R-:W5:Y:S01]  /*0e80*/  LDG.E.128 R140, desc[UR6][R68.64] ;  /* 0x00000006448c7981 */ /* 0x000f62000c1e1d00 */
[----:B--2---:R-:W-:-:S03]  /*0e90*/  IMAD.WIDE.U32 R72, R132, 0x20, R72 ;  /* 0x0000002084487825 */ /* 0x004fc600078e0048 */
[----:B------:R1:W5:Y:S01]  /*0ea0*/  LDG.E.128 R144, desc[UR6][R68.64+0x10] ;  /* 0x0000100644907981 */ /* 0x000362000c1e1d00 */
[----:B------:R-:W-:Y:S02]  /*0eb0*/  CS2R R86, SRZ ;  /* 0x0000000000567805 */ /* 0x000fe4000001ff00 */
[----:B0-----:R-:W-:Y:S02]  /*0ec0*/  CS2R R70, SRZ ;  /* 0x0000000000467805 */ /* 0x001fe4000001ff00 */
[----:B------:R-:W-:Y:S01]  /*0ed0*/  CS2R R84, SRZ ;  /* 0x0000000000547805 */ /* 0x000fe2000001ff00 */
[----:B------:R-:W5:Y:S01]  /*0ee0*/  LDG.E.128 R132, desc[UR6][R72.64] ;  /* 0x0000000648847981 */ /* 0x000f62000c1e1d00 */
[----:B------:R-:W-:Y:S02]  /*0ef0*/  CS2R R90, SRZ ;  /* 0x00000000005a7805 */ /* 0x000fe4000001ff00 */
[----:B------:R-:W-:Y:S02]  /*0f00*/  CS2R R88, SRZ ;  /* 0x0000000000587805 */ /* 0x000fe4000001ff00 */
[----:B------:R-:W-:Y:S01]  /*0f10*/  CS2R R94, SRZ ;  /* 0x00000000005e7805 */ /* 0x000fe2000001ff00 */
[----:B------:R0:W5:Y:S01]  /*0f20*/  LDG.E.128 R136, desc[UR6][R72.64+0x10] ;  /* 0x0000100648887981 */ /* 0x000162000c1e1d00 */
[----:B------:R-:W-:-:S02]  /*0f30*/  CS2R R92, SRZ ;  /* 0x00000000005c7805 */ /* 0x000fc4000001ff00 */
[----:B-1----:R-:W-:Y:S02]  /*0f40*/  CS2R R68, SRZ ;  /* 0x0000000000447805 */ /* 0x002fe4000001ff00 */
[----:B------:R-:W-:Y:S02]  /*0f50*/  CS2R R98, SRZ ;  /* 0x0000000000627805 */ /* 0x000fe4000001ff00 */
[----:B------:R-:W-:Y:S02]  /*0f60*/  CS2R R96, SRZ ;  /* 0x0000000000607805 */ /* 0x000fe4000001ff00 */
[----:B0-----:R-:W-:Y:S01]  /*0f70*/  CS2R R72, SRZ ;  /* 0x0000000000487805 */ /* 0x001fe2000001ff00 */
[----:B------:R-:W-:Y:S06]  /*0f80*/  BRA `(.L_x_11062) ;  /* 0x0000000c00247947 */ /* 0x000fec0003800000 */
.L_x_11060:
[----:B------:R-:W0:Y:S02]  /*0f90*/  LDCU.64 UR4, c[0x0][0x440] ;  /* 0x00008800ff0477ac */ /* 0x000e240008000a00 */
[----:B0-----:R-:W-:-:S04]  /*0fa0*/  UISETP.NE.U32.AND UP0, UPT, UR4, URZ, UPT ;  /* 0x000000ff0400728c */ /* 0x001fc8000bf05070 */
[----:B------:R-:W-:-:S09]  /*0fb0*/  UISETP.NE.AND.EX UP0, UPT, UR5, URZ, UPT, UP0 ;  /* 0x000000ff0500728c */ /* 0x000fd2000bf05300 */
[----:B------:R-:W-:Y:S05]  /*0fc0*/  BRA.U !UP0, `(.L_x_11063) ;  /* 0x00000005086c7547 */ /* 0x000fea000b800000 */
[C---:B------:R-:W-:Y:S01]  /*0fd0*/  ISETP.GE.U32.AND P0, PT, R3.reuse, 0x20, PT ;  /* 0x000000200300780c */ /* 0x040fe20003f06070 */
[----:B------:R-:W0:Y:S01]  /*0fe0*/  LDC.64 R136, c[0x0][0x3d0] ;  /* 0x0000f400ff887b82 */ /* 0x000e220000000a00 */
[C---:B------:R-:W-:Y:S02]  /*0ff0*/  ISETP.GE.U32.AND P1, PT, R3.reuse, 0x40, PT ;  /* 0x000000400300780c */ /* 0x040fe40003f26070 */
[----:B------:R-:W-:-:S05]  /*1000*/  ISETP.GE.U32.AND P2, PT, R3, 0x60, PT ;  /* 0x000000600300780c */ /* 0x000fca0003f46070 */
[----:B------:R-:W1:Y:S08]  /*1010*/  LDC.64 R138, c[0x0][0x3d8] ;  /* 0x0000f600ff8a7b82 */ /* 0x000e700000000a00 */
[----:B------:R-:W2:Y:S01]  /*1020*/  @P0 LDC.64 R134, c[0x0][0x438] ;  /* 0x00010e00ff860b82 */ /* 0x000ea20000000a00 */
[----:B------:R-:W-:-:S07]  /*1030*/  ISETP.GE.U32.AND P3, PT, R3, 0x80, PT ;  /* 0x000000800300780c */ /* 0x000fce0003f66070 */
[----:B------:R-:W3:Y:S01]  /*1040*/  @P0 LDC.64 R140, c[0x0][0x440] ;  /* 0x00011000ff8c0b82 */ /* 0x000ee20000000a00 */
[----:B0-----:R-:W-:-:S05]  /*1050*/  @P0 IMAD.WIDE.U32 R136, R132, 0x20, R136 ;  /* 0x0000002084880825 */ /* 0x001fca00078e0088 */
[----:B------:R-:W5:Y:S02]  /*1060*/  @P0 LDG.E.128 R4, desc[UR6][R136.64] ;  /* 0x0000000688040981 */ /* 0x000f64000c1e1d00 */
[----:B------:R-:W0:Y:S01]  /*1070*/  LDC.64 R142, c[0x0][0x3d0] ;  /* 0x0000f400ff8e7b82 */ /* 0x000e220000000a00 */
[C---:B-1----:R-:W-:Y:S01]  /*1080*/  @P0 IMAD.WIDE.U32 R138, R132.reuse, 0x20, R138 ;  /* 0x00000020848a0825 */ /* 0x042fe200078e008a */
[----:B------:R1:W5:Y:S04]  /*1090*/  @P0 LDG.E.128 R8, desc[UR6][R136.64+0x10] ;  /* 0x0000100688080981 */ /* 0x000368000c1e1d00 */
[----:B------:R-:W5:Y:S02]  /*10a0*/  @P0 LDG.E.128 R12, desc[UR6][R138.64] ;  /* 0x000000068a0c0981 */ /* 0x000f64000c1e1d00 */
[----:B------:R-:W4:Y:S01]  /*10b0*/  LDC.64 R146, c[0x0][0x3d8] ;  /* 0x0000f600ff927b82 */ /* 0x000f220000000a00 */
[C---:B--2---:R-:W-:Y:S01]  /*10c0*/  @P0 IMAD.WIDE.U32 R134, R132.reuse, 0x20, R134 ;  /* 0x0000002084860825 */ /* 0x044fe200078e0086 */
[----:B------:R-:W5:Y:S04]  /*10d0*/  @P0 LDG.E.128 R16, desc[UR6][R138.64+0x10] ;  /* 0x000010068a100981 */ /* 0x000f68000c1e1d00 */
[----:B------:R-:W5:Y:S02]  /*10e0*/  @P0 LD.E.128 R96, desc[UR6][R134.64] ;  /* 0x0000000686600980 */ /* 0x000f64000c101d00 */
[----:B------:R-:W2:Y:S02]  /*10f0*/  @P1 LDC.64 R144, c[0x0][0x438] ;  /* 0x00010e00ff901b82 */ /* 0x000ea40000000a00 */
[----:B------:R3:W5:Y:S06]  /*1100*/  @P0 LD.E.128 R92, desc[UR6][R134.64+0x10] ;  /* 0x00001006865c0980 */ /* 0x00076c000c101d00 */
[----:B------:R-:W4:Y:S08]  /*1110*/  @P1 LDC.64 R148, c[0x0][0x440] ;  /* 0x00011000ff941b82 */ /* 0x000f300000000a00 */
[----:B------:R-:W4:Y:S08]  /*1120*/  LDC.64 R150, c[0x0][0x3d0] ;  /* 0x0000f400ff967b82 */ /* 0x000f300000000a00 */
[----:B------:R-:W4:Y:S08]  /*1130*/  @P2 LDC.64 R152, c[0x0][0x438] ;  /* 0x00010e00ff982b82 */ /* 0x000f300000000a00 */
[----:B-1----:R-:W1:Y:S08]  /*1140*/  LDC.64 R136, c[0x0][0x3d8] ;  /* 0x0000f600ff887b82 */ /* 0x002e700000000a00 */
[----:B---3--:R-:W3:Y:S01]  /*1150*/  @P2 LDC.64 R134, c[0x0][0x440] ;  /* 0x00011000ff862b82 */ /* 0x008ee20000000a00 */
[----:B------:R-:W-:-:S07]  /*1160*/  @P0 IMAD.WIDE.U32 R140, R132, 0x20, R140 ;  /* 0x00000020848c0825 */ /* 0x000fce00078e008c */
[----:B------:R-:W3:Y:S01]  /*1170*/  LDC.64 R154, c[0x0][0x3d0] ;  /* 0x0000f400ff9a7b82 */ /* 0x000ee20000000a00 */
[----:B------:R-:W-:Y:S01]  /*1180*/  @P0 LOP3.LUT R132, R132, 0x20, RZ, 0xfc, !PT ;  /* 0x0000002084840812 */ /* 0x000fe200078efcff */
[----:B------:R0:W5:Y:S06]  /*1190*/  @P0 LD.E.128 R128, desc[UR6][R140.64] ;  /* 0x000000068c800980 */ /* 0x00016c000c101d00 */
[----:B------:R-:W3:Y:S08]  /*11a0*/  LDC.64 R158, c[0x0][0x3d8] ;  /* 0x0000f600ff9e7b82 */ /* 0x000ef00000000a00 */
[----:B------:R-:W3:Y:S08]  /*11b0*/  @P3 LDC.64 R156, c[0x0][0x438] ;  /* 0x00010e00ff9c3b82 */ /* 0x000ef00000000a00 */
[----:B------:R-:W3:Y:S01]  /*11c0*/  @P3 LDC.64 R138, c[0x0][0x440] ;  /* 0x00011000ff8a3b82 */ /* 0x000ee20000000a00 */
[C---:B0-----:R-:W-:Y:S01]  /*11d0*/  @P1 IMAD.WIDE.U32 R142, R132.reuse, 0x20, R142 ;  /* 0x00000020848e1825 */ /* 0x041fe200078e008e */
[----:B------:R0:W5:Y:S03]  /*11e0*/  @P0 LD.E.128 R124, desc[UR6][R140.64+0x10] ;  /* 0x000010068c7c0980 */ /* 0x000166000c101d00 */
[C---:B--2---:R-:W-:Y:S01]  /*11f0*/  @P1 IMAD.WIDE.U32 R144, R132.reuse, 0x20, R144 ;  /* 0x0000002084901825 */ /* 0x044fe200078e0090 */
[----:B------:R0:W5:Y:S03]  /*1200*/  @P1 LDG.E.128 R20, desc[UR6][R142.64] ;  /* 0x000000068e141981 */ /* 0x000166000c1e1d00 */
[C---:B----4-:R-:W-:Y:S01]  /*1210*/  @P1 IMAD.WIDE.U32 R146, R132.reuse, 0x20, R146 ;  /* 0x0000002084921825 */ /* 0x050fe200078e0092 */
[----:B------:R0:W5:Y:S03]  /*1220*/  @P1 LDG.E.128 R24, desc[UR6][R142.64+0x10] ;  /* 0x000010068e181981 */ /* 0x000166000c1e1d00 */
[C---:B------:R-:W-:Y:S01]  /*1230*/  @P1 IMAD.WIDE.U32 R148, R132.reuse, 0x20, R148 ;  /* 0x0000002084941825 */ /* 0x040fe200078e0094 */
[----:B------:R-:W-:Y:S01]  /*1240*/  @P1 IADD3 R132, PT, PT, R132, 0x20, RZ ;  /* 0x0000002084841810 */ /* 0x000fe20007ffe0ff */
[----:B------:R0:W5:Y:S04]  /*1250*/  @P1 LD.E.128 R88, desc[UR6][R144.64] ;  /* 0x0000000690581980 */ /* 0x000168000c101d00 */
[C---:B------:R-:W-:Y:S01]  /*1260*/  @P2 IMAD.WIDE.U32 R150, R132.reuse, 0x20, R150 ;  /* 0x0000002084962825 */ /* 0x040fe200078e0096 */
[----:B------:R0:W5:Y:S03]  /*1270*/  @P1 LD.E.128 R84, desc[UR6][R144.64+0x10] ;  /* 0x0000100690541980 */ /* 0x000166000c101d00 */
        /* <DEDUP_REMOVED lines=28> */
[----:B------:R-:W-:-:S02]  /*1440*/  ISETP.GE.U32.AND P1, PT, R3, 0xa0, PT ;  /* 0x000000a00300780c */ /* 0x000fc40003f26070 */
[----:B------:R-:W-:-:S11]  /*1450*/  @P3 IADD3 R132, PT, PT, R132, 0x20, RZ ;  /* 0x0000002084843810 */ /* 0x000fd60007ffe0ff */
        /* <DEDUP_REMOVED lines=18> */
.L_x_11063:
        /* <DEDUP_REMOVED lines=9> */
[----:B------:R-:W0:Y:S08]  /*1610*/  LDC.64 R110, c[0x0][0x3d8] ;  /* 0x0000f600ff6e7b82 */ /* 0x000e300000000a00 */
[----:B------:R-:W4:Y:S01]  /*1620*/  @P1 LDC.64 R108, c[0x0][0x438] ;  /* 0x00010e00ff6c1b82 */ /* 0x000f220000000a00 */
[C---:B--2---:R-:W-:Y:S01]  /*1630*/  @P0 IMAD.WIDE.U32 R102, R132.reuse, 0x20, R102 ;  /* 0x0000002084660825 */ /* 0x044fe200078e0066 */
[----:B------:R-:W5:Y:S06]  /*1640*/  @P0 LDG.E.128 R4, desc[UR6][R100.64] ;  /* 0x0000000664040981 */ /* 0x000f6c000c1e1d00 */
[----:B------:R-:W2:Y:S08]  /*1650*/  LDC.64 R112, c[0x0][0x3d0] ;  /* 0x0000f400ff707b82 */ /* 0x000eb00000000a00 */
[----:B------:R-:W2:Y:S08]  /*1660*/  LDC.64 R116, c[0x0][0x3d8] ;  /* 0x0000f600ff747b82 */ /* 0x000eb00000000a00 */
[----:B------:R-:W2:Y:S01]  /*1670*/  @P2 LDC.64 R114, c[0x0][0x438] ;  /* 0x00010e00ff722b82 */ /* 0x000ea20000000a00 */
[C---:B-1----:R-:W-:Y:S01]  /*1680*/  @P0 IMAD.WIDE.U32 R104, R132.reuse, 0x20, R104 ;  /* 0x0000002084680825 */ /* 0x042fe200078e0068 */
[----:B------:R-:W-:Y:S01]  /*1690*/  @P0 LOP3.LUT R132, R132, 0x20, RZ, 0xfc, !PT ;  /* 0x0000002084840812 */ /* 0x000fe200078efcff */
[----:B------:R1:W5:Y:S05]  /*16a0*/  @P0 LDG.E.128 R8, desc[UR6][R100.64+0x10] ;  /* 0x0000100664080981 */ /* 0x00036a000c1e1d00 */
[----:B------:R-:W1:Y:S08]  /*16b0*/  LDC.64 R118, c[0x0][0x3d0] ;  /* 0x0000f400ff767b82 */ /* 0x000e700000000a00 */
[----:B------:R-:W1:Y:S08]  /*16c0*/  @P3 LDC.64 R120, c[0x0][0x438] ;  /* 0x00010e00ff783b82 */ /* 0x000e700000000a00 */
[----:B------:R-:W1:Y:S01]  /*16d0*/  LDC.64 R122, c[0x0][0x3d8] ;  /* 0x0000f600ff7a7b82 */ /* 0x000e620000000a00 */
[C---:B---3--:R-:W-:Y:S01]  /*16e0*/  @P1 IMAD.WIDE.U32 R106, R132.reuse, 0x20, R106 ;  /* 0x00000020846a1825 */ /* 0x048fe200078e006a */
[----:B------:R-:W5:Y:S03]  /*16f0*/  @P0 LD.E.128 R96, desc[UR6][R102.64] ;  /* 0x0000000666600980 */ /* 0x000f66000c101d00 */
[C---:B----4-:R-:W-:Y:S01]  /*1700*/  @P1 IMAD.WIDE.U32 R108, R132.reuse, 0x20, R108 ;  /* 0x00000020846c1825 */ /* 0x050fe200078e006c */
[----:B------:R-:W5:Y:S03]  /*1710*/  @P1 LDG.E.128 R20, desc[UR6][R106.64] ;  /* 0x000000066a141981 */ /* 0x000f66000c1e1d00 */
[C---:B0-----:R-:W-:Y:S01]  /*1720*/  @P1 IMAD.WIDE.U32 R110, R132.reuse, 0x20, R110 ;  /* 0x00000020846e1825 */ /* 0x041fe200078e006e */
[----:B------:R-:W-:Y:S01]  /*1730*/  @P1 IADD3 R132, PT, PT, R132, 0x20, RZ ;  /* 0x0000002084841810 */ /* 0x000fe20007ffe0ff */
[----:B------:R-:W5:Y:S04]  /*1740*/  @P1 LDG.E.128 R24, desc[UR6][R106.64+0x10] ;  /* 0x000010066a181981 */ /* 0x000f68000c1e1d00 */
[----:B------:R-:W5:Y:S04]  /*1750*/  @P1 LD.E.128 R88, desc[UR6][R108.64] ;  /* 0x000000066c581980 */ /* 0x000f68000c101d00 */
[----:B------:R-:W5:Y:S04]  /*1760*/  @P1 LD.E.128 R84, desc[UR6][R108.64+0x10] ;  /* 0x000010066c541980 */ /* 0x000f68000c101d00 */
[----:B------:R-:W5:Y:S04]  /*1770*/  @P1 LDG.E.128 R28, desc[UR6][R110.64] ;  /* 0x000000066e1c1981 */ /* 0x000f68000c1e1d00 */
[----:B------:R-:W5:Y:S01]  /*1780*/  @P1 LDG.E.128 R32, desc[UR6][R110.64+0x10] ;  /* 0x000010066e201981 */ /* 0x000f62000c1e1d00 */
[----:B------:R-:W-:Y:S01]  /*1790*/  ISETP.GE.U32.AND P1, PT, R3, 0xa0, PT ;  /* 0x000000a00300780c */ /* 0x000fe20003f26070 */
[C---:B--2---:R-:W-:Y:S01]  /*17a0*/  @P2 IMAD.WIDE.U32 R112, R132.reuse, 0x20, R112 ;  /* 0x0000002084702825 */ /* 0x044fe200078e0070 */
[----:B------:R-:W-:Y:S01]  /*17b0*/  CS2R R126, SRZ ;  /* 0x00000000007e7805 */ /* 0x000fe2000001ff00 */
[----:B------:R0:W5:Y:S02]  /*17c0*/  @P0 LD.E.128 R92, desc[UR6][R102.64+0x10] ;  /* 0x00001006665c0980 */ /* 0x000164000c101d00 */
[C---:B------:R-:W-:Y:S01]  /*17d0*/  @P2 IMAD.WIDE.U32 R114, R132.reuse, 0x20, R114 ;  /* 0x0000002084722825 */ /* 0x040fe200078e0072 */
[----:B------:R-:W-:Y:S01]  /*17e0*/  CS2R R124, SRZ ;  /* 0x00000000007c7805 */ /* 0x000fe2000001ff00 */
[----:B------:R-:W5:Y:S02]  /*17f0*/  @P0 LDG.E.128 R12, desc[UR6][R104.64] ;  /* 0x00000006680c0981 */ /* 0x000f64000c1e1d00 */
[C---:B------:R-:W-:Y:S01]  /*1800*/  @P2 IMAD.WIDE.U32 R116, R132.reuse, 0x20, R116 ;  /* 0x0000002084742825 */ /* 0x040fe200078e0074 */
[----:B-1----:R-:W-:Y:S01]  /*1810*/  CS2R R100, SRZ ;  /* 0x0000000000647805 */ /* 0x002fe2000001ff00 */
[----:B------:R1:W5:Y:S02]  /*1820*/  @P0 LDG.E.128 R16, desc[UR6][R104.64+0x10] ;  /* 0x0000100668100981 */ /* 0x000364000c1e1d00 */
[----:B------:R-:W-:Y:S01]  /*1830*/  @P2 VIADD R132, R132, 0x20 ;  /* 0x0000002084842836 */ /* 0x000fe20000000000 */
[----:B0-----:R-:W-:Y:S01]  /*1840*/  CS2R R102, SRZ ;  /* 0x0000000000667805 */ /* 0x001fe2000001ff00 */
[----:B------:R-:W5:Y:S02]  /*1850*/  @P2 LDG.E.128 R36, desc[UR6][R112.64] ;  /* 0x0000000670242981 */ /* 0x000f64000c1e1d00 */
[C---:B------:R-:W-:Y:S01]  /*1860*/  @P3 IMAD.WIDE.U32 R118, R132.reuse, 0x20, R118 ;  /* 0x0000002084763825 */ /* 0x040fe200078e0076 */
[----:B------:R-:W-:Y:S01]  /*1870*/  CS2R R106, SRZ ;  /* 0x00000000006a7805 */ /* 0x000fe2000001ff00 */
[----:B------:R0:W5:Y:S02]  /*1880*/  @P2 LDG.E.128 R40, desc[UR6][R112.64+0x10] ;  /* 0x0000100670282981 */ /* 0x000164000c1e1d00 */
[C---:B------:R-:W-:Y:S01]  /*1890*/  @P3 IMAD.WIDE.U32 R120, R132.reuse, 0x20, R120 ;  /* 0x0000002084783825 */ /* 0x040fe200078e0078 */
[----:B-1----:R-:W-:Y:S01]  /*18a0*/  CS2R R104, SRZ ;  /* 0x0000000000687805 */ /* 0x002fe2000001ff00 */
[----:B------:R-:W5:Y:S02]  /*18b0*/  @P2 LD.E.128 R80, desc[UR6][R114.64] ;  /* 0x0000000672502980 */ /* 0x000f64000c101d00 */
[----:B------:R-:W-:Y:S01]  /*18c0*/  @P3 IMAD.WIDE.U32 R122, R132, 0x20, R122 ;  /* 0x00000020847a3825 */ /* 0x000fe200078e007a */
[----:B------:R-:W-:Y:S01]  /*18d0*/  CS2R R110, SRZ ;  /* 0x00000000006e7805 */ /* 0x000fe2000001ff00 */
[----:B------:R1:W5:Y:S01]  /*18e0*/  @P2 LD.E.128 R76, desc[UR6][R114.64+0x10] ;  /* 0x00001006724c2980 */ /* 0x000362000c101d00 */
[----:B------:R-:W-:-:S02]  /*18f0*/  CS2R R108, SRZ ;  /* 0x00000000006c7805 */ /* 0x000fc4000001ff00 */
[----:B0-----:R-:W-:Y:S02]  /*1900*/  CS2R R112, SRZ ;  /* 0x0000000000707805 */ /* 0x001fe4000001ff00 */
[----:B------:R-:W-:Y:S01]  /*1910*/  CS2R R130, SRZ ;  /* 0x0000000000827805 */ /* 0x000fe2000001ff00 */
[----:B------:R-:W5:Y:S01]  /*1920*/  @P2 LDG.E.128 R44, desc[UR6][R116.64] ;  /* 0x00000006742c2981 */ /* 0x000f62000c1e1d00 */
[----:B------:R-:W-:Y:S02]  /*1930*/  CS2R R128, SRZ ;  /* 0x0000000000807805 */ /* 0x000fe4000001ff00 */
[----:B------:R-:W-:Y:S01]  /*1940*/  @P3 IADD3 R132, PT, PT, R132, 0x20, RZ ;  /* 0x0000002084843810 */ /* 0x000fe20007ffe0ff */
[----:B------:R0:W5:Y:S01]  /*1950*/  @P2 LDG.E.128 R48, desc[UR6][R116.64+0x10] ;  /* 0x0000100674302981 */ /* 0x000162000c1e1d00 */
[----:B-1----:R-:W-:-:S03]  /*1960*/  CS2R R114, SRZ ;  /* 0x0000000000727805 */ /* 0x002fc6000001ff00 */
[----:B------:R-:W5:Y:S04]  /*1970*/  @P3 LDG.E.128 R52, desc[UR6][R118.64] ;  /* 0x0000000676343981 */ /* 0x000f68000c1e1d00 */
[----:B------:R1:W5:Y:S01]  /*1980*/  @P3 LDG.E.128 R56, desc[UR6][R118.64+0x10] ;  /* 0x0000100676383981 */ /* 0x000362000c1e1d00 */
[----:B0-----:R-:W-:-:S03]  /*1990*/  CS2R R116, SRZ ;  /* 0x0000000000747805 */ /* 0x001fc6000001ff00 */
[----:B------:R-:W5:Y:S04]  /*19a0*/  @P3 LD.E.128 R72, desc[UR6][R120.64] ;  /* 0x0000000678483980 */ /* 0x000f68000c101d00 */
        /* <DEDUP_REMOVED lines=20> */
[----:B------:R-:W-:Y:S02]  /*1af0*/  CS2R R114, SRZ ;  /* 0x0000000000727805 */ /* 0x000fe4000001ff00 */
[----:B------:R-:W-:Y:S02]  /*1b00*/  CS2R R112, SRZ ;  /* 0x0000000000707805 */ /* 0x000fe4000001ff00 */
[----:B------:R-:W-:Y:S01]  /*1b10*/  CS2R R118, SRZ ;  /* 0x0000000000767805 */ /* 0x000fe2000001ff00 */
[----:B------:R-:W5:Y:S01]  /*1b20*/  LDG.E.128 R140, desc[UR6][R100.64] ;  /* 0x00000006648c7981 */ /* 0x000f62000c1e1d00 */
[----:B--2---:R-:W-:-:S03]  /*1b30*/  IMAD.WIDE.U32 R104, R132, 0x20, R104 ;  /* 0x0000002084687825 */ /* 0x004fc600078e0068 */
[----:B------:R0:W5:Y:S01]  /*1b40*/  LDG.E.128 R144, desc[UR6][R100.64+0x10] ;  /* 0x0000100664907981 */ /* 0x000162000c1e1d00 */
[----:B------:R-:W-:Y:S02]  /*1b50*/  CS2R R116, SRZ ;  /* 0x0000000000747805 */ /* 0x000fe4000001ff00 */
[----:B------:R-:W-:Y:S02]  /*1b60*/  CS2R R122, SRZ ;  /* 0x00000000007a7805 */ /* 0x000fe4000001ff00 */
[----:B------:R-:W-:Y:S01]  /*1b70*/  CS2R R120, SRZ ;  /* 0x0000000000787805 */ /* 0x000fe2000001ff00 */
[----:B------:R1:W5:Y:S01]  /*1b80*/  LDG.E.128 R132, desc[UR6][R102.64] ;  /* 0x0000000666847981 */ /* 0x000362000c1e1d00 */
[----:B------:R-:W-:Y:S02]  /*1b90*/  CS2R R126, SRZ ;  /* 0x00000000007e7805 */ /* 0x000fe4000001ff00 */
[----:B------:R-:W-:Y:S02]  /*1ba0*/  CS2R R124, SRZ ;  /* 0x00000000007c7805 */ /* 0x000fe4000001ff00 */
[----:B------:R-:W-:Y:S01]  /*1bb0*/  CS2R R130, SRZ ;  /* 0x0000000000827805 */ /* 0x000fe2000001ff00 */
[----:B------:R-:W5:Y:S01]  /*1bc0*/  LD.E.128 R152, desc[UR6][R104.64] ;  /* 0x0000000668987980 */ /* 0x000f62000c101d00 */
[----:B------:R-:W-:-:S02]  /*1bd0*/  CS2R R128, SRZ ;  /* 0x0000000000807805 */ /* 0x000fc4000001ff00 */
[----:B0-----:R-:W-:Y:S01]  /*1be0*/  CS2R R100, SRZ ;  /* 0x0000000000647805 */ /* 0x001fe2000001ff00 */
[----:B------:R0:W5:Y:S01]  /*1bf0*/  LD.E.128 R148, desc[UR6][R104.64+0x10] ;  /* 0x0000100668947980 */ /* 0x000162000c101d00 */
[----:B-1----:R-:W-:Y:S02]  /*1c00*/  CS2R R102, SRZ ;  /* 0x0000000000667805 */ /* 0x002fe4000001ff00 */
[----:B0-----:R-:W-:-:S07]  /*1c10*/  CS2R R104, SRZ ;  /* 0x0000000000687805 */ /* 0x001fce000001ff00 */
.L_x_11062:
[----:B------:R-:W-:Y:S05]  /*1c20*/  BSYNC.RECONVERGENT B0 ;  /* 0x0000000000007941 */ /* 0x000fea0003800200 */
.L_x_11059:
[----:B------:R-:W1:Y:S01]  /*1c30*/  S2UR UR4, SR_CTAID.X ;  /* 0x00000000000479c3 */ /* 0x000e620000002500 */
[----:B------:R-:W2:Y:S01]  /*1c40*/  LDCU UR5, c[0x0][0x384] ;  /* 0x00007080ff0577ac */ /* 0x000ea20008000800 */
[----:B------:R-:W-:Y:S01]  /*1c50*/  SHF.R.U32.HI R0, RZ, 0x5, R0 ;  /* 0x00000005ff007819 */ /* 0x000fe20000011600 */
[----:B-1----:R-:W-:-:S06]  /*1c60*/  USHF.L.U32 UR4, UR4, 0x2, URZ ;  /* 0x0000000204047899 */ /* 0x002fcc00080006ff */
[----:B------:R-:W-:-:S04]  /*1c70*/  LOP3.LUT R212, R0, UR4, RZ, 0xfc, !PT ;  /* 0x0000000400d47c12 */ /* 0x000fc8000f8efcff */
[----:B--2---:R-:W-:-:S13]  /*1c80*/  ISETP.GE.AND P1, PT, R212, UR5, PT ;  /* 0x00000005d4007c0c */ /* 0x004fda000bf26270 */
[----:B------:R-:W-:Y:S05]  /*1c90*/  @P1 EXIT ;  /* 0x000000000000194d */ /* 0x000fea0003800000 */
[----:B------:R-:W1:Y:S01]  /*1ca0*/  LDCU UR12, c[0x0][0x388] ;  /* 0x00007100ff0c77ac */ /* 0x000e620008000800 */
[----:B------:R-:W2:Y:S01]  /*1cb0*/  LDCU.U8 UR10, c[0x0][0x410] ;  /* 0x00008200ff0a77ac */ /* 0x000ea20008000000 */
[----:B------:R-:W3:Y:S01]  /*1cc0*/  LDCU UR11, c[0x0][0x448] ;  /* 0x00008900ff0b77ac */ /* 0x000ee20008000800 */
[----:B------:R-:W4:Y:S01]  /*1cd0*/  LDCU.64 UR4, c[0x0][0x398] ;  /* 0x00007300ff0477ac */ /* 0x000f220008000a00 */
[----:B------:R-:W0:Y:S02]  /*1ce0*/  LDCU.64 UR8, c[0x0][0x3a0] ;  /* 0x00007400ff0877ac */ /* 0x000e240008000a00 */
.L_x_11105:
[----:B-1----:R-:W-:Y:S01]  /*1cf0*/  IMAD R0, R212, UR12, RZ ;  /* 0x0000000cd4007c24 */ /* 0x002fe2000f8e02ff */
[----:B------:R-:W-:Y:S04]  /*1d00*/  BSSY.RECONVERGENT B0, `(.L_x_11064) ;  /* 0x000008d000007945 */ /* 0x000fe80003800200 */
[----:B------:R-:W-:-:S04]  /*1d10*/  SHF.R.S32.HI R213, RZ, 0x1f, R0 ;  /* 0x0000001fffd57819 */ /* 0x000fc80000011400 */
[----:B------:R-:W-:-:S04]  /*1d20*/  LEA.HI R213, R213, R0, RZ, 0x3 ;  /* 0x00000000d5d57211 */ /* 0x000fc800078f18ff */
[----:B------:R-:W-:-:S04]  /*1d30*/  LEA.HI.SX32 R213, R213, R2, 0x1d ;  /* 0x00000002d5d57211 */ /* 0x000fc800078feaff */
[----:B------:R-:W-:Y:S01]  /*1d40*/  MOV R0, R213 ;  /* 0x000000d500007202 */ /* 0x000fe20000000f00 */
[----:B------:R-:W-:Y:S06]  /*1d50*/  @!P0 BRA `(.L_x_11065) ;  /* 0x00000008001c8947 */ /* 0x000fec0003800000 */
[----:B----4-:R-:W-:Y:S01]  /*1d60*/  ISETP.NE.U32.AND P0, PT, RZ, UR4, PT ;  /* 0x00000004ff007c0c */ /* 0x010fe2000bf05070 */
[----:B------:R-:W1:Y:S01]  /*1d70*/  LDC.64 R176, c[0x0][0x390] ;  /* 0x0000e400ffb07b82 */ /* 0x000e620000000a00 */
[----:B0-----:R-:W-:Y:S02]  /*1d80*/  ISETP.NE.U32.AND P1, PT, RZ, UR8, PT ;  /* 0x00000008ff007c0c */ /* 0x001fe4000bf25070 */
[----:B------:R-:W-:Y:S02]  /*1d90*/  ISETP.NE.AND.EX P0, PT, RZ, UR5, PT, P0 ;  /* 0x00000005ff007c0c */ /* 0x000fe4000bf05300 */
[----:B------:R-:W-:-:S11]  /*1da0*/  ISETP.NE.AND.EX P1, PT, RZ, UR9, PT, P1 ;  /* 0x00000009ff007c0c */ /* 0x000fd6000bf25310 */
[----:B------:R-:W0:Y:S08]  /*1db0*/  @P0 LDC.64 R172, c[0x0][0x398] ;  /* 0x0000e600ffac0b82 */ /* 0x000e300000000a00 */
[----:B------:R-:W4:Y:S01]  /*1dc0*/  @P1 LDC.64 R174, c[0x0][0x3a0] ;  /* 0x0000e800ffae1b82 */ /* 0x000f220000000a00 */
[----:B-1----:R-:W-:-:S06]  /*1dd0*/  IMAD.WIDE.U32 R176, R213, 0x10, R176 ;  /* 0x00000010d5b07825 */ /* 0x002fcc00078e00b0 */
[----:B------:R-:W5:Y:S01]  /*1de0*/  LDG.E.128 R176, desc[UR6][R176.64] ;  /* 0x00000006b0b07981 */ /* 0x000f62000c1e1d00 */
[----:B0-----:R-:W-:-:S05]  /*1df0*/  @P0 IMAD.WIDE.U32 R172, R213, 0x10, R172 ;  /* 0x00000010d5ac0825 */ /* 0x001fca00078e00ac */
[----:B------:R0:W5:Y:S01]  /*1e00*/  @P0 LDG.E.128 R220, desc[UR6][R172.64] ;  /* 0x00000006acdc0981 */ /* 0x000162000c1e1d00 */
[----:B----4-:R-:W-:-:S05]  /*1e10*/  @P1 IMAD.WIDE.U32 R174, R213, 0x20, R174 ;  /* 0x00000020d5ae1825 */ /* 0x010fca00078e00ae */
        /* <DEDUP_REMOVED lines=21> */
.L_x_11067:
[C---:B-----5:R-:W-:Y:S01]  /*1f70*/  PRMT R0, R176.reuse, 0x7632, R0 ;  /* 0x00007632b0007816 */ /* 0x060fe20000000000 */
[----:B------:R-:W-:Y:S01]  /*1f80*/  IMAD.U32 R173, R176, 0x10000, RZ ;  /* 0x00010000b0ad7824 */ /* 0x000fe200078e00ff */
[----:B------:R-:W-:Y:S02]  /*1f90*/  PRMT R172, R177, 0x7632, R172 ;  /* 0x00007632b1ac7816 */ /* 0x000fe400000000ac */
[C---:B------:R-:W-:Y:S02]  /*1fa0*/  PRMT R174, R178.reuse, 0x7632, R174 ;  /* 0x00007632b2ae7816 */ /* 0x040fe400000000ae */
        /* <DEDUP_REMOVED lines=17> */
.L_x_11066:
[----:B------:R-:W-:-:S04]  /*20c0*/  UISETP.NE.U32.AND UP0, UPT, UR8, URZ, UPT ;  /* 0x000000ff0800728c */ /* 0x000fc8000bf05070 */
[----:B------:R-:W-:-:S09]  /*20d0*/  UISETP.NE.AND.EX UP0, UPT, UR9, URZ, UPT, UP0 ;  /* 0x000000ff0900728c */ /* 0x000fd2000bf05300 */
[----:B------:R-:W-:Y:S05]  /*20e0*/  BRA.U UP0, `(.L_x_11069) ;  /* 0x0000000100847547 */ /* 0x000fea000b800000 */
[C---:B-----5:R-:W-:Y:S01]  /*20f0*/  PRMT R214, R177.reuse, 0x7632, R214 ;  /* 0x00007632b1d67816 */ /* 0x060fe200000000d6 */
[----:B------:R-:W-:Y:S01]  /*2100*/  IMAD.U32 R172, R220, 0x10000, RZ ;  /* 0x00010000dcac7824 */ /* 0x000fe200078e00ff */
[C---:B------:R-:W-:Y:S02]  /*2110*/  SHF.L.U32 R173, R176.reuse, 0x10, RZ ;  /* 0x00000010b0ad7819 */ /* 0x040fe400000006ff */
[----:B------:R-:W-:Y:S02]  /*2120*/  SHF.L.U32 R177, R177, 0x10, RZ ;  /* 0x00000010b1b17819 */ /* 0x000fe400000006ff */
[----:B------:R-:W-:Y:S01]  /*2130*/  SHF.L.U32 R174, R221, 0x10, RZ ;  /* 0x00000010ddae7819 */ /* 0x000fe200000006ff */
[----:B------:R-:W-:Y:S01]  /*2140*/  FADD.FTZ R172, R173, R172 ;  /* 0x000000acadac7221 */ /* 0x000fe20000010000 */
[----:B------:R-:W-:Y:S02]  /*2150*/  PRMT R175, R176, 0x7632, R175 ;  /* 0x00007632b0af7816 */ /* 0x000fe400000000af */
[----:B------:R-:W-:Y:S01]  /*2160*/  SHF.L.U32 R217, R178, 0x10, RZ ;  /* 0x00000010b2d97819 */ /* 0x000fe200000006ff */
[----:B------:R-:W-:Y:S01]  /*2170*/  FADD.FTZ R174, R177, R174 ;  /* 0x000000aeb1ae7221 */ /* 0x000fe20000010000 */
[----:B------:R-:W-:-:S02]  /*2180*/  SHF.L.U32 R176, R222, 0x10, RZ ;  /* 0x00000010deb07819 */ /* 0x000fc400000006ff */
[----:B------:R-:W-:Y:S02]  /*2190*/  PRMT R218, R178, 0x7632, R218 ;  /* 0x00007632b2da7816 */ /* 0x000fe400000000da */
[----:B------:R-:W-:Y:S01]  /*21a0*/  PRMT R219, R179, 0x7632, R219 ;  /* 0x00007632b3db7816 */ /* 0x000fe200000000db */
[----:B------:R-:W-:Y:S01]  /*21b0*/  FADD.FTZ R176, R217, R176 ;  /* 0x000000b0d9b07221 */ /* 0x000fe20000010000 */
[----:B------:R-:W-:Y:S02]  /*21c0*/  PRMT R0, R220, 0x7632, R0 ;  /* 0x00007632dc007816 */ /* 0x000fe40000000000 */
        /* <DEDUP_REMOVED lines=19> */
.L_x_11069:
[C---:B-----5:R-:W-:Y:S02]  /*2300*/  PRMT R175, R176.reuse, 0x7632, R175 ;  /* 0x00007632b0af7816 */ /* 0x060fe400000000af */
        /* <DEDUP_REMOVED lines=11> */
[----:B------:R-:W-:Y:S02]  /*23c0*/  PRMT R173, R222, 0x7632, R173 ;  /* 0x00007632dead7816 */ /* 0x000fe400000000ad */
[----:B------:R-:W-:Y:S01]  /*23d0*/  PRMT R174, R223, 0x7632, R174 ;  /* 0x00007632dfae7816 */ /* 0x000fe200000000ae */
[----:B------:R-:W-:Y:S01]  /*23e0*/  IMAD.U32 R172, R172, 0x10000, RZ ;  /* 0x00010000acac7824 */ /* 0x000fe200078e00ff */
        /* <DEDUP_REMOVED lines=25> */
.L_x_11068:
[----:B------:R-:W0:Y:S01]  /*2580*/  LDC.64 R216, c[0x0][0x3a8] ;  /* 0x0000ea00ffd87b82 */ /* 0x000e220000000a00 */
[C---:B------:R-:W-:Y:S01]  /*2590*/  IADD3 R0, PT, PT, R213.reuse, 0x20, RZ ;  /* 0x00000020d5007810 */ /* 0x040fe20007ffe0ff */
[----:B0-----:R-:W-:-:S05]  /*25a0*/  IMAD.WIDE.U32 R216, R213, 0x20, R216 ;  /* 0x00000020d5d87825 */ /* 0x001fca00078e00d8 */
[----:B------:R1:W-:Y:S04]  /*25b0*/  STG.E.128 desc[UR6][R216.64], R172 ;  /* 0x000000acd8007986 */ /* 0x0003e8000c101d06 */
[----:B------:R1:W-:Y:S02]  /*25c0*/  STG.E.128 desc[UR6][R216.64+0x10], R176 ;  /* 0x000010b0d8007986 */ /* 0x0003e4000c101d06 */
.L_x_11065:
[----:B0-234-:R-:W-:Y:S05]  /*25d0*/  BSYNC.RECONVERGENT B0 ;  /* 0x0000000000007941 */ /* 0x01dfea0003800200 */
.L_x_11064:
[----:B------:R-:W-:Y:S01]  /*25e0*/  ISETP.GE.U32.AND P0, PT, R3, 0x40, PT ;  /* 0x000000400300780c */ /* 0x000fe20003f06070 */
[----:B------:R-:W-:Y:S01]  /*25f0*/  BSSY.RECONVERGENT B0, `(.L_x_11070) ;  /* 0x0000085000007945 */ /* 0x000fe20003800200 */
[----:B------:R-:W-:-:S11]  /*2600*/  LOP3.LUT R215, R215, 0xfffffffb, RZ, 0xc0, !PT ;  /* 0xfffffffbd7d77812 */ /* 0x000fd600078ec0ff */
[----:B------:R-:W-:Y:S01]  /*2610*/  @P0 LOP3.LUT R215, R215, 0x4, RZ, 0xfc, !PT ;  /* 0x00000004d7d70812 */ /* 0x000fe200078efcff */
[----:B------:R-:W-:Y:S06]  /*2620*/  @!P0 BRA `(.L_x_11071) ;  /* 0x0000000800048947 */ /* 0x000fec0003800000 */
[----:B------:R-:W-:Y:S01]  /*2630*/  ISETP.NE.U32.AND P0, PT, RZ, UR4, PT ;  /* 0x00000004ff007c0c */ /* 0x000fe2000bf05070 */
[----:B------:R-:W0:Y:S01]  /*2640*/  LDC.64 R184, c[0x0][0x390] ;  /* 0x0000e400ffb87b82 */ /* 0x000e220000000a00 */
[----:B------:R-:W-:Y:S02]  /*2650*/  ISETP.NE.U32.AND P1, PT, RZ, UR8, PT ;  /* 0x00000008ff007c0c */ /* 0x000fe4000bf25070 */
[----:B------:R-:W-:Y:S02]  /*2660*/  ISETP.NE.AND.EX P0, PT, RZ, UR5, PT, P0 ;  /* 0x00000005ff007c0c */ /* 0x000fe4000bf05300 */
[----:B------:R-:W-:-:S11]  /*2670*/  ISETP.NE.AND.EX P1, PT, RZ, UR9, PT, P1 ;  /* 0x00000009ff007c0c */ /* 0x000fd6000bf25310 */
[----:B------:R-:W2:Y:S08]  /*2680*/  @P0 LDC.64 R180, c[0x0][0x398] ;  /* 0x0000e600ffb40b82 */ /* 0x000eb00000000a00 */
[----:B------:R-:W3:Y:S01]  /*2690*/  @P1 LDC.64 R182, c[0x0][0x3a0] ;  /* 0x0000e800ffb61b82 */ /* 0x000ee20000000a00 */
[----:B0-----:R-:W-:-:S06]  /*26a0*/  IMAD.WIDE.U32 R184, R0, 0x10, R184 ;  /* 0x0000001000b87825 */ /* 0x001fcc00078e00b8 */
        /* <DEDUP_REMOVED lines=8> */
[----:B0----5:R-:W-:Y:S01]  /*2730*/  PRMT R180, R184, 0x7632, R180 ;  /* 0x00007632b8b47816 */ /* 0x021fe200000000b4 */
[----:B------:R-:W-:Y:S01]  /*2740*/  IMAD.U32 R218, R187, 0x10000, RZ ;  /* 0x00010000bbda7824 */ /* 0x000fe200078e00ff */
[----:B------:R-:W-:Y:S02]  /*2750*/  PRMT R214, R186, 0x7632, R214 ;  /* 0x00007632bad67816 */ /* 0x000fe400000000d6 */
[----:B------:R-:W-:Y:S02]  /*2760*/  SHF.L.U32 R184, R184, 0x10, RZ ;  /* 0x00000010b8b87819 */ /* 0x000fe400000006ff */
[----:B------:R-:W-:Y:S02]  /*2770*/  PRMT R182, R185, 0x7632, R182 ;  /* 0x00007632b9b67816 */ /* 0x000fe400000000b6 */
[----:B------:R-:W-:Y:S02]  /*2780*/  SHF.L.U32 R186, R186, 0x10, RZ ;  /* 0x00000010baba7819 */ /* 0x000fe400000006ff */
[----:B------:R-:W-:-:S02]  /*2790*/  SHF.L.U32 R183, R220, 0x10, RZ ;  /* 0x00000010dcb77819 */ /* 0x000fc400000006ff */
[C---:B-1----:R-:W-:Y:S02]  /*27a0*/  SHF.L.U32 R217, R222.reuse, 0x10, RZ ;  /* 0x00000010ded97819 */ /* 0x042fe400000006ff */
[----:B------:R-:W-:Y:S01]  /*27b0*/  SHF.L.U32 R185, R185, 0x10, RZ ;  /* 0x00000010b9b97819 */ /* 0x000fe200000006ff */
[----:B------:R-:W-:Y:S01]  /*27c0*/  FADD.FTZ R183, R183, R184 ;  /* 0x000000b8b7b77221 */ /* 0x000fe20000010000 */
[----:B------:R-:W-:Y:S01]  /*27d0*/  SHF.L.U32 R224, R221, 0x10, RZ ;  /* 0x00000010dde07819 */ /* 0x000fe200000006ff */
[----:B------:R-:W-:Y:S01]  /*27e0*/  FADD.FTZ R217, R217, R186 ;  /* 0x000000bad9d97221 */ /* 0x000fe20000010000 */
[----:B------:R-:W-:Y:S02]  /*27f0*/  PRMT R184, R221, 0x7632, R184 ;  /* 0x00007632ddb87816 */ /* 0x000fe400000000b8 */
[----:B------:R-:W-:Y:S01]  /*2800*/  PRMT R186, R222, 0x7632, R186 ;  /* 0x00007632deba7816 */ /* 0x000fe200000000ba */
[----:B------:R-:W-:Y:S01]  /*2810*/  FADD.FTZ R185, R224, R185 ;  /* 0x000000b9e0b97221 */ /* 0x000fe20000010000 */
[----:B------:R-:W-:-:S02]  /*2820*/  PRMT R216, R187, 0x7632, R216 ;  /* 0x00007632bbd87816 */ /* 0x000fc400000000d8 */
[----:B------:R-:W-:Y:S02]  /*2830*/  PRMT R181, R220, 0x7632, R181 ;  /* 0x00007632dcb57816 */ /* 0x000fe400000000b5 */
[C---:B------:R-:W-:Y:S02]  /*2840*/  PRMT R224, R223.reuse, 0x7632, R224 ;  /* 0x00007632dfe07816 */ /* 0x040fe400000000e0 */
        /* <DEDUP_REMOVED lines=23> */
.L_x_11073:
[C---:B-1---5:R-:W-:Y:S02]  /*29c0*/  PRMT R216, R185.reuse, 0x7632, R216 ;  /* 0x00007632b9d87816 */ /* 0x062fe400000000d8 */
        /* <DEDUP_REMOVED lines=29> */
[----:B------:R-:W-:Y:S02]  /*2ba0*/  FADD.FTZ R185, R218, R185 ;  /* 0x000000b9dab97221 */ /* 0x000fe40000010000 */
[----:B------:R-:W-:Y:S01]  /*2bb0*/  FADD.FTZ R187, R226, R187 ;  /* 0x000000bbe2bb7221 */ /* 0x000fe20000010000 */
[----:B------:R-:W-:Y:S06]  /*2bc0*/  BRA `(.L_x_11074) ;  /* 0x0000000000887947 */ /* 0x000fec0003800000 */
.L_x_11072:
[----:B------:R-:W-:Y:S05]  /*2bd0*/  @!P1 BRA `(.L_x_11075) ;  /* 0x0000000000549947 */ /* 0x000fea0003800000 */
[C---:B0----5:R-:W-:Y:S02]  /*2be0*/  PRMT R180, R184.reuse, 0x7632, R180 ;  /* 0x00007632b8b47816 */ /* 0x061fe400000000b4 */
[----:B------:R-:W-:Y:S02]  /*2bf0*/  SHF.L.U32 R181, R184, 0x10, RZ ;  /* 0x00000010b8b57819 */ /* 0x000fe400000006ff */
[----:B------:R-:W-:Y:S02]  /*2c00*/  PRMT R182, R185, 0x7632, R182 ;  /* 0x00007632b9b67816 */ /* 0x000fe400000000b6 */
[----:B------:R-:W-:Y:S02]  /*2c10*/  PRMT R183, R186, 0x7632, R183 ;  /* 0x00007632bab77816 */ /* 0x000fe400000000b7 */
[----:B------:R-:W-:Y:S02]  /*2c20*/  PRMT R184, R187, 0x7632, R184 ;  /* 0x00007632bbb87816 */ /* 0x000fe400000000b8 */
[----:B------:R-:W-:-:S02]  /*2c30*/  SHF.L.U32 R185, R185, 0x10, RZ ;  /* 0x00000010b9b97819 */ /* 0x000fc400000006ff */
[----:B------:R-:W-:Y:S02]  /*2c40*/  SHF.L.U32 R187, R187, 0x10, RZ ;  /* 0x00000010bbbb7819 */ /* 0x000fe400000006ff */
[----:B-1----:R-:W-:Y:S02]  /*2c50*/  SHF.L.U32 R217, R186, 0x10, RZ ;  /* 0x00000010bad97819 */ /* 0x002fe400000006ff */
        /* <DEDUP_REMOVED lines=13> */
.L_x_11075:
[----:B0----5:R-:W-:Y:S02]  /*2d30*/  PRMT R181, R184, 0x7632, R181 ;  /* 0x00007632b8b57816 */ /* 0x021fe400000000b5 */
[----:B------:R-:W-:Y:S02]  /*2d40*/  PRMT R183, R185, 0x7632, R183 ;  /* 0x00007632b9b77816 */ /* 0x000fe400000000b7 */
[----:B------:R-:W-:Y:S02]  /*2d50*/  PRMT R214, R186, 0x7632, R214 ;  /* 0x00007632bad67816 */ /* 0x000fe400000000d6 */
[----:B-1----:R-:W-:Y:S02]  /*2d60*/  PRMT R216, R187, 0x7632, R216 ;  /* 0x00007632bbd87816 */ /* 0x002fe400000000d8 */
[----:B------:R-:W-:Y:S01]  /*2d70*/  SHF.L.U32 R180, R184, 0x10, RZ ;  /* 0x00000010b8b47819 */ /* 0x000fe200000006ff */
[----:B------:R-:W-:Y:S01]  /*2d80*/  IMAD.U32 R184, R186, 0x10000, RZ ;  /* 0x00010000bab87824 */ /* 0x000fe200078e00ff */
[----:B------:R-:W-:-:S02]  /*2d90*/  SHF.L.U32 R182, R185, 0x10, RZ ;  /* 0x00000010b9b67819 */ /* 0x000fc400000006ff */
[----:B------:R-:W-:Y:S02]  /*2da0*/  SHF.L.U32 R186, R187, 0x10, RZ ;  /* 0x00000010bbba7819 */ /* 0x000fe400000006ff */
[----:B------:R-:W-:Y:S02]  /*2db0*/  SHF.L.U32 R181, R181, 0x10, RZ ;  /* 0x00000010b5b57819 */ /* 0x000fe400000006ff */
[----:B------:R-:W-:Y:S02]  /*2dc0*/  SHF.L.U32 R183, R183, 0x10, RZ ;  /* 0x00000010b7b77819 */ /* 0x000fe400000006ff */
[----:B------:R-:W-:Y:S02]  /*2dd0*/  SHF.L.U32 R185, R214, 0x10, RZ ;  /* 0x00000010d6b97819 */ /* 0x000fe400000006ff */
[----:B------:R-:W-:-:S07]  /*2de0*/  SHF.L.U32 R187, R216, 0x10, RZ ;  /* 0x00000010d8bb7819 */ /* 0x000fce00000006ff */
.L_x_11074:
[----:B------:R-:W0:Y:S02]  /*2df0*/  LDC.64 R216, c[0x0][0x3a8] ;  /* 0x0000ea00ffd87b82 */ /* 0x000e240000000a00 */
[C---:B0-----:R-:W-:Y:S01]  /*2e00*/  IMAD.WIDE.U32 R216, R0.reuse, 0x20, R216 ;  /* 0x0000002000d87825 */ /* 0x041fe200078e00d8 */
[----:B------:R-:W-:-:S04]  /*2e10*/  IADD3 R0, PT, PT, R0, 0x20, RZ ;  /* 0x0000002000007810 */ /* 0x000fc80007ffe0ff */
[----:B------:R0:W-:Y:S04]  /*2e20*/  STG.E.128 desc[UR6][R216.64], R180 ;  /* 0x000000b4d8007986 */ /* 0x0001e8000c101d06 */
[----:B------:R0:W-:Y:S02]  /*2e30*/  STG.E.128 desc[UR6][R216.64+0x10], R184 ;  /* 0x000010b8d8007986 */ /* 0x0001e4000c101d06 */
.L_x_11071:
[----:B------:R-:W-:Y:S05]  /*2e40*/  BSYNC.RECONVERGENT B0 ;  /* 0x0000000000007941 */ /* 0x000fea0003800200 */
.L_x_11070:
        /* <DEDUP_REMOVED lines=11> */
[----:B------:R-:W0:Y:S01]  /*2f00*/  @P1 LDC.64 R192, c[0x0][0x3a0] ;  /* 0x0000e800ffc01b82 */ /* 0x000e220000000a00 */
[----:B--2---:R-:W-:-:S04]  /*2f10*/  IMAD.WIDE.U32 R188, R0, 0x10, R188 ;  /* 0x0000001000bc7825 */ /* 0x004fc800078e00bc */
[----:B---3--:R-:W-:-:S05]  /*2f20*/  @P0 IMAD.WIDE.U32 R190, R0, 0x10, R190 ;  /* 0x0000001000be0825 */ /* 0x008fca00078e00be */
[----:B------:R2:W5:Y:S01]  /*2f30*/  @P0 LDG.E.128 R220, desc[UR6][R190.64] ;  /* 0x00000006bedc0981 */ /* 0x000562000c1e1d00 */
[----:B01----:R-:W-:-:S03]  /*2f40*/  @P1 IMAD.WIDE.U32 R216, R0, 0x20, R192 ;  /* 0x0000002000d81825 */ /* 0x003fc600078e00c0 */
[----:B------:R2:W5:Y:S04]  /*2f50*/  LDG.E.128 R192, desc[UR6][R188.64] ;  /* 0x00000006bcc07981 */ /* 0x000568000c1e1d00 */
[----:B------:R2:W5:Y:S04]  /*2f60*/  @P1 LDG.E.128 R164, desc[UR6][R216.64] ;  /* 0x00000006d8a41981 */ /* 0x000568000c1e1d00 */
[----:B------:R2:W5:Y:S01]  /*2f70*/  @P1 LDG.E.128 R168, desc[UR6][R216.64+0x10] ;  /* 0x00001006d8a81981 */ /* 0x000562000c1e1d00 */
[----:B------:R-:W-:Y:S05]  /*2f80*/  @!P0 BRA `(.L_x_11078) ;  /* 0x00000004002c8947 */ /* 0x000fea0003800000 */
[----:B------:R-:W-:Y:S05]  /*2f90*/  @!P1 BRA `(.L_x_11079) ;  /* 0x0000000000a49947 */ /* 0x000fea0003800000 */
[----:B--2--5:R-:W-:Y:S01]  /*2fa0*/  PRMT R188, R192, 0x7632, R188 ;  /* 0x00007632c0bc7816 */ /* 0x024fe200000000bc */
[----:B------:R-:W-:Y:S01]  /*2fb0*/  IMAD.U32 R217, R222, 0x10000, RZ ;  /* 0x00010000ded97824 */ /* 0x000fe200078e00ff */
[----:B------:R-:W-:Y:S02]  /*2fc0*/  PRMT R214, R194, 0x7632, R214 ;  /* 0x00007632c2d67816 */ /* 0x000fe400000000d6 */
[----:B------:R-:W-:Y:S02]  /*2fd0*/  SHF.L.U32 R192, R192, 0x10, RZ ;  /* 0x00000010c0c07819 */ /* 0x000fe400000006ff */
[----:B------:R-:W-:Y:S02]  /*2fe0*/  PRMT R190, R193, 0x7632, R190 ;  /* 0x00007632c1be7816 */ /* 0x000fe400000000be */
[----:B------:R-:W-:Y:S02]  /*2ff0*/  SHF.L.U32 R194, R194, 0x10, RZ ;  /* 0x00000010c2c27819 */ /* 0x000fe400000006ff */
[----:B------:R-:W-:-:S02]  /*3000*/  SHF.L.U32 R191, R220, 0x10, RZ ;  /* 0x00000010dcbf7819 */ /* 0x000fc400000006ff */
[----:B------:R-:W-:Y:S01]  /*3010*/  SHF.L.U32 R193, R193, 0x10, RZ ;  /* 0x00000010c1c17819 */ /* 0x000fe200000006ff */
[----:B------:R-:W-:Y:S01]  /*3020*/  FADD.FTZ R217, R217, R194 ;  /* 0x000000c2d9d97221 */ /* 0x000fe20000010000 */
[----:B------:R-:W-:Y:S01]  /*3030*/  SHF.L.U32 R224, R221, 0x10, RZ ;  /* 0x00000010dde07819 */ /* 0x000fe200000006ff */
[--C-:B------:R-:W-:Y:S01]  /*3040*/  FADD.FTZ R191, R191, R192.reuse ;  /* 0x000000c0bfbf7221 */ /* 0x100fe20000010000 */
[----:B------:R-:W-:Y:S02]  /*3050*/  PRMT R192, R221, 0x7632, R192 ;  /* 0x00007632ddc07816 */ /* 0x000fe400000000c0 */
        /* <DEDUP_REMOVED lines=29> */
.L_x_11079:
[C---:B-----5:R-:W-:Y:S01]  /*3230*/  PRMT R214, R192.reuse, 0x7632, R214 ;  /* 0x00007632c0d67816 */ /* 0x060fe200000000d6 */
[C---:B--2---:R-:W-:Y:S01]  /*3240*/  IMAD.U32 R190, R193.reuse, 0x10000, RZ ;  /* 0x00010000c1be7824 */ /* 0x044fe200078e00ff */
[----:B------:R-:W-:Y:S02]  /*3250*/  SHF.L.U32 R188, R192, 0x10, RZ ;  /* 0x00000010c0bc7819 */ /* 0x000fe400000006ff */
        /* <DEDUP_REMOVED lines=30> */
.L_x_11078:
[----:B------:R-:W-:Y:S05]  /*3440*/  @!P1 BRA `(.L_x_11081) ;  /* 0x0000000000549947 */ /* 0x000fea0003800000 */
[C---:B--2--5:R-:W-:Y:S02]  /*3450*/  PRMT R188, R192.reuse, 0x7632, R188 ;  /* 0x00007632c0bc7816 */ /* 0x064fe400000000bc */
[----:B------:R-:W-:Y:S02]  /*3460*/  SHF.L.U32 R189, R192, 0x10, RZ ;  /* 0x00000010c0bd7819 */ /* 0x000fe400000006ff */
[----:B------:R-:W-:Y:S02]  /*3470*/  PRMT R190, R193, 0x7632, R190 ;  /* 0x00007632c1be7816 */ /* 0x000fe400000000be */
[----:B------:R-:W-:Y:S02]  /*3480*/  PRMT R191, R194, 0x7632, R191 ;  /* 0x00007632c2bf7816 */ /* 0x000fe400000000bf */
        /* <DEDUP_REMOVED lines=17> */
.L_x_11081:
[----:B--2--5:R-:W-:Y:S01]  /*35a0*/  PRMT R189, R192, 0x7632, R189 ;  /* 0x00007632c0bd7816 */ /* 0x024fe200000000bd */
        /* <DEDUP_REMOVED lines=11> */
.L_x_11080:
[----:B------:R-:W0:Y:S02]  /*3660*/  LDC.64 R216, c[0x0][0x3a8] ;  /* 0x0000ea00ffd87b82 */ /* 0x000e240000000a00 */
[C---:B0-----:R-:W-:Y:S01]  /*3670*/  IMAD.WIDE.U32 R216, R0.reuse, 0x20, R216 ;  /* 0x0000002000d87825 */ /* 0x041fe200078e00d8 */
[----:B------:R-:W-:-:S04]  /*3680*/  IADD3 R0, PT, PT, R0, 0x20, RZ ;  /* 0x0000002000007810 */ /* 0x000fc80007ffe0ff */
[----:B------:R2:W-:Y:S04]  /*3690*/  STG.E.128 desc[UR6][R216.64], R188 ;  /* 0x000000bcd8007986 */ /* 0x0005e8000c101d06 */
[----:B------:R2:W-:Y:S02]  /*36a0*/  STG.E.128 desc[UR6][R216.64+0x10], R192 ;  /* 0x000010c0d8007986 */ /* 0x0005e4000c101d06 */
.L_x_11077:
[----:B------:R-:W-:Y:S05]  /*36b0*/  BSYNC.RECONVERGENT B0 ;  /* 0x0000000000007941 */ /* 0x000fea0003800200 */
.L_x_11076:
        /* <DEDUP_REMOVED lines=12> */
[----:B---3--:R-:W-:-:S04]  /*3780*/  IMAD.WIDE.U32 R196, R0, 0x10, R196 ;  /* 0x0000001000c47825 */ /* 0x008fc800078e00c4 */
[----:B----4-:R-:W-:-:S05]  /*3790*/  @P0 IMAD.WIDE.U32 R198, R0, 0x10, R198 ;  /* 0x0000001000c60825 */ /* 0x010fca00078e00c6 */
[----:B------:R3:W5:Y:S01]  /*37a0*/  @P0 LDG.E.128 R220, desc[UR6][R198.64] ;  /* 0x00000006c6dc0981 */ /* 0x000762000c1e1d00 */
[----:B012---:R-:W-:-:S03]  /*37b0*/  @P1 IMAD.WIDE.U32 R216, R0, 0x20, R200 ;  /* 0x0000002000d81825 */ /* 0x007fc600078e00c8 */
[----:B------:R3:W5:Y:S04]  /*37c0*/  LDG.E.128 R200, desc[UR6][R196.64] ;  /* 0x00000006c4c87981 */ /* 0x000768000c1e1d00 */
[----:B------:R3:W5:Y:S04]  /*37d0*/  @P1 LDG.E.128 R164, desc[UR6][R216.64] ;  /* 0x00000006d8a41981 */ /* 0x000768000c1e1d00 */
[----:B------:R3:W5:Y:S01]  /*37e0*/  @P1 LDG.E.128 R168, desc[UR6][R216.64+0x10] ;  /* 0x00001006d8a81981 */ /* 0x000762000c1e1d00 */
[----:B------:R-:W-:Y:S05]  /*37f0*/  @!P0 BRA `(.L_x_11084) ;  /* 0x00000004002c8947 */ /* 0x000fea0003800000 */
[----:B------:R-:W-:Y:S05]  /*3800*/  @!P1 BRA `(.L_x_11085) ;  /* 0x0000000000a49947 */ /* 0x000fea0003800000 */
[----:B---3-5:R-:W-:Y:S01]  /*3810*/  PRMT R196, R200, 0x7632, R196 ;  /* 0x00007632c8c47816 */ /* 0x028fe200000000c4 */
[----:B------:R-:W-:Y:S01]  /*3820*/  IMAD.U32 R224, R221, 0x10000, RZ ;  /* 0x00010000dde07824 */ /* 0x000fe200078e00ff */
[----:B------:R-:W-:Y:S02]  /*3830*/  PRMT R214, R202, 0x7632, R214 ;  /* 0x00007632cad67816 */ /* 0x000fe400000000d6 */
[----:B------:R-:W-:Y:S02]  /*3840*/  SHF.L.U32 R200, R200, 0x10, RZ ;  /* 0x00000010c8c87819 */ /* 0x000fe400000006ff */
[----:B------:R-:W-:Y:S02]  /*3850*/  PRMT R198, R201, 0x7632, R198 ;  /* 0x00007632c9c67816 */ /* 0x000fe400000000c6 */
[----:B------:R-:W-:Y:S02]  /*3860*/  SHF.L.U32 R202, R202, 0x10, RZ ;  /* 0x00000010caca7819 */ /* 0x000fe400000006ff */
[----:B------:R-:W-:-:S02]  /*3870*/  SHF.L.U32 R199, R220, 0x10, RZ ;  /* 0x00000010dcc77819 */ /* 0x000fc400000006ff */
[C---:B------:R-:W-:Y:S02]  /*3880*/  SHF.L.U32 R217, R222.reuse, 0x10, RZ ;  /* 0x00000010ded97819 */ /* 0x040fe400000006ff */
[----:B------:R-:W-:Y:S01]  /*3890*/  SHF.L.U32 R201, R201, 0x10, RZ ;  /* 0x00000010c9c97819 */ /* 0x000fe200000006ff */
[--C-:B------:R-:W-:Y:S01]  /*38a0*/  FADD.FTZ R199, R199, R200.reuse ;  /* 0x000000c8c7c77221 */ /* 0x100fe20000010000 */
[----:B------:R-:W-:Y:S01]  /*38b0*/  PRMT R200, R221, 0x7632, R200 ;  /* 0x00007632ddc87816 */ /* 0x000fe200000000c8 */
[--C-:B------:R-:W-:Y:S01]  /*38c0*/  FADD.FTZ R217, R217, R202.reuse ;  /* 0x000000cad9d97221 */ /* 0x100fe20000010000 */
        /* <DEDUP_REMOVED lines=29> */
.L_x_11085:
[C---:B-----5:R-:W-:Y:S01]  /*3aa0*/  PRMT R214, R200.reuse, 0x7632, R214 ;  /* 0x00007632c8d67816 */ /* 0x060fe200000000d6 */
[----:B---3--:R-:W-:Y:S01]  /*3ab0*/  IMAD.U32 R196, R200, 0x10000, RZ ;  /* 0x00010000c8c47824 */ /* 0x008fe200078e00ff */
[C---:B------:R-:W-:Y:S02]  /*3ac0*/  PRMT R216, R201.reuse, 0x7632, R216 ;  /* 0x00007632c9d87816 */ /* 0x040fe400000000d8 */
[----:B------:R-:W-:Y:S02]  /*3ad0*/  SHF.L.U32 R198, R201, 0x10, RZ ;  /* 0x00000010c9c67819 */ /* 0x000fe400000006ff */
        /* <DEDUP_REMOVED lines=11> */
[----:B------:R-:W-:Y:S02]  /*3b90*/  PRMT R199, R221, 0x7632, R199 ;  /* 0x00007632ddc77816 */ /* 0x000fe400000000c7 */
        /* <DEDUP_REMOVED lines=17> */
.L_x_11084:
[----:B------:R-:W-:Y:S05]  /*3cb0*/  @!P1 BRA `(.L_x_11087) ;  /* 0x0000000000549947 */ /* 0x000fea0003800000 */
[C---:B---3-5:R-:W-:Y:S02]  /*3cc0*/  PRMT R196, R200.reuse, 0x7632, R196 ;  /* 0x00007632c8c47816 */ /* 0x068fe400000000c4 */
        /* <DEDUP_REMOVED lines=20> */
.L_x_11087:
[C---:B---3-5:R-:W-:Y:S01]  /*3e10*/  PRMT R197, R200.reuse, 0x7632, R197 ;  /* 0x00007632c8c57816 */ /* 0x068fe200000000c5 */
        /* <DEDUP_REMOVED lines=11> */
.L_x_11086:
[----:B------:R-:W0:Y:S02]  /*3ed0*/  LDC.64 R216, c[0x0][0x3a8] ;  /* 0x0000ea00ffd87b82 */ /* 0x000e240000000a00 */
[C---:B0-----:R-:W-:Y:S01]  /*3ee0*/  IMAD.WIDE.U32 R216, R0.reuse, 0x20, R216 ;  /* 0x0000002000d87825 */ /* 0x041fe200078e00d8 */
[----:B------:R-:W-:-:S04]  /*3ef0*/  IADD3 R0, PT, PT, R0, 0x20, RZ ;  /* 0x0000002000007810 */ /* 0x000fc80007ffe0ff */
[----:B------:R3:W-:Y:S04]  /*3f00*/  STG.E.128 desc[UR6][R216.64], R196 ;  /* 0x000000c4d8007986 */ /* 0x0007e8000c101d06 */
[----:B------:R3:W-:Y:S02]  /*3f10*/  STG.E.128 desc[UR6][R216.64+0x10], R200 ;  /* 0x000010c8d8007986 */ /* 0x0007e4000c101d06 */
.L_x_11083:
[----:B------:R-:W-:Y:S05]  /*3f20*/  BSYNC.RECONVERGENT B0 ;  /* 0x0000000000007941 */ /* 0x000fea0003800200 */
.L_x_11082:
        /* <DEDUP_REMOVED lines=24> */
[----:B------:R-:W-:Y:S01]  /*40b0*/  SHF.L.U32 R210, R210, 0x10, RZ ;  /* 0x00000010d2d27819 */ /* 0x000fe200000006ff */
[----:B------:R-:W-:Y:S01]  /*40c0*/  FADD.FTZ R207, R207, R208 ;  /* 0x000000d0cfcf7221 */ /* 0x000fe20000010000 */
[----:B--23--:R-:W-:-:S02]  /*40d0*/  SHF.L.U32 R217, R222, 0x10, RZ ;  /* 0x00000010ded97819 */ /* 0x00cfc400000006ff */
        /* <DEDUP_REMOVED lines=33> */
.L_x_11091:
[C---:B-----5:R-:W-:Y:S02]  /*42f0*/  PRMT R214, R208.reuse, 0x7632, R214 ;  /* 0x00007632d0d67816 */ /* 0x060fe400000000d6 */
[----:B0-----:R-:W-:Y:S02]  /*4300*/  SHF.L.U32 R204, R208, 0x10, RZ ;  /* 0x00000010d0cc7819 */ /* 0x001fe400000006ff */
[C---:B--23--:R-:W-:Y:S02]  /*4310*/  PRMT R216, R209.reuse, 0x7632, R216 ;  /* 0x00007632d1d87816 */ /* 0x04cfe400000000d8 */
        /* <DEDUP_REMOVED lines=30> */
.L_x_11090:
[----:B------:R-:W-:Y:S05]  /*4500*/  @!P2 BRA `(.L_x_11093) ;  /* 0x000000000054a947 */ /* 0x000fea0003800000 */
[C---:B0----5:R-:W-:Y:S02]  /*4510*/  PRMT R204, R208.reuse, 0x7632, R204 ;  /* 0x00007632d0cc7816 */ /* 0x061fe400000000cc */
[----:B------:R-:W-:Y:S02]  /*4520*/  SHF.L.U32 R205, R208, 0x10, RZ ;  /* 0x00000010d0cd7819 */ /* 0x000fe400000006ff */
[----:B------:R-:W-:Y:S02]  /*4530*/  PRMT R206, R209, 0x7632, R206 ;  /* 0x00007632d1ce7816 */ /* 0x000fe400000000ce */
[----:B------:R-:W-:Y:S02]  /*4540*/  PRMT R207, R210, 0x7632, R207 ;  /* 0x00007632d2cf7816 */ /* 0x000fe400000000cf */
[----:B------:R-:W-:Y:S02]  /*4550*/  PRMT R208, R211, 0x7632, R208 ;  /* 0x00007632d3d07816 */ /* 0x000fe400000000d0 */
[----:B------:R-:W-:-:S02]  /*4560*/  SHF.L.U32 R209, R209, 0x10, RZ ;  /* 0x00000010d1d17819 */ /* 0x000fc400000006ff */
[----:B------:R-:W-:Y:S01]  /*4570*/  SHF.L.U32 R211, R211, 0x10, RZ ;  /* 0x00000010d3d37819 */ /* 0x000fe200000006ff */
[----:B------:R-:W-:Y:S01]  /*4580*/  IMAD.U32 R224, R208, 0x10000, RZ ;  /* 0x00010000d0e07824 */ /* 0x000fe200078e00ff */
[----:B--23--:R-:W-:Y:S02]  /*4590*/  SHF.L.U32 R217, R210, 0x10, RZ ;  /* 0x00000010d2d97819 */ /* 0x00cfe400000006ff */
        /* <DEDUP_REMOVED lines=12> */
.L_x_11093:
[----:B0----5:R-:W-:Y:S02]  /*4660*/  PRMT R205, R208, 0x7632, R205 ;  /* 0x00007632d0cd7816 */ /* 0x021fe400000000cd */
[----:B------:R-:W-:Y:S02]  /*4670*/  PRMT R207, R209, 0x7632, R207 ;  /* 0x00007632d1cf7816 */ /* 0x000fe400000000cf */
[----:B------:R-:W-:Y:S02]  /*4680*/  PRMT R214, R210, 0x7632, R214 ;  /* 0x00007632d2d67816 */ /* 0x000fe400000000d6 */
[----:B--23--:R-:W-:Y:S02]  /*4690*/  PRMT R216, R211, 0x7632, R216 ;  /* 0x00007632d3d87816 */ /* 0x00cfe400000000d8 */
        /* <DEDUP_REMOVED lines=8> */
.L_x_11092:
[----:B------:R-:W0:Y:S02]  /*4720*/  LDC.64 R216, c[0x0][0x3a8] ;  /* 0x0000ea00ffd87b82 */ /* 0x000e240000000a00 */
[----:B0-----:R-:W-:-:S05]  /*4730*/  IMAD.WIDE.U32 R216, R0, 0x20, R216 ;  /* 0x0000002000d87825 */ /* 0x001fca00078e00d8 */
[----:B------:R4:W-:Y:S04]  /*4740*/  STG.E.128 desc[UR6][R216.64], R204 ;  /* 0x000000ccd8007986 */ /* 0x0009e8000c101d06 */
[----:B------:R4:W-:Y:S02]  /*4750*/  STG.E.128 desc[UR6][R216.64+0x10], R208 ;  /* 0x000010d0d8007986 */ /* 0x0009e4000c101d06 */
.L_x_11089:
[----:B------:R-:W-:Y:S05]  /*4760*/  BSYNC.RECONVERGENT B0 ;  /* 0x0000000000007941 */ /* 0x000fea0003800200 */
.L_x_11088:
[----:B------:R-:W-:Y:S01]  /*4770*/  FADD.FTZ R0, RZ, R172 ;  /* 0x000000acff007221 */ /* 0x000fe20000010000 */
[C---:B------:R-:W-:Y:S01]  /*4780*/  ISETP.GE.U32.AND P0, PT, R3.reuse, 0x20, PT ;  /* 0x000000200300780c */ /* 0x040fe20003f06070 */
[----:B------:R-:W0:Y:S01]  /*4790*/  S2R R226, SR_TID.X ;  /* 0x0000000000e27919 */ /* 0x000e220000002100 */
[----:B------:R-:W-:Y:S01]  /*47a0*/  ISETP.GT.U32.AND P2, PT, R3, 0x3f, PT ;  /* 0x0000003f0300780c */ /* 0x000fe20003f44070 */
[----:B01234-:R-:W-:Y:S01]  /*47b0*/  FADD.FTZ R217, R173, R0 ;  /* 0x00000000add97221 */ /* 0x01ffe20000010000 */
[C---:B------:R-:W-:Y:S01]  /*47c0*/  ISETP.GT.U32.AND P3, PT, R3.reuse, 0x5f, PT ;  /* 0x0000005f0300780c */ /* 0x040fe20003f64070 */
[----:B------:R-:W-:Y:S01]  /*47d0*/  UMOV UR13, 0xffffffff ;  /* 0xffffffff000d7882 */ /* 0x000fe20000000000 */
[C---:B------:R-:W-:Y:S01]  /*47e0*/  ISETP.GT.U32.AND P4, PT, R3.reuse, 0x7f, PT ;  /* 0x0000007f0300780c */ /* 0x040fe20003f84070 */
        /* <DEDUP_REMOVED lines=9> */
[----:B------:R-:W-:-:S03]  /*4880*/  LOP3.LUT P6, RZ, R226, 0x1f, RZ, 0xc0, !PT ;  /* 0x0000001fe2ff7812 */ /* 0x000fc600078cc0ff */
        /* <DEDUP_REMOVED lines=136> */
.L_x_11117:
[----:B------:R-:W-:Y:S01]  /*5110*/  LOP3.LUT P3, RZ, R226, 0x1f, RZ, 0xc0, !PT ;  /* 0x0000001fe2ff7812 */ /* 0x000fe2000786c0ff */
[----:B------:R-:W-:Y:S01]  /*5120*/  FMUL.FTZ R0, R216, R216 ;  /* 0x000000d8d8007220 */ /* 0x000fe20000410000 */
[----:B------:R-:W-:Y:S01]  /*5130*/  ISETP.NE.AND P2, PT, RZ, UR10, PT ;  /* 0x0000000aff007c0c */ /* 0x000fe2000bf45270 */
[----:B-1----:R-:W-:Y:S01]  /*5140*/  FADD.FTZ R227, R224, R225 ;  /* 0x000000e1e0e37221 */ /* 0x002fe20000010000 */
[----:B------:R-:W-:Y:S02]  /*5150*/  BSSY.RECONVERGENT B0, `(.L_x_11095) ;  /* 0x000003c000007945 */ /* 0x000fe40003800200 */
[----:B------:R-:W-:Y:S01]  /*5160*/  FSEL R217, R0, RZ, P2 ;  /* 0x000000ff00d97208 */ /* 0x000fe20001000000 */
[----:B------:R-:W-:Y:S01]  /*5170*/  FFMA.FTZ R214, R227, R214, UR11 ;  /* 0x0000000be3d67e23 */ /* 0x000fe200080100d6 */
[----:B------:R-:W-:-:S03]  /*5180*/  FSEL R0, R216, RZ, !P2 ;  /* 0x000000ffd8007208 */ /* 0x000fc60005000000 */
[----:B------:R-:W-:Y:S02]  /*5190*/  FADD.FTZ R214, R214, R217 ;  /* 0x000000d9d6d67221 */ /* 0x000fe40000010000 */
[----:B------:R-:W1:Y:S04]  /*51a0*/  @!P3 LDC.64 R218, c[0x0][0x3c0] ;  /* 0x0000f000ffdabb82 */ /* 0x000e680000000a00 */
[----:B------:R-:W2:Y:S04]  /*51b0*/  MUFU.RSQ R214, R214 ;  /* 0x000000d600d67308 */ /* 0x000ea80000001400 */
[----:B0-----:R-:W0:Y:S01]  /*51c0*/  @!P3 LDC.64 R224, c[0x0][0x3c8] ;  /* 0x0000f200ffe0bb82 */ /* 0x001e220000000a00 */
[----:B-1----:R-:W-:-:S05]  /*51d0*/  @!P3 IMAD.WIDE R218, R212, 0x4, R218 ;  /* 0x00000004d4dab825 */ /* 0x002fca00078e02da */
[----:B------:R1:W-:Y:S01]  /*51e0*/  @!P3 STG.E desc[UR6][R218.64], R216 ;  /* 0x000000d8da00b986 */ /* 0x0003e2000c101906 */
[----:B0-----:R-:W-:-:S05]  /*51f0*/  @!P3 IMAD.WIDE R224, R212, 0x4, R224 ;  /* 0x00000004d4e0b825 */ /* 0x001fca00078e02e0 */
[----:B--2---:R1:W-:Y:S01]  /*5200*/  @!P3 STG.E desc[UR6][R224.64], R214 ;  /* 0x000000d6e000b986 */ /* 0x0043e2000c101906 */
[----:B------:R-:W-:Y:S05]  /*5210*/  @!P0 BRA `(.L_x_11096) ;  /* 0x0000000000bc8947 */ /* 0x000fea0003800000 */
[--C-:B------:R-:W-:Y:S01]  /*5220*/  FADD.FTZ R217, R172, -R0.reuse ;  /* 0x80000000acd97221 */ /* 0x100fe20000010000 */
[--C-:B-1----:R-:W-:Y:S01]  /*5230*/  FADD.FTZ R219, R173, -R0.reuse ;  /* 0x80000000addb7221 */ /* 0x102fe20000010000 */
[--C-:B------:R-:W-:Y:S01]  /*5240*/  FADD.FTZ R227, R174, -R0.reuse ;  /* 0x80000000aee37221 */ /* 0x100fe20000010000 */
[----:B------:R-:W-:Y:S01]  /*5250*/  FADD.FTZ R229, R175, -R0 ;  /* 0x80000000afe57221 */ /* 0x000fe20000010000 */
        /* <DEDUP_REMOVED lines=23> */
[C---:B------:R-:W-:Y:S01]  /*53d0*/  FFMA.FTZ R235, R236.reuse, R11, R95 ;  /* 0x0000000beceb7223 */ /* 0x040fe2000001005f */
        /* <DEDUP_REMOVED lines=19> */
.L_x_11096:
[----:B------:R-:W-:Y:S05]  /*5510*/  BSYNC.RECONVERGENT B0 ;  /* 0x0000000000007941 */ /* 0x000fea0003800200 */
.L_x_11095:
[----:B------:R-:W-:Y:S01]  /*5520*/  ISETP.GE.U32.AND P2, PT, R3, 0x40, PT ;  /* 0x000000400300780c */ /* 0x000fe20003f46070 */
[----:B------:R-:W-:-:S12]  /*5530*/  BSSY.RECONVERGENT B0, `(.L_x_11097) ;  /* 0x0000031000007945 */ /* 0x000fd80003800200 */
[----:B------:R-:W-:Y:S05]  /*5540*/  @!P2 BRA `(.L_x_11098) ;  /* 0x0000000000bca947 */ /* 0x000fea0003800000 */
[--C-:B0-----:R-:W-:Y:S01]  /*5550*/  FADD.FTZ R217, R180, -R0.reuse ;  /* 0x80000000b4d97221 */ /* 0x101fe20000010000 */
        /* <DEDUP_REMOVED lines=46> */
.L_x_11098:
[----:B------:R-:W-:Y:S05]  /*5840*/  BSYNC.RECONVERGENT B0 ;  /* 0x0000000000007941 */ /* 0x000fea0003800200 */
.L_x_11097:
[----:B------:R-:W-:Y:S01]  /*5850*/  ISETP.GE.U32.AND P2, PT, R3, 0x60, PT ;  /* 0x000000600300780c */ /* 0x000fe20003f46070 */
[----:B------:R-:W-:-:S12]  /*5860*/  BSSY.RECONVERGENT B0, `(.L_x_11099) ;  /* 0x0000031000007945 */ /* 0x000fd80003800200 */
[----:B------:R-:W-:Y:S05]  /*5870*/  @!P2 BRA `(.L_x_11100) ;  /* 0x0000000000bca947 */ /* 0x000fea0003800000 */
[--C-:B0-2---:R-:W-:Y:S01]  /*5880*/  FADD.FTZ R217, R188, -R0.reuse ;  /* 0x80000000bcd97221 */ /* 0x105fe20000010000 */
        /* <DEDUP_REMOVED lines=46> */
.L_x_11100:
[----:B------:R-:W-:Y:S05]  /*5b70*/  BSYNC.RECONVERGENT B0 ;  /* 0x0000000000007941 */ /* 0x000fea0003800200 */
.L_x_11099:
[----:B------:R-:W-:Y:S01]  /*5b80*/  ISETP.GE.U32.AND P2, PT, R3, 0x80, PT ;  /* 0x000000800300780c */ /* 0x000fe20003f46070 */
[----:B------:R-:W-:-:S12]  /*5b90*/  BSSY.RECONVERGENT B0, `(.L_x_11101) ;  /* 0x0000031000007945 */ /* 0x000fd80003800200 */
[----:B------:R-:W-:Y:S05]  /*5ba0*/  @!P2 BRA `(.L_x_11102) ;  /* 0x0000000000bca947 */ /* 0x000fea0003800000 */
[--C-:B0-23--:R-:W-:Y:S01]  /*5bb0*/  FADD.FTZ R217, R196, -R0.reuse ;  /* 0x80000000c4d97221 */ /* 0x10dfe20000010000 */
        /* <DEDUP_REMOVED lines=46> */
.L_x_11102:
[----:B------:R-:W-:Y:S05]  /*5ea0*/  BSYNC.RECONVERGENT B0 ;  /* 0x0000000000007941 */ /* 0x000fea0003800200 */
.L_x_11101:
[----:B------:R-:W-:Y:S04]  /*5eb0*/  BSSY.RECONVERGENT B0, `(.L_x_11103) ;  /* 0x0000030000007945 */ /* 0x000fe80003800200 */
[----:B------:R-:W-:Y:S05]  /*5ec0*/  @!P1 BRA `(.L_x_11104) ;  /* 0x0000000000b89947 */ /* 0x000fea0003800000 */
[----:B0-234-:R-:W0:Y:S01]  /*5ed0*/  LDC.64 R228, c[0x0][0x428] ;  /* 0x00010a00ffe47b82 */ /* 0x01de220000000a00 */
[--C-:B-1----:R-:W-:Y:S01]  /*5ee0*/  FADD.FTZ R219, R204, -R0.reuse ;  /* 0x80000000ccdb7221 */ /* 0x102fe20000010000 */
[--C-:B------:R-:W-:Y:S01]  /*5ef0*/  FADD.FTZ R225, R205, -R0.reuse ;  /* 0x80000000cde17221 */ /* 0x100fe20000010000 */
[--C-:B------:R-:W-:Y:S01]  /*5f00*/  FADD.FTZ R227, R206, -R0.reuse ;  /* 0x80000000cee37221 */ /* 0x100fe20000010000 */
[--C-:B------:R-:W-:Y:S01]  /*5f10*/  FADD.FTZ R231, R207, -R0.reuse ;  /* 0x80000000cfe77221 */ /* 0x100fe20000010000 */
[--C-:B------:R-:W-:Y:S01]  /*5f20*/  FADD.FTZ R233, R208, -R0.reuse ;  /* 0x80000000d0e97221 */ /* 0x100fe20000010000 */
[--C-:B------:R-:W-:Y:S01]  /*5f30*/  FADD.FTZ R237, R209, -R0.reuse ;  /* 0x80000000d1ed7221 */ /* 0x100fe20000010000 */
[--C-:B------:R-:W-:Y:S01]  /*5f40*/  FADD.FTZ R239, R210, -R0.reuse ;  /* 0x80000000d2ef7221 */ /* 0x100fe20000010000 */
[----:B------:R-:W1:Y:S01]  /*5f50*/  LDC.64 R216, c[0x0][0x430] ;  /* 0x00010c00ffd87b82 */ /* 0x000e620000000a00 */
        /* <DEDUP_REMOVED lines=15> */
[----:B0-----:R-:W-:-:S04]  /*6050*/  IMAD.WIDE.U32 R228, R213, 0x10, R228 ;  /* 0x00000010d5e47825 */ /* 0x001fc800078e00e4 */
[C---:B------:R-:W-:Y:S01]  /*6060*/  FFMA.FTZ R236, R234.reuse, R147, R151 ;  /* 0x00000093eaec7223 */ /* 0x040fe20000010097 */
[----:B------:R-:W-:Y:S01]  /*6070*/  FFMA.FTZ R234, R234, R139, R159 ;  /* 0x0000008beaea7223 */ /* 0x000fe2000001009f */
[----:B-1----:R-:W-:Y:S01]  /*6080*/  IMAD.WIDE.U32 R230, R213, 0x10, R216 ;  /* 0x00000010d5e67825 */ /* 0x002fe200078e00d8 */
[----:B------:R-:W-:-:S03]  /*6090*/  F2FP.BF16.F32.PACK_AB R216, R225, R214 ;  /* 0x000000d6e1d8723e */ /* 0x000fc600000010ff */
        /* <DEDUP_REMOVED lines=12> */
[----:B------:R-:W-:Y:S01]  /*6160*/  F2FP.BF16.F32.PACK_AB R226, R233, R226 ;  /* 0x000000e2e9e2723e */ /* 0x000fe200000010ff */
[----:B------:R0:W-:Y:S01]  /*6170*/  STG.E.128 desc[UR6][R228.64], R216 ;  /* 0x000000d8e4007986 */ /* 0x0001e2000c101d06 */
[----:B------:R-:W-:Y:S02]  /*6180*/  F2FP.BF16.F32.PACK_AB R225, R214, R225 ;  /* 0x000000e1d6e1723e */ /* 0x000fe400000010ff */
[----:B------:R-:W-:-:S05]  /*6190*/  F2FP.BF16.F32.PACK_AB R224, R224, R213 ;  /* 0x000000d5e0e0723e */ /* 0x000fca00000010ff */
[----:B------:R0:W-:Y:S02]  /*61a0*/  STG.E.128 desc[UR6][R230.64], R224 ;  /* 0x000000e0e6007986 */ /* 0x0001e4000c101d06 */
.L_x_11104:
[----:B------:R-:W-:Y:S05]  /*61b0*/  BSYNC.RECONVERGENT B0 ;  /* 0x0000000000007941 */ /* 0x000fea0003800200 */
.L_x_11103:
[----:B01234-:R-:W0:Y:S02]  /*61c0*/  LDC.64 R216, c[0x0][0x380] ;  /* 0x0000e000ffd87b82 */ /* 0x01fe240000000a00 */
[----:B0-----:R-:W-:-:S04]  /*61d0*/  LEA R212, R216, R212, 0x2 ;  /* 0x000000d4d8d47211 */ /* 0x001fc800078e10ff */
[----:B------:R-:W-:-:S13]  /*61e0*/  ISETP.GE.AND P1, PT, R212, R217, PT ;  /* 0x000000d9d400720c */ /* 0x000fda0003f26270 */
[----:B------:R-:W-:Y:S05]  /*61f0*/  @!P1 BRA `(.L_x_11105) ;  /* 0xffffffb800bc9947 */ /* 0x000fea000383ffff */
[----:B------:R-:W-:Y:S05]  /*6200*/  EXIT ;  /* 0x000000000000794d */ /* 0x000fea0003800000 */
.L_x_11094:
        /* <DEDUP_REMOVED lines=8> */
.L_x_11107:
[----:B------:R-:W-:Y:S05]  /*6290*/  BSYNC B0 ;  /* 0x0000000000007941 */ /* 0x000fea0003800000 */
.L_x_11106:
        /* <DEDUP_REMOVED lines=10> */
.L_x_11108:
[----:B------:R-:W-:Y:S01]  /*6340*/  HFMA2 R229, -RZ, RZ, 0, 2.384185791015625e-07 ;  /* 0x00000004ffe57431 */ /* 0x000fe200000001ff */
[----:B------:R-:W-:-:S05]  /*6350*/  MOV R219, R228 ;  /* 0x000000e400db7202 */ /* 0x000fca0000000f00 */
[----:B------:R-:W-:-:S04]  /*6360*/  FADD.FTZ R219, R218, R219 ;  /* 0x000000dbdadb7221 */ /* 0x000fc80000010000 */
[----:B------:R-:W-:-:S07]  /*6370*/  IMAD.MOV.U32 R230, RZ, RZ, R219 ;  /* 0x000000ffffe67224 */ /* 0x000fce00078e00db */
[----:B------:R-:W-:Y:S05]  /*6380*/  WARPSYNC.COLLECTIVE R227, `(.L_x_11109) ;  /* 0x00000000e3087348 */ /* 0x000fea0003c00000 */
[----:B------:R0:W1:Y:S02]  /*6390*/  SHFL.BFLY P6, R228, R230, R229, R232 ;  /* 0x0c0000e5e6e47389 */ /* 0x00006400000c00e8 */
[----:B01----:R-:W-:Y:S05]  /*63a0*/  ENDCOLLECTIVE ;  /* 0x000000000000791b */ /* 0x003fea0003800000 */
.L_x_11109:
[----:B------:R-:W-:Y:S01]  /*63b0*/  HFMA2 R229, -RZ, RZ, 0, 4.76837158203125e-07 ;  /* 0x00000008ffe57431 */ /* 0x000fe200000001ff */
[----:B------:R-:W-:-:S05]  /*63c0*/  MOV R0, R228 ;  /* 0x000000e400007202 */ /* 0x000fca0000000f00 */
[----:B------:R-:W-:-:S05]  /*63d0*/  FADD.FTZ R224, R219, R0 ;  /* 0x00000000dbe07221 */ /* 0x000fca0000010000 */
[----:B------:R-:W-:-:S07]  /*63e0*/  MOV R230, R224 ;  /* 0x000000e000e67202 */ /* 0x000fce0000000f00 */
[----:B------:R-:W-:Y:S05]  /*63f0*/  WARPSYNC.COLLECTIVE R227, `(.L_x_11110) ;  /* 0x00000000e3087348 */ /* 0x000fea0003c00000 */
[----:B------:R0:W1:Y:S02]  /*6400*/  SHFL.BFLY P6, R228, R230, R229, R232 ;  /* 0x0c0000e5e6e47389 */ /* 0x00006400000c00e8 */
[----:B01----:R-:W-:Y:S05]  /*6410*/  ENDCOLLECTIVE ;  /* 0x000000000000791b */ /* 0x003fea0003800000 */
.L_x_11110:
[----:B------:R-:W-:Y:S01]  /*6420*/  HFMA2 R229, -RZ, RZ, 0, 9.5367431640625e-07 ;  /* 0x00000010ffe57431 */ /* 0x000fe200000001ff */
[----:B------:R-:W-:-:S05]  /*6430*/  MOV R225, R228 ;  /* 0x000000e400e17202 */ /* 0x000fca0000000f00 */
[----:B------:R-:W-:-:S05]  /*6440*/  FADD.FTZ R225, R224, R225 ;  /* 0x000000e1e0e17221 */ /* 0x000fca0000010000 */
[----:B------:R-:W-:-:S07]  /*6450*/  MOV R230, R225 ;  /* 0x000000e100e67202 */ /* 0x000fce0000000f00 */
[----:B------:R-:W-:Y:S05]  /*6460*/  WARPSYNC.COLLECTIVE R227, `(.L_x_11111) ;  /* 0x00000000e3087348 */ /* 0x000fea0003c00000 */
[----:B------:R0:W1:Y:S02]  /*6470*/  SHFL.BFLY P6, R228, R230, R229, R232 ;  /* 0x0c0000e5e6e47389 */ /* 0x00006400000c00e8 */
[----:B01----:R-:W-:Y:S05]  /*6480*/  ENDCOLLECTIVE ;  /* 0x000000000000791b */ /* 0x003fea0003800000 */
.L_x_11111:
        /* <DEDUP_REMOVED lines=89> */
.L_x_11112:
[----:B------:R-:W-:Y:S01]  /*6a20*/  HFMA2 R229, -RZ, RZ, 0, 1.1920928955078125e-07 ;  /* 0x00000002ffe57431 */ /* 0x000fe200000001ff */
[----:B------:R-:W-:-:S05]  /*6a30*/  MOV R217, R228 ;  /* 0x000000e400d97202 */ /* 0x000fca0000000f00 */
[----:B------:R-:W-:-:S04]  /*6a40*/  FADD.FTZ R217, R0, R217 ;  /* 0x000000d900d97221 */ /* 0x000fc80000010000 */
[----:B------:R-:W-:-:S07]  /*6a50*/  IMAD.MOV.U32 R230, RZ, RZ, R217 ;  /* 0x000000ffffe67224 */ /* 0x000fce00078e00d9 */
[----:B------:R-:W-:Y:S05]  /*6a60*/  WARPSYNC.COLLECTIVE R227, `(.L_x_11113) ;  /* 0x00000000e3087348 */ /* 0x000fea0003c00000 */
[----:B------:R0:W1:Y:S02]  /*6a70*/  SHFL.BFLY P6, R228, R230, R229, R232 ;  /* 0x0c0000e5e6e47389 */ /* 0x00006400000c00e8 */
[----:B01----:R-:W-:Y:S05]  /*6a80*/  ENDCOLLECTIVE ;  /* 0x000000000000791b */ /* 0x003fea0003800000 */
.L_x_11113:
[----:B------:R-:W-:Y:S01]  /*6a90*/  HFMA2 R229, -RZ, RZ, 0, 2.384185791015625e-07 ;  /* 0x00000004ffe57431 */ /* 0x000fe200000001ff */
[----:B------:R-:W-:-:S05]  /*6aa0*/  MOV R218, R228 ;  /* 0x000000e400da7202 */ /* 0x000fca0000000f00 */
[----:B------:R-:W-:-:S05]  /*6ab0*/  FADD.FTZ R218, R217, R218 ;  /* 0x000000dad9da7221 */ /* 0x000fca0000010000 */
[----:B------:R-:W-:-:S07]  /*6ac0*/  MOV R230, R218 ;  /* 0x000000da00e67202 */ /* 0x000fce0000000f00 */
[----:B------:R-:W-:Y:S05]  /*6ad0*/  WARPSYNC.COLLECTIVE R227, `(.L_x_11114) ;  /* 0x00000000e3087348 */ /* 0x000fea0003c00000 */
[----:B------:R0:W1:Y:S02]  /*6ae0*/  SHFL.BFLY P6, R228, R230, R229, R232 ;  /* 0x0c0000e5e6e47389 */ /* 0x00006400000c00e8 */
[----:B01----:R-:W-:Y:S05]  /*6af0*/  ENDCOLLECTIVE ;  /* 0x000000000000791b */ /* 0x003fea0003800000 */
.L_x_11114:
[----:B------:R-:W-:Y:S01]  /*6b00*/  HFMA2 R229, -RZ, RZ, 0, 4.76837158203125e-07 ;  /* 0x00000008ffe57431 */ /* 0x000fe200000001ff */
[----:B------:R-:W-:-:S05]  /*6b10*/  MOV R219, R228 ;  /* 0x000000e400db7202 */ /* 0x000fca0000000f00 */
[----:B------:R-:W-:-:S05]  /*6b20*/  FADD.FTZ R219, R218, R219 ;  /* 0x000000dbdadb7221 */ /* 0x000fca0000010000 */
[----:B------:R-:W-:-:S07]  /*6b30*/  MOV R230, R219 ;  /* 0x000000db00e67202 */ /* 0x000fce0000000f00 */
[----:B------:R-:W-:Y:S05]  /*6b40*/  WARPSYNC.COLLECTIVE R227, `(.L_x_11115) ;  /* 0x00000000e3087348 */ /* 0x000fea0003c00000 */
[----:B------:R0:W1:Y:S02]  /*6b50*/  SHFL.BFLY P6, R228, R230, R229, R232 ;  /* 0x0c0000e5e6e47389 */ /* 0x00006400000c00e8 */
[----:B01----:R-:W-:Y:S05]  /*6b60*/  ENDCOLLECTIVE ;  /* 0x000000000000791b */ /* 0x003fea0003800000 */
.L_x_11115:
[----:B------:R-:W-:Y:S01]  /*6b70*/  HFMA2 R229, -RZ, RZ, 0, 9.5367431640625e-07 ;  /* 0x00000010ffe57431 */ /* 0x000fe200000001ff */
[----:B------:R-:W-:-:S05]  /*6b80*/  MOV R224, R228 ;  /* 0x000000e400e07202 */ /* 0x000fca0000000f00 */
[----:B------:R-:W-:-:S05]  /*6b90*/  FADD.FTZ R224, R219, R224 ;  /* 0x000000e0dbe07221 */ /* 0x000fca0000010000 */
[----:B------:R-:W-:-:S07]  /*6ba0*/  MOV R230, R224 ;  /* 0x000000e000e67202 */ /* 0x000fce0000000f00 */
[----:B------:R-:W-:Y:S05]  /*6bb0*/  WARPSYNC.COLLECTIVE R227, `(.L_x_11116) ;  /* 0x00000000e3087348 */ /* 0x000fea0003c00000 */
[----:B------:R0:W1:Y:S02]  /*6bc0*/  SHFL.BFLY P6, R228, R230, R229, R232 ;  /* 0x0c0000e5e6e47389 */ /* 0x00006400000c00e8 */
[----:B01----:R-:W-:Y:S05]  /*6bd0*/  ENDCOLLECTIVE ;  /* 0x000000000000791b */ /* 0x003fea0003800000 */
.L_x_11116:
[----:B------:R-:W-:Y:S01]  /*6be0*/  MOV R225, R228 ;  /* 0x000000e400e17202 */ /* 0x000fe20000000f00 */
[----:B------:R-:W-:Y:S06]  /*6bf0*/  BRA `(.L_x_11117) ;  /* 0xffffffe400447947 */ /* 0x000fec000383ffff */
.L_x_11118:
        /* <DEDUP_REMOVED lines=16> */
.L_x_27984:


//--------------------- .text._ZN10layer_norm31ln_parallel_residual_fwd_kernelINS_13Kernel_traitsIf13__nv_bfloat16fS2_fjLj1280ELj1ELj4ELj1ELj16ENS_18Kernel_traits_baseILj1280EfS2_fS2_fjLj128EEEEELb0ELb0ELb1EEEvNS_9FwdParamsE --------------------------
	.section	.text._ZN10layer_norm31ln_parallel_residual_fwd_kernelINS_13Kernel_traitsIf13__nv_bfloat16fS2_fjLj1280ELj1ELj4ELj1ELj16ENS_18Kernel_traits_baseILj1280EfS2_fS2_fjLj128EEEEELb0ELb0ELb1EEEvNS_9FwdParamsE,"ax",@progbits
	.align	128
        .global         _ZN10layer_norm31ln_parallel_residual_fwd_kernelINS_13Kernel_traitsIf13__nv_bfloat16fS2_fjLj1280ELj1ELj4ELj1ELj16ENS_18Kernel_traits_baseILj1280EfS2_fS2_fjLj128EEEEELb0ELb0ELb1EEEvNS_9FwdParamsE
        .type           _ZN10layer_norm31ln_parallel_residual_fwd_kernelINS_13Kernel_traitsIf13__nv_bfloat16fS2_fjLj1280ELj1ELj4ELj1ELj16ENS_18Kernel_traits_baseILj1280EfS2_fS2_fjLj128EEEEELb0ELb0ELb1EEEvNS_9FwdParamsE,@function
        .size           _ZN10layer_norm31ln_parallel_residual_fwd_kernelINS_13Kernel_traitsIf13__nv_bfloat16fS2_fjLj1280ELj1ELj4ELj1ELj16ENS_18Kernel_traits_baseILj1280EfS2_fS2_fjLj128EEEEELb0ELb0ELb1EEEvNS_9FwdParamsE,(.L_x_27985 - _ZN10layer_norm31ln_parallel_residual_fwd_kernelINS_13Kernel_traitsIf13__nv_bfloat16fS2_fjLj1280ELj1ELj4ELj1ELj16ENS_18Kernel_traits_baseILj1280EfS2_fS2_fjLj128EEEEELb0ELb0ELb1EEEvNS_9FwdParamsE)
        .other          _ZN10layer_norm31ln_parallel_residual_fwd_kernelINS_13Kernel_traitsIf13__nv_bfloat16fS2_fjLj1280ELj1ELj4ELj1ELj16ENS_18Kernel_traits_baseILj1280EfS2_fS2_fjLj128EEEEELb0ELb0ELb1EEEvNS_9FwdParamsE,@"STO_CUDA_ENTRY STV_DEFAULT"
_ZN10layer_norm31ln_parallel_residual_fwd_kernelINS_13Kernel_traitsIf13__nv_bfloat16fS2_fjLj1280ELj1ELj4ELj1ELj16ENS_18Kernel_traits_baseILj1280EfS2_fS2_fjLj128EEEEELb0ELb0ELb1EEEvNS_9FwdParamsE:
.text._ZN10layer_norm31ln_parallel_residual_fwd_kernelINS_13Kernel_traitsIf13__nv_bfloat16fS2_fjLj1280ELj1ELj4ELj1ELj16ENS_18Kernel_traits_baseILj1280EfS2_fS2_fjLj128EEEEELb0ELb0ELb1EEEvNS_9FwdParamsE:
        /* <DEDUP_REMOVED lines=77> */
.L_x_11120:
        /* <DEDUP_REMOVED lines=37> */
.L_x_11119:
[----:B------:R-:W0:Y:S02]  /*0720*/  LDCU.64 UR12, c[0x0][0x440] ;  /* 0x00008800ff0c77ac */ /* 0x000e240008000a00 */
[----:B0-----:R-:W-:-:S04]  /*0730*/  UISETP.NE.U32.AND UP0, UPT, UR12, URZ, UPT ;  /* 0x000000ff0c00728c */ /* 0x001fc8000bf05070 */
[----:B------:R-:W-:-:S09]  /*0740*/  UISETP.NE.AND.EX UP0, UPT, UR13, URZ, UPT, UP0 ;  /* 0x000000ff0d00728c */ /* 0x000fd2000bf05300 */
[----:B------:R-:W-:Y:S05]  /*0750*/  BRA.U !UP0, `(.L_x_11122) ;  /* 0x0000000108d07547 */ /* 0x000fea000b800000 */
[----:B------:R-:W0:Y:S01]  /*0760*/  LDCU.128 UR8, c[0x0][0x3d0] ;  /* 0x00007a00ff0877ac */ /* 0x000e220008000c00 */
[----:B------:R-:W-:-:S04]  /*0770*/  SHF.L.U32 R2, R10, 0x5, RZ ;  /* 0x000000050a027819 */ /* 0x000fc800000006ff */
[----:B------:R-:W-:-:S04]  /*0780*/  LOP3.LUT R8, R2, 0x3e0, RZ, 0xc0, !PT ;  /* 0x000003e002087812 */ /* 0x000fc800078ec0ff */
[----:B------:R-:W-:-:S04]  /*0790*/  IADD3 R4, P1, PT, R8, UR4, RZ ;  /* 0x0000000408047c10 */ /* 0x000fc8000ff3e0ff */
[----:B------:R-:W-:Y:S02]  /*07a0*/  IADD3.X R5, PT, PT, RZ, UR5, RZ, P1, !PT ;  /* 0x00000005ff057c10 */ /* 0x000fe40008ffe4ff */
[----:B0-----:R-:W-:-:S03]  /*07b0*/  IADD3 R2, P0, PT, R8, UR8, RZ ;  /* 0x0000000808027c10 */ /* 0x001fc6000ff1e0ff */
[----:B------:R1:W5:Y:S01]  /*07c0*/  LDG.E.128 R48, desc[UR6][R4.64] ;  /* 0x0000000604307981 */ /* 0x000362000c1e1d00 */
[C---:B------:R-:W-:Y:S02]  /*07d0*/  IADD3 R6, P2, PT, R8.reuse, UR10, RZ ;  /* 0x0000000a08067c10 */ /* 0x040fe4000ff5e0ff */
[----:B------:R-:W-:Y:S01]  /*07e0*/  IADD3 R8, P3, PT, R8, UR12, RZ ;  /* 0x0000000c08087c10 */ /* 0x000fe2000ff7e0ff */
[----:B------:R1:W5:Y:S01]  /*07f0*/  LDG.E.128 R44, desc[UR6][R4.64+0x10] ;  /* 0x00001006042c7981 */ /* 0x000362000c1e1d00 */
[----:B------:R-:W-:Y:S02]  /*0800*/  IADD3.X R3, PT, PT, RZ, UR9, RZ, P0, !PT ;  /* 0x00000009ff037c10 */ /* 0x000fe400087fe4ff */
[----:B------:R-:W-:Y:S01]  /*0810*/  IADD3.X R7, PT, PT, RZ, UR11, RZ, P2, !PT ;  /* 0x0000000bff077c10 */ /* 0x000fe200097fe4ff */
[----:B------:R1:W5:Y:S01]  /*0820*/  LDG.E.128 R40, desc[UR6][R4.64+0x400] ;  /* 0x0004000604287981 */ /* 0x000362000c1e1d00 */
[----:B------:R-:W-:-:S03]  /*0830*/  IADD3.X R9, PT, PT, RZ, UR13, RZ, P3, !PT ;  /* 0x0000000dff097c10 */ /* 0x000fc60009ffe4ff */
        /* <DEDUP_REMOVED lines=38> */
.L_x_11122:
        /* <DEDUP_REMOVED lines=56> */
.L_x_11121:
[----:B------:R-:W2:Y:S01]  /*0e20*/  S2UR UR4, SR_CTAID.X ;  /* 0x00000000000479c3 */ /* 0x000ea20000002500 */
[----:B------:R-:W3:Y:S01]  /*0e30*/  LDCU UR5, c[0x0][0x384] ;  /* 0x00007080ff0577ac */ /* 0x000ee20008000800 */
[----:B01----:R-:W-:Y:S01]  /*0e40*/  SHF.R.U32.HI R2, RZ, 0x5, R10 ;  /* 0x00000005ff027819 */ /* 0x003fe2000001160a */
[----:B--2---:R-:W-:-:S06]  /*0e50*/  USHF.L.U32 UR4, UR4, 0x2, URZ ;  /* 0x0000000204047899 */ /* 0x004fcc00080006ff */
[----:B------:R-:W-:-:S04]  /*0e60*/  LOP3.LUT R2, R2, UR4, RZ, 0xfc, !PT ;  /* 0x0000000402027c12 */ /* 0x000fc8000f8efcff */
[----:B---3--:R-:W-:-:S13]  /*0e70*/  ISETP.GE.AND P0, PT, R2, UR5, PT ;  /* 0x0000000502007c0c */ /* 0x008fda000bf06270 */
[----:B------:R-:W-:Y:S05]  /*0e80*/  @P0 EXIT ;  /* 0x000000000000094d */ /* 0x000fea0003800000 */
[----:B------:R-:W0:Y:S01]  /*0e90*/  LDCU.64 UR4, c[0x0][0x398] ;  /* 0x00007300ff0477ac */ /* 0x000e220008000a00 */
[----:B------:R-:W1:Y:S01]  /*0ea0*/  LDCU UR8, c[0x0][0x388] ;  /* 0x00007100ff0877ac */ /* 0x000e620008000800 */
[----:B------:R-:W2:Y:S01]  /*0eb0*/  LDCU.U8 UR12, c[0x0][0x410] ;  /* 0x00008200ff0c77ac */ /* 0x000ea20008000000 */
[----:B------:R-:W3:Y:S01]  /*0ec0*/  LDCU UR9, c[0x0][0x448] ;  /* 0x00008900ff0977ac */ /* 0x000ee20008000800 */
[----:B------:R-:W4:Y:S01]  /*0ed0*/  LDCU.64 UR10, c[0x0][0x398] ;  /* 0x00007300ff0a77ac */ /* 0x000f220008000a00 */
[----:B0-----:R-:W-:-:S04]  /*0ee0*/  UISETP.NE.U32.AND UP0, UPT, UR4, URZ, UPT ;  /* 0x000000ff0400728c */ /* 0x001fc8000bf05070 */
[----:B------:R-:W-:Y:S01]  /*0ef0*/  UISETP.NE.AND.EX UP0, UPT, UR5, URZ, UPT, UP0 ;  /* 0x000000ff0500728c */ /* 0x000fe2000bf05300 */
[----:B------:R-:W0:Y:S05]  /*0f00*/  LDCU.64 UR4, c[0x0][0x3a0] ;  /* 0x00007400ff0477ac */ /* 0x000e2a0008000a00 */
[----:B-1234-:R-:W-:-:S13]  /*0f10*/  PLOP3.LUT P1, PT, PT, PT, UP0, 0x80, 0x8 ;  /* 0x000000000008781c */ /* 0x01efda0003f2f008 */
.L_x_11144:
[----:B0-----:R-:W-:Y:S01]  /*0f20*/  ISETP.NE.U32.AND P0, PT, RZ, UR4, PT ;  /* 0x00000004ff007c0c */ /* 0x001fe2000bf05070 */
[----:B-1----:R-:W0:Y:S01]  /*0f30*/  LDC.64 R10, c[0x0][0x390] ;  /* 0x0000e400ff0a7b82 */ /* 0x002e220000000a00 */
[----:B------:R-:W-:Y:S02]  /*0f40*/  IMAD R3, R2, UR8, RZ ;  /* 0x0000000802037c24 */ /* 0x000fe4000f8e02ff */
        /* <DEDUP_REMOVED lines=32> */
.L_x_11124:
[C---:B-----5:R-:W-:Y:S02]  /*1150*/  PRMT R3, R184.reuse, 0x7632, R3 ;  /* 0x00007632b8037816 */ /* 0x060fe40000000003 */
[----:B------:R-:W-:Y:S02]  /*1160*/  SHF.L.U32 R7, R184, 0x10, RZ ;  /* 0x00000010b8077819 */ /* 0x000fe400000006ff */
[----:B------:R-:W-:Y:S02]  /*1170*/  PRMT R6, R185, 0x7632, R6 ;  /* 0x00007632b9067816 */ /* 0x000fe40000000006 */
        /* <DEDUP_REMOVED lines=18> */
.L_x_11123:
[----:B------:R-:W-:-:S04]  /*12a0*/  UISETP.NE.U32.AND UP0, UPT, UR4, URZ, UPT ;  /* 0x000000ff0400728c */ /* 0x000fc8000bf05070 */
[----:B------:R-:W-:-:S09]  /*12b0*/  UISETP.NE.AND.EX UP0, UPT, UR5, URZ, UPT, UP0 ;  /* 0x000000ff0500728c */ /* 0x000fd2000bf05300 */
[----:B------:R-:W-:Y:S05]  /*12c0*/  BRA.U UP0, `(.L_x_11126) ;  /* 0x0000000100847547 */ /* 0x000fea000b800000 */
[----:B-----5:R-:W-:Y:S02]  /*12d0*/  SHF.L.U32 R3, R184, 0x10, RZ ;  /* 0x00000010b8037819 */ /* 0x020fe400000006ff */
        /* <DEDUP_REMOVED lines=29> */
[----:B------:R-:W-:-:S04]  /*14b0*/  FADD.FTZ R217, R217, R6 ;  /* 0x00000006d9d97221 */ /* 0x000fc80000010000 */
[----:B------:R-:W-:Y:S01]  /*14c0*/  FADD.FTZ R219, R186, R7 ;  /* 0x00000007badb7221 */ /* 0x000fe20000010000 */
[----:B------:R-:W-:Y:S06]  /*14d0*/  BRA `(.L_x_11125) ;  /* 0x0000000000a07947 */ /* 0x000fec0003800000 */
.L_x_11126:
[C---:B-----5:R-:W-:Y:S02]  /*14e0*/  PRMT R6, R184.reuse, 0x7632, R6 ;  /* 0x00007632b8067816 */ /* 0x060fe40000000006 */
[----:B------:R-:W-:Y:S02]  /*14f0*/  SHF.L.U32 R184, R184, 0x10, RZ ;  /* 0x00000010b8b87819 */ /* 0x000fe400000006ff */
[----:B------:R-:W-:Y:S02]  /*1500*/  SHF.L.U32 R3, R172, 0x10, RZ ;  /* 0x00000010ac037819 */ /* 0x000fe400000006ff */
[----:B------:R-:W-:Y:S02]  /*1510*/  SHF.L.U32 R4, R185, 0x10, RZ ;  /* 0x00000010b9047819 */ /* 0x000fe400000006ff */
[----:B------:R-:W-:Y:S02]  /*1520*/  SHF.L.U32 R7, R173, 0x10, RZ ;  /* 0x00000010ad077819 */ /* 0x000fe400000006ff */
[----:B------:R-:W-:-:S02]  /*1530*/  PRMT R188, R186, 0x7632, R188 ;  /* 0x00007632babc7816 */ /* 0x000fc400000000bc */
[----:B------:R-:W-:Y:S01]  /*1540*/  PRMT R9, R185, 0x7632, R9 ;  /* 0x00007632b9097816 */ /* 0x000fe20000000009 */
[----:B------:R-:W-:Y:S01]  /*1550*/  FADD.FTZ R185, R184, R3 ;  /* 0x00000003b8b97221 */ /* 0x000fe20000010000 */
[----:B------:R-:W-:Y:S02]  /*1560*/  SHF.L.U32 R186, R186, 0x10, RZ ;  /* 0x00000010baba7819 */ /* 0x000fe400000006ff */
[----:B------:R-:W-:Y:S01]  /*1570*/  SHF.L.U32 R189, R174, 0x10, RZ ;  /* 0x00000010aebd7819 */ /* 0x000fe200000006ff */
[----:B------:R-:W-:Y:S01]  /*1580*/  FADD.FTZ R220, R176, R185 ;  /* 0x000000b9b0dc7221 */ /* 0x000fe20000010000 */
[C---:B------:R-:W-:Y:S02]  /*1590*/  PRMT R190, R187.reuse, 0x7632, R190 ;  /* 0x00007632bbbe7816 */ /* 0x040fe400000000be */
        /* <DEDUP_REMOVED lines=26> */
[----:B------:R-:W-:-:S03]  /*1740*/  FADD.FTZ R217, R181, R8 ;  /* 0x00000008b5d97221 */ /* 0x000fc60000010000 */
[----:B------:R-:W-:-:S07]  /*1750*/  FADD.FTZ R219, R183, R184 ;  /* 0x000000b8b7db7221 */ /* 0x000fce0000010000 */
.L_x_11125:
        /* <DEDUP_REMOVED lines=19> */
[----:B-----5:R-:W-:Y:S02]  /*1890*/  PRMT R3, R184, 0x7632, R3 ;  /* 0x00007632b8037816 */ /* 0x020fe40000000003 */
[C---:B0-----:R-:W-:Y:S02]  /*18a0*/  PRMT R188, R185.reuse, 0x7632, R188 ;  /* 0x00007632b9bc7816 */ /* 0x041fe400000000bc */
[----:B------:R-:W-:Y:S02]  /*18b0*/  PRMT R189, R186, 0x7632, R189 ;  /* 0x00007632babd7816 */ /* 0x000fe400000000bd */
[----:B------:R-:W-:Y:S02]  /*18c0*/  SHF.L.U32 R184, R184, 0x10, RZ ;  /* 0x00000010b8b87819 */ /* 0x000fe400000006ff */
[----:B------:R-:W-:Y:S02]  /*18d0*/  SHF.L.U32 R185, R185, 0x10, RZ ;  /* 0x00000010b9b97819 */ /* 0x000fe400000006ff */
[----:B------:R-:W-:-:S02]  /*18e0*/  SHF.L.U32 R186, R186, 0x10, RZ ;  /* 0x00000010baba7819 */ /* 0x000fc400000006ff */
        /* <DEDUP_REMOVED lines=31> */
[----:B------:R-:W-:Y:S01]  /*1ae0*/  FADD.FTZ R210, R182, R193 ;  /* 0x000000c1b6d27221 */ /* 0x000fe20000010000 */
[----:B------:R-:W-:-:S02]  /*1af0*/  FADD.FTZ R209, R181, R186 ;  /* 0x000000bab5d17221 */ /* 0x000fc40000010000 */
[----:B------:R-:W-:Y:S01]  /*1b00*/  FADD.FTZ R211, R183, R190 ;  /* 0x000000beb7d37221 */ /* 0x000fe20000010000 */
[----:B------:R-:W-:Y:S06]  /*1b10*/  BRA `(.L_x_11129) ;  /* 0x00000004000c7947 */ /* 0x000fec0003800000 */
.L_x_11128:
[----:B0----5:R-:W-:Y:S02]  /*1b20*/  PRMT R188, R184, 0x7632, R188 ;  /* 0x00007632b8bc7816 */ /* 0x021fe400000000bc */
        /* <DEDUP_REMOVED lines=32> */
.L_x_11127:
[----:B------:R-:W-:Y:S05]  /*1d30*/  @!P0 BRA `(.L_x_11130) ;  /* 0x0000000000548947 */ /* 0x000fea0003800000 */
[C---:B-----5:R-:W-:Y:S02]  /*1d40*/  PRMT R3, R184.reuse, 0x7632, R3 ;  /* 0x00007632b8037816 */ /* 0x060fe40000000003 */
[----:B0-----:R-:W-:Y:S02]  /*1d50*/  SHF.L.U32 R7, R184, 0x10, RZ ;  /* 0x00000010b8077819 */ /* 0x001fe400000006ff */
        /* <DEDUP_REMOVED lines=19> */
.L_x_11130:
        /* <DEDUP_REMOVED lines=12> */
.L_x_11129:
        /* <DEDUP_REMOVED lines=15> */
[----:B-----5:R-:W-:Y:S02]  /*2040*/  PRMT R3, R184, 0x7632, R3 ;  /* 0x00007632b8037816 */ /* 0x020fe40000000003 */
[C---:B-1----:R-:W-:Y:S02]  /*2050*/  PRMT R188, R185.reuse, 0x7632, R188 ;  /* 0x00007632b9bc7816 */ /* 0x042fe400000000bc */
[----:B------:R-:W-:Y:S02]  /*2060*/  SHF.L.U32 R6, R185, 0x10, RZ ;  /* 0x00000010b9067819 */ /* 0x000fe400000006ff */
[----:B------:R-:W-:Y:S02]  /*2070*/  PRMT R190, R186, 0x7632, R190 ;  /* 0x00007632babe7816 */ /* 0x000fe400000000be */
[----:B------:R-:W-:Y:S02]  /*2080*/  SHF.L.U32 R184, R184, 0x10, RZ ;  /* 0x00000010b8b87819 */ /* 0x000fe400000006ff */
[----:B------:R-:W-:-:S02]  /*2090*/  SHF.L.U32 R186, R186, 0x10, RZ ;  /* 0x00000010baba7819 */ /* 0x000fc400000006ff */
[----:B------:R-:W-:Y:S02]  /*20a0*/  SHF.L.U32 R185, R172, 0x10, RZ ;  /* 0x00000010acb97819 */ /* 0x000fe400000006ff */
[----:B------:R-:W-:Y:S02]  /*20b0*/  SHF.L.U32 R189, R173, 0x10, RZ ;  /* 0x00000010adbd7819 */ /* 0x000fe400000006ff */
[----:B------:R-:W-:Y:S01]  /*20c0*/  SHF.L.U32 R191, R174, 0x10, RZ ;  /* 0x00000010aebf7819 */ /* 0x000fe200000006ff */
[----:B------:R-:W-:Y:S01]  /*20d0*/  FADD.FTZ R185, R185, R184 ;  /* 0x000000b8b9b97221 */ /* 0x000fe20000010000 */
[C---:B------:R-:W-:Y:S02]  /*20e0*/  PRMT R192, R187.reuse, 0x7632, R192 ;  /* 0x00007632bbc07816 */ /* 0x040fe400000000c0 */
[----:B------:R-:W-:Y:S01]  /*20f0*/  SHF.L.U32 R194, R187, 0x10, RZ ;  /* 0x00000010bbc27819 */ /* 0x000fe200000006ff */
[----:B------:R-:W-:Y:S01]  /*2100*/  FADD.FTZ R187, R189, R6 ;  /* 0x00000006bdbb7221 */ /* 0x000fe20000010000 */
        /* <DEDUP_REMOVED lines=28> */
.L_x_11132:
[C---:B-1---5:R-:W-:Y:S02]  /*22d0*/  PRMT R188, R184.reuse, 0x7632, R188 ;  /* 0x00007632b8bc7816 */ /* 0x062fe400000000bc */
[C---:B------:R-:W-:Y:S02]  /*22e0*/  PRMT R189, R185.reuse, 0x7632, R189 ;  /* 0x00007632b9bd7816 */ /* 0x040fe400000000bd */
        /* <DEDUP_REMOVED lines=31> */
.L_x_11131:
[----:B------:R-:W-:Y:S05]  /*24e0*/  @!P0 BRA `(.L_x_11134) ;  /* 0x0000000000548947 */ /* 0x000fea0003800000 */
[C---:B-----5:R-:W-:Y:S02]  /*24f0*/  PRMT R3, R184.reuse, 0x7632, R3 ;  /* 0x00007632b8037816 */ /* 0x060fe40000000003 */
[----:B-1----:R-:W-:Y:S02]  /*2500*/  SHF.L.U32 R189, R184, 0x10, RZ ;  /* 0x00000010b8bd7819 */ /* 0x002fe400000006ff */
        /* <DEDUP_REMOVED lines=19> */
.L_x_11134:
        /* <DEDUP_REMOVED lines=12> */
.L_x_11133:
        /* <DEDUP_REMOVED lines=28> */
[--C-:B------:R-:W-:Y:S01]  /*28c0*/  FADD.FTZ R193, R193, R186.reuse ;  /* 0x000000bac1c17221 */ /* 0x100fe20000010000 */
[----:B------:R-:W-:-:S02]  /*28d0*/  PRMT R186, R173, 0x7632, R186 ;  /* 0x00007632adba7816 */ /* 0x000fc400000000ba */
[----:B------:R-:W-:Y:S02]  /*28e0*/  PRMT R192, R174, 0x7632, R192 ;  /* 0x00007632aec07816 */ /* 0x000fe400000000c0 */
[----:B------:R-:W-:Y:S02]  /*28f0*/  PRMT R213, R175, 0x7632, R213 ;  /* 0x00007632afd57816 */ /* 0x000fe400000000d5 */
[----:B------:R-:W-:Y:S02]  /*2900*/  SHF.L.U32 R212, R187, 0x10, RZ ;  /* 0x00000010bbd47819 */ /* 0x000fe400000006ff */
[----:B------:R-:W-:Y:S02]  /*2910*/  SHF.L.U32 R225, R175, 0x10, RZ ;  /* 0x00000010afe17819 */ /* 0x000fe400000006ff */
        /* <DEDUP_REMOVED lines=22> */
.L_x_11136:
[----:B-1---5:R-:W-:Y:S02]  /*2a80*/  PRMT R189, R184, 0x7632, R189 ;  /* 0x00007632b8bd7816 */ /* 0x022fe400000000bd */
[C---:B------:R-:W-:Y:S02]  /*2a90*/  PRMT R190, R185.reuse, 0x7632, R190 ;  /* 0x00007632b9be7816 */ /* 0x040fe400000000be */
[----:B------:R-:W-:Y:S02]  /*2aa0*/  SHF.L.U32 R194, R185, 0x10, RZ ;  /* 0x00000010b9c27819 */ /* 0x000fe400000006ff */
[----:B------:R-:W-:Y:S02]  /*2ab0*/  PRMT R193, R186, 0x7632, R193 ;  /* 0x00007632bac17816 */ /* 0x000fe400000000c1 */
        /* <DEDUP_REMOVED lines=13> */
[----:B------:R-:W-:Y:S01]  /*2b90*/  SHF.L.U32 R6, R6, 0x10, RZ ;  /* 0x0000001006067819 */ /* 0x000fe200000006ff */
[----:B------:R-:W-:Y:S01]  /*2ba0*/  FADD.FTZ R194, R191, R194 ;  /* 0x000000c2bfc27221 */ /* 0x000fe20000010000 */
        /* <DEDUP_REMOVED lines=11> */
[----:B------:R-:W-:-:S04]  /*2c60*/  FADD.FTZ R189, R212, R185 ;  /* 0x000000b9d4bd7221 */ /* 0x000fc80000010000 */
[----:B------:R-:W-:Y:S01]  /*2c70*/  FADD.FTZ R191, R213, R186 ;  /* 0x000000bad5bf7221 */ /* 0x000fe20000010000 */
[----:B------:R-:W-:Y:S06]  /*2c80*/  BRA `(.L_x_11137) ;  /* 0x0000000000887947 */ /* 0x000fec0003800000 */
.L_x_11135:
[----:B------:R-:W-:Y:S05]  /*2c90*/  @!P0 BRA `(.L_x_11138) ;  /* 0x0000000000548947 */ /* 0x000fea0003800000 */
[C---:B-----5:R-:W-:Y:S02]  /*2ca0*/  PRMT R6, R184.reuse, 0x7632, R6 ;  /* 0x00007632b8067816 */ /* 0x060fe40000000006 */
[----:B-1----:R-:W-:Y:S02]  /*2cb0*/  SHF.L.U32 R189, R184, 0x10, RZ ;  /* 0x00000010b8bd7819 */ /* 0x002fe400000006ff */
[----:B------:R-:W-:Y:S02]  /*2cc0*/  PRMT R184, R185, 0x7632, R184 ;  /* 0x00007632b9b87816 */ /* 0x000fe400000000b8 */
[----:B------:R-:W-:Y:S01]  /*2cd0*/  PRMT R188, R186, 0x7632, R188 ;  /* 0x00007632babc7816 */ /* 0x000fe200000000bc */
        /* <DEDUP_REMOVED lines=17> */
.L_x_11138:
        /* <DEDUP_REMOVED lines=12> */
.L_x_11137:
        /* <DEDUP_REMOVED lines=15> */
[C---:B-----5:R-:W-:Y:S02]  /*2fa0*/  PRMT R10, R212.reuse, 0x7632, R10 ;  /* 0x00007632d40a7816 */ /* 0x060fe4000000000a */
[C---:B-1----:R-:W-:Y:S02]  /*2fb0*/  PRMT R184, R213.reuse, 0x7632, R184 ;  /* 0x00007632d5b87816 */ /* 0x042fe400000000b8 */
        /* <DEDUP_REMOVED lines=8> */
[----:B------:R-:W-:Y:S01]  /*3040*/  FADD.FTZ R213, R186, R213 ;  /* 0x000000d5bad57221 */ /* 0x000fe20000010000 */
[C---:B------:R-:W-:Y:S02]  /*3050*/  PRMT R226, R215.reuse, 0x7632, R226 ;  /* 0x00007632d7e27816 */ /* 0x040fe400000000e2 */
[----:B------:R-:W-:Y:S01]  /*3060*/  SHF.L.U32 R227, R215, 0x10, RZ ;  /* 0x00000010d7e37819 */ /* 0x000fe200000006ff */
[----:B------:R-:W-:Y:S01]  /*3070*/  FADD.FTZ R215, R11, R214 ;  /* 0x000000d60bd77221 */ /* 0x000fe20000010000 */
[----:B------:R-:W-:-:S02]  /*3080*/  PRMT R186, R173, 0x7632, R186 ;  /* 0x00007632adba7816 */ /* 0x000fc400000000ba */
[----:B------:R-:W-:Y:S02]  /*3090*/  PRMT R212, R174, 0x7632, R212 ;  /* 0x00007632aed47816 */ /* 0x000fe400000000d4 */
        /* <DEDUP_REMOVED lines=25> */
.L_x_11140:
[C---:B-1---5:R-:W-:Y:S02]  /*3230*/  PRMT R224, R212.reuse, 0x7632, R224 ;  /* 0x00007632d4e07816 */ /* 0x062fe400000000e0 */
[----:B------:R-:W-:Y:S02]  /*3240*/  SHF.L.U32 R184, R212, 0x10, RZ ;  /* 0x00000010d4b87819 */ /* 0x000fe400000006ff */
        /* <DEDUP_REMOVED lines=28> */
[----:B------:R-:W-:-:S03]  /*3410*/  FADD.FTZ R213, R224, R213 ;  /* 0x000000d5e0d57221 */ /* 0x000fc60000010000 */
[----:B------:R-:W-:Y:S01]  /*3420*/  FADD.FTZ R215, R230, R215 ;  /* 0x000000d7e6d77221 */ /* 0x000fe20000010000 */
[----:B------:R-:W-:Y:S06]  /*3430*/  BRA `(.L_x_11141) ;  /* 0x0000000000887947 */ /* 0x000fec0003800000 */
.L_x_11139:
[----:B------:R-:W-:Y:S05]  /*3440*/  @!P0 BRA `(.L_x_11142) ;  /* 0x0000000000548947 */ /* 0x000fea0003800000 */
[----:B-----5:R-:W-:Y:S02]  /*3450*/  PRMT R10, R212, 0x7632, R10 ;  /* 0x00007632d40a7816 */ /* 0x020fe4000000000a */
[----:B-1----:R-:W-:Y:S02]  /*3460*/  PRMT R184, R213, 0x7632, R184 ;  /* 0x00007632d5b87816 */ /* 0x002fe400000000b8 */
[C---:B------:R-:W-:Y:S02]  /*3470*/  PRMT R185, R214.reuse, 0x7632, R185 ;  /* 0x00007632d6b97816 */ /* 0x040fe400000000b9 */
        /* <DEDUP_REMOVED lines=18> */
.L_x_11142:
        /* <DEDUP_REMOVED lines=12> */
.L_x_11141:
        /* <DEDUP_REMOVED lines=148> */
.L_x_11156:
[----:B------:R-:W-:Y:S01]  /*3fa0*/  FMUL.FTZ R8, R9, R9 ;  /* 0x0000000909087220 */ /* 0x000fe20000410000 */
[----:B-1----:R-:W-:Y:S01]  /*3fb0*/  FADD.FTZ R227, R226, R227 ;  /* 0x000000e3e2e37221 */ /* 0x002fe20000010000 */
[----:B------:R-:W-:-:S03]  /*3fc0*/  ISETP.NE.AND P2, PT, RZ, UR12, PT ;  /* 0x0000000cff007c0c */ /* 0x000fc6000bf45270 */
[----:B------:R-:W-:Y:S01]  /*3fd0*/  FFMA.FTZ R10, R227, R10, UR9 ;  /* 0x00000009e30a7e23 */ /* 0x000fe2000801000a */
[----:B------:R-:W-:Y:S02]  /*3fe0*/  FSEL R11, R8, RZ, P2 ;  /* 0x000000ff080b7208 */ /* 0x000fe40001000000 */
[----:B------:R-:W-:-:S03]  /*3ff0*/  FSEL R8, R9, RZ, !P2 ;  /* 0x000000ff09087208 */ /* 0x000fc60005000000 */
[----:B------:R-:W-:Y:S02]  /*4000*/  FADD.FTZ R224, R10, R11 ;  /* 0x0000000b0ae07221 */ /* 0x000fe40000010000 */
        /* <DEDUP_REMOVED lines=8> */
[----:B------:R-:W3:Y:S01]  /*4090*/  @!P0 LDC.64 R184, c[0x0][0x3c8] ;  /* 0x0000f200ffb88b82 */ /* 0x000ee20000000a00 */
[C---:B------:R-:W-:Y:S01]  /*40a0*/  FADD.FTZ R221, -R8.reuse, R221 ;  /* 0x000000dd08dd7221 */ /* 0x040fe20000010100 */
[C---:B------:R-:W-:Y:S01]  /*40b0*/  FADD.FTZ R223, -R8.reuse, R223 ;  /* 0x000000df08df7221 */ /* 0x040fe20000010100 */
[C---:B------:R-:W-:Y:S01]  /*40c0*/  FADD.FTZ R222, -R8.reuse, R222 ;  /* 0x000000de08de7221 */ /* 0x040fe20000010100 */
[C---:B------:R-:W-:Y:S01]  /*40d0*/  FADD.FTZ R216, -R8.reuse, R216 ;  /* 0x000000d808d87221 */ /* 0x040fe20000010100 */
[C---:B------:R-:W-:Y:S01]  /*40e0*/  FADD.FTZ R217, -R8.reuse, R217 ;  /* 0x000000d908d97221 */ /* 0x040fe20000010100 */
[C---:B------:R-:W-:Y:S01]  /*40f0*/  FADD.FTZ R218, -R8.reuse, R218 ;  /* 0x000000da08da7221 */ /* 0x040fe20000010100 */
[C---:B------:R-:W-:Y:S01]  /*4100*/  FADD.FTZ R219, -R8.reuse, R219 ;  /* 0x000000db08db7221 */ /* 0x040fe20000010100 */
[----:B------:R-:W4:Y:S01]  /*4110*/  LDC.64 R186, c[0x0][0x428] ;  /* 0x00010a00ffba7b82 */ /* 0x000f220000000a00 */
[C---:B------:R-:W-:Y:S01]  /*4120*/  FADD.FTZ R227, -R8.reuse, R188 ;  /* 0x000000bc08e37221 */ /* 0x040fe20000010100 */
[C---:B------:R-:W-:Y:S01]  /*4130*/  FADD.FTZ R229, -R8.reuse, R190 ;  /* 0x000000be08e57221 */ /* 0x040fe20000010100 */
[----:B------:R-:W-:Y:S01]  /*4140*/  FADD.FTZ R243, -R8, R214 ;  /* 0x000000d608f37221 */ /* 0x000fe20000010100 */
[C---:B--2---:R-:W-:Y:S01]  /*4150*/  FMUL.FTZ R245, R194.reuse, R220 ;  /* 0x000000dcc2f57220 */ /* 0x044fe20000410000 */
[C---:B------:R-:W-:Y:S01]  /*4160*/  FMUL.FTZ R188, R194.reuse, R221 ;  /* 0x000000ddc2bc7220 */ /* 0x040fe20000410000 */
[C---:B------:R-:W-:Y:S01]  /*4170*/  FMUL.FTZ R190, R194.reuse, R223 ;  /* 0x000000dfc2be7220 */ /* 0x040fe20000410000 */
[----:B------:R-:W-:Y:S01]  /*4180*/  FMUL.FTZ R221, R194, R222 ;  /* 0x000000dec2dd7220 */ /* 0x000fe20000410000 */
[----:B-1----:R-:W-:-:S04]  /*4190*/  @!P0 IMAD.WIDE R10, R2, 0x4, R10 ;  /* 0x00000004020a8825 */ /* 0x002fc800078e020a */
[C---:B------:R-:W-:Y:S01]  /*41a0*/  FMUL.FTZ R223, R194.reuse, R216 ;  /* 0x000000d8c2df7220 */ /* 0x040fe20000410000 */
[C---:B------:R-:W-:Y:S01]  /*41b0*/  FMUL.FTZ R214, R194.reuse, R217 ;  /* 0x000000d9c2d67220 */ /* 0x040fe20000410000 */
[C---:B------:R-:W-:Y:S01]  /*41c0*/  FMUL.FTZ R217, R194.reuse, R218 ;  /* 0x000000dac2d97220 */ /* 0x040fe20000410000 */
[----:B------:R-:W-:Y:S01]  /*41d0*/  FMUL.FTZ R216, R194, R219 ;  /* 0x000000dbc2d87220 */ /* 0x000fe20000410000 */
[----:B------:R1:W-:Y:S01]  /*41e0*/  @!P0 STG.E desc[UR6][R10.64], R9 ;  /* 0x000000090a008986 */ /* 0x0003e2000c101906 */
[----:B------:R-:W-:Y:S01]  /*41f0*/  FADD.FTZ R239, -R8, R212 ;  /* 0x000000d408ef7221 */ /* 0x000fe20000010100 */
[----:B------:R-:W-:Y:S01]  /*4200*/  FFMA.FTZ R212, R190, R55, R51 ;  /* 0x00000037bed47223 */ /* 0x000fe20000010033 */
[----:B------:R-:W-:Y:S01]  /*4210*/  FFMA.FTZ R219, R217, R58, R46 ;  /* 0x0000003ad9db7223 */ /* 0x000fe2000001002e */
[----:B------:R-:W-:Y:S01]  /*4220*/  FFMA.FTZ R220, R216, R59, R47 ;  /* 0x0000003bd8dc7223 */ /* 0x000fe2000001002f */
[C---:B------:R-:W-:Y:S01]  /*4230*/  FADD.FTZ R200, -R8.reuse, R200 ;  /* 0x000000c808c87221 */ /* 0x040fe20000010100 */
[C---:B------:R-:W-:Y:S01]  /*4240*/  FADD.FTZ R201, -R8.reuse, R201 ;  /* 0x000000c908c97221 */ /* 0x040fe20000010100 */
[C---:B------:R-:W-:Y:S01]  /*4250*/  FADD.FTZ R202, -R8.reuse, R202 ;  /* 0x000000ca08ca7221 */ /* 0x040fe20000010100 */
[C---:B------:R-:W-:Y:S01]  /*4260*/  FADD.FTZ R203, -R8.reuse, R203 ;  /* 0x000000cb08cb7221 */ /* 0x040fe20000010100 */
[C---:B------:R-:W-:Y:S01]  /*4270*/  FADD.FTZ R208, -R8.reuse, R208 ;  /* 0x000000d008d07221 */ /* 0x040fe20000010100 */
[C---:B------:R-:W-:Y:S01]  /*4280*/  FADD.FTZ R209, -R8.reuse, R209 ;  /* 0x000000d108d17221 */ /* 0x040fe20000010100 */
[----:B------:R-:W-:Y:S01]  /*4290*/  FADD.FTZ R210, -R8, R210 ;  /* 0x000000d208d27221 */ /* 0x000fe20000010100 */
[----:B-1----:R-:W-:Y:S01]  /*42a0*/  FFMA.FTZ R9, R245, R52, R48 ;  /* 0x00000034f5097223 */ /* 0x002fe20000010030 */
        /* <DEDUP_REMOVED lines=20> */
[----:B------:R-:W-:Y:S01]  /*43f0*/  F2FP.BF16.F32.PACK_AB R8, R10, R9 ;  /* 0x000000090a08723e */ /* 0x000fe200000010ff */
[----:B------:R-:W-:Y:S01]  /*4400*/  FMUL.FTZ R247, R194, R210 ;  /* 0x000000d2c2f77220 */ /* 0x000fe20000410000 */
[----:B------:R-:W-:Y:S01]  /*4410*/  F2FP.BF16.F32.PACK_AB R9, R212, R11 ;  /* 0x0000000bd409723e */ /* 0x000fe200000010ff */
[----:B---3--:R-:W-:Y:S01]  /*4420*/  @!P0 IMAD.WIDE R184, R2, 0x4, R184 ;  /* 0x0000000402b88825 */ /* 0x008fe200078e02b8 */
[----:B------:R-:W-:-:S03]  /*4430*/  F2FP.BF16.F32.PACK_AB R11, R220, R219 ;  /* 0x000000dbdc0b723e */ /* 0x000fc600000010ff */
[C---:B------:R-:W-:Y:S01]  /*4440*/  FMUL.FTZ R219, R194.reuse, R200 ;  /* 0x000000c8c2db7220 */ /* 0x040fe20000410000 */
[----:B------:R-:W-:Y:S01]  /*4450*/  FMUL.FTZ R200, R194, R201 ;  /* 0x000000c9c2c87220 */ /* 0x000fe20000410000 */
[----:B------:R-:W-:Y:S01]  /*4460*/  F2FP.BF16.F32.PACK_AB R10, R218, R213 ;  /* 0x000000d5da0a723e */ /* 0x000fe200000010ff */
[C---:B------:R-:W-:Y:S01]  /*4470*/  FMUL.FTZ R201, R194.reuse, R202 ;  /* 0x000000cac2c97220 */ /* 0x040fe20000410000 */
[----:B------:R-:W-:Y:S01]  /*4480*/  FMUL.FTZ R210, R194, R197 ;  /* 0x000000c5c2d27220 */ /* 0x000fe20000410000 */
[----:B----4-:R-:W-:-:S04]  /*4490*/  IMAD.WIDE.U32 R212, R5, 0x10, R186 ;  /* 0x0000001005d47825 */ /* 0x010fc800078e00ba */
[----:B------:R-:W-:Y:S01]  /*44a0*/  FMUL.FTZ R202, R194, R203 ;  /* 0x000000cbc2ca7220 */ /* 0x000fe20000410000 */
[----:B------:R-:W-:Y:S01]  /*44b0*/  FFMA.FTZ R197, R221, R94, R170 ;  /* 0x0000005eddc57223 */ /* 0x000fe200000100aa */
[----:B------:R-:W-:Y:S01]  /*44c0*/  FFMA.FTZ R190, R190, R95, R171 ;  /* 0x0000005fbebe7223 */ /* 0x000fe200000100ab */
[C---:B------:R-:W-:Y:S01]  /*44d0*/  FMUL.FTZ R203, R194.reuse, R208 ;  /* 0x000000d0c2cb7220 */ /* 0x040fe20000410000 */
[----:B------:R1:W-:Y:S01]  /*44e0*/  @!P0 STG.E desc[UR6][R184.64], R194 ;  /* 0x000000c2b8008986 */ /* 0x0003e2000c101906 */
[C---:B------:R-:W-:Y:S01]  /*44f0*/  FMUL.FTZ R220, R194.reuse, R211 ;  /* 0x000000d3c2dc7220 */ /* 0x040fe20000410000 */
[----:B------:R-:W-:Y:S01]  /*4500*/  FMUL.FTZ R211, R194, R198 ;  /* 0x000000c6c2d37220 */ /* 0x000fe20000410000 */
[----:B------:R-:W-:Y:S01]  /*4510*/  F2FP.BF16.F32.PACK_AB R197, R190, R197 ;  /* 0x000000c5bec5723e */ /* 0x000fe200000010ff */
[----:B------:R2:W-:Y:S01]  /*4520*/  STG.E.128 desc[UR6][R212.64], R8 ;  /* 0x00000008d4007986 */ /* 0x0005e2000c101d06 */
[----:B------:R-:W-:Y:S01]  /*4530*/  FFMA.FTZ R190, R203, R104, R156 ;  /* 0x00000068cbbe7223 */ /* 0x000fe2000001009c */
[----:B0-----:R-:W-:Y:S01]  /*4540*/  FMUL.FTZ R226, R194, R189 ;  /* 0x000000bdc2e27220 */ /* 0x001fe20000410000 */
[----:B------:R-:W-:Y:S01]  /*4550*/  FFMA.FTZ R198, R223, R96, R164 ;  /* 0x00000060dfc67223 */ /* 0x000fe200000100a4 */
[----:B------:R-:W-:Y:S01]  /*4560*/  FFMA.FTZ R189, R214, R97, R165 ;  /* 0x00000061d6bd7223 */ /* 0x000fe200000100a5 */
[C---:B------:R-:W-:Y:S01]  /*4570*/  FMUL.FTZ R208, R194.reuse, R209 ;  /* 0x000000d1c2d07220 */ /* 0x040fe20000410000 */
[C---:B------:R-:W-:Y:S01]  /*4580*/  FMUL.FTZ R209, R194.reuse, R204 ;  /* 0x000000ccc2d17220 */ /* 0x040fe20000410000 */
[----:B------:R-:W-:Y:S01]  /*4590*/  FMUL.FTZ R204, R194, R205 ;  /* 0x000000cdc2cc7220 */ /* 0x000fe20000410000 */
[C---:B-1----:R-:W-:Y:S01]  /*45a0*/  FFMA.FTZ R185, R202.reuse, R63, R43 ;  /* 0x0000003fcab97223 */ /* 0x042fe2000001002b */
[----:B------:R-:W-:Y:S01]  /*45b0*/  FFMA.FTZ R184, R202, R103, R163 ;  /* 0x00000067cab87223 */ /* 0x000fe200000100a3 */
[C---:B------:R-:W-:Y:S01]  /*45c0*/  FMUL.FTZ R205, R194.reuse, R206 ;  /* 0x000000cec2cd7220 */ /* 0x040fe20000410000 */
[C---:B------:R-:W-:Y:S01]  /*45d0*/  FMUL.FTZ R206, R194.reuse, R207 ;  /* 0x000000cfc2ce7220 */ /* 0x040fe20000410000 */
[----:B------:R-:W-:Y:S01]  /*45e0*/  F2FP.BF16.F32.PACK_AB R198, R189, R198 ;  /* 0x000000c6bdc6723e */ /* 0x000fe200000010ff */
[C---:B------:R-:W-:Y:S01]  /*45f0*/  FMUL.FTZ R207, R194.reuse, R196 ;  /* 0x000000c4c2cf7220 */ /* 0x040fe20000410000 */
[C---:B------:R-:W-:Y:S01]  /*4600*/  FMUL.FTZ R249, R194.reuse, R192 ;  /* 0x000000c0c2f97220 */ /* 0x040fe20000410000 */
[----:B------:R-:W-:Y:S01]  /*4610*/  FMUL.FTZ R228, R194, R191 ;  /* 0x000000bfc2e47220 */ /* 0x000fe20000410000 */
[----:B------:R-:W-:Y:S01]  /*4620*/  FFMA.FTZ R189, R188, R93, R169 ;  /* 0x0000005dbcbd7223 */ /* 0x000fe200000100a9 */
[----:B------:R-:W-:Y:S01]  /*4630*/  FFMA.FTZ R196, R245, R92, R168 ;  /* 0x0000005cf5c47223 */ /* 0x000fe200000100a8 */
[----:B--2---:R-:W-:Y:S01]  /*4640*/  FFMA.FTZ R10, R203, R64, R36 ;  /* 0x00000040cb0a7223 */ /* 0x004fe20000010024 */
[----:B------:R-:W-:Y:S01]  /*4650*/  FFMA.FTZ R188, R219, R60, R40 ;  /* 0x0000003cdbbc7223 */ /* 0x000fe20000010028 */
[----:B------:R-:W0:Y:S01]  /*4660*/  LDC.64 R202, c[0x0][0x430] ;  /* 0x00010c00ffca7b82 */ /* 0x000e220000000a00 */
        /* <DEDUP_REMOVED lines=11> */
[C---:B------:R-:W-:Y:S01]  /*4720*/  FMUL.FTZ R218, R194.reuse, R199 ;  /* 0x000000c7c2da7220 */ /* 0x040fe20000410000 */
[----:B------:R-:W-:Y:S01]  /*4730*/  FMUL.FTZ R222, R194, R193 ;  /* 0x000000c1c2de7220 */ /* 0x000fe20000410000 */
[----:B------:R-:W-:Y:S01]  /*4740*/  FFMA.FTZ R199, R217, R98, R166 ;  /* 0x00000062d9c77223 */ /* 0x000fe200000100a6 */
[----:B------:R-:W-:Y:S01]  /*4750*/  FFMA.FTZ R216, R216, R99, R167 ;  /* 0x00000063d8d87223 */ /* 0x000fe200000100a7 */
[----:B------:R-:W-:Y:S01]  /*4760*/  FFMA.FTZ R191, R247, R106, R158 ;  /* 0x0000006af7bf7223 */ /* 0x000fe2000001009e */
[----:B------:R-:W-:Y:S01]  /*4770*/  FFMA.FTZ R220, R220, R107, R159 ;  /* 0x0000006bdcdc7223 */ /* 0x000fe2000001009f */
[----:B------:R-:W-:Y:S01]  /*4780*/  FMUL.FTZ R224, R194, R195 ;  /* 0x000000c3c2e07220 */ /* 0x000fe20000410000 */
[----:B------:R-:W-:Y:S01]  /*4790*/  F2FP.BF16.F32.PACK_AB R11, R188, R11 ;  /* 0x0000000bbc0b723e */ /* 0x000fe200000010ff */
[----:B------:R-:W-:Y:S01]  /*47a0*/  FFMA.FTZ R192, R209, R68, R32 ;  /* 0x00000044d1c07223 */ /* 0x000fe20000010020 */
[----:B------:R-:W-:Y:S01]  /*47b0*/  F2FP.BF16.F32.PACK_AB R190, R185, R190 ;  /* 0x000000beb9be723e */ /* 0x000fe200000010ff */
[----:B------:R-:W-:Y:S01]  /*47c0*/  FFMA.FTZ R193, R204, R69, R33 ;  /* 0x00000045ccc17223 */ /* 0x000fe20000010021 */
        /* <DEDUP_REMOVED lines=32> */
[----:B------:R-:W-:Y:S01]  /*49d0*/  F2FP.BF16.F32.PACK_AB R195, R213, R200 ;  /* 0x000000c8d5c3723e */ /* 0x000fe200000010ff */
[----:B------:R-:W-:-:S04]  /*49e0*/  IMAD.WIDE.U32 R216, R7, 0x10, R186 ;  /* 0x0000001007d87825 */ /* 0x000fc800078e00ba */
[----:B------:R-:W-:Y:S01]  /*49f0*/  FFMA.FTZ R204, R204, R109, R153 ;  /* 0x0000006dcccc7223 */ /* 0x000fe20000010099 */
[----:B------:R-:W-:Y:S01]  /*4a00*/  STG.E.128 desc[UR6][R4.64], R188 ;  /* 0x000000bc04007986 */ /* 0x000fe2000c101d06 */
[----:B------:R-:W-:Y:S01]  /*4a10*/  FFMA.FTZ R205, R205, R110, R154 ;  /* 0x0000006ecdcd7223 */ /* 0x000fe2000001009a */
[----:B------:R-:W-:-:S04]  /*4a20*/  IMAD.WIDE.U32 R184, R3, 0x10, R186 ;  /* 0x0000001003b87825 */ /* 0x000fc800078e00ba */
[----:B------:R-:W-:Y:S01]  /*4a30*/  FFMA.FTZ R218, R218, R115, R151 ;  /* 0x00000073dada7223 */ /* 0x000fe20000010097 */
[----:B------:R2:W-:Y:S01]  /*4a40*/  STG.E.128 desc[UR6][R216.64], R192 ;  /* 0x000000c0d8007986 */ /* 0x0005e2000c101d06 */
[----:B------:R-:W-:Y:S01]  /*4a50*/  FFMA.FTZ R206, R206, R111, R155 ;  /* 0x0000006fcece7223 */ /* 0x000fe2000001009b */
[----:B------:R-:W-:-:S04]  /*4a60*/  IMAD.WIDE.U32 R200, R7, 0x10, R202 ;  /* 0x0000001007c87825 */ /* 0x000fc800078e00ca */
[----:B------:R-:W-:Y:S01]  /*4a70*/  FFMA.FTZ R7, R211, R114, R150 ;  /* 0x00000072d3077223 */ /* 0x000fe20000010096 */
[----:B------:R-:W-:-:S04]  /*4a80*/  IMAD.WIDE.U32 R212, R3, 0x10, R202 ;  /* 0x0000001003d47825 */ /* 0x000fc800078e00ca */
[----:B------:R-:W-:Y:S01]  /*4a90*/  FFMA.FTZ R3, R210, R113, R149 ;  /* 0x00000071d2037223 */ /* 0x000fe20000010095 */
[----:B0-----:R-:W0:Y:S01]  /*4aa0*/  LDC.64 R198, c[0x0][0x380] ;  /* 0x0000e000ffc67b82 */ /* 0x001e220000000a00 */
[----:B------:R-:W-:Y:S01]  /*4ab0*/  FFMA.FTZ R196, R239, R88, R12 ;  /* 0x00000058efc47223 */ /* 0x000fe2000001000c */
[----:B------:R-:W-:-:S04]  /*4ac0*/  IMAD.WIDE.U32 R186, R6, 0x10, R186 ;  /* 0x0000001006ba7825 */ /* 0x000fc800078e00ba */
[----:B-1----:R-:W-:Y:S01]  /*4ad0*/  FFMA.FTZ R8, R249, R76, R24 ;  /* 0x0000004cf9087223 */ /* 0x002fe20000010018 */
[----:B------:R-:W-:Y:S01]  /*4ae0*/  FFMA.FTZ R9, R222, R77, R25 ;  /* 0x0000004dde097223 */ /* 0x000fe20000010019 */
[----:B------:R-:W-:Y:S01]  /*4af0*/  FFMA.FTZ R11, R229, R82, R22 ;  /* 0x00000052e50b7223 */ /* 0x000fe20000010016 */
[----:B------:R-:W-:-:S04]  /*4b00*/  IMAD.WIDE.U32 R202, R6, 0x10, R202 ;  /* 0x0000001006ca7825 */ /* 0x000fc800078e00ca */
[----:B------:R-:W-:Y:S01]  /*4b10*/  FFMA.FTZ R6, R207, R112, R148 ;  /* 0x00000070cf067223 */ /* 0x000fe20000010094 */
[----:B------:R-:W-:Y:S01]  /*4b20*/  FFMA.FTZ R10, R224, R79, R27 ;  /* 0x0000004fe00a7223 */ /* 0x000fe2000001001b */
[----:B------:R-:W-:Y:S01]  /*4b30*/  F2FP.BF16.F32.PACK_AB R8, R9, R8 ;  /* 0x000000080908723e */ /* 0x000fe200000010ff */
[----:B--2---:R-:W-:Y:S01]  /*4b40*/  FFMA.FTZ R192, R228, R83, R23 ;  /* 0x00000053e4c07223 */ /* 0x004fe20000010017 */
[----:B------:R-:W-:Y:S01]  /*4b50*/  FFMA.FTZ R9, R225, R78, R26 ;  /* 0x0000004ee1097223 */ /* 0x000fe2000001001a */
[----:B------:R-:W-:Y:S01]  /*4b60*/  F2FP.BF16.F32.PACK_AB R6, R3, R6 ;  /* 0x000000060306723e */ /* 0x000fe200000010ff */
[----:B------:R-:W-:Y:S01]  /*4b70*/  FFMA.FTZ R193, R230, R85, R17 ;  /* 0x00000055e6c17223 */ /* 0x000fe20000010011 */
[----:B------:R-:W-:Y:S01]  /*4b80*/  FFMA.FTZ R3, R227, R80, R20 ;  /* 0x00000050e3037223 */ /* 0x000fe20000010014 */
[----:B------:R-:W-:Y:S01]  /*4b90*/  F2FP.BF16.F32.PACK_AB R11, R192, R11 ;  /* 0x0000000bc00b723e */ /* 0x000fe200000010ff */
[----:B------:R-:W-:Y:S01]  /*4ba0*/  FFMA.FTZ R192, R231, R84, R16 ;  /* 0x00000054e7c07223 */ /* 0x000fe20000010010 */
[----:B------:R-:W-:Y:S01]  /*4bb0*/  FFMA.FTZ R190, R227, R120, R140 ;  /* 0x00000078e3be7223 */ /* 0x000fe2000001008c */
[C---:B------:R-:W-:Y:S01]  /*4bc0*/  FFMA.FTZ R188, R226.reuse, R81, R21 ;  /* 0x00000051e2bc7223 */ /* 0x040fe20000010015 */
        /* <DEDUP_REMOVED lines=15> */
[----:B------:R-:W-:Y:S01]  /*4cc0*/  F2FP.BF16.F32.PACK_AB R194, R197, R196 ;  /* 0x000000c4c5c2723e */ /* 0x000fe200000010ff */
[----:B------:R-:W-:Y:S01]  /*4cd0*/  FFMA.FTZ R195, R243, R90, R14 ;  /* 0x0000005af3c37223 */ /* 0x000fe2000001000e */
        /* <DEDUP_REMOVED lines=12> */
[----:B------:R-:W-:Y:S02]  /*4da0*/  F2FP.BF16.F32.PACK_AB R191, R228, R191 ;  /* 0x000000bfe4bf723e */ /* 0x000fe400000010ff */
[----:B------:R-:W-:Y:S01]  /*4db0*/  F2FP.BF16.F32.PACK_AB R189, R224, R189 ;  /* 0x000000bde0bd723e */ /* 0x000fe200000010ff */
[----:B------:R1:W-:Y:S01]  /*4dc0*/  STG.E.128 desc[UR6][R200.64], R4 ;  /* 0x00000004c8007986 */ /* 0x0003e2000c101d06 */
        /* <DEDUP_REMOVED lines=14> */
.L_x_11143:
        /* <DEDUP_REMOVED lines=8> */
.L_x_11146:
[----:B------:R-:W-:Y:S05]  /*4f30*/  BSYNC B0 ;  /* 0x0000000000007941 */ /* 0x000fea0003800000 */
.L_x_11145:
        /* <DEDUP_REMOVED lines=10> */
.L_x_11147:
[----:B------:R-:W-:Y:S01]  /*4fe0*/  HFMA2 R230, -RZ, RZ, 0, 2.384185791015625e-07 ;  /* 0x00000004ffe67431 */ /* 0x000fe200000001ff */
[----:B------:R-:W-:-:S05]  /*4ff0*/  MOV R9, R229 ;  /* 0x000000e500097202 */ /* 0x000fca0000000f00 */
[----:B------:R-:W-:-:S05]  /*5000*/  FADD.FTZ R225, R224, R9 ;  /* 0x00000009e0e17221 */ /* 0x000fca0000010000 */
[----:B------:R-:W-:-:S07]  /*5010*/  MOV R231, R225 ;  /* 0x000000e100e77202 */ /* 0x000fce0000000f00 */
[----:B------:R-:W-:Y:S05]  /*5020*/  WARPSYNC.COLLECTIVE R228, `(.L_x_11148) ;  /* 0x00000000e4087348 */ /* 0x000fea0003c00000 */
[----:B------:R0:W1:Y:S02]  /*5030*/  SHFL.BFLY P2, R229, R231, R230, R233 ;  /* 0x0c0000e6e7e57389 */ /* 0x00006400000400e9 */
[----:B01----:R-:W-:Y:S05]  /*5040*/  ENDCOLLECTIVE ;  /* 0x000000000000791b */ /* 0x003fea0003800000 */
.L_x_11148:
[----:B------:R-:W-:Y:S01]  /*5050*/  HFMA2 R230, -RZ, RZ, 0, 4.76837158203125e-07 ;  /* 0x00000008ffe67431 */ /* 0x000fe200000001ff */
[----:B------:R-:W-:-:S05]  /*5060*/  MOV R8, R229 ;  /* 0x000000e500087202 */ /* 0x000fca0000000f00 */
[----:B------:R-:W-:-:S05]  /*5070*/  FADD.FTZ R226, R225, R8 ;  /* 0x00000008e1e27221 */ /* 0x000fca0000010000 */
[----:B------:R-:W-:-:S07]  /*5080*/  MOV R231, R226 ;  /* 0x000000e200e77202 */ /* 0x000fce0000000f00 */
[----:B------:R-:W-:Y:S05]  /*5090*/  WARPSYNC.COLLECTIVE R228, `(.L_x_11149) ;  /* 0x00000000e4087348 */ /* 0x000fea0003c00000 */
[----:B------:R0:W1:Y:S02]  /*50a0*/  SHFL.BFLY P2, R229, R231, R230, R233 ;  /* 0x0c0000e6e7e57389 */ /* 0x00006400000400e9 */
[----:B01----:R-:W-:Y:S05]  /*50b0*/  ENDCOLLECTIVE ;  /* 0x000000000000791b */ /* 0x003fea0003800000 */
.L_x_11149:
[----:B------:R-:W-:Y:S01]  /*50c0*/  HFMA2 R230, -RZ, RZ, 0, 9.5367431640625e-07 ;  /* 0x00000010ffe67431 */ /* 0x000fe200000001ff */
[----:B------:R-:W-:-:S05]  /*50d0*/  MOV R9, R229 ;  /* 0x000000e500097202 */ /* 0x000fca0000000f00 */
[----:B------:R-:W-:-:S05]  /*50e0*/  FADD.FTZ R227, R226, R9 ;  /* 0x00000009e2e37221 */ /* 0x000fca0000010000 */
[----:B------:R-:W-:-:S07]  /*50f0*/  MOV R231, R227 ;  /* 0x000000e300e77202 */ /* 0x000fce0000000f00 */
[----:B------:R-:W-:Y:S05]  /*5100*/  WARPSYNC.COLLECTIVE R228, `(.L_x_11150) ;  /* 0x00000000e4087348 */ /* 0x000fea0003c00000 */
[----:B------:R0:W1:Y:S02]  /*5110*/  SHFL.BFLY P2, R229, R231, R230, R233 ;  /* 0x0c0000e6e7e57389 */ /* 0x00006400000400e9 */
[----:B01----:R-:W-:Y:S05]  /*5120*/  ENDCOLLECTIVE ;  /* 0x000000000000791b */ /* 0x003fea0003800000 */
.L_x_11150:
        /* <DEDUP_REMOVED lines=88> */
.L_x_11151:
[----:B------:R-:W-:Y:S01]  /*56b0*/  HFMA2 R230, -RZ, RZ, 0, 1.1920928955078125e-07 ;  /* 0x00000002ffe67431 */ /* 0x000fe200000001ff */
[----:B------:R-:W-:-:S05]  /*56c0*/  MOV R11, R229 ;  /* 0x000000e5000b7202 */ /* 0x000fca0000000f00 */
[----:B------:R-:W-:-:S05]  /*56d0*/  FADD.FTZ R11, R8, R11 ;  /* 0x0000000b080b7221 */ /* 0x000fca0000010000 */
[----:B------:R-:W-:-:S07]  /*56e0*/  MOV R231, R11 ;  /* 0x0000000b00e77202 */ /* 0x000fce0000000f00 */
[----:B------:R-:W-:Y:S05]  /*56f0*/  WARPSYNC.COLLECTIVE R228, `(.L_x_11152) ;  /* 0x00000000e4087348 */ /* 0x000fea0003c00000 */
[----:B------:R0:W1:Y:S02]  /*5700*/  SHFL.BFLY P2, R229, R231, R230, R233 ;  /* 0x0c0000e6e7e57389 */ /* 0x00006400000400e9 */
[----:B01----:R-:W-:Y:S05]  /*5710*/  ENDCOLLECTIVE ;  /* 0x000000000000791b */ /* 0x003fea0003800000 */
.L_x_11152:
[----:B------:R-:W-:Y:S01]  /*5720*/  HFMA2 R230, -RZ, RZ, 0, 2.384185791015625e-07 ;  /* 0x00000004ffe67431 */ /* 0x000fe200000001ff */
[----:B------:R-:W-:-:S05]  /*5730*/  MOV R224, R229 ;  /* 0x000000e500e07202 */ /* 0x000fca0000000f00 */
[----:B------:R-:W-:-:S05]  /*5740*/  FADD.FTZ R224, R11, R224 ;  /* 0x000000e00be07221 */ /* 0x000fca0000010000 */
[----:B------:R-:W-:-:S07]  /*5750*/  MOV R231, R224 ;  /* 0x000000e000e77202 */ /* 0x000fce0000000f00 */
[----:B------:R-:W-:Y:S05]  /*5760*/  WARPSYNC.COLLECTIVE R228, `(.L_x_11153) ;  /* 0x00000000e4087348 */ /* 0x000fea0003c00000 */
[----:B------:R0:W1:Y:S02]  /*5770*/  SHFL.BFLY P2, R229, R231, R230, R233 ;  /* 0x0c0000e6e7e57389 */ /* 0x00006400000400e9 */
[----:B01----:R-:W-:Y:S05]  /*5780*/  ENDCOLLECTIVE ;  /* 0x000000000000791b */ /* 0x003fea0003800000 */
.L_x_11153:
[----:B------:R-:W-:Y:S01]  /*5790*/  HFMA2 R230, -RZ, RZ, 0, 4.76837158203125e-07 ;  /* 0x00000008ffe67431 */ /* 0x000fe200000001ff */
[----:B------:R-:W-:-:S05]  /*57a0*/  MOV R225, R229 ;  /* 0x000000e500e17202 */ /* 0x000fca0000000f00 */
[----:B------:R-:W-:-:S05]  /*57b0*/  FADD.FTZ R225, R224, R225 ;  /* 0x000000e1e0e17221 */ /* 0x000fca0000010000 */
[----:B------:R-:W-:-:S07]  /*57c0*/  MOV R231, R225 ;  /* 0x000000e100e77202 */ /* 0x000fce0000000f00 */
[----:B------:R-:W-:Y:S05]  /*57d0*/  WARPSYNC.COLLECTIVE R228, `(.L_x_11154) ;  /* 0x00000000e4087348 */ /* 0x000fea0003c00000 */
[----:B------:R0:W1:Y:S02]  /*57e0*/  SHFL.BFLY P2, R229, R231, R230, R233 ;  /* 0x0c0000e6e7e57389 */ /* 0x00006400000400e9 */
[----:B01----:R-:W-:Y:S05]  /*57f0*/  ENDCOLLECTIVE ;  /* 0x000000000000791b */ /* 0x003fea0003800000 */
.L_x_11154:
[----:B------:R-:W-:Y:S01]  /*5800*/  HFMA2 R230, -RZ, RZ, 0, 9.5367431640625e-07 ;  /* 0x00000010ffe67431 */ /* 0x000fe200000001ff */
[----:B------:R-:W-:-:S05]  /*5810*/  MOV R226, R229 ;  /* 0x000000e500e27202 */ /* 0x000fca0000000f00 */
[----:B------:R-:W-:-:S05]  /*5820*/  FADD.FTZ R226, R225, R226 ;  /* 0x000000e2e1e27221 */ /* 0x000fca0000010000 */
[----:B------:R-:W-:-:S07]  /*5830*/  MOV R231, R226 ;  /* 0x000000e200e77202 */ /* 0x000fce0000000f00 */
[----:B------:R-:W-:Y:S05]  /*5840*/  WARPSYNC.COLLECTIVE R228, `(.L_x_11155) ;  /* 0x00000000e4087348 */ /* 0x000fea0003c00000 */
[----:B------:R0:W1:Y:S02]  /*5850*/  SHFL.BFLY P2, R229, R231, R230, R233 ;  /* 0x0c0000e6e7e57389 */ /* 0x00006400000400e9 */
[----:B01----:R-:W-:Y:S05]  /*5860*/  ENDCOLLECTIVE ;  /* 0x000000000000791b */ /* 0x003fea0003800000 */
.L_x_11155:
[----:B------:R-:W-:Y:S01]  /*5870*/  MOV R227, R229 ;  /* 0x000000e500e37202 */ /* 0x000fe20000000f00 */
[----:B------:R-:W-:Y:S06]  /*5880*/  BRA `(.L_x_11156) ;  /* 0xffffffe400c47947 */ /* 0x000fec000383ffff */
.L_x_11157:
        /* <DEDUP_REMOVED lines=15> */
.L_x_27985:


//--------------------- .text._ZN10layer_norm31ln_parallel_residual_fwd_kernelINS_13Kernel_traitsIf13__nv_bfloat16fS2_fjLj1280ELj1ELj4ELj1ELj16ENS_18Kernel_traits_baseILj1280EfS2_fS2_fjLj128EEEEELb0ELb1ELb0EEEvNS_9FwdParamsE --------------------------
	.section	.text._ZN10layer_norm31ln_parallel_residual_fwd_kernelINS_13Kernel_traitsIf13__nv_bfloat16fS2_fjLj1280ELj1ELj4ELj1ELj16ENS_18Kernel_traits_baseILj1280EfS2_fS2_fjLj128EEEEELb0ELb1ELb0EEEvNS_9FwdParamsE,"ax",@progbits
	.align	128
        .global         _ZN10layer_norm31ln_parallel_residual_fwd_kernelINS_13Kernel_traitsIf13__nv_bfloat16fS2_fjLj1280ELj1ELj4ELj1ELj16ENS_18Kernel_traits_baseILj1280EfS2_fS2_fjLj128EEEEELb0ELb1ELb0EEEvNS_9FwdParamsE
        .type           _ZN10layer_norm31ln_parallel_residual_fwd_kernelINS_13Kernel_traitsIf13__nv_bfloat16fS2_fjLj1280ELj1ELj4ELj1ELj16ENS_18Kernel_traits_baseILj1280EfS2_fS2_fjLj128EEEEELb0ELb1ELb0EEEvNS_9FwdParamsE,@function
        .size           _ZN10layer_norm31ln_parallel_residual_fwd_kernelINS_13Kernel_traitsIf13__nv_bfloat16fS2_fjLj1280ELj1ELj4ELj1ELj16ENS_18Kernel_traits_baseILj1280EfS2_fS2_fjLj128EEEEELb0ELb1ELb0EEEvNS_9FwdParamsE,(.L_x_27986 - _ZN10layer_norm31ln_parallel_residual_fwd_kernelINS_13Kernel_traitsIf13__nv_bfloat16fS2_fjLj1280ELj1ELj4ELj1ELj16ENS_18Kernel_traits_baseILj1280EfS2_fS2_fjLj128EEEEELb0ELb1ELb0EEEvNS_9FwdParamsE)
        .other          _ZN10layer_norm31ln_parallel_residual_fwd_kernelINS_13Kernel_traitsIf13__nv_bfloat16fS2_fjLj1280ELj1ELj4ELj1ELj16ENS_18Kernel_traits_baseILj1280EfS2_fS2_fjLj128EEEEELb0ELb1ELb0EEEvNS_9FwdParamsE,@"STO_CUDA_ENTRY STV_DEFAULT"
_ZN10layer_norm31ln_parallel_residual_fwd_kernelINS_13Kernel_traitsIf13__nv_bfloat16fS2_fjLj1280ELj1ELj4ELj1ELj16ENS_18Kernel_traits_baseILj1280EfS2_fS2_fjLj128EEEEELb0ELb1ELb0EEEvNS_9FwdParamsE:
.text._ZN10layer_norm31ln_parallel_residual_fwd_kernelINS_13Kernel_traitsIf13__nv_bfloat16fS2_fjLj1280ELj1ELj4ELj1ELj16ENS_18Kernel_traits_baseILj1280EfS2_fS2_fjLj128EEEEELb0ELb1ELb0EEEvNS_9FwdParamsE:
        /* <DEDUP_REMOVED lines=11> */
[----:B0-----:R-:W-:Y:S01]  /*00b0*/  LOP3.LUT R141, R140, 0x1f, RZ, 0xc, !PT ;  /* 0x0000001f8c8d7812 */ /* 0x001fe200078e0cff */
        /* <DEDUP_REMOVED lines=58> */
.L_x_11159:
        /* <DEDUP_REMOVED lines=12> */
[----:B------:R-:W-:-:S06]  /*0520*/  @P1 IADD3 R33, PT, PT, R33, 0x20, RZ ;  /* 0x0000002021211810 */ /* 0x000fcc0007ffe0ff */
[----:B------:R-:W0:Y:S01]  /*0530*/  @P0 LDC.64 R16, c[0x0][0x3d0] ;  /* 0x0000f400ff100b82 */ /* 0x000e220000000a00 */
[C---:B-1----:R-:W-:Y:S01]  /*0540*/  @P2 IMAD.WIDE.U32 R18, R33.reuse, 0x20, R14 ;  /* 0x0000002021122825 */ /* 0x042fe200078e000e */
[----:B------:R-:W-:Y:S01]  /*0550*/  @P2 IADD3 R33, PT, PT, R33, 0x20, RZ ;  /* 0x0000002021212810 */ /* 0x000fe20007ffe0ff */
[----:B------:R-:W5:Y:S01]  /*0560*/  @P1 LDG.E.128 R20, desc[UR6][R12.64] ;  /* 0x000000060c141981 */ /* 0x000f62000c1e1d00 */
[----:B------:R-:W-:Y:S02]  /*0570*/  CS2R R66, SRZ ;  /* 0x0000000000427805 */ /* 0x000fe4000001ff00 */
[----:B------:R-:W-:Y:S02]  /*0580*/  CS2R R64, SRZ ;  /* 0x0000000000407805 */ /* 0x000fe4000001ff00 */
[----:B------:R-:W-:Y:S01]  /*0590*/  CS2R R62, SRZ ;  /* 0x00000000003e7805 */ /* 0x000fe2000001ff00 */
[----:B------:R-:W5:Y:S01]  /*05a0*/  @P1 LDG.E.128 R24, desc[UR6][R12.64+0x10] ;  /* 0x000010060c181981 */ /* 0x000f62000c1e1d00 */
[C---:B--2---:R-:W-:Y:S01]  /*05b0*/  @P3 IMAD.WIDE.U32 R28, R33.reuse, 0x20, R28 ;  /* 0x00000020211c3825 */ /* 0x044fe200078e001c */
[----:B------:R-:W-:-:S02]  /*05c0*/  @P3 IADD3 R33, PT, PT, R33, 0x20, RZ ;  /* 0x0000002021213810 */ /* 0x000fc40007ffe0ff */
[----:B------:R-:W-:Y:S01]  /*05d0*/  CS2R R60, SRZ ;  /* 0x00000000003c7805 */ /* 0x000fe2000001ff00 */
[----:B------:R-:W5:Y:S01]  /*05e0*/  @P2 LDG.E.128 R36, desc[UR6][R18.64] ;  /* 0x0000000612242981 */ /* 0x000f62000c1e1d00 */
[----:B------:R-:W-:Y:S02]  /*05f0*/  CS2R R50, SRZ ;  /* 0x0000000000327805 */ /* 0x000fe4000001ff00 */
[----:B------:R-:W-:Y:S02]  /*0600*/  CS2R R48, SRZ ;  /* 0x0000000000307805 */ /* 0x000fe4000001ff00 */
[----:B------:R-:W-:Y:S01]  /*0610*/  CS2R R46, SRZ ;  /* 0x00000000002e7805 */ /* 0x000fe2000001ff00 */
[----:B------:R1:W5:Y:S01]  /*0620*/  @P2 LDG.E.128 R40, desc[UR6][R18.64+0x10] ;  /* 0x0000100612282981 */ /* 0x000362000c1e1d00 */
[----:B---3--:R-:W-:Y:S01]  /*0630*/  @P4 IMAD.WIDE.U32 R14, R33, 0x20, R30 ;  /* 0x00000020210e4825 */ /* 0x008fe200078e001e */
[----:B------:R-:W-:Y:S02]  /*0640*/  CS2R R44, SRZ ;  /* 0x00000000002c7805 */ /* 0x000fe4000001ff00 */
[----:B------:R-:W-:Y:S01]  /*0650*/  CS2R R34, SRZ ;  /* 0x0000000000227805 */ /* 0x000fe2000001ff00 */
[----:B------:R-:W5:Y:S01]  /*0660*/  @P3 LDG.E.128 R52, desc[UR6][R28.64] ;  /* 0x000000061c343981 */ /* 0x000f62000c1e1d00 */
[----:B0-----:R-:W-:-:S03]  /*0670*/  @P0 IMAD.WIDE.U32 R16, R140, 0x20, R16 ;  /* 0x000000208c100825 */ /* 0x001fc600078e0010 */
[----:B------:R0:W5:Y:S01]  /*0680*/  @P3 LDG.E.128 R56, desc[UR6][R28.64+0x10] ;  /* 0x000010061c383981 */ /* 0x000162000c1e1d00 */
[----:B------:R-:W-:Y:S02]  /*0690*/  CS2R R32, SRZ ;  /* 0x0000000000207805 */ /* 0x000fe4000001ff00 */
[----:B------:R-:W-:Y:S02]  /*06a0*/  CS2R R30, SRZ ;  /* 0x00000000001e7805 */ /* 0x000fe4000001ff00 */
[----:B-1----:R-:W-:Y:S01]  /*06b0*/  CS2R R18, SRZ ;  /* 0x0000000000127805 */ /* 0x002fe2000001ff00 */
[----:B------:R-:W5:Y:S01]  /*06c0*/  @P4 LDG.E.128 R68, desc[UR6][R14.64] ;  /* 0x000000060e444981 */ /* 0x000f62000c1e1d00 */
[----:B------:R-:W-:Y:S02]  /*06d0*/  CS2R R12, SRZ ;  /* 0x00000000000c7805 */ /* 0x000fe4000001ff00 */
[----:B------:R-:W-:Y:S02]  /*06e0*/  @P4 CS2R R82, SRZ ;  /* 0x0000000000524805 */ /* 0x000fe4000001ff00 */
[----:B------:R-:W-:Y:S01]  /*06f0*/  @P4 CS2R R80, SRZ ;  /* 0x0000000000504805 */ /* 0x000fe2000001ff00 */
[----:B------:R1:W5:Y:S01]  /*0700*/  @P4 LDG.E.128 R72, desc[UR6][R14.64+0x10] ;  /* 0x000010060e484981 */ /* 0x000362000c1e1d00 */
[----:B------:R-:W-:-:S02]  /*0710*/  @P4 CS2R R78, SRZ ;  /* 0x00000000004e4805 */ /* 0x000fc4000001ff00 */
[----:B0-----:R-:W-:Y:S02]  /*0720*/  CS2R R28, SRZ ;  /* 0x00000000001c7805 */ /* 0x001fe4000001ff00 */
[----:B------:R-:W-:Y:S01]  /*0730*/  @P4 CS2R R76, SRZ ;  /* 0x00000000004c4805 */ /* 0x000fe2000001ff00 */
[----:B------:R-:W5:Y:S04]  /*0740*/  @P0 LDG.E.128 R4, desc[UR6][R16.64] ;  /* 0x0000000610040981 */ /* 0x000f68000c1e1d00 */
[----:B------:R0:W5:Y:S01]  /*0750*/  @P0 LDG.E.128 R8, desc[UR6][R16.64+0x10] ;  /* 0x0000100610080981 */ /* 0x000162000c1e1d00 */
[----:B-1----:R-:W-:Y:S02]  /*0760*/  CS2R R14, SRZ ;  /* 0x00000000000e7805 */ /* 0x002fe4000001ff00 */
[----:B0-----:R-:W-:-:S07]  /*0770*/  CS2R R16, SRZ ;  /* 0x0000000000107805 */ /* 0x001fce000001ff00 */
.L_x_11160:
[----:B------:R-:W-:Y:S05]  /*0780*/  BSYNC.RECONVERGENT B0 ;  /* 0x0000000000007941 */ /* 0x000fea0003800200 */
.L_x_11158:
        /* <DEDUP_REMOVED lines=10> */
.L_x_11202:
        /* <DEDUP_REMOVED lines=40> */
.L_x_11164:
[C---:B-----5:R-:W-:Y:S02]  /*0ab0*/  PRMT R0, R96.reuse, 0x7632, R0 ;  /* 0x0000763260007816 */ /* 0x060fe40000000000 */
[----:B------:R-:W-:Y:S02]  /*0ac0*/  SHF.L.U32 R93, R96, 0x10, RZ ;  /* 0x00000010605d7819 */ /* 0x000fe400000006ff */
[----:B------:R-:W-:Y:S02]  /*0ad0*/  PRMT R92, R97, 0x7632, R92 ;  /* 0x00007632615c7816 */ /* 0x000fe4000000005c */
[----:B------:R-:W-:Y:S02]  /*0ae0*/  PRMT R94, R98, 0x7632, R94 ;  /* 0x00007632625e7816 */ /* 0x000fe4000000005e */
[----:B------:R-:W-:Y:S02]  /*0af0*/  PRMT R96, R99, 0x7632, R96 ;  /* 0x0000763263607816 */ /* 0x000fe40000000060 */
        /* <DEDUP_REMOVED lines=16> */
.L_x_11163:
[----:B------:R-:W-:-:S04]  /*0c00*/  UISETP.NE.U32.AND UP0, UPT, UR10, URZ, UPT ;  /* 0x000000ff0a00728c */ /* 0x000fc8000bf05070 */
[----:B------:R-:W-:-:S09]  /*0c10*/  UISETP.NE.AND.EX UP0, UPT, UR11, URZ, UPT, UP0 ;  /* 0x000000ff0b00728c */ /* 0x000fd2000bf05300 */
[----:B------:R-:W-:Y:S05]  /*0c20*/  BRA.U UP0, `(.L_x_11166) ;  /* 0x0000000100847547 */ /* 0x000fea000b800000 */
[C---:B-----5:R-:W-:Y:S02]  /*0c30*/  PRMT R132, R97.reuse, 0x7632, R132 ;  /* 0x0000763261847816 */ /* 0x060fe40000000084 */
[----:B------:R-:W-:Y:S02]  /*0c40*/  SHF.L.U32 R93, R96, 0x10, RZ ;  /* 0x00000010605d7819 */ /* 0x000fe400000006ff */
        /* <DEDUP_REMOVED lines=31> */
.L_x_11166:
        /* <DEDUP_REMOVED lines=39> */
[----:B------:R-:W-:-:S07]  /*10b0*/  FADD.FTZ R99, R91, R142 ;  /* 0x0000008e5b637221 */ /* 0x000fce0000010000 */
.L_x_11165:
[----:B------:R-:W0:Y:S01]  /*10c0*/  LDC.64 R132, c[0x0][0x3a8] ;  /* 0x0000ea00ff847b82 */ /* 0x000e220000000a00 */
[C---:B------:R-:W-:Y:S01]  /*10d0*/  IADD3 R0, PT, PT, R2.reuse, 0x20, RZ ;  /* 0x0000002002007810 */ /* 0x040fe20007ffe0ff */
[----:B0-----:R-:W-:-:S05]  /*10e0*/  IMAD.WIDE.U32 R132, R2, 0x20, R132 ;  /* 0x0000002002847825 */ /* 0x001fca00078e0084 */
[----:B------:R0:W-:Y:S04]  /*10f0*/  STG.E.128 desc[UR6][R132.64], R92 ;  /* 0x0000005c84007986 */ /* 0x0001e8000c101d06 */
[----:B------:R0:W-:Y:S02]  /*1100*/  STG.E.128 desc[UR6][R132.64+0x10], R96 ;  /* 0x0000106084007986 */ /* 0x0001e4000c101d06 */
.L_x_11162:
[----:B------:R-:W-:Y:S05]  /*1110*/  BSYNC.RECONVERGENT B0 ;  /* 0x0000000000007941 */ /* 0x000fea0003800200 */
.L_x_11161:
        /* <DEDUP_REMOVED lines=20> */
[----:B0----5:R-:W-:Y:S02]  /*1260*/  PRMT R100, R104, 0x7632, R100 ;  /* 0x0000763268647816 */ /* 0x021fe40000000064 */
[----:B------:R-:W-:Y:S02]  /*1270*/  PRMT R132, R106, 0x7632, R132 ;  /* 0x000076326a847816 */ /* 0x000fe40000000084 */
[----:B------:R-:W-:Y:S02]  /*1280*/  SHF.L.U32 R104, R104, 0x10, RZ ;  /* 0x0000001068687819 */ /* 0x000fe400000006ff */
[----:B------:R-:W-:Y:S02]  /*1290*/  PRMT R102, R105, 0x7632, R102 ;  /* 0x0000763269667816 */ /* 0x000fe40000000066 */
[----:B------:R-:W-:Y:S02]  /*12a0*/  SHF.L.U32 R106, R106, 0x10, RZ ;  /* 0x000000106a6a7819 */ /* 0x000fe400000006ff */
[----:B------:R-:W-:-:S02]  /*12b0*/  SHF.L.U32 R103, R136, 0x10, RZ ;  /* 0x0000001088677819 */ /* 0x000fc400000006ff */
[C---:B------:R-:W-:Y:S02]  /*12c0*/  SHF.L.U32 R133, R138.reuse, 0x10, RZ ;  /* 0x000000108a857819 */ /* 0x040fe400000006ff */
        /* <DEDUP_REMOVED lines=34> */
.L_x_11170:
[C---:B-----5:R-:W-:Y:S02]  /*14f0*/  PRMT R132, R104.reuse, 0x7632, R132 ;  /* 0x0000763268847816 */ /* 0x060fe40000000084 */
        /* <DEDUP_REMOVED lines=32> */
.L_x_11169:
        /* <DEDUP_REMOVED lines=22> */
.L_x_11172:
[----:B0----5:R-:W-:Y:S02]  /*1860*/  PRMT R101, R104, 0x7632, R101 ;  /* 0x0000763268657816 */ /* 0x021fe40000000065 */
        /* <DEDUP_REMOVED lines=11> */
.L_x_11171:
[----:B------:R-:W0:Y:S02]  /*1920*/  LDC.64 R132, c[0x0][0x3a8] ;  /* 0x0000ea00ff847b82 */ /* 0x000e240000000a00 */
[C---:B0-----:R-:W-:Y:S01]  /*1930*/  IMAD.WIDE.U32 R132, R0.reuse, 0x20, R132 ;  /* 0x0000002000847825 */ /* 0x041fe200078e0084 */
[----:B------:R-:W-:-:S04]  /*1940*/  IADD3 R0, PT, PT, R0, 0x20, RZ ;  /* 0x0000002000007810 */ /* 0x000fc80007ffe0ff */
[----:B------:R0:W-:Y:S04]  /*1950*/  STG.E.128 desc[UR6][R132.64], R100 ;  /* 0x0000006484007986 */ /* 0x0001e8000c101d06 */
[----:B------:R0:W-:Y:S02]  /*1960*/  STG.E.128 desc[UR6][R132.64+0x10], R104 ;  /* 0x0000106884007986 */ /* 0x0001e4000c101d06 */
.L_x_11168:
[----:B------:R-:W-:Y:S05]  /*1970*/  BSYNC.RECONVERGENT B0 ;  /* 0x0000000000007941 */ /* 0x000fea0003800200 */
.L_x_11167:
        /* <DEDUP_REMOVED lines=11> */
[----:B0-----:R-:W-:-:S04]  /*1a30*/  IMAD.WIDE.U32 R108, R0, 0x10, R108 ;  /* 0x00000010006c7825 */ /* 0x001fc800078e006c */
[----:B-1----:R-:W-:-:S05]  /*1a40*/  @P0 IMAD.WIDE.U32 R110, R0, 0x10, R110 ;  /* 0x00000010006e0825 */ /* 0x002fca00078e006e */
[----:B------:R0:W5:Y:S01]  /*1a50*/  @P0 LDG.E.128 R136, desc[UR6][R110.64] ;  /* 0x000000066e880981 */ /* 0x000162000c1e1d00 */
[----:B--2---:R-:W-:-:S03]  /*1a60*/  @P1 IMAD.WIDE.U32 R132, R0, 0x20, R112 ;  /* 0x0000002000841825 */ /* 0x004fc600078e0070 */
[----:B------:R0:W5:Y:S04]  /*1a70*/  LDG.E.128 R112, desc[UR6][R108.64] ;  /* 0x000000066c707981 */ /* 0x000168000c1e1d00 */
        /* <DEDUP_REMOVED lines=45> */
.L_x_11176:
[C---:B0----5:R-:W-:Y:S02]  /*1d50*/  PRMT R132, R112.reuse, 0x7632, R132 ;  /* 0x0000763270847816 */ /* 0x061fe40000000084 */
        /* <DEDUP_REMOVED lines=32> */
.L_x_11175:
        /* <DEDUP_REMOVED lines=22> */
.L_x_11178:
        /* <DEDUP_REMOVED lines=12> */
.L_x_11177:
[----:B------:R-:W0:Y:S02]  /*2180*/  LDC.64 R132, c[0x0][0x3a8] ;  /* 0x0000ea00ff847b82 */ /* 0x000e240000000a00 */
[C---:B0-----:R-:W-:Y:S01]  /*2190*/  IMAD.WIDE.U32 R132, R0.reuse, 0x20, R132 ;  /* 0x0000002000847825 */ /* 0x041fe200078e0084 */
[----:B------:R-:W-:-:S04]  /*21a0*/  IADD3 R0, PT, PT, R0, 0x20, RZ ;  /* 0x0000002000007810 */ /* 0x000fc80007ffe0ff */
[----:B------:R0:W-:Y:S04]  /*21b0*/  STG.E.128 desc[UR6][R132.64], R108 ;  /* 0x0000006c84007986 */ /* 0x0001e8000c101d06 */
[----:B------:R0:W-:Y:S02]  /*21c0*/  STG.E.128 desc[UR6][R132.64+0x10], R112 ;  /* 0x0000107084007986 */ /* 0x0001e4000c101d06 */
.L_x_11174:
[----:B------:R-:W-:Y:S05]  /*21d0*/  BSYNC.RECONVERGENT B0 ;  /* 0x0000000000007941 */ /* 0x000fea0003800200 */
.L_x_11173:
        /* <DEDUP_REMOVED lines=61> */
.L_x_11182:
        /* <DEDUP_REMOVED lines=33> */
.L_x_11181:
        /* <DEDUP_REMOVED lines=22> */
.L_x_11184:
        /* <DEDUP_REMOVED lines=12> */
.L_x_11183:
[----:B------:R-:W0:Y:S02]  /*29e0*/  LDC.64 R132, c[0x0][0x3a8] ;  /* 0x0000ea00ff847b82 */ /* 0x000e240000000a00 */
[C---:B0-----:R-:W-:Y:S01]  /*29f0*/  IMAD.WIDE.U32 R132, R0.reuse, 0x20, R132 ;  /* 0x0000002000847825 */ /* 0x041fe200078e0084 */
[----:B------:R-:W-:-:S04]  /*2a00*/  IADD3 R0, PT, PT, R0, 0x20, RZ ;  /* 0x0000002000007810 */ /* 0x000fc80007ffe0ff */
[----:B------:R0:W-:Y:S04]  /*2a10*/  STG.E.128 desc[UR6][R132.64], R116 ;  /* 0x0000007484007986 */ /* 0x0001e8000c101d06 */
[----:B------:R0:W-:Y:S02]  /*2a20*/  STG.E.128 desc[UR6][R132.64+0x10], R120 ;  /* 0x0000107884007986 */ /* 0x0001e4000c101d06 */
.L_x_11180:
[----:B------:R-:W-:Y:S05]  /*2a30*/  BSYNC.RECONVERGENT B0 ;  /* 0x0000000000007941 */ /* 0x000fea0003800200 */
.L_x_11179:
        /* <DEDUP_REMOVED lines=61> */
.L_x_11188:
        /* <DEDUP_REMOVED lines=33> */
.L_x_11187:
        /* <DEDUP_REMOVED lines=22> */
.L_x_11190:
        /* <DEDUP_REMOVED lines=12> */
.L_x_11189:
[----:B------:R-:W0:Y:S02]  /*3240*/  LDC.64 R132, c[0x0][0x3a8] ;  /* 0x0000ea00ff847b82 */ /* 0x000e240000000a00 */
[----:B0-----:R-:W-:-:S05]  /*3250*/  IMAD.WIDE.U32 R132, R0, 0x20, R132 ;  /* 0x0000002000847825 */ /* 0x001fca00078e0084 */
[----:B------:R0:W-:Y:S04]  /*3260*/  STG.E.128 desc[UR6][R132.64], R124 ;  /* 0x0000007c84007986 */ /* 0x0001e8000c101d06 */
[----:B------:R0:W-:Y:S02]  /*3270*/  STG.E.128 desc[UR6][R132.64+0x10], R128 ;  /* 0x0000108084007986 */ /* 0x0001e4000c101d06 */
.L_x_11186:
[----:B------:R-:W-:Y:S05]  /*3280*/  BSYNC.RECONVERGENT B0 ;  /* 0x0000000000007941 */ /* 0x000fea0003800200 */
.L_x_11185:
[----:B------:R-:W-:Y:S01]  /*3290*/  FADD.FTZ R0, RZ, R92 ;  /* 0x0000005cff007221 */ /* 0x000fe20000010000 */
[C---:B------:R-:W-:Y:S01]  /*32a0*/  ISETP.GE.U32.AND P0, PT, R141.reuse, 0x20, PT ;  /* 0x000000208d00780c */ /* 0x040fe20003f06070 */
[----:B------:R-:W-:Y:S01]  /*32b0*/  UMOV UR4, 0xffffffff ;  /* 0xffffffff00047882 */ /* 0x000fe20000000000 */
[----:B------:R-:W-:Y:S01]  /*32c0*/  ISETP.GT.U32.AND P1, PT, R141, 0x3f, PT ;  /* 0x0000003f8d00780c */ /* 0x000fe20003f24070 */
[----:B0-----:R-:W-:Y:S01]  /*32d0*/  FADD.FTZ R133, R93, R0 ;  /* 0x000000005d857221 */ /* 0x001fe20000010000 */
        /* <DEDUP_REMOVED lines=146> */
.L_x_11214:
[----:B------:R-:W-:Y:S01]  /*3c00*/  FMUL.FTZ R0, R132, R132 ;  /* 0x0000008484007220 */ /* 0x000fe20000410000 */
[----:B------:R-:W-:Y:S01]  /*3c10*/  ISETP.NE.AND P1, PT, R143, RZ, PT ;  /* 0x000000ff8f00720c */ /* 0x000fe20003f25270 */
        /* <DEDUP_REMOVED lines=46> */
.L_x_11193:
[----:B------:R-:W-:Y:S05]  /*3f00*/  BSYNC.RECONVERGENT B0 ;  /* 0x0000000000007941 */ /* 0x000fea0003800200 */
.L_x_11192:
        /* <DEDUP_REMOVED lines=35> */
.L_x_11195:
[----:B------:R-:W-:Y:S05]  /*4140*/  BSYNC.RECONVERGENT B0 ;  /* 0x0000000000007941 */ /* 0x000fea0003800200 */
.L_x_11194:
        /* <DEDUP_REMOVED lines=35> */
.L_x_11197:
[----:B------:R-:W-:Y:S05]  /*4380*/  BSYNC.RECONVERGENT B0 ;  /* 0x0000000000007941 */ /* 0x000fea0003800200 */
.L_x_11196:
        /* <DEDUP_REMOVED lines=35> */
.L_x_11199:
[----:B------:R-:W-:Y:S05]  /*45c0*/  BSYNC.RECONVERGENT B0 ;  /* 0x0000000000007941 */ /* 0x000fea0003800200 */
.L_x_11198:
        /* <DEDUP_REMOVED lines=34> */
.L_x_11201:
[----:B------:R-:W-:Y:S05]  /*47f0*/  BSYNC.RECONVERGENT B0 ;  /* 0x0000000000007941 */ /* 0x000fea0003800200 */
.L_x_11200:
[----:B01234-:R-:W0:Y:S02]  /*4800*/  LDC.64 R132, c[0x0][0x380] ;  /* 0x0000e000ff847b82 */ /* 0x01fe240000000a00 */
[----:B0-----:R-:W-:-:S04]  /*4810*/  LEA R3, R132, R3, 0x2 ;  /* 0x0000000384037211 */ /* 0x001fc800078e10ff */
[----:B------:R-:W-:-:S13]  /*4820*/  ISETP.GE.AND P1, PT, R3, R133, PT ;  /* 0x000000850300720c */ /* 0x000fda0003f26270 */
[----:B------:R-:W-:Y:S05]  /*4830*/  @!P1 BRA `(.L_x_11202) ;  /* 0xffffffbc00fc9947 */ /* 0x000fea000383ffff */
[----:B------:R-:W-:Y:S05]  /*4840*/  EXIT ;  /* 0x000000000000794d */ /* 0x000fea0003800000 */
.L_x_11191:
        /* <DEDUP_REMOVED lines=8> */
.L_x_11204:
[----:B------:R-:W-:Y:S05]  /*48d0*/  BSYNC B0 ;  /* 0x0000000000007941 */ /* 0x000fea0003800000 */
.L_x_11203:
        /* <DEDUP_REMOVED lines=10> */
.L_x_11205:
[----:B------:R-:W-:Y:S01]  /*4980*/  HFMA2 R150, -RZ, RZ, 0, 2.384185791015625e-07 ;  /* 0x00000004ff967431 */ /* 0x000fe200000001ff */
[----:B------:R-:W-:-:S05]  /*4990*/  MOV R0, R147 ;  /* 0x0000009300007202 */ /* 0x000fca0000000f00 */
[----:B------:R-:W-:-:S05]  /*49a0*/  FADD.FTZ R142, R135, R0 ;  /* 0x00000000878e7221 */ /* 0x000fca0000010000 */
[----:B------:R-:W-:-:S07]  /*49b0*/  MOV R149, R142 ;  /* 0x0000008e00957202 */ /* 0x000fce0000000f00 */
[----:B------:R-:W-:Y:S05]  /*49c0*/  WARPSYNC.COLLECTIVE R148, `(.L_x_11206) ;  /* 0x0000000094087348 */ /* 0x000fea0003c00000 */
[----:B------:R0:W1:Y:S02]  /*49d0*/  SHFL.BFLY P6, R147, R149, R150, R151 ;  /* 0x0c00009695937389 */ /* 0x00006400000c0097 */
[----:B01----:R-:W-:Y:S05]  /*49e0*/  ENDCOLLECTIVE ;  /* 0x000000000000791b */ /* 0x003fea0003800000 */
.L_x_11206:
[----:B------:R-:W-:Y:S01]  /*49f0*/  HFMA2 R150, -RZ, RZ, 0, 4.76837158203125e-07 ;  /* 0x00000008ff967431 */ /* 0x000fe200000001ff */
[----:B------:R-:W-:-:S05]  /*4a00*/  MOV R145, R147 ;  /* 0x0000009300917202 */ /* 0x000fca0000000f00 */
[----:B------:R-:W-:-:S05]  /*4a10*/  FADD.FTZ R145, R142, R145 ;  /* 0x000000918e917221 */ /* 0x000fca0000010000 */
[----:B------:R-:W-:-:S07]  /*4a20*/  MOV R149, R145 ;  /* 0x0000009100957202 */ /* 0x000fce0000000f00 */
[----:B------:R-:W-:Y:S05]  /*4a30*/  WARPSYNC.COLLECTIVE R148, `(.L_x_11207) ;  /* 0x0000000094087348 */ /* 0x000fea0003c00000 */
[----:B------:R0:W1:Y:S02]  /*4a40*/  SHFL.BFLY P6, R147, R149, R150, R151 ;  /* 0x0c00009695937389 */ /* 0x00006400000c0097 */
[----:B01----:R-:W-:Y:S05]  /*4a50*/  ENDCOLLECTIVE ;  /* 0x000000000000791b */ /* 0x003fea0003800000 */
.L_x_11207:
[----:B------:R-:W-:Y:S01]  /*4a60*/  HFMA2 R150, -RZ, RZ, 0, 9.5367431640625e-07 ;  /* 0x00000010ff967431 */ /* 0x000fe200000001ff */
[----:B------:R-:W-:-:S05]  /*4a70*/  MOV R0, R147 ;  /* 0x0000009300007202 */ /* 0x000fca0000000f00 */
[----:B------:R-:W-:-:S05]  /*4a80*/  FADD.FTZ R144, R145, R0 ;  /* 0x0000000091907221 */ /* 0x000fca0000010000 */
[----:B------:R-:W-:-:S07]  /*4a90*/  MOV R149, R144 ;  /* 0x0000009000957202 */ /* 0x000fce0000000f00 */
[----:B------:R-:W-:Y:S05]  /*4aa0*/  WARPSYNC.COLLECTIVE R148, `(.L_x_11208) ;  /* 0x0000000094087348 */ /* 0x000fea0003c00000 */
[----:B------:R0:W1:Y:S02]  /*4ab0*/  SHFL.BFLY P6, R147, R149, R150, R151 ;  /* 0x0c00009695937389 */ /* 0x00006400000c0097 */
[----:B01----:R-:W-:Y:S05]  /*4ac0*/  ENDCOLLECTIVE ;  /* 0x000000000000791b */ /* 0x003fea0003800000 */
.L_x_11208:
        /* <DEDUP_REMOVED lines=88> */
.L_x_11209:
[----:B------:R-:W-:Y:S01]  /*5050*/  HFMA2 R150, -RZ, RZ, 0, 1.1920928955078125e-07 ;  /* 0x00000002ff967431 */ /* 0x000fe200000001ff */
[----:B------:R-:W-:-:S05]  /*5060*/  MOV R133, R147 ;  /* 0x0000009300857202 */ /* 0x000fca0000000f00 */
[----:B------:R-:W-:-:S05]  /*5070*/  FADD.FTZ R133, R0, R133 ;  /* 0x0000008500857221 */ /* 0x000fca0000010000 */
[----:B------:R-:W-:-:S07]  /*5080*/  MOV R149, R133 ;  /* 0x0000008500957202 */ /* 0x000fce0000000f00 */
[----:B------:R-:W-:Y:S05]  /*5090*/  WARPSYNC.COLLECTIVE R148, `(.L_x_11210) ;  /* 0x0000000094087348 */ /* 0x000fea0003c00000 */
[----:B------:R0:W1:Y:S02]  /*50a0*/  SHFL.BFLY P6, R147, R149, R150, R151 ;  /* 0x0c00009695937389 */ /* 0x00006400000c0097 */
[----:B01----:R-:W-:Y:S05]  /*50b0*/  ENDCOLLECTIVE ;  /* 0x000000000000791b */ /* 0x003fea0003800000 */
.L_x_11210:
[----:B------:R-:W-:Y:S01]  /*50c0*/  HFMA2 R150, -RZ, RZ, 0, 2.384185791015625e-07 ;  /* 0x00000004ff967431 */ /* 0x000fe200000001ff */
[----:B------:R-:W-:-:S05]  /*50d0*/  MOV R142, R147 ;  /* 0x00000093008e7202 */ /* 0x000fca0000000f00 */
[----:B------:R-:W-:-:S05]  /*50e0*/  FADD.FTZ R142, R133, R142 ;  /* 0x0000008e858e7221 */ /* 0x000fca0000010000 */
[----:B------:R-:W-:-:S07]  /*50f0*/  MOV R149, R142 ;  /* 0x0000008e00957202 */ /* 0x000fce0000000f00 */
[----:B------:R-:W-:Y:S05]  /*5100*/  WARPSYNC.COLLECTIVE R148, `(.L_x_11211) ;  /* 0x0000000094087348 */ /* 0x000fea0003c00000 */
[----:B------:R0:W1:Y:S02]  /*5110*/  SHFL.BFLY P6, R147, R149, R150, R151 ;  /* 0x0c00009695937389 */ /* 0x00006400000c0097 */
[----:B01----:R-:W-:Y:S05]  /*5120*/  ENDCOLLECTIVE ;  /* 0x000000000000791b */ /* 0x003fea0003800000 */
.L_x_11211:
[----:B------:R-:W-:Y:S01]  /*5130*/  HFMA2 R150, -RZ, RZ, 0, 4.76837158203125e-07 ;  /* 0x00000008ff967431 */ /* 0x000fe200000001ff */
[----:B------:R-:W-:-:S05]  /*5140*/  MOV R135, R147 ;  /* 0x0000009300877202 */ /* 0x000fca0000000f00 */
[----:B------:R-:W-:-:S05]  /*5150*/  FADD.FTZ R135, R142, R135 ;  /* 0x000000878e877221 */ /* 0x000fca0000010000 */
[----:B------:R-:W-:-:S07]  /*5160*/  MOV R149, R135 ;  /* 0x0000008700957202 */ /* 0x000fce0000000f00 */
[----:B------:R-:W-:Y:S05]  /*5170*/  WARPSYNC.COLLECTIVE R148, `(.L_x_11212) ;  /* 0x0000000094087348 */ /* 0x000fea0003c00000 */
[----:B------:R0:W1:Y:S02]  /*5180*/  SHFL.BFLY P6, R147, R149, R150, R151 ;  /* 0x0c00009695937389 */ /* 0x00006400000c0097 */
[----:B01----:R-:W-:Y:S05]  /*5190*/  ENDCOLLECTIVE ;  /* 0x000000000000791b */ /* 0x003fea0003800000 */
.L_x_11212:
[----:B------:R-:W-:Y:S01]  /*51a0*/  HFMA2 R150, -RZ, RZ, 0, 9.5367431640625e-07 ;  /* 0x00000010ff967431 */ /* 0x000fe200000001ff */
[----:B------:R-:W-:-:S05]  /*51b0*/  MOV R144, R147 ;  /* 0x0000009300907202 */ /* 0x000fca0000000f00 */
[----:B------:R-:W-:-:S05]  /*51c0*/  FADD.FTZ R146, R135, R144 ;  /* 0x0000009087927221 */ /* 0x000fca0000010000 */
[----:B------:R-:W-:-:S07]  /*51d0*/  MOV R149, R146 ;  /* 0x0000009200957202 */ /* 0x000fce0000000f00 */
[----:B------:R-:W-:Y:S05]  /*51e0*/  WARPSYNC.COLLECTIVE R148, `(.L_x_11213) ;  /* 0x0000000094087348 */ /* 0x000fea0003c00000 */
[----:B------:R0:W1:Y:S02]  /*51f0*/  SHFL.BFLY P6, R147, R149, R150, R151 ;  /* 0x0c00009695937389 */ /* 0x00006400000c0097 */
[----:B01----:R-:W-:Y:S05]  /*5200*/  ENDCOLLECTIVE ;  /* 0x000000000000791b */ /* 0x003fea0003800000 */
.L_x_11213:
[----:B------:R-:W-:Y:S05]  /*5210*/  BRA `(.L_x_11214) ;  /* 0xffffffe800787947 */ /* 0x000fea000383ffff */
.L_x_11215:
        /* <DEDUP_REMOVED lines=14> */
.L_x_27986:


//--------------------- .text._ZN10layer_norm31ln_parallel_residual_fwd_kernelINS_13Kernel_traitsIf13__nv_bfloat16fS2_fjLj1280ELj1ELj4ELj1ELj16ENS_18Kernel_traits_baseILj1280EfS2_fS2_fjLj128EEEEELb0ELb1ELb1EEEvNS_9FwdParamsE --------------------------
	.section	.text._ZN10layer_norm31ln_parallel_residual_fwd_kernelINS_13Kernel_traitsIf13__nv_bfloat16fS2_fjLj1280ELj1ELj4ELj1ELj16ENS_18Kernel_traits_baseILj1280EfS2_fS2_fjLj128EEEEELb0ELb1ELb1EEEvNS_9FwdParamsE,"ax",@progbits
	.align	128
        .global         _ZN10layer_norm31ln_parallel_residual_fwd_kernelINS_13Kernel_traitsIf13__nv_bfloat16fS2_fjLj1280ELj1ELj4ELj1ELj16ENS_18Kernel_traits_baseILj1280EfS2_fS2_fjLj128EEEEELb0ELb1ELb1EEEvNS_9FwdParamsE
        .type           _ZN10layer_norm31ln_parallel_residual_fwd_kernelINS_13Kernel_traitsIf13__nv_bfloat16fS2_fjLj1280ELj1ELj4ELj1ELj16ENS_18Kernel_traits_baseILj1280EfS2_fS2_fjLj128EEEEELb0ELb1ELb1EEEvNS_9FwdParamsE,@function
        .size           _ZN10layer_norm31ln_parallel_residual_fwd_kernelINS_13Kernel_traitsIf13__nv_bfloat16fS2_fjLj1280ELj1ELj4ELj1ELj16ENS_18Kernel_traits_baseILj1280EfS2_fS2_fjLj128EEEEELb0ELb1ELb1EEEvNS_9FwdParamsE,(.L_x_27987 - _ZN10layer_norm31ln_parallel_residual_fwd_kernelINS_13Kernel_traitsIf13__nv_bfloat16fS2_fjLj1280ELj1ELj4ELj1ELj16ENS_18Kernel_traits_baseILj1280EfS2_fS2_fjLj128EEEEELb0ELb1ELb1EEEvNS_9FwdParamsE)
        .other          _ZN10layer_norm31ln_parallel_residual_fwd_kernelINS_13Kernel_traitsIf13__nv_bfloat16fS2_fjLj1280ELj1ELj4ELj1ELj16ENS_18Kernel_traits_baseILj1280EfS2_fS2_fjLj128EEEEELb0ELb1ELb1EEEvNS_9FwdParamsE,@"STO_CUDA_ENTRY STV_DEFAULT"
_ZN10layer_norm31ln_parallel_residual_fwd_kernelINS_13Kernel_traitsIf13__nv_bfloat16fS2_fjLj1280ELj1ELj4ELj1ELj16ENS_18Kernel_traits_baseILj1280EfS2_fS2_fjLj128EEEEELb0ELb1ELb1EEEvNS_9FwdParamsE:
.text._ZN10layer_norm31ln_parallel_residual_fwd_kernelINS_13Kernel_traitsIf13__nv_bfloat16fS2_fjLj1280ELj1ELj4ELj1ELj16ENS_18Kernel_traits_baseILj1280EfS2_fS2_fjLj128EEEEELb0ELb1ELb1EEEvNS_9FwdParamsE:
[----:B------:R-:W-:Y:S01]  /*0000*/  LDC R1, c[0x0][0x37c] ;  /* 0x0000df00ff017b82 */ /* 0x000fe20000000800 */
[----:B------:R-:W0:Y:S01]  /*0010*/  S2R R0, SR_TID.X ;  /* 0x0000000000007919 */ /* 0x000e220000002100 */
[----:B------:R-:W1:Y:S06]  /*0020*/  LDCU.64 UR8, c[0x0][0x438] ;  /* 0x00008700ff0877ac */ /* 0x000e6c0008000a00 */
[----:B------:R-:W2:Y:S01]  /*0030*/  S2UR UR4, SR_CTAID.X ;  /* 0x00000000000479c3 */ /* 0x000ea20000002500 */
[----:B------:R-:W3:Y:S01]  /*0040*/  LDCU.64 UR6, c[0x0][0x358] ;  /* 0x00006b00ff0677ac */ /* 0x000ee20008000a00 */
[----:B-1----:R-:W-:-:S04]  /*0050*/  UISETP.NE.U32.AND UP0, UPT, UR8, URZ, UPT ;  /* 0x000000ff0800728c */ /* 0x002fc8000bf05070 */
[----:B------:R-:W-:Y:S02]  /*0060*/  UISETP.NE.AND.EX UP0, UPT, UR9, URZ, UPT, UP0 ;  /* 0x000000ff0900728c */ /* 0x000fe4000bf05300 */
[----:B--2---:R-:W-:Y:S01]  /*0070*/  USHF.L.U32 UR4, UR4, 0x2, URZ ;  /* 0x0000000204047899 */ /* 0x004fe200080006ff */
[----:B0-----:R-:W-:Y:S02]  /*0080*/  SHF.R.U32.HI R2, RZ, 0x5, R0 ;  /* 0x00000005ff027819 */ /* 0x001fe40000011600 */
[----:B------:R-:W-:-:S03]  /*0090*/  LOP3.LUT R0, R0, 0x1f, RZ, 0xc0, !PT ;  /* 0x0000001f00007812 */ /* 0x000fc600078ec0ff */
[----:B------:R-:W-:Y:S01]  /*00a0*/  LOP3.LUT R2, R2, UR4, RZ, 0xfc, !PT ;  /* 0x0000000402027c12 */ /* 0x000fe2000f8efcff */
[----:B---3--:R-:W-:Y:S06]  /*00b0*/  BRA.U !UP0, `(.L_x_11216) ;  /* 0x0000000108647547 */ /* 0x008fec000b800000 */
        /* <DEDUP_REMOVED lines=25> */
.L_x_11216:
        /* <DEDUP_REMOVED lines=32> */
.L_x_11217:
[----:B------:R-:W1:Y:S02]  /*0450*/  LDCU UR4, c[0x0][0x384] ;  /* 0x00007080ff0477ac */ /* 0x000e640008000800 */
[----:B-1----:R-:W-:-:S13]  /*0460*/  ISETP.GE.AND P0, PT, R2, UR4, PT ;  /* 0x0000000402007c0c */ /* 0x002fda000bf06270 */
[----:B------:R-:W-:Y:S05]  /*0470*/  @P0 EXIT ;  /* 0x000000000000094d */ /* 0x000fea0003800000 */
[----:B------:R-:W1:Y:S01]  /*0480*/  LDCU.64 UR8, c[0x0][0x398] ;  /* 0x00007300ff0877ac */ /* 0x000e620008000a00 */
[----:B------:R-:W2:Y:S01]  /*0490*/  LDCU.U8 UR4, c[0x0][0x410] ;  /* 0x00008200ff0477ac */ /* 0x000ea20008000000 */
[----:B------:R-:W3:Y:S01]  /*04a0*/  LDCU UR5, c[0x0][0x388] ;  /* 0x00007100ff0577ac */ /* 0x000ee20008000800 */
[----:B------:R-:W4:Y:S01]  /*04b0*/  LDCU UR12, c[0x0][0x448] ;  /* 0x00008900ff0c77ac */ /* 0x000f220008000800 */
[----:B------:R-:W0:Y:S01]  /*04c0*/  LDCU.64 UR14, c[0x0][0x398] ;  /* 0x00007300ff0e77ac */ /* 0x000e220008000a00 */
[----:B-1----:R-:W-:Y:S01]  /*04d0*/  ISETP.NE.U32.AND P0, PT, RZ, UR8, PT ;  /* 0x00000008ff007c0c */ /* 0x002fe2000bf05070 */
[----:B------:R-:W1:Y:S03]  /*04e0*/  LDCU.64 UR10, c[0x0][0x3a0] ;  /* 0x00007400ff0a77ac */ /* 0x000e660008000a00 */
[----:B------:R-:W-:Y:S02]  /*04f0*/  ISETP.NE.AND.EX P0, PT, RZ, UR9, PT, P0 ;  /* 0x00000009ff007c0c */ /* 0x000fe4000bf05300 */
[----:B0-234-:R-:W-:-:S13]  /*0500*/  ISETP.NE.AND P2, PT, RZ, UR4, PT ;  /* 0x00000004ff007c0c */ /* 0x01dfda000bf45270 */
.L_x_11239:
[----:B-1----:R-:W-:Y:S01]  /*0510*/  ISETP.NE.U32.AND P1, PT, RZ, UR10, PT ;  /* 0x0000000aff007c0c */ /* 0x002fe2000bf25070 */
[----:B--2---:R-:W0:Y:S01]  /*0520*/  @P0 LDC.64 R4, c[0x0][0x398] ;  /* 0x0000e600ff040b82 */ /* 0x004e220000000a00 */
        /* <DEDUP_REMOVED lines=8> */
[----:B------:R-:W3:Y:S01]  /*05b0*/  @P0 LDG.E.128 R56, desc[UR6][R4.64] ;  /* 0x0000000604380981 */ /* 0x000ee2000c1e1d00 */
[----:B-1----:R-:W-:-:S06]  /*05c0*/  IMAD.WIDE.U32 R8, R7, 0x10, R12 ;  /* 0x0000001007087825 */ /* 0x002fcc00078e000c */
[----:B-----5:R-:W5:Y:S01]  /*05d0*/  LDG.E.128 R8, desc[UR6][R8.64] ;  /* 0x0000000608087981 */ /* 0x020f62000c1e1d00 */
[----:B--2---:R-:W-:-:S05]  /*05e0*/  @P1 IMAD.WIDE.U32 R14, R7, 0x20, R14 ;  /* 0x00000020070e1825 */ /* 0x004fca00078e000e */
[----:B------:R0:W5:Y:S04]  /*05f0*/  @P1 LDG.E.128 R52, desc[UR6][R14.64] ;  /* 0x000000060e341981 */ /* 0x000168000c1e1d00 */
        /* <DEDUP_REMOVED lines=24> */
.L_x_11219:
[C---:B-----5:R-:W-:Y:S02]  /*0780*/  PRMT R3, R8.reuse, 0x7632, R3 ;  /* 0x0000763208037816 */ /* 0x060fe40000000003 */
        /* <DEDUP_REMOVED lines=20> */
.L_x_11218:
[----:B------:R-:W-:-:S04]  /*08d0*/  UISETP.NE.U32.AND UP0, UPT, UR10, URZ, UPT ;  /* 0x000000ff0a00728c */ /* 0x000fc8000bf05070 */
[----:B------:R-:W-:-:S09]  /*08e0*/  UISETP.NE.AND.EX UP0, UPT, UR11, URZ, UPT, UP0 ;  /* 0x000000ff0b00728c */ /* 0x000fd2000bf05300 */
[----:B------:R-:W-:Y:S05]  /*08f0*/  BRA.U UP0, `(.L_x_11221) ;  /* 0x0000000100747547 */ /* 0x000fea000b800000 */
[C---:B-----5:R-:W-:Y:S02]  /*0900*/  PRMT R5, R8.reuse, 0x7632, R5 ;  /* 0x0000763208057816 */ /* 0x060fe40000000005 */
        /* <DEDUP_REMOVED lines=28> */
.L_x_11221:
[C---:B-----5:R-:W-:Y:S02]  /*0ad0*/  PRMT R5, R8.reuse, 0x7632, R5 ;  /* 0x0000763208057816 */ /* 0x060fe40000000005 */
[C---:B------:R-:W-:Y:S02]  /*0ae0*/  PRMT R14, R9.reuse, 0x7632, R14 ;  /* 0x00007632090e7816 */ /* 0x040fe4000000000e */
[----:B------:R-:W-:Y:S02]  /*0af0*/  SHF.L.U32 R15, R9, 0x10, RZ ;  /* 0x00000010090f7819 */ /* 0x000fe400000006ff */
[----:B------:R-:W-:Y:S02]  /*0b00*/  SHF.L.U32 R8, R8, 0x10, RZ ;  /* 0x0000001008087819 */ /* 0x000fe400000006ff */
[----:B------:R-:W-:Y:S02]  /*0b10*/  SHF.L.U32 R9, R56, 0x10, RZ ;  /* 0x0000001038097819 */ /* 0x000fe400000006ff */
[----:B------:R-:W-:-:S02]  /*0b20*/  PRMT R17, R10, 0x7632, R17 ;  /* 0x000076320a117816 */ /* 0x000fc40000000011 */
[C---:B------:R-:W-:Y:S01]  /*0b30*/  PRMT R20, R11.reuse, 0x7632, R20 ;  /* 0x000076320b147816 */ /* 0x040fe20000000014 */
[----:B------:R-:W-:Y:S01]  /*0b40*/  FADD.FTZ R9, R8, R9 ;  /* 0x0000000908097221 */ /* 0x000fe20000010000 */
        /* <DEDUP_REMOVED lines=28> */
.L_x_11220:
        /* <DEDUP_REMOVED lines=57> */
.L_x_11223:
        /* <DEDUP_REMOVED lines=29> */
.L_x_11222:
        /* <DEDUP_REMOVED lines=22> */
.L_x_11225:
        /* <DEDUP_REMOVED lines=12> */
.L_x_11224:
        /* <DEDUP_REMOVED lines=14> */
[----:B-----5:R-:W-:Y:S02]  /*1570*/  PRMT R4, R59, 0x7632, R4 ;  /* 0x000076323b047816 */ /* 0x020fe40000000004 */
[----:B------:R-:W-:Y:S02]  /*1580*/  PRMT R6, R58, 0x7632, R6 ;  /* 0x000076323a067816 */ /* 0x000fe40000000006 */
[----:B-1----:R-:W-:Y:S02]  /*1590*/  PRMT R14, R57, 0x7632, R14 ;  /* 0x00007632390e7816 */ /* 0x002fe4000000000e */
[----:B------:R-:W-:Y:S01]  /*15a0*/  PRMT R15, R56, 0x7632, R15 ;  /* 0x00007632380f7816 */ /* 0x000fe2000000000f */
[----:B------:R-:W-:Y:S06]  /*15b0*/  @!P1 BRA `(.L_x_11227) ;  /* 0x0000000000949947 */ /* 0x000fec0003800000 */
[----:B------:R-:W-:Y:S02]  /*15c0*/  SHF.L.U32 R18, R9, 0x10, RZ ;  /* 0x0000001009127819 */ /* 0x000fe400000006ff */
[C---:B------:R-:W-:Y:S02]  /*15d0*/  PRMT R19, R10.reuse, 0x7632, R19 ;  /* 0x000076320a137816 */ /* 0x040fe40000000013 */
[----:B------:R-:W-:Y:S02]  /*15e0*/  SHF.L.U32 R21, R57, 0x10, RZ ;  /* 0x0000001039157819 */ /* 0x000fe400000006ff */
[----:B------:R-:W-:Y:S02]  /*15f0*/  SHF.L.U32 R10, R10, 0x10, RZ ;  /* 0x000000100a0a7819 */ /* 0x000fe400000006ff */
[----:B------:R-:W-:Y:S02]  /*1600*/  SHF.L.U32 R23, R58, 0x10, RZ ;  /* 0x000000103a177819 */ /* 0x000fe400000006ff */
[----:B------:R-:W-:-:S02]  /*1610*/  PRMT R16, R8, 0x7632, R16 ;  /* 0x0000763208107816 */ /* 0x000fc40000000010 */
[----:B------:R-:W-:Y:S02]  /*1620*/  PRMT R17, R9, 0x7632, R17 ;  /* 0x0000763209117816 */ /* 0x000fe40000000011 */
[C---:B------:R-:W-:Y:S02]  /*1630*/  PRMT R20, R11.reuse, 0x7632, R20 ;  /* 0x000076320b147816 */ /* 0x040fe40000000014 */
[----:B------:R-:W-:Y:S01]  /*1640*/  SHF.L.U32 R22, R11, 0x10, RZ ;  /* 0x000000100b167819 */ /* 0x000fe200000006ff */
[----:B------:R-:W-:Y:S01]  /*1650*/  FADD.FTZ R11, R21, R18 ;  /* 0x00000012150b7221 */ /* 0x000fe20000010000 */
        /* <DEDUP_REMOVED lines=27> */
.L_x_11227:
        /* <DEDUP_REMOVED lines=29> */
.L_x_11226:
        /* <DEDUP_REMOVED lines=22> */
.L_x_11229:
        /* <DEDUP_REMOVED lines=12> */
.L_x_11228:
        /* <DEDUP_REMOVED lines=15> */
[----:B-1----:R-:W-:Y:S02]  /*1cf0*/  PRMT R14, R58, 0x7632, R14 ;  /* 0x000076323a0e7816 */ /* 0x002fe4000000000e */
[----:B------:R-:W-:Y:S02]  /*1d00*/  PRMT R15, R57, 0x7632, R15 ;  /* 0x00007632390f7816 */ /* 0x000fe4000000000f */
[----:B------:R-:W-:Y:S01]  /*1d10*/  PRMT R17, R56, 0x7632, R17 ;  /* 0x0000763238117816 */ /* 0x000fe20000000011 */
[----:B------:R-:W-:Y:S06]  /*1d20*/  @!P1 BRA `(.L_x_11231) ;  /* 0x0000000000949947 */ /* 0x000fec0003800000 */
[C---:B------:R-:W-:Y:S02]  /*1d30*/  PRMT R20, R10.reuse, 0x7632, R20 ;  /* 0x000076320a147816 */ /* 0x040fe40000000014 */
[----:B------:R-:W-:Y:S02]  /*1d40*/  SHF.L.U32 R10, R10, 0x10, RZ ;  /* 0x000000100a0a7819 */ /* 0x000fe400000006ff */
[----:B------:R-:W-:Y:S02]  /*1d50*/  SHF.L.U32 R21, R58, 0x10, RZ ;  /* 0x000000103a157819 */ /* 0x000fe400000006ff */
[----:B------:R-:W-:Y:S02]  /*1d60*/  PRMT R16, R8, 0x7632, R16 ;  /* 0x0000763208107816 */ /* 0x000fe40000000010 */
[----:B------:R-:W-:Y:S02]  /*1d70*/  PRMT R18, R9, 0x7632, R18 ;  /* 0x0000763209127816 */ /* 0x000fe40000000012 */
[----:B------:R-:W-:-:S02]  /*1d80*/  PRMT R22, R11, 0x7632, R22 ;  /* 0x000076320b167816 */ /* 0x000fc40000000016 */
[----:B------:R-:W-:Y:S02]  /*1d90*/  SHF.L.U32 R19, R9, 0x10, RZ ;  /* 0x0000001009137819 */ /* 0x000fe400000006ff */
[----:B------:R-:W-:Y:S01]  /*1da0*/  SHF.L.U32 R23, R11, 0x10, RZ ;  /* 0x000000100b177819 */ /* 0x000fe200000006ff */
[----:B------:R-:W-:Y:S01]  /*1db0*/  FADD.FTZ R11, R21, R10 ;  /* 0x0000000a150b7221 */ /* 0x000fe20000010000 */
        /* <DEDUP_REMOVED lines=28> */
.L_x_11231:
[----:B------:R-:W-:Y:S02]  /*1f80*/  PRMT R18, R8, 0x7632, R18 ;  /* 0x0000763208127816 */ /* 0x000fe40000000012 */
[C---:B------:R-:W-:Y:S02]  /*1f90*/  PRMT R19, R9.reuse, 0x7632, R19 ;  /* 0x0000763209137816 */ /* 0x040fe40000000013 */
        /* <DEDUP_REMOVED lines=27> */
.L_x_11230:
        /* <DEDUP_REMOVED lines=22> */
.L_x_11233:
[----:B-----5:R-:W-:Y:S02]  /*22b0*/  PRMT R21, R8, 0x7632, R21 ;  /* 0x0000763208157816 */ /* 0x020fe40000000015 */
[----:B------:R-:W-:Y:S02]  /*22c0*/  PRMT R23, R9, 0x7632, R23 ;  /* 0x0000763209177816 */ /* 0x000fe40000000017 */
[----:B-1----:R-:W-:Y:S02]  /*22d0*/  PRMT R17, R10, 0x7632, R17 ;  /* 0x000076320a117816 */ /* 0x002fe40000000011 */
        /* <DEDUP_REMOVED lines=9> */
.L_x_11232:
        /* <DEDUP_REMOVED lines=16> */
[C---:B------:R-:W-:Y:S02]  /*2470*/  PRMT R13, R9.reuse, 0x7632, R13 ;  /* 0x00007632090d7816 */ /* 0x040fe4000000000d */
[----:B-1----:R-:W-:Y:S02]  /*2480*/  SHF.L.U32 R14, R9, 0x10, RZ ;  /* 0x00000010090e7819 */ /* 0x002fe400000006ff */
        /* <DEDUP_REMOVED lines=38> */
.L_x_11235:
[C---:B-1---5:R-:W-:Y:S02]  /*26f0*/  PRMT R15, R8.reuse, 0x7632, R15 ;  /* 0x00007632080f7816 */ /* 0x062fe4000000000f */
[C---:B------:R-:W-:Y:S02]  /*2700*/  PRMT R142, R9.reuse, 0x7632, R142 ;  /* 0x00007632098e7816 */ /* 0x040fe4000000008e */
[----:B------:R-:W-:Y:S02]  /*2710*/  SHF.L.U32 R14, R9, 0x10, RZ ;  /* 0x00000010090e7819 */ /* 0x000fe400000006ff */
[----:B------:R-:W-:Y:S02]  /*2720*/  SHF.L.U32 R8, R8, 0x10, RZ ;  /* 0x0000001008087819 */ /* 0x000fe400000006ff */
[----:B------:R-:W-:Y:S02]  /*2730*/  SHF.L.U32 R9, R56, 0x10, RZ ;  /* 0x0000001038097819 */ /* 0x000fe400000006ff */
[----:B------:R-:W-:-:S02]  /*2740*/  PRMT R143, R10, 0x7632, R143 ;  /* 0x000076320a8f7816 */ /* 0x000fc4000000008f */
        /* <DEDUP_REMOVED lines=8> */
[----:B------:R-:W-:-:S02]  /*27d0*/  PRMT R9, R56, 0x7632, R9 ;  /* 0x0000763238097816 */ /* 0x000fc40000000009 */
[----:B------:R-:W-:Y:S02]  /*27e0*/  PRMT R11, R58, 0x7632, R11 ;  /* 0x000076323a0b7816 */ /* 0x000fe4000000000b */
[----:B------:R-:W-:Y:S02]  /*27f0*/  PRMT R10, R57, 0x7632, R10 ;  /* 0x00007632390a7816 */ /* 0x000fe4000000000a */
[----:B------:R-:W-:Y:S02]  /*2800*/  PRMT R13, R59, 0x7632, R13 ;  /* 0x000076323b0d7816 */ /* 0x000fe4000000000d */
[----:B------:R-:W-:Y:S02]  /*2810*/  SHF.L.U32 R144, R15, 0x10, RZ ;  /* 0x000000100f907819 */ /* 0x000fe400000006ff */
[----:B------:R-:W-:Y:S02]  /*2820*/  SHF.L.U32 R9, R9, 0x10, RZ ;  /* 0x0000001009097819 */ /* 0x000fe400000006ff */
        /* <DEDUP_REMOVED lines=13> */
.L_x_11234:
[----:B------:R-:W-:Y:S05]  /*2900*/  @!P1 BRA `(.L_x_11237) ;  /* 0x0000000000549947 */ /* 0x000fea0003800000 */
[C---:B-----5:R-:W-:Y:S02]  /*2910*/  PRMT R12, R8.reuse, 0x7632, R12 ;  /* 0x00007632080c7816 */ /* 0x060fe4000000000c */
[----:B------:R-:W-:Y:S02]  /*2920*/  SHF.L.U32 R13, R8, 0x10, RZ ;  /* 0x00000010080d7819 */ /* 0x000fe400000006ff */
[C---:B-1----:R-:W-:Y:S02]  /*2930*/  PRMT R14, R10.reuse, 0x7632, R14 ;  /* 0x000076320a0e7816 */ /* 0x042fe4000000000e */
[----:B------:R-:W-:Y:S02]  /*2940*/  SHF.L.U32 R15, R10, 0x10, RZ ;  /* 0x000000100a0f7819 */ /* 0x000fe400000006ff */
[----:B------:R-:W-:Y:S02]  /*2950*/  PRMT R8, R9, 0x7632, R8 ;  /* 0x0000763209087816 */ /* 0x000fe40000000008 */
[----:B------:R-:W-:-:S02]  /*2960*/  PRMT R10, R11, 0x7632, R10 ;  /* 0x000076320b0a7816 */ /* 0x000fc4000000000a */
        /* <DEDUP_REMOVED lines=15> */
.L_x_11237:
[----:B-----5:R-:W-:Y:S02]  /*2a60*/  PRMT R13, R8, 0x7632, R13 ;  /* 0x00007632080d7816 */ /* 0x020fe4000000000d */
[----:B-1----:R-:W-:Y:S02]  /*2a70*/  PRMT R15, R9, 0x7632, R15 ;  /* 0x00007632090f7816 */ /* 0x002fe4000000000f */
        /* <DEDUP_REMOVED lines=10> */
.L_x_11236:
        /* <DEDUP_REMOVED lines=147> */
.L_x_11251:
[C---:B------:R-:W-:Y:S01]  /*3450*/  FSEL R141, R140.reuse, RZ, !P2 ;  /* 0x000000ff8c8d7208 */ /* 0x040fe20005000000 */
[----:B------:R-:W-:Y:S01]  /*3460*/  FMUL.FTZ R147, R140, R140 ;  /* 0x0000008c8c937220 */ /* 0x000fe20000410000 */
[----:B01----:R-:W-:-:S03]  /*3470*/  FADD.FTZ R145, R145, R148 ;  /* 0x0000009491917221 */ /* 0x003fc60000010000 */
[C---:B------:R-:W-:Y:S01]  /*3480*/  FADD.FTZ R143, -R141.reuse, R34 ;  /* 0x000000228d8f7221 */ /* 0x040fe20000010100 */
[----:B------:R-:W-:Y:S01]  /*3490*/  FADD.FTZ R144, -R141, R35 ;  /* 0x000000238d907221 */ /* 0x000fe20000010100 */
[----:B------:R-:W-:Y:S01]  /*34a0*/  FSEL R147, R147, RZ, P2 ;  /* 0x000000ff93937208 */ /* 0x000fe20001000000 */
[----:B------:R-:W0:Y:S01]  /*34b0*/  @!P1 LDC.64 R34, c[0x0][0x3c0] ;  /* 0x0000f000ff229b82 */ /* 0x000e220000000a00 */
[----:B------:R-:W-:Y:S01]  /*34c0*/  FFMA.FTZ R142, R145, R142, UR12 ;  /* 0x0000000c918e7e23 */ /* 0x000fe2000801008e */
[C---:B------:R-:W-:Y:S01]  /*34d0*/  FADD.FTZ R154, -R141.reuse, R9 ;  /* 0x000000098d9a7221 */ /* 0x040fe20000010100 */
[C---:B------:R-:W-:Y:S01]  /*34e0*/  FADD.FTZ R36, -R141.reuse, R36 ;  /* 0x000000248d247221 */ /* 0x040fe20000010100 */
[C---:B------:R-:W-:Y:S01]  /*34f0*/  FADD.FTZ R145, -R141.reuse, R28 ;  /* 0x0000001c8d917221 */ /* 0x040fe20000010100 */
[----:B------:R-:W-:Y:S01]  /*3500*/  FADD.FTZ R147, R142, R147 ;  /* 0x000000938e937221 */ /* 0x000fe20000010000 */
[C---:B------:R-:W-:Y:S01]  /*3510*/  FADD.FTZ R146, -R141.reuse, R29 ;  /* 0x0000001d8d927221 */ /* 0x040fe20000010100 */
[C---:B------:R-:W-:Y:S01]  /*3520*/  FADD.FTZ R37, -R141.reuse, R37 ;  /* 0x000000258d257221 */ /* 0x040fe20000010100 */
        /* <DEDUP_REMOVED lines=18> */
[----:B------:R-:W-:Y:S01]  /*3650*/  FADD.FTZ R156, -R141, R11 ;  /* 0x0000000b8d9c7221 */ /* 0x000fe20000010100 */
[----:B------:R-:W0:Y:S01]  /*3660*/  LDC.64 R8, c[0x0][0x428] ;  /* 0x00010a00ff087b82 */ /* 0x000e220000000a00 */
[C---:B--2---:R-:W-:Y:S01]  /*3670*/  FMUL.FTZ R19, R147.reuse, R36 ;  /* 0x0000002493137220 */ /* 0x044fe20000410000 */
[C---:B------:R-:W-:Y:S01]  /*3680*/  FMUL.FTZ R36, R147.reuse, R37 ;  /* 0x0000002593247220 */ /* 0x040fe20000410000 */
[C---:B------:R-:W-:Y:S01]  /*3690*/  FMUL.FTZ R13, R147.reuse, R46 ;  /* 0x0000002e930d7220 */ /* 0x040fe20000410000 */
[----:B------:R-:W-:Y:S01]  /*36a0*/  FMUL.FTZ R37, R147, R32 ;  /* 0x0000002093257220 */ /* 0x000fe20000410000 */
        /* <DEDUP_REMOVED lines=19> */
[----:B------:R2:W-:Y:S01]  /*37e0*/  @!P1 STG.E desc[UR6][R158.64], R140 ;  /* 0x0000008c9e009986 */ /* 0x0005e2000c101906 */
        /* <DEDUP_REMOVED lines=8> */
[----:B0-----:R-:W-:-:S04]  /*3870*/  IMAD.WIDE.U32 R162, R4, 0x10, R8 ;  /* 0x0000001004a27825 */ /* 0x001fc800078e0008 */
[----:B------:R-:W-:Y:S01]  /*3880*/  FFMA.FTZ R10, R37, R124, R84 ;  /* 0x0000007c250a7223 */ /* 0x000fe20000010054 */
[C---:B------:R-:W-:Y:S01]  /*3890*/  FMUL.FTZ R24, R147.reuse, R25 ;  /* 0x0000001993187220 */ /* 0x040fe20000410000 */
[----:B--2---:R-:W-:Y:S01]  /*38a0*/  FMUL.FTZ R158, R147, R27 ;  /* 0x0000001b939e7220 */ /* 0x004fe20000410000 */
[----:B------:R-:W-:-:S04]  /*38b0*/  IMAD.WIDE.U32 R140, R5, 0x10, R8 ;  /* 0x00000010058c7825 */ /* 0x000fc800078e0008 */
[----:B------:R-:W-:Y:S01]  /*38c0*/  FFMA.FTZ R5, R13, R138, R98 ;  /* 0x0000008a0d057223 */ /* 0x000fe20000010062 */
[----:B------:R-:W-:Y:S01]  /*38d0*/  FFMA.FTZ R13, R32, R125, R85 ;  /* 0x0000007d200d7223 */ /* 0x000fe20000010055 */
[----:B------:R-:W-:Y:S01]  /*38e0*/  FFMA.FTZ R4, R11, R136, R96 ;  /* 0x000000880b047223 */ /* 0x000fe20000010060 */
[----:B------:R-:W-:-:S04]  /*38f0*/  IMAD.WIDE.U32 R26, R3, 0x10, R8 ;  /* 0x00000010031a7825 */ /* 0x000fc800078e0008 */
[----:B------:R-:W-:Y:S01]  /*3900*/  FFMA.FTZ R3, R44, R137, R97 ;  /* 0x000000892c037223 */ /* 0x000fe20000010061 */
[C---:B------:R-:W-:Y:S01]  /*3910*/  FMUL.FTZ R17, R147.reuse, R42 ;  /* 0x0000002a93117220 */ /* 0x040fe20000410000 */
[C---:B------:R-:W-:Y:S01]  /*3920*/  FMUL.FTZ R25, R147.reuse, R20 ;  /* 0x0000001493197220 */ /* 0x040fe20000410000 */
[C---:B------:R-:W-:Y:S01]  /*3930*/  FMUL.FTZ R20, R147.reuse, R21 ;  /* 0x0000001593147220 */ /* 0x040fe20000410000 */
[C---:B------:R-:W-:Y:S01]  /*3940*/  FMUL.FTZ R21, R147.reuse, R22 ;  /* 0x0000001693157220 */ /* 0x040fe20000410000 */
[C---:B------:R-:W-:Y:S01]  /*3950*/  FMUL.FTZ R160, R147.reuse, R23 ;  /* 0x0000001793a07220 */ /* 0x040fe20000410000 */
[----:B------:R-:W-:Y:S01]  /*3960*/  FMUL.FTZ R46, R147, R47 ;  /* 0x0000002f932e7220 */ /* 0x000fe20000410000 */
[----:B------:R-:W-:Y:S01]  /*3970*/  IMAD.WIDE.U32 R22, R7, 0x10, R8 ;  /* 0x0000001007167825 */ /* 0x000fe200078e0008 */
[----:B------:R-:W-:-:S03]  /*3980*/  F2FP.BF16.F32.PACK_AB R10, R13, R10 ;  /* 0x0000000a0d0a723e */ /* 0x000fc600000010ff */
[C---:B------:R-:W-:Y:S01]  /*3990*/  FMUL.FTZ R15, R147.reuse, R40 ;  /* 0x00000028930f7220 */ /* 0x040fe20000410000 */
[----:B------:R-:W-:Y:S01]  /*39a0*/  FMUL.FTZ R47, R147, R14 ;  /* 0x0000000e932f7220 */ /* 0x000fe20000410000 */
[----:B------:R-:W-:-:S04]  /*39b0*/  IMAD.WIDE.U32 R164, R6, 0x10, R8 ;  /* 0x0000001006a47825 */ /* 0x000fc800078e0008 */
[----:B------:R-:W-:Y:S01]  /*39c0*/  FFMA.FTZ R7, R17, R134, R94 ;  /* 0x0000008611077223 */ /* 0x000fe2000001005e */
[----:B------:R-:W-:Y:S01]  /*39d0*/  F2FP.BF16.F32.PACK_AB R4, R3, R4 ;  /* 0x000000040304723e */ /* 0x000fe200000010ff */
[----:B------:R-:W-:Y:S01]  /*39e0*/  FFMA.FTZ R13, R33, R122, R82 ;  /* 0x0000007a210d7223 */ /* 0x000fe20000010052 */
[----:B------:R-:W-:Y:S01]  /*39f0*/  FMUL.FTZ R40, R147, R41 ;  /* 0x0000002993287220 */ /* 0x000fe20000410000 */
[----:B------:R-:W-:Y:S01]  /*3a00*/  FFMA.FTZ R8, R19, R128, R88 ;  /* 0x0000008013087223 */ /* 0x000fe20000010058 */
[----:B------:R-:W-:Y:S01]  /*3a10*/  FFMA.FTZ R3, R36, R129, R89 ;  /* 0x0000008124037223 */ /* 0x000fe20000010059 */
[----:B------:R-:W-:Y:S01]  /*3a20*/  FFMA.FTZ R14, R31, R116, R76 ;  /* 0x000000741f0e7223 */ /* 0x000fe2000001004c */
[----:B------:R-:W-:Y:S01]  /*3a30*/  FFMA.FTZ R17, R24, R117, R77 ;  /* 0x0000007518117223 */ /* 0x000fe2000001004d */
[----:B------:R-:W0:Y:S01]  /*3a40*/  LDC.64 R32, c[0x0][0x380] ;  /* 0x0000e000ff207b82 */ /* 0x000e220000000a00 */
[C---:B------:R-:W-:Y:S01]  /*3a50*/  FMUL.FTZ R145, R147.reuse, R145 ;  /* 0x0000009193917220 */ /* 0x040fe20000410000 */
[C---:B------:R-:W-:Y:S01]  /*3a60*/  FMUL.FTZ R146, R147.reuse, R146 ;  /* 0x0000009293927220 */ /* 0x040fe20000410000 */
[C---:B------:R-:W-:Y:S01]  /*3a70*/  FMUL.FTZ R41, R147.reuse, R16 ;  /* 0x0000001093297220 */ /* 0x040fe20000410000 */
[C---:B------:R-:W-:Y:S01]  /*3a80*/  FMUL.FTZ R142, R147.reuse, R142 ;  /* 0x0000008e938e7220 */ /* 0x040fe20000410000 */
[----:B------:R-:W-:Y:S01]  /*3a90*/  FMUL.FTZ R42, R147, R43 ;  /* 0x0000002b932a7220 */ /* 0x000fe20000410000 */
[----:B------:R-:W-:Y:S01]  /*3aa0*/  FFMA.FTZ R6, R15, R132, R92 ;  /* 0x000000840f067223 */ /* 0x000fe2000001005c */
[----:B------:R-:W-:Y:S01]  /*3ab0*/  FFMA.FTZ R9, R40, R133, R93 ;  /* 0x0000008528097223 */ /* 0x000fe2000001005d */
[----:B------:R-:W-:Y:S01]  /*3ac0*/  FMUL.FTZ R43, R147, R12 ;  /* 0x0000000c932b7220 */ /* 0x000fe20000410000 */
[----:B------:R-:W-:Y:S01]  /*3ad0*/  F2FP.BF16.F32.PACK_AB R8, R3, R8 ;  /* 0x000000080308723e */ /* 0x000fe200000010ff */
[----:B------:R-:W-:Y:S01]  /*3ae0*/  FMUL.FTZ R143, R147, R143 ;  /* 0x0000008f938f7220 */ /* 0x000fe20000410000 */
[----:B------:R-:W-:Y:S01]  /*3af0*/  F2FP.BF16.F32.PACK_AB R14, R17, R14 ;  /* 0x0000000e110e723e */ /* 0x000fe200000010ff */
[C---:B------:R-:W-:Y:S01]  /*3b00*/  FMUL.FTZ R144, R147.reuse, R144 ;  /* 0x0000009093907220 */ /* 0x040fe20000410000 */
[----:B------:R-:W-:Y:S01]  /*3b10*/  FMUL.FTZ R45, R147, R18 ;  /* 0x00000012932d7220 */ /* 0x000fe20000410000 */
[----:B------:R-:W-:Y:S01]  /*3b20*/  FFMA.FTZ R12, R145, R120, R80 ;  /* 0x00000078910c7223 */ /* 0x000fe20000010050 */
[----:B------:R-:W-:Y:S01]  /*3b30*/  FFMA.FTZ R3, R146, R121, R81 ;  /* 0x0000007992037223 */ /* 0x000fe20000010051 */
[----:B------:R-:W-:Y:S01]  /*3b40*/  FFMA.FTZ R17, R21, R114, R74 ;  /* 0x0000007215117223 */ /* 0x000fe2000001004a */
[----:B-1----:R-:W-:-:S04]  /*3b50*/  @!P1 IMAD.WIDE R28, R2, 0x4, R28 ;  /* 0x00000004021c9825 */ /* 0x002fc800078e021c */
        /* <DEDUP_REMOVED lines=19> */
[----:B------:R1:W-:Y:S01]  /*3c90*/  @!P1 STG.E desc[UR6][R28.64], R147 ;  /* 0x000000931c009986 */ /* 0x0003e2000c101906 */
        /* <DEDUP_REMOVED lines=11> */
[----:B-1----:R-:W-:Y:S01]  /*3d50*/  FFMA.FTZ R28, R43, R104, R64 ;  /* 0x000000682b1c7223 */ /* 0x002fe20000010040 */
        /* <DEDUP_REMOVED lines=18> */
[----:B------:R-:W-:Y:S02]  /*3e80*/  F2FP.BF16.F32.PACK_AB R28, R21, R28 ;  /* 0x0000001c151c723e */ /* 0x000fe400000010ff */
[----:B0-----:R-:W-:-:S03]  /*3e90*/  LEA R2, R32, R2, 0x2 ;  /* 0x0000000220027211 */ /* 0x001fc600078e10ff */
[----:B------:R2:W-:Y:S01]  /*3ea0*/  STG.E.128 desc[UR6][R164.64], R28 ;  /* 0x0000001ca4007986 */ /* 0x0005e2000c101d06 */
[----:B------:R-:W-:-:S13]  /*3eb0*/  ISETP.GE.AND P1, PT, R2, R33, PT ;  /* 0x000000210200720c */ /* 0x000fda0003f26270 */
[----:B------:R-:W-:Y:S05]  /*3ec0*/  @!P1 BRA `(.L_x_11239) ;  /* 0xffffffc400909947 */ /* 0x000fea000383ffff */
[----:B------:R-:W-:Y:S05]  /*3ed0*/  EXIT ;  /* 0x000000000000794d */ /* 0x000fea0003800000 */
.L_x_11238:
        /* <DEDUP_REMOVED lines=8> */
.L_x_11241:
[----:B------:R-:W-:Y:S05]  /*3f60*/  BSYNC B0 ;  /* 0x0000000000007941 */ /* 0x000fea0003800000 */
.L_x_11240:
        /* <DEDUP_REMOVED lines=10> */
.L_x_11242:
[----:B------:R-:W-:Y:S01]  /*4010*/  HFMA2 R151, -RZ, RZ, 0, 2.384185791015625e-07 ;  /* 0x00000004ff977431 */ /* 0x000fe200000001ff */
[----:B------:R-:W-:-:S05]  /*4020*/  MOV R141, R148 ;  /* 0x00000094008d7202 */ /* 0x000fca0000000f00 */
[----:B------:R-:W-:-:S05]  /*4030*/  FADD.FTZ R145, R144, R141 ;  /* 0x0000008d90917221 */ /* 0x000fca0000010000 */
[----:B------:R-:W-:-:S07]  /*4040*/  MOV R150, R145 ;  /* 0x0000009100967202 */ /* 0x000fce0000000f00 */
[----:B------:R-:W-:Y:S05]  /*4050*/  WARPSYNC.COLLECTIVE R149, `(.L_x_11243) ;  /* 0x0000000095087348 */ /* 0x000fea0003c00000 */
[----:B------:R0:W1:Y:S02]  /*4060*/  SHFL.BFLY P3, R148, R150, R151, R152 ;  /* 0x0c00009796947389 */ /* 0x0000640000060098 */
[----:B01----:R-:W-:Y:S05]  /*4070*/  ENDCOLLECTIVE ;  /* 0x000000000000791b */ /* 0x003fea0003800000 */
.L_x_11243:
[----:B------:R-:W-:Y:S01]  /*4080*/  HFMA2 R151, -RZ, RZ, 0, 4.76837158203125e-07 ;  /* 0x00000008ff977431 */ /* 0x000fe200000001ff */
[----:B------:R-:W-:-:S05]  /*4090*/  MOV R140, R148 ;  /* 0x00000094008c7202 */ /* 0x000fca0000000f00 */
[----:B------:R-:W-:-:S05]  /*40a0*/  FADD.FTZ R146, R145, R140 ;  /* 0x0000008c91927221 */ /* 0x000fca0000010000 */
[----:B------:R-:W-:-:S07]  /*40b0*/  MOV R150, R146 ;  /* 0x0000009200967202 */ /* 0x000fce0000000f00 */
[----:B------:R-:W-:Y:S05]  /*40c0*/  WARPSYNC.COLLECTIVE R149, `(.L_x_11244) ;  /* 0x0000000095087348 */ /* 0x000fea0003c00000 */
[----:B------:R0:W1:Y:S02]  /*40d0*/  SHFL.BFLY P3, R148, R150, R151, R152 ;  /* 0x0c00009796947389 */ /* 0x0000640000060098 */
[----:B01----:R-:W-:Y:S05]  /*40e0*/  ENDCOLLECTIVE ;  /* 0x000000000000791b */ /* 0x003fea0003800000 */
.L_x_11244:
[----:B------:R-:W-:Y:S01]  /*40f0*/  HFMA2 R151, -RZ, RZ, 0, 9.5367431640625e-07 ;  /* 0x00000010ff977431 */ /* 0x000fe200000001ff */
[----:B------:R-:W-:-:S05]  /*4100*/  MOV R141, R148 ;  /* 0x00000094008d7202 */ /* 0x000fca0000000f00 */
[----:B------:R-:W-:-:S05]  /*4110*/  FADD.FTZ R147, R146, R141 ;  /* 0x0000008d92937221 */ /* 0x000fca0000010000 */
[----:B------:R-:W-:-:S07]  /*4120*/  MOV R150, R147 ;  /* 0x0000009300967202 */ /* 0x000fce0000000f00 */
[----:B------:R-:W-:Y:S05]  /*4130*/  WARPSYNC.COLLECTIVE R149, `(.L_x_11245) ;  /* 0x0000000095087348 */ /* 0x000fea0003c00000 */
[----:B------:R0:W1:Y:S02]  /*4140*/  SHFL.BFLY P3, R148, R150, R151, R152 ;  /* 0x0c00009796947389 */ /* 0x0000640000060098 */
[----:B01----:R-:W-:Y:S05]  /*4150*/  ENDCOLLECTIVE ;  /* 0x000000000000791b */ /* 0x003fea0003800000 */
.L_x_11245:
        /* <DEDUP_REMOVED lines=88> */
.L_x_11246:
[----:B------:R-:W-:Y:S01]  /*46e0*/  HFMA2 R151, -RZ, RZ, 0, 1.1920928955078125e-07 ;  /* 0x00000002ff977431 */ /* 0x000fe200000001ff */
[----:B------:R-:W-:-:S05]  /*46f0*/  MOV R144, R148 ;  /* 0x0000009400907202 */ /* 0x000fca0000000f00 */
[----:B------:R-:W-:-:S05]  /*4700*/  FADD.FTZ R144, R141, R144 ;  /* 0x000000908d907221 */ /* 0x000fca0000010000 */
[----:B------:R-:W-:-:S07]  /*4710*/  MOV R150, R144 ;  /* 0x0000009000967202 */ /* 0x000fce0000000f00 */
[----:B------:R-:W-:Y:S05]  /*4720*/  WARPSYNC.COLLECTIVE R149, `(.L_x_11247) ;  /* 0x0000000095087348 */ /* 0x000fea0003c00000 */
[----:B------:R0:W1:Y:S02]  /*4730*/  SHFL.BFLY P3, R148, R150, R151, R152 ;  /* 0x0c00009796947389 */ /* 0x0000640000060098 */
[----:B01----:R-:W-:Y:S05]  /*4740*/  ENDCOLLECTIVE ;  /* 0x000000000000791b */ /* 0x003fea0003800000 */
.L_x_11247:
[----:B------:R-:W-:Y:S01]  /*4750*/  HFMA2 R151, -RZ, RZ, 0, 2.384185791015625e-07 ;  /* 0x00000004ff977431 */ /* 0x000fe200000001ff */
[----:B------:R-:W-:-:S05]  /*4760*/  MOV R143, R148 ;  /* 0x00000094008f7202 */ /* 0x000fca0000000f00 */
[----:B------:R-:W-:-:S05]  /*4770*/  FADD.FTZ R143, R144, R143 ;  /* 0x0000008f908f7221 */ /* 0x000fca0000010000 */
[----:B------:R-:W-:-:S07]  /*4780*/  MOV R150, R143 ;  /* 0x0000008f00967202 */ /* 0x000fce0000000f00 */
[----:B------:R-:W-:Y:S05]  /*4790*/  WARPSYNC.COLLECTIVE R149, `(.L_x_11248) ;  /* 0x0000000095087348 */ /* 0x000fea0003c00000 */
[----:B------:R0:W1:Y:S02]  /*47a0*/  SHFL.BFLY P3, R148, R150, R151, R152 ;  /* 0x0c00009796947389 */ /* 0x0000640000060098 */
[----:B01----:R-:W-:Y:S05]  /*47b0*/  ENDCOLLECTIVE ;  /* 0x000000000000791b */ /* 0x003fea0003800000 */
.L_x_11248:
[----:B------:R-:W-:Y:S01]  /*47c0*/  HFMA2 R151, -RZ, RZ, 0, 4.76837158203125e-07 ;  /* 0x00000008ff977431 */ /* 0x000fe200000001ff */
[----:B------:R-:W-:-:S05]  /*47d0*/  MOV R146, R148 ;  /* 0x0000009400927202 */ /* 0x000fca0000000f00 */
[----:B------:R-:W-:-:S05]  /*47e0*/  FADD.FTZ R146, R143, R146 ;  /* 0x000000928f927221 */ /* 0x000fca0000010000 */
[----:B------:R-:W-:-:S07]  /*47f0*/  MOV R150, R146 ;  /* 0x0000009200967202 */ /* 0x000fce0000000f00 */
[----:B------:R-:W-:Y:S05]  /*4800*/  WARPSYNC.COLLECTIVE R149, `(.L_x_11249) ;  /* 0x0000000095087348 */ /* 0x000fea0003c00000 */
[----:B------:R0:W1:Y:S02]  /*4810*/  SHFL.BFLY P3, R148, R150, R151, R152 ;  /* 0x0c00009796947389 */ /* 0x0000640000060098 */
[----:B01----:R-:W-:Y:S05]  /*4820*/  ENDCOLLECTIVE ;  /* 0x000000000000791b */ /* 0x003fea0003800000 */
.L_x_11249:
[----:B------:R-:W-:Y:S01]  /*4830*/  HFMA2 R151, -RZ, RZ, 0, 9.5367431640625e-07 ;  /* 0x00000010ff977431 */ /* 0x000fe200000001ff */
[----:B------:R-:W-:-:S05]  /*4840*/  MOV R145, R148 ;  /* 0x0000009400917202 */ /* 0x000fca0000000f00 */
[----:B------:R-:W-:-:S05]  /*4850*/  FADD.FTZ R145, R146, R145 ;  /* 0x0000009192917221 */ /* 0x000fca0000010000 */
[----:B------:R-:W-:-:S07]  /*4860*/  MOV R150, R145 ;  /* 0x0000009100967202 */ /* 0x000fce0000000f00 */
[----:B------:R-:W-:Y:S05]  /*4870*/  WARPSYNC.COLLECTIVE R149, `(.L_x_11250) ;  /* 0x0000000095087348 */ /* 0x000fea0003c00000 */
[----:B------:R0:W1:Y:S02]  /*4880*/  SHFL.BFLY P3, R148, R150, R151, R152 ;  /* 0x0c00009796947389 */ /* 0x0000640000060098 */
[----:B01----:R-:W-:Y:S05]  /*4890*/  ENDCOLLECTIVE ;  /* 0x000000000000791b */ /* 0x003fea0003800000 */
.L_x_11250:
[----:B------:R-:W-:Y:S05]  /*48a0*/  BRA `(.L_x_11251) ;  /* 0xffffffe800e87947 */ /* 0x000fea000383ffff */
.L_x_11252:
        /* <DEDUP_REMOVED lines=13> */
.L_x_27987:


//--------------------- .text._ZN10layer_norm31ln_parallel_residual_fwd_kernelINS_13Kernel_traitsIf13__nv_bfloat16fS2_fjLj1280ELj1ELj4ELj1ELj16ENS_18Kernel_traits_baseILj1280EfS2_fS2_fjLj128EEEEELb1ELb0ELb0EEEvNS_9FwdParamsE --------------------------
	.section	.text._ZN10layer_norm31ln_parallel_residual_fwd_kernelINS_13Kernel_traitsIf13__nv_bfloat16fS2_fjLj1280ELj1ELj4ELj1ELj16ENS_18Kernel_traits_baseILj1280EfS2_fS2_fjLj128EEEEELb1ELb0ELb0EEEvNS_9FwdParamsE,"ax",@progbits
	.align	128
        .global         _ZN10layer_norm31ln_parallel_residual_fwd_kernelINS_13Kernel_traitsIf13__nv_bfloat16fS2_fjLj1280ELj1ELj4ELj1ELj16ENS_18Kernel_traits_baseILj1280EfS2_fS2_fjLj128EEEEELb1ELb0ELb0EEEvNS_9FwdParamsE
        .type           _ZN10layer_norm31ln_parallel_residual_fwd_kernelINS_13Kernel_traitsIf13__nv_bfloat16fS2_fjLj1280ELj1ELj4ELj1ELj16ENS_18Kernel_traits_baseILj1280EfS2_fS2_fjLj128EEEEELb1ELb0ELb0EEEvNS_9FwdParamsE,@function
        .size           _ZN10layer_norm31ln_parallel_residual_fwd_kernelINS_13Kernel_traitsIf13__nv_bfloat16fS2_fjLj1280ELj1ELj4ELj1ELj16ENS_18Kernel_traits_baseILj1280EfS2_fS2_fjLj128EEEEELb1ELb0ELb0EEEvNS_9FwdParamsE,(.L_x_27988 - _ZN10layer_norm31ln_parallel_residual_fwd_kernelINS_13Kernel_traitsIf13__nv_bfloat16fS2_fjLj1280ELj1ELj4ELj1ELj16ENS_18Kernel_traits_baseILj1280EfS2_fS2_fjLj128EEEEELb1ELb0ELb0EEEvNS_9FwdParamsE)
        .other          _ZN10layer_norm31ln_parallel_residual_fwd_kernelINS_13Kernel_traitsIf13__nv_bfloat16fS2_fjLj1280ELj1ELj4ELj1ELj16ENS_18Kernel_traits_baseILj1280EfS2_fS2_fjLj128EEEEELb1ELb0ELb0EEEvNS_9FwdParamsE,@"STO_CUDA_ENTRY STV_DEFAULT"
_ZN10layer_norm31ln_parallel_residual_fwd_kernelINS_13Kernel_traitsIf13__nv_bfloat16fS2_fjLj1280ELj1ELj4ELj1ELj16ENS_18Kernel_traits_baseILj1280EfS2_fS2_fjLj128EEEEELb1ELb0ELb0EEEvNS_9FwdParamsE:
.text._ZN10layer_norm31ln_parallel_residual_fwd_kernelINS_13Kernel_traitsIf13__nv_bfloat16fS2_fjLj1280ELj1ELj4ELj1ELj16ENS_18Kernel_traits_baseILj1280EfS2_fS2_fjLj128EEEEELb1ELb0ELb0EEEvNS_9FwdParamsE:
        /* <DEDUP_REMOVED lines=71> */
[----:B------:R-:W5:Y:S02]  /*0470*/  @P3 LDG.E.128 R12, desc[UR6][R4.64] ;  /* 0x00000006040c3981 */ /* 0x000f64000c1e1d00 */
[----:B------:R-:W0:Y:S01]  /*0480*/  LDC.64 R76, c[0x0][0x3d0] ;  /* 0x0000f400ff4c7b82 */ /* 0x000e220000000a00 */
[C---:B-1----:R-:W-:Y:S01]  /*0490*/  @P3 IMAD.WIDE.U32 R6, R3.reuse, 0x20, R6 ;  /* 0x0000002003063825 */ /* 0x042fe200078e0006 */
[----:B------:R-:W-:Y:S01]  /*04a0*/  @P3 LOP3.LUT R3, R3, 0x20, RZ, 0xfc, !PT ;  /* 0x0000002003033812 */ /* 0x000fe200078efcff */
[----:B------:R1:W5:Y:S04]  /*04b0*/  @P3 LDG.E.128 R16, desc[UR6][R4.64+0x10] ;  /* 0x0000100604103981 */ /* 0x000368000c1e1d00 */
[----:B------:R-:W5:Y:S01]  /*04c0*/  @P3 LDG.E.128 R20, desc[UR6][R6.64] ;  /* 0x0000000606143981 */ /* 0x000f62000c1e1d00 */
[----:B------:R-:W4:Y:S08]  /*04d0*/  LDC.64 R78, c[0x0][0x3d8] ;  /* 0x0000f600ff4e7b82 */ /* 0x000f300000000a00 */
[----:B------:R-:W1:Y:S01]  /*04e0*/  LDC.64 R82, c[0x0][0x3d0] ;  /* 0x0000f400ff527b82 */ /* 0x000e620000000a00 */
[C---:B--2---:R-:W-:Y:S01]  /*04f0*/  @P0 IMAD.WIDE.U32 R8, R3.reuse, 0x20, R8 ;  /* 0x0000002003080825 */ /* 0x044fe200078e0008 */
[----:B------:R-:W5:Y:S03]  /*0500*/  @P3 LDG.E.128 R24, desc[UR6][R6.64+0x10] ;  /* 0x0000100606183981 */ /* 0x000f66000c1e1d00 */
[C---:B---3--:R-:W-:Y:S01]  /*0510*/  @P0 IMAD.WIDE.U32 R10, R3.reuse, 0x20, R10 ;  /* 0x00000020030a0825 */ /* 0x048fe200078e000a */
[----:B------:R-:W5:Y:S02]  /*0520*/  @P0 LDG.E.128 R28, desc[UR6][R8.64] ;  /* 0x00000006081c0981 */ /* 0x000f64000c1e1d00 */
[----:B------:R-:W2:Y:S01]  /*0530*/  LDC.64 R84, c[0x0][0x3d8] ;  /* 0x0000f600ff547b82 */ /* 0x000ea20000000a00 */
[----:B------:R-:W-:Y:S01]  /*0540*/  @P0 VIADD R3, R3, 0x20 ;  /* 0x0000002003030836 */ /* 0x000fe20000000000 */
[----:B------:R-:W5:Y:S03]  /*0550*/  @P0 LDG.E.128 R32, desc[UR6][R8.64+0x10] ;  /* 0x0000100608200981 */ /* 0x000f66000c1e1d00 */
[C---:B0-----:R-:W-:Y:S01]  /*0560*/  @P1 IMAD.WIDE.U32 R76, R3.reuse, 0x20, R76 ;  /* 0x00000020034c1825 */ /* 0x041fe200078e004c */
[----:B------:R-:W5:Y:S03]  /*0570*/  @P0 LDG.E.128 R36, desc[UR6][R10.64] ;  /* 0x000000060a240981 */ /* 0x000f66000c1e1d00 */
[C---:B----4-:R-:W-:Y:S01]  /*0580*/  @P1 IMAD.WIDE.U32 R80, R3.reuse, 0x20, R78 ;  /* 0x0000002003501825 */ /* 0x050fe200078e004e */
[----:B------:R-:W5:Y:S03]  /*0590*/  @P0 LDG.E.128 R40, desc[UR6][R10.64+0x10] ;  /* 0x000010060a280981 */ /* 0x000f66000c1e1d00 */
[----:B------:R-:W-:Y:S01]  /*05a0*/  @P1 VIADD R3, R3, 0x20 ;  /* 0x0000002003031836 */ /* 0x000fe20000000000 */
[----:B------:R-:W5:Y:S03]  /*05b0*/  @P1 LDG.E.128 R44, desc[UR6][R76.64] ;  /* 0x000000064c2c1981 */ /* 0x000f66000c1e1d00 */
[C---:B-1----:R-:W-:Y:S01]  /*05c0*/  @P2 IMAD.WIDE.U32 R4, R3.reuse, 0x20, R82 ;  /* 0x0000002003042825 */ /* 0x042fe200078e0052 */
[----:B------:R0:W5:Y:S04]  /*05d0*/  @P1 LDG.E.128 R48, desc[UR6][R76.64+0x10] ;  /* 0x000010064c301981 */ /* 0x000168000c1e1d00 */
[----:B------:R-:W5:Y:S04]  /*05e0*/  @P2 LDG.E.128 R60, desc[UR6][R4.64] ;  /* 0x00000006043c2981 */ /* 0x000f68000c1e1d00 */
[----:B------:R-:W5:Y:S01]  /*05f0*/  @P2 LDG.E.128 R64, desc[UR6][R4.64+0x10] ;  /* 0x0000100604402981 */ /* 0x000f62000c1e1d00 */
[----:B------:R-:W-:Y:S01]  /*0600*/  ISETP.GE.U32.AND P0, PT, R0, 0xa0, PT ;  /* 0x000000a00000780c */ /* 0x000fe20003f06070 */
[----:B--2---:R-:W-:Y:S01]  /*0610*/  @P2 IMAD.WIDE.U32 R84, R3, 0x20, R84 ;  /* 0x0000002003542825 */ /* 0x004fe200078e0054 */
[----:B------:R-:W-:Y:S01]  /*0620*/  CS2R R78, SRZ ;  /* 0x00000000004e7805 */ /* 0x000fe2000001ff00 */
[----:B------:R-:W5:Y:S01]  /*0630*/  @P1 LDG.E.128 R52, desc[UR6][R80.64] ;  /* 0x0000000650341981 */ /* 0x000f62000c1e1d00 */
[----:B0-----:R-:W-:-:S02]  /*0640*/  CS2R R76, SRZ ;  /* 0x00000000004c7805 */ /* 0x001fc4000001ff00 */
        /* <DEDUP_REMOVED lines=13> */
[----:B------:R-:W-:Y:S02]  /*0720*/  CS2R R100, SRZ ;  /* 0x0000000000647805 */ /* 0x000fe4000001ff00 */
[----:B------:R-:W-:-:S02]  /*0730*/  CS2R R106, SRZ ;  /* 0x00000000006a7805 */ /* 0x000fc4000001ff00 */
[----:B------:R-:W-:Y:S02]  /*0740*/  CS2R R104, SRZ ;  /* 0x0000000000687805 */ /* 0x000fe4000001ff00 */
[----:B------:R-:W-:Y:S02]  /*0750*/  CS2R R110, SRZ ;  /* 0x00000000006e7805 */ /* 0x000fe4000001ff00 */
[----:B------:R-:W-:Y:S02]  /*0760*/  CS2R R108, SRZ ;  /* 0x00000000006c7805 */ /* 0x000fe4000001ff00 */
[----:B------:R-:W-:Y:S02]  /*0770*/  CS2R R114, SRZ ;  /* 0x0000000000727805 */ /* 0x000fe4000001ff00 */
[----:B------:R-:W-:Y:S02]  /*0780*/  CS2R R112, SRZ ;  /* 0x0000000000707805 */ /* 0x000fe4000001ff00 */
[----:B-1----:R-:W-:-:S02]  /*0790*/  CS2R R84, SRZ ;  /* 0x0000000000547805 */ /* 0x002fc4000001ff00 */
        /* <DEDUP_REMOVED lines=12> */
[----:B------:R-:W-:Y:S01]  /*0860*/  @P2 IADD3 R3, PT, PT, R3, 0x20, RZ ;  /* 0x0000002003032810 */ /* 0x000fe20007ffe0ff */
[----:B------:R-:W-:Y:S06]  /*0870*/  @!P0 BRA `(.L_x_11256) ;  /* 0x0000001400ac8947 */ /* 0x000fec0003800000 */
        /* <DEDUP_REMOVED lines=49> */
.L_x_11255:
        /* <DEDUP_REMOVED lines=11> */
[----:B------:R-:W5:Y:S01]  /*0c40*/  @P3 LDG.E.128 R12, desc[UR6][R6.64] ;  /* 0x00000006060c3981 */ /* 0x000f62000c1e1d00 */
[C---:B-1----:R-:W-:Y:S01]  /*0c50*/  @P3 IMAD.WIDE.U32 R8, R3.reuse, 0x20, R8 ;  /* 0x0000002003083825 */ /* 0x042fe200078e0008 */
[----:B------:R-:W0:Y:S02]  /*0c60*/  LDC.64 R76, c[0x0][0x3d8] ;  /* 0x0000f600ff4c7b82 */ /* 0x000e240000000a00 */
[----:B------:R-:W5:Y:S04]  /*0c70*/  @P3 LDG.E.128 R16, desc[UR6][R6.64+0x10] ;  /* 0x0000100606103981 */ /* 0x000f68000c1e1d00 */
[----:B------:R-:W5:Y:S02]  /*0c80*/  @P3 LDG.E.128 R20, desc[UR6][R8.64] ;  /* 0x0000000608143981 */ /* 0x000f64000c1e1d00 */
[----:B------:R-:W1:Y:S02]  /*0c90*/  @P0 LDC.64 R78, c[0x0][0x440] ;  /* 0x00011000ff4e0b82 */ /* 0x000e640000000a00 */
[----:B------:R-:W5:Y:S01]  /*0ca0*/  @P3 LDG.E.128 R24, desc[UR6][R8.64+0x10] ;  /* 0x0000100608183981 */ /* 0x000f62000c1e1d00 */
[----:B---3--:R-:W-:-:S05]  /*0cb0*/  @P3 IMAD.WIDE.U32 R4, R3, 0x20, R4 ;  /* 0x0000002003043825 */ /* 0x008fca00078e0004 */
[----:B------:R-:W3:Y:S01]  /*0cc0*/  LDC.64 R80, c[0x0][0x3d0] ;  /* 0x0000f400ff507b82 */ /* 0x000ee20000000a00 */
[----:B------:R-:W5:Y:S04]  /*0cd0*/  @P3 LD.E.128 R136, desc[UR6][R4.64] ;  /* 0x0000000604883980 */ /* 0x000f68000c101d00 */
[----:B------:R-:W5:Y:S03]  /*0ce0*/  @P3 LD.E.128 R132, desc[UR6][R4.64+0x10] ;  /* 0x0000100604843980 */ /* 0x000f66000c101d00 */
[----:B------:R-:W4:Y:S08]  /*0cf0*/  LDC.64 R82, c[0x0][0x3d8] ;  /* 0x0000f600ff527b82 */ /* 0x000f300000000a00 */
[----:B------:R-:W4:Y:S01]  /*0d00*/  @P1 LDC.64 R84, c[0x0][0x440] ;  /* 0x00011000ff541b82 */ /* 0x000f220000000a00 */
[----:B------:R-:W-:-:S07]  /*0d10*/  @P3 LOP3.LUT R3, R3, 0x20, RZ, 0xfc, !PT ;  /* 0x0000002003033812 */ /* 0x000fce00078efcff */
[----:B------:R-:W4:Y:S08]  /*0d20*/  LDC.64 R86, c[0x0][0x3d0] ;  /* 0x0000f400ff567b82 */ /* 0x000f300000000a00 */
[----:B------:R-:W4:Y:S08]  /*0d30*/  LDC.64 R88, c[0x0][0x3d8] ;  /* 0x0000f600ff587b82 */ /* 0x000f300000000a00 */
[----:B------:R-:W4:Y:S01]  /*0d40*/  @P2 LDC.64 R90, c[0x0][0x440] ;  /* 0x00011000ff5a2b82 */ /* 0x000f220000000a00 */
[----:B--2---:R-:W-:-:S04]  /*0d50*/  @P0 IMAD.WIDE.U32 R10, R3, 0x20, R10 ;  /* 0x00000020030a0825 */ /* 0x004fc800078e000a */
[C---:B0-----:R-:W-:Y:S01]  /*0d60*/  @P0 IMAD.WIDE.U32 R76, R3.reuse, 0x20, R76 ;  /* 0x00000020034c0825 */ /* 0x041fe200078e004c */
[----:B------:R-:W5:Y:S03]  /*0d70*/  @P0 LDG.E.128 R28, desc[UR6][R10.64] ;  /* 0x000000060a1c0981 */ /* 0x000f66000c1e1d00 */
[C---:B-1----:R-:W-:Y:S01]  /*0d80*/  @P0 IMAD.WIDE.U32 R78, R3.reuse, 0x20, R78 ;  /* 0x00000020034e0825 */ /* 0x042fe200078e004e */
[----:B------:R-:W5:Y:S03]  /*0d90*/  @P0 LDG.E.128 R32, desc[UR6][R10.64+0x10] ;  /* 0x000010060a200981 */ /* 0x000f66000c1e1d00 */
[----:B------:R-:W-:Y:S01]  /*0da0*/  @P0 VIADD R3, R3, 0x20 ;  /* 0x0000002003030836 */ /* 0x000fe20000000000 */
[----:B------:R-:W5:Y:S04]  /*0db0*/  @P0 LDG.E.128 R36, desc[UR6][R76.64] ;  /* 0x000000064c240981 */ /* 0x000f68000c1e1d00 */
[----:B------:R-:W5:Y:S04]  /*0dc0*/  @P0 LDG.E.128 R40, desc[UR6][R76.64+0x10] ;  /* 0x000010064c280981 */ /* 0x000f68000c1e1d00 */
[----:B------:R-:W5:Y:S04]  /*0dd0*/  @P0 LD.E.128 R128, desc[UR6][R78.64] ;  /* 0x000000064e800980 */ /* 0x000f68000c101d00 */
[----:B------:R0:W5:Y:S01]  /*0de0*/  @P0 LD.E.128 R124, desc[UR6][R78.64+0x10] ;  /* 0x000010064e7c0980 */ /* 0x000162000c101d00 */
[----:B------:R-:W-:Y:S01]  /*0df0*/  ISETP.GE.U32.AND P0, PT, R0, 0xa0, PT ;  /* 0x000000a00000780c */ /* 0x000fe20003f06070 */
[----:B---3--:R-:W-:-:S04]  /*0e00*/  @P1 IMAD.WIDE.U32 R80, R3, 0x20, R80 ;  /* 0x0000002003501825 */ /* 0x008fc800078e0050 */
[C---:B----4-:R-:W-:Y:S01]  /*0e10*/  @P1 IMAD.WIDE.U32 R82, R3.reuse, 0x20, R82 ;  /* 0x0000002003521825 */ /* 0x050fe200078e0052 */
[----:B------:R-:W5:Y:S03]  /*0e20*/  @P1 LDG.E.128 R44, desc[UR6][R80.64] ;  /* 0x00000006502c1981 */ /* 0x000f66000c1e1d00 */
[C---:B------:R-:W-:Y:S01]  /*0e30*/  @P1 IMAD.WIDE.U32 R84, R3.reuse, 0x20, R84 ;  /* 0x0000002003541825 */ /* 0x040fe200078e0054 */
[----:B------:R-:W5:Y:S03]  /*0e40*/  @P1 LDG.E.128 R48, desc[UR6][R80.64+0x10] ;  /* 0x0000100650301981 */ /* 0x000f66000c1e1d00 */
[----:B------:R-:W-:Y:S01]  /*0e50*/  @P1 VIADD R3, R3, 0x20 ;  /* 0x0000002003031836 */ /* 0x000fe20000000000 */
[----:B------:R-:W5:Y:S03]  /*0e60*/  @P1 LDG.E.128 R52, desc[UR6][R82.64] ;  /* 0x0000000652341981 */ /* 0x000f66000c1e1d00 */
[C---:B------:R-:W-:Y:S01]  /*0e70*/  @P2 IMAD.WIDE.U32 R86, R3.reuse, 0x20, R86 ;  /* 0x0000002003562825 */ /* 0x040fe200078e0056 */
[----:B------:R1:W5:Y:S03]  /*0e80*/  @P1 LDG.E.128 R56, desc[UR6][R82.64+0x10] ;  /* 0x0000100652381981 */ /* 0x000366000c1e1d00 */
[C---:B------:R-:W-:Y:S01]  /*0e90*/  @P2 IMAD.WIDE.U32 R88, R3.reuse, 0x20, R88 ;  /* 0x0000002003582825 */ /* 0x040fe200078e0058 */
[----:B------:R-:W5:Y:S03]  /*0ea0*/  @P1 LD.E.128 R120, desc[UR6][R84.64] ;  /* 0x0000000654781980 */ /* 0x000f66000c101d00 */
[----:B------:R-:W-:Y:S01]  /*0eb0*/  @P2 IMAD.WIDE.U32 R90, R3, 0x20, R90 ;  /* 0x00000020035a2825 */ /* 0x000fe200078e005a */
[----:B------:R2:W5:Y:S01]  /*0ec0*/  @P1 LD.E.128 R116, desc[UR6][R84.64+0x10] ;  /* 0x0000100654741980 */ /* 0x000562000c101d00 */
[----:B0-----:R-:W-:-:S02]  /*0ed0*/  CS2R R78, SRZ ;  /* 0x00000000004e7805 */ /* 0x001fc4000001ff00 */
[----:B------:R-:W-:Y:S02]  /*0ee0*/  CS2R R76, SRZ ;  /* 0x00000000004c7805 */ /* 0x000fe4000001ff00 */
[----:B-1----:R-:W-:Y:S01]  /*0ef0*/  CS2R R82, SRZ ;  /* 0x0000000000527805 */ /* 0x002fe2000001ff00 */
[----:B------:R-:W5:Y:S01]  /*0f00*/  @P2 LDG.E.128 R60, desc[UR6][R86.64] ;  /* 0x00000006563c2981 */ /* 0x000f62000c1e1d00 */
[----:B------:R-:W-:Y:S02]  /*0f10*/  CS2R R80, SRZ ;  /* 0x0000000000507805 */ /* 0x000fe4000001ff00 */
[----:B------:R-:W-:Y:S02]  /*0f20*/  CS2R R94, SRZ ;  /* 0x00000000005e7805 */ /* 0x000fe4000001ff00 */
[----:B------:R-:W-:Y:S01]  /*0f30*/  CS2R R92, SRZ ;  /* 0x00000000005c7805 */ /* 0x000fe2000001ff00 */
[----:B------:R0:W5:Y:S01]  /*0f40*/  @P2 LDG.E.128 R64, desc[UR6][R86.64+0x10] ;  /* 0x0000100656402981 */ /* 0x000162000c1e1d00 */
[----:B------:R-:W-:-:S02]  /*0f50*/  CS2R R98, SRZ ;  /* 0x0000000000627805 */ /* 0x000fc4000001ff00 */
[----:B--2---:R-:W-:Y:S02]  /*0f60*/  CS2R R84, SRZ ;  /* 0x0000000000547805 */ /* 0x004fe4000001ff00 */
[----:B------:R-:W-:Y:S01]  /*0f70*/  CS2R R96, SRZ ;  /* 0x0000000000607805 */ /* 0x000fe2000001ff00 */
[----:B------:R-:W5:Y:S01]  /*0f80*/  @P2 LDG.E.128 R68, desc[UR6][R88.64] ;  /* 0x0000000658442981 */ /* 0x000f62000c1e1d00 */
[----:B------:R-:W-:Y:S02]  /*0f90*/  CS2R R102, SRZ ;  /* 0x0000000000667805 */ /* 0x000fe4000001ff00 */
[----:B------:R-:W-:Y:S02]  /*0fa0*/  CS2R R100, SRZ ;  /* 0x0000000000647805 */ /* 0x000fe4000001ff00 */
[----:B------:R-:W-:Y:S01]  /*0fb0*/  CS2R R106, SRZ ;  /* 0x00000000006a7805 */ /* 0x000fe2000001ff00 */
[----:B------:R1:W5:Y:S01]  /*0fc0*/  @P2 LDG.E.128 R72, desc[UR6][R88.64+0x10] ;  /* 0x0000100658482981 */ /* 0x000362000c1e1d00 */
[----:B------:R-:W-:-:S02]  /*0fd0*/  CS2R R104, SRZ ;  /* 0x0000000000687805 */ /* 0x000fc4000001ff00 */
[----:B0-----:R-:W-:Y:S01]  /*0fe0*/  CS2R R86, SRZ ;  /* 0x0000000000567805 */ /* 0x001fe2000001ff00 */
[----:B------:R-:W-:Y:S01]  /*0ff0*/  @P2 VIADD R3, R3, 0x20 ;  /* 0x0000002003032836 */ /* 0x000fe20000000000 */
        /* <DEDUP_REMOVED lines=38> */
.L_x_11254:
        /* <DEDUP_REMOVED lines=54> */
[----:B------:R0:W5:Y:S03]  /*15c0*/  @P1 LD.E.128 R88, desc[UR6][R150.64] ;  /* 0x0000000696581980 */ /* 0x000166000c101d00 */
[----:B------:R-:W-:Y:S01]  /*15d0*/  @P1 VIADD R3, R3, 0x20 ;  /* 0x0000002003031836 */ /* 0x000fe20000000000 */
[----:B------:R0:W5:Y:S03]  /*15e0*/  @P1 LD.E.128 R84, desc[UR6][R150.64+0x10] ;  /* 0x0000100696541980 */ /* 0x000166000c101d00 */
[C---:B------:R-:W-:Y:S01]  /*15f0*/  @P2 IMAD.WIDE.U32 R152, R3.reuse, 0x20, R152 ;  /* 0x0000002003982825 */ /* 0x040fe200078e0098 */
[----:B------:R0:W5:Y:S03]  /*1600*/  @P1 LDG.E.128 R52, desc[UR6][R6.64] ;  /* 0x0000000606341981 */ /* 0x000166000c1e1d00 */
[C---:B------:R-:W-:Y:S01]  /*1610*/  @P2 IMAD.WIDE.U32 R154, R3.reuse, 0x20, R154 ;  /* 0x00000020039a2825 */ /* 0x040fe200078e009a */
[----:B------:R0:W5:Y:S03]  /*1620*/  @P1 LDG.E.128 R56, desc[UR6][R6.64+0x10] ;  /* 0x0000100606381981 */ /* 0x000166000c1e1d00 */
[C---:B------:R-:W-:Y:S01]  /*1630*/  @P2 IMAD.WIDE.U32 R156, R3.reuse, 0x20, R156 ;  /* 0x00000020039c2825 */ /* 0x040fe200078e009c */
[----:B------:R0:W5:Y:S03]  /*1640*/  @P1 LD.E.128 R120, desc[UR6][R4.64] ;  /* 0x0000000604781980 */ /* 0x000166000c101d00 */
[C---:B------:R-:W-:Y:S01]  /*1650*/  @P2 IMAD.WIDE.U32 R8, R3.reuse, 0x20, R8 ;  /* 0x0000002003082825 */ /* 0x040fe200078e0008 */
        /* <DEDUP_REMOVED lines=33> */
.L_x_11257:
        /* <DEDUP_REMOVED lines=13> */
[----:B------:R-:W0:Y:S02]  /*1940*/  @P0 LDC.64 R108, c[0x0][0x438] ;  /* 0x00010e00ff6c0b82 */ /* 0x000e240000000a00 */
[----:B------:R-:W5:Y:S04]  /*1950*/  @P3 LDG.E.128 R16, desc[UR6][R4.64+0x10] ;  /* 0x0000100604103981 */ /* 0x000f68000c1e1d00 */
[----:B------:R-:W5:Y:S02]  /*1960*/  @P3 LDG.E.128 R20, desc[UR6][R8.64] ;  /* 0x0000000608143981 */ /* 0x000f64000c1e1d00 */
[----:B------:R-:W1:Y:S02]  /*1970*/  LDC.64 R110, c[0x0][0x3d8] ;  /* 0x0000f600ff6e7b82 */ /* 0x000e640000000a00 */
        /* <DEDUP_REMOVED lines=9> */
[----:B------:R-:W4:Y:S08]  /*1a10*/  @P2 LDC.64 R120, c[0x0][0x438] ;  /* 0x00010e00ff782b82 */ /* 0x000f300000000a00 */
[----:B------:R-:W4:Y:S01]  /*1a20*/  LDC.64 R122, c[0x0][0x3d8] ;  /* 0x0000f600ff7a7b82 */ /* 0x000f220000000a00 */
[----:B--2---:R-:W-:-:S04]  /*1a30*/  @P0 IMAD.WIDE.U32 R10, R3, 0x20, R10 ;  /* 0x00000020030a0825 */ /* 0x004fc800078e000a */
[C---:B0-----:R-:W-:Y:S01]  /*1a40*/  @P0 IMAD.WIDE.U32 R108, R3.reuse, 0x20, R108 ;  /* 0x00000020036c0825 */ /* 0x041fe200078e006c */
[----:B------:R-:W5:Y:S03]  /*1a50*/  @P0 LDG.E.128 R28, desc[UR6][R10.64] ;  /* 0x000000060a1c0981 */ /* 0x000f66000c1e1d00 */
[C---:B-1----:R-:W-:Y:S01]  /*1a60*/  @P0 IMAD.WIDE.U32 R110, R3.reuse, 0x20, R110 ;  /* 0x00000020036e0825 */ /* 0x042fe200078e006e */
[----:B------:R-:W5:Y:S03]  /*1a70*/  @P0 LDG.E.128 R32, desc[UR6][R10.64+0x10] ;  /* 0x000010060a200981 */ /* 0x000f66000c1e1d00 */
[----:B------:R-:W-:Y:S01]  /*1a80*/  @P0 VIADD R3, R3, 0x20 ;  /* 0x0000002003030836 */ /* 0x000fe20000000000 */
[----:B------:R-:W5:Y:S04]  /*1a90*/  @P0 LD.E.128 R96, desc[UR6][R108.64] ;  /* 0x000000066c600980 */ /* 0x000f68000c101d00 */
[----:B------:R-:W5:Y:S04]  /*1aa0*/  @P0 LD.E.128 R92, desc[UR6][R108.64+0x10] ;  /* 0x000010066c5c0980 */ /* 0x000f68000c101d00 */
[----:B------:R-:W5:Y:S04]  /*1ab0*/  @P0 LDG.E.128 R36, desc[UR6][R110.64] ;  /* 0x000000066e240981 */ /* 0x000f68000c1e1d00 */
[----:B------:R0:W5:Y:S01]  /*1ac0*/  @P0 LDG.E.128 R40, desc[UR6][R110.64+0x10] ;  /* 0x000010066e280981 */ /* 0x000162000c1e1d00 */
[----:B------:R-:W-:Y:S01]  /*1ad0*/  ISETP.GE.U32.AND P0, PT, R0, 0xa0, PT ;  /* 0x000000a00000780c */ /* 0x000fe20003f06070 */
[----:B---3--:R-:W-:-:S04]  /*1ae0*/  @P1 IMAD.WIDE.U32 R112, R3, 0x20, R112 ;  /* 0x0000002003701825 */ /* 0x008fc800078e0070 */
[C---:B----4-:R-:W-:Y:S01]  /*1af0*/  @P1 IMAD.WIDE.U32 R114, R3.reuse, 0x20, R114 ;  /* 0x0000002003721825 */ /* 0x050fe200078e0072 */
[----:B------:R-:W5:Y:S03]  /*1b00*/  @P1 LDG.E.128 R44, desc[UR6][R112.64] ;  /* 0x00000006702c1981 */ /* 0x000f66000c1e1d00 */
[C---:B------:R-:W-:Y:S01]  /*1b10*/  @P1 IMAD.WIDE.U32 R116, R3.reuse, 0x20, R116 ;  /* 0x0000002003741825 */ /* 0x040fe200078e0074 */
[----:B------:R-:W-:Y:S01]  /*1b20*/  @P1 IADD3 R3, PT, PT, R3, 0x20, RZ ;  /* 0x0000002003031810 */ /* 0x000fe20007ffe0ff */
[----:B------:R1:W5:Y:S04]  /*1b30*/  @P1 LDG.E.128 R48, desc[UR6][R112.64+0x10] ;  /* 0x0000100670301981 */ /* 0x000368000c1e1d00 */
[C---:B------:R-:W-:Y:S01]  /*1b40*/  @P2 IMAD.WIDE.U32 R118, R3.reuse, 0x20, R118 ;  /* 0x0000002003762825 */ /* 0x040fe200078e0076 */
[----:B------:R-:W5:Y:S03]  /*1b50*/  @P1 LD.E.128 R88, desc[UR6][R114.64] ;  /* 0x0000000672581980 */ /* 0x000f66000c101d00 */
[C---:B------:R-:W-:Y:S01]  /*1b60*/  @P2 IMAD.WIDE.U32 R120, R3.reuse, 0x20, R120 ;  /* 0x0000002003782825 */ /* 0x040fe200078e0078 */
[----:B------:R2:W5:Y:S03]  /*1b70*/  @P1 LD.E.128 R84, desc[UR6][R114.64+0x10] ;  /* 0x0000100672541980 */ /* 0x000566000c101d00 */
[----:B------:R-:W-:Y:S01]  /*1b80*/  @P2 IMAD.WIDE.U32 R122, R3, 0x20, R122 ;  /* 0x00000020037a2825 */ /* 0x000fe200078e007a */
[----:B------:R-:W5:Y:S01]  /*1b90*/  @P1 LDG.E.128 R52, desc[UR6][R116.64] ;  /* 0x0000000674341981 */ /* 0x000f62000c1e1d00 */
[----:B0-----:R-:W-:-:S02]  /*1ba0*/  CS2R R110, SRZ ;  /* 0x00000000006e7805 */ /* 0x001fc4000001ff00 */
[----:B------:R-:W-:Y:S02]  /*1bb0*/  CS2R R108, SRZ ;  /* 0x00000000006c7805 */ /* 0x000fe4000001ff00 */
[----:B-1----:R-:W-:Y:S01]  /*1bc0*/  CS2R R112, SRZ ;  /* 0x0000000000707805 */ /* 0x002fe2000001ff00 */
[----:B------:R0:W5:Y:S01]  /*1bd0*/  @P1 LDG.E.128 R56, desc[UR6][R116.64+0x10] ;  /* 0x0000100674381981 */ /* 0x000162000c1e1d00 */
[----:B------:R-:W-:Y:S02]  /*1be0*/  CS2R R126, SRZ ;  /* 0x00000000007e7805 */ /* 0x000fe4000001ff00 */
[----:B--2---:R-:W-:Y:S02]  /*1bf0*/  CS2R R114, SRZ ;  /* 0x0000000000727805 */ /* 0x004fe4000001ff00 */
        /* <DEDUP_REMOVED lines=10> */
[----:B------:R-:W-:Y:S01]  /*1ca0*/  CS2R R136, SRZ ;  /* 0x0000000000887805 */ /* 0x000fe2000001ff00 */
[----:B------:R-:W-:-:S02]  /*1cb0*/  @P2 VIADD R3, R3, 0x20 ;  /* 0x0000002003032836 */ /* 0x000fc40000000000 */
        /* <DEDUP_REMOVED lines=39> */
.L_x_11256:
[----:B------:R-:W-:Y:S05]  /*1f30*/  BSYNC.RECONVERGENT B0 ;  /* 0x0000000000007941 */ /* 0x000fea0003800200 */
.L_x_11253:
[----:B------:R-:W1:Y:S02]  /*1f40*/  LDCU UR8, c[0x0][0x384] ;  /* 0x00007080ff0877ac */ /* 0x000e640008000800 */
[----:B-1----:R-:W-:-:S13]  /*1f50*/  ISETP.GE.AND P0, PT, R239, UR8, PT ;  /* 0x00000008ef007c0c */ /* 0x002fda000bf06270 */
[----:B------:R-:W-:Y:S05]  /*1f60*/  @P0 EXIT ;  /* 0x000000000000094d */ /* 0x000fea0003800000 */
[----:B------:R-:W-:Y:S01]  /*1f70*/  IMAD.HI.U32 R3, R238, -0x326172a9, RZ ;  /* 0xcd9e8d57ee037827 */ /* 0x000fe200078e00ff */
[----:B------:R-:W-:Y:S01]  /*1f80*/  BSSY B0, `(.L_x_11258) ;  /* 0x0002f19000007945 */ /* 0x000fe20003800000 */
[----:B0-----:R-:W-:Y:S01]  /*1f90*/  LOP3.LUT R11, R2, 0x3, RZ, 0xc0, !PT ;  /* 0x00000003020b7812 */ /* 0x001fe200078ec0ff */
[----:B------:R-:W0:Y:S01]  /*1fa0*/  LDCU.64 UR8, c[0x0][0x398] ;  /* 0x00007300ff0877ac */ /* 0x000e220008000a00 */
[----:B------:R-:W-:Y:S01]  /*1fb0*/  IMAD.HI.U32 R4, R237, -0x2daee0ad, RZ ;  /* 0xd2511f53ed047827 */ /* 0x000fe200078e00ff */
[----:B------:R-:W-:-:S03]  /*1fc0*/  LOP3.LUT R3, R236, UR4, R3, 0x96, !PT ;  /* 0x00000004ec037c12 */ /* 0x000fc6000f8e9603 */
[----:B------:R-:W-:Y:S01]  /*1fd0*/  IMAD R6, R238, -0x326172a9, RZ ;  /* 0xcd9e8d57ee067824 */ /* 0x000fe200078e02ff */
[----:B------:R-:W-:Y:S01]  /*1fe0*/  LOP3.LUT R4, R4, UR5, RZ, 0x3c, !PT ;  /* 0x0000000504047c12 */ /* 0x000fe2000f8e3cff */
[----:B------:R-:W-:Y:S02]  /*1ff0*/  IMAD R8, R237, -0x2daee0ad, RZ ;  /* 0xd2511f53ed087824 */ /* 0x000fe400078e02ff */
[----:B------:R-:W-:-:S04]  /*2000*/  IMAD.HI.U32 R7, R3, -0x2daee0ad, RZ ;  /* 0xd2511f5303077827 */ /* 0x000fc800078e00ff */
[----:B------:R-:W-:Y:S01]  /*2010*/  IMAD.HI.U32 R5, R4, -0x326172a9, RZ ;  /* 0xcd9e8d5704057827 */ /* 0x000fe200078e00ff */
[----:B------:R-:W-:Y:S01]  /*2020*/  LOP3.LUT R7, R8, UR10, R7, 0x96, !PT ;  /* 0x0000000a08077c12 */ /* 0x000fe2000f8e9607 */
[----:B------:R-:W1:Y:S02]  /*2030*/  LDCU.64 UR10, c[0x0][0x3a0] ;  /* 0x00007400ff0a77ac */ /* 0x000e640008000a00 */
[----:B------:R-:W-:Y:S01]  /*2040*/  IMAD R9, R3, -0x2daee0ad, RZ ;  /* 0xd2511f5303097824 */ /* 0x000fe200078e02ff */
[----:B------:R-:W-:Y:S01]  /*2050*/  LOP3.LUT R5, R6, UR12, R5, 0x96, !PT ;  /* 0x0000000c06057c12 */ /* 0x000fe2000f8e9605 */
[----:B------:R-:W-:Y:S02]  /*2060*/  IMAD R4, R4, -0x326172a9, RZ ;  /* 0xcd9e8d5704047824 */ /* 0x000fe400078e02ff */
[----:B------:R-:W-:-:S04]  /*2070*/  IMAD.HI.U32 R3, R7, -0x326172a9, RZ ;  /* 0xcd9e8d5707037827 */ /* 0x000fc800078e00ff */
[C---:B------:R-:W-:Y:S01]  /*2080*/  IMAD.HI.U32 R6, R5.reuse, -0x2daee0ad, RZ ;  /* 0xd2511f5305067827 */ /* 0x040fe200078e00ff */
[----:B------:R-:W-:Y:S01]  /*2090*/  LOP3.LUT R3, R4, UR16, R3, 0x96, !PT ;  /* 0x0000001004037c12 */ /* 0x000fe2000f8e9603 */
[----:B------:R-:W2:Y:S02]  /*20a0*/  LDCU UR16, c[0x0][0x408] ;  /* 0x00008100ff1077ac */ /* 0x000ea40008000800 */
[----:B------:R-:W-:Y:S01]  /*20b0*/  IMAD R8, R5, -0x2daee0ad, RZ ;  /* 0xd2511f5305087824 */ /* 0x000fe200078e02ff */
[----:B------:R-:W-:Y:S01]  /*20c0*/  LOP3.LUT R6, R9, UR13, R6, 0x96, !PT ;  /* 0x0000000d09067c12 */ /* 0x000fe2000f8e9606 */
[----:B------:R-:W-:Y:S02]  /*20d0*/  IMAD R7, R7, -0x326172a9, RZ ;  /* 0xcd9e8d5707077824 */ /* 0x000fe400078e02ff */
        /* <DEDUP_REMOVED lines=46> */
.L_x_11894:
[----:B------:R-:W-:Y:S01]  /*23c0*/  IMAD R224, R239, UR17, RZ ;  /* 0x00000011efe07c24 */ /* 0x000fe2000f8e02ff */
[----:B------:R-:W-:Y:S01]  /*23d0*/  LOP3.LUT P0, RZ, R241, 0x100, RZ, 0xc0, !PT ;  /* 0x00000100f1ff7812 */ /* 0x000fe2000780c0ff */
[----:B------:R-:W-:Y:S03]  /*23e0*/  BSSY.RECONVERGENT B1, `(.L_x_11259) ;  /* 0x0000908000017945 */ /* 0x000fe60003800200 */
[----:B------:R-:W-:-:S04]  /*23f0*/  SHF.R.S32.HI R225, RZ, 0x1f, R224 ;  /* 0x0000001fffe17819 */ /* 0x000fc800000114e0 */
[----:B------:R-:W-:-:S04]  /*2400*/  LEA.HI R225, R225, R224, RZ, 0x3 ;  /* 0x000000e0e1e17211 */ /* 0x000fc800078f18ff */
[----:B------:R-:W-:-:S05]  /*2410*/  LEA.HI.SX32 R242, R225, R240, 0x1d ;  /* 0x000000f0e1f27211 */ /* 0x000fca00078feaff */
[----:B------:R-:W-:Y:S01]  /*2420*/  IMAD.MOV.U32 R224, RZ, RZ, R242 ;  /* 0x000000ffffe07224 */ /* 0x000fe200078e00f2 */
[----:B0-2-4-:R-:W-:Y:S06]  /*2430*/  @!P0 BRA `(.L_x_11260) ;  /* 0x0000009000088947 */ /* 0x015fec0003800000 */
        /* <DEDUP_REMOVED lines=33> */
.L_x_11264:
        /* <DEDUP_REMOVED lines=13> */
.L_x_11266:
[----:B------:R-:W-:Y:S05]  /*2720*/  BSYNC.RECONVERGENT B3 ;  /* 0x0000000000037941 */ /* 0x000fea0003800200 */
.L_x_11265:
[----:B------:R-:W-:Y:S01]  /*2730*/  IMAD.WIDE.U32 R184, R238, -0x326172a9, RZ ;  /* 0xcd9e8d57eeb87825 */ /* 0x000fe200078e00ff */
[----:B------:R-:W-:Y:S01]  /*2740*/  LOP3.LUT R224, R10, UR5, R187, 0x96, !PT ;  /* 0x000000050ae07c12 */ /* 0x000fe2000f8e96bb */
[----:B------:R-:W-:Y:S02]  /*2750*/  UIADD3 UR20, UPT, UPT, UR5, -0x4498517b, URZ ;  /* 0xbb67ae8505147890 */ /* 0x000fe4000fffe0ff */
[----:B------:R-:W-:Y:S01]  /*2760*/  UIADD3 UR21, UPT, UPT, UR5, 0x32370b8f, URZ ;  /* 0x32370b8f05157890 */ /* 0x000fe2000fffe0ff */
[----:B------:R-:W-:Y:S01]  /*2770*/  LOP3.LUT R226, R236, UR4, R185, 0x96, !PT ;  /* 0x00000004ece27c12 */ /* 0x000fe2000f8e96b9 */
[----:B------:R-:W-:-:S04]  /*2780*/  IMAD.WIDE.U32 R224, R224, -0x326172a9, RZ ;  /* 0xcd9e8d57e0e07825 */ /* 0x000fc800078e00ff */
        /* <DEDUP_REMOVED lines=43> */
[----:B------:R-:W-:Y:S01]  /*2a40*/  IMAD.WIDE.U32 R234, R234, -0x326172a9, RZ ;  /* 0xcd9e8d57eaea7825 */ /* 0x000fe200078e00ff */
[----:B------:R-:W-:-:S03]  /*2a50*/  UIADD3 UR20, UPT, UPT, UR5, -0x695add53, URZ ;  /* 0x96a522ad05147890 */ /* 0x000fc6000fffe0ff */
[----:B------:R-:W-:Y:S01]  /*2a60*/  IMAD.WIDE.U32 R224, R224, -0x2daee0ad, RZ ;  /* 0xd2511f53e0e07825 */ /* 0x000fe200078e00ff */
[----:B------:R-:W-:-:S04]  /*2a70*/  LOP3.LUT R233, R186, UR15, R235, 0x96, !PT ;  /* 0x0000000fbae97c12 */ /* 0x000fc8000f8e96eb */
[----:B------:R-:W-:Y:S02]  /*2a80*/  LOP3.LUT R235, R184, UR20, R225, 0x96, !PT ;  /* 0x00000014b8eb7c12 */ /* 0x000fe4000f8e96e1 */
[----:B------:R-:W-:-:S07]  /*2a90*/  MOV R184, R232 ;  /* 0x000000e800b87202 */ /* 0x000fce0000000f00 */
.L_x_11263:
[----:B------:R-:W-:Y:S05]  /*2aa0*/  BSYNC.RECONVERGENT B2 ;  /* 0x0000000000027941 */ /* 0x000fea0003800200 */
.L_x_11262:
[----:B------:R-:W0:Y:S01]  /*2ab0*/  LDC R225, c[0x0][0x404] ;  /* 0x00010100ffe17b82 */ /* 0x000e220000000800 */
[----:B------:R-:W-:Y:S01]  /*2ac0*/  I2FP.F32.U32 R184, R184 ;  /* 0x000000b800b87245 */ /* 0x000fe20000201000 */
[----:B------:R-:W-:Y:S01]  /*2ad0*/  IMAD.MOV.U32 R227, RZ, RZ, 0x2f800000 ;  /* 0x2f800000ffe37424 */ /* 0x000fe200078e00ff */
[----:B------:R-:W-:Y:S01]  /*2ae0*/  ISETP.NE.AND P2, PT, R185, 0x1, PT ;  /* 0x00000001b900780c */ /* 0x000fe20003f45270 */
[----:B------:R-:W-:Y:S01]  /*2af0*/  BSSY.RECONVERGENT B2, `(.L_x_11267) ;  /* 0x0000058000027945 */ /* 0x000fe20003800200 */
[----:B------:R-:W-:Y:S01]  /*2b00*/  LOP3.LUT R241, R241, 0xffffffef, RZ, 0xc0, !PT ;  /* 0xffffffeff1f17812 */ /* 0x000fe200078ec0ff */
[----:B------:R-:W-:Y:S01]  /*2b10*/  FFMA.FTZ R184, R184, R227, 1.1641532182693481445e-10 ;  /* 0x2f000000b8b87423 */ /* 0x000fe200000100e3 */
[----:B------:R-:W-:Y:S02]  /*2b20*/  HFMA2 R186, -RZ, RZ, 0, 1.1920928955078125e-07 ;  /* 0x00000002ffba7431 */ /* 0x000fe400000001ff */
[C---:B-----5:R-:W-:Y:S01]  /*2b30*/  IMAD.U32 R226, R188.reuse, 0x10000, RZ ;  /* 0x00010000bce27824 */ /* 0x060fe200078e00ff */
[----:B------:R-:W-:Y:S01]  /*2b40*/  PRMT R188, R188, 0x7632, R188 ;  /* 0x00007632bcbc7816 */ /* 0x000fe200000000bc */
[----:B------:R-:W-:Y:S01]  /*2b50*/  IMAD.MOV.U32 R11, RZ, RZ, R234 ;  /* 0x000000ffff0b7224 */ /* 0x000fe200078e00ea */
        /* <DEDUP_REMOVED lines=11> */
.L_x_11269:
        /* <DEDUP_REMOVED lines=13> */
.L_x_11271:
[----:B------:R-:W-:Y:S05]  /*2ce0*/  BSYNC.RECONVERGENT B3 ;  /* 0x0000000000037941 */ /* 0x000fea0003800200 */
.L_x_11270:
[----:B------:R-:W-:Y:S01]  /*2cf0*/  LOP3.LUT R228, R10, UR5, R187, 0x96, !PT ;  /* 0x000000050ae47c12 */ /* 0x000fe2000f8e96bb */
[----:B------:R-:W-:Y:S01]  /*2d00*/  IMAD.WIDE.U32 R184, R238, -0x326172a9, RZ ;  /* 0xcd9e8d57eeb87825 */ /* 0x000fe200078e00ff */
[----:B------:R-:W-:-:S03]  /*2d10*/  UIADD3 UR20, UPT, UPT, UR5, -0x4498517b, URZ ;  /* 0xbb67ae8505147890 */ /* 0x000fc6000fffe0ff */
[----:B------:R-:W-:Y:S01]  /*2d20*/  IMAD.WIDE.U32 R228, R228, -0x326172a9, RZ ;  /* 0xcd9e8d57e4e47825 */ /* 0x000fe200078e00ff */
[----:B------:R-:W-:-:S03]  /*2d30*/  LOP3.LUT R185, R236, UR4, R185, 0x96, !PT ;  /* 0x00000004ecb97c12 */ /* 0x000fc6000f8e96b9 */
[----:B------:R-:W-:Y:S01]  /*2d40*/  IMAD.MOV.U32 R11, RZ, RZ, R224 ;  /* 0x000000ffff0b7224 */ /* 0x000fe200078e00e0 */
[----:B------:R-:W-:Y:S01]  /*2d50*/  LOP3.LUT R187, R184, UR12, R229, 0x96, !PT ;  /* 0x0000000cb8bb7c12 */ /* 0x000fe2000f8e96e5 */
[----:B------:R-:W-:-:S05]  /*2d60*/  IMAD.WIDE.U32 R184, R185, -0x2daee0ad, RZ ;  /* 0xd2511f53b9b87825 */ /* 0x000fca00078e00ff */
[----:B------:R-:W-:Y:S01]  /*2d70*/  LOP3.LUT R185, R186, UR20, R185, 0x96, !PT ;  /* 0x00000014bab97c12 */ /* 0x000fe2000f8e96b9 */
[----:B------:R-:W-:Y:S01]  /*2d80*/  IMAD.WIDE.U32 R186, R187, -0x2daee0ad, RZ ;  /* 0xd2511f53bbba7825 */ /* 0x000fe200078e00ff */
[----:B------:R-:W-:-:S04]  /*2d90*/  UIADD3 UR20, UPT, UPT, UR4, 0x3c6ef372, URZ ;  /* 0x3c6ef37204147890 */ /* 0x000fc8000fffe0ff */
[----:B------:R-:W-:Y:S01]  /*2da0*/  LOP3.LUT R229, R184, UR13, R187, 0x96, !PT ;  /* 0x0000000db8e57c12 */ /* 0x000fe2000f8e96bb */
[----:B------:R-:W-:-:S05]  /*2db0*/  IMAD.WIDE.U32 R184, R185, -0x326172a9, RZ ;  /* 0xcd9e8d57b9b87825 */ /* 0x000fca00078e00ff */
[----:B------:R-:W-:Y:S01]  /*2dc0*/  LOP3.LUT R185, R228, UR20, R185, 0x96, !PT ;  /* 0x00000014e4b97c12 */ /* 0x000fe2000f8e96b9 */
[----:B------:R-:W-:Y:S01]  /*2dd0*/  UIADD3 UR20, UPT, UPT, UR4, -0x255992d5, URZ ;  /* 0xdaa66d2b04147890 */ /* 0x000fe2000fffe0ff */
        /* <DEDUP_REMOVED lines=38> */
[----:B------:R-:W-:Y:S01]  /*3040*/  IMAD.MOV.U32 R224, RZ, RZ, R184 ;  /* 0x000000ffffe07224 */ /* 0x000fe200078e00b8 */
[----:B------:R-:W-:Y:S01]  /*3050*/  LOP3.LUT R235, R186, UR20, R185, 0x96, !PT ;  /* 0x00000014baeb7c12 */ /* 0x000fe2000f8e96b9 */
[----:B------:R-:W-:-:S07]  /*3060*/  IMAD.MOV.U32 R186, RZ, RZ, RZ ;  /* 0x000000ffffba7224 */ /* 0x000fce00078e00ff */
.L_x_11268:
[----:B------:R-:W-:Y:S05]  /*3070*/  BSYNC.RECONVERGENT B2 ;  /* 0x0000000000027941 */ /* 0x000fea0003800200 */
.L_x_11267:
        /* <DEDUP_REMOVED lines=19> */
.L_x_11274:
        /* <DEDUP_REMOVED lines=13> */
.L_x_11276:
[----:B------:R-:W-:Y:S05]  /*3280*/  BSYNC.RECONVERGENT B3 ;  /* 0x0000000000037941 */ /* 0x000fea0003800200 */
.L_x_11275:
        /* <DEDUP_REMOVED lines=55> */
[----:B------:R-:W-:-:S07]  /*3600*/  HFMA2 R185, -RZ, RZ, 0, 0 ;  /* 0x00000000ffb97431 */ /* 0x000fce00000001ff */
.L_x_11273:
[----:B------:R-:W-:Y:S05]  /*3610*/  BSYNC.RECONVERGENT B2 ;  /* 0x0000000000027941 */ /* 0x000fea0003800200 */
.L_x_11272:
[----:B------:R-:W-:Y:S01]  /*3620*/  I2FP.F32.U32 R184, R11 ;  /* 0x0000000b00b87245 */ /* 0x000fe20000201000 */
[----:B------:R-:W-:Y:S01]  /*3630*/  BSSY.RECONVERGENT B2, `(.L_x_11277) ;  /* 0x0000059000027945 */ /* 0x000fe20003800200 */
[----:B------:R-:W-:Y:S01]  /*3640*/  ISETP.NE.AND P2, PT, R185, 0x1, PT ;  /* 0x00000001b900780c */ /* 0x000fe20003f45270 */
[----:B------:R-:W-:Y:S01]  /*3650*/  IMAD.U32 R228, R189, 0x10000, RZ ;  /* 0x00010000bde47824 */ /* 0x000fe200078e00ff */
[----:B------:R-:W-:Y:S01]  /*3660*/  LOP3.LUT R241, R241, 0xfffffffb, RZ, 0xc0, !PT ;  /* 0xfffffffbf1f17812 */ /* 0x000fe200078ec0ff */
[----:B------:R-:W-:Y:S01]  /*3670*/  FFMA.FTZ R184, R184, R227, 1.1641532182693481445e-10 ;  /* 0x2f000000b8b87423 */ /* 0x000fe200000100e3 */
[----:B------:R-:W-:Y:S01]  /*3680*/  PRMT R231, R189, 0x7632, R231 ;  /* 0x00007632bde77816 */ /* 0x000fe200000000e7 */
[----:B------:R-:W-:Y:S02]  /*3690*/  IMAD.MOV.U32 R186, RZ, RZ, 0x2 ;  /* 0x00000002ffba7424 */ /* 0x000fe400078e00ff */
        /* <DEDUP_REMOVED lines=12> */
.L_x_11279:
        /* <DEDUP_REMOVED lines=13> */
.L_x_11281:
[----:B------:R-:W-:Y:S05]  /*3830*/  BSYNC.RECONVERGENT B3 ;  /* 0x0000000000037941 */ /* 0x000fea0003800200 */
.L_x_11280:
        /* <DEDUP_REMOVED lines=52> */
[----:B------:R-:W-:-:S05]  /*3b80*/  IMAD.WIDE.U32 R184, R185, -0x2daee0ad, RZ ;  /* 0xd2511f53b9b87825 */ /* 0x000fca00078e00ff */
[----:B------:R-:W-:Y:S01]  /*3b90*/  LOP3.LUT R235, R186, UR20, R185, 0x96, !PT ;  /* 0x00000014baeb7c12 */ /* 0x000fe2000f8e96b9 */
[----:B------:R-:W-:Y:S01]  /*3ba0*/  IMAD.MOV.U32 R186, RZ, RZ, RZ ;  /* 0x000000ffffba7224 */ /* 0x000fe200078e00ff */
[----:B------:R-:W-:-:S07]  /*3bb0*/  MOV R224, R184 ;  /* 0x000000b800e07202 */ /* 0x000fce0000000f00 */
.L_x_11278:
[----:B------:R-:W-:Y:S05]  /*3bc0*/  BSYNC.RECONVERGENT B2 ;  /* 0x0000000000027941 */ /* 0x000fea0003800200 */
.L_x_11277:
[----:B------:R-:W-:Y:S01]  /*3bd0*/  I2FP.F32.U32 R184, R11 ;  /* 0x0000000b00b87245 */ /* 0x000fe20000201000 */
[----:B------:R-:W-:Y:S01]  /*3be0*/  BSSY.RECONVERGENT B2, `(.L_x_11282) ;  /* 0x0000058000027945 */ /* 0x000fe20003800200 */
[----:B------:R-:W-:Y:S01]  /*3bf0*/  LOP3.LUT R241, R241, 0xfffffffd, RZ, 0xc0, !PT ;  /* 0xfffffffdf1f17812 */ /* 0x000fe200078ec0ff */
[----:B------:R-:W-:Y:S01]  /*3c00*/  IMAD.U32 R231, R231, 0x10000, RZ ;  /* 0x00010000e7e77824 */ /* 0x000fe200078e00ff */
[----:B------:R-:W-:Y:S01]  /*3c10*/  MOV R11, R234 ;  /* 0x000000ea000b7202 */ /* 0x000fe20000000f00 */
[----:B------:R-:W-:Y:S01]  /*3c20*/  FFMA.FTZ R184, R184, R227, 1.1641532182693481445e-10 ;  /* 0x2f000000b8b87423 */ /* 0x000fe200000100e3 */
[----:B------:R-:W-:-:S04]  /*3c30*/  IMAD.MOV.U32 R185, RZ, RZ, 0x2 ;  /* 0x00000002ffb97424 */ /* 0x000fc800078e00ff */
[----:B------:R-:W-:-:S13]  /*3c40*/  FSETP.LE.FTZ.AND P2, PT, R184, R225, PT ;  /* 0x000000e1b800720b */ /* 0x000fda0003f53000 */
        /* <DEDUP_REMOVED lines=11> */
.L_x_11284:
        /* <DEDUP_REMOVED lines=13> */
.L_x_11286:
[----:B------:R-:W-:Y:S05]  /*3dd0*/  BSYNC.RECONVERGENT B3 ;  /* 0x0000000000037941 */ /* 0x000fea0003800200 */
.L_x_11285:
[----:B------:R-:W-:Y:S01]  /*3de0*/  LOP3.LUT R188, R10, UR5, R187, 0x96, !PT ;  /* 0x000000050abc7c12 */ /* 0x000fe2000f8e96bb */
[----:B------:R-:W-:Y:S01]  /*3df0*/  IMAD.WIDE.U32 R184, R238, -0x326172a9, RZ ;  /* 0xcd9e8d57eeb87825 */ /* 0x000fe200078e00ff */
[----:B------:R-:W-:Y:S01]  /*3e00*/  UIADD3 UR20, UPT, UPT, UR5, -0x4498517b, URZ ;  /* 0xbb67ae8505147890 */ /* 0x000fe2000fffe0ff */
[----:B------:R-:W-:Y:S02]  /*3e10*/  MOV R11, R224 ;  /* 0x000000e0000b7202 */ /* 0x000fe40000000f00 */
[----:B------:R-:W-:Y:S01]  /*3e20*/  IMAD.WIDE.U32 R188, R188, -0x326172a9, RZ ;  /* 0xcd9e8d57bcbc7825 */ /* 0x000fe200078e00ff */
[----:B------:R-:W-:-:S04]  /*3e30*/  LOP3.LUT R185, R236, UR4, R185, 0x96, !PT ;  /* 0x00000004ecb97c12 */ /* 0x000fc8000f8e96b9 */
        /* <DEDUP_REMOVED lines=50> */
.L_x_11283:
[----:B------:R-:W-:Y:S05]  /*4160*/  BSYNC.RECONVERGENT B2 ;  /* 0x0000000000027941 */ /* 0x000fea0003800200 */
.L_x_11282:
        /* <DEDUP_REMOVED lines=18> */
.L_x_11289:
        /* <DEDUP_REMOVED lines=13> */
.L_x_11291:
[----:B------:R-:W-:Y:S05]  /*4360*/  BSYNC.RECONVERGENT B3 ;  /* 0x0000000000037941 */ /* 0x000fea0003800200 */
.L_x_11290:
        /* <DEDUP_REMOVED lines=56> */
.L_x_11288:
[----:B------:R-:W-:Y:S05]  /*46f0*/  BSYNC.RECONVERGENT B2 ;  /* 0x0000000000027941 */ /* 0x000fea0003800200 */
.L_x_11287:
        /* <DEDUP_REMOVED lines=17> */
.L_x_11294:
        /* <DEDUP_REMOVED lines=13> */
.L_x_11296:
[----:B------:R-:W-:Y:S05]  /*48e0*/  BSYNC.RECONVERGENT B3 ;  /* 0x0000000000037941 */ /* 0x000fea0003800200 */
.L_x_11295:
        /* <DEDUP_REMOVED lines=54> */
[----:B------:R-:W-:Y:S01]  /*4c50*/  IMAD.MOV.U32 R224, RZ, RZ, R184 ;  /* 0x000000ffffe07224 */ /* 0x000fe200078e00b8 */
[----:B------:R-:W-:-:S07]  /*4c60*/  LOP3.LUT R235, R186, UR20, R185, 0x96, !PT ;  /* 0x00000014baeb7c12 */ /* 0x000fce000f8e96b9 */
.L_x_11293:
[----:B------:R-:W-:Y:S05]  /*4c70*/  BSYNC.RECONVERGENT B2 ;  /* 0x0000000000027941 */ /* 0x000fea0003800200 */
.L_x_11292:
[----:B------:R-:W-:Y:S01]  /*4c80*/  ISETP.NE.AND P5, PT, R187, 0x1, PT ;  /* 0x00000001bb00780c */ /* 0x000fe20003fa5270 */
[----:B------:R-:W-:Y:S01]  /*4c90*/  BSSY.RECONVERGENT B2, `(.L_x_11297) ;  /* 0x0000057000027945 */ /* 0x000fe20003800200 */
[----:B------:R-:W-:Y:S01]  /*4ca0*/  I2FP.F32.U32 R184, R11 ;  /* 0x0000000b00b87245 */ /* 0x000fe20000201000 */
[C---:B------:R-:W-:Y:S01]  /*4cb0*/  IMAD.U32 R232, R191.reuse, 0x10000, RZ ;  /* 0x00010000bfe87824 */ /* 0x040fe200078e00ff */
[----:B------:R-:W-:Y:S01]  /*4cc0*/  PRMT R191, R191, 0x7632, R191 ;  /* 0x00007632bfbf7816 */ /* 0x000fe200000000bf */
        /* <DEDUP_REMOVED lines=13> */
.L_x_11299:
        /* <DEDUP_REMOVED lines=13> */
.L_x_11301:
[----:B------:R-:W-:Y:S05]  /*4e70*/  BSYNC.RECONVERGENT B3 ;  /* 0x0000000000037941 */ /* 0x000fea0003800200 */
.L_x_11300:
[----:B------:R-:W-:Y:S01]  /*4e80*/  LOP3.LUT R188, R10, UR5, R187, 0x96, !PT ;  /* 0x000000050abc7c12 */ /* 0x000fe2000f8e96bb */
[----:B------:R-:W-:Y:S01]  /*4e90*/  IMAD.WIDE.U32 R184, R238, -0x326172a9, RZ ;  /* 0xcd9e8d57eeb87825 */ /* 0x000fe200078e00ff */
[----:B------:R-:W-:-:S03]  /*4ea0*/  UIADD3 UR20, UPT, UPT, UR5, -0x4498517b, URZ ;  /* 0xbb67ae8505147890 */ /* 0x000fc6000fffe0ff */
[----:B------:R-:W-:Y:S01]  /*4eb0*/  IMAD.WIDE.U32 R188, R188, -0x326172a9, RZ ;  /* 0xcd9e8d57bcbc7825 */ /* 0x000fe200078e00ff */
[----:B------:R-:W-:-:S03]  /*4ec0*/  LOP3.LUT R185, R236, UR4, R185, 0x96, !PT ;  /* 0x00000004ecb97c12 */ /* 0x000fc6000f8e96b9 */
[----:B------:R-:W-:Y:S01]  /*4ed0*/  IMAD.MOV.U32 R11, RZ, RZ, RZ ;  /* 0x000000ffff0b7224 */ /* 0x000fe200078e00ff */
        /* <DEDUP_REMOVED lines=48> */
[----:B------:R-:W-:Y:S01]  /*51e0*/  IMAD.MOV.U32 R185, RZ, RZ, R224 ;  /* 0x000000ffffb97224 */ /* 0x000fe200078e00e0 */
[----:B------:R-:W-:-:S07]  /*51f0*/  MOV R224, R184 ;  /* 0x000000b800e07202 */ /* 0x000fce0000000f00 */
.L_x_11298:
[----:B------:R-:W-:Y:S05]  /*5200*/  BSYNC.RECONVERGENT B2 ;  /* 0x0000000000027941 */ /* 0x000fea0003800200 */
.L_x_11297:
[----:B------:R-:W-:Y:S01]  /*5210*/  P2R R187, PR, RZ, 0x2 ;  /* 0x00000002ffbb7803 */ /* 0x000fe20000000000 */
[----:B------:R-:W-:Y:S01]  /*5220*/  FMUL.FTZ R226, R226, UR16 ;  /* 0x00000010e2e27c20 */ /* 0x000fe20008410000 */
[----:B------:R-:W-:Y:S01]  /*5230*/  I2FP.F32.U32 R244, R185 ;  /* 0x000000b900f47245 */ /* 0x000fe20000201000 */
[----:B------:R-:W-:Y:S01]  /*5240*/  FMUL.FTZ R231, R231, UR16 ;  /* 0x00000010e7e77c20 */ /* 0x000fe20008410000 */
[----:B------:R-:W-:Y:S01]  /*5250*/  LOP3.LUT P1, RZ, R241, 0x10, RZ, 0xc0, !PT ;  /* 0x00000010f1ff7812 */ /* 0x000fe2000782c0ff */
[----:B------:R-:W-:Y:S01]  /*5260*/  IMAD.U32 R191, R191, 0x10000, RZ ;  /* 0x00010000bfbf7824 */ /* 0x000fe200078e00ff */
[----:B------:R-:W-:Y:S01]  /*5270*/  LOP3.LUT P5, RZ, R241, 0x2, RZ, 0xc0, !PT ;  /* 0x00000002f1ff7812 */ /* 0x000fe200078ac0ff */
[----:B------:R-:W-:Y:S01]  /*5280*/  FFMA.FTZ R244, R244, R227, 1.1641532182693481445e-10 ;  /* 0x2f000000f4f47423 */ /* 0x000fe200000100e3 */
[----:B------:R-:W-:Y:S01]  /*5290*/  FSEL R184, R226, RZ, P1 ;  /* 0x000000ffe2b87208 */ /* 0x000fe20000800000 */
[----:B------:R-:W-:Y:S01]  /*52a0*/  FMUL.FTZ R229, R229, UR16 ;  /* 0x00000010e5e57c20 */ /* 0x000fe20008410000 */
[----:B------:R-:W-:Y:S01]  /*52b0*/  ISETP.NE.AND P1, PT, R187, RZ, PT ;  /* 0x000000ffbb00720c */ /* 0x000fe20003f25270 */
[----:B------:R-:W-:Y:S01]  /*52c0*/  FMUL.FTZ R232, R232, UR16 ;  /* 0x00000010e8e87c20 */ /* 0x000fe20008410000 */
[----:B------:R-:W-:Y:S01]  /*52d0*/  P2R R186, PR, RZ, 0x1 ;  /* 0x00000001ffba7803 */ /* 0x000fe20000000000 */
[----:B------:R-:W-:Y:S01]  /*52e0*/  FMUL.FTZ R189, R190, UR16 ;  /* 0x00000010bebd7c20 */ /* 0x000fe20008410000 */
[----:B------:R-:W-:Y:S01]  /*52f0*/  LOP3.LUT P0, RZ, R241, 0x8, RZ, 0xc0, !PT ;  /* 0x00000008f1ff7812 */ /* 0x000fe2000780c0ff */
[----:B------:R-:W-:Y:S01]  /*5300*/  FMUL.FTZ R230, R230, UR16 ;  /* 0x00000010e6e67c20 */ /* 0x000fe20008410000 */
[----:B------:R-:W-:Y:S01]  /*5310*/  FMUL.FTZ R228, R228, UR16 ;  /* 0x00000010e4e47c20 */ /* 0x000fe20008410000 */
[----:B------:R-:W-:Y:S01]  /*5320*/  FMUL.FTZ R191, R191, UR16 ;  /* 0x00000010bfbf7c20 */ /* 0x000fe20008410000 */
[----:B------:R-:W-:-:S02]  /*5330*/  FSEL R187, R231, RZ, P5 ;  /* 0x000000ffe7bb7208 */ /* 0x000fc40002800000 */
[----:B------:R-:W-:Y:S02]  /*5340*/  LOP3.LUT P6, RZ, R241, 0x4, RZ, 0xc0, !PT ;  /* 0x00000004f1ff7812 */ /* 0x000fe400078cc0ff */
[----:B------:R-:W-:Y:S01]  /*5350*/  FSETP.GTU.FTZ.AND P5, PT, R244, R225, PT ;  /* 0x000000e1f400720b */ /* 0x000fe20003fbc000 */
[----:B------:R-:W-:Y:S01]  /*5360*/  @P1 FADD.FTZ R184, R176, R184 ;  /* 0x000000b8b0b81221 */ /* 0x000fe20000010000 */
[----:B------:R-:W-:Y:S01]  /*5370*/  FSEL R185, R229, RZ, P0 ;  /* 0x000000ffe5b97208 */ /* 0x000fe20000000000 */
[----:B------:R-:W-:Y:S01]  /*5380*/  @P1 FADD.FTZ R187, R179, R187 ;  /* 0x000000bbb3bb1221 */ /* 0x000fe20000010000 */
[----:B------:R-:W-:Y:S02]  /*5390*/  ISETP.NE.AND P0, PT, R186, RZ, PT ;  /* 0x000000ffba00720c */ /* 0x000fe40003f05270 */
        /* <DEDUP_REMOVED lines=11> */
[----:B------:R-:W-:Y:S01]  /*5450*/  @P1 FADD.FTZ R191, R183, R191 ;  /* 0x000000bfb7bf1221 */ /* 0x000fe20000010000 */
[----:B------:R-:W-:Y:S09]  /*5460*/  BRA `(.L_x_11302) ;  /* 0x0000005c00447947 */ /* 0x000ff20003800000 */
.L_x_11261:
        /* <DEDUP_REMOVED lines=16> */
.L_x_11305:
        /* <DEDUP_REMOVED lines=13> */
.L_x_11307:
[----:B------:R-:W-:Y:S05]  /*5640*/  BSYNC.RECONVERGENT B3 ;  /* 0x0000000000037941 */ /* 0x000fea0003800200 */
.L_x_11306:
        /* <DEDUP_REMOVED lines=53> */
[----:B------:R-:W-:Y:S01]  /*59a0*/  LOP3.LUT R235, R2, UR20, R225, 0x96, !PT ;  /* 0x0000001402eb7c12 */ /* 0x000fe2000f8e96e1 */
[----:B------:R-:W-:-:S07]  /*59b0*/  IMAD.MOV.U32 R2, RZ, RZ, R232 ;  /* 0x000000ffff027224 */ /* 0x000fce00078e00e8 */
.L_x_11304:
[----:B------:R-:W-:Y:S05]  /*59c0*/  BSYNC.RECONVERGENT B2 ;  /* 0x0000000000027941 */ /* 0x000fea0003800200 */
.L_x_11303:
[----:B------:R-:W0:Y:S01]  /*59d0*/  LDC R8, c[0x0][0x404] ;  /* 0x00010100ff087b82 */ /* 0x000e220000000800 */
[----:B------:R-:W-:Y:S01]  /*59e0*/  I2FP.F32.U32 R3, R2 ;  /* 0x0000000200037245 */ /* 0x000fe20000201000 */
[----:B------:R-:W-:Y:S01]  /*59f0*/  IMAD.MOV.U32 R232, RZ, RZ, 0x2f800000 ;  /* 0x2f800000ffe87424 */ /* 0x000fe200078e00ff */
[----:B------:R-:W-:Y:S01]  /*5a00*/  ISETP.NE.AND P2, PT, R4, 0x1, PT ;  /* 0x000000010400780c */ /* 0x000fe20003f45270 */
[C---:B-----5:R-:W-:Y:S01]  /*5a10*/  IMAD.U32 R2, R188.reuse, 0x10000, RZ ;  /* 0x00010000bc027824 */ /* 0x060fe200078e00ff */
        /* <DEDUP_REMOVED lines=19> */
.L_x_11310:
        /* <DEDUP_REMOVED lines=13> */
.L_x_11312:
[----:B------:R-:W-:Y:S05]  /*5c20*/  BSYNC.RECONVERGENT B3 ;  /* 0x0000000000037941 */ /* 0x000fea0003800200 */
.L_x_11311:
[----:B------:R-:W-:Y:S01]  /*5c30*/  IMAD.WIDE.U32 R186, R238, -0x326172a9, RZ ;  /* 0xcd9e8d57eeba7825 */ /* 0x000fe200078e00ff */
[----:B------:R-:W-:Y:S01]  /*5c40*/  LOP3.LUT R4, R10, UR5, R185, 0x96, !PT ;  /* 0x000000050a047c12 */ /* 0x000fe2000f8e96b9 */
[----:B------:R-:W-:Y:S01]  /*5c50*/  UIADD3 UR20, UPT, UPT, UR5, -0x4498517b, URZ ;  /* 0xbb67ae8505147890 */ /* 0x000fe2000fffe0ff */
[----:B------:R-:W-:Y:S01]  /*5c60*/  MOV R3, R224 ;  /* 0x000000e000037202 */ /* 0x000fe20000000f00 */
        /* <DEDUP_REMOVED lines=49> */
[----:B------:R-:W-:-:S03]  /*5f80*/  LOP3.LUT R233, R184, UR15, R235, 0x96, !PT ;  /* 0x0000000fb8e97c12 */ /* 0x000fc6000f8e96eb */
[----:B------:R-:W-:Y:S01]  /*5f90*/  IMAD.MOV.U32 R224, RZ, RZ, R6 ;  /* 0x000000ffffe07224 */ /* 0x000fe200078e0006 */
[----:B------:R-:W-:-:S07]  /*5fa0*/  LOP3.LUT R235, R4, UR20, R7, 0x96, !PT ;  /* 0x0000001404eb7c12 */ /* 0x000fce000f8e9607 */
.L_x_11309:
[----:B------:R-:W-:Y:S05]  /*5fb0*/  BSYNC.RECONVERGENT B2 ;  /* 0x0000000000027941 */ /* 0x000fea0003800200 */
.L_x_11308:
[----:B------:R-:W-:Y:S01]  /*5fc0*/  I2FP.F32.U32 R3, R3 ;  /* 0x0000000300037245 */ /* 0x000fe20000201000 */
[----:B------:R-:W-:Y:S01]  /*5fd0*/  IMAD.U32 R4, R172, 0x10000, RZ ;  /* 0x00010000ac047824 */ /* 0x000fe200078e00ff */
[----:B------:R-:W-:Y:S01]  /*5fe0*/  ISETP.NE.AND P3, PT, R5, 0x1, PT ;  /* 0x000000010500780c */ /* 0x000fe20003f65270 */
[----:B------:R-:W-:Y:S02]  /*5ff0*/  BSSY.RECONVERGENT B2, `(.L_x_11313) ;  /* 0x000005a000027945 */ /* 0x000fe40003800200 */
[----:B------:R-:W-:Y:S01]  /*6000*/  FFMA.FTZ R3, R3, R232, 1.1641532182693481445e-10 ;  /* 0x2f00000003037423 */ /* 0x000fe200000100e8 */
[----:B------:R-:W-:-:S04]  /*6010*/  FMUL.FTZ R4, R4, R225 ;  /* 0x000000e104047220 */ /* 0x000fc80000410000 */
[----:B------:R-:W-:Y:S02]  /*6020*/  FSETP.GTU.FTZ.AND P2, PT, R3, R8, PT ;  /* 0x000000080300720b */ /* 0x000fe40003f5c000 */
[----:B------:R-:W-:Y:S01]  /*6030*/  FSEL R3, R2, RZ, P4 ;  /* 0x000000ff02037208 */ /* 0x000fe20002000000 */
[----:B------:R-:W-:Y:S01]  /*6040*/  IMAD.MOV.U32 R2, RZ, RZ, R234 ;  /* 0x000000ffff027224 */ /* 0x000fe200078e00ea */
[----:B------:R-:W-:Y:S02]  /*6050*/  FSEL R4, R4, RZ, !P2 ;  /* 0x000000ff04047208 */ /* 0x000fe40005000000 */
[----:B------:R-:W-:-:S03]  /*6060*/  SEL R9, RZ, 0x1, P2 ;  /* 0x00000001ff097807 */ /* 0x000fc60001000000 */
        /* <DEDUP_REMOVED lines=12> */
.L_x_11315:
        /* <DEDUP_REMOVED lines=13> */
.L_x_11317:
[----:B------:R-:W-:Y:S05]  /*6200*/  BSYNC.RECONVERGENT B3 ;  /* 0x0000000000037941 */ /* 0x000fea0003800200 */
.L_x_11316:
        /* <DEDUP_REMOVED lines=53> */
[----:B------:R-:W-:Y:S02]  /*6560*/  IMAD.MOV.U32 R2, RZ, RZ, R224 ;  /* 0x000000ffff027224 */ /* 0x000fe400078e00e0 */
[----:B------:R-:W-:Y:S02]  /*6570*/  IMAD.MOV.U32 R224, RZ, RZ, R4 ;  /* 0x000000ffffe07224 */ /* 0x000fe400078e0004 */
[----:B------:R-:W-:-:S07]  /*6580*/  IMAD.MOV.U32 R4, RZ, RZ, RZ ;  /* 0x000000ffff047224 */ /* 0x000fce00078e00ff */
.L_x_11314:
[----:B------:R-:W-:Y:S05]  /*6590*/  BSYNC.RECONVERGENT B2 ;  /* 0x0000000000027941 */ /* 0x000fea0003800200 */
.L_x_11313:
        /* <DEDUP_REMOVED lines=20> */
.L_x_11320:
        /* <DEDUP_REMOVED lines=13> */
.L_x_11322:
[----:B------:R-:W-:Y:S05]  /*67b0*/  BSYNC.RECONVERGENT B3 ;  /* 0x0000000000037941 */ /* 0x000fea0003800200 */
.L_x_11321:
        /* <DEDUP_REMOVED lines=53> */
[----:B------:R-:W-:Y:S02]  /*6b10*/  HFMA2 R5, -RZ, RZ, 0, 0 ;  /* 0x00000000ff057431 */ /* 0x000fe400000001ff */
[----:B------:R-:W-:Y:S02]  /*6b20*/  IMAD.MOV.U32 R2, RZ, RZ, R224 ;  /* 0x000000ffff027224 */ /* 0x000fe400078e00e0 */
[----:B------:R-:W-:-:S07]  /*6b30*/  IMAD.MOV.U32 R224, RZ, RZ, R4 ;  /* 0x000000ffffe07224 */ /* 0x000fce00078e0004 */
.L_x_11319:
[----:B------:R-:W-:Y:S05]  /*6b40*/  BSYNC.RECONVERGENT B2 ;  /* 0x0000000000027941 */ /* 0x000fea0003800200 */
.L_x_11318:
[----:B------:R-:W-:Y:S01]  /*6b50*/  I2FP.F32.U32 R3, R2 ;  /* 0x0000000200037245 */ /* 0x000fe20000201000 */
[----:B------:R-:W-:Y:S01]  /*6b60*/  BSSY.RECONVERGENT B2, `(.L_x_11323) ;  /* 0x000005d000027945 */ /* 0x000fe20003800200 */
[----:B------:R-:W-:Y:S01]  /*6b70*/  PRMT R2, R172, 0x7632, R2 ;  /* 0x00007632ac027816 */ /* 0x000fe20000000002 */
[----:B------:R-:W-:Y:S01]  /*6b80*/  IMAD.MOV.U32 R7, RZ, RZ, 0x2 ;  /* 0x00000002ff077424 */ /* 0x000fe200078e00ff */
[----:B------:R-:W-:Y:S01]  /*6b90*/  ISETP.NE.AND P3, PT, R5, 0x1, PT ;  /* 0x000000010500780c */ /* 0x000fe20003f65270 */
[----:B------:R-:W-:Y:S01]  /*6ba0*/  FFMA.FTZ R3, R3, R232, 1.1641532182693481445e-10 ;  /* 0x2f00000003037423 */ /* 0x000fe200000100e8 */
[----:B------:R-:W-:Y:S01]  /*6bb0*/  FSEL R4, R11, RZ, P4 ;  /* 0x000000ff0b047208 */ /* 0x000fe20002000000 */
[----:B------:R-:W-:-:S03]  /*6bc0*/  IMAD.U32 R2, R2, 0x10000, RZ ;  /* 0x0001000002027824 */ /* 0x000fc600078e00ff */
[----:B------:R-:W-:Y:S01]  /*6bd0*/  FSETP.GTU.FTZ.AND P2, PT, R3, R8, PT ;  /* 0x000000080300720b */ /* 0x000fe20003f5c000 */
[----:B------:R-:W-:Y:S01]  /*6be0*/  FMUL.FTZ R2, R2, R225 ;  /* 0x000000e102027220 */ /* 0x000fe20000410000 */
[----:B------:R-:W-:-:S04]  /*6bf0*/  IMAD.MOV.U32 R3, RZ, RZ, R234 ;  /* 0x000000ffff037224 */ /* 0x000fc800078e00ea */
        /* <DEDUP_REMOVED lines=13> */
.L_x_11325:
        /* <DEDUP_REMOVED lines=13> */
.L_x_11327:
[----:B------:R-:W-:Y:S05]  /*6da0*/  BSYNC.RECONVERGENT B3 ;  /* 0x0000000000037941 */ /* 0x000fea0003800200 */
.L_x_11326:
[----:B------:R-:W-:Y:S01]  /*6db0*/  IMAD.WIDE.U32 R6, R238, -0x326172a9, RZ ;  /* 0xcd9e8d57ee067825 */ /* 0x000fe200078e00ff */
[----:B------:R-:W-:Y:S01]  /*6dc0*/  LOP3.LUT R186, R10, UR5, R5, 0x96, !PT ;  /* 0x000000050aba7c12 */ /* 0x000fe2000f8e9605 */
[----:B------:R-:W-:Y:S02]  /*6dd0*/  UIADD3 UR20, UPT, UPT, UR5, -0x4498517b, URZ ;  /* 0xbb67ae8505147890 */ /* 0x000fe4000fffe0ff */
[----:B------:R-:W-:Y:S01]  /*6de0*/  UIADD3 UR21, UPT, UPT, UR5, 0x32370b8f, URZ ;  /* 0x32370b8f05157890 */ /* 0x000fe2000fffe0ff */
[----:B------:R-:W-:Y:S01]  /*6df0*/  LOP3.LUT R226, R236, UR4, R7, 0x96, !PT ;  /* 0x00000004ece27c12 */ /* 0x000fe2000f8e9607 */
[----:B------:R-:W-:-:S04]  /*6e00*/  IMAD.WIDE.U32 R186, R186, -0x326172a9, RZ ;  /* 0xcd9e8d57baba7825 */ /* 0x000fc800078e00ff */
[----:B------:R-:W-:Y:S01]  /*6e10*/  IMAD.WIDE.U32 R226, R226, -0x2daee0ad, RZ ;  /* 0xd2511f53e2e27825 */ /* 0x000fe200078e00ff */
[----:B------:R-:W-:-:S03]  /*6e20*/  LOP3.LUT R5, R6, UR12, R187, 0x96, !PT ;  /* 0x0000000c06057c12 */ /* 0x000fc6000f8e96bb */
[----:B------:R-:W-:Y:S01]  /*6e30*/  IMAD.MOV.U32 R3, RZ, RZ, R224 ;  /* 0x000000ffff037224 */ /* 0x000fe200078e00e0 */
        /* <DEDUP_REMOVED lines=45> */
[----:B------:R-:W-:Y:S01]  /*7110*/  IMAD.MOV.U32 R7, RZ, RZ, RZ ;  /* 0x000000ffff077224 */ /* 0x000fe200078e00ff */
[----:B------:R-:W-:-:S07]  /*7120*/  MOV R224, R6 ;  /* 0x0000000600e07202 */ /* 0x000fce0000000f00 */
.L_x_11324:
[----:B------:R-:W-:Y:S05]  /*7130*/  BSYNC.RECONVERGENT B2 ;  /* 0x0000000000027941 */ /* 0x000fea0003800200 */
.L_x_11323:
        /* <DEDUP_REMOVED lines=21> */
.L_x_11330:
        /* <DEDUP_REMOVED lines=13> */
.L_x_11332:
[----:B------:R-:W-:Y:S05]  /*7360*/  BSYNC.RECONVERGENT B3 ;  /* 0x0000000000037941 */ /* 0x000fea0003800200 */
.L_x_11331:
        /* <DEDUP_REMOVED lines=54> */
[----:B------:R-:W-:Y:S01]  /*76d0*/  MOV R4, R224 ;  /* 0x000000e000047202 */ /* 0x000fe20000000f00 */
[----:B------:R-:W-:-:S07]  /*76e0*/  IMAD.MOV.U32 R224, RZ, RZ, R6 ;  /* 0x000000ffffe07224 */ /* 0x000fce00078e0006 */
.L_x_11329:
[----:B------:R-:W-:Y:S05]  /*76f0*/  BSYNC.RECONVERGENT B2 ;  /* 0x0000000000027941 */ /* 0x000fea0003800200 */
.L_x_11328:
[----:B------:R-:W-:Y:S01]  /*7700*/  I2FP.F32.U32 R5, R4 ;  /* 0x0000000400057245 */ /* 0x000fe20000201000 */
[----:B------:R-:W-:Y:S01]  /*7710*/  IMAD.U32 R4, R173, 0x10000, RZ ;  /* 0x00010000ad047824 */ /* 0x000fe200078e00ff */
[----:B------:R-:W-:Y:S01]  /*7720*/  BSSY.RECONVERGENT B2, `(.L_x_11333) ;  /* 0x000005b000027945 */ /* 0x000fe20003800200 */
[----:B------:R-:W-:Y:S02]  /*7730*/  HFMA2 R6, -RZ, RZ, 0, 1.1920928955078125e-07 ;  /* 0x00000002ff067431 */ /* 0x000fe400000001ff */
        /* <DEDUP_REMOVED lines=19> */
.L_x_11335:
        /* <DEDUP_REMOVED lines=13> */
.L_x_11337:
[----:B------:R-:W-:Y:S05]  /*7940*/  BSYNC.RECONVERGENT B3 ;  /* 0x0000000000037941 */ /* 0x000fea0003800200 */
.L_x_11336:
        /* <DEDUP_REMOVED lines=56> */
.L_x_11334:
[----:B------:R-:W-:Y:S05]  /*7cd0*/  BSYNC.RECONVERGENT B2 ;  /* 0x0000000000027941 */ /* 0x000fea0003800200 */
.L_x_11333:
        /* <DEDUP_REMOVED lines=20> */
.L_x_11340:
        /* <DEDUP_REMOVED lines=13> */
.L_x_11342:
[----:B------:R-:W-:Y:S05]  /*7ef0*/  BSYNC.RECONVERGENT B3 ;  /* 0x0000000000037941 */ /* 0x000fea0003800200 */
.L_x_11341:
        /* <DEDUP_REMOVED lines=48> */
[----:B------:R-:W-:Y:S01]  /*8200*/  LOP3.LUT R4, R4, UR20, R189, 0x96, !PT ;  /* 0x0000001404047c12 */ /* 0x000fe2000f8e96bd */
[----:B------:R-:W-:Y:S01]  /*8210*/  IMAD.WIDE.U32 R234, R234, -0x326172a9, RZ ;  /* 0xcd9e8d57eaea7825 */ /* 0x000fe200078e00ff */
[----:B------:R-:W-:-:S03]  /*8220*/  UIADD3 UR20, UPT, UPT, UR5, -0x695add53, URZ ;  /* 0x96a522ad05147890 */ /* 0x000fc6000fffe0ff */
[----:B------:R-:W-:Y:S01]  /*8230*/  IMAD.WIDE.U32 R4, R4, -0x2daee0ad, RZ ;  /* 0xd2511f5304047825 */ /* 0x000fe200078e00ff */
[----:B------:R-:W-:-:S04]  /*8240*/  LOP3.LUT R233, R188, UR15, R235, 0x96, !PT ;  /* 0x0000000fbce97c12 */ /* 0x000fc8000f8e96eb */
[----:B------:R-:W-:Y:S01]  /*8250*/  LOP3.LUT R235, R6, UR20, R5, 0x96, !PT ;  /* 0x0000001406eb7c12 */ /* 0x000fe2000f8e9605 */
[----:B------:R-:W-:Y:S02]  /*8260*/  IMAD.MOV.U32 R5, RZ, RZ, R224 ;  /* 0x000000ffff057224 */ /* 0x000fe400078e00e0 */
[----:B------:R-:W-:-:S07]  /*8270*/  IMAD.MOV.U32 R224, RZ, RZ, R4 ;  /* 0x000000ffffe07224 */ /* 0x000fce00078e0004 */
.L_x_11339:
[----:B------:R-:W-:Y:S05]  /*8280*/  BSYNC.RECONVERGENT B2 ;  /* 0x0000000000027941 */ /* 0x000fea0003800200 */
.L_x_11338:
        /* <DEDUP_REMOVED lines=9> */
[----:B------:R-:W-:-:S04]  /*8320*/  IMAD.MOV.U32 R5, RZ, RZ, R234 ;  /* 0x000000ffff057224 */ /* 0x000fc800078e00ea */
        /* <DEDUP_REMOVED lines=14> */
.L_x_11345:
        /* <DEDUP_REMOVED lines=13> */
.L_x_11347:
[----:B------:R-:W-:Y:S05]  /*84e0*/  BSYNC.RECONVERGENT B3 ;  /* 0x0000000000037941 */ /* 0x000fea0003800200 */
.L_x_11346:
        /* <DEDUP_REMOVED lines=56> */
.L_x_11344:
[----:B------:R-:W-:Y:S05]  /*8870*/  BSYNC.RECONVERGENT B2 ;  /* 0x0000000000027941 */ /* 0x000fea0003800200 */
.L_x_11343:
        /* <DEDUP_REMOVED lines=19> */
.L_x_11350:
        /* <DEDUP_REMOVED lines=13> */
.L_x_11352:
[----:B------:R-:W-:Y:S05]  /*8a80*/  BSYNC.RECONVERGENT B3 ;  /* 0x0000000000037941 */ /* 0x000fea0003800200 */
.L_x_11351:
        /* <DEDUP_REMOVED lines=56> */
.L_x_11349:
[----:B------:R-:W-:Y:S05]  /*8e10*/  BSYNC.RECONVERGENT B2 ;  /* 0x0000000000027941 */ /* 0x000fea0003800200 */
.L_x_11348:
        /* <DEDUP_REMOVED lines=24> */
.L_x_11355:
        /* <DEDUP_REMOVED lines=13> */
.L_x_11357:
[----:B------:R-:W-:Y:S05]  /*9070*/  BSYNC.RECONVERGENT B3 ;  /* 0x0000000000037941 */ /* 0x000fea0003800200 */
.L_x_11356:
[----:B------:R-:W-:Y:S01]  /*9080*/  LOP3.LUT R228, R10, UR5, R227, 0x96, !PT ;  /* 0x000000050ae47c12 */ /* 0x000fe2000f8e96e3 */
[----:B------:R-:W-:Y:S01]  /*9090*/  IMAD.WIDE.U32 R6, R238, -0x326172a9, RZ ;  /* 0xcd9e8d57ee067825 */ /* 0x000fe200078e00ff */
[----:B------:R-:W-:-:S03]  /*90a0*/  UIADD3 UR20, UPT, UPT, UR5, -0x4498517b, URZ ;  /* 0xbb67ae8505147890 */ /* 0x000fc6000fffe0ff */
        /* <DEDUP_REMOVED lines=50> */
[----:B------:R-:W-:Y:S02]  /*93d0*/  IMAD.MOV.U32 R7, RZ, RZ, R224 ;  /* 0x000000ffff077224 */ /* 0x000fe400078e00e0 */
[----:B------:R-:W-:Y:S02]  /*93e0*/  IMAD.MOV.U32 R224, RZ, RZ, R6 ;  /* 0x000000ffffe07224 */ /* 0x000fe400078e0006 */
[----:B------:R-:W-:-:S07]  /*93f0*/  IMAD.MOV.U32 R226, RZ, RZ, RZ ;  /* 0x000000ffffe27224 */ /* 0x000fce00078e00ff */
.L_x_11354:
[----:B------:R-:W-:Y:S05]  /*9400*/  BSYNC.RECONVERGENT B2 ;  /* 0x0000000000027941 */ /* 0x000fea0003800200 */
.L_x_11353:
        /* <DEDUP_REMOVED lines=18> */
.L_x_11360:
        /* <DEDUP_REMOVED lines=13> */
.L_x_11362:
[----:B------:R-:W-:Y:S05]  /*9600*/  BSYNC.RECONVERGENT B3 ;  /* 0x0000000000037941 */ /* 0x000fea0003800200 */
.L_x_11361:
        /* <DEDUP_REMOVED lines=56> */
.L_x_11359:
[----:B------:R-:W-:Y:S05]  /*9990*/  BSYNC.RECONVERGENT B2 ;  /* 0x0000000000027941 */ /* 0x000fea0003800200 */
.L_x_11358:
        /* <DEDUP_REMOVED lines=24> */
.L_x_11365:
        /* <DEDUP_REMOVED lines=13> */
.L_x_11367:
[----:B------:R-:W-:Y:S05]  /*9bf0*/  BSYNC.RECONVERGENT B3 ;  /* 0x0000000000037941 */ /* 0x000fea0003800200 */
.L_x_11366:
        /* <DEDUP_REMOVED lines=52> */
[----:B------:R-:W-:-:S03]  /*9f40*/  IMAD.WIDE.U32 R226, R227, -0x2daee0ad, RZ ;  /* 0xd2511f53e3e27825 */ /* 0x000fc600078e00ff */
[----:B------:R-:W-:Y:S01]  /*9f50*/  MOV R224, R226 ;  /* 0x000000e200e07202 */ /* 0x000fe20000000f00 */
[----:B------:R-:W-:Y:S01]  /*9f60*/  IMAD.MOV.U32 R226, RZ, RZ, RZ ;  /* 0x000000ffffe27224 */ /* 0x000fe200078e00ff */
[----:B------:R-:W-:-:S07]  /*9f70*/  LOP3.LUT R235, R228, UR20, R227, 0x96, !PT ;  /* 0x00000014e4eb7c12 */ /* 0x000fce000f8e96e3 */
.L_x_11364:
[----:B------:R-:W-:Y:S05]  /*9f80*/  BSYNC.RECONVERGENT B2 ;  /* 0x0000000000027941 */ /* 0x000fea0003800200 */
.L_x_11363:
[----:B------:R-:W-:Y:S01]  /*9f90*/  ISETP.NE.AND P5, PT, R226, 0x1, PT ;  /* 0x00000001e200780c */ /* 0x000fe20003fa5270 */
[C---:B------:R-:W-:Y:S01]  /*9fa0*/  IMAD.U32 R190, R191.reuse, 0x10000, RZ ;  /* 0x00010000bfbe7824 */ /* 0x040fe200078e00ff */
[----:B------:R-:W-:Y:S01]  /*9fb0*/  I2FP.F32.U32 R7, R7 ;  /* 0x0000000700077245 */ /* 0x000fe20000201000 */
[----:B------:R-:W-:Y:S01]  /*9fc0*/  BSSY.RECONVERGENT B2, `(.L_x_11368) ;  /* 0x0000056000027945 */ /* 0x000fe20003800200 */
[----:B------:R-:W-:Y:S01]  /*9fd0*/  PRMT R191, R191, 0x7632, R191 ;  /* 0x00007632bfbf7816 */ /* 0x000fe200000000bf */
[----:B------:R-:W-:Y:S02]  /*9fe0*/  IMAD.MOV.U32 R227, RZ, RZ, 0x2 ;  /* 0x00000002ffe37424 */ /* 0x000fe400078e00ff */
        /* <DEDUP_REMOVED lines=13> */
.L_x_11370:
        /* <DEDUP_REMOVED lines=13> */
.L_x_11372:
[----:B------:R-:W-:Y:S05]  /*a190*/  BSYNC.RECONVERGENT B3 ;  /* 0x0000000000037941 */ /* 0x000fea0003800200 */
.L_x_11371:
        /* <DEDUP_REMOVED lines=56> */
.L_x_11369:
[----:B------:R-:W-:Y:S05]  /*a520*/  BSYNC.RECONVERGENT B2 ;  /* 0x0000000000027941 */ /* 0x000fea0003800200 */
.L_x_11368:
        /* <DEDUP_REMOVED lines=11> */
[--C-:B------:R-:W-:Y:S01]  /*a5e0*/  FADD.FTZ R190, R190, R7.reuse ;  /* 0x00000007bebe7221 */ /* 0x100fe20000010000 */
[----:B------:R-:W-:Y:S01]  /*a5f0*/  PRMT R7, R11, 0x7610, R7 ;  /* 0x000076100b077816 */ /* 0x000fe20000000007 */
[----:B------:R-:W-:Y:S02]  /*a600*/  IMAD.MOV.U32 R11, RZ, RZ, R234 ;  /* 0x000000ffff0b7224 */ /* 0x000fe400078e00ea */
        /* <DEDUP_REMOVED lines=10> */
.L_x_11375:
        /* <DEDUP_REMOVED lines=13> */
.L_x_11377:
[----:B------:R-:W-:Y:S05]  /*a780*/  BSYNC.RECONVERGENT B3 ;  /* 0x0000000000037941 */ /* 0x000fea0003800200 */
.L_x_11376:
        /* <DEDUP_REMOVED lines=54> */
[----:B------:R-:W-:Y:S01]  /*aaf0*/  IMAD.MOV.U32 R224, RZ, RZ, R226 ;  /* 0x000000ffffe07224 */ /* 0x000fe200078e00e2 */
[----:B------:R-:W-:-:S07]  /*ab00*/  LOP3.LUT R235, R228, UR20, R227, 0x96, !PT ;  /* 0x00000014e4eb7c12 */ /* 0x000fce000f8e96e3 */
.L_x_11374:
[----:B------:R-:W-:Y:S05]  /*ab10*/  BSYNC.RECONVERGENT B2 ;  /* 0x0000000000027941 */ /* 0x000fea0003800200 */
.L_x_11373:
        /* <DEDUP_REMOVED lines=18> */
.L_x_11380:
        /* <DEDUP_REMOVED lines=15> */
.L_x_11382:
[----:B------:R-:W-:Y:S05]  /*ad30*/  BSYNC.RECONVERGENT B3 ;  /* 0x0000000000037941 */ /* 0x000fea0003800200 */
.L_x_11381:
[----:B------:R-:W-:Y:S01]  /*ad40*/  LOP3.LUT R230, R10, UR5, R229, 0x96, !PT ;  /* 0x000000050ae67c12 */ /* 0x000fe2000f8e96e5 */
[----:B------:R-:W-:Y:S01]  /*ad50*/  IMAD.WIDE.U32 R226, R238, -0x326172a9, RZ ;  /* 0xcd9e8d57eee27825 */ /* 0x000fe200078e00ff */
[----:B------:R-:W-:-:S03]  /*ad60*/  UIADD3 UR20, UPT, UPT, UR5, -0x4498517b, URZ ;  /* 0xbb67ae8505147890 */ /* 0x000fc6000fffe0ff */
[----:B------:R-:W-:Y:S02]  /*ad70*/  HFMA2 R11, -RZ, RZ, 0, 0 ;  /* 0x00000000ff0b7431 */ /* 0x000fe400000001ff */
        /* <DEDUP_REMOVED lines=51> */
[----:B------:R-:W-:-:S07]  /*b0b0*/  IMAD.MOV.U32 R224, RZ, RZ, R226 ;  /* 0x000000ffffe07224 */ /* 0x000fce00078e00e2 */
.L_x_11379:
[----:B------:R-:W-:Y:S05]  /*b0c0*/  BSYNC.RECONVERGENT B2 ;  /* 0x0000000000027941 */ /* 0x000fea0003800200 */
.L_x_11378:
        /* <DEDUP_REMOVED lines=10> */
[----:B------:R-:W-:-:S07]  /*b170*/  @P1 FADD.FTZ R191, R183, R191 ;  /* 0x000000bfb7bf1221 */ /* 0x000fce0000010000 */
.L_x_11302:
[----:B------:R-:W0:Y:S01]  /*b180*/  LDC.64 R226, c[0x0][0x3a8] ;  /* 0x0000ea00ffe27b82 */ /* 0x000e220000000a00 */
[----:B------:R-:W-:Y:S02]  /*b190*/  SEL R225, RZ, 0x1000000, !P5 ;  /* 0x01000000ffe17807 */ /* 0x000fe40006800000 */
[----:B------:R-:W-:Y:S02]  /*b1a0*/  SEL R228, RZ, 0x10000, !P4 ;  /* 0x00010000ffe47807 */ /* 0x000fe40006000000 */
[----:B------:R-:W-:Y:S02]  /*b1b0*/  SEL R243, RZ, 0x100, !P3 ;  /* 0x00000100fff37807 */ /* 0x000fe40005800000 */
[C---:B------:R-:W-:Y:S02]  /*b1c0*/  LOP3.LUT P6, RZ, R241.reuse, 0x8, RZ, 0xc0, !PT ;  /* 0x00000008f1ff7812 */ /* 0x040fe400078cc0ff */
        /* <DEDUP_REMOVED lines=9> */
[----:B------:R-:W-:Y:S01]  /*b260*/  SEL R228, RZ, 0x1, !P2 ;  /* 0x00000001ffe47807 */ /* 0x000fe20005000000 */
[----:B------:R-:W0:Y:S03]  /*b270*/  LDC.64 R226, c[0x0][0x3b0] ;  /* 0x0000ec00ffe27b82 */ /* 0x000e260000000a00 */
[----:B------:R-:W-:Y:S01]  /*b280*/  LOP3.LUT R229, R243, R228, RZ, 0xfc, !PT ;  /* 0x000000e4f3e57212 */ /* 0x000fe200078efcff */
[----:B------:R1:W-:Y:S01]  /*b290*/  STG.E.128 desc[UR6][R230.64], R184 ;  /* 0x000000b8e6007986 */ /* 0x0003e2000c101d06 */
[----:B------:R-:W-:-:S03]  /*b2a0*/  SEL R228, RZ, 0x1, !P1 ;  /* 0x00000001ffe47807 */ /* 0x000fc60004800000 */
[----:B------:R1:W-:Y:S01]  /*b2b0*/  STG.E.128 desc[UR6][R230.64+0x10], R188 ;  /* 0x000010bce6007986 */ /* 0x0003e2000c101d06 */
[----:B------:R-:W-:Y:S01]  /*b2c0*/  LOP3.LUT R228, R225, R228, RZ, 0xfc, !PT ;  /* 0x000000e4e1e47212 */ /* 0x000fe200078efcff */
[----:B0-----:R-:W-:-:S05]  /*b2d0*/  IMAD.WIDE.U32 R226, R242, 0x8, R226 ;  /* 0x00000008f2e27825 */ /* 0x001fca00078e00e2 */
[----:B------:R1:W-:Y:S01]  /*b2e0*/  STG.E.64 desc[UR6][R226.64], R228 ;  /* 0x000000e4e2007986 */ /* 0x0003e2000c101b06 */
[----:B------:R-:W-:Y:S05]  /*b2f0*/  @!P0 BRA `(.L_x_11383) ;  /* 0x0000000000508947 */ /* 0x000fea0003800000 */
[----:B------:R-:W-:Y:S01]  /*b300*/  IMAD.U32 R225, R7, 0x10000, RZ ;  /* 0x0001000007e17824 */ /* 0x000fe200078e00ff */
[----:B-1----:R-:W0:Y:S01]  /*b310*/  LDC.64 R226, c[0x0][0x3b8] ;  /* 0x0000ee00ffe27b82 */ /* 0x002e220000000a00 */
[----:B------:R-:W-:Y:S02]  /*b320*/  LOP3.LUT R244, R4, 0xff, RZ, 0xc0, !PT ;  /* 0x000000ff04f47812 */ /* 0x000fe400078ec0ff */
[----:B------:R-:W-:Y:S02]  /*b330*/  LOP3.LUT R230, R3, 0xff, RZ, 0xc0, !PT ;  /* 0x000000ff03e67812 */ /* 0x000fe400078ec0ff */
[----:B------:R-:W-:Y:S01]  /*b340*/  LOP3.LUT R232, R225, 0xff0000, RZ, 0xc0, !PT ;  /* 0x00ff0000e1e87812 */ /* 0x000fe200078ec0ff */
[----:B------:R-:W-:Y:S01]  /*b350*/  IMAD.WIDE.U32 R244, R244, 0x1000000, RZ ;  /* 0x01000000f4f47825 */ /* 0x000fe200078e00ff */
[----:B------:R-:W-:Y:S02]  /*b360*/  LOP3.LUT R225, R8, 0xffff, RZ, 0xc0, !PT ;  /* 0x0000ffff08e17812 */ /* 0x000fe400078ec0ff */
[----:B------:R-:W-:Y:S01]  /*b370*/  LOP3.LUT R228, R2, 0xff, RZ, 0xc0, !PT ;  /* 0x000000ff02e47812 */ /* 0x000fe200078ec0ff */
[----:B------:R-:W-:Y:S01]  /*b380*/  IMAD.WIDE.U32 R230, R230, 0x10000, RZ ;  /* 0x00010000e6e67825 */ /* 0x000fe200078e00ff */
[----:B------:R-:W-:-:S02]  /*b390*/  PRMT R232, R232, 0x4210, R225 ;  /* 0x00004210e8e87816 */ /* 0x000fc400000000e1 */
[----:B------:R-:W-:Y:S01]  /*b3a0*/  PRMT R225, R6, 0x7104, RZ ;  /* 0x0000710406e17816 */ /* 0x000fe200000000ff */
[----:B------:R-:W-:-:S03]  /*b3b0*/  IMAD.WIDE.U32 R228, R228, 0x100, RZ ;  /* 0x00000100e4e47825 */ /* 0x000fc600078e00ff */
[----:B------:R-:W-:Y:S02]  /*b3c0*/  LOP3.LUT R232, R232, 0xff00, R225, 0xf8, !PT ;  /* 0x0000ff00e8e87812 */ /* 0x000fe400078ef8e1 */
[----:B------:R-:W-:Y:S02]  /*b3d0*/  LOP3.LUT R230, R228, R244, R230, 0xfe, !PT ;  /* 0x000000f4e4e67212 */ /* 0x000fe400078efee6 */
[----:B------:R-:W-:Y:S02]  /*b3e0*/  LOP3.LUT R225, R232, 0xff, R5, 0xf8, !PT ;  /* 0x000000ffe8e17812 */ /* 0x000fe400078ef805 */
[----:B------:R-:W-:Y:S01]  /*b3f0*/  LOP3.LUT R228, R230, 0xff, R9, 0xf8, !PT ;  /* 0x000000ffe6e47812 */ /* 0x000fe200078ef809 */
[----:B0-----:R-:W-:Y:S01]  /*b400*/  IMAD.WIDE.U32 R226, R242, 0x8, R226 ;  /* 0x00000008f2e27825 */ /* 0x001fe200078e00e2 */
[----:B------:R-:W-:-:S04]  /*b410*/  LOP3.LUT R225, R231, R225, R245, 0xfe, !PT ;  /* 0x000000e1e7e17212 */ /* 0x000fc800078efef5 */
[----:B------:R-:W-:-:S05]  /*b420*/  LOP3.LUT R229, R225, R229, RZ, 0xfc, !PT ;  /* 0x000000e5e1e57212 */ /* 0x000fca00078efcff */
[----:B------:R0:W-:Y:S02]  /*b430*/  STG.E.64 desc[UR6][R226.64], R228 ;  /* 0x000000e4e2007986 */ /* 0x0001e4000c101b06 */
.L_x_11383:
[----:B------:R-:W-:Y:S01]  /*b440*/  IMAD.MOV.U32 R232, RZ, RZ, R224 ;  /* 0x000000ffffe87224 */ /* 0x000fe200078e00e0 */
[----:B------:R-:W-:-:S07]  /*b450*/  IADD3 R224, PT, PT, R242, 0x20, RZ ;  /* 0x00000020f2e07810 */ /* 0x000fce0007ffe0ff */
.L_x_11260:
[----:B------:R-:W-:Y:S05]  /*b460*/  BSYNC.RECONVERGENT B1 ;  /* 0x0000000000017941 */ /* 0x000fea0003800200 */
.L_x_11259:
        /* <DEDUP_REMOVED lines=22> */
[----:B------:R-:W-:Y:S02]  /*b5d0*/  IMAD.MOV.U32 R4, RZ, RZ, 0x2 ;  /* 0x00000002ff047424 */ /* 0x000fe400078e00ff */
        /* <DEDUP_REMOVED lines=13> */
.L_x_11389:
        /* <DEDUP_REMOVED lines=13> */
.L_x_11391:
[----:B------:R-:W-:Y:S05]  /*b780*/  BSYNC.RECONVERGENT B3 ;  /* 0x0000000000037941 */ /* 0x000fea0003800200 */
.L_x_11390:
        /* <DEDUP_REMOVED lines=52> */
[----:B------:R-:W-:Y:S01]  /*bad0*/  IMAD.MOV.U32 R4, RZ, RZ, RZ ;  /* 0x000000ffff047224 */ /* 0x000fe200078e00ff */
[----:B------:R-:W-:Y:S01]  /*bae0*/  LOP3.LUT R235, R2, UR20, R227, 0x96, !PT ;  /* 0x0000001402eb7c12 */ /* 0x000fe2000f8e96e3 */
[----:B------:R-:W-:-:S07]  /*baf0*/  IMAD.MOV.U32 R2, RZ, RZ, R232 ;  /* 0x000000ffff027224 */ /* 0x000fce00078e00e8 */
.L_x_11388:
[----:B------:R-:W-:Y:S05]  /*bb00*/  BSYNC.RECONVERGENT B2 ;  /* 0x0000000000027941 */ /* 0x000fea0003800200 */
.L_x_11387:
        /* <DEDUP_REMOVED lines=24> */
.L_x_11394:
        /* <DEDUP_REMOVED lines=13> */
.L_x_11396:
[----:B------:R-:W-:Y:S05]  /*bd60*/  BSYNC.RECONVERGENT B3 ;  /* 0x0000000000037941 */ /* 0x000fea0003800200 */
.L_x_11395:
[----:B------:R-:W-:Y:S01]  /*bd70*/  IMAD.WIDE.U32 R4, R238, -0x326172a9, RZ ;  /* 0xcd9e8d57ee047825 */ /* 0x000fe200078e00ff */
[----:B------:R-:W-:Y:S01]  /*bd80*/  LOP3.LUT R6, R10, UR5, R3, 0x96, !PT ;  /* 0x000000050a067c12 */ /* 0x000fe2000f8e9603 */
[----:B------:R-:W-:Y:S02]  /*bd90*/  UIADD3 UR20, UPT, UPT, UR5, -0x4498517b, URZ ;  /* 0xbb67ae8505147890 */ /* 0x000fe4000fffe0ff */
[----:B------:R-:W-:Y:S01]  /*bda0*/  UIADD3 UR21, UPT, UPT, UR5, 0x32370b8f, URZ ;  /* 0x32370b8f05157890 */ /* 0x000fe2000fffe0ff */
[----:B--2---:R-:W-:Y:S01]  /*bdb0*/  LOP3.LUT R192, R236, UR4, R5, 0x96, !PT ;  /* 0x00000004ecc07c12 */ /* 0x004fe2000f8e9605 */
        /* <DEDUP_REMOVED lines=44> */
[----:B------:R-:W-:Y:S01]  /*c080*/  IMAD.WIDE.U32 R234, R234, -0x326172a9, RZ ;  /* 0xcd9e8d57eaea7825 */ /* 0x000fe200078e00ff */
[----:B------:R-:W-:-:S03]  /*c090*/  UIADD3 UR20, UPT, UPT, UR5, -0x695add53, URZ ;  /* 0x96a522ad05147890 */ /* 0x000fc6000fffe0ff */
[----:B------:R-:W-:Y:S01]  /*c0a0*/  IMAD.WIDE.U32 R4, R4, -0x2daee0ad, RZ ;  /* 0xd2511f5304047825 */ /* 0x000fe200078e00ff */
[----:B------:R-:W-:-:S03]  /*c0b0*/  LOP3.LUT R233, R194, UR15, R235, 0x96, !PT ;  /* 0x0000000fc2e97c12 */ /* 0x000fc6000f8e96eb */
[----:B------:R-:W-:Y:S01]  /*c0c0*/  IMAD.MOV.U32 R226, RZ, RZ, R4 ;  /* 0x000000ffffe27224 */ /* 0x000fe200078e0004 */
[----:B------:R-:W-:Y:S01]  /*c0d0*/  LOP3.LUT R235, R2, UR20, R5, 0x96, !PT ;  /* 0x0000001402eb7c12 */ /* 0x000fe2000f8e9605 */
[----:B------:R-:W-:-:S07]  /*c0e0*/  HFMA2 R5, -RZ, RZ, 0, 0 ;  /* 0x00000000ff057431 */ /* 0x000fce00000001ff */
.L_x_11393:
[----:B------:R-:W-:Y:S05]  /*c0f0*/  BSYNC.RECONVERGENT B2 ;  /* 0x0000000000027941 */ /* 0x000fea0003800200 */
.L_x_11392:
        /* <DEDUP_REMOVED lines=8> */
[----:B--2---:R-:W-:Y:S01]  /*c180*/  FSEL R192, R4, RZ, !P2 ;  /* 0x000000ff04c07208 */ /* 0x004fe20005000000 */
        /* <DEDUP_REMOVED lines=14> */
.L_x_11399:
        /* <DEDUP_REMOVED lines=13> */
.L_x_11401:
[----:B------:R-:W-:Y:S05]  /*c340*/  BSYNC.RECONVERGENT B3 ;  /* 0x0000000000037941 */ /* 0x000fea0003800200 */
.L_x_11400:
        /* <DEDUP_REMOVED lines=53> */
[----:B------:R-:W-:Y:S01]  /*c6a0*/  IMAD.MOV.U32 R3, RZ, RZ, R226 ;  /* 0x000000ffff037224 */ /* 0x000fe200078e00e2 */
[----:B------:R-:W-:Y:S01]  /*c6b0*/  MOV R226, R2 ;  /* 0x0000000200e27202 */ /* 0x000fe20000000f00 */
[----:B------:R-:W-:-:S07]  /*c6c0*/  IMAD.MOV.U32 R4, RZ, RZ, RZ ;  /* 0x000000ffff047224 */ /* 0x000fce00078e00ff */
.L_x_11398:
[----:B------:R-:W-:Y:S05]  /*c6d0*/  BSYNC.RECONVERGENT B2 ;  /* 0x0000000000027941 */ /* 0x000fea0003800200 */
.L_x_11397:
        /* <DEDUP_REMOVED lines=20> */
.L_x_11404:
        /* <DEDUP_REMOVED lines=13> */
.L_x_11406:
[----:B------:R-:W-:Y:S05]  /*c8f0*/  BSYNC.RECONVERGENT B3 ;  /* 0x0000000000037941 */ /* 0x000fea0003800200 */
.L_x_11405:
        /* <DEDUP_REMOVED lines=54> */
[----:B------:R-:W-:Y:S01]  /*cc60*/  MOV R2, R226 ;  /* 0x000000e200027202 */ /* 0x000fe20000000f00 */
[----:B------:R-:W-:-:S07]  /*cc70*/  IMAD.MOV.U32 R226, RZ, RZ, R4 ;  /* 0x000000ffffe27224 */ /* 0x000fce00078e0004 */
.L_x_11403:
[----:B------:R-:W-:Y:S05]  /*cc80*/  BSYNC.RECONVERGENT B2 ;  /* 0x0000000000027941 */ /* 0x000fea0003800200 */
.L_x_11402:
        /* <DEDUP_REMOVED lines=24> */
.L_x_11409:
        /* <DEDUP_REMOVED lines=13> */
.L_x_11411:
[----:B------:R-:W-:Y:S05]  /*cee0*/  BSYNC.RECONVERGENT B3 ;  /* 0x0000000000037941 */ /* 0x000fea0003800200 */
.L_x_11410:
        /* <DEDUP_REMOVED lines=56> */
.L_x_11408:
[----:B------:R-:W-:Y:S05]  /*d270*/  BSYNC.RECONVERGENT B2 ;  /* 0x0000000000027941 */ /* 0x000fea0003800200 */
.L_x_11407:
        /* <DEDUP_REMOVED lines=21> */
.L_x_11414:
        /* <DEDUP_REMOVED lines=13> */
.L_x_11416:
[----:B------:R-:W-:Y:S05]  /*d4a0*/  BSYNC.RECONVERGENT B3 ;  /* 0x0000000000037941 */ /* 0x000fea0003800200 */
.L_x_11415:
        /* <DEDUP_REMOVED lines=56> */
.L_x_11413:
[----:B------:R-:W-:Y:S05]  /*d830*/  BSYNC.RECONVERGENT B2 ;  /* 0x0000000000027941 */ /* 0x000fea0003800200 */
.L_x_11412:
[----:B------:R-:W-:Y:S01]  /*d840*/  I2FP.F32.U32 R4, R5 ;  /* 0x0000000500047245 */ /* 0x000fe20000201000 */
[----:B------:R-:W-:Y:S01]  /*d850*/  IMAD.U32 R6, R173, 0x10000, RZ ;  /* 0x00010000ad067824 */ /* 0x000fe200078e00ff */
[----:B------:R-:W-:Y:S01]  /*d860*/  FSEL R3, R3, RZ, P4 ;  /* 0x000000ff03037208 */ /* 0x000fe20002000000 */
[----:B------:R-:W-:Y:S01]  /*d870*/  BSSY.RECONVERGENT B2, `(.L_x_11417) ;  /* 0x000005b000027945 */ /* 0x000fe20003800200 */
[----:B------:R-:W-:Y:S02]  /*d880*/  IMAD.MOV.U32 R195, RZ, RZ, 0x2 ;  /* 0x00000002ffc37424 */ /* 0x000fe400078e00ff */
        /* <DEDUP_REMOVED lines=19> */
.L_x_11419:
        /* <DEDUP_REMOVED lines=13> */
.L_x_11421:
[----:B------:R-:W-:Y:S05]  /*da90*/  BSYNC.RECONVERGENT B3 ;  /* 0x0000000000037941 */ /* 0x000fea0003800200 */
.L_x_11420:
        /* <DEDUP_REMOVED lines=8> */
[----:B------:R-:W-:Y:S01]  /*db20*/  IMAD.MOV.U32 R195, RZ, RZ, RZ ;  /* 0x000000ffffc37224 */ /* 0x000fe200078e00ff */
        /* <DEDUP_REMOVED lines=46> */
[----:B------:R-:W-:-:S07]  /*de10*/  MOV R226, R4 ;  /* 0x0000000400e27202 */ /* 0x000fce0000000f00 */
.L_x_11418:
[----:B------:R-:W-:Y:S05]  /*de20*/  BSYNC.RECONVERGENT B2 ;  /* 0x0000000000027941 */ /* 0x000fea0003800200 */
.L_x_11417:
        /* <DEDUP_REMOVED lines=20> */
.L_x_11424:
        /* <DEDUP_REMOVED lines=13> */
.L_x_11426:
[----:B------:R-:W-:Y:S05]  /*e040*/  BSYNC.RECONVERGENT B3 ;  /* 0x0000000000037941 */ /* 0x000fea0003800200 */
.L_x_11425:
        /* <DEDUP_REMOVED lines=56> */
.L_x_11423:
[----:B------:R-:W-:Y:S05]  /*e3d0*/  BSYNC.RECONVERGENT B2 ;  /* 0x0000000000027941 */ /* 0x000fea0003800200 */
.L_x_11422:
        /* <DEDUP_REMOVED lines=24> */
.L_x_11429:
        /* <DEDUP_REMOVED lines=13> */
.L_x_11431:
[----:B------:R-:W-:Y:S05]  /*e630*/  BSYNC.RECONVERGENT B3 ;  /* 0x0000000000037941 */ /* 0x000fea0003800200 */
.L_x_11430:
        /* <DEDUP_REMOVED lines=56> */
.L_x_11428:
[----:B------:R-:W-:Y:S05]  /*e9c0*/  BSYNC.RECONVERGENT B2 ;  /* 0x0000000000027941 */ /* 0x000fea0003800200 */
.L_x_11427:
        /* <DEDUP_REMOVED lines=19> */
.L_x_11434:
        /* <DEDUP_REMOVED lines=13> */
.L_x_11436:
[----:B------:R-:W-:Y:S05]  /*ebd0*/  BSYNC.RECONVERGENT B3 ;  /* 0x0000000000037941 */ /* 0x000fea0003800200 */
.L_x_11435:
        /* <DEDUP_REMOVED lines=54> */
[----:B------:R-:W-:Y:S01]  /*ef40*/  IMAD.MOV.U32 R226, RZ, RZ, R6 ;  /* 0x000000ffffe27224 */ /* 0x000fe200078e0006 */
[----:B------:R-:W-:-:S07]  /*ef50*/  LOP3.LUT R235, R196, UR20, R7, 0x96, !PT ;  /* 0x00000014c4eb7c12 */ /* 0x000fce000f8e9607 */
.L_x_11433:
[----:B------:R-:W-:Y:S05]  /*ef60*/  BSYNC.RECONVERGENT B2 ;  /* 0x0000000000027941 */ /* 0x000fea0003800200 */
.L_x_11432:
        /* <DEDUP_REMOVED lines=24> */
.L_x_11439:
        /* <DEDUP_REMOVED lines=13> */
.L_x_11441:
[----:B------:R-:W-:Y:S05]  /*f1c0*/  BSYNC.RECONVERGENT B3 ;  /* 0x0000000000037941 */ /* 0x000fea0003800200 */
.L_x_11440:
        /* <DEDUP_REMOVED lines=52> */
[----:B------:R-:W-:-:S05]  /*f510*/  IMAD.WIDE.U32 R6, R7, -0x2daee0ad, RZ ;  /* 0xd2511f5307067825 */ /* 0x000fca00078e00ff */
[----:B------:R-:W-:Y:S01]  /*f520*/  LOP3.LUT R235, R228, UR20, R7, 0x96, !PT ;  /* 0x00000014e4eb7c12 */ /* 0x000fe2000f8e9607 */
[----:B------:R-:W-:Y:S01]  /*f530*/  IMAD.MOV.U32 R7, RZ, RZ, R226 ;  /* 0x000000ffff077224 */ /* 0x000fe200078e00e2 */
[----:B------:R-:W-:-:S07]  /*f540*/  MOV R226, R6 ;  /* 0x0000000600e27202 */ /* 0x000fce0000000f00 */
.L_x_11438:
[----:B------:R-:W-:Y:S05]  /*f550*/  BSYNC.RECONVERGENT B2 ;  /* 0x0000000000027941 */ /* 0x000fea0003800200 */
.L_x_11437:
[----:B------:R-:W-:Y:S01]  /*f560*/  ISETP.NE.AND P4, PT, R229, 0x1, PT ;  /* 0x00000001e500780c */ /* 0x000fe20003f85270 */
[----:B------:R-:W-:Y:S01]  /*f570*/  IMAD.U32 R198, R198, 0x10000, RZ ;  /* 0x00010000c6c67824 */ /* 0x000fe200078e00ff */
[----:B------:R-:W-:Y:S01]  /*f580*/  I2FP.F32.U32 R6, R7 ;  /* 0x0000000700067245 */ /* 0x000fe20000201000 */
[----:B------:R-:W-:Y:S01]  /*f590*/  BSSY.RECONVERGENT B2, `(.L_x_11442) ;  /* 0x0000055000027945 */ /* 0x000fe20003800200 */
[----:B------:R-:W-:Y:S02]  /*f5a0*/  IMAD.MOV.U32 R228, RZ, RZ, 0x2 ;  /* 0x00000002ffe47424 */ /* 0x000fe400078e00ff */
[----:B------:R-:W-:Y:S01]  /*f5b0*/  FMUL.FTZ R11, R198, R225 ;  /* 0x000000e1c60b7220 */ /* 0x000fe20000410000 */
        /* <DEDUP_REMOVED lines=12> */
.L_x_11444:
        /* <DEDUP_REMOVED lines=13> */
.L_x_11446:
[----:B------:R-:W-:Y:S05]  /*f750*/  BSYNC.RECONVERGENT B3 ;  /* 0x0000000000037941 */ /* 0x000fea0003800200 */
.L_x_11445:
        /* <DEDUP_REMOVED lines=56> */
.L_x_11443:
[----:B------:R-:W-:Y:S05]  /*fae0*/  BSYNC.RECONVERGENT B2 ;  /* 0x0000000000027941 */ /* 0x000fea0003800200 */
.L_x_11442:
        /* <DEDUP_REMOVED lines=24> */
.L_x_11449:
        /* <DEDUP_REMOVED lines=13> */
.L_x_11451:
[----:B------:R-:W-:Y:S05]  /*fd40*/  BSYNC.RECONVERGENT B3 ;  /* 0x0000000000037941 */ /* 0x000fea0003800200 */
.L_x_11450:
        /* <DEDUP_REMOVED lines=56> */
.L_x_11448:
[----:B------:R-:W-:Y:S05]  /*100d0*/  BSYNC.RECONVERGENT B2 ;  /* 0x0000000000027941 */ /* 0x000fea0003800200 */
.L_x_11447:
[----:B------:R-:W-:Y:S01]  /*100e0*/  ISETP.NE.AND P5, PT, R229, 0x1, PT ;  /* 0x00000001e500780c */ /* 0x000fe20003fa5270 */
[----:B------:R-:W-:Y:S01]  /*100f0*/  BSSY.RECONVERGENT B2, `(.L_x_11452) ;  /* 0x0000058000027945 */ /* 0x000fe20003800200 */
[----:B------:R-:W-:Y:S02]  /*10100*/  I2FP.F32.U32 R198, R7 ;  /* 0x0000000700c67245 */ /* 0x000fe40000201000 */
[C---:B------:R-:W-:Y:S02]  /*10110*/  SHF.L.U32 R228, R199.reuse, 0x10, RZ ;  /* 0x00000010c7e47819 */ /* 0x040fe400000006ff */
[----:B------:R-:W-:Y:S01]  /*10120*/  PRMT R199, R199, 0x7632, R199 ;  /* 0x00007632c7c77816 */ /* 0x000fe200000000c7 */
[----:B------:R-:W-:Y:S01]  /*10130*/  FFMA.FTZ R11, R198, R227, 1.1641532182693481445e-10 ;  /* 0x2f000000c60b7423 */ /* 0x000fe200000100e3 */
[----:B------:R-:W-:Y:S02]  /*10140*/  IMAD.MOV.U32 R198, RZ, RZ, R234 ;  /* 0x000000ffffc67224 */ /* 0x000fe400078e00ea */
[----:B------:R-:W-:Y:S01]  /*10150*/  FMUL.FTZ R7, R228, R225 ;  /* 0x000000e1e4077220 */ /* 0x000fe20000410000 */
[----:B------:R-:W-:Y:S01]  /*10160*/  IMAD.MOV.U32 R228, RZ, RZ, 0x2 ;  /* 0x00000002ffe47424 */ /* 0x000fe200078e00ff */
        /* <DEDUP_REMOVED lines=10> */
.L_x_11454:
        /* <DEDUP_REMOVED lines=13> */
.L_x_11456:
[----:B------:R-:W-:Y:S05]  /*102e0*/  BSYNC.RECONVERGENT B3 ;  /* 0x0000000000037941 */ /* 0x000fea0003800200 */
.L_x_11455:
        /* <DEDUP_REMOVED lines=53> */
[----:B------:R-:W-:Y:S02]  /*10640*/  IMAD.MOV.U32 R226, RZ, RZ, R228 ;  /* 0x000000ffffe27224 */ /* 0x000fe400078e00e4 */
[----:B------:R-:W-:Y:S01]  /*10650*/  HFMA2 R228, -RZ, RZ, 0, 0 ;  /* 0x00000000ffe47431 */ /* 0x000fe200000001ff */
[----:B------:R-:W-:-:S07]  /*10660*/  LOP3.LUT R235, R230, UR20, R229, 0x96, !PT ;  /* 0x00000014e6eb7c12 */ /* 0x000fce000f8e96e5 */
.L_x_11453:
[----:B------:R-:W-:Y:S05]  /*10670*/  BSYNC.RECONVERGENT B2 ;  /* 0x0000000000027941 */ /* 0x000fea0003800200 */
.L_x_11452:
        /* <DEDUP_REMOVED lines=24> */
.L_x_11459:
        /* <DEDUP_REMOVED lines=13> */
.L_x_11461:
[----:B------:R-:W-:Y:S05]  /*108d0*/  BSYNC.RECONVERGENT B3 ;  /* 0x0000000000037941 */ /* 0x000fea0003800200 */
.L_x_11460:
        /* <DEDUP_REMOVED lines=54> */
[----:B------:R-:W-:Y:S02]  /*10c40*/  LOP3.LUT R235, R230, UR20, R229, 0x96, !PT ;  /* 0x00000014e6eb7c12 */ /* 0x000fe4000f8e96e5 */
[----:B------:R-:W-:-:S07]  /*10c50*/  MOV R226, R228 ;  /* 0x000000e400e27202 */ /* 0x000fce0000000f00 */
.L_x_11458:
[----:B------:R-:W-:Y:S05]  /*10c60*/  BSYNC.RECONVERGENT B2 ;  /* 0x0000000000027941 */ /* 0x000fea0003800200 */
.L_x_11457:
        /* <DEDUP_REMOVED lines=18> */
.L_x_11464:
        /* <DEDUP_REMOVED lines=15> */
.L_x_11466:
[----:B------:R-:W-:Y:S05]  /*10e80*/  BSYNC.RECONVERGENT B3 ;  /* 0x0000000000037941 */ /* 0x000fea0003800200 */
.L_x_11465:
        /* <DEDUP_REMOVED lines=53> */
[----:B------:R-:W-:Y:S02]  /*111e0*/  LOP3.LUT R235, R230, UR20, R229, 0x96, !PT ;  /* 0x00000014e6eb7c12 */ /* 0x000fe4000f8e96e5 */
[----:B------:R-:W-:Y:S01]  /*111f0*/  MOV R230, R226 ;  /* 0x000000e200e67202 */ /* 0x000fe20000000f00 */
[----:B------:R-:W-:-:S07]  /*11200*/  IMAD.MOV.U32 R226, RZ, RZ, R228 ;  /* 0x000000ffffe27224 */ /* 0x000fce00078e00e4 */
.L_x_11463:
[----:B------:R-:W-:Y:S05]  /*11210*/  BSYNC.RECONVERGENT B2 ;  /* 0x0000000000027941 */ /* 0x000fea0003800200 */
.L_x_11462:
[----:B------:R-:W-:Y:S02]  /*11220*/  I2FP.F32.U32 R228, R230 ;  /* 0x000000e600e47245 */ /* 0x000fe40000201000 */
[----:B------:R-:W-:-:S03]  /*11230*/  FSEL R199, R199, RZ, P5 ;  /* 0x000000ffc7c77208 */ /* 0x000fc60002800000 */
[----:B------:R-:W-:Y:S01]  /*11240*/  FFMA.FTZ R227, R228, R227, 1.1641532182693481445e-10 ;  /* 0x2f000000e4e37423 */ /* 0x000fe200000100e3 */
[----:B------:R-:W-:-:S04]  /*11250*/  PRMT R228, R175, 0x7632, R228 ;  /* 0x00007632afe47816 */ /* 0x000fc800000000e4 */
[----:B------:R-:W-:Y:S01]  /*11260*/  FSETP.GTU.FTZ.AND P6, PT, R227, R8, PT ;  /* 0x00000008e300720b */ /* 0x000fe20003fdc000 */
[----:B------:R-:W-:-:S03]  /*11270*/  IMAD.U32 R228, R228, 0x10000, RZ ;  /* 0x00010000e4e47824 */ /* 0x000fc600078e00ff */
[----:B------:R-:W-:Y:S01]  /*11280*/  SEL R8, RZ, 0x1, P6 ;  /* 0x00000001ff087807 */ /* 0x000fe20003000000 */
[----:B------:R-:W-:-:S05]  /*11290*/  FMUL.FTZ R228, R228, R225 ;  /* 0x000000e1e4e47220 */ /* 0x000fca0000410000 */
[----:B------:R-:W-:-:S05]  /*112a0*/  FSEL R228, R228, RZ, !P6 ;  /* 0x000000ffe4e47208 */ /* 0x000fca0007000000 */
[----:B------:R-:W-:-:S04]  /*112b0*/  FADD.FTZ R199, R228, R199 ;  /* 0x000000c7e4c77221 */ /* 0x000fc80000010000 */
[----:B------:R-:W-:Y:S01]  /*112c0*/  @P1 FADD.FTZ R199, R183, R199 ;  /* 0x000000c7b7c71221 */ /* 0x000fe20000010000 */
[----:B------:R-:W-:Y:S06]  /*112d0*/  BRA `(.L_x_11467) ;  /* 0x0000002c00c47947 */ /* 0x000fec0003800000 */
.L_x_11386:
        /* <DEDUP_REMOVED lines=16> */
.L_x_11470:
        /* <DEDUP_REMOVED lines=13> */
.L_x_11472:
[----:B------:R-:W-:Y:S05]  /*114b0*/  BSYNC.RECONVERGENT B3 ;  /* 0x0000000000037941 */ /* 0x000fea0003800200 */
.L_x_11471:
        /* <DEDUP_REMOVED lines=55> */
.L_x_11469:
[----:B------:R-:W-:Y:S05]  /*11830*/  BSYNC.RECONVERGENT B2 ;  /* 0x0000000000027941 */ /* 0x000fea0003800200 */
.L_x_11468:
        /* <DEDUP_REMOVED lines=22> */
.L_x_11475:
        /* <DEDUP_REMOVED lines=13> */
.L_x_11477:
[----:B------:R-:W-:Y:S05]  /*11a70*/  BSYNC.RECONVERGENT B3 ;  /* 0x0000000000037941 */ /* 0x000fea0003800200 */
.L_x_11476:
        /* <DEDUP_REMOVED lines=56> */
.L_x_11474:
[----:B------:R-:W-:Y:S05]  /*11e00*/  BSYNC.RECONVERGENT B2 ;  /* 0x0000000000027941 */ /* 0x000fea0003800200 */
.L_x_11473:
        /* <DEDUP_REMOVED lines=19> */
.L_x_11480:
        /* <DEDUP_REMOVED lines=13> */
.L_x_11482:
[----:B------:R-:W-:Y:S05]  /*12010*/  BSYNC.RECONVERGENT B3 ;  /* 0x0000000000037941 */ /* 0x000fea0003800200 */
.L_x_11481:
        /* <DEDUP_REMOVED lines=56> */
.L_x_11479:
[----:B------:R-:W-:Y:S05]  /*123a0*/  BSYNC.RECONVERGENT B2 ;  /* 0x0000000000027941 */ /* 0x000fea0003800200 */
.L_x_11478:
[----:B------:R-:W-:Y:S01]  /*123b0*/  I2FP.F32.U32 R11, R11 ;  /* 0x0000000b000b7245 */ /* 0x000fe20000201000 */
[----:B------:R-:W-:Y:S01]  /*123c0*/  BSSY.RECONVERGENT B2, `(.L_x_11483) ;  /* 0x0000059000027945 */ /* 0x000fe20003800200 */
[----:B------:R-:W-:Y:S01]  /*123d0*/  LOP3.LUT R241, R241, 0xfffffffb, RZ, 0xc0, !PT ;  /* 0xfffffffbf1f17812 */ /* 0x000fe200078ec0ff */
[C---:B------:R-:W-:Y:S01]  /*123e0*/  IMAD.U32 R229, R197.reuse, 0x10000, RZ ;  /* 0x00010000c5e57824 */ /* 0x040fe200078e00ff */
[----:B------:R-:W-:Y:S01]  /*123f0*/  PRMT R231, R197, 0x7632, R231 ;  /* 0x00007632c5e77816 */ /* 0x000fe200000000e7 */
[----:B------:R-:W-:Y:S01]  /*12400*/  FFMA.FTZ R192, R11, R228, 1.1641532182693481445e-10 ;  /* 0x2f0000000bc07423 */ /* 0x000fe200000100e4 */
[----:B------:R-:W-:Y:S02]  /*12410*/  IMAD.MOV.U32 R194, RZ, RZ, 0x2 ;  /* 0x00000002ffc27424 */ /* 0x000fe400078e00ff */
[----:B------:R-:W-:Y:S02]  /*12420*/  IMAD.MOV.U32 R11, RZ, RZ, R234 ;  /* 0x000000ffff0b7224 */ /* 0x000fe400078e00ea */
[----:B------:R-:W-:-:S13]  /*12430*/  FSETP.LE.FTZ.AND P2, PT, R192, R225, PT ;  /* 0x000000e1c000720b */ /* 0x000fda0003f53000 */
[----:B------:R-:W-:Y:S02]  /*12440*/  @P2 LOP3.LUT R241, R241, 0x4, RZ, 0xfc, !PT ;  /* 0x00000004f1f12812 */ /* 0x000fe400078efcff */
[----:B------:R-:W-:-:S13]  /*12450*/  ISETP.NE.AND P2, PT, R193, 0x1, PT ;  /* 0x00000001c100780c */ /* 0x000fda0003f45270 */
        /* <DEDUP_REMOVED lines=9> */
.L_x_11485:
        /* <DEDUP_REMOVED lines=13> */
.L_x_11487:
[----:B------:R-:W-:Y:S05]  /*125c0*/  BSYNC.RECONVERGENT B3 ;  /* 0x0000000000037941 */ /* 0x000fea0003800200 */
.L_x_11486:
        /* <DEDUP_REMOVED lines=56> */
.L_x_11484:
[----:B------:R-:W-:Y:S05]  /*12950*/  BSYNC.RECONVERGENT B2 ;  /* 0x0000000000027941 */ /* 0x000fea0003800200 */
.L_x_11483:
        /* <DEDUP_REMOVED lines=19> */
.L_x_11490:
        /* <DEDUP_REMOVED lines=13> */
.L_x_11492:
[----:B------:R-:W-:Y:S05]  /*12b60*/  BSYNC.RECONVERGENT B3 ;  /* 0x0000000000037941 */ /* 0x000fea0003800200 */
.L_x_11491:
        /* <DEDUP_REMOVED lines=56> */
.L_x_11489:
[----:B------:R-:W-:Y:S05]  /*12ef0*/  BSYNC.RECONVERGENT B2 ;  /* 0x0000000000027941 */ /* 0x000fea0003800200 */
.L_x_11488:
        /* <DEDUP_REMOVED lines=18> */
.L_x_11495:
        /* <DEDUP_REMOVED lines=13> */
.L_x_11497:
[----:B------:R-:W-:Y:S05]  /*130f0*/  BSYNC.RECONVERGENT B3 ;  /* 0x0000000000037941 */ /* 0x000fea0003800200 */
.L_x_11496:
        /* <DEDUP_REMOVED lines=56> */
.L_x_11494:
[----:B------:R-:W-:Y:S05]  /*13480*/  BSYNC.RECONVERGENT B2 ;  /* 0x0000000000027941 */ /* 0x000fea0003800200 */
.L_x_11493:
        /* <DEDUP_REMOVED lines=17> */
.L_x_11500:
        /* <DEDUP_REMOVED lines=13> */
.L_x_11502:
[----:B------:R-:W-:Y:S05]  /*13670*/  BSYNC.RECONVERGENT B3 ;  /* 0x0000000000037941 */ /* 0x000fea0003800200 */
.L_x_11501:
        /* <DEDUP_REMOVED lines=56> */
.L_x_11499:
[----:B------:R-:W-:Y:S05]  /*13a00*/  BSYNC.RECONVERGENT B2 ;  /* 0x0000000000027941 */ /* 0x000fea0003800200 */
.L_x_11498:
[----:B------:R-:W-:Y:S01]  /*13a10*/  ISETP.NE.AND P5, PT, R195, 0x1, PT ;  /* 0x00000001c300780c */ /* 0x000fe20003fa5270 */
[----:B------:R-:W-:Y:S01]  /*13a20*/  BSSY.RECONVERGENT B2, `(.L_x_11503) ;  /* 0x0000057000027945 */ /* 0x000fe20003800200 */
[----:B------:R-:W-:Y:S01]  /*13a30*/  I2FP.F32.U32 R11, R11 ;  /* 0x0000000b000b7245 */ /* 0x000fe20000201000 */
[C---:B------:R-:W-:Y:S01]  /*13a40*/  IMAD.U32 R243, R199.reuse, 0x10000, RZ ;  /* 0x00010000c7f37824 */ /* 0x040fe200078e00ff */
[----:B------:R-:W-:Y:S01]  /*13a50*/  PRMT R199, R199, 0x7632, R199 ;  /* 0x00007632c7c77816 */ /* 0x000fe200000000c7 */
[----:B------:R-:W-:Y:S02]  /*13a60*/  IMAD.MOV.U32 R193, RZ, RZ, R234 ;  /* 0x000000ffffc17224 */ /* 0x000fe400078e00ea */
[----:B------:R-:W-:Y:S01]  /*13a70*/  FFMA.FTZ R192, R11, R228, 1.1641532182693481445e-10 ;  /* 0x2f0000000bc07423 */ /* 0x000fe200000100e4 */
[----:B------:R-:W-:-:S04]  /*13a80*/  IMAD.MOV.U32 R11, RZ, RZ, 0x2 ;  /* 0x00000002ff0b7424 */ /* 0x000fc800078e00ff */
        /* <DEDUP_REMOVED lines=10> */
.L_x_11505:
        /* <DEDUP_REMOVED lines=13> */
.L_x_11507:
[----:B------:R-:W-:Y:S05]  /*13c00*/  BSYNC.RECONVERGENT B3 ;  /* 0x0000000000037941 */ /* 0x000fea0003800200 */
.L_x_11506:
        /* <DEDUP_REMOVED lines=56> */
.L_x_11504:
[----:B------:R-:W-:Y:S05]  /*13f90*/  BSYNC.RECONVERGENT B2 ;  /* 0x0000000000027941 */ /* 0x000fea0003800200 */
.L_x_11503:
        /* <DEDUP_REMOVED lines=37> */
.L_x_11467:
        /* <DEDUP_REMOVED lines=25> */
[----:B-1----:R-:W-:Y:S02]  /*14380*/  PRMT R230, R6, 0x7104, RZ ;  /* 0x0000710406e67816 */ /* 0x002fe400000000ff */
[----:B------:R-:W-:Y:S02]  /*14390*/  LOP3.LUT R246, R4, 0xff, RZ, 0xc0, !PT ;  /* 0x000000ff04f67812 */ /* 0x000fe400078ec0ff */
[----:B------:R-:W-:Y:S02]  /*143a0*/  LOP3.LUT R228, R225, 0xff0000, RZ, 0xc0, !PT ;  /* 0x00ff0000e1e47812 */ /* 0x000fe400078ec0ff */
[----:B------:R-:W-:Y:S01]  /*143b0*/  LOP3.LUT R225, R8, 0xffff, RZ, 0xc0, !PT ;  /* 0x0000ffff08e17812 */ /* 0x000fe200078ec0ff */
[----:B------:R-:W-:Y:S01]  /*143c0*/  IMAD.WIDE.U32 R246, R246, 0x1000000, RZ ;  /* 0x01000000f6f67825 */ /* 0x000fe200078e00ff */
[----:B------:R-:W-:Y:S02]  /*143d0*/  LOP3.LUT R244, R3, 0xff, RZ, 0xc0, !PT ;  /* 0x000000ff03f47812 */ /* 0x000fe400078ec0ff */
[----:B------:R-:W-:-:S02]  /*143e0*/  PRMT R225, R228, 0x4210, R225 ;  /* 0x00004210e4e17816 */ /* 0x000fc400000000e1 */
[----:B------:R-:W0:Y:S01]  /*143f0*/  LDC.64 R228, c[0x0][0x3b8] ;  /* 0x0000ee00ffe47b82 */ /* 0x000e220000000a00 */
[----:B------:R-:W-:Y:S01]  /*14400*/  LOP3.LUT R231, R2, 0xff, RZ, 0xc0, !PT ;  /* 0x000000ff02e77812 */ /* 0x000fe200078ec0ff */
[----:B------:R-:W-:Y:S01]  /*14410*/  IMAD.WIDE.U32 R244, R244, 0x10000, RZ ;  /* 0x00010000f4f47825 */ /* 0x000fe200078e00ff */
[----:B------:R-:W-:-:S04]  /*14420*/  LOP3.LUT R230, R225, 0xff00, R230, 0xf8, !PT ;  /* 0x0000ff00e1e67812 */ /* 0x000fc800078ef8e6 */
[----:B------:R-:W-:Y:S01]  /*14430*/  LOP3.LUT R225, R230, 0xff, R5, 0xf8, !PT ;  /* 0x000000ffe6e17812 */ /* 0x000fe200078ef805 */
[----:B------:R-:W-:-:S03]  /*14440*/  IMAD.WIDE.U32 R230, R231, 0x100, RZ ;  /* 0x00000100e7e67825 */ /* 0x000fc600078e00ff */
[----:B------:R-:W-:Y:S02]  /*14450*/  LOP3.LUT R225, R245, R225, R247, 0xfe, !PT ;  /* 0x000000e1f5e17212 */ /* 0x000fe400078efef7 */
[----:B------:R-:W-:Y:S02]  /*14460*/  LOP3.LUT R244, R230, R246, R244, 0xfe, !PT ;  /* 0x000000f6e6f47212 */ /* 0x000fe400078efef4 */
[----:B------:R-:W-:Y:S02]  /*14470*/  LOP3.LUT R231, R225, R231, RZ, 0xfc, !PT ;  /* 0x000000e7e1e77212 */ /* 0x000fe400078efcff */
[----:B------:R-:W-:Y:S01]  /*14480*/  LOP3.LUT R230, R244, 0xff, R9, 0xf8, !PT ;  /* 0x000000fff4e67812 */ /* 0x000fe200078ef809 */
[----:B0-----:R-:W-:-:S05]  /*14490*/  IMAD.WIDE.U32 R228, R224, 0x8, R228 ;  /* 0x00000008e0e47825 */ /* 0x001fca00078e00e4 */
[----:B------:R0:W-:Y:S02]  /*144a0*/  STG.E.64 desc[UR6][R228.64], R230 ;  /* 0x000000e6e4007986 */ /* 0x0001e4000c101b06 */
.L_x_11508:
[----:B------:R-:W-:Y:S01]  /*144b0*/  MOV R232, R226 ;  /* 0x000000e200e87202 */ /* 0x000fe20000000f00 */
[----:B------:R-:W-:-:S07]  /*144c0*/  VIADD R224, R224, 0x20 ;  /* 0x00000020e0e07836 */ /* 0x000fce0000000000 */
.L_x_11385:
[----:B------:R-:W-:Y:S05]  /*144d0*/  BSYNC.RECONVERGENT B1 ;  /* 0x0000000000017941 */ /* 0x000fea0003800200 */
.L_x_11384:
        /* <DEDUP_REMOVED lines=22> */
[----:B------:R-:W-:Y:S01]  /*14640*/  IMAD.MOV.U32 R4, RZ, RZ, 0x2 ;  /* 0x00000002ff047424 */ /* 0x000fe200078e00ff */
[----:B01----:R-:W-:Y:S01]  /*14650*/  MOV R226, R232 ;  /* 0x000000e800e27202 */ /* 0x003fe20000000f00 */
        /* <DEDUP_REMOVED lines=12> */
.L_x_11514:
        /* <DEDUP_REMOVED lines=13> */
.L_x_11516:
[----:B------:R-:W-:Y:S05]  /*147f0*/  BSYNC.RECONVERGENT B3 ;  /* 0x0000000000037941 */ /* 0x000fea0003800200 */
.L_x_11515:
        /* <DEDUP_REMOVED lines=55> */
.L_x_11513:
[----:B------:R-:W-:Y:S05]  /*14b70*/  BSYNC.RECONVERGENT B2 ;  /* 0x0000000000027941 */ /* 0x000fea0003800200 */
.L_x_11512:
        /* <DEDUP_REMOVED lines=24> */
.L_x_11519:
        /* <DEDUP_REMOVED lines=13> */
.L_x_11521:
[----:B------:R-:W-:Y:S05]  /*14dd0*/  BSYNC.RECONVERGENT B3 ;  /* 0x0000000000037941 */ /* 0x000fea0003800200 */
.L_x_11520:
        /* <DEDUP_REMOVED lines=56> */
.L_x_11518:
[----:B------:R-:W-:Y:S05]  /*15160*/  BSYNC.RECONVERGENT B2 ;  /* 0x0000000000027941 */ /* 0x000fea0003800200 */
.L_x_11517:
[----:B------:R-:W-:Y:S01]  /*15170*/  I2FP.F32.U32 R2, R3 ;  /* 0x0000000300027245 */ /* 0x000fe20000201000 */
[----:B------:R-:W-:Y:S01]  /*15180*/  IMAD.U32 R4, R172, 0x10000, RZ ;  /* 0x00010000ac047824 */ /* 0x000fe200078e00ff */
[----:B------:R-:W-:Y:S03]  /*15190*/  BSSY.RECONVERGENT B2, `(.L_x_11522) ;  /* 0x000005b000027945 */ /* 0x000fe60003800200 */
[----:B------:R-:W-:Y:S01]  /*151a0*/  FFMA.FTZ R3, R2, R227, 1.1641532182693481445e-10 ;  /* 0x2f00000002037423 */ /* 0x000fe200000100e3 */
[----:B------:R-:W-:-:S04]  /*151b0*/  FMUL.FTZ R4, R4, R225 ;  /* 0x000000e104047220 */ /* 0x000fc80000410000 */
[----:B------:R-:W-:Y:S02]  /*151c0*/  FSETP.GTU.FTZ.AND P2, PT, R3, R8, PT ;  /* 0x000000080300720b */ /* 0x000fe40003f5c000 */
[----:B------:R-:W-:Y:S02]  /*151d0*/  FSEL R3, R9, RZ, P4 ;  /* 0x000000ff09037208 */ /* 0x000fe40002000000 */
[----:B--2---:R-:W-:Y:S01]  /*151e0*/  FSEL R200, R4, RZ, !P2 ;  /* 0x000000ff04c87208 */ /* 0x004fe20005000000 */
[----:B------:R-:W-:Y:S01]  /*151f0*/  IMAD.MOV.U32 R4, RZ, RZ, 0x2 ;  /* 0x00000002ff047424 */ /* 0x000fe200078e00ff */
        /* <DEDUP_REMOVED lines=14> */
.L_x_11524:
        /* <DEDUP_REMOVED lines=13> */
.L_x_11526:
[----:B------:R-:W-:Y:S05]  /*153b0*/  BSYNC.RECONVERGENT B3 ;  /* 0x0000000000037941 */ /* 0x000fea0003800200 */
.L_x_11525:
        /* <DEDUP_REMOVED lines=56> */
.L_x_11523:
[----:B------:R-:W-:Y:S05]  /*15740*/  BSYNC.RECONVERGENT B2 ;  /* 0x0000000000027941 */ /* 0x000fea0003800200 */
.L_x_11522:
        /* <DEDUP_REMOVED lines=20> */
.L_x_11529:
        /* <DEDUP_REMOVED lines=13> */
.L_x_11531:
[----:B------:R-:W-:Y:S05]  /*15960*/  BSYNC.RECONVERGENT B3 ;  /* 0x0000000000037941 */ /* 0x000fea0003800200 */
.L_x_11530:
        /* <DEDUP_REMOVED lines=56> */
.L_x_11528:
[----:B------:R-:W-:Y:S05]  /*15cf0*/  BSYNC.RECONVERGENT B2 ;  /* 0x0000000000027941 */ /* 0x000fea0003800200 */
.L_x_11527:
        /* <DEDUP_REMOVED lines=24> */
.L_x_11534:
        /* <DEDUP_REMOVED lines=13> */
.L_x_11536:
[----:B------:R-:W-:Y:S05]  /*15f50*/  BSYNC.RECONVERGENT B3 ;  /* 0x0000000000037941 */ /* 0x000fea0003800200 */
.L_x_11535:
        /* <DEDUP_REMOVED lines=56> */
.L_x_11533:
[----:B------:R-:W-:Y:S05]  /*162e0*/  BSYNC.RECONVERGENT B2 ;  /* 0x0000000000027941 */ /* 0x000fea0003800200 */
.L_x_11532:
[----:B------:R-:W-:Y:S01]  /*162f0*/  I2FP.F32.U32 R4, R3 ;  /* 0x0000000300047245 */ /* 0x000fe20000201000 */
[----:B------:R-:W-:Y:S01]  /*16300*/  BSSY.RECONVERGENT B2, `(.L_x_11537) ;  /* 0x000005a000027945 */ /* 0x000fe20003800200 */
[----:B------:R-:W-:Y:S01]  /*16310*/  ISETP.NE.AND P2, PT, R202, 0x1, PT ;  /* 0x00000001ca00780c */ /* 0x000fe20003f45270 */
[----:B------:R-:W-:Y:S01]  /*16320*/  IMAD.MOV.U32 R203, RZ, RZ, 0x2 ;  /* 0x00000002ffcb7424 */ /* 0x000fe200078e00ff */
[----:B------:R-:W-:Y:S01]  /*16330*/  SHF.L.U32 R6, R205, 0x10, RZ ;  /* 0x00000010cd067819 */ /* 0x000fe200000006ff */
[----:B------:R-:W-:Y:S01]  /*16340*/  FFMA.FTZ R5, R4, R227, 1.1641532182693481445e-10 ;  /* 0x2f00000004057423 */ /* 0x000fe200000100e3 */
[----:B------:R-:W-:Y:S01]  /*16350*/  LOP3.LUT R241, R241, 0xfffffffb, RZ, 0xc0, !PT ;  /* 0xfffffffbf1f17812 */ /* 0x000fe200078ec0ff */
[----:B------:R-:W-:Y:S01]  /*16360*/  IMAD.MOV.U32 R7, RZ, RZ, R234 ;  /* 0x000000ffff077224 */ /* 0x000fe200078e00ea */
[----:B------:R-:W-:Y:S01]  /*16370*/  PRMT R11, R205, 0x7632, R11 ;  /* 0x00007632cd0b7816 */ /* 0x000fe2000000000b */
        /* <DEDUP_REMOVED lines=12> */
.L_x_11539:
        /* <DEDUP_REMOVED lines=13> */
.L_x_11541:
[----:B------:R-:W-:Y:S05]  /*16510*/  BSYNC.RECONVERGENT B3 ;  /* 0x0000000000037941 */ /* 0x000fea0003800200 */
.L_x_11540:
        /* <DEDUP_REMOVED lines=53> */
[----:B------:R-:W-:Y:S01]  /*16870*/  IMAD.MOV.U32 R203, RZ, RZ, RZ ;  /* 0x000000ffffcb7224 */ /* 0x000fe200078e00ff */
[----:B------:R-:W-:Y:S02]  /*16880*/  LOP3.LUT R235, R6, UR20, R5, 0x96, !PT ;  /* 0x0000001406eb7c12 */ /* 0x000fe4000f8e9605 */
[----:B------:R-:W-:-:S07]  /*16890*/  MOV R226, R4 ;  /* 0x0000000400e27202 */ /* 0x000fce0000000f00 */
.L_x_11538:
[----:B------:R-:W-:Y:S05]  /*168a0*/  BSYNC.RECONVERGENT B2 ;  /* 0x0000000000027941 */ /* 0x000fea0003800200 */
.L_x_11537:
        /* <DEDUP_REMOVED lines=24> */
.L_x_11544:
        /* <DEDUP_REMOVED lines=13> */
.L_x_11546:
[----:B------:R-:W-:Y:S05]  /*16b00*/  BSYNC.RECONVERGENT B3 ;  /* 0x0000000000037941 */ /* 0x000fea0003800200 */
.L_x_11545:
        /* <DEDUP_REMOVED lines=54> */
[----:B------:R-:W-:Y:S02]  /*16e70*/  IMAD.MOV.U32 R5, RZ, RZ, R226 ;  /* 0x000000ffff057224 */ /* 0x000fe400078e00e2 */
[----:B------:R-:W-:-:S07]  /*16e80*/  IMAD.MOV.U32 R226, RZ, RZ, R4 ;  /* 0x000000ffffe27224 */ /* 0x000fce00078e0004 */
.L_x_11543:
[----:B------:R-:W-:Y:S05]  /*16e90*/  BSYNC.RECONVERGENT B2 ;  /* 0x0000000000027941 */ /* 0x000fea0003800200 */
.L_x_11542:
        /* <DEDUP_REMOVED lines=20> */
.L_x_11549:
        /* <DEDUP_REMOVED lines=13> */
.L_x_11551:
[----:B------:R-:W-:Y:S05]  /*170b0*/  BSYNC.RECONVERGENT B3 ;  /* 0x0000000000037941 */ /* 0x000fea0003800200 */
.L_x_11550:
        /* <DEDUP_REMOVED lines=56> */
.L_x_11548:
[----:B------:R-:W-:Y:S05]  /*17440*/  BSYNC.RECONVERGENT B2 ;  /* 0x0000000000027941 */ /* 0x000fea0003800200 */
.L_x_11547:
        /* <DEDUP_REMOVED lines=24> */
.L_x_11554:
        /* <DEDUP_REMOVED lines=13> */
.L_x_11556:
[----:B------:R-:W-:Y:S05]  /*176a0*/  BSYNC.RECONVERGENT B3 ;  /* 0x0000000000037941 */ /* 0x000fea0003800200 */
.L_x_11555:
        /* <DEDUP_REMOVED lines=56> */
.L_x_11553:
[----:B------:R-:W-:Y:S05]  /*17a30*/  BSYNC.RECONVERGENT B2 ;  /* 0x0000000000027941 */ /* 0x000fea0003800200 */
.L_x_11552:
        /* <DEDUP_REMOVED lines=19> */
.L_x_11559:
        /* <DEDUP_REMOVED lines=13> */
.L_x_11561:
[----:B------:R-:W-:Y:S05]  /*17c40*/  BSYNC.RECONVERGENT B3 ;  /* 0x0000000000037941 */ /* 0x000fea0003800200 */
.L_x_11560:
        /* <DEDUP_REMOVED lines=56> */
.L_x_11558:
[----:B------:R-:W-:Y:S05]  /*17fd0*/  BSYNC.RECONVERGENT B2 ;  /* 0x0000000000027941 */ /* 0x000fea0003800200 */
.L_x_11557:
        /* <DEDUP_REMOVED lines=24> */
.L_x_11564:
        /* <DEDUP_REMOVED lines=13> */
.L_x_11566:
[----:B------:R-:W-:Y:S05]  /*18230*/  BSYNC.RECONVERGENT B3 ;  /* 0x0000000000037941 */ /* 0x000fea0003800200 */
.L_x_11565:
        /* <DEDUP_REMOVED lines=54> */
[----:B------:R-:W-:Y:S01]  /*185a0*/  MOV R7, R226 ;  /* 0x000000e200077202 */ /* 0x000fe20000000f00 */
[----:B------:R-:W-:-:S07]  /*185b0*/  IMAD.MOV.U32 R226, RZ, RZ, R6 ;  /* 0x000000ffffe27224 */ /* 0x000fce00078e0006 */
.L_x_11563:
[----:B------:R-:W-:Y:S05]  /*185c0*/  BSYNC.RECONVERGENT B2 ;  /* 0x0000000000027941 */ /* 0x000fea0003800200 */
.L_x_11562:
        /* <DEDUP_REMOVED lines=18> */
.L_x_11569:
        /* <DEDUP_REMOVED lines=13> */
.L_x_11571:
[----:B------:R-:W-:Y:S05]  /*187c0*/  BSYNC.RECONVERGENT B3 ;  /* 0x0000000000037941 */ /* 0x000fea0003800200 */
.L_x_11570:
        /* <DEDUP_REMOVED lines=56> */
.L_x_11568:
[----:B------:R-:W-:Y:S05]  /*18b50*/  BSYNC.RECONVERGENT B2 ;  /* 0x0000000000027941 */ /* 0x000fea0003800200 */
.L_x_11567:
        /* <DEDUP_REMOVED lines=24> */
.L_x_11574:
        /* <DEDUP_REMOVED lines=13> */
.L_x_11576:
[----:B------:R-:W-:Y:S05]  /*18db0*/  BSYNC.RECONVERGENT B3 ;  /* 0x0000000000037941 */ /* 0x000fea0003800200 */
.L_x_11575:
        /* <DEDUP_REMOVED lines=56> */
.L_x_11573:
[----:B------:R-:W-:Y:S05]  /*19140*/  BSYNC.RECONVERGENT B2 ;  /* 0x0000000000027941 */ /* 0x000fea0003800200 */
.L_x_11572:
        /* <DEDUP_REMOVED lines=19> */
.L_x_11579:
        /* <DEDUP_REMOVED lines=13> */
.L_x_11581:
[----:B------:R-:W-:Y:S05]  /*19350*/  BSYNC.RECONVERGENT B3 ;  /* 0x0000000000037941 */ /* 0x000fea0003800200 */
.L_x_11580:
        /* <DEDUP_REMOVED lines=56> */
.L_x_11578:
[----:B------:R-:W-:Y:S05]  /*196e0*/  BSYNC.RECONVERGENT B2 ;  /* 0x0000000000027941 */ /* 0x000fea0003800200 */
.L_x_11577:
[----:B------:R-:W-:Y:S01]  /*196f0*/  I2FP.F32.U32 R206, R206 ;  /* 0x000000ce00ce7245 */ /* 0x000fe20000201000 */
[----:B------:R-:W-:Y:S01]  /*19700*/  BSSY.RECONVERGENT B2, `(.L_x_11582) ;  /* 0x000005d000027945 */ /* 0x000fe20003800200 */
[----:B------:R-:W-:Y:S01]  /*19710*/  FSEL R7, R7, RZ, P4 ;  /* 0x000000ff07077208 */ /* 0x000fe20002000000 */
[----:B------:R-:W-:Y:S02]  /*19720*/  IMAD.MOV.U32 R231, RZ, RZ, 0x2 ;  /* 0x00000002ffe77424 */ /* 0x000fe400078e00ff */
[----:B------:R-:W-:Y:S01]  /*19730*/  FFMA.FTZ R11, R206, R227, 1.1641532182693481445e-10 ;  /* 0x2f000000ce0b7423 */ /* 0x000fe200000100e3 */
[----:B------:R-:W-:-:S04]  /*19740*/  SHF.L.U32 R206, R175, 0x10, RZ ;  /* 0x00000010afce7819 */ /* 0x000fc800000006ff */
[----:B------:R-:W-:Y:S01]  /*19750*/  FSETP.GTU.FTZ.AND P5, PT, R11, R8, PT ;  /* 0x000000080b00720b */ /* 0x000fe20003fbc000 */
[----:B------:R-:W-:-:S03]  /*19760*/  FMUL.FTZ R206, R206, R225 ;  /* 0x000000e1cece7220 */ /* 0x000fc60000410000 */
[----:B------:R-:W-:Y:S02]  /*19770*/  SEL R11, RZ, 0x1, P5 ;  /* 0x00000001ff0b7807 */ /* 0x000fe40002800000 */
[----:B------:R-:W-:Y:S02]  /*19780*/  FSEL R206, R206, RZ, !P5 ;  /* 0x000000ffcece7208 */ /* 0x000fe40006800000 */
[----:B------:R-:W-:-:S03]  /*19790*/  ISETP.NE.AND P5, PT, R228, 0x1, PT ;  /* 0x00000001e400780c */ /* 0x000fc60003fa5270 */
[--C-:B------:R-:W-:Y:S01]  /*197a0*/  FADD.FTZ R206, R206, R7.reuse ;  /* 0x00000007cece7221 */ /* 0x100fe20000010000 */
[----:B------:R-:W-:Y:S01]  /*197b0*/  PRMT R7, R11, 0x7610, R7 ;  /* 0x000076100b077816 */ /* 0x000fe20000000007 */
[----:B------:R-:W-:Y:S02]  /*197c0*/  IMAD.MOV.U32 R11, RZ, RZ, R234 ;  /* 0x000000ffff0b7224 */ /* 0x000fe400078e00ea */
        /* <DEDUP_REMOVED lines=10> */
.L_x_11584:
        /* <DEDUP_REMOVED lines=13> */
.L_x_11586:
[----:B------:R-:W-:Y:S05]  /*19940*/  BSYNC.RECONVERGENT B3 ;  /* 0x0000000000037941 */ /* 0x000fea0003800200 */
.L_x_11585:
        /* <DEDUP_REMOVED lines=56> */
.L_x_11583:
[----:B------:R-:W-:Y:S05]  /*19cd0*/  BSYNC.RECONVERGENT B2 ;  /* 0x0000000000027941 */ /* 0x000fea0003800200 */
.L_x_11582:
[----:B------:R-:W-:Y:S01]  /*19ce0*/  ISETP.NE.AND P6, PT, R231, 0x1, PT ;  /* 0x00000001e700780c */ /* 0x000fe20003fc5270 */
[----:B------:R-:W-:Y:S01]  /*19cf0*/  IMAD.U32 R230, R207, 0x10000, RZ ;  /* 0x00010000cfe67824 */ /* 0x000fe200078e00ff */
[----:B------:R-:W-:Y:S01]  /*19d00*/  I2FP.F32.U32 R228, R11 ;  /* 0x0000000b00e47245 */ /* 0x000fe20000201000 */
[----:B------:R-:W-:Y:S01]  /*19d10*/  BSSY.RECONVERGENT B2, `(.L_x_11587) ;  /* 0x0000057000027945 */ /* 0x000fe20003800200 */
[----:B------:R-:W-:Y:S02]  /*19d20*/  HFMA2 R11, -RZ, RZ, 0, 1.1920928955078125e-07 ;  /* 0x00000002ff0b7431 */ /* 0x000fe400000001ff */
[----:B------:R-:W-:Y:S01]  /*19d30*/  FMUL.FTZ R207, R230, R225 ;  /* 0x000000e1e6cf7220 */ /* 0x000fe20000410000 */
        /* <DEDUP_REMOVED lines=12> */
.L_x_11589:
        /* <DEDUP_REMOVED lines=15> */
.L_x_11591:
[----:B------:R-:W-:Y:S05]  /*19ef0*/  BSYNC.RECONVERGENT B3 ;  /* 0x0000000000037941 */ /* 0x000fea0003800200 */
.L_x_11590:
        /* <DEDUP_REMOVED lines=56> */
.L_x_11588:
[----:B------:R-:W-:Y:S05]  /*1a280*/  BSYNC.RECONVERGENT B2 ;  /* 0x0000000000027941 */ /* 0x000fea0003800200 */
.L_x_11587:
        /* <DEDUP_REMOVED lines=12> */
.L_x_11511:
        /* <DEDUP_REMOVED lines=16> */
.L_x_11595:
        /* <DEDUP_REMOVED lines=13> */
.L_x_11597:
[----:B------:R-:W-:Y:S05]  /*1a520*/  BSYNC.RECONVERGENT B3 ;  /* 0x0000000000037941 */ /* 0x000fea0003800200 */
.L_x_11596:
        /* <DEDUP_REMOVED lines=55> */
.L_x_11594:
[----:B------:R-:W-:Y:S05]  /*1a8a0*/  BSYNC.RECONVERGENT B2 ;  /* 0x0000000000027941 */ /* 0x000fea0003800200 */
.L_x_11593:
        /* <DEDUP_REMOVED lines=22> */
.L_x_11600:
        /* <DEDUP_REMOVED lines=13> */
.L_x_11602:
[----:B------:R-:W-:Y:S05]  /*1aae0*/  BSYNC.RECONVERGENT B3 ;  /* 0x0000000000037941 */ /* 0x000fea0003800200 */
.L_x_11601:
        /* <DEDUP_REMOVED lines=56> */
.L_x_11599:
[----:B------:R-:W-:Y:S05]  /*1ae70*/  BSYNC.RECONVERGENT B2 ;  /* 0x0000000000027941 */ /* 0x000fea0003800200 */
.L_x_11598:
[----:B------:R-:W-:Y:S01]  /*1ae80*/  I2FP.F32.U32 R11, R11 ;  /* 0x0000000b000b7245 */ /* 0x000fe20000201000 */
[----:B------:R-:W-:Y:S01]  /*1ae90*/  BSSY.RECONVERGENT B2, `(.L_x_11603) ;  /* 0x0000058000027945 */ /* 0x000fe20003800200 */
[----:B------:R-:W-:Y:S01]  /*1aea0*/  LOP3.LUT R241, R241, 0xfffffff7, RZ, 0xc0, !PT ;  /* 0xfffffff7f1f17812 */ /* 0x000fe200078ec0ff */
[----:B------:R-:W-:Y:S02]  /*1aeb0*/  HFMA2 R201, -RZ, RZ, 0, 1.1920928955078125e-07 ;  /* 0x00000002ffc97431 */ /* 0x000fe400000001ff */
[----:B------:R-:W-:Y:S02]  /*1aec0*/  IMAD.U32 R230, R204, 0x10000, RZ ;  /* 0x00010000cce67824 */ /* 0x000fe400078e00ff */
[----:B------:R-:W-:Y:S01]  /*1aed0*/  FFMA.FTZ R200, R11, R228, 1.1641532182693481445e-10 ;  /* 0x2f0000000bc87423 */ /* 0x000fe200000100e4 */
[----:B------:R-:W-:-:S04]  /*1aee0*/  IMAD.MOV.U32 R11, RZ, RZ, R234 ;  /* 0x000000ffff0b7224 */ /* 0x000fc800078e00ea */
[----:B------:R-:W-:-:S13]  /*1aef0*/  FSETP.LE.FTZ.AND P2, PT, R200, R225, PT ;  /* 0x000000e1c800720b */ /* 0x000fda0003f53000 */
        /* <DEDUP_REMOVED lines=11> */
.L_x_11605:
        /* <DEDUP_REMOVED lines=13> */
.L_x_11607:
[----:B------:R-:W-:Y:S05]  /*1b080*/  BSYNC.RECONVERGENT B3 ;  /* 0x0000000000037941 */ /* 0x000fea0003800200 */
.L_x_11606:
        /* <DEDUP_REMOVED lines=56> */
.L_x_11604:
[----:B------:R-:W-:Y:S05]  /*1b410*/  BSYNC.RECONVERGENT B2 ;  /* 0x0000000000027941 */ /* 0x000fea0003800200 */
.L_x_11603:
        /* <DEDUP_REMOVED lines=20> */
.L_x_11610:
        /* <DEDUP_REMOVED lines=13> */
.L_x_11612:
[----:B------:R-:W-:Y:S05]  /*1b630*/  BSYNC.RECONVERGENT B3 ;  /* 0x0000000000037941 */ /* 0x000fea0003800200 */
.L_x_11611:
        /* <DEDUP_REMOVED lines=56> */
.L_x_11609:
[----:B------:R-:W-:Y:S05]  /*1b9c0*/  BSYNC.RECONVERGENT B2 ;  /* 0x0000000000027941 */ /* 0x000fea0003800200 */
.L_x_11608:
        /* <DEDUP_REMOVED lines=19> */
.L_x_11615:
        /* <DEDUP_REMOVED lines=13> */
.L_x_11617:
[----:B------:R-:W-:Y:S05]  /*1bbd0*/  BSYNC.RECONVERGENT B3 ;  /* 0x0000000000037941 */ /* 0x000fea0003800200 */
.L_x_11616:
        /* <DEDUP_REMOVED lines=56> */
.L_x_11614:
[----:B------:R-:W-:Y:S05]  /*1bf60*/  BSYNC.RECONVERGENT B2 ;  /* 0x0000000000027941 */ /* 0x000fea0003800200 */
.L_x_11613:
        /* <DEDUP_REMOVED lines=18> */
.L_x_11620:
        /* <DEDUP_REMOVED lines=13> */
.L_x_11622:
[----:B------:R-:W-:Y:S05]  /*1c160*/  BSYNC.RECONVERGENT B3 ;  /* 0x0000000000037941 */ /* 0x000fea0003800200 */
.L_x_11621:
        /* <DEDUP_REMOVED lines=56> */
.L_x_11619:
[----:B------:R-:W-:Y:S05]  /*1c4f0*/  BSYNC.RECONVERGENT B2 ;  /* 0x0000000000027941 */ /* 0x000fea0003800200 */
.L_x_11618:
        /* <DEDUP_REMOVED lines=17> */
.L_x_11625:
        /* <DEDUP_REMOVED lines=13> */
.L_x_11627:
[----:B------:R-:W-:Y:S05]  /*1c6e0*/  BSYNC.RECONVERGENT B3 ;  /* 0x0000000000037941 */ /* 0x000fea0003800200 */
.L_x_11626:
        /* <DEDUP_REMOVED lines=56> */
.L_x_11624:
[----:B------:R-:W-:Y:S05]  /*1ca70*/  BSYNC.RECONVERGENT B2 ;  /* 0x0000000000027941 */ /* 0x000fea0003800200 */
.L_x_11623:
[----:B------:R-:W-:Y:S01]  /*1ca80*/  ISETP.NE.AND P5, PT, R203, 0x1, PT ;  /* 0x00000001cb00780c */ /* 0x000fe20003fa5270 */
[----:B------:R-:W-:Y:S01]  /*1ca90*/  BSSY.RECONVERGENT B2, `(.L_x_11628) ;  /* 0x0000057000027945 */ /* 0x000fe20003800200 */
[----:B------:R-:W-:Y:S01]  /*1caa0*/  I2FP.F32.U32 R11, R11 ;  /* 0x0000000b000b7245 */ /* 0x000fe20000201000 */
[----:B------:R-:W-:Y:S01]  /*1cab0*/  IMAD.MOV.U32 R201, RZ, RZ, R234 ;  /* 0x000000ffffc97224 */ /* 0x000fe200078e00ea */
[C---:B------:R-:W-:Y:S02]  /*1cac0*/  SHF.L.U32 R243, R207.reuse, 0x10, RZ ;  /* 0x00000010cff37819 */ /* 0x040fe400000006ff */
[----:B------:R-:W-:Y:S01]  /*1cad0*/  PRMT R207, R207, 0x7632, R207 ;  /* 0x00007632cfcf7816 */ /* 0x000fe200000000cf */
        /* <DEDUP_REMOVED lines=12> */
.L_x_11630:
        /* <DEDUP_REMOVED lines=13> */
.L_x_11632:
[----:B------:R-:W-:Y:S05]  /*1cc70*/  BSYNC.RECONVERGENT B3 ;  /* 0x0000000000037941 */ /* 0x000fea0003800200 */
.L_x_11631:
        /* <DEDUP_REMOVED lines=56> */
.L_x_11629:
[----:B------:R-:W-:Y:S05]  /*1d000*/  BSYNC.RECONVERGENT B2 ;  /* 0x0000000000027941 */ /* 0x000fea0003800200 */
.L_x_11628:
        /* <DEDUP_REMOVED lines=37> */
.L_x_11592:
        /* <DEDUP_REMOVED lines=19> */
[----:B-1----:R-:W-:Y:S02]  /*1d390*/  IMAD.WIDE.U32 R228, R224, 0x8, R228 ;  /* 0x00000008e0e47825 */ /* 0x002fe400078e00e4 */
[----:B------:R0:W-:Y:S01]  /*1d3a0*/  STG.E.128 desc[UR6][R244.64+0x10], R204 ;  /* 0x000010ccf4007986 */ /* 0x0001e2000c101d06 */
[----:B------:R-:W-:-:S05]  /*1d3b0*/  LOP3.LUT R230, R225, R230, RZ, 0xfc, !PT ;  /* 0x000000e6e1e67212 */ /* 0x000fca00078efcff */
[----:B------:R0:W-:Y:S01]  /*1d3c0*/  STG.E.64 desc[UR6][R228.64], R230 ;  /* 0x000000e6e4007986 */ /* 0x0001e2000c101b06 */
[----:B------:R-:W-:Y:S05]  /*1d3d0*/  @!P0 BRA `(.L_x_11633) ;  /* 0x0000000000508947 */ /* 0x000fea0003800000 */
[----:B------:R-:W-:Y:S02]  /*1d3e0*/  SHF.L.U32 R225, R7, 0x10, RZ ;  /* 0x0000001007e17819 */ /* 0x000fe400000006ff */
[----:B0-----:R-:W-:Y:S02]  /*1d3f0*/  PRMT R230, R6, 0x7104, RZ ;  /* 0x0000710406e67816 */ /* 0x001fe400000000ff */
[----:B------:R-:W-:Y:S02]  /*1d400*/  LOP3.LUT R228, R225, 0xff0000, RZ, 0xc0, !PT ;  /* 0x00ff0000e1e47812 */ /* 0x000fe400078ec0ff */
[----:B------:R-:W-:Y:S02]  /*1d410*/  LOP3.LUT R225, R8, 0xffff, RZ, 0xc0, !PT ;  /* 0x0000ffff08e17812 */ /* 0x000fe400078ec0ff */
[----:B------:R-:W-:Y:S02]  /*1d420*/  LOP3.LUT R246, R4, 0xff, RZ, 0xc0, !PT ;  /* 0x000000ff04f67812 */ /* 0x000fe400078ec0ff */
[----:B------:R-:W-:-:S02]  /*1d430*/  PRMT R225, R228, 0x4210, R225 ;  /* 0x00004210e4e17816 */ /* 0x000fc400000000e1 */
[----:B------:R-:W0:Y:S01]  /*1d440*/  LDC.64 R228, c[0x0][0x3b8] ;  /* 0x0000ee00ffe47b82 */ /* 0x000e220000000a00 */
        /* <DEDUP_REMOVED lines=13> */
.L_x_11633:
[----:B------:R-:W-:Y:S02]  /*1d520*/  IMAD.MOV.U32 R232, RZ, RZ, R226 ;  /* 0x000000ffffe87224 */ /* 0x000fe400078e00e2 */
[----:B------:R-:W-:-:S07]  /*1d530*/  VIADD R224, R224, 0x20 ;  /* 0x00000020e0e07836 */ /* 0x000fce0000000000 */
.L_x_11510:
[----:B------:R-:W-:Y:S05]  /*1d540*/  BSYNC.RECONVERGENT B1 ;  /* 0x0000000000017941 */ /* 0x000fea0003800200 */
.L_x_11509:
        /* <DEDUP_REMOVED lines=22> */
[----:B------:R-:W-:Y:S02]  /*1d6b0*/  HFMA2 R4, -RZ, RZ, 0, 1.1920928955078125e-07 ;  /* 0x00000002ff047431 */ /* 0x000fe400000001ff */
        /* <DEDUP_REMOVED lines=13> */
.L_x_11639:
        /* <DEDUP_REMOVED lines=13> */
.L_x_11641:
[----:B------:R-:W-:Y:S05]  /*1d860*/  BSYNC.RECONVERGENT B3 ;  /* 0x0000000000037941 */ /* 0x000fea0003800200 */
.L_x_11640:
        /* <DEDUP_REMOVED lines=55> */
.L_x_11638:
[----:B------:R-:W-:Y:S05]  /*1dbe0*/  BSYNC.RECONVERGENT B2 ;  /* 0x0000000000027941 */ /* 0x000fea0003800200 */
.L_x_11637:
        /* <DEDUP_REMOVED lines=24> */
.L_x_11644:
        /* <DEDUP_REMOVED lines=13> */
.L_x_11646:
[----:B------:R-:W-:Y:S05]  /*1de40*/  BSYNC.RECONVERGENT B3 ;  /* 0x0000000000037941 */ /* 0x000fea0003800200 */
.L_x_11645:
        /* <DEDUP_REMOVED lines=56> */
.L_x_11643:
[----:B------:R-:W-:Y:S05]  /*1e1d0*/  BSYNC.RECONVERGENT B2 ;  /* 0x0000000000027941 */ /* 0x000fea0003800200 */
.L_x_11642:
        /* <DEDUP_REMOVED lines=8> */
[----:B--2---:R-:W-:Y:S01]  /*1e260*/  FSEL R208, R4, RZ, !P2 ;  /* 0x000000ff04d07208 */ /* 0x004fe20005000000 */
[----:B------:R-:W-:Y:S01]  /*1e270*/  IMAD.MOV.U32 R4, RZ, RZ, 0x2 ;  /* 0x00000002ff047424 */ /* 0x000fe200078e00ff */
        /* <DEDUP_REMOVED lines=14> */
.L_x_11649:
        /* <DEDUP_REMOVED lines=13> */
.L_x_11651:
[----:B------:R-:W-:Y:S05]  /*1e430*/  BSYNC.RECONVERGENT B3 ;  /* 0x0000000000037941 */ /* 0x000fea0003800200 */
.L_x_11650:
        /* <DEDUP_REMOVED lines=56> */
.L_x_11648:
[----:B------:R-:W-:Y:S05]  /*1e7c0*/  BSYNC.RECONVERGENT B2 ;  /* 0x0000000000027941 */ /* 0x000fea0003800200 */
.L_x_11647:
        /* <DEDUP_REMOVED lines=20> */
.L_x_11654:
        /* <DEDUP_REMOVED lines=13> */
.L_x_11656:
[----:B------:R-:W-:Y:S05]  /*1e9e0*/  BSYNC.RECONVERGENT B3 ;  /* 0x0000000000037941 */ /* 0x000fea0003800200 */
.L_x_11655:
        /* <DEDUP_REMOVED lines=56> */
.L_x_11653:
[----:B------:R-:W-:Y:S05]  /*1ed70*/  BSYNC.RECONVERGENT B2 ;  /* 0x0000000000027941 */ /* 0x000fea0003800200 */
.L_x_11652:
        /* <DEDUP_REMOVED lines=24> */
.L_x_11659:
        /* <DEDUP_REMOVED lines=13> */
.L_x_11661:
[----:B------:R-:W-:Y:S05]  /*1efd0*/  BSYNC.RECONVERGENT B3 ;  /* 0x0000000000037941 */ /* 0x000fea0003800200 */
.L_x_11660:
        /* <DEDUP_REMOVED lines=56> */
.L_x_11658:
[----:B------:R-:W-:Y:S05]  /*1f360*/  BSYNC.RECONVERGENT B2 ;  /* 0x0000000000027941 */ /* 0x000fea0003800200 */
.L_x_11657:
        /* <DEDUP_REMOVED lines=21> */
.L_x_11664:
        /* <DEDUP_REMOVED lines=13> */
.L_x_11666:
[----:B------:R-:W-:Y:S05]  /*1f590*/  BSYNC.RECONVERGENT B3 ;  /* 0x0000000000037941 */ /* 0x000fea0003800200 */
.L_x_11665:
        /* <DEDUP_REMOVED lines=56> */
.L_x_11663:
[----:B------:R-:W-:Y:S05]  /*1f920*/  BSYNC.RECONVERGENT B2 ;  /* 0x0000000000027941 */ /* 0x000fea0003800200 */
.L_x_11662:
        /* <DEDUP_REMOVED lines=24> */
.L_x_11669:
        /* <DEDUP_REMOVED lines=13> */
.L_x_11671:
[----:B------:R-:W-:Y:S05]  /*1fb80*/  BSYNC.RECONVERGENT B3 ;  /* 0x0000000000037941 */ /* 0x000fea0003800200 */
.L_x_11670:
        /* <DEDUP_REMOVED lines=56> */
.L_x_11668:
[----:B------:R-:W-:Y:S05]  /*1ff10*/  BSYNC.RECONVERGENT B2 ;  /* 0x0000000000027941 */ /* 0x000fea0003800200 */
.L_x_11667:
        /* <DEDUP_REMOVED lines=20> */
.L_x_11674:
        /* <DEDUP_REMOVED lines=13> */
.L_x_11676:
[----:B------:R-:W-:Y:S05]  /*20130*/  BSYNC.RECONVERGENT B3 ;  /* 0x0000000000037941 */ /* 0x000fea0003800200 */
.L_x_11675:
        /* <DEDUP_REMOVED lines=56> */
.L_x_11673:
[----:B------:R-:W-:Y:S05]  /*204c0*/  BSYNC.RECONVERGENT B2 ;  /* 0x0000000000027941 */ /* 0x000fea0003800200 */
.L_x_11672:
        /* <DEDUP_REMOVED lines=24> */
.L_x_11679:
        /* <DEDUP_REMOVED lines=13> */
.L_x_11681:
[----:B------:R-:W-:Y:S05]  /*20720*/  BSYNC.RECONVERGENT B3 ;  /* 0x0000000000037941 */ /* 0x000fea0003800200 */
.L_x_11680:
        /* <DEDUP_REMOVED lines=56> */
.L_x_11678:
[----:B------:R-:W-:Y:S05]  /*20ab0*/  BSYNC.RECONVERGENT B2 ;  /* 0x0000000000027941 */ /* 0x000fea0003800200 */
.L_x_11677:
        /* <DEDUP_REMOVED lines=19> */
.L_x_11684:
        /* <DEDUP_REMOVED lines=13> */
.L_x_11686:
[----:B------:R-:W-:Y:S05]  /*20cc0*/  BSYNC.RECONVERGENT B3 ;  /* 0x0000000000037941 */ /* 0x000fea0003800200 */
.L_x_11685:
        /* <DEDUP_REMOVED lines=56> */
.L_x_11683:
[----:B------:R-:W-:Y:S05]  /*21050*/  BSYNC.RECONVERGENT B2 ;  /* 0x0000000000027941 */ /* 0x000fea0003800200 */
.L_x_11682:
        /* <DEDUP_REMOVED lines=24> */
.L_x_11689:
        /* <DEDUP_REMOVED lines=13> */
.L_x_11691:
[----:B------:R-:W-:Y:S05]  /*212b0*/  BSYNC.RECONVERGENT B3 ;  /* 0x0000000000037941 */ /* 0x000fea0003800200 */
.L_x_11690:
        /* <DEDUP_REMOVED lines=56> */
.L_x_11688:
[----:B------:R-:W-:Y:S05]  /*21640*/  BSYNC.RECONVERGENT B2 ;  /* 0x0000000000027941 */ /* 0x000fea0003800200 */
.L_x_11687:
        /* <DEDUP_REMOVED lines=18> */
.L_x_11694:
        /* <DEDUP_REMOVED lines=13> */
.L_x_11696:
[----:B------:R-:W-:Y:S05]  /*21840*/  BSYNC.RECONVERGENT B3 ;  /* 0x0000000000037941 */ /* 0x000fea0003800200 */
.L_x_11695:
        /* <DEDUP_REMOVED lines=56> */
.L_x_11693:
[----:B------:R-:W-:Y:S05]  /*21bd0*/  BSYNC.RECONVERGENT B2 ;  /* 0x0000000000027941 */ /* 0x000fea0003800200 */
.L_x_11692:
        /* <DEDUP_REMOVED lines=24> */
.L_x_11699:
        /* <DEDUP_REMOVED lines=13> */
.L_x_11701:
[----:B------:R-:W-:Y:S05]  /*21e30*/  BSYNC.RECONVERGENT B3 ;  /* 0x0000000000037941 */ /* 0x000fea0003800200 */
.L_x_11700:
        /* <DEDUP_REMOVED lines=56> */
.L_x_11698:
[----:B------:R-:W-:Y:S05]  /*221c0*/  BSYNC.RECONVERGENT B2 ;  /* 0x0000000000027941 */ /* 0x000fea0003800200 */
.L_x_11697:
        /* <DEDUP_REMOVED lines=19> */
.L_x_11704:
        /* <DEDUP_REMOVED lines=13> */
.L_x_11706:
[----:B------:R-:W-:Y:S05]  /*223d0*/  BSYNC.RECONVERGENT B3 ;  /* 0x0000000000037941 */ /* 0x000fea0003800200 */
.L_x_11705:
        /* <DEDUP_REMOVED lines=56> */
.L_x_11703:
[----:B------:R-:W-:Y:S05]  /*22760*/  BSYNC.RECONVERGENT B2 ;  /* 0x0000000000027941 */ /* 0x000fea0003800200 */
.L_x_11702:
        /* <DEDUP_REMOVED lines=24> */
.L_x_11709:
        /* <DEDUP_REMOVED lines=13> */
.L_x_11711:
[----:B------:R-:W-:Y:S05]  /*229c0*/  BSYNC.RECONVERGENT B3 ;  /* 0x0000000000037941 */ /* 0x000fea0003800200 */
.L_x_11710:
        /* <DEDUP_REMOVED lines=56> */
.L_x_11708:
[----:B------:R-:W-:Y:S05]  /*22d50*/  BSYNC.RECONVERGENT B2 ;  /* 0x0000000000027941 */ /* 0x000fea0003800200 */
.L_x_11707:
        /* <DEDUP_REMOVED lines=18> */
.L_x_11714:
        /* <DEDUP_REMOVED lines=15> */
.L_x_11716:
[----:B------:R-:W-:Y:S05]  /*22f70*/  BSYNC.RECONVERGENT B3 ;  /* 0x0000000000037941 */ /* 0x000fea0003800200 */
.L_x_11715:
        /* <DEDUP_REMOVED lines=56> */
.L_x_11713:
[----:B------:R-:W-:Y:S05]  /*23300*/  BSYNC.RECONVERGENT B2 ;  /* 0x0000000000027941 */ /* 0x000fea0003800200 */
.L_x_11712:
        /* <DEDUP_REMOVED lines=12> */
.L_x_11636:
        /* <DEDUP_REMOVED lines=16> */
.L_x_11720:
        /* <DEDUP_REMOVED lines=13> */
.L_x_11722:
[----:B------:R-:W-:Y:S05]  /*235a0*/  BSYNC.RECONVERGENT B3 ;  /* 0x0000000000037941 */ /* 0x000fea0003800200 */
.L_x_11721:
        /* <DEDUP_REMOVED lines=55> */
.L_x_11719:
[----:B------:R-:W-:Y:S05]  /*23920*/  BSYNC.RECONVERGENT B2 ;  /* 0x0000000000027941 */ /* 0x000fea0003800200 */
.L_x_11718:
        /* <DEDUP_REMOVED lines=8> */
[----:B------:R-:W-:Y:S02]  /*239b0*/  IMAD.MOV.U32 R210, RZ, RZ, 0x2 ;  /* 0x00000002ffd27424 */ /* 0x000fe400078e00ff */
[----:B------:R-:W-:Y:S01]  /*239c0*/  IMAD.MOV.U32 R11, RZ, RZ, R234 ;  /* 0x000000ffff0b7224 */ /* 0x000fe200078e00ea */
[----:B0-----:R-:W-:-:S13]  /*239d0*/  FSETP.LE.FTZ.AND P2, PT, R208, R225, PT ;  /* 0x000000e1d000720b */ /* 0x001fda0003f53000 */
        /* <DEDUP_REMOVED lines=11> */
.L_x_11725:
        /* <DEDUP_REMOVED lines=13> */
.L_x_11727:
[----:B------:R-:W-:Y:S05]  /*23b60*/  BSYNC.RECONVERGENT B3 ;  /* 0x0000000000037941 */ /* 0x000fea0003800200 */
.L_x_11726:
        /* <DEDUP_REMOVED lines=56> */
.L_x_11724:
[----:B------:R-:W-:Y:S05]  /*23ef0*/  BSYNC.RECONVERGENT B2 ;  /* 0x0000000000027941 */ /* 0x000fea0003800200 */
.L_x_11723:
        /* <DEDUP_REMOVED lines=19> */
.L_x_11730:
        /* <DEDUP_REMOVED lines=13> */
.L_x_11732:
[----:B------:R-:W-:Y:S05]  /*24100*/  BSYNC.RECONVERGENT B3 ;  /* 0x0000000000037941 */ /* 0x000fea0003800200 */
.L_x_11731:
        /* <DEDUP_REMOVED lines=56> */
.L_x_11729:
[----:B------:R-:W-:Y:S05]  /*24490*/  BSYNC.RECONVERGENT B2 ;  /* 0x0000000000027941 */ /* 0x000fea0003800200 */
.L_x_11728:
        /* <DEDUP_REMOVED lines=20> */
.L_x_11735:
        /* <DEDUP_REMOVED lines=13> */
.L_x_11737:
[----:B------:R-:W-:Y:S05]  /*246b0*/  BSYNC.RECONVERGENT B3 ;  /* 0x0000000000037941 */ /* 0x000fea0003800200 */
.L_x_11736:
        /* <DEDUP_REMOVED lines=56> */
.L_x_11734:
[----:B------:R-:W-:Y:S05]  /*24a40*/  BSYNC.RECONVERGENT B2 ;  /* 0x0000000000027941 */ /* 0x000fea0003800200 */
.L_x_11733:
        /* <DEDUP_REMOVED lines=19> */
.L_x_11740:
        /* <DEDUP_REMOVED lines=13> */
.L_x_11742:
[----:B------:R-:W-:Y:S05]  /*24c50*/  BSYNC.RECONVERGENT B3 ;  /* 0x0000000000037941 */ /* 0x000fea0003800200 */
.L_x_11741:
        /* <DEDUP_REMOVED lines=56> */
.L_x_11739:
[----:B------:R-:W-:Y:S05]  /*24fe0*/  BSYNC.RECONVERGENT B2 ;  /* 0x0000000000027941 */ /* 0x000fea0003800200 */
.L_x_11738:
        /* <DEDUP_REMOVED lines=18> */
.L_x_11745:
        /* <DEDUP_REMOVED lines=13> */
.L_x_11747:
[----:B------:R-:W-:Y:S05]  /*251e0*/  BSYNC.RECONVERGENT B3 ;  /* 0x0000000000037941 */ /* 0x000fea0003800200 */
.L_x_11746:
        /* <DEDUP_REMOVED lines=56> */
.L_x_11744:
[----:B------:R-:W-:Y:S05]  /*25570*/  BSYNC.RECONVERGENT B2 ;  /* 0x0000000000027941 */ /* 0x000fea0003800200 */
.L_x_11743:
        /* <DEDUP_REMOVED lines=17> */
.L_x_11750:
        /* <DEDUP_REMOVED lines=13> */
.L_x_11752:
[----:B------:R-:W-:Y:S05]  /*25760*/  BSYNC.RECONVERGENT B3 ;  /* 0x0000000000037941 */ /* 0x000fea0003800200 */
.L_x_11751:
        /* <DEDUP_REMOVED lines=56> */
.L_x_11749:
[----:B------:R-:W-:Y:S05]  /*25af0*/  BSYNC.RECONVERGENT B2 ;  /* 0x0000000000027941 */ /* 0x000fea0003800200 */
.L_x_11748:
        /* <DEDUP_REMOVED lines=18> */
.L_x_11755:
        /* <DEDUP_REMOVED lines=13> */
.L_x_11757:
[----:B------:R-:W-:Y:S05]  /*25cf0*/  BSYNC.RECONVERGENT B3 ;  /* 0x0000000000037941 */ /* 0x000fea0003800200 */
.L_x_11756:
        /* <DEDUP_REMOVED lines=56> */
.L_x_11754:
[----:B------:R-:W-:Y:S05]  /*26080*/  BSYNC.RECONVERGENT B2 ;  /* 0x0000000000027941 */ /* 0x000fea0003800200 */
.L_x_11753:
        /* <DEDUP_REMOVED lines=37> */
.L_x_11717:
        /* <DEDUP_REMOVED lines=20> */
[----:B------:R-:W-:Y:S01]  /*26420*/  LOP3.LUT R230, R225, R230, RZ, 0xfc, !PT ;  /* 0x000000e6e1e67212 */ /* 0x000fe200078efcff */
[----:B------:R0:W-:Y:S04]  /*26430*/  STG.E.128 desc[UR6][R244.64+0x10], R212 ;  /* 0x000010d4f4007986 */ /* 0x0001e8000c101d06 */
        /* <DEDUP_REMOVED lines=22> */
.L_x_11758:
[----:B------:R-:W-:Y:S02]  /*265a0*/  IMAD.MOV.U32 R232, RZ, RZ, R226 ;  /* 0x000000ffffe87224 */ /* 0x000fe400078e00e2 */
[----:B------:R-:W-:-:S07]  /*265b0*/  VIADD R224, R224, 0x20 ;  /* 0x00000020e0e07836 */ /* 0x000fce0000000000 */
.L_x_11635:
[----:B------:R-:W-:Y:S05]  /*265c0*/  BSYNC.RECONVERGENT B1 ;  /* 0x0000000000017941 */ /* 0x000fea0003800200 */
.L_x_11634:
        /* <DEDUP_REMOVED lines=36> */
.L_x_11764:
        /* <DEDUP_REMOVED lines=13> */
.L_x_11766:
[----:B------:R-:W-:Y:S05]  /*268e0*/  BSYNC.RECONVERGENT B3 ;  /* 0x0000000000037941 */ /* 0x000fea0003800200 */
.L_x_11765:
        /* <DEDUP_REMOVED lines=55> */
.L_x_11763:
[----:B------:R-:W-:Y:S05]  /*26c60*/  BSYNC.RECONVERGENT B2 ;  /* 0x0000000000027941 */ /* 0x000fea0003800200 */
.L_x_11762:
        /* <DEDUP_REMOVED lines=24> */
.L_x_11769:
        /* <DEDUP_REMOVED lines=13> */
.L_x_11771:
[----:B------:R-:W-:Y:S05]  /*26ec0*/  BSYNC.RECONVERGENT B3 ;  /* 0x0000000000037941 */ /* 0x000fea0003800200 */
.L_x_11770:
        /* <DEDUP_REMOVED lines=56> */
.L_x_11768:
[----:B------:R-:W-:Y:S05]  /*27250*/  BSYNC.RECONVERGENT B2 ;  /* 0x0000000000027941 */ /* 0x000fea0003800200 */
.L_x_11767:
        /* <DEDUP_REMOVED lines=8> */
[----:B--2---:R-:W-:Y:S01]  /*272e0*/  FSEL R216, R3, RZ, !P2 ;  /* 0x000000ff03d87208 */ /* 0x004fe20005000000 */
[----:B------:R-:W-:Y:S01]  /*272f0*/  IMAD.MOV.U32 R3, RZ, RZ, R234 ;  /* 0x000000ffff037224 */ /* 0x000fe200078e00ea */
        /* <DEDUP_REMOVED lines=14> */
.L_x_11774:
        /* <DEDUP_REMOVED lines=13> */
.L_x_11776:
[----:B------:R-:W-:Y:S05]  /*274b0*/  BSYNC.RECONVERGENT B3 ;  /* 0x0000000000037941 */ /* 0x000fea0003800200 */
.L_x_11775:
        /* <DEDUP_REMOVED lines=56> */
.L_x_11773:
[----:B------:R-:W-:Y:S05]  /*27840*/  BSYNC.RECONVERGENT B2 ;  /* 0x0000000000027941 */ /* 0x000fea0003800200 */
.L_x_11772:
        /* <DEDUP_REMOVED lines=20> */
.L_x_11779:
        /* <DEDUP_REMOVED lines=13> */
.L_x_11781:
[----:B------:R-:W-:Y:S05]  /*27a60*/  BSYNC.RECONVERGENT B3 ;  /* 0x0000000000037941 */ /* 0x000fea0003800200 */
.L_x_11780:
        /* <DEDUP_REMOVED lines=56> */
.L_x_11778:
[----:B------:R-:W-:Y:S05]  /*27df0*/  BSYNC.RECONVERGENT B2 ;  /* 0x0000000000027941 */ /* 0x000fea0003800200 */
.L_x_11777:
        /* <DEDUP_REMOVED lines=8> */
[----:B------:R-:W-:-:S03]  /*27e80*/  FMUL.FTZ R3, R3, R8 ;  /* 0x0000000803037220 */ /* 0x000fc60000410000 */
[----:B------:R-:W-:Y:S02]  /*27e90*/  SEL R2, RZ, 0x1, P2 ;  /* 0x00000001ff027807 */ /* 0x000fe40001000000 */
[----:B------:R-:W-:Y:S02]  /*27ea0*/  FSEL R3, R3, RZ, !P2 ;  /* 0x000000ff03037208 */ /* 0x000fe40005000000 */
[----:B------:R-:W-:-:S03]  /*27eb0*/  ISETP.NE.AND P2, PT, R5, 0x1, PT ;  /* 0x000000010500780c */ /* 0x000fc60003f45270 */
[----:B------:R-:W-:Y:S01]  /*27ec0*/  FADD.FTZ R217, R3, R4 ;  /* 0x0000000403d97221 */ /* 0x000fe20000010000 */
[----:B------:R-:W-:-:S03]  /*27ed0*/  MOV R3, R234 ;  /* 0x000000ea00037202 */ /* 0x000fc60000000f00 */
        /* <DEDUP_REMOVED lines=10> */
.L_x_11784:
        /* <DEDUP_REMOVED lines=13> */
.L_x_11786:
[----:B------:R-:W-:Y:S05]  /*28050*/  BSYNC.RECONVERGENT B3 ;  /* 0x0000000000037941 */ /* 0x000fea0003800200 */
.L_x_11785:
        /* <DEDUP_REMOVED lines=56> */
.L_x_11783:
[----:B------:R-:W-:Y:S05]  /*283e0*/  BSYNC.RECONVERGENT B2 ;  /* 0x0000000000027941 */ /* 0x000fea0003800200 */
.L_x_11782:
        /* <DEDUP_REMOVED lines=21> */
.L_x_11789:
        /* <DEDUP_REMOVED lines=13> */
.L_x_11791:
[----:B------:R-:W-:Y:S05]  /*28610*/  BSYNC.RECONVERGENT B3 ;  /* 0x0000000000037941 */ /* 0x000fea0003800200 */
.L_x_11790:
        /* <DEDUP_REMOVED lines=56> */
.L_x_11788:
[----:B------:R-:W-:Y:S05]  /*289a0*/  BSYNC.RECONVERGENT B2 ;  /* 0x0000000000027941 */ /* 0x000fea0003800200 */
.L_x_11787:
        /* <DEDUP_REMOVED lines=24> */
.L_x_11794:
        /* <DEDUP_REMOVED lines=13> */
.L_x_11796:
[----:B------:R-:W-:Y:S05]  /*28c00*/  BSYNC.RECONVERGENT B3 ;  /* 0x0000000000037941 */ /* 0x000fea0003800200 */
.L_x_11795:
        /* <DEDUP_REMOVED lines=56> */
.L_x_11793:
[----:B------:R-:W-:Y:S05]  /*28f90*/  BSYNC.RECONVERGENT B2 ;  /* 0x0000000000027941 */ /* 0x000fea0003800200 */
.L_x_11792:
        /* <DEDUP_REMOVED lines=20> */
.L_x_11799:
        /* <DEDUP_REMOVED lines=13> */
.L_x_11801:
[----:B------:R-:W-:Y:S05]  /*291b0*/  BSYNC.RECONVERGENT B3 ;  /* 0x0000000000037941 */ /* 0x000fea0003800200 */
.L_x_11800:
        /* <DEDUP_REMOVED lines=56> */
.L_x_11798:
[----:B------:R-:W-:Y:S05]  /*29540*/  BSYNC.RECONVERGENT B2 ;  /* 0x0000000000027941 */ /* 0x000fea0003800200 */
.L_x_11797:
[----:B------:R-:W-:Y:S01]  /*29550*/  I2FP.F32.U32 R4, R5 ;  /* 0x0000000500047245 */ /* 0x000fe20000201000 */
[----:B------:R-:W-:Y:S01]  /*29560*/  BSSY.RECONVERGENT B2, `(.L_x_11802) ;  /* 0x000005d000027945 */ /* 0x000fe20003800200 */
[----:B------:R-:W-:Y:S02]  /*29570*/  PRMT R5, R173, 0x7632, R5 ;  /* 0x00007632ad057816 */ /* 0x000fe40000000005 */
[----:B------:R-:W-:Y:S01]  /*29580*/  FSEL R6, R11, RZ, P4 ;  /* 0x000000ff0b067208 */ /* 0x000fe20002000000 */
[----:B------:R-:W-:Y:S01]  /*29590*/  FFMA.FTZ R4, R4, R227, 1.1641532182693481445e-10 ;  /* 0x2f00000004047423 */ /* 0x000fe200000100e3 */
[----:B------:R-:W-:Y:S01]  /*295a0*/  SHF.L.U32 R5, R5, 0x10, RZ ;  /* 0x0000001005057819 */ /* 0x000fe200000006ff */
[----:B------:R-:W-:-:S03]  /*295b0*/  IMAD.MOV.U32 R11, RZ, RZ, 0x2 ;  /* 0x00000002ff0b7424 */ /* 0x000fc600078e00ff */
        /* <DEDUP_REMOVED lines=17> */
.L_x_11804:
        /* <DEDUP_REMOVED lines=13> */
.L_x_11806:
[----:B------:R-:W-:Y:S05]  /*297a0*/  BSYNC.RECONVERGENT B3 ;  /* 0x0000000000037941 */ /* 0x000fea0003800200 */
.L_x_11805:
        /* <DEDUP_REMOVED lines=13> */
[----:B------:R-:W-:-:S03]  /*29880*/  LOP3.LUT R7, R230, UR13, R229, 0x96, !PT ;  /* 0x0000000de6077c12 */ /* 0x000fc6000f8e96e5 */
        /* <DEDUP_REMOVED lines=40> */
[----:B------:R-:W-:Y:S02]  /*29b10*/  LOP3.LUT R235, R220, UR20, R7, 0x96, !PT ;  /* 0x00000014dceb7c12 */ /* 0x000fe4000f8e9607 */
[----:B------:R-:W-:-:S07]  /*29b20*/  MOV R226, R6 ;  /* 0x0000000600e27202 */ /* 0x000fce0000000f00 */
.L_x_11803:
[----:B------:R-:W-:Y:S05]  /*29b30*/  BSYNC.RECONVERGENT B2 ;  /* 0x0000000000027941 */ /* 0x000fea0003800200 */
.L_x_11802:
[----:B------:R-:W-:Y:S01]  /*29b40*/  ISETP.NE.AND P3, PT, R11, 0x1, PT ;  /* 0x000000010b00780c */ /* 0x000fe20003f65270 */
[----:B------:R-:W-:Y:S01]  /*29b50*/  BSSY.RECONVERGENT B2, `(.L_x_11807) ;  /* 0x0000058000027945 */ /* 0x000fe20003800200 */
[----:B------:R-:W-:Y:S01]  /*29b60*/  I2FP.F32.U32 R6, R5 ;  /* 0x0000000500067245 */ /* 0x000fe20000201000 */
[C---:B------:R-:W-:Y:S02]  /*29b70*/  IMAD.U32 R5, R222.reuse, 0x10000, RZ ;  /* 0x00010000de057824 */ /* 0x040fe400078e00ff */
        /* <DEDUP_REMOVED lines=15> */
.L_x_11809:
        /* <DEDUP_REMOVED lines=13> */
.L_x_11811:
[----:B------:R-:W-:Y:S05]  /*29d40*/  BSYNC.RECONVERGENT B3 ;  /* 0x0000000000037941 */ /* 0x000fea0003800200 */
.L_x_11810:
        /* <DEDUP_REMOVED lines=56> */
.L_x_11808:
[----:B------:R-:W-:Y:S05]  /*2a0d0*/  BSYNC.RECONVERGENT B2 ;  /* 0x0000000000027941 */ /* 0x000fea0003800200 */
.L_x_11807:
        /* <DEDUP_REMOVED lines=11> */
[--C-:B------:R-:W-:Y:S01]  /*2a190*/  FADD.FTZ R220, R220, R5.reuse ;  /* 0x00000005dcdc7221 */ /* 0x100fe20000010000 */
[----:B------:R-:W-:Y:S02]  /*2a1a0*/  PRMT R5, R6, 0x7610, R5 ;  /* 0x0000761006057816 */ /* 0x000fe40000000005 */
[----:B------:R-:W-:Y:S01]  /*2a1b0*/  MOV R7, R234 ;  /* 0x000000ea00077202 */ /* 0x000fe20000000f00 */
        /* <DEDUP_REMOVED lines=10> */
.L_x_11814:
        /* <DEDUP_REMOVED lines=13> */
.L_x_11816:
[----:B------:R-:W-:Y:S05]  /*2a330*/  BSYNC.RECONVERGENT B3 ;  /* 0x0000000000037941 */ /* 0x000fea0003800200 */
.L_x_11815:
        /* <DEDUP_REMOVED lines=56> */
.L_x_11813:
[----:B------:R-:W-:Y:S05]  /*2a6c0*/  BSYNC.RECONVERGENT B2 ;  /* 0x0000000000027941 */ /* 0x000fea0003800200 */
.L_x_11812:
        /* <DEDUP_REMOVED lines=18> */
.L_x_11819:
        /* <DEDUP_REMOVED lines=13> */
.L_x_11821:
[----:B------:R-:W-:Y:S05]  /*2a8c0*/  BSYNC.RECONVERGENT B3 ;  /* 0x0000000000037941 */ /* 0x000fea0003800200 */
.L_x_11820:
        /* <DEDUP_REMOVED lines=56> */
.L_x_11818:
[----:B------:R-:W-:Y:S05]  /*2ac50*/  BSYNC.RECONVERGENT B2 ;  /* 0x0000000000027941 */ /* 0x000fea0003800200 */
.L_x_11817:
        /* <DEDUP_REMOVED lines=24> */
.L_x_11824:
        /* <DEDUP_REMOVED lines=13> */
.L_x_11826:
[----:B------:R-:W-:Y:S05]  /*2aeb0*/  BSYNC.RECONVERGENT B3 ;  /* 0x0000000000037941 */ /* 0x000fea0003800200 */
.L_x_11825:
        /* <DEDUP_REMOVED lines=56> */
.L_x_11823:
[----:B------:R-:W-:Y:S05]  /*2b240*/  BSYNC.RECONVERGENT B2 ;  /* 0x0000000000027941 */ /* 0x000fea0003800200 */
.L_x_11822:
[----:B------:R-:W-:Y:S01]  /*2b250*/  ISETP.NE.AND P5, PT, R228, 0x1, PT ;  /* 0x00000001e400780c */ /* 0x000fe20003fa5270 */
[----:B------:R-:W-:Y:S01]  /*2b260*/  BSSY.RECONVERGENT B2, `(.L_x_11827) ;  /* 0x0000058000027945 */ /* 0x000fe20003800200 */
[----:B------:R-:W-:Y:S01]  /*2b270*/  I2FP.F32.U32 R222, R7 ;  /* 0x0000000700de7245 */ /* 0x000fe20000201000 */
[C---:B------:R-:W-:Y:S01]  /*2b280*/  IMAD.U32 R7, R223.reuse, 0x10000, RZ ;  /* 0x00010000df077824 */ /* 0x040fe200078e00ff */
        /* <DEDUP_REMOVED lines=15> */
.L_x_11829:
        /* <DEDUP_REMOVED lines=13> */
.L_x_11831:
[----:B------:R-:W-:Y:S05]  /*2b450*/  BSYNC.RECONVERGENT B3 ;  /* 0x0000000000037941 */ /* 0x000fea0003800200 */
.L_x_11830:
        /* <DEDUP_REMOVED lines=56> */
.L_x_11828:
[----:B------:R-:W-:Y:S05]  /*2b7e0*/  BSYNC.RECONVERGENT B2 ;  /* 0x0000000000027941 */ /* 0x000fea0003800200 */
.L_x_11827:
        /* <DEDUP_REMOVED lines=24> */
.L_x_11834:
        /* <DEDUP_REMOVED lines=13> */
.L_x_11836:
[----:B------:R-:W-:Y:S05]  /*2ba40*/  BSYNC.RECONVERGENT B3 ;  /* 0x0000000000037941 */ /* 0x000fea0003800200 */
.L_x_11835:
        /* <DEDUP_REMOVED lines=56> */
.L_x_11833:
[----:B------:R-:W-:Y:S05]  /*2bdd0*/  BSYNC.RECONVERGENT B2 ;  /* 0x0000000000027941 */ /* 0x000fea0003800200 */
.L_x_11832:
        /* <DEDUP_REMOVED lines=18> */
.L_x_11839:
        /* <DEDUP_REMOVED lines=15> */
.L_x_11841:
[----:B------:R-:W-:Y:S05]  /*2bff0*/  BSYNC.RECONVERGENT B3 ;  /* 0x0000000000037941 */ /* 0x000fea0003800200 */
.L_x_11840:
        /* <DEDUP_REMOVED lines=56> */
.L_x_11838:
[----:B------:R-:W-:Y:S05]  /*2c380*/  BSYNC.RECONVERGENT B2 ;  /* 0x0000000000027941 */ /* 0x000fea0003800200 */
.L_x_11837:
[----:B------:R-:W-:-:S05]  /*2c390*/  I2FP.F32.U32 R228, R229 ;  /* 0x000000e500e47245 */ /* 0x000fca0000201000 */
[----:B------:R-:W-:Y:S01]  /*2c3a0*/  FFMA.FTZ R228, R228, R227, 1.1641532182693481445e-10 ;  /* 0x2f000000e4e47423 */ /* 0x000fe200000100e3 */
[----:B------:R-:W-:-:S04]  /*2c3b0*/  PRMT R227, R175, 0x7632, R227 ;  /* 0x00007632afe37816 */ /* 0x000fc800000000e3 */
[----:B------:R-:W-:Y:S01]  /*2c3c0*/  FSETP.GTU.FTZ.AND P6, PT, R228, R225, PT ;  /* 0x000000e1e400720b */ /* 0x000fe20003fdc000 */
[----:B------:R-:W-:Y:S01]  /*2c3d0*/  IMAD.U32 R227, R227, 0x10000, RZ ;  /* 0x00010000e3e37824 */ /* 0x000fe200078e00ff */
[----:B------:R-:W-:-:S03]  /*2c3e0*/  FSEL R228, R223, RZ, P5 ;  /* 0x000000ffdfe47208 */ /* 0x000fc60002800000 */
[----:B------:R-:W-:Y:S01]  /*2c3f0*/  FMUL.FTZ R227, R227, R8 ;  /* 0x00000008e3e37220 */ /* 0x000fe20000410000 */
[----:B------:R-:W-:-:S04]  /*2c400*/  SEL R8, RZ, 0x1, P6 ;  /* 0x00000001ff087807 */ /* 0x000fc80003000000 */
[----:B------:R-:W-:-:S05]  /*2c410*/  FSEL R227, R227, RZ, !P6 ;  /* 0x000000ffe3e37208 */ /* 0x000fca0007000000 */
[----:B------:R-:W-:-:S04]  /*2c420*/  FADD.FTZ R223, R227, R228 ;  /* 0x000000e4e3df7221 */ /* 0x000fc80000010000 */
[----:B------:R-:W-:Y:S01]  /*2c430*/  @P1 FADD.FTZ R223, R183, R223 ;  /* 0x000000dfb7df1221 */ /* 0x000fe20000010000 */
[----:B------:R-:W-:Y:S06]  /*2c440*/  BRA `(.L_x_11842) ;  /* 0x0000002c00c47947 */ /* 0x000fec0003800000 */
.L_x_11761:
        /* <DEDUP_REMOVED lines=16> */
.L_x_11845:
        /* <DEDUP_REMOVED lines=13> */
.L_x_11847:
[----:B------:R-:W-:Y:S05]  /*2c620*/  BSYNC.RECONVERGENT B3 ;  /* 0x0000000000037941 */ /* 0x000fea0003800200 */
.L_x_11846:
        /* <DEDUP_REMOVED lines=55> */
.L_x_11844:
[----:B------:R-:W-:Y:S05]  /*2c9a0*/  BSYNC.RECONVERGENT B2 ;  /* 0x0000000000027941 */ /* 0x000fea0003800200 */
.L_x_11843:
        /* <DEDUP_REMOVED lines=22> */
.L_x_11850:
        /* <DEDUP_REMOVED lines=13> */
.L_x_11852:
[----:B------:R-:W-:Y:S05]  /*2cbe0*/  BSYNC.RECONVERGENT B3 ;  /* 0x0000000000037941 */ /* 0x000fea0003800200 */
.L_x_11851:
        /* <DEDUP_REMOVED lines=56> */
.L_x_11849:
[----:B------:R-:W-:Y:S05]  /*2cf70*/  BSYNC.RECONVERGENT B2 ;  /* 0x0000000000027941 */ /* 0x000fea0003800200 */
.L_x_11848:
        /* <DEDUP_REMOVED lines=19> */
.L_x_11855:
        /* <DEDUP_REMOVED lines=13> */
.L_x_11857:
[----:B------:R-:W-:Y:S05]  /*2d180*/  BSYNC.RECONVERGENT B3 ;  /* 0x0000000000037941 */ /* 0x000fea0003800200 */
.L_x_11856:
        /* <DEDUP_REMOVED lines=56> */
.L_x_11854:
[----:B------:R-:W-:Y:S05]  /*2d510*/  BSYNC.RECONVERGENT B2 ;  /* 0x0000000000027941 */ /* 0x000fea0003800200 */
.L_x_11853:
        /* <DEDUP_REMOVED lines=20> */
.L_x_11860:
        /* <DEDUP_REMOVED lines=13> */
.L_x_11862:
[----:B------:R-:W-:Y:S05]  /*2d730*/  BSYNC.RECONVERGENT B3 ;  /* 0x0000000000037941 */ /* 0x000fea0003800200 */
.L_x_11861:
        /* <DEDUP_REMOVED lines=56> */
.L_x_11859:
[----:B------:R-:W-:Y:S05]  /*2dac0*/  BSYNC.RECONVERGENT B2 ;  /* 0x0000000000027941 */ /* 0x000fea0003800200 */
.L_x_11858:
        /* <DEDUP_REMOVED lines=19> */
.L_x_11865:
        /* <DEDUP_REMOVED lines=13> */
.L_x_11867:
[----:B------:R-:W-:Y:S05]  /*2dcd0*/  BSYNC.RECONVERGENT B3 ;  /* 0x0000000000037941 */ /* 0x000fea0003800200 */
.L_x_11866:
        /* <DEDUP_REMOVED lines=56> */
.L_x_11864:
[----:B------:R-:W-:Y:S05]  /*2e060*/  BSYNC.RECONVERGENT B2 ;  /* 0x0000000000027941 */ /* 0x000fea0003800200 */
.L_x_11863:
        /* <DEDUP_REMOVED lines=18> */
.L_x_11870:
        /* <DEDUP_REMOVED lines=13> */
.L_x_11872:
[----:B------:R-:W-:Y:S05]  /*2e260*/  BSYNC.RECONVERGENT B3 ;  /* 0x0000000000037941 */ /* 0x000fea0003800200 */
.L_x_11871:
        /* <DEDUP_REMOVED lines=56> */
.L_x_11869:
[----:B------:R-:W-:Y:S05]  /*2e5f0*/  BSYNC.RECONVERGENT B2 ;  /* 0x0000000000027941 */ /* 0x000fea0003800200 */
.L_x_11868:
        /* <DEDUP_REMOVED lines=17> */
.L_x_11875:
        /* <DEDUP_REMOVED lines=13> */
.L_x_11877:
[----:B------:R-:W-:Y:S05]  /*2e7e0*/  BSYNC.RECONVERGENT B3 ;  /* 0x0000000000037941 */ /* 0x000fea0003800200 */
.L_x_11876:
        /* <DEDUP_REMOVED lines=56> */
.L_x_11874:
[----:B------:R-:W-:Y:S05]  /*2eb70*/  BSYNC.RECONVERGENT B2 ;  /* 0x0000000000027941 */ /* 0x000fea0003800200 */
.L_x_11873:
        /* <DEDUP_REMOVED lines=18> */
.L_x_11880:
        /* <DEDUP_REMOVED lines=13> */
.L_x_11882:
[----:B------:R-:W-:Y:S05]  /*2ed70*/  BSYNC.RECONVERGENT B3 ;  /* 0x0000000000037941 */ /* 0x000fea0003800200 */
.L_x_11881:
        /* <DEDUP_REMOVED lines=56> */
.L_x_11879:
[----:B------:R-:W-:Y:S05]  /*2f100*/  BSYNC.RECONVERGENT B2 ;  /* 0x0000000000027941 */ /* 0x000fea0003800200 */
.L_x_11878:
        /* <DEDUP_REMOVED lines=37> */
.L_x_11842:
        /* <DEDUP_REMOVED lines=8> */
[----:B------:R-:W-:Y:S02]  /*2f3e0*/  SEL R243, RZ, 0x1, !P2 ;  /* 0x00000001fff37807 */ /* 0x000fe40005000000 */
[----:B------:R-:W-:Y:S02]  /*2f3f0*/  LOP3.LUT P1, RZ, R241, 0x10, RZ, 0xc0, !PT ;  /* 0x00000010f1ff7812 */ /* 0x000fe4000782c0ff */
[----:B------:R-:W-:Y:S02]  /*2f400*/  SEL R227, RZ, 0x1000000, !P4 ;  /* 0x01000000ffe37807 */ /* 0x000fe40006000000 */
[----:B------:R-:W-:Y:S02]  /*2f410*/  SEL R232, RZ, 0x10000, !P5 ;  /* 0x00010000ffe87807 */ /* 0x000fe40006800000 */
[----:B------:R-:W-:Y:S01]  /*2f420*/  SEL R225, RZ, 0x100, !P6 ;  /* 0x00000100ffe17807 */ /* 0x000fe20007000000 */
[----:B0-----:R-:W-:Y:S01]  /*2f430*/  IMAD.WIDE.U32 R244, R224, 0x20, R230 ;  /* 0x00000020e0f47825 */ /* 0x001fe200078e00e6 */
[----:B------:R-:W-:-:S02]  /*2f440*/  LOP3.LUT R230, R246, R248, R247, 0xfe, !PT ;  /* 0x000000f8f6e67212 */ /* 0x000fc400078efef7 */
[----:B------:R-:W-:Y:S02]  /*2f450*/  LOP3.LUT R225, R225, R227, R232, 0xfe, !PT ;  /* 0x000000e3e1e17212 */ /* 0x000fe400078efee8 */
[----:B------:R-:W-:Y:S01]  /*2f460*/  LOP3.LUT R231, R230, R243, RZ, 0xfc, !PT ;  /* 0x000000f3e6e77212 */ /* 0x000fe200078efcff */
[----:B------:R2:W-:Y:S01]  /*2f470*/  STG.E.128 desc[UR6][R244.64], R216 ;  /* 0x000000d8f4007986 */ /* 0x0005e2000c101d06 */
[----:B------:R-:W-:Y:S01]  /*2f480*/  SEL R230, RZ, 0x1, !P1 ;  /* 0x00000001ffe67807 */ /* 0x000fe20004800000 */
[----:B-1----:R-:W-:Y:S01]  /*2f490*/  IMAD.WIDE.U32 R228, R224, 0x8, R228 ;  /* 0x00000008e0e47825 */ /* 0x002fe200078e00e4 */
[----:B------:R-:W-:Y:S01]  /*2f4a0*/  MOV R232, R226 ;  /* 0x000000e200e87202 */ /* 0x000fe20000000f00 */
[----:B------:R2:W-:Y:S01]  /*2f4b0*/  STG.E.128 desc[UR6][R244.64+0x10], R220 ;  /* 0x000010dcf4007986 */ /* 0x0005e2000c101d06 */
[----:B------:R-:W-:-:S05]  /*2f4c0*/  LOP3.LUT R230, R225, R230, RZ, 0xfc, !PT ;  /* 0x000000e6e1e67212 */ /* 0x000fca00078efcff */
[----:B------:R2:W-:Y:S01]  /*2f4d0*/  STG.E.64 desc[UR6][R228.64], R230 ;  /* 0x000000e6e4007986 */ /* 0x0005e2000c101b06 */
[----:B------:R-:W-:Y:S05]  /*2f4e0*/  @!P0 BRA `(.L_x_11760) ;  /* 0x0000000000508947 */ /* 0x000fea0003800000 */
[----:B------:R-:W-:Y:S01]  /*2f4f0*/  IMAD.U32 R225, R7, 0x10000, RZ ;  /* 0x0001000007e17824 */ /* 0x000fe200078e00ff */
[----:B--2---:R-:W-:Y:S02]  /*2f500*/  LOP3.LUT R244, R4, 0xff, RZ, 0xc0, !PT ;  /* 0x000000ff04f47812 */ /* 0x004fe400078ec0ff */
        /* <DEDUP_REMOVED lines=8> */
[----:B------:R-:W0:Y:S02]  /*2f590*/  LDC.64 R226, c[0x0][0x3b8] ;  /* 0x0000ee00ffe27b82 */ /* 0x000e240000000a00 */
[----:B------:R-:W-:Y:S02]  /*2f5a0*/  LOP3.LUT R225, R228, 0xff, R5, 0xf8, !PT ;  /* 0x000000ffe4e17812 */ /* 0x000fe400078ef805 */
[----:B------:R-:W-:Y:S02]  /*2f5b0*/  LOP3.LUT R228, R2, 0xff, RZ, 0xc0, !PT ;  /* 0x000000ff02e47812 */ /* 0x000fe400078ec0ff */
[----:B------:R-:W-:-:S03]  /*2f5c0*/  LOP3.LUT R225, R231, R225, R245, 0xfe, !PT ;  /* 0x000000e1e7e17212 */ /* 0x000fc600078efef5 */
[----:B------:R-:W-:-:S03]  /*2f5d0*/  IMAD.WIDE.U32 R228, R228, 0x100, RZ ;  /* 0x00000100e4e47825 */ /* 0x000fc600078e00ff */
[----:B------:R-:W-:Y:S02]  /*2f5e0*/  LOP3.LUT R230, R228, R244, R230, 0xfe, !PT ;  /* 0x000000f4e4e67212 */ /* 0x000fe400078efee6 */
[----:B------:R-:W-:Y:S02]  /*2f5f0*/  LOP3.LUT R229, R225, R229, RZ, 0xfc, !PT ;  /* 0x000000e5e1e57212 */ /* 0x000fe400078efcff */
[----:B------:R-:W-:Y:S01]  /*2f600*/  LOP3.LUT R228, R230, 0xff, R9, 0xf8, !PT ;  /* 0x000000ffe6e47812 */ /* 0x000fe200078ef809 */
[----:B0-----:R-:W-:-:S05]  /*2f610*/  IMAD.WIDE.U32 R226, R224, 0x8, R226 ;  /* 0x00000008e0e27825 */ /* 0x001fca00078e00e2 */
[----:B------:R3:W-:Y:S02]  /*2f620*/  STG.E.64 desc[UR6][R226.64], R228 ;  /* 0x000000e4e2007986 */ /* 0x0007e4000c101b06 */
.L_x_11760:
[----:B------:R-:W-:Y:S05]  /*2f630*/  BSYNC.RECONVERGENT B1 ;  /* 0x0000000000017941 */ /* 0x000fea0003800200 */
.L_x_11759:
        /* <DEDUP_REMOVED lines=53> */
[----:B------:R-:W2:Y:S02]  /*2f990*/  SHFL.BFLY PT, R224, R227, 0x2, 0x1f ;  /* 0x0c401f00e3e07f89 */ /* 0x000ea400000e0000 */
[----:B--2---:R-:W-:-:S05]  /*2f9a0*/  FADD.FTZ R228, R227, R224 ;  /* 0x000000e0e3e47221 */ /* 0x004fca0000010000 */
        /* <DEDUP_REMOVED lines=97> */
.L_x_11906:
[----:B------:R-:W-:Y:S01]  /*2ffc0*/  FMUL.FTZ R224, R229, R229 ;  /* 0x000000e5e5e07220 */ /* 0x000fe20000410000 */
[----:B-1----:R-:W-:Y:S01]  /*2ffd0*/  FADD.FTZ R231, R230, R231 ;  /* 0x000000e7e6e77221 */ /* 0x002fe20000010000 */
[----:B------:R-:W-:Y:S01]  /*2ffe0*/  ISETP.NE.AND P1, PT, RZ, UR18, PT ;  /* 0x00000012ff007c0c */ /* 0x000fe2000bf25270 */
[----:B------:R-:W-:Y:S02]  /*2fff0*/  BSSY.RECONVERGENT B1, `(.L_x_11884) ;  /* 0x0000040000017945 */ /* 0x000fe40003800200 */
[----:B------:R-:W-:Y:S01]  /*30000*/  FFMA.FTZ R228, R231, R226, UR19 ;  /* 0x00000013e7e47e23 */ /* 0x000fe200080100e2 */
[----:B------:R-:W-:Y:S01]  /*30010*/  FSEL R245, R224, RZ, P1 ;  /* 0x000000ffe0f57208 */ /* 0x000fe20000800000 */
[----:B------:R-:W1:Y:S01]  /*30020*/  @!P5 LDC.64 R226, c[0x0][0x3c0] ;  /* 0x0000f000ffe2db82 */ /* 0x000e620000000a00 */
[----:B------:R-:W-:-:S03]  /*30030*/  FSEL R243, R229, RZ, !P1 ;  /* 0x000000ffe5f37208 */ /* 0x000fc60004800000 */
[----:B------:R-:W-:-:S04]  /*30040*/  FADD.FTZ R228, R228, R245 ;  /* 0x000000f5e4e47221 */ /* 0x000fc80000010000 */
[----:B------:R-:W2:Y:S01]  /*30050*/  @!P5 LDC.64 R224, c[0x0][0x3c8] ;  /* 0x0000f200ffe0db82 */ /* 0x000ea20000000a00 */
        /* <DEDUP_REMOVED lines=8> */
[--C-:B------:R-:W-:Y:S01]  /*300e0*/  FADD.FTZ R249, R186, -R243.reuse ;  /* 0x800000f3baf97221 */ /* 0x100fe20000010000 */
[--C-:B------:R-:W-:Y:S01]  /*300f0*/  FADD.FTZ R245, R188, -R243.reuse ;  /* 0x800000f3bcf57221 */ /* 0x100fe20000010000 */
[C---:B------:R-:W-:Y:S01]  /*30100*/  FMUL.FTZ R225, R244.reuse, R225 ;  /* 0x000000e1f4e17220 */ /* 0x040fe20000410000 */
[C---:B------:R-:W-:Y:S01]  /*30110*/  FMUL.FTZ R226, R244.reuse, R227 ;  /* 0x000000e3f4e27220 */ /* 0x040fe20000410000 */
[----:B------:R-:W-:Y:S01]  /*30120*/  FMUL.FTZ R249, R244, R249 ;  /* 0x000000f9f4f97220 */ /* 0x000fe20000410000 */
[----:B------:R-:W-:Y:S01]  /*30130*/  FADD.FTZ R227, R189, -R243 ;  /* 0x800000f3bde37221 */ /* 0x000fe20000010000 */
[----:B-----5:R-:W-:Y:S01]  /*30140*/  FFMA.FTZ R224, R225, R12, R104 ;  /* 0x0000000ce1e07223 */ /* 0x020fe20000010068 */
[----:B------:R-:W-:Y:S01]  /*30150*/  FFMA.FTZ R225, R226, R13, R105 ;  /* 0x0000000de2e17223 */ /* 0x000fe20000010069 */
[--C-:B------:R-:W-:Y:S01]  /*30160*/  FADD.FTZ R231, R190, -R243.reuse ;  /* 0x800000f3bee77221 */ /* 0x100fe20000010000 */
[--C-:B------:R-:W-:Y:S01]  /*30170*/  FADD.FTZ R247, R191, -R243.reuse ;  /* 0x800000f3bff77221 */ /* 0x100fe20000010000 */
[----:B------:R-:W1:Y:S01]  /*30180*/  LDC.64 R228, c[0x0][0x428] ;  /* 0x00010a00ffe47b82 */ /* 0x000e620000000a00 */
[C---:B------:R-:W-:Y:S01]  /*30190*/  FMUL.FTZ R245, R244.reuse, R245 ;  /* 0x000000f5f4f57220 */ /* 0x040fe20000410000 */
[----:B------:R-:W-:Y:S01]  /*301a0*/  F2FP.BF16.F32.PACK_AB R224, R225, R224 ;  /* 0x000000e0e1e0723e */ /* 0x000fe200000010ff */
[----:B------:R-:W-:Y:S01]  /*301b0*/  FADD.FTZ R225, R187, -R243 ;  /* 0x800000f3bbe17221 */ /* 0x000fe20000010000 */
[C---:B------:R-:W-:Y:S01]  /*301c0*/  FMUL.FTZ R248, R244.reuse, R227 ;  /* 0x000000e3f4f87220 */ /* 0x040fe20000410000 */
[C---:B------:R-:W-:Y:S01]  /*301d0*/  FMUL.FTZ R231, R244.reuse, R231 ;  /* 0x000000e7f4e77220 */ /* 0x040fe20000410000 */
[C---:B------:R-:W-:Y:S01]  /*301e0*/  FMUL.FTZ R246, R244.reuse, R247 ;  /* 0x000000f7f4f67220 */ /* 0x040fe20000410000 */
[----:B0-----:R-:W-:Y:S01]  /*301f0*/  FMUL.FTZ R230, R244, R225 ;  /* 0x000000e1f4e67220 */ /* 0x001fe20000410000 */
[----:B------:R-:W-:Y:S01]  /*30200*/  FFMA.FTZ R225, R249, R14, R106 ;  /* 0x0000000ef9e17223 */ /* 0x000fe2000001006a */
[----:B------:R-:W-:Y:S01]  /*30210*/  FFMA.FTZ R227, R248, R17, R101 ;  /* 0x00000011f8e37223 */ /* 0x000fe20000010065 */
[C---:B------:R-:W-:Y:S01]  /*30220*/  FFMA.FTZ R247, R231.reuse, R18, R102 ;  /* 0x00000012e7f77223 */ /* 0x040fe20000010066 */
[----:B------:R-:W-:Y:S01]  /*30230*/  FFMA.FTZ R226, R230, R15, R107 ;  /* 0x0000000fe6e27223 */ /* 0x000fe2000001006b */
[C---:B------:R-:W-:Y:S01]  /*30240*/  FFMA.FTZ R250, R246.reuse, R19, R103 ;  /* 0x00000013f6fa7223 */ /* 0x040fe20000010067 */
[----:B------:R-:W-:Y:S01]  /*30250*/  FFMA.FTZ R231, R231, R26, R134 ;  /* 0x0000001ae7e77223 */ /* 0x000fe20000010086 */
[----:B------:R-:W-:Y:S01]  /*30260*/  FFMA.FTZ R246, R246, R27, R135 ;  /* 0x0000001bf6f67223 */ /* 0x000fe20000010087 */
[----:B------:R-:W-:Y:S01]  /*30270*/  FADD.FTZ R251, R184, -R243 ;  /* 0x800000f3b8fb7221 */ /* 0x000fe20000010000 */
[----:B------:R-:W-:Y:S01]  /*30280*/  F2FP.BF16.F32.PACK_AB R225, R226, R225 ;  /* 0x000000e1e2e1723e */ /* 0x000fe200000010ff */
[----:B------:R-:W-:Y:S01]  /*30290*/  FFMA.FTZ R226, R245, R16, R100 ;  /* 0x00000010f5e27223 */ /* 0x000fe20000010064 */
[----:B------:R-:W-:Y:S01]  /*302a0*/  FFMA.FTZ R249, R249, R22, R138 ;  /* 0x00000016f9f97223 */ /* 0x000fe2000001008a */
[----:B------:R-:W-:Y:S01]  /*302b0*/  F2FP.BF16.F32.PACK_AB R231, R246, R231 ;  /* 0x000000e7f6e7723e */ /* 0x000fe200000010ff */
[----:B------:R-:W-:-:S02]  /*302c0*/  FMUL.FTZ R251, R244, R251 ;  /* 0x000000fbf4fb7220 */ /* 0x000fc40000410000 */
[----:B------:R-:W-:Y:S02]  /*302d0*/  F2FP.BF16.F32.PACK_AB R226, R227, R226 ;  /* 0x000000e2e3e2723e */ /* 0x000fe400000010ff */
[----:B------:R-:W-:Y:S01]  /*302e0*/  F2FP.BF16.F32.PACK_AB R227, R250, R247 ;  /* 0x000000f7fae3723e */ /* 0x000fe200000010ff */
[----:B------:R-:W-:Y:S01]  /*302f0*/  FADD.FTZ R250, R185, -R243 ;  /* 0x800000f3b9fa7221 */ /* 0x000fe20000010000 */
[----:B------:R-:W0:Y:S01]  /*30300*/  LDC.64 R246, c[0x0][0x430] ;  /* 0x00010c00fff67b82 */ /* 0x000e220000000a00 */
[----:B-1----:R-:W-:-:S04]  /*30310*/  IMAD.WIDE.U32 R228, R242, 0x10, R228 ;  /* 0x00000010f2e47825 */ /* 0x002fc800078e00e4 */
[----:B------:R-:W-:Y:S01]  /*30320*/  FMUL.FTZ R252, R244, R250 ;  /* 0x000000faf4fc7220 */ /* 0x000fe20000410000 */
[----:B------:R-:W-:Y:S01]  /*30330*/  FFMA.FTZ R250, R230, R23, R139 ;  /* 0x00000017e6fa7223 */ /* 0x000fe2000001008b */
[----:B------:R-:W-:Y:S01]  /*30340*/  FFMA.FTZ R230, R245, R24, R132 ;  /* 0x00000018f5e67223 */ /* 0x000fe20000010084 */
[----:B------:R1:W-:Y:S02]  /*30350*/  STG.E.128 desc[UR6][R228.64], R224 ;  /* 0x000000e0e4007986 */ /* 0x0003e4000c101d06 */
[----:B-1----:R-:W-:Y:S01]  /*30360*/  FFMA.FTZ R225, R248, R25, R133 ;  /* 0x00000019f8e17223 */ /* 0x002fe20000010085 */
[----:B------:R-:W-:Y:S01]  /*30370*/  FFMA.FTZ R228, R251, R20, R136 ;  /* 0x00000014fbe47223 */ /* 0x000fe20000010088 */
[----:B------:R-:W-:Y:S01]  /*30380*/  FFMA.FTZ R227, R252, R21, R137 ;  /* 0x00000015fce37223 */ /* 0x000fe20000010089 */
[----:B------:R-:W-:Y:S01]  /*30390*/  F2FP.BF16.F32.PACK_AB R229, R250, R249 ;  /* 0x000000f9fae5723e */ /* 0x000fe200000010ff */
[----:B0-----:R-:W-:Y:S01]  /*303a0*/  IMAD.WIDE.U32 R246, R242, 0x10, R246 ;  /* 0x00000010f2f67825 */ /* 0x001fe200078e00f6 */
[----:B------:R-:W-:-:S02]  /*303b0*/  F2FP.BF16.F32.PACK_AB R230, R225, R230 ;  /* 0x000000e6e1e6723e */ /* 0x000fc400000010ff */
[----:B------:R-:W-:Y:S01]  /*303c0*/  F2FP.BF16.F32.PACK_AB R228, R227, R228 ;  /* 0x000000e4e3e4723e */ /* 0x000fe200000010ff */
[----:B------:R-:W-:-:S04]  /*303d0*/  VIADD R242, R242, 0x20 ;  /* 0x00000020f2f27836 */ /* 0x000fc80000000000 */
[----:B------:R2:W-:Y:S03]  /*303e0*/  STG.E.128 desc[UR6][R246.64], R228 ;  /* 0x000000e4f6007986 */ /* 0x0005e6000c101d06 */
.L_x_11885:
[----:B------:R-:W-:Y:S05]  /*303f0*/  BSYNC.RECONVERGENT B1 ;  /* 0x0000000000017941 */ /* 0x000fea0003800200 */
.L_x_11884:
[----:B------:R-:W-:Y:S01]  /*30400*/  LOP3.LUT P0, RZ, R241, 0x200, RZ, 0xc0, !PT ;  /* 0x00000200f1ff7812 */ /* 0x000fe2000780c0ff */
[----:B------:R-:W-:-:S12]  /*30410*/  BSSY.RECONVERGENT B1, `(.L_x_11886) ;  /* 0x0000033000017945 */ /* 0x000fd80003800200 */
[----:B------:R-:W-:Y:S05]  /*30420*/  @!P0 BRA `(.L_x_11887) ;  /* 0x0000000000c48947 */ /* 0x000fea0003800000 */
[--C-:B-1----:R-:W-:Y:S01]  /*30430*/  FADD.FTZ R225, R192, -R243.reuse ;  /* 0x800000f3c0e17221 */ /* 0x102fe20000010000 */
[--C-:B------:R-:W-:Y:S01]  /*30440*/  FADD.FTZ R227, R193, -R243.reuse ;  /* 0x800000f3c1e37221 */ /* 0x100fe20000010000 */
[--C-:B------:R-:W-:Y:S01]  /*30450*/  FADD.FTZ R245, R194, -R243.reuse ;  /* 0x800000f3c2f57221 */ /* 0x100fe20000010000 */
[----:B--2---:R-:W-:Y:S01]  /*30460*/  FADD.FTZ R229, R195, -R243 ;  /* 0x800000f3c3e57221 */ /* 0x004fe20000010000 */
[C---:B------:R-:W-:Y:S01]  /*30470*/  FMUL.FTZ R225, R244.reuse, R225 ;  /* 0x000000e1f4e17220 */ /* 0x040fe20000410000 */
[C---:B0-----:R-:W-:Y:S01]  /*30480*/  FMUL.FTZ R230, R244.reuse, R227 ;  /* 0x000000e3f4e67220 */ /* 0x041fe20000410000 */
[C---:B------:R-:W-:Y:S01]  /*30490*/  FMUL.FTZ R245, R244.reuse, R245 ;  /* 0x000000f5f4f57220 */ /* 0x040fe20000410000 */
[----:B------:R-:W-:Y:S01]  /*304a0*/  FMUL.FTZ R250, R244, R229 ;  /* 0x000000e5f4fa7220 */ /* 0x000fe20000410000 */
[----:B-----5:R-:W-:Y:S01]  /*304b0*/  FFMA.FTZ R224, R225, R28, R96 ;  /* 0x0000001ce1e07223 */ /* 0x020fe20000010060 */
[----:B------:R-:W-:Y:S01]  /*304c0*/  FFMA.FTZ R225, R230, R29, R97 ;  /* 0x0000001de6e17223 */ /* 0x000fe20000010061 */
[----:B------:R-:W-:Y:S01]  /*304d0*/  FFMA.FTZ R226, R245, R30, R98 ;  /* 0x0000001ef5e27223 */ /* 0x000fe20000010062 */
[----:B------:R-:W-:Y:S01]  /*304e0*/  FFMA.FTZ R227, R250, R31, R99 ;  /* 0x0000001ffae37223 */ /* 0x000fe20000010063 */
[--C-:B------:R-:W-:Y:S01]  /*304f0*/  FADD.FTZ R249, R196, -R243.reuse ;  /* 0x800000f3c4f97221 */ /* 0x100fe20000010000 */
[--C-:B------:R-:W-:Y:S01]  /*30500*/  FADD.FTZ R231, R198, -R243.reuse ;  /* 0x800000f3c6e77221 */ /* 0x100fe20000010000 */
[----:B------:R-:W-:Y:S01]  /*30510*/  F2FP.BF16.F32.PACK_AB R224, R225, R224 ;  /* 0x000000e0e1e0723e */ /* 0x000fe200000010ff */
[--C-:B------:R-:W-:Y:S01]  /*30520*/  FADD.FTZ R247, R199, -R243.reuse ;  /* 0x800000f3c7f77221 */ /* 0x100fe20000010000 */
[----:B------:R-:W-:Y:S01]  /*30530*/  F2FP.BF16.F32.PACK_AB R225, R227, R226 ;  /* 0x000000e2e3e1723e */ /* 0x000fe200000010ff */
[--C-:B------:R-:W-:Y:S01]  /*30540*/  FADD.FTZ R227, R197, -R243.reuse ;  /* 0x800000f3c5e37221 */ /* 0x100fe20000010000 */
[C---:B------:R-:W-:Y:S01]  /*30550*/  FMUL.FTZ R249, R244.reuse, R249 ;  /* 0x000000f9f4f97220 */ /* 0x040fe20000410000 */
[----:B------:R-:W0:Y:S01]  /*30560*/  LDC.64 R228, c[0x0][0x428] ;  /* 0x00010a00ffe47b82 */ /* 0x000e220000000a00 */
[C---:B------:R-:W-:Y:S01]  /*30570*/  FMUL.FTZ R231, R244.reuse, R231 ;  /* 0x000000e7f4e77220 */ /* 0x040fe20000410000 */
[C---:B------:R-:W-:Y:S01]  /*30580*/  FMUL.FTZ R248, R244.reuse, R227 ;  /* 0x000000e3f4f87220 */ /* 0x040fe20000410000 */
[----:B------:R-:W-:Y:S01]  /*30590*/  FFMA.FTZ R226, R249, R32, R92 ;  /* 0x00000020f9e27223 */ /* 0x000fe2000001005c */
[----:B------:R-:W-:Y:S01]  /*305a0*/  FMUL.FTZ R246, R244, R247 ;  /* 0x000000f7f4f67220 */ /* 0x000fe20000410000 */
[----:B------:R-:W-:Y:S01]  /*305b0*/  FADD.FTZ R251, R192, -R243 ;  /* 0x800000f3c0fb7221 */ /* 0x000fe20000010000 */
[----:B------:R-:W-:Y:S01]  /*305c0*/  FFMA.FTZ R227, R248, R33, R93 ;  /* 0x00000021f8e37223 */ /* 0x000fe2000001005d */
[----:B------:R-:W-:Y:S01]  /*305d0*/  FFMA.FTZ R245, R245, R38, R130 ;  /* 0x00000026f5f57223 */ /* 0x000fe20000010082 */
[----:B------:R-:W-:Y:S01]  /*305e0*/  FFMA.FTZ R252, R246, R35, R95 ;  /* 0x00000023f6fc7223 */ /* 0x000fe2000001005f */
[----:B------:R-:W-:-:S02]  /*305f0*/  FFMA.FTZ R250, R250, R39, R131 ;  /* 0x00000027fafa7223 */ /* 0x000fc40000010083 */
[----:B------:R-:W-:Y:S01]  /*30600*/  F2FP.BF16.F32.PACK_AB R226, R227, R226 ;  /* 0x000000e2e3e2723e */ /* 0x000fe200000010ff */
[C---:B------:R-:W-:Y:S01]  /*30610*/  FFMA.FTZ R227, R231.reuse, R34, R94 ;  /* 0x00000022e7e37223 */ /* 0x040fe2000001005e */
[----:B------:R-:W-:-:S04]  /*30620*/  FFMA.FTZ R231, R231, R42, R126 ;  /* 0x0000002ae7e77223 */ /* 0x000fc8000001007e */
[----:B------:R-:W-:Y:S01]  /*30630*/  F2FP.BF16.F32.PACK_AB R227, R252, R227 ;  /* 0x000000e3fce3723e */ /* 0x000fe200000010ff */
[----:B------:R-:W-:Y:S02]  /*30640*/  FFMA.FTZ R252, R246, R43, R127 ;  /* 0x0000002bf6fc7223 */ /* 0x000fe4000001007f */
[----:B------:R-:W1:Y:S03]  /*30650*/  LDC.64 R246, c[0x0][0x430] ;  /* 0x00010c00fff67b82 */ /* 0x000e660000000a00 */
[----:B------:R-:W-:Y:S01]  /*30660*/  F2FP.BF16.F32.PACK_AB R231, R252, R231 ;  /* 0x000000e7fce7723e */ /* 0x000fe200000010ff */
[----:B0-----:R-:W-:-:S04]  /*30670*/  IMAD.WIDE.U32 R228, R242, 0x10, R228 ;  /* 0x00000010f2e47825 */ /* 0x001fc800078e00e4 */
[----:B------:R-:W-:Y:S01]  /*30680*/  FMUL.FTZ R252, R244, R251 ;  /* 0x000000fbf4fc7220 */ /* 0x000fe20000410000 */
[----:B------:R-:W-:Y:S01]  /*30690*/  FFMA.FTZ R251, R230, R37, R129 ;  /* 0x00000025e6fb7223 */ /* 0x000fe20000010081 */
[----:B------:R-:W-:Y:S01]  /*306a0*/  FFMA.FTZ R230, R249, R40, R124 ;  /* 0x00000028f9e67223 */ /* 0x000fe2000001007c */
[----:B------:R-:W-:Y:S01]  /*306b0*/  FFMA.FTZ R249, R248, R41, R125 ;  /* 0x00000029f8f97223 */ /* 0x000fe2000001007d */
[----:B------:R0:W-:Y:S04]  /*306c0*/  STG.E.128 desc[UR6][R228.64], R224 ;  /* 0x000000e0e4007986 */ /* 0x0001e8000c101d06 */
[----:B------:R-:W-:Y:S01]  /*306d0*/  F2FP.BF16.F32.PACK_AB R230, R249, R230 ;  /* 0x000000e6f9e6723e */ /* 0x000fe200000010ff */
[----:B0-----:R-:W-:Y:S01]  /*306e0*/  FFMA.FTZ R228, R252, R36, R128 ;  /* 0x00000024fce47223 */ /* 0x001fe20000010080 */
[----:B------:R-:W-:Y:S01]  /*306f0*/  F2FP.BF16.F32.PACK_AB R229, R250, R245 ;  /* 0x000000f5fae5723e */ /* 0x000fe200000010ff */
[C---:B-1----:R-:W-:Y:S01]  /*30700*/  IMAD.WIDE.U32 R224, R242.reuse, 0x10, R246 ;  /* 0x00000010f2e07825 */ /* 0x042fe200078e00f6 */
[----:B------:R-:W-:-:S02]  /*30710*/  IADD3 R242, PT, PT, R242, 0x20, RZ ;  /* 0x00000020f2f27810 */ /* 0x000fc40007ffe0ff */
[----:B------:R-:W-:-:S05]  /*30720*/  F2FP.BF16.F32.PACK_AB R228, R251, R228 ;  /* 0x000000e4fbe4723e */ /* 0x000fca00000010ff */
[----:B------:R3:W-:Y:S02]  /*30730*/  STG.E.128 desc[UR6][R224.64], R228 ;  /* 0x000000e4e0007986 */ /* 0x0007e4000c101d06 */
.L_x_11887:
[----:B------:R-:W-:Y:S05]  /*30740*/  BSYNC.RECONVERGENT B1 ;  /* 0x0000000000017941 */ /* 0x000fea0003800200 */
.L_x_11886:
[----:B------:R-:W-:Y:S01]  /*30750*/  LOP3.LUT P0, RZ, R241, 0x80, RZ, 0xc0, !PT ;  /* 0x00000080f1ff7812 */ /* 0x000fe2000780c0ff */
[----:B------:R-:W-:-:S12]  /*30760*/  BSSY.RECONVERGENT B1, `(.L_x_11888) ;  /* 0x0000031000017945 */ /* 0x000fd80003800200 */
[----:B------:R-:W-:Y:S05]  /*30770*/  @!P0 BRA `(.L_x_11889) ;  /* 0x0000000000bc8947 */ /* 0x000fea0003800000 */
[--C-:B------:R-:W-:Y:S01]  /*30780*/  FADD.FTZ R245, R200, -R243.reuse ;  /* 0x800000f3c8f57221 */ /* 0x100fe20000010000 */
[--C-:B-1-3--:R-:W-:Y:S01]  /*30790*/  FADD.FTZ R225, R201, -R243.reuse ;  /* 0x800000f3c9e17221 */ /* 0x10afe20000010000 */
[--C-:B------:R-:W-:Y:S01]  /*307a0*/  FADD.FTZ R249, R202, -R243.reuse ;  /* 0x800000f3caf97221 */ /* 0x100fe20000010000 */
[----:B------:R-:W-:Y:S01]  /*307b0*/  FADD.FTZ R227, R203, -R243 ;  /* 0x800000f3cbe37221 */ /* 0x000fe20000010000 */
[C---:B------:R-:W-:Y:S01]  /*307c0*/  FMUL.FTZ R245, R244.reuse, R245 ;  /* 0x000000f5f4f57220 */ /* 0x040fe20000410000 */
[C---:B------:R-:W-:Y:S01]  /*307d0*/  FMUL.FTZ R248, R244.reuse, R225 ;  /* 0x000000e1f4f87220 */ /* 0x040fe20000410000 */
[C---:B------:R-:W-:Y:S01]  /*307e0*/  FMUL.FTZ R249, R244.reuse, R249 ;  /* 0x000000f9f4f97220 */ /* 0x040fe20000410000 */
[----:B0-2---:R-:W-:Y:S01]  /*307f0*/  FMUL.FTZ R230, R244, R227 ;  /* 0x000000e3f4e67220 */ /* 0x005fe20000410000 */
        /* <DEDUP_REMOVED lines=9> */
[----:B------:R-:W-:Y:S01]  /*30890*/  FADD.FTZ R227, R205, -R243 ;  /* 0x800000f3cde37221 */ /* 0x000fe20000010000 */
[C---:B------:R-:W-:Y:S01]  /*308a0*/  FMUL.FTZ R251, R244.reuse, R251 ;  /* 0x000000fbf4fb7220 */ /* 0x040fe20000410000 */
[C---:B------:R-:W-:Y:S01]  /*308b0*/  FMUL.FTZ R231, R244.reuse, R231 ;  /* 0x000000e7f4e77220 */ /* 0x040fe20000410000 */
[C---:B------:R-:W-:Y:S01]  /*308c0*/  FMUL.FTZ R252, R244.reuse, R229 ;  /* 0x000000e5f4fc7220 */ /* 0x040fe20000410000 */
[----:B------:R-:W-:Y:S01]  /*308d0*/  FMUL.FTZ R250, R244, R227 ;  /* 0x000000e3f4fa7220 */ /* 0x000fe20000410000 */
[----:B------:R-:W-:Y:S01]  /*308e0*/  FFMA.FTZ R226, R251, R48, R84 ;  /* 0x00000030fbe27223 */ /* 0x000fe20000010054 */
[C---:B------:R-:W-:Y:S01]  /*308f0*/  FFMA.FTZ R228, R231.reuse, R50, R86 ;  /* 0x00000032e7e47223 */ /* 0x040fe20000010056 */
[----:B------:R-:W-:Y:S01]  /*30900*/  FFMA.FTZ R229, R252, R51, R87 ;  /* 0x00000033fce57223 */ /* 0x000fe20000010057 */
        /* <DEDUP_REMOVED lines=13> */
[----:B------:R-:W-:-:S03]  /*309e0*/  FFMA.FTZ R248, R248, R53, R121 ;  /* 0x00000035f8f87223 */ /* 0x000fc60000010079 */
[----:B------:R-:W-:Y:S01]  /*309f0*/  F2FP.BF16.F32.PACK_AB R230, R252, R251 ;  /* 0x000000fbfce6723e */ /* 0x000fe200000010ff */
[----:B0-----:R-:W-:-:S04]  /*30a00*/  IMAD.WIDE.U32 R246, R242, 0x10, R246 ;  /* 0x00000010f2f67825 */ /* 0x001fc800078e00f6 */
[----:B-1----:R-:W-:-:S04]  /*30a10*/  IMAD.WIDE.U32 R228, R242, 0x10, R228 ;  /* 0x00000010f2e47825 */ /* 0x002fc800078e00e4 */
[----:B------:R-:W-:Y:S01]  /*30a20*/  VIADD R242, R242, 0x20 ;  /* 0x00000020f2f27836 */ /* 0x000fe20000000000 */
[----:B------:R0:W-:Y:S02]  /*30a30*/  STG.E.128 desc[UR6][R228.64], R224 ;  /* 0x000000e0e4007986 */ /* 0x0001e4000c101d06 */
[----:B0-----:R-:W-:Y:S02]  /*30a40*/  F2FP.BF16.F32.PACK_AB R229, R250, R249 ;  /* 0x000000f9fae5723e */ /* 0x001fe400000010ff */
[----:B------:R-:W-:-:S05]  /*30a50*/  F2FP.BF16.F32.PACK_AB R228, R248, R245 ;  /* 0x000000f5f8e4723e */ /* 0x000fca00000010ff */
[----:B------:R4:W-:Y:S02]  /*30a60*/  STG.E.128 desc[UR6][R246.64], R228 ;  /* 0x000000e4f6007986 */ /* 0x0009e4000c101d06 */
.L_x_11889:
[----:B------:R-:W-:Y:S05]  /*30a70*/  BSYNC.RECONVERGENT B1 ;  /* 0x0000000000017941 */ /* 0x000fea0003800200 */
.L_x_11888:
        /* <DEDUP_REMOVED lines=10> */
[----:B0-2-4-:R-:W-:Y:S01]  /*30b20*/  FMUL.FTZ R230, R244, R227 ;  /* 0x000000e3f4e67220 */ /* 0x015fe20000410000 */
        /* <DEDUP_REMOVED lines=39> */
.L_x_11891:
[----:B------:R-:W-:Y:S05]  /*30da0*/  BSYNC.RECONVERGENT B1 ;  /* 0x0000000000017941 */ /* 0x000fea0003800200 */
.L_x_11890:
[----:B------:R-:W-:Y:S01]  /*30db0*/  LOP3.LUT P0, RZ, R241, 0x20, RZ, 0xc0, !PT ;  /* 0x00000020f1ff7812 */ /* 0x000fe2000780c0ff */
[----:B------:R-:W-:-:S12]  /*30dc0*/  BSSY.RECONVERGENT B1, `(.L_x_11892) ;  /* 0x0000030000017945 */ /* 0x000fd80003800200 */
[----:B------:R-:W-:Y:S05]  /*30dd0*/  @!P0 BRA `(.L_x_11893) ;  /* 0x0000000000b88947 */ /* 0x000fea0003800000 */
[--C-:B-1-3--:R-:W-:Y:S01]  /*30de0*/  FADD.FTZ R225, R216, -R243.reuse ;  /* 0x800000f3d8e17221 */ /* 0x10afe20000010000 */
[--C-:B------:R-:W-:Y:S01]  /*30df0*/  FADD.FTZ R227, R217, -R243.reuse ;  /* 0x800000f3d9e37221 */ /* 0x100fe20000010000 */
[--C-:B0-2-4-:R-:W-:Y:S01]  /*30e00*/  FADD.FTZ R247, R218, -R243.reuse ;  /* 0x800000f3daf77221 */ /* 0x115fe20000010000 */
        /* <DEDUP_REMOVED lines=43> */
.L_x_11893:
[----:B------:R-:W-:Y:S05]  /*310c0*/  BSYNC.RECONVERGENT B1 ;  /* 0x0000000000017941 */ /* 0x000fea0003800200 */
.L_x_11892:
[----:B-1-3--:R-:W1:Y:S02]  /*310d0*/  LDC.64 R224, c[0x0][0x380] ;  /* 0x0000e000ffe07b82 */ /* 0x00ae640000000a00 */
[----:B-1----:R-:W-:-:S04]  /*310e0*/  LEA R239, R224, R239, 0x2 ;  /* 0x000000efe0ef7211 */ /* 0x002fc800078e10ff */
[----:B------:R-:W-:-:S13]  /*310f0*/  ISETP.GE.AND P0, PT, R239, R225, PT ;  /* 0x000000e1ef00720c */ /* 0x000fda0003f06270 */
[----:B------:R-:W-:Y:S05]  /*31100*/  @!P0 BRA `(.L_x_11894) ;  /* 0xfffffd1000ac8947 */ /* 0x000fea000383ffff */
[----:B------:R-:W-:Y:S05]  /*31110*/  BSYNC B0 ;  /* 0x0000000000007941 */ /* 0x000fea0003800000 */
.L_x_11258:
[----:B------:R-:W-:Y:S05]  /*31120*/  EXIT ;  /* 0x000000000000794d */ /* 0x000fea0003800000 */
.L_x_11883:
[----:B------:R-:W-:Y:S01]  /*31130*/  HFMA2 R248, -RZ, RZ, 0, 1.847743988037109375e-06 ;  /* 0x0000001ffff87431 */ /* 0x000fe200000001ff */
[----:B------:R-:W-:Y:S01]  /*31140*/  BSSY B1, `(.L_x_11895) ;  /* 0x0000007000017945 */ /* 0x000fe20003800000 */
[----:B------:R-:W-:Y:S02]  /*31150*/  IMAD.MOV.U32 R246, RZ, RZ, R225 ;  /* 0x000000fffff67224 */ /* 0x000fe400078e00e1 */
[----:B--2---:R-:W-:Y:S02]  /*31160*/  IMAD.MOV.U32 R245, RZ, RZ, 0x1 ;  /* 0x00000001fff57424 */ /* 0x004fe400078e00ff */
[----:B------:R-:W-:-:S07]  /*31170*/  IMAD.MOV.U32 R243, RZ, RZ, -0x1 ;  /* 0xfffffffffff37424 */ /* 0x000fce00078e00ff */
[----:B-----5:R-:W-:Y:S05]  /*31180*/  WARPSYNC.COLLECTIVE R243, `(.L_x_11896) ;  /* 0x00000000f3087348 */ /* 0x020fea0003c00000 */
[----:B------:R0:W1:Y:S02]  /*31190*/  SHFL.BFLY P6, R244, R246, R245, R248 ;  /* 0x0c0000f5f6f47389 */ /* 0x00006400000c00f8 */
[----:B01---5:R-:W-:Y:S05]  /*311a0*/  ENDCOLLECTIVE ;  /* 0x000000000000791b */ /* 0x023fea0003800000 */
.L_x_11896:
[----:B------:R-:W-:Y:S05]  /*311b0*/  BSYNC B1 ;  /* 0x0000000000017941 */ /* 0x000fea0003800000 */
.L_x_11895:
        /* <DEDUP_REMOVED lines=10> */
.L_x_11897:
[----:B------:R-:W-:Y:S02]  /*31260*/  HFMA2 R245, -RZ, RZ, 0, 2.384185791015625e-07 ;  /* 0x00000004fff57431 */ /* 0x000fe400000001ff */
[----:B------:R-:W-:-:S04]  /*31270*/  IMAD.MOV.U32 R224, RZ, RZ, R244 ;  /* 0x000000ffffe07224 */ /* 0x000fc800078e00f4 */
[----:B------:R-:W-:-:S04]  /*31280*/  FADD.FTZ R228, R227, R224 ;  /* 0x000000e0e3e47221 */ /* 0x000fc80000010000 */
[----:B------:R-:W-:-:S07]  /*31290*/  IMAD.MOV.U32 R246, RZ, RZ, R228 ;  /* 0x000000fffff67224 */ /* 0x000fce00078e00e4 */
[----:B------:R-:W-:Y:S05]  /*312a0*/  WARPSYNC.COLLECTIVE R243, `(.L_x_11898) ;  /* 0x00000000f3087348 */ /* 0x000fea0003c00000 */
[----:B------:R0:W1:Y:S02]  /*312b0*/  SHFL.BFLY P6, R244, R246, R245, R248 ;  /* 0x0c0000f5f6f47389 */ /* 0x00006400000c00f8 */
[----:B01----:R-:W-:Y:S05]  /*312c0*/  ENDCOLLECTIVE ;  /* 0x000000000000791b */ /* 0x003fea0003800000 */
.L_x_11898:
[----:B------:R-:W-:Y:S01]  /*312d0*/  MOV R245, 0x8 ;  /* 0x0000000800f57802 */ /* 0x000fe20000000f00 */
[----:B------:R-:W-:-:S04]  /*312e0*/  IMAD.MOV.U32 R229, RZ, RZ, R244 ;  /* 0x000000ffffe57224 */ /* 0x000fc800078e00f4 */
[----:B------:R-:W-:-:S04]  /*312f0*/  FADD.FTZ R230, R228, R229 ;  /* 0x000000e5e4e67221 */ /* 0x000fc80000010000 */
[----:B------:R-:W-:-:S07]  /*31300*/  IMAD.MOV.U32 R246, RZ, RZ, R230 ;  /* 0x000000fffff67224 */ /* 0x000fce00078e00e6 */
[----:B------:R-:W-:Y:S05]  /*31310*/  WARPSYNC.COLLECTIVE R243, `(.L_x_11899) ;  /* 0x00000000f3087348 */ /* 0x000fea0003c00000 */
[----:B------:R0:W1:Y:S02]  /*31320*/  SHFL.BFLY P6, R244, R246, R245, R248 ;  /* 0x0c0000f5f6f47389 */ /* 0x00006400000c00f8 */
[----:B01----:R-:W-:Y:S05]  /*31330*/  ENDCOLLECTIVE ;  /* 0x000000000000791b */ /* 0x003fea0003800000 */
.L_x_11899:
[----:B------:R-:W-:Y:S02]  /*31340*/  HFMA2 R245, -RZ, RZ, 0, 9.5367431640625e-07 ;  /* 0x00000010fff57431 */ /* 0x000fe400000001ff */
[----:B------:R-:W-:-:S04]  /*31350*/  IMAD.MOV.U32 R229, RZ, RZ, R244 ;  /* 0x000000ffffe57224 */ /* 0x000fc800078e00f4 */
[----:B------:R-:W-:-:S04]  /*31360*/  FADD.FTZ R231, R230, R229 ;  /* 0x000000e5e6e77221 */ /* 0x000fc80000010000 */
[----:B------:R-:W-:-:S07]  /*31370*/  IMAD.MOV.U32 R246, RZ, RZ, R231 ;  /* 0x000000fffff67224 */ /* 0x000fce00078e00e7 */
[----:B------:R-:W-:Y:S05]  /*31380*/  WARPSYNC.COLLECTIVE R243, `(.L_x_11900) ;  /* 0x00000000f3087348 */ /* 0x000fea0003c00000 */
[----:B------:R0:W1:Y:S02]  /*31390*/  SHFL.BFLY P6, R244, R246, R245, R248 ;  /* 0x0c0000f5f6f47389 */ /* 0x00006400000c00f8 */
[----:B01----:R-:W-:Y:S05]  /*313a0*/  ENDCOLLECTIVE ;  /* 0x000000000000791b */ /* 0x003fea0003800000 */
.L_x_11900:
        /* <DEDUP_REMOVED lines=89> */
.L_x_11901:
[----:B------:R-:W-:Y:S02]  /*31940*/  HFMA2 R245, -RZ, RZ, 0, 1.1920928955078125e-07 ;  /* 0x00000002fff57431 */ /* 0x000fe400000001ff */
[----:B------:R-:W-:-:S04]  /*31950*/  IMAD.MOV.U32 R225, RZ, RZ, R244 ;  /* 0x000000ffffe17224 */ /* 0x000fc800078e00f4 */
[----:B------:R-:W-:-:S04]  /*31960*/  FADD.FTZ R225, R224, R225 ;  /* 0x000000e1e0e17221 */ /* 0x000fc80000010000 */
[----:B------:R-:W-:-:S07]  /*31970*/  IMAD.MOV.U32 R246, RZ, RZ, R225 ;  /* 0x000000fffff67224 */ /* 0x000fce00078e00e1 */
[----:B------:R-:W-:Y:S05]  /*31980*/  WARPSYNC.COLLECTIVE R243, `(.L_x_11902) ;  /* 0x00000000f3087348 */ /* 0x000fea0003c00000 */
[----:B------:R0:W1:Y:S02]  /*31990*/  SHFL.BFLY P6, R244, R246, R245, R248 ;  /* 0x0c0000f5f6f47389 */ /* 0x00006400000c00f8 */
[----:B01----:R-:W-:Y:S05]  /*319a0*/  ENDCOLLECTIVE ;  /* 0x000000000000791b */ /* 0x003fea0003800000 */
.L_x_11902:
[----:B------:R-:W-:Y:S01]  /*319b0*/  MOV R245, 0x4 ;  /* 0x0000000400f57802 */ /* 0x000fe20000000f00 */
[----:B------:R-:W-:-:S04]  /*319c0*/  IMAD.MOV.U32 R228, RZ, RZ, R244 ;  /* 0x000000ffffe47224 */ /* 0x000fc800078e00f4 */
[----:B------:R-:W-:-:S04]  /*319d0*/  FADD.FTZ R228, R225, R228 ;  /* 0x000000e4e1e47221 */ /* 0x000fc80000010000 */
[----:B------:R-:W-:-:S07]  /*319e0*/  IMAD.MOV.U32 R246, RZ, RZ, R228 ;  /* 0x000000fffff67224 */ /* 0x000fce00078e00e4 */
[----:B------:R-:W-:Y:S05]  /*319f0*/  WARPSYNC.COLLECTIVE R243, `(.L_x_11903) ;  /* 0x00000000f3087348 */ /* 0x000fea0003c00000 */
[----:B------:R0:W1:Y:S02]  /*31a00*/  SHFL.BFLY P6, R244, R246, R245, R248 ;  /* 0x0c0000f5f6f47389 */ /* 0x00006400000c00f8 */
[----:B01----:R-:W-:Y:S05]  /*31a10*/  ENDCOLLECTIVE ;  /* 0x000000000000791b */ /* 0x003fea0003800000 */
.L_x_11903:
[----:B------:R-:W-:Y:S02]  /*31a20*/  HFMA2 R245, -RZ, RZ, 0, 4.76837158203125e-07 ;  /* 0x00000008fff57431 */ /* 0x000fe400000001ff */
[----:B------:R-:W-:-:S04]  /*31a30*/  IMAD.MOV.U32 R227, RZ, RZ, R244 ;  /* 0x000000ffffe37224 */ /* 0x000fc800078e00f4 */
[----:B------:R-:W-:-:S04]  /*31a40*/  FADD.FTZ R227, R228, R227 ;  /* 0x000000e3e4e37221 */ /* 0x000fc80000010000 */
[----:B------:R-:W-:-:S07]  /*31a50*/  IMAD.MOV.U32 R246, RZ, RZ, R227 ;  /* 0x000000fffff67224 */ /* 0x000fce00078e00e3 */
[----:B------:R-:W-:Y:S05]  /*31a60*/  WARPSYNC.COLLECTIVE R243, `(.L_x_11904) ;  /* 0x00000000f3087348 */ /* 0x000fea0003c00000 */
[----:B------:R0:W1:Y:S02]  /*31a70*/  SHFL.BFLY P6, R244, R246, R245, R248 ;  /* 0x0c0000f5f6f47389 */ /* 0x00006400000c00f8 */
[----:B01----:R-:W-:Y:S05]  /*31a80*/  ENDCOLLECTIVE ;  /* 0x000000000000791b */ /* 0x003fea0003800000 */
.L_x_11904:
[----:B------:R-:W-:Y:S01]  /*31a90*/  MOV R245, 0x10 ;  /* 0x0000001000f57802 */ /* 0x000fe20000000f00 */
[----:B------:R-:W-:-:S04]  /*31aa0*/  IMAD.MOV.U32 R230, RZ, RZ, R244 ;  /* 0x000000ffffe67224 */ /* 0x000fc800078e00f4 */
[----:B------:R-:W-:-:S04]  /*31ab0*/  FADD.FTZ R230, R227, R230 ;  /* 0x000000e6e3e67221 */ /* 0x000fc80000010000 */
[----:B------:R-:W-:-:S07]  /*31ac0*/  IMAD.MOV.U32 R246, RZ, RZ, R230 ;  /* 0x000000fffff67224 */ /* 0x000fce00078e00e6 */
[----:B------:R-:W-:Y:S05]  /*31ad0*/  WARPSYNC.COLLECTIVE R243, `(.L_x_11905) ;  /* 0x00000000f3087348 */ /* 0x000fea0003c00000 */
[----:B------:R0:W1:Y:S02]  /*31ae0*/  SHFL.BFLY P6, R244, R246, R245, R248 ;  /* 0x0c0000f5f6f47389 */ /* 0x00006400000c00f8 */
[----:B01----:R-:W-:Y:S05]  /*31af0*/  ENDCOLLECTIVE ;  /* 0x000000000000791b */ /* 0x003fea0003800000 */
.L_x_11905:
[----:B------:R-:W-:Y:S01]  /*31b00*/  IMAD.MOV.U32 R231, RZ, RZ, R244 ;  /* 0x000000ffffe77224 */ /* 0x000fe200078e00f4 */
[----:B------:R-:W-:Y:S06]  /*31b10*/  BRA `(.L_x_11906) ;  /* 0xffffffe400287947 */ /* 0x000fec000383ffff */
.L_x_11907:
        /* <DEDUP_REMOVED lines=14> */
.L_x_27988:


//--------------------- .text._ZN10layer_norm31ln_parallel_residual_fwd_kernelINS_13Kernel_traitsIf13__nv_bfloat16fS2_fjLj1280ELj1ELj4ELj1ELj16ENS_18Kernel_traits_baseILj1280EfS2_fS2_fjLj128EEEEELb1ELb0ELb1EEEvNS_9FwdParamsE --------------------------
	.section	.text._ZN10layer_norm31ln_parallel_residual_fwd_kernelINS_13Kernel_traitsIf13__nv_bfloat16fS2_fjLj1280ELj1ELj4ELj1ELj16ENS_18Kernel_traits_baseILj1280EfS2_fS2_fjLj128EEEEELb1ELb0ELb1EEEvNS_9FwdParamsE,"ax",@progbits
	.align	128
        .global         _ZN10layer_norm31ln_parallel_residual_fwd_kernelINS_13Kernel_traitsIf13__nv_bfloat16fS2_fjLj1280ELj1ELj4ELj1ELj16ENS_18Kernel_traits_baseILj1280EfS2_fS2_fjLj128EEEEELb1ELb0ELb1EEEvNS_9FwdParamsE
        .type           _ZN10layer_norm31ln_parallel_residual_fwd_kernelINS_13Kernel_traitsIf13__nv_bfloat16fS2_fjLj1280ELj1ELj4ELj1ELj16ENS_18Kernel_traits_baseILj1280EfS2_fS2_fjLj128EEEEELb1ELb0ELb1EEEvNS_9FwdParamsE,@function
        .size           _ZN10layer_norm31ln_parallel_residual_fwd_kernelINS_13Kernel_traitsIf13__nv_bfloat16fS2_fjLj1280ELj1ELj4ELj1ELj16ENS_18Kernel_traits_baseILj1280EfS2_fS2_fjLj128EEEEELb1ELb0ELb1EEEvNS_9FwdParamsE,(.L_x_27989 - _ZN10layer_norm31ln_parallel_residual_fwd_kernelINS_13Kernel_traitsIf13__nv_bfloat16fS2_fjLj1280ELj1ELj4ELj1ELj16ENS_18Kernel_traits_baseILj1280EfS2_fS2_fjLj128EEEEELb1ELb0ELb1EEEvNS_9FwdParamsE)
        .other          _ZN10layer_norm31ln_parallel_residual_fwd_kernelINS_13Kernel_traitsIf13__nv_bfloat16fS2_fjLj1280ELj1ELj4ELj1ELj16ENS_18Kernel_traits_baseILj1280EfS2_fS2_fjLj128EEEEELb1ELb0ELb1EEEvNS_9FwdParamsE,@"STO_CUDA_ENTRY STV_DEFAULT"
_ZN10layer_norm31ln_parallel_residual_fwd_kernelINS_13Kernel_traitsIf13__nv_bfloat16fS2_fjLj1280ELj1ELj4ELj1ELj16ENS_18Kernel_traits_baseILj1280EfS2_fS2_fjLj128EEEEELb1ELb0ELb1EEEvNS_9FwdParamsE:
.text._ZN10layer_norm31ln_parallel_residual_fwd_kernelINS_13Kernel_traitsIf13__nv_bfloat16fS2_fjLj1280ELj1ELj4ELj1ELj16ENS_18Kernel_traits_baseILj1280EfS2_fS2_fjLj128EEEEELb1ELb0ELb1EEEvNS_9FwdParamsE:
[----:B------:R-:W0:Y:S01]  /*0000*/  LDC R1, c[0x0][0x37c] ;  /* 0x0000df00ff017b82 */ /* 0x000e220000000800 */
[----:B------:R-:W1:Y:S07]  /*0010*/  LDCU.U8 UR4, c[0x0][0x464] ;  /* 0x00008c80ff0477ac */ /* 0x000e6e0008000000 */
[----:B------:R-:W2:Y:S01]  /*0020*/  LDC R228, c[0x0][0x458] ;  /* 0x00011600ffe47b82 */ /* 0x000ea20000000800 */
[----:B0-----:R-:W-:Y:S01]  /*0030*/  VIADD R1, R1, 0xfffffff0 ;  /* 0xfffffff001017836 */ /* 0x001fe20000000000 */
[----:B------:R-:W0:Y:S01]  /*0040*/  LDCU.64 UR6, c[0x0][0x450] ;  /* 0x00008a00ff0677ac */ /* 0x000e220008000a00 */
[----:B------:R-:W3:Y:S05]  /*0050*/  LDCU.64 UR8, c[0x0][0x358] ;  /* 0x00006b00ff0877ac */ /* 0x000eea0008000a00 */
[----:B------:R-:W2:Y:S01]  /*0060*/  LDC R229, c[0x0][0x45c] ;  /* 0x00011700ffe57b82 */ /* 0x000ea20000000800 */
[----:B------:R-:W4:Y:S01]  /*0070*/  LDCU.64 UR10, c[0x0][0x438] ;  /* 0x00008700ff0a77ac */ /* 0x000f220008000a00 */
[----:B-1----:R-:W-:Y:S01]  /*0080*/  ISETP.NE.AND P0, PT, RZ, UR4, PT ;  /* 0x00000004ff007c0c */ /* 0x002fe2000bf05270 */
[----:B0-----:R-:W-:Y:S01]  /*0090*/  IMAD.U32 R2, RZ, RZ, UR6 ;  /* 0x00000006ff027e24 */ /* 0x001fe2000f8e00ff */
[----:B------:R-:W-:-:S11]  /*00a0*/  MOV R3, UR7 ;  /* 0x0000000700037c02 */ /* 0x000fd60008000f00 */
[----:B---3--:R-:W3:Y:S01]  /*00b0*/  @P0 LDG.E.64 R2, desc[UR8][R2.64] ;  /* 0x0000000802020981 */ /* 0x008ee2000c1e1b00 */
[----:B------:R-:W0:Y:S03]  /*00c0*/  @P0 LDC R7, c[0x0][0x460] ;  /* 0x00011800ff070b82 */ /* 0x000e260000000800 */
[----:B--2---:R-:W0:Y:S01]  /*00d0*/  @P0 LDG.E.64 R4, desc[UR8][R228.64] ;  /* 0x00000008e4040981 */ /* 0x004e22000c1e1b00 */
[----:B----4-:R-:W-:Y:S01]  /*00e0*/  UISETP.NE.U32.AND UP0, UPT, UR10, URZ, UPT ;  /* 0x000000ff0a00728c */ /* 0x010fe2000bf05070 */
[----:B------:R-:W1:Y:S03]  /*00f0*/  S2R R231, SR_TID.X ;  /* 0x0000000000e77919 */ /* 0x000e660000002100 */
[----:B------:R-:W2:Y:S01]  /*0100*/  S2UR UR5, SR_CTAID.X ;  /* 0x00000000000579c3 */ /* 0x000ea20000002500 */
[----:B------:R-:W-:-:S07]  /*0110*/  UISETP.NE.AND.EX UP0, UPT, UR11, URZ, UPT, UP0 ;  /* 0x000000ff0b00728c */ /* 0x000fce000bf05300 */
[----:B------:R-:W1:Y:S01]  /*0120*/  LDC R0, c[0x0][0x360] ;  /* 0x0000d800ff007b82 */ /* 0x000e620000000800 */
[----:B--2---:R-:W-:Y:S02]  /*0130*/  USHF.L.U32 UR4, UR5, 0x2, URZ ;  /* 0x0000000205047899 */ /* 0x004fe400080006ff */
[--C-:B-1----:R-:W-:Y:S01]  /*0140*/  IMAD R0, R0, UR5, R231.reuse ;  /* 0x0000000500007c24 */ /* 0x102fe2000f8e02e7 */
[----:B---3--:R-:W-:Y:S02]  /*0150*/  @P0 R2UR UR6, R2 ;  /* 0x00000000020602ca */ /* 0x008fe400000e0000 */
[----:B------:R-:W-:Y:S02]  /*0160*/  @P0 R2UR UR7, R3 ;  /* 0x00000000030702ca */ /* 0x000fe400000e0000 */
[----:B0-----:R-:W-:Y:S02]  /*0170*/  @P0 IADD3 R228, P1, PT, R4, R7, RZ ;  /* 0x0000000704e40210 */ /* 0x001fe40007f3e0ff */
[----:B------:R-:W-:-:S02]  /*0180*/  SHF.R.U32.HI R2, RZ, 0x5, R231 ;  /* 0x00000005ff027819 */ /* 0x000fc400000116e7 */
[----:B------:R-:W-:Y:S01]  /*0190*/  LOP3.LUT R231, R231, 0x1f, RZ, 0xc0, !PT ;  /* 0x0000001fe7e77812 */ /* 0x000fe200078ec0ff */
[----:B------:R-:W-:Y:S01]  /*01a0*/  @P0 IMAD.X R229, RZ, RZ, R5, P1 ;  /* 0x000000ffffe50224 */ /* 0x000fe200008e0605 */
[----:B------:R-:W-:-:S03]  /*01b0*/  LOP3.LUT R2, R2, UR4, RZ, 0xfc, !PT ;  /* 0x0000000402027c12 */ /* 0x000fc6000f8efcff */
        /* <DEDUP_REMOVED lines=92> */
.L_x_11909:
        /* <DEDUP_REMOVED lines=37> */
.L_x_11908:
        /* <DEDUP_REMOVED lines=55> */
.L_x_11911:
        /* <DEDUP_REMOVED lines=58> */
.L_x_11910:
        /* <DEDUP_REMOVED lines=18> */
[----:B------:R-:W-:Y:S01]  /*1200*/  IMAD.HI.U32 R6, R9, -0x326172a9, RZ ;  /* 0xcd9e8d5709067827 */ /* 0x000fe200078e00ff */
[----:B------:R-:W-:Y:S01]  /*1210*/  UISETP.NE.AND.EX UP0, UPT, UR5, URZ, UPT, UP0 ;  /* 0x000000ff0500728c */ /* 0x000fe2000bf05300 */
[----:B------:R-:W0:Y:S02]  /*1220*/  LDCU UR4, c[0x0][0x388] ;  /* 0x00007100ff0477ac */ /* 0x000e240008000800 */
[----:B------:R-:W-:Y:S01]  /*1230*/  IMAD R8, R5, -0x2daee0ad, RZ ;  /* 0xd2511f5305087824 */ /* 0x000fe200078e02ff */
[----:B------:R-:W-:Y:S01]  /*1240*/  LOP3.LUT R6, R11, UR12, R6, 0x96, !PT ;  /* 0x0000000c0b067c12 */ /* 0x000fe2000f8e9606 */
[C---:B------:R-:W-:Y:S01]  /*1250*/  IMAD.HI.U32 R5, R7.reuse, -0x2daee0ad, RZ ;  /* 0xd2511f5307057827 */ /* 0x040fe200078e00ff */
[----:B------:R-:W-:Y:S01]  /*1260*/  PLOP3.LUT P0, PT, PT, PT, UP0, 0x80, 0x8 ;  /* 0x000000000008781c */ /* 0x000fe20003f0f008 */
[----:B------:R-:W1:Y:S02]  /*1270*/  LDCU UR5, c[0x0][0x448] ;  /* 0x00008900ff0577ac */ /* 0x000e640008000800 */
        /* <DEDUP_REMOVED lines=16> */
[----:B------:R-:W-:Y:S02]  /*1380*/  IMAD R9, R7, -0x2daee0ad, RZ ;  /* 0xd2511f5307097824 */ /* 0x000fe400078e02ff */
[----:B------:R-:W-:-:S04]  /*1390*/  IMAD.HI.U32 R8, R5, -0x2daee0ad, RZ ;  /* 0xd2511f5305087827 */ /* 0x000fc800078e00ff */
[C---:B------:R-:W-:Y:S01]  /*13a0*/  IMAD.HI.U32 R7, R6.reuse, -0x326172a9, RZ ;  /* 0xcd9e8d5706077827 */ /* 0x040fe200078e00ff */
[----:B------:R-:W-:Y:S01]  /*13b0*/  LOP3.LUT R8, R9, UR19, R8, 0x96, !PT ;  /* 0x0000001309087c12 */ /* 0x000fe2000f8e9608 */
[----:B------:R-:W4:Y:S02]  /*13c0*/  LDCU UR19, c[0x0][0x404] ;  /* 0x00008080ff1377ac */ /* 0x000f240008000800 */
        /* <DEDUP_REMOVED lines=9> */
[----:B------:R-:W0:Y:S01]  /*1460*/  LDCU UR21, c[0x0][0x408] ;  /* 0x00008100ff1577ac */ /* 0x000e220008000800 */
        /* <DEDUP_REMOVED lines=15> */
[----:B------:R-:W-:Y:S01]  /*1560*/  IMAD.MOV.U32 R5, RZ, RZ, RZ ;  /* 0x000000ffff057224 */ /* 0x000fe200078e00ff */
[----:B------:R-:W-:Y:S01]  /*1570*/  LOP3.LUT R216, R7, UR26, R216, 0x96, !PT ;  /* 0x0000001a07d87c12 */ /* 0x000fe2000f8e96d8 */
[----:B------:R-:W-:Y:S02]  /*1580*/  IMAD R213, R8, -0x2daee0ad, RZ ;  /* 0xd2511f5308d57824 */ /* 0x000fe400078e02ff */
[----:B01234-:R-:W-:-:S07]  /*1590*/  IMAD R218, R9, -0x326172a9, RZ ;  /* 0xcd9e8d5709da7824 */ /* 0x01ffce00078e02ff */
.L_x_12529:
[----:B------:R-:W-:Y:S01]  /*15a0*/  ISETP.NE.U32.AND P1, PT, RZ, UR10, PT ;  /* 0x0000000aff007c0c */ /* 0x000fe2000bf25070 */
[----:B------:R-:W0:Y:S01]  /*15b0*/  @P0 LDC.64 R18, c[0x0][0x398] ;  /* 0x0000e600ff120b82 */ /* 0x000e220000000a00 */
        /* <DEDUP_REMOVED lines=9> */
[----:B------:R3:W4:Y:S01]  /*1650*/  @P0 LDG.E.128 R64, desc[UR8][R18.64] ;  /* 0x0000000812400981 */ /* 0x000722000c1e1d00 */
[----:B-1----:R-:W-:-:S06]  /*1660*/  IMAD.WIDE.U32 R20, R14, 0x10, R222 ;  /* 0x000000100e147825 */ /* 0x002fcc00078e00de */
[----:B-----5:R-:W5:Y:S01]  /*1670*/  LDG.E.128 R20, desc[UR8][R20.64] ;  /* 0x0000000814147981 */ /* 0x020f62000c1e1d00 */
        /* <DEDUP_REMOVED lines=11> */
[----:B------:R-:W-:Y:S02]  /*1730*/  IMAD.U32 R17, RZ, RZ, UR6 ;  /* 0x00000006ff117e24 */ /* 0x000fe4000f8e00ff */
[----:B------:R-:W-:Y:S02]  /*1740*/  IMAD.U32 R204, RZ, RZ, UR7 ;  /* 0x00000007ffcc7e24 */ /* 0x000fe4000f8e00ff */
[----:B------:R-:W-:-:S02]  /*1750*/  IMAD.U32 R207, RZ, RZ, UR7 ;  /* 0x00000007ffcf7e24 */ /* 0x000fc4000f8e00ff */
[----:B------:R-:W-:Y:S01]  /*1760*/  HFMA2 R230, -RZ, RZ, 0.1171875, 0 ;  /* 0x2f800000ffe67431 */ /* 0x000fe200000001ff */
[----:B---3--:R-:W-:Y:S01]  /*1770*/  IADD3 R18, PT, PT, R28, 0x78dde6e4, RZ ;  /* 0x78dde6e41c127810 */ /* 0x008fe20007ffe0ff */
[----:B------:R-:W-:Y:S01]  /*1780*/  VIADD R19, R29, 0x9e3779b9 ;  /* 0x9e3779b91d137836 */ /* 0x000fe20000000000 */
[----:B------:R-:W-:Y:S01]  /*1790*/  IADD3 R205, PT, PT, R205, 0x646e171e, RZ ;  /* 0x646e171ecdcd7810 */ /* 0x000fe20007ffe0ff */
[----:B------:R-:W-:Y:S01]  /*17a0*/  VIADD R15, R15, 0xf1bbcdc8 ;  /* 0xf1bbcdc80f0f7836 */ /* 0x000fe20000000000 */
[----:B------:R-:W-:Y:S01]  /*17b0*/  IADD3 R208, PT, PT, R208, -0x695add53, RZ ;  /* 0x96a522add0d07810 */ /* 0x000fe20007ffe0ff */
[----:B------:R-:W-:Y:S02]  /*17c0*/  VIADD R17, R17, 0x8ff34781 ;  /* 0x8ff3478111117836 */ /* 0x000fe40000000000 */
[----:B------:R-:W-:Y:S02]  /*17d0*/  VIADD R204, R204, 0xa9066899 ;  /* 0xa9066899cccc7836 */ /* 0x000fe40000000000 */
[----:B------:R-:W-:-:S02]  /*17e0*/  VIADD R206, R206, 0xbb67ae85 ;  /* 0xbb67ae85cece7836 */ /* 0x000fc40000000000 */
[----:B------:R-:W-:Y:S01]  /*17f0*/  VIADD R207, R207, 0xdb3d7428 ;  /* 0xdb3d7428cfcf7836 */ /* 0x000fe20000000000 */
[----:B----4-:R-:W-:Y:S02]  /*1800*/  PRMT R28, R67, 0x7632, R28 ;  /* 0x00007632431c7816 */ /* 0x010fe4000000001c */
[----:B------:R-:W-:Y:S02]  /*1810*/  PRMT R29, R66, 0x7632, R29 ;  /* 0x00007632421d7816 */ /* 0x000fe4000000001d */
        /* <DEDUP_REMOVED lines=19> */
.L_x_11916:
        /* <DEDUP_REMOVED lines=13> */
.L_x_11918:
[----:B------:R-:W-:Y:S05]  /*1a20*/  BSYNC.RECONVERGENT B2 ;  /* 0x0000000000027941 */ /* 0x000fea0003800200 */
.L_x_11917:
        /* <DEDUP_REMOVED lines=40> */
[----:B------:R-:W-:-:S07]  /*1cb0*/  IMAD.MOV.U32 R25, RZ, RZ, R213 ;  /* 0x000000ffff197224 */ /* 0x000fce00078e00d5 */
.L_x_11915:
[----:B------:R-:W-:Y:S05]  /*1cc0*/  BSYNC.RECONVERGENT B1 ;  /* 0x0000000000017941 */ /* 0x000fea0003800200 */
.L_x_11914:
[----:B------:R-:W-:Y:S01]  /*1cd0*/  ISETP.NE.AND P0, PT, R30, 0x1, PT ;  /* 0x000000011e00780c */ /* 0x000fe20003f05270 */
[----:B------:R-:W-:Y:S01]  /*1ce0*/  IMAD.U32 R209, RZ, RZ, UR19 ;  /* 0x00000013ffd17e24 */ /* 0x000fe2000f8e00ff */
[----:B------:R-:W-:Y:S01]  /*1cf0*/  I2FP.F32.U32 R25, R25 ;  /* 0x0000001900197245 */ /* 0x000fe20000201000 */
[----:B------:R-:W-:Y:S01]  /*1d00*/  BSSY.RECONVERGENT B1, `(.L_x_11919) ;  /* 0x0000049000017945 */ /* 0x000fe20003800200 */
[----:B-----5:R-:W-:Y:S02]  /*1d10*/  PRMT R29, R20, 0x7632, R29 ;  /* 0x00007632141d7816 */ /* 0x020fe4000000001d */
[----:B------:R-:W-:Y:S01]  /*1d20*/  MOV R32, 0x2 ;  /* 0x0000000200207802 */ /* 0x000fe20000000f00 */
[----:B------:R-:W-:-:S05]  /*1d30*/  FFMA.FTZ R28, R25, R230, 1.1641532182693481445e-10 ;  /* 0x2f000000191c7423 */ /* 0x000fca00000100e6 */
[----:B------:R-:W-:Y:S01]  /*1d40*/  FSETP.LE.FTZ.AND P2, PT, R28, R209, PT ;  /* 0x000000d11c00720b */ /* 0x000fe20003f53000 */
[----:B------:R-:W-:Y:S02]  /*1d50*/  IMAD.U32 R28, R20, 0x10000, RZ ;  /* 0x00010000141c7824 */ /* 0x000fe400078e00ff */
[----:B------:R-:W-:Y:S01]  /*1d60*/  IMAD.MOV.U32 R20, RZ, RZ, R218 ;  /* 0x000000ffff147224 */ /* 0x000fe200078e00da */
        /* <DEDUP_REMOVED lines=10> */
.L_x_11921:
        /* <DEDUP_REMOVED lines=13> */
.L_x_11923:
[----:B------:R-:W-:Y:S05]  /*1ee0*/  BSYNC.RECONVERGENT B2 ;  /* 0x0000000000027941 */ /* 0x000fea0003800200 */
.L_x_11922:
        /* <DEDUP_REMOVED lines=42> */
.L_x_11920:
[----:B------:R-:W-:Y:S05]  /*2190*/  BSYNC.RECONVERGENT B1 ;  /* 0x0000000000017941 */ /* 0x000fea0003800200 */
.L_x_11919:
[----:B------:R-:W-:Y:S01]  /*21a0*/  ISETP.NE.AND P0, PT, R32, 0x1, PT ;  /* 0x000000012000780c */ /* 0x000fe20003f05270 */
[----:B------:R-:W-:Y:S01]  /*21b0*/  BSSY.RECONVERGENT B1, `(.L_x_11924) ;  /* 0x0000049000017945 */ /* 0x000fe20003800200 */
[----:B------:R-:W-:Y:S01]  /*21c0*/  I2FP.F32.U32 R31, R20 ;  /* 0x00000014001f7245 */ /* 0x000fe20000201000 */
[----:B------:R-:W-:Y:S02]  /*21d0*/  IMAD.U32 R29, R29, 0x10000, RZ ;  /* 0x000100001d1d7824 */ /* 0x000fe400078e00ff */
[----:B------:R-:W-:Y:S02]  /*21e0*/  IMAD.MOV.U32 R34, RZ, RZ, 0x2 ;  /* 0x00000002ff227424 */ /* 0x000fe400078e00ff */
        /* <DEDUP_REMOVED lines=13> */
.L_x_11926:
        /* <DEDUP_REMOVED lines=13> */
.L_x_11928:
[----:B------:R-:W-:Y:S05]  /*2390*/  BSYNC.RECONVERGENT B2 ;  /* 0x0000000000027941 */ /* 0x000fea0003800200 */
.L_x_11927:
        /* <DEDUP_REMOVED lines=42> */
.L_x_11925:
[----:B------:R-:W-:Y:S05]  /*2640*/  BSYNC.RECONVERGENT B1 ;  /* 0x0000000000017941 */ /* 0x000fea0003800200 */
.L_x_11924:
[----:B------:R-:W-:Y:S01]  /*2650*/  ISETP.NE.AND P0, PT, R34, 0x1, PT ;  /* 0x000000012200780c */ /* 0x000fe20003f05270 */
[----:B------:R-:W-:Y:S01]  /*2660*/  BSSY.RECONVERGENT B1, `(.L_x_11929) ;  /* 0x000004a000017945 */ /* 0x000fe20003800200 */
[----:B------:R-:W-:Y:S01]  /*2670*/  I2FP.F32.U32 R31, R31 ;  /* 0x0000001f001f7245 */ /* 0x000fe20000201000 */
[----:B------:R-:W-:Y:S02]  /*2680*/  IMAD.MOV.U32 R35, RZ, RZ, 0x2 ;  /* 0x00000002ff237424 */ /* 0x000fe400078e00ff */
[----:B------:R-:W-:Y:S02]  /*2690*/  IMAD.MOV.U32 R33, RZ, RZ, R218 ;  /* 0x000000ffff217224 */ /* 0x000fe400078e00da */
[----:B------:R-:W-:Y:S01]  /*26a0*/  FFMA.FTZ R30, R31, R230, 1.1641532182693481445e-10 ;  /* 0x2f0000001f1e7423 */ /* 0x000fe200000100e6 */
[----:B------:R-:W-:-:S04]  /*26b0*/  PRMT R31, R21, 0x7632, R31 ;  /* 0x00007632151f7816 */ /* 0x000fc8000000001f */
[----:B------:R-:W-:Y:S02]  /*26c0*/  FSETP.LE.FTZ.AND P2, PT, R30, R209, PT ;  /* 0x000000d11e00720b */ /* 0x000fe40003f53000 */
[----:B------:R-:W-:Y:S02]  /*26d0*/  SHF.L.U32 R30, R21, 0x10, RZ ;  /* 0x00000010151e7819 */ /* 0x000fe400000006ff */
        /* <DEDUP_REMOVED lines=10> */
.L_x_11931:
        /* <DEDUP_REMOVED lines=13> */
.L_x_11933:
[----:B------:R-:W-:Y:S05]  /*2850*/  BSYNC.RECONVERGENT B2 ;  /* 0x0000000000027941 */ /* 0x000fea0003800200 */
.L_x_11932:
        /* <DEDUP_REMOVED lines=40> */
[----:B------:R-:W-:Y:S01]  /*2ae0*/  IMAD.MOV.U32 R33, RZ, RZ, R24 ;  /* 0x000000ffff217224 */ /* 0x000fe200078e0018 */
[----:B------:R-:W-:-:S07]  /*2af0*/  MOV R24, R32 ;  /* 0x0000002000187202 */ /* 0x000fce0000000f00 */
.L_x_11930:
[----:B------:R-:W-:Y:S05]  /*2b00*/  BSYNC.RECONVERGENT B1 ;  /* 0x0000000000017941 */ /* 0x000fea0003800200 */
.L_x_11929:
        /* <DEDUP_REMOVED lines=17> */
.L_x_11936:
        /* <DEDUP_REMOVED lines=13> */
.L_x_11938:
[----:B------:R-:W-:Y:S05]  /*2cf0*/  BSYNC.RECONVERGENT B2 ;  /* 0x0000000000027941 */ /* 0x000fea0003800200 */
.L_x_11937:
        /* <DEDUP_REMOVED lines=42> */
.L_x_11935:
[----:B------:R-:W-:Y:S05]  /*2fa0*/  BSYNC.RECONVERGENT B1 ;  /* 0x0000000000017941 */ /* 0x000fea0003800200 */
.L_x_11934:
[----:B------:R-:W-:Y:S01]  /*2fb0*/  ISETP.NE.AND P0, PT, R34, 0x1, PT ;  /* 0x000000012200780c */ /* 0x000fe20003f05270 */
[----:B------:R-:W-:Y:S01]  /*2fc0*/  BSSY.RECONVERGENT B1, `(.L_x_11939) ;  /* 0x000004a000017945 */ /* 0x000fe20003800200 */
[----:B------:R-:W-:Y:S01]  /*2fd0*/  I2FP.F32.U32 R33, R33 ;  /* 0x0000002100217245 */ /* 0x000fe20000201000 */
[----:B------:R-:W-:-:S04]  /*2fe0*/  IMAD.MOV.U32 R35, RZ, RZ, 0x2 ;  /* 0x00000002ff237424 */ /* 0x000fc800078e00ff */
[----:B------:R-:W-:Y:S01]  /*2ff0*/  FFMA.FTZ R32, R33, R230, 1.1641532182693481445e-10 ;  /* 0x2f00000021207423 */ /* 0x000fe200000100e6 */
[----:B------:R-:W-:-:S04]  /*3000*/  MOV R33, R218 ;  /* 0x000000da00217202 */ /* 0x000fc80000000f00 */
[----:B------:R-:W-:Y:S01]  /*3010*/  FSETP.LE.FTZ.AND P3, PT, R32, R209, PT ;  /* 0x000000d12000720b */ /* 0x000fe20003f73000 */
[C---:B------:R-:W-:Y:S01]  /*3020*/  IMAD.U32 R32, R22.reuse, 0x10000, RZ ;  /* 0x0001000016207824 */ /* 0x040fe200078e00ff */
        /* <DEDUP_REMOVED lines=10> */
.L_x_11941:
        /* <DEDUP_REMOVED lines=13> */
.L_x_11943:
[----:B------:R-:W-:Y:S05]  /*31a0*/  BSYNC.RECONVERGENT B2 ;  /* 0x0000000000027941 */ /* 0x000fea0003800200 */
.L_x_11942:
        /* <DEDUP_REMOVED lines=43> */
.L_x_11940:
[----:B------:R-:W-:Y:S05]  /*3460*/  BSYNC.RECONVERGENT B1 ;  /* 0x0000000000017941 */ /* 0x000fea0003800200 */
.L_x_11939:
[----:B------:R-:W-:Y:S01]  /*3470*/  ISETP.NE.AND P4, PT, R35, 0x1, PT ;  /* 0x000000012300780c */ /* 0x000fe20003f85270 */
[----:B------:R-:W-:Y:S01]  /*3480*/  BSSY.RECONVERGENT B1, `(.L_x_11944) ;  /* 0x0000049000017945 */ /* 0x000fe20003800200 */
[----:B------:R-:W-:Y:S01]  /*3490*/  I2FP.F32.U32 R33, R33 ;  /* 0x0000002100217245 */ /* 0x000fe20000201000 */
[----:B------:R-:W-:-:S04]  /*34a0*/  IMAD.MOV.U32 R37, RZ, RZ, 0x2 ;  /* 0x00000002ff257424 */ /* 0x000fc800078e00ff */
[----:B------:R-:W-:Y:S01]  /*34b0*/  FFMA.FTZ R34, R33, R230, 1.1641532182693481445e-10 ;  /* 0x2f00000021227423 */ /* 0x000fe200000100e6 */
[----:B------:R-:W-:Y:S01]  /*34c0*/  IMAD.U32 R33, R22, 0x10000, RZ ;  /* 0x0001000016217824 */ /* 0x000fe200078e00ff */
[----:B------:R-:W-:-:S03]  /*34d0*/  MOV R22, R218 ;  /* 0x000000da00167202 */ /* 0x000fc60000000f00 */
        /* <DEDUP_REMOVED lines=10> */
.L_x_11946:
        /* <DEDUP_REMOVED lines=13> */
.L_x_11948:
[----:B------:R-:W-:Y:S05]  /*3650*/  BSYNC.RECONVERGENT B2 ;  /* 0x0000000000027941 */ /* 0x000fea0003800200 */
.L_x_11947:
        /* <DEDUP_REMOVED lines=43> */
.L_x_11945:
[----:B------:R-:W-:Y:S05]  /*3910*/  BSYNC.RECONVERGENT B1 ;  /* 0x0000000000017941 */ /* 0x000fea0003800200 */
.L_x_11944:
        /* <DEDUP_REMOVED lines=18> */
.L_x_11951:
        /* <DEDUP_REMOVED lines=13> */
.L_x_11953:
[----:B------:R-:W-:Y:S05]  /*3b10*/  BSYNC.RECONVERGENT B2 ;  /* 0x0000000000027941 */ /* 0x000fea0003800200 */
.L_x_11952:
        /* <DEDUP_REMOVED lines=43> */
.L_x_11950:
[----:B------:R-:W-:Y:S05]  /*3dd0*/  BSYNC.RECONVERGENT B1 ;  /* 0x0000000000017941 */ /* 0x000fea0003800200 */
.L_x_11949:
[----:B------:R-:W-:Y:S01]  /*3de0*/  IMAD.U32 R210, RZ, RZ, UR21 ;  /* 0x00000015ffd27e24 */ /* 0x000fe2000f8e00ff */
[----:B------:R-:W-:Y:S01]  /*3df0*/  P2R R37, PR, RZ, 0x2 ;  /* 0x00000002ff257803 */ /* 0x000fe20000000000 */
[----:B------:R-:W-:Y:S01]  /*3e00*/  IMAD.U32 R23, R23, 0x10000, RZ ;  /* 0x0001000017177824 */ /* 0x000fe200078e00ff */
[----:B------:R-:W-:Y:S01]  /*3e10*/  I2FP.F32.U32 R35, R35 ;  /* 0x0000002300237245 */ /* 0x000fe20000201000 */
[-C--:B------:R-:W-:Y:S01]  /*3e20*/  FMUL.FTZ R30, R30, R210.reuse ;  /* 0x000000d21e1e7220 */ /* 0x080fe20000410000 */
[----:B------:R-:W-:Y:S01]  /*3e30*/  ISETP.NE.AND P1, PT, R21, RZ, PT ;  /* 0x000000ff1500720c */ /* 0x000fe20003f25270 */
[----:B------:R-:W-:Y:S01]  /*3e40*/  FMUL.FTZ R28, R28, R210 ;  /* 0x000000d21c1c7220 */ /* 0x000fe20000410000 */
[----:B------:R-:W-:Y:S01]  /*3e50*/  ISETP.NE.AND P5, PT, R25, RZ, PT ;  /* 0x000000ff1900720c */ /* 0x000fe20003fa5270 */
[----:B------:R-:W-:Y:S01]  /*3e60*/  FFMA.FTZ R36, R35, R230, 1.1641532182693481445e-10 ;  /* 0x2f00000023247423 */ /* 0x000fe200000100e6 */
[----:B------:R-:W-:Y:S01]  /*3e70*/  FSEL R50, R30, RZ, P1 ;  /* 0x000000ff1e327208 */ /* 0x000fe20000800000 */
[-C--:B------:R-:W-:Y:S01]  /*3e80*/  FMUL.FTZ R22, R22, R210.reuse ;  /* 0x000000d216167220 */ /* 0x080fe20000410000 */
[----:B------:R-:W-:Y:S01]  /*3e90*/  ISETP.NE.AND P1, PT, R37, RZ, PT ;  /* 0x000000ff2500720c */ /* 0x000fe20003f25270 */
[-C--:B------:R-:W-:Y:S01]  /*3ea0*/  FMUL.FTZ R33, R33, R210.reuse ;  /* 0x000000d221217220 */ /* 0x080fe20000410000 */
[-C--:B------:R-:W-:Y:S01]  /*3eb0*/  FMUL.FTZ R32, R32, R210.reuse ;  /* 0x000000d220207220 */ /* 0x080fe20000410000 */
        /* <DEDUP_REMOVED lines=19> */
[----:B------:R-:W-:-:S02]  /*3ff0*/  @P1 FADD.FTZ R49, R61, R49 ;  /* 0x000000313d311221 */ /* 0x000fc40000010000 */
[----:B------:R-:W-:Y:S01]  /*4000*/  @P1 FADD.FTZ R55, R59, R55 ;  /* 0x000000373b371221 */ /* 0x000fe20000010000 */
[----:B------:R-:W-:Y:S09]  /*4010*/  BRA `(.L_x_11954) ;  /* 0x0000004c00a47947 */ /* 0x000ff20003800000 */
.L_x_11913:
        /* <DEDUP_REMOVED lines=16> */
.L_x_11957:
        /* <DEDUP_REMOVED lines=13> */
.L_x_11959:
[----:B------:R-:W-:Y:S05]  /*41f0*/  BSYNC.RECONVERGENT B2 ;  /* 0x0000000000027941 */ /* 0x000fea0003800200 */
.L_x_11958:
        /* <DEDUP_REMOVED lines=40> */
[----:B------:R-:W-:-:S07]  /*4480*/  IMAD.MOV.U32 R6, RZ, RZ, R213 ;  /* 0x000000ffff067224 */ /* 0x000fce00078e00d5 */
.L_x_11956:
[----:B------:R-:W-:Y:S05]  /*4490*/  BSYNC.RECONVERGENT B1 ;  /* 0x0000000000017941 */ /* 0x000fea0003800200 */
.L_x_11955:
[----:B------:R-:W-:Y:S01]  /*44a0*/  ISETP.NE.AND P0, PT, R8, 0x1, PT ;  /* 0x000000010800780c */ /* 0x000fe20003f05270 */
[----:B------:R-:W-:Y:S01]  /*44b0*/  IMAD.U32 R210, RZ, RZ, UR21 ;  /* 0x00000015ffd27e24 */ /* 0x000fe2000f8e00ff */
[----:B------:R-:W-:Y:S01]  /*44c0*/  I2FP.F32.U32 R7, R6 ;  /* 0x0000000600077245 */ /* 0x000fe20000201000 */
[----:B------:R-:W-:Y:S01]  /*44d0*/  BSSY.RECONVERGENT B1, `(.L_x_11960) ;  /* 0x000004b000017945 */ /* 0x000fe20003800200 */
[----:B------:R-:W-:Y:S01]  /*44e0*/  MOV R209, UR19 ;  /* 0x0000001300d17c02 */ /* 0x000fe20008000f00 */
[----:B------:R-:W-:Y:S02]  /*44f0*/  HFMA2 R11, -RZ, RZ, 0, 1.1920928955078125e-07 ;  /* 0x00000002ff0b7431 */ /* 0x000fe400000001ff */
[----:B------:R-:W-:Y:S01]  /*4500*/  FFMA.FTZ R6, R7, R230, 1.1641532182693481445e-10 ;  /* 0x2f00000007067423 */ /* 0x000fe200000100e6 */
[C---:B-----5:R-:W-:Y:S01]  /*4510*/  IMAD.U32 R7, R20.reuse, 0x10000, RZ ;  /* 0x0001000014077824 */ /* 0x060fe200078e00ff */
[----:B------:R-:W-:-:S03]  /*4520*/  PRMT R20, R20, 0x7632, R20 ;  /* 0x0000763214147816 */ /* 0x000fc60000000014 */
[----:B------:R-:W-:Y:S01]  /*4530*/  FSETP.LE.FTZ.AND P3, PT, R6, R209, PT ;  /* 0x000000d10600720b */ /* 0x000fe20003f73000 */
[----:B------:R-:W-:Y:S02]  /*4540*/  IMAD.MOV.U32 R6, RZ, RZ, R218 ;  /* 0x000000ffff067224 */ /* 0x000fe400078e00da */
[----:B------:R-:W-:Y:S01]  /*4550*/  FMUL.FTZ R10, R210, R7 ;  /* 0x00000007d20a7220 */ /* 0x000fe20000410000 */
        /* <DEDUP_REMOVED lines=10> */
.L_x_11962:
        /* <DEDUP_REMOVED lines=13> */
.L_x_11964:
[----:B------:R-:W-:Y:S05]  /*46d0*/  BSYNC.RECONVERGENT B2 ;  /* 0x0000000000027941 */ /* 0x000fea0003800200 */
.L_x_11963:
        /* <DEDUP_REMOVED lines=42> */
.L_x_11961:
[----:B------:R-:W-:Y:S05]  /*4980*/  BSYNC.RECONVERGENT B1 ;  /* 0x0000000000017941 */ /* 0x000fea0003800200 */
.L_x_11960:
        /* <DEDUP_REMOVED lines=23> */
.L_x_11967:
        /* <DEDUP_REMOVED lines=13> */
.L_x_11969:
[----:B------:R-:W-:Y:S05]  /*4bd0*/  BSYNC.RECONVERGENT B2 ;  /* 0x0000000000027941 */ /* 0x000fea0003800200 */
.L_x_11968:
        /* <DEDUP_REMOVED lines=42> */
.L_x_11966:
[----:B------:R-:W-:Y:S05]  /*4e80*/  BSYNC.RECONVERGENT B1 ;  /* 0x0000000000017941 */ /* 0x000fea0003800200 */
.L_x_11965:
[----:B------:R-:W-:Y:S01]  /*4e90*/  ISETP.NE.AND P0, PT, R9, 0x1, PT ;  /* 0x000000010900780c */ /* 0x000fe20003f05270 */
[----:B------:R-:W-:Y:S01]  /*4ea0*/  BSSY.RECONVERGENT B1, `(.L_x_11970) ;  /* 0x000004a000017945 */ /* 0x000fe20003800200 */
[----:B------:R-:W-:Y:S01]  /*4eb0*/  I2FP.F32.U32 R7, R7 ;  /* 0x0000000700077245 */ /* 0x000fe20000201000 */
[----:B------:R-:W-:-:S04]  /*4ec0*/  IMAD.MOV.U32 R10, RZ, RZ, 0x2 ;  /* 0x00000002ff0a7424 */ /* 0x000fc800078e00ff */
[----:B------:R-:W-:Y:S01]  /*4ed0*/  FFMA.FTZ R8, R7, R230, 1.1641532182693481445e-10 ;  /* 0x2f00000007087423 */ /* 0x000fe200000100e6 */
[----:B------:R-:W-:-:S04]  /*4ee0*/  SHF.L.U32 R7, R20, 0x10, RZ ;  /* 0x0000001014077819 */ /* 0x000fc800000006ff */
        /* <DEDUP_REMOVED lines=13> */
.L_x_11972:
        /* <DEDUP_REMOVED lines=13> */
.L_x_11974:
[----:B------:R-:W-:Y:S05]  /*5090*/  BSYNC.RECONVERGENT B2 ;  /* 0x0000000000027941 */ /* 0x000fea0003800200 */
.L_x_11973:
        /* <DEDUP_REMOVED lines=42> */
.L_x_11971:
[----:B------:R-:W-:Y:S05]  /*5340*/  BSYNC.RECONVERGENT B1 ;  /* 0x0000000000017941 */ /* 0x000fea0003800200 */
.L_x_11970:
[----:B------:R-:W-:Y:S01]  /*5350*/  I2FP.F32.U32 R9, R8 ;  /* 0x0000000800097245 */ /* 0x000fe20000201000 */
[----:B------:R-:W-:Y:S01]  /*5360*/  IMAD.U32 R31, R31, 0x10000, RZ ;  /* 0x000100001f1f7824 */ /* 0x000fe200078e00ff */
[----:B------:R-:W-:Y:S01]  /*5370*/  ISETP.NE.AND P2, PT, R10, 0x1, PT ;  /* 0x000000010a00780c */ /* 0x000fe20003f45270 */
[----:B------:R-:W-:Y:S01]  /*5380*/  BSSY.RECONVERGENT B1, `(.L_x_11975) ;  /* 0x000004c000017945 */ /* 0x000fe20003800200 */
[----:B------:R-:W-:Y:S02]  /*5390*/  HFMA2 R12, -RZ, RZ, 0, 1.1920928955078125e-07 ;  /* 0x00000002ff0c7431 */ /* 0x000fe400000001ff */
[----:B------:R-:W-:Y:S01]  /*53a0*/  FFMA.FTZ R8, R9, R230, 1.1641532182693481445e-10 ;  /* 0x2f00000009087423 */ /* 0x000fe200000100e6 */
[----:B------:R-:W-:-:S04]  /*53b0*/  FMUL.FTZ R31, R31, R210 ;  /* 0x000000d21f1f7220 */ /* 0x000fc80000410000 */
        /* <DEDUP_REMOVED lines=16> */
.L_x_11977:
        /* <DEDUP_REMOVED lines=13> */
.L_x_11979:
[----:B------:R-:W-:Y:S05]  /*5590*/  BSYNC.RECONVERGENT B2 ;  /* 0x0000000000027941 */ /* 0x000fea0003800200 */
.L_x_11978:
        /* <DEDUP_REMOVED lines=42> */
.L_x_11976:
[----:B------:R-:W-:Y:S05]  /*5840*/  BSYNC.RECONVERGENT B1 ;  /* 0x0000000000017941 */ /* 0x000fea0003800200 */
.L_x_11975:
[----:B------:R-:W-:Y:S01]  /*5850*/  ISETP.NE.AND P0, PT, R12, 0x1, PT ;  /* 0x000000010c00780c */ /* 0x000fe20003f05270 */
[----:B------:R-:W-:Y:S01]  /*5860*/  IMAD.U32 R11, R21, 0x10000, RZ ;  /* 0x00010000150b7824 */ /* 0x000fe200078e00ff */
[----:B------:R-:W-:Y:S01]  /*5870*/  I2FP.F32.U32 R9, R8 ;  /* 0x0000000800097245 */ /* 0x000fe20000201000 */
[----:B------:R-:W-:Y:S01]  /*5880*/  BSSY.RECONVERGENT B1, `(.L_x_11980) ;  /* 0x0000049000017945 */ /* 0x000fe20003800200 */
[----:B------:R-:W-:Y:S01]  /*5890*/  IMAD.MOV.U32 R32, RZ, RZ, 0x2 ;  /* 0x00000002ff207424 */ /* 0x000fe200078e00ff */
[----:B------:R-:W-:Y:S02]  /*58a0*/  MOV R10, R218 ;  /* 0x000000da000a7202 */ /* 0x000fe40000000f00 */
[----:B------:R-:W-:Y:S01]  /*58b0*/  FFMA.FTZ R8, R9, R230, 1.1641532182693481445e-10 ;  /* 0x2f00000009087423 */ /* 0x000fe200000100e6 */
[----:B------:R-:W-:-:S04]  /*58c0*/  PRMT R9, R21, 0x7632, R9 ;  /* 0x0000763215097816 */ /* 0x000fc80000000009 */
[----:B------:R-:W-:Y:S01]  /*58d0*/  FSETP.LE.FTZ.AND P3, PT, R8, R209, PT ;  /* 0x000000d10800720b */ /* 0x000fe20003f73000 */
[----:B------:R-:W-:-:S03]  /*58e0*/  FMUL.FTZ R8, R210, R11 ;  /* 0x0000000bd2087220 */ /* 0x000fc60000410000 */
        /* <DEDUP_REMOVED lines=10> */
.L_x_11982:
        /* <DEDUP_REMOVED lines=13> */
.L_x_11984:
[----:B------:R-:W-:Y:S05]  /*5a60*/  BSYNC.RECONVERGENT B2 ;  /* 0x0000000000027941 */ /* 0x000fea0003800200 */
.L_x_11983:
        /* <DEDUP_REMOVED lines=40> */
[----:B------:R-:W-:Y:S02]  /*5cf0*/  IMAD.MOV.U32 R24, RZ, RZ, R32 ;  /* 0x000000ffff187224 */ /* 0x000fe400078e0020 */
[----:B------:R-:W-:-:S07]  /*5d00*/  IMAD.MOV.U32 R32, RZ, RZ, RZ ;  /* 0x000000ffff207224 */ /* 0x000fce00078e00ff */
.L_x_11981:
[----:B------:R-:W-:Y:S05]  /*5d10*/  BSYNC.RECONVERGENT B1 ;  /* 0x0000000000017941 */ /* 0x000fea0003800200 */
.L_x_11980:
[----:B------:R-:W-:Y:S01]  /*5d20*/  I2FP.F32.U32 R11, R10 ;  /* 0x0000000a000b7245 */ /* 0x000fe20000201000 */
[----:B------:R-:W-:Y:S01]  /*5d30*/  BSSY.RECONVERGENT B1, `(.L_x_11985) ;  /* 0x000004e000017945 */ /* 0x000fe20003800200 */
[----:B------:R-:W-:Y:S01]  /*5d40*/  SHF.L.U32 R31, R65, 0x10, RZ ;  /* 0x00000010411f7819 */ /* 0x000fe200000006ff */
[----:B------:R-:W-:Y:S01]  /*5d50*/  IMAD.MOV.U32 R12, RZ, RZ, 0x2 ;  /* 0x00000002ff0c7424 */ /* 0x000fe200078e00ff */
[----:B------:R-:W-:Y:S01]  /*5d60*/  ISETP.NE.AND P2, PT, R32, 0x1, PT ;  /* 0x000000012000780c */ /* 0x000fe20003f45270 */
[----:B------:R-:W-:Y:S01]  /*5d70*/  FFMA.FTZ R10, R11, R230, 1.1641532182693481445e-10 ;  /* 0x2f0000000b0a7423 */ /* 0x000fe200000100e6 */
[----:B------:R-:W-:Y:S01]  /*5d80*/  FSEL R50, R8, RZ, P3 ;  /* 0x000000ff08327208 */ /* 0x000fe20001800000 */
[----:B------:R-:W-:Y:S01]  /*5d90*/  FMUL.FTZ R31, R31, R210 ;  /* 0x000000d21f1f7220 */ /* 0x000fe20000410000 */
[----:B------:R-:W-:Y:S02]  /*5da0*/  IMAD.MOV.U32 R11, RZ, RZ, R218 ;  /* 0x000000ffff0b7224 */ /* 0x000fe400078e00da */
        /* <DEDUP_REMOVED lines=14> */
.L_x_11987:
        /* <DEDUP_REMOVED lines=13> */
.L_x_11989:
[----:B------:R-:W-:Y:S05]  /*5f60*/  BSYNC.RECONVERGENT B2 ;  /* 0x0000000000027941 */ /* 0x000fea0003800200 */
.L_x_11988:
        /* <DEDUP_REMOVED lines=42> */
.L_x_11986:
[----:B------:R-:W-:Y:S05]  /*6210*/  BSYNC.RECONVERGENT B1 ;  /* 0x0000000000017941 */ /* 0x000fea0003800200 */
.L_x_11985:
        /* <DEDUP_REMOVED lines=18> */
.L_x_11992:
        /* <DEDUP_REMOVED lines=13> */
.L_x_11994:
[----:B------:R-:W-:Y:S05]  /*6410*/  BSYNC.RECONVERGENT B2 ;  /* 0x0000000000027941 */ /* 0x000fea0003800200 */
.L_x_11993:
        /* <DEDUP_REMOVED lines=42> */
.L_x_11991:
[----:B------:R-:W-:Y:S05]  /*66c0*/  BSYNC.RECONVERGENT B1 ;  /* 0x0000000000017941 */ /* 0x000fea0003800200 */
.L_x_11990:
        /* <DEDUP_REMOVED lines=23> */
.L_x_11997:
        /* <DEDUP_REMOVED lines=13> */
.L_x_11999:
[----:B------:R-:W-:Y:S05]  /*6910*/  BSYNC.RECONVERGENT B2 ;  /* 0x0000000000027941 */ /* 0x000fea0003800200 */
.L_x_11998:
        /* <DEDUP_REMOVED lines=42> */
.L_x_11996:
[----:B------:R-:W-:Y:S05]  /*6bc0*/  BSYNC.RECONVERGENT B1 ;  /* 0x0000000000017941 */ /* 0x000fea0003800200 */
.L_x_11995:
        /* <DEDUP_REMOVED lines=19> */
.L_x_12002:
        /* <DEDUP_REMOVED lines=13> */
.L_x_12004:
[----:B------:R-:W-:Y:S05]  /*6dd0*/  BSYNC.RECONVERGENT B2 ;  /* 0x0000000000027941 */ /* 0x000fea0003800200 */
.L_x_12003:
        /* <DEDUP_REMOVED lines=42> */
.L_x_12001:
[----:B------:R-:W-:Y:S05]  /*7080*/  BSYNC.RECONVERGENT B1 ;  /* 0x0000000000017941 */ /* 0x000fea0003800200 */
.L_x_12000:
[----:B------:R-:W-:Y:S01]  /*7090*/  I2FP.F32.U32 R11, R11 ;  /* 0x0000000b000b7245 */ /* 0x000fe20000201000 */
[----:B------:R-:W-:Y:S01]  /*70a0*/  IMAD.U32 R31, R66, 0x10000, RZ ;  /* 0x00010000421f7824 */ /* 0x000fe200078e00ff */
[----:B------:R-:W-:Y:S01]  /*70b0*/  FSEL R52, R10, RZ, P3 ;  /* 0x000000ff0a347208 */ /* 0x000fe20001800000 */
[----:B------:R-:W-:Y:S02]  /*70c0*/  BSSY.RECONVERGENT B1, `(.L_x_12005) ;  /* 0x000004c000017945 */ /* 0x000fe40003800200 */
        /* <DEDUP_REMOVED lines=19> */
.L_x_12007:
        /* <DEDUP_REMOVED lines=13> */
.L_x_12009:
[----:B------:R-:W-:Y:S05]  /*72d0*/  BSYNC.RECONVERGENT B2 ;  /* 0x0000000000027941 */ /* 0x000fea0003800200 */
.L_x_12008:
        /* <DEDUP_REMOVED lines=42> */
.L_x_12006:
[----:B------:R-:W-:Y:S05]  /*7580*/  BSYNC.RECONVERGENT B1 ;  /* 0x0000000000017941 */ /* 0x000fea0003800200 */
.L_x_12005:
[----:B------:R-:W-:Y:S01]  /*7590*/  ISETP.NE.AND P4, PT, R31, 0x1, PT ;  /* 0x000000011f00780c */ /* 0x000fe20003f85270 */
[----:B------:R-:W-:Y:S01]  /*75a0*/  BSSY.RECONVERGENT B1, `(.L_x_12010) ;  /* 0x0000049000017945 */ /* 0x000fe20003800200 */
[----:B------:R-:W-:Y:S01]  /*75b0*/  I2FP.F32.U32 R11, R11 ;  /* 0x0000000b000b7245 */ /* 0x000fe20000201000 */
[----:B------:R-:W-:-:S04]  /*75c0*/  IMAD.MOV.U32 R30, RZ, RZ, 0x2 ;  /* 0x00000002ff1e7424 */ /* 0x000fc800078e00ff */
[----:B------:R-:W-:Y:S01]  /*75d0*/  FFMA.FTZ R12, R11, R230, 1.1641532182693481445e-10 ;  /* 0x2f0000000b0c7423 */ /* 0x000fe200000100e6 */
[----:B------:R-:W-:-:S04]  /*75e0*/  IMAD.U32 R11, R22, 0x10000, RZ ;  /* 0x00010000160b7824 */ /* 0x000fc800078e00ff */
[----:B------:R-:W-:Y:S01]  /*75f0*/  FSETP.LE.FTZ.AND P0, PT, R12, R209, PT ;  /* 0x000000d10c00720b */ /* 0x000fe20003f13000 */
[----:B------:R-:W-:Y:S01]  /*7600*/  FMUL.FTZ R11, R11, R210 ;  /* 0x000000d20b0b7220 */ /* 0x000fe20000410000 */
        /* <DEDUP_REMOVED lines=10> */
.L_x_12012:
        /* <DEDUP_REMOVED lines=13> */
.L_x_12014:
[----:B------:R-:W-:Y:S05]  /*7780*/  BSYNC.RECONVERGENT B2 ;  /* 0x0000000000027941 */ /* 0x000fea0003800200 */
.L_x_12013:
        /* <DEDUP_REMOVED lines=42> */
.L_x_12011:
[----:B------:R-:W-:Y:S05]  /*7a30*/  BSYNC.RECONVERGENT B1 ;  /* 0x0000000000017941 */ /* 0x000fea0003800200 */
.L_x_12010:
        /* <DEDUP_REMOVED lines=24> */
.L_x_12017:
        /* <DEDUP_REMOVED lines=13> */
.L_x_12019:
[----:B------:R-:W-:Y:S05]  /*7c90*/  BSYNC.RECONVERGENT B2 ;  /* 0x0000000000027941 */ /* 0x000fea0003800200 */
.L_x_12018:
        /* <DEDUP_REMOVED lines=42> */
.L_x_12016:
[----:B------:R-:W-:Y:S05]  /*7f40*/  BSYNC.RECONVERGENT B1 ;  /* 0x0000000000017941 */ /* 0x000fea0003800200 */
.L_x_12015:
        /* <DEDUP_REMOVED lines=19> */
.L_x_12022:
        /* <DEDUP_REMOVED lines=13> */
.L_x_12024:
[----:B------:R-:W-:Y:S05]  /*8150*/  BSYNC.RECONVERGENT B2 ;  /* 0x0000000000027941 */ /* 0x000fea0003800200 */
.L_x_12023:
        /* <DEDUP_REMOVED lines=42> */
.L_x_12021:
[----:B------:R-:W-:Y:S05]  /*8400*/  BSYNC.RECONVERGENT B1 ;  /* 0x0000000000017941 */ /* 0x000fea0003800200 */
.L_x_12020:
        /* <DEDUP_REMOVED lines=12> */
[----:B------:R-:W-:Y:S01]  /*84d0*/  IMAD.MOV.U32 R31, RZ, RZ, 0x2 ;  /* 0x00000002ff1f7424 */ /* 0x000fe200078e00ff */
[----:B------:R-:W-:Y:S02]  /*84e0*/  PRMT R12, R22, 0x7610, R12 ;  /* 0x00007610160c7816 */ /* 0x000fe4000000000c */
        /* <DEDUP_REMOVED lines=10> */
.L_x_12027:
        /* <DEDUP_REMOVED lines=13> */
.L_x_12029:
[----:B------:R-:W-:Y:S05]  /*8660*/  BSYNC.RECONVERGENT B2 ;  /* 0x0000000000027941 */ /* 0x000fea0003800200 */
.L_x_12028:
        /* <DEDUP_REMOVED lines=43> */
.L_x_12026:
[----:B------:R-:W-:Y:S05]  /*8920*/  BSYNC.RECONVERGENT B1 ;  /* 0x0000000000017941 */ /* 0x000fea0003800200 */
.L_x_12025:
        /* <DEDUP_REMOVED lines=18> */
.L_x_12032:
        /* <DEDUP_REMOVED lines=15> */
.L_x_12034:
[----:B------:R-:W-:Y:S05]  /*8b40*/  BSYNC.RECONVERGENT B2 ;  /* 0x0000000000027941 */ /* 0x000fea0003800200 */
.L_x_12033:
        /* <DEDUP_REMOVED lines=43> */
.L_x_12031:
[----:B------:R-:W-:Y:S05]  /*8e00*/  BSYNC.RECONVERGENT B1 ;  /* 0x0000000000017941 */ /* 0x000fea0003800200 */
.L_x_12030:
        /* <DEDUP_REMOVED lines=10> */
.L_x_11954:
        /* <DEDUP_REMOVED lines=15> */
[----:B------:R-:W-:-:S02]  /*8fa0*/  LOP3.LUT R30, R30, R28, R29, 0xfe, !PT ;  /* 0x0000001c1e1e7212 */ /* 0x000fc400078efe1d */
[----:B------:R-:W-:Y:S01]  /*8fb0*/  SEL R29, RZ, 0x1, !P3 ;  /* 0x00000001ff1d7807 */ /* 0x000fe20005800000 */
[----:B------:R-:W3:Y:S01]  /*8fc0*/  @P0 LDC.64 R26, c[0x0][0x398] ;  /* 0x0000e600ff1a0b82 */ /* 0x000ee20000000a00 */
[----:B------:R-:W-:Y:S01]  /*8fd0*/  LOP3.LUT R25, R25, R21, R20, 0xfe, !PT ;  /* 0x0000001519197212 */ /* 0x000fe200078efe14 */
[----:B0-----:R-:W-:Y:S01]  /*8fe0*/  IMAD.WIDE.U32 R20, R14, 0x20, R214 ;  /* 0x000000200e147825 */ /* 0x001fe200078e00d6 */
[----:B------:R-:W-:Y:S02]  /*8ff0*/  SEL R28, RZ, 0x1, !P6 ;  /* 0x00000001ff1c7807 */ /* 0x000fe40007000000 */
[----:B------:R-:W-:Y:S01]  /*9000*/  LOP3.LUT R29, R30, R29, RZ, 0xfc, !PT ;  /* 0x0000001d1e1d7212 */ /* 0x000fe200078efcff */
[----:B-1----:R-:W-:Y:S01]  /*9010*/  IMAD.WIDE.U32 R30, R14, 0x8, R228 ;  /* 0x000000080e1e7825 */ /* 0x002fe200078e00e4 */
[----:B------:R-:W-:Y:S01]  /*9020*/  LOP3.LUT R28, R25, R28, RZ, 0xfc, !PT ;  /* 0x0000001c191c7212 */ /* 0x000fe200078efcff */
[----:B------:R-:W-:Y:S04]  /*9030*/  STG.E.128 desc[UR8][R20.64], R48 ;  /* 0x0000003014007986 */ /* 0x000fe8000c101d08 */
[----:B------:R0:W-:Y:S01]  /*9040*/  STG.E.128 desc[UR8][R20.64+0x10], R52 ;  /* 0x0000103414007986 */ /* 0x0001e2000c101d08 */
[----:B--2---:R-:W-:-:S03]  /*9050*/  @P1 IMAD.WIDE.U32 R22, R211, 0x20, R22 ;  /* 0x00000020d3161825 */ /* 0x004fc600078e0016 */
[----:B------:R1:W-:Y:S01]  /*9060*/  STG.E.64 desc[UR8][R30.64], R28 ;  /* 0x0000001c1e007986 */ /* 0x0003e2000c101b08 */
[----:B---3--:R-:W-:-:S04]  /*9070*/  @P0 IMAD.WIDE.U32 R26, R211, 0x10, R26 ;  /* 0x00000010d31a0825 */ /* 0x008fc800078e001a */
[----:B0-----:R-:W-:Y:S01]  /*9080*/  IMAD.WIDE.U32 R20, R211, 0x10, R222 ;  /* 0x00000010d3147825 */ /* 0x001fe200078e00de */
        /* <DEDUP_REMOVED lines=17> */
[----:B0-----:R-:W-:-:S03]  /*91a0*/  IMAD.WIDE.U32 R30, R14, 0x8, R36 ;  /* 0x000000080e1e7825 */ /* 0x001fc600078e0024 */
[----:B------:R-:W-:Y:S02]  /*91b0*/  LOP3.LUT R28, R29, 0xff, R6, 0xf8, !PT ;  /* 0x000000ff1d1c7812 */ /* 0x000fe400078ef806 */
[----:B------:R-:W-:-:S05]  /*91c0*/  LOP3.LUT R29, R25, R33, RZ, 0xfc, !PT ;  /* 0x00000021191d7212 */ /* 0x000fca00078efcff */
[----:B------:R0:W-:Y:S02]  /*91d0*/  STG.E.64 desc[UR8][R30.64], R28 ;  /* 0x0000001c1e007986 */ /* 0x0001e4000c101b08 */
.L_x_12035:
[----:B------:R1:W5:Y:S04]  /*91e0*/  @P1 LDG.E.128 R60, desc[UR8][R22.64] ;  /* 0x00000008163c1981 */ /* 0x000368000c1e1d00 */
[----:B------:R1:W5:Y:S04]  /*91f0*/  @P1 LDG.E.128 R56, desc[UR8][R22.64+0x10] ;  /* 0x0000100816381981 */ /* 0x000368000c1e1d00 */
[----:B------:R1:W5:Y:S04]  /*9200*/  @P0 LDG.E.128 R64, desc[UR8][R26.64] ;  /* 0x000000081a400981 */ /* 0x000368000c1e1d00 */
[----:B------:R-:W5:Y:S01]  /*9210*/  LDG.E.128 R20, desc[UR8][R20.64] ;  /* 0x0000000814147981 */ /* 0x000f62000c1e1d00 */
        /* <DEDUP_REMOVED lines=17> */
.L_x_12039:
        /* <DEDUP_REMOVED lines=13> */
.L_x_12041:
[----:B------:R-:W-:Y:S05]  /*9400*/  BSYNC.RECONVERGENT B2 ;  /* 0x0000000000027941 */ /* 0x000fea0003800200 */
.L_x_12040:
        /* <DEDUP_REMOVED lines=42> */
.L_x_12038:
[----:B------:R-:W-:Y:S05]  /*96b0*/  BSYNC.RECONVERGENT B1 ;  /* 0x0000000000017941 */ /* 0x000fea0003800200 */
.L_x_12037:
[----:B------:R-:W-:Y:S01]  /*96c0*/  ISETP.NE.AND P2, PT, R10, 0x1, PT ;  /* 0x000000010a00780c */ /* 0x000fe20003f45270 */
[C---:B-----5:R-:W-:Y:S01]  /*96d0*/  IMAD.U32 R9, R20.reuse, 0x10000, RZ ;  /* 0x0001000014097824 */ /* 0x060fe200078e00ff */
[----:B------:R-:W-:Y:S01]  /*96e0*/  I2FP.F32.U32 R7, R6 ;  /* 0x0000000600077245 */ /* 0x000fe20000201000 */
[----:B------:R-:W-:Y:S01]  /*96f0*/  BSSY.RECONVERGENT B1, `(.L_x_12042) ;  /* 0x0000049000017945 */ /* 0x000fe20003800200 */
[----:B------:R-:W-:Y:S02]  /*9700*/  HFMA2 R12, -RZ, RZ, 0, 1.1920928955078125e-07 ;  /* 0x00000002ff0c7431 */ /* 0x000fe400000001ff */
[----:B------:R-:W-:Y:S02]  /*9710*/  IMAD.MOV.U32 R8, RZ, RZ, R218 ;  /* 0x000000ffff087224 */ /* 0x000fe400078e00da */
        /* <DEDUP_REMOVED lines=14> */
.L_x_12044:
        /* <DEDUP_REMOVED lines=13> */
.L_x_12046:
[----:B------:R-:W-:Y:S05]  /*98d0*/  BSYNC.RECONVERGENT B2 ;  /* 0x0000000000027941 */ /* 0x000fea0003800200 */
.L_x_12045:
[----:B0-----:R-:W-:Y:S01]  /*98e0*/  IMAD.WIDE.U32 R28, R0, -0x326172a9, RZ ;  /* 0xcd9e8d57001c7825 */ /* 0x001fe200078e00ff */
        /* <DEDUP_REMOVED lines=41> */
.L_x_12043:
[----:B------:R-:W-:Y:S05]  /*9b80*/  BSYNC.RECONVERGENT B1 ;  /* 0x0000000000017941 */ /* 0x000fea0003800200 */
.L_x_12042:
        /* <DEDUP_REMOVED lines=23> */
.L_x_12049:
        /* <DEDUP_REMOVED lines=13> */
.L_x_12051:
[----:B------:R-:W-:Y:S05]  /*9dd0*/  BSYNC.RECONVERGENT B2 ;  /* 0x0000000000027941 */ /* 0x000fea0003800200 */
.L_x_12050:
[----:B0-----:R-:W-:Y:S01]  /*9de0*/  IMAD.WIDE.U32 R28, R0, -0x326172a9, RZ ;  /* 0xcd9e8d57001c7825 */ /* 0x001fe200078e00ff */
        /* <DEDUP_REMOVED lines=41> */
.L_x_12048:
[----:B------:R-:W-:Y:S05]  /*a080*/  BSYNC.RECONVERGENT B1 ;  /* 0x0000000000017941 */ /* 0x000fea0003800200 */
.L_x_12047:
[----:B------:R-:W-:Y:S01]  /*a090*/  ISETP.NE.AND P2, PT, R10, 0x1, PT ;  /* 0x000000010a00780c */ /* 0x000fe20003f45270 */
[----:B------:R-:W-:Y:S01]  /*a0a0*/  BSSY.RECONVERGENT B1, `(.L_x_12052) ;  /* 0x000004a000017945 */ /* 0x000fe20003800200 */
[----:B------:R-:W-:Y:S01]  /*a0b0*/  I2FP.F32.U32 R9, R8 ;  /* 0x0000000800097245 */ /* 0x000fe20000201000 */
[----:B------:R-:W-:Y:S01]  /*a0c0*/  IMAD.MOV.U32 R12, RZ, RZ, 0x2 ;  /* 0x00000002ff0c7424 */ /* 0x000fe200078e00ff */
[----:B------:R-:W-:-:S03]  /*a0d0*/  SHF.L.U32 R7, R7, 0x10, RZ ;  /* 0x0000001007077819 */ /* 0x000fc600000006ff */
[----:B------:R-:W-:Y:S02]  /*a0e0*/  FFMA.FTZ R8, R9, R230, 1.1641532182693481445e-10 ;  /* 0x2f00000009087423 */ /* 0x000fe400000100e6 */
        /* <DEDUP_REMOVED lines=13> */
.L_x_12054:
        /* <DEDUP_REMOVED lines=13> */
.L_x_12056:
[----:B------:R-:W-:Y:S05]  /*a290*/  BSYNC.RECONVERGENT B2 ;  /* 0x0000000000027941 */ /* 0x000fea0003800200 */
.L_x_12055:
[----:B------:R-:W-:Y:S01]  /*a2a0*/  IMAD.WIDE.U32 R10, R0, -0x326172a9, RZ ;  /* 0xcd9e8d57000a7825 */ /* 0x000fe200078e00ff */
[----:B-1----:R-:W-:-:S03]  /*a2b0*/  LOP3.LUT R26, R5, UR7, R9, 0x96, !PT ;  /* 0x00000007051a7c12 */ /* 0x002fc6000f8e9609 */
[----:B------:R-:W-:Y:S01]  /*a2c0*/  IMAD.MOV.U32 R12, RZ, RZ, RZ ;  /* 0x000000ffff0c7224 */ /* 0x000fe200078e00ff */
[----:B0-----:R-:W-:Y:S01]  /*a2d0*/  LOP3.LUT R28, R4, UR6, R11, 0x96, !PT ;  /* 0x00000006041c7c12 */ /* 0x001fe2000f8e960b */
        /* <DEDUP_REMOVED lines=38> */
.L_x_12053:
[----:B------:R-:W-:Y:S05]  /*a540*/  BSYNC.RECONVERGENT B1 ;  /* 0x0000000000017941 */ /* 0x000fea0003800200 */
.L_x_12052:
[----:B------:R-:W-:Y:S01]  /*a550*/  I2FP.F32.U32 R9, R8 ;  /* 0x0000000800097245 */ /* 0x000fe20000201000 */
[----:B------:R-:W-:Y:S01]  /*a560*/  BSSY.RECONVERGENT B1, `(.L_x_12057) ;  /* 0x000004f000017945 */ /* 0x000fe20003800200 */
[----:B------:R-:W-:Y:S01]  /*a570*/  PRMT R8, R64, 0x7632, R8 ;  /* 0x0000763240087816 */ /* 0x000fe20000000008 */
[----:B------:R-:W-:Y:S01]  /*a580*/  HFMA2 R10, -RZ, RZ, 0, 1.1920928955078125e-07 ;  /* 0x00000002ff0a7431 */ /* 0x000fe200000001ff */
[----:B------:R-:W-:-:S03]  /*a590*/  ISETP.NE.AND P3, PT, R12, 0x1, PT ;  /* 0x000000010c00780c */ /* 0x000fc60003f65270 */
[----:B------:R-:W-:Y:S02]  /*a5a0*/  IMAD.U32 R11, R8, 0x10000, RZ ;  /* 0x00010000080b7824 */ /* 0x000fe400078e00ff */
[----:B------:R-:W-:Y:S01]  /*a5b0*/  FFMA.FTZ R8, R9, R230, 1.1641532182693481445e-10 ;  /* 0x2f00000009087423 */ /* 0x000fe200000100e6 */
[----:B------:R-:W-:Y:S02]  /*a5c0*/  IMAD.MOV.U32 R9, RZ, RZ, R218 ;  /* 0x000000ffff097224 */ /* 0x000fe400078e00da */
[----:B------:R-:W-:Y:S02]  /*a5d0*/  FMUL.FTZ R11, R11, R210 ;  /* 0x000000d20b0b7220 */ /* 0x000fe40000410000 */
[----:B------:R-:W-:Y:S02]  /*a5e0*/  FSETP.GTU.FTZ.AND P2, PT, R8, R209, PT ;  /* 0x000000d10800720b */ /* 0x000fe40003f5c000 */
[----:B------:R-:W-:Y:S02]  /*a5f0*/  FSEL R8, R7, RZ, P4 ;  /* 0x000000ff07087208 */ /* 0x000fe40002000000 */
[----:B------:R-:W-:-:S02]  /*a600*/  FSEL R11, R11, RZ, !P2 ;  /* 0x000000ff0b0b7208 */ /* 0x000fc40005000000 */
        /* <DEDUP_REMOVED lines=12> */
.L_x_12059:
        /* <DEDUP_REMOVED lines=13> */
.L_x_12061:
[----:B------:R-:W-:Y:S05]  /*a7a0*/  BSYNC.RECONVERGENT B2 ;  /* 0x0000000000027941 */ /* 0x000fea0003800200 */
.L_x_12060:
        /* <DEDUP_REMOVED lines=42> */
.L_x_12058:
[----:B------:R-:W-:Y:S05]  /*aa50*/  BSYNC.RECONVERGENT B1 ;  /* 0x0000000000017941 */ /* 0x000fea0003800200 */
.L_x_12057:
[----:B------:R-:W-:Y:S01]  /*aa60*/  ISETP.NE.AND P2, PT, R10, 0x1, PT ;  /* 0x000000010a00780c */ /* 0x000fe20003f45270 */
[----:B------:R-:W-:Y:S01]  /*aa70*/  BSSY.RECONVERGENT B1, `(.L_x_12062) ;  /* 0x000004b000017945 */ /* 0x000fe20003800200 */
[----:B------:R-:W-:Y:S01]  /*aa80*/  I2FP.F32.U32 R9, R9 ;  /* 0x0000000900097245 */ /* 0x000fe20000201000 */
[----:B------:R-:W-:Y:S01]  /*aa90*/  IMAD.MOV.U32 R12, RZ, RZ, 0x2 ;  /* 0x00000002ff0c7424 */ /* 0x000fe200078e00ff */
[----:B------:R-:W-:-:S03]  /*aaa0*/  MOV R11, R218 ;  /* 0x000000da000b7202 */ /* 0x000fc60000000f00 */
[----:B------:R-:W-:Y:S01]  /*aab0*/  FFMA.FTZ R8, R9, R230, 1.1641532182693481445e-10 ;  /* 0x2f00000009087423 */ /* 0x000fe200000100e6 */
[C---:B------:R-:W-:Y:S01]  /*aac0*/  IMAD.U32 R9, R21.reuse, 0x10000, RZ ;  /* 0x0001000015097824 */ /* 0x040fe200078e00ff */
[----:B------:R-:W-:-:S03]  /*aad0*/  PRMT R21, R21, 0x7632, R21 ;  /* 0x0000763215157816 */ /* 0x000fc60000000015 */
[----:B------:R-:W-:Y:S01]  /*aae0*/  FSETP.LE.FTZ.AND P4, PT, R8, R209, PT ;  /* 0x000000d10800720b */ /* 0x000fe20003f93000 */
[----:B------:R-:W-:-:S03]  /*aaf0*/  FMUL.FTZ R8, R9, R210 ;  /* 0x000000d209087220 */ /* 0x000fc60000410000 */
[----:B-1----:R-:W-:Y:S01]  /*ab00*/  P2R R26, PR, RZ, 0x10 ;  /* 0x00000010ff1a7803 */ /* 0x002fe20000000000 */
        /* <DEDUP_REMOVED lines=9> */
.L_x_12064:
[----:B------:R-:W-:Y:S01]  /*aba0*/  VIADD R3, R3, 0x1 ;  /* 0x0000000103037836 */ /* 0x000fe20000000000 */
[----:B------:R-:W-:Y:S03]  /*abb0*/  BSSY.RECONVERGENT B2, `(.L_x_12065) ;  /* 0x000000c000027945 */ /* 0x000fe60003800200 */
[C---:B0-----:R-:W-:Y:S01]  /*abc0*/  IMAD.WIDE.U32 R28, R3.reuse, -0x2daee0ad, RZ ;  /* 0xd2511f53031c7825 */ /* 0x041fe200078e00ff */
        /* <DEDUP_REMOVED lines=10> */
.L_x_12066:
[----:B------:R-:W-:Y:S05]  /*ac70*/  BSYNC.RECONVERGENT B2 ;  /* 0x0000000000027941 */ /* 0x000fea0003800200 */
.L_x_12065:
        /* <DEDUP_REMOVED lines=42> */
.L_x_12063:
[----:B------:R-:W-:Y:S05]  /*af20*/  BSYNC.RECONVERGENT B1 ;  /* 0x0000000000017941 */ /* 0x000fea0003800200 */
.L_x_12062:
        /* <DEDUP_REMOVED lines=23> */
.L_x_12069:
[----:B------:R-:W-:Y:S01]  /*b0a0*/  VIADD R3, R3, 0x1 ;  /* 0x0000000103037836 */ /* 0x000fe20000000000 */
[----:B------:R-:W-:Y:S03]  /*b0b0*/  BSSY.RECONVERGENT B2, `(.L_x_12070) ;  /* 0x000000c000027945 */ /* 0x000fe60003800200 */
[C---:B0-----:R-:W-:Y:S01]  /*b0c0*/  IMAD.WIDE.U32 R28, R3.reuse, -0x2daee0ad, RZ ;  /* 0xd2511f53031c7825 */ /* 0x041fe200078e00ff */
        /* <DEDUP_REMOVED lines=10> */
.L_x_12071:
[----:B------:R-:W-:Y:S05]  /*b170*/  BSYNC.RECONVERGENT B2 ;  /* 0x0000000000027941 */ /* 0x000fea0003800200 */
.L_x_12070:
        /* <DEDUP_REMOVED lines=42> */
.L_x_12068:
[----:B------:R-:W-:Y:S05]  /*b420*/  BSYNC.RECONVERGENT B1 ;  /* 0x0000000000017941 */ /* 0x000fea0003800200 */
.L_x_12067:
[----:B------:R-:W-:Y:S01]  /*b430*/  ISETP.NE.AND P2, PT, R27, 0x1, PT ;  /* 0x000000011b00780c */ /* 0x000fe20003f45270 */
[----:B------:R-:W-:Y:S01]  /*b440*/  BSSY.RECONVERGENT B1, `(.L_x_12072) ;  /* 0x000004a000017945 */ /* 0x000fe20003800200 */
[----:B------:R-:W-:Y:S01]  /*b450*/  I2FP.F32.U32 R9, R9 ;  /* 0x0000000900097245 */ /* 0x000fe20000201000 */
[----:B------:R-:W-:Y:S02]  /*b460*/  HFMA2 R12, -RZ, RZ, 0, 1.1920928955078125e-07 ;  /* 0x00000002ff0c7431 */ /* 0x000fe400000001ff */
[----:B------:R-:W-:Y:S02]  /*b470*/  IMAD.MOV.U32 R11, RZ, RZ, R218 ;  /* 0x000000ffff0b7224 */ /* 0x000fe400078e00da */
[----:B------:R-:W-:Y:S01]  /*b480*/  FFMA.FTZ R10, R9, R230, 1.1641532182693481445e-10 ;  /* 0x2f000000090a7423 */ /* 0x000fe200000100e6 */
[----:B------:R-:W-:-:S04]  /*b490*/  IMAD.U32 R9, R21, 0x10000, RZ ;  /* 0x0001000015097824 */ /* 0x000fc800078e00ff */
        /* <DEDUP_REMOVED lines=12> */
.L_x_12074:
[----:B------:R-:W-:Y:S01]  /*b560*/  IADD3 R3, PT, PT, R3, 0x1, RZ ;  /* 0x0000000103037810 */ /* 0x000fe20007ffe0ff */
[----:B------:R-:W-:Y:S03]  /*b570*/  BSSY.RECONVERGENT B2, `(.L_x_12075) ;  /* 0x000000c000027945 */ /* 0x000fe60003800200 */
[C---:B------:R-:W-:Y:S01]  /*b580*/  ISETP.NE.AND P2, PT, R3.reuse, RZ, PT ;  /* 0x000000ff0300720c */ /* 0x040fe20003f45270 */
[----:B0-----:R-:W-:-:S12]  /*b590*/  IMAD.WIDE.U32 R28, R3, -0x2daee0ad, RZ ;  /* 0xd2511f53031c7825 */ /* 0x001fd800078e00ff */
        /* <DEDUP_REMOVED lines=9> */
.L_x_12076:
[----:B------:R-:W-:Y:S05]  /*b630*/  BSYNC.RECONVERGENT B2 ;  /* 0x0000000000027941 */ /* 0x000fea0003800200 */
.L_x_12075:
        /* <DEDUP_REMOVED lines=42> */
.L_x_12073:
[----:B------:R-:W-:Y:S05]  /*b8e0*/  BSYNC.RECONVERGENT B1 ;  /* 0x0000000000017941 */ /* 0x000fea0003800200 */
.L_x_12072:
[----:B------:R-:W-:Y:S01]  /*b8f0*/  PRMT R10, R65, 0x7632, R10 ;  /* 0x00007632410a7816 */ /* 0x000fe2000000000a */
[----:B------:R-:W-:Y:S01]  /*b900*/  BSSY.RECONVERGENT B1, `(.L_x_12077) ;  /* 0x000004f000017945 */ /* 0x000fe20003800200 */
[----:B------:R-:W-:Y:S01]  /*b910*/  I2FP.F32.U32 R11, R11 ;  /* 0x0000000b000b7245 */ /* 0x000fe20000201000 */
[----:B0-----:R-:W-:Y:S02]  /*b920*/  IMAD.MOV.U32 R28, RZ, RZ, 0x2 ;  /* 0x00000002ff1c7424 */ /* 0x001fe400078e00ff */
[----:B------:R-:W-:Y:S02]  /*b930*/  IMAD.U32 R27, R10, 0x10000, RZ ;  /* 0x000100000a1b7824 */ /* 0x000fe400078e00ff */
[----:B------:R-:W-:Y:S01]  /*b940*/  FFMA.FTZ R10, R11, R230, 1.1641532182693481445e-10 ;  /* 0x2f0000000b0a7423 */ /* 0x000fe200000100e6 */
[----:B------:R-:W-:Y:S01]  /*b950*/  MOV R11, R218 ;  /* 0x000000da000b7202 */ /* 0x000fe20000000f00 */
[----:B------:R-:W-:-:S03]  /*b960*/  FMUL.FTZ R27, R27, R210 ;  /* 0x000000d21b1b7220 */ /* 0x000fc60000410000 */
[----:B------:R-:W-:Y:S02]  /*b970*/  FSETP.GTU.FTZ.AND P2, PT, R10, R209, PT ;  /* 0x000000d10a00720b */ /* 0x000fe40003f5c000 */
[----:B------:R-:W-:Y:S02]  /*b980*/  FSEL R10, R9, RZ, P4 ;  /* 0x000000ff090a7208 */ /* 0x000fe40002000000 */
        /* <DEDUP_REMOVED lines=14> */
.L_x_12079:
        /* <DEDUP_REMOVED lines=13> */
.L_x_12081:
[----:B------:R-:W-:Y:S05]  /*bb40*/  BSYNC.RECONVERGENT B2 ;  /* 0x0000000000027941 */ /* 0x000fea0003800200 */
.L_x_12080:
        /* <DEDUP_REMOVED lines=40> */
[----:B------:R-:W-:Y:S01]  /*bdd0*/  MOV R11, R25 ;  /* 0x00000019000b7202 */ /* 0x000fe20000000f00 */
[----:B------:R-:W-:-:S07]  /*bde0*/  IMAD.MOV.U32 R25, RZ, RZ, R10 ;  /* 0x000000ffff197224 */ /* 0x000fce00078e000a */
.L_x_12078:
[----:B------:R-:W-:Y:S05]  /*bdf0*/  BSYNC.RECONVERGENT B1 ;  /* 0x0000000000017941 */ /* 0x000fea0003800200 */
.L_x_12077:
[----:B------:R-:W-:Y:S01]  /*be00*/  ISETP.NE.AND P3, PT, R28, 0x1, PT ;  /* 0x000000011c00780c */ /* 0x000fe20003f65270 */
[----:B------:R-:W-:Y:S01]  /*be10*/  BSSY.RECONVERGENT B1, `(.L_x_12082) ;  /* 0x000004b000017945 */ /* 0x000fe20003800200 */
[----:B------:R-:W-:Y:S01]  /*be20*/  I2FP.F32.U32 R11, R11 ;  /* 0x0000000b000b7245 */ /* 0x000fe20000201000 */
[----:B------:R-:W-:Y:S01]  /*be30*/  IMAD.MOV.U32 R30, RZ, RZ, 0x2 ;  /* 0x00000002ff1e7424 */ /* 0x000fe200078e00ff */
[C---:B------:R-:W-:Y:S01]  /*be40*/  SHF.L.U32 R27, R22.reuse, 0x10, RZ ;  /* 0x00000010161b7819 */ /* 0x040fe200000006ff */
[----:B------:R-:W-:Y:S02]  /*be50*/  IMAD.MOV.U32 R12, RZ, RZ, R218 ;  /* 0x000000ffff0c7224 */ /* 0x000fe400078e00da */
[----:B------:R-:W-:Y:S01]  /*be60*/  FFMA.FTZ R10, R11, R230, 1.1641532182693481445e-10 ;  /* 0x2f0000000b0a7423 */ /* 0x000fe200000100e6 */
[----:B------:R-:W-:-:S04]  /*be70*/  PRMT R11, R22, 0x7632, R11 ;  /* 0x00007632160b7816 */ /* 0x000fc8000000000b */
        /* <DEDUP_REMOVED lines=11> */
.L_x_12084:
        /* <DEDUP_REMOVED lines=13> */
.L_x_12086:
[----:B------:R-:W-:Y:S05]  /*c000*/  BSYNC.RECONVERGENT B2 ;  /* 0x0000000000027941 */ /* 0x000fea0003800200 */
.L_x_12085:
        /* <DEDUP_REMOVED lines=43> */
.L_x_12083:
[----:B------:R-:W-:Y:S05]  /*c2c0*/  BSYNC.RECONVERGENT B1 ;  /* 0x0000000000017941 */ /* 0x000fea0003800200 */
.L_x_12082:
[----:B------:R-:W-:Y:S01]  /*c2d0*/  I2FP.F32.U32 R27, R12 ;  /* 0x0000000c001b7245 */ /* 0x000fe20000201000 */
[----:B------:R-:W-:Y:S01]  /*c2e0*/  BSSY.RECONVERGENT B1, `(.L_x_12087) ;  /* 0x0000050000017945 */ /* 0x000fe20003800200 */
[----:B------:R-:W-:Y:S01]  /*c2f0*/  SHF.L.U32 R29, R66, 0x10, RZ ;  /* 0x00000010421d7819 */ /* 0x000fe200000006ff */
[----:B------:R-:W-:Y:S02]  /*c300*/  IMAD.MOV.U32 R28, RZ, RZ, 0x2 ;  /* 0x00000002ff1c7424 */ /* 0x000fe400078e00ff */
[----:B------:R-:W-:Y:S01]  /*c310*/  FFMA.FTZ R12, R27, R230, 1.1641532182693481445e-10 ;  /* 0x2f0000001b0c7423 */ /* 0x000fe200000100e6 */
[----:B------:R-:W-:Y:S01]  /*c320*/  FSEL R27, R10, RZ, P2 ;  /* 0x000000ff0a1b7208 */ /* 0x000fe20001000000 */
[----:B------:R-:W-:Y:S01]  /*c330*/  FMUL.FTZ R29, R29, R210 ;  /* 0x000000d21d1d7220 */ /* 0x000fe20000410000 */
[----:B------:R-:W-:Y:S02]  /*c340*/  IMAD.MOV.U32 R22, RZ, RZ, R218 ;  /* 0x000000ffff167224 */ /* 0x000fe400078e00da */
[----:B------:R-:W-:-:S04]  /*c350*/  FSETP.GTU.FTZ.AND P3, PT, R12, R209, PT ;  /* 0x000000d10c00720b */ /* 0x000fc80003f7c000 */
[----:B------:R-:W-:Y:S02]  /*c360*/  FSEL R40, R29, RZ, !P3 ;  /* 0x000000ff1d287208 */ /* 0x000fe40005800000 */
[----:B------:R-:W-:Y:S02]  /*c370*/  SEL R12, RZ, 0x1, P3 ;  /* 0x00000001ff0c7807 */ /* 0x000fe40001800000 */
[----:B------:R-:W-:Y:S01]  /*c380*/  ISETP.NE.AND P3, PT, R30, 0x1, PT ;  /* 0x000000011e00780c */ /* 0x000fe20003f65270 */
[----:B------:R-:W-:Y:S01]  /*c390*/  FADD.FTZ R40, R40, R27 ;  /* 0x0000001b28287221 */ /* 0x000fe20000010000 */
        /* <DEDUP_REMOVED lines=11> */
.L_x_12089:
        /* <DEDUP_REMOVED lines=13> */
.L_x_12091:
[----:B------:R-:W-:Y:S05]  /*c520*/  BSYNC.RECONVERGENT B2 ;  /* 0x0000000000027941 */ /* 0x000fea0003800200 */
.L_x_12090:
        /* <DEDUP_REMOVED lines=43> */
.L_x_12088:
[----:B------:R-:W-:Y:S05]  /*c7e0*/  BSYNC.RECONVERGENT B1 ;  /* 0x0000000000017941 */ /* 0x000fea0003800200 */
.L_x_12087:
        /* <DEDUP_REMOVED lines=18> */
.L_x_12094:
        /* <DEDUP_REMOVED lines=13> */
.L_x_12096:
[----:B------:R-:W-:Y:S05]  /*c9e0*/  BSYNC.RECONVERGENT B2 ;  /* 0x0000000000027941 */ /* 0x000fea0003800200 */
.L_x_12095:
        /* <DEDUP_REMOVED lines=43> */
.L_x_12093:
[----:B------:R-:W-:Y:S05]  /*cca0*/  BSYNC.RECONVERGENT B1 ;  /* 0x0000000000017941 */ /* 0x000fea0003800200 */
.L_x_12092:
        /* <DEDUP_REMOVED lines=25> */
.L_x_12099:
        /* <DEDUP_REMOVED lines=13> */
.L_x_12101:
[----:B------:R-:W-:Y:S05]  /*cf10*/  BSYNC.RECONVERGENT B2 ;  /* 0x0000000000027941 */ /* 0x000fea0003800200 */
.L_x_12100:
        /* <DEDUP_REMOVED lines=43> */
.L_x_12098:
[----:B------:R-:W-:Y:S05]  /*d1d0*/  BSYNC.RECONVERGENT B1 ;  /* 0x0000000000017941 */ /* 0x000fea0003800200 */
.L_x_12097:
        /* <DEDUP_REMOVED lines=19> */
.L_x_12104:
        /* <DEDUP_REMOVED lines=13> */
.L_x_12106:
[----:B------:R-:W-:Y:S05]  /*d3e0*/  BSYNC.RECONVERGENT B2 ;  /* 0x0000000000027941 */ /* 0x000fea0003800200 */
.L_x_12105:
        /* <DEDUP_REMOVED lines=43> */
.L_x_12103:
[----:B------:R-:W-:Y:S05]  /*d6a0*/  BSYNC.RECONVERGENT B1 ;  /* 0x0000000000017941 */ /* 0x000fea0003800200 */
.L_x_12102:
[----:B------:R-:W-:Y:S01]  /*d6b0*/  I2FP.F32.U32 R27, R27 ;  /* 0x0000001b001b7245 */ /* 0x000fe20000201000 */
[----:B------:R-:W-:Y:S01]  /*d6c0*/  BSSY.RECONVERGENT B1, `(.L_x_12107) ;  /* 0x0000050000017945 */ /* 0x000fe20003800200 */
[----:B------:R-:W-:-:S03]  /*d6d0*/  SHF.L.U32 R29, R67, 0x10, RZ ;  /* 0x00000010431d7819 */ /* 0x000fc600000006ff */
[----:B------:R-:W-:Y:S01]  /*d6e0*/  FFMA.FTZ R22, R27, R230, 1.1641532182693481445e-10 ;  /* 0x2f0000001b167423 */ /* 0x000fe200000100e6 */
[----:B------:R-:W-:Y:S01]  /*d6f0*/  FSEL R27, R12, RZ, P4 ;  /* 0x000000ff0c1b7208 */ /* 0x000fe20002000000 */
[----:B------:R-:W-:-:S03]  /*d700*/  FMUL.FTZ R29, R29, R210 ;  /* 0x000000d21d1d7220 */ /* 0x000fc60000410000 */
[----:B------:R-:W-:-:S04]  /*d710*/  FSETP.GTU.FTZ.AND P5, PT, R22, R209, PT ;  /* 0x000000d11600720b */ /* 0x000fc80003fbc000 */
[----:B------:R-:W-:Y:S01]  /*d720*/  FSEL R42, R29, RZ, !P5 ;  /* 0x000000ff1d2a7208 */ /* 0x000fe20006800000 */
[----:B------:R-:W-:Y:S01]  /*d730*/  IMAD.MOV.U32 R29, RZ, RZ, 0x2 ;  /* 0x00000002ff1d7424 */ /* 0x000fe200078e00ff */
        /* <DEDUP_REMOVED lines=15> */
.L_x_12109:
        /* <DEDUP_REMOVED lines=13> */
.L_x_12111:
[----:B------:R-:W-:Y:S05]  /*d900*/  BSYNC.RECONVERGENT B2 ;  /* 0x0000000000027941 */ /* 0x000fea0003800200 */
.L_x_12110:
        /* <DEDUP_REMOVED lines=43> */
.L_x_12108:
[----:B------:R-:W-:Y:S05]  /*dbc0*/  BSYNC.RECONVERGENT B1 ;  /* 0x0000000000017941 */ /* 0x000fea0003800200 */
.L_x_12107:
        /* <DEDUP_REMOVED lines=18> */
.L_x_12114:
        /* <DEDUP_REMOVED lines=15> */
.L_x_12116:
[----:B------:R-:W-:Y:S05]  /*dde0*/  BSYNC.RECONVERGENT B2 ;  /* 0x0000000000027941 */ /* 0x000fea0003800200 */
.L_x_12115:
        /* <DEDUP_REMOVED lines=43> */
.L_x_12113:
[----:B------:R-:W-:Y:S05]  /*e0a0*/  BSYNC.RECONVERGENT B1 ;  /* 0x0000000000017941 */ /* 0x000fea0003800200 */
.L_x_12112:
        /* <DEDUP_REMOVED lines=12> */
.L_x_12036:
[----:B------:R-:W-:Y:S01]  /*e170*/  ISETP.NE.AND P2, PT, R34, 0x1, PT ;  /* 0x000000012200780c */ /* 0x000fe20003f45270 */
[----:B------:R-:W-:Y:S01]  /*e180*/  BSSY.RECONVERGENT B1, `(.L_x_12118) ;  /* 0x0000047000017945 */ /* 0x000fe20003800200 */
[----:B0-----:R-:W-:Y:S01]  /*e190*/  IMAD.MOV.U32 R28, RZ, RZ, 0x2 ;  /* 0x00000002ff1c7424 */ /* 0x001fe200078e00ff */
        /* <DEDUP_REMOVED lines=13> */
.L_x_12120:
        /* <DEDUP_REMOVED lines=13> */
.L_x_12122:
[----:B------:R-:W-:Y:S05]  /*e340*/  BSYNC.RECONVERGENT B2 ;  /* 0x0000000000027941 */ /* 0x000fea0003800200 */
.L_x_12121:
        /* <DEDUP_REMOVED lines=42> */
.L_x_12119:
[----:B------:R-:W-:Y:S05]  /*e5f0*/  BSYNC.RECONVERGENT B1 ;  /* 0x0000000000017941 */ /* 0x000fea0003800200 */
.L_x_12118:
[----:B------:R-:W-:Y:S01]  /*e600*/  ISETP.NE.AND P2, PT, R28, 0x1, PT ;  /* 0x000000011c00780c */ /* 0x000fe20003f45270 */
[----:B------:R-:W-:Y:S01]  /*e610*/  BSSY.RECONVERGENT B1, `(.L_x_12123) ;  /* 0x000004b000017945 */ /* 0x000fe20003800200 */
[----:B------:R-:W-:Y:S01]  /*e620*/  I2FP.F32.U32 R27, R26 ;  /* 0x0000001a001b7245 */ /* 0x000fe20000201000 */
[----:B------:R-:W-:Y:S02]  /*e630*/  HFMA2 R30, -RZ, RZ, 0, 1.1920928955078125e-07 ;  /* 0x00000002ff1e7431 */ /* 0x000fe400000001ff */
[----:B------:R-:W-:Y:S02]  /*e640*/  IMAD.MOV.U32 R26, RZ, RZ, R218 ;  /* 0x000000ffff1a7224 */ /* 0x000fe400078e00da */
[----:B------:R-:W-:Y:S01]  /*e650*/  FFMA.FTZ R24, R27, R230, 1.1641532182693481445e-10 ;  /* 0x2f0000001b187423 */ /* 0x000fe200000100e6 */
[----:B-----5:R-:W-:-:S04]  /*e660*/  IMAD.U32 R27, R20, 0x10000, RZ ;  /* 0x00010000141b7824 */ /* 0x020fc800078e00ff */
[----:B------:R-:W-:Y:S02]  /*e670*/  FSETP.LE.FTZ.AND P3, PT, R24, R209, PT ;  /* 0x000000d11800720b */ /* 0x000fe40003f73000 */
[----:B------:R-:W-:Y:S02]  /*e680*/  PRMT R24, R20, 0x7632, R24 ;  /* 0x0000763214187816 */ /* 0x000fe40000000018 */
        /* <DEDUP_REMOVED lines=10> */
.L_x_12125:
        /* <DEDUP_REMOVED lines=13> */
.L_x_12127:
[----:B------:R-:W-:Y:S05]  /*e800*/  BSYNC.RECONVERGENT B2 ;  /* 0x0000000000027941 */ /* 0x000fea0003800200 */
.L_x_12126:
        /* <DEDUP_REMOVED lines=43> */
.L_x_12124:
[----:B------:R-:W-:Y:S05]  /*eac0*/  BSYNC.RECONVERGENT B1 ;  /* 0x0000000000017941 */ /* 0x000fea0003800200 */
.L_x_12123:
[----:B------:R-:W-:Y:S01]  /*ead0*/  ISETP.NE.AND P2, PT, R30, 0x1, PT ;  /* 0x000000011e00780c */ /* 0x000fe20003f45270 */
[----:B------:R-:W-:Y:S01]  /*eae0*/  BSSY.RECONVERGENT B1, `(.L_x_12128) ;  /* 0x000004a000017945 */ /* 0x000fe20003800200 */
[----:B------:R-:W-:Y:S01]  /*eaf0*/  I2FP.F32.U32 R29, R26 ;  /* 0x0000001a001d7245 */ /* 0x000fe20000201000 */
[----:B------:R-:W-:Y:S02]  /*eb00*/  HFMA2 R32, -RZ, RZ, 0, 1.1920928955078125e-07 ;  /* 0x00000002ff207431 */ /* 0x000fe400000001ff */
[----:B------:R-:W-:Y:S02]  /*eb10*/  IMAD.U32 R28, R24, 0x10000, RZ ;  /* 0x00010000181c7824 */ /* 0x000fe400078e00ff */
[----:B------:R-:W-:-:S05]  /*eb20*/  FFMA.FTZ R26, R29, R230, 1.1641532182693481445e-10 ;  /* 0x2f0000001d1a7423 */ /* 0x000fca00000100e6 */
        /* <DEDUP_REMOVED lines=12> */
.L_x_12130:
        /* <DEDUP_REMOVED lines=13> */
.L_x_12132:
[----:B------:R-:W-:Y:S05]  /*ecc0*/  BSYNC.RECONVERGENT B2 ;  /* 0x0000000000027941 */ /* 0x000fea0003800200 */
.L_x_12131:
        /* <DEDUP_REMOVED lines=43> */
.L_x_12129:
[----:B------:R-:W-:Y:S05]  /*ef80*/  BSYNC.RECONVERGENT B1 ;  /* 0x0000000000017941 */ /* 0x000fea0003800200 */
.L_x_12128:
        /* <DEDUP_REMOVED lines=8> */
[----:B------:R-:W-:-:S04]  /*f010*/  FSETP.LE.FTZ.AND P3, PT, R26, R209, PT ;  /* 0x000000d11a00720b */ /* 0x000fc80003f73000 */
        /* <DEDUP_REMOVED lines=10> */
.L_x_12135:
        /* <DEDUP_REMOVED lines=13> */
.L_x_12137:
[----:B------:R-:W-:Y:S05]  /*f190*/  BSYNC.RECONVERGENT B2 ;  /* 0x0000000000027941 */ /* 0x000fea0003800200 */
.L_x_12136:
        /* <DEDUP_REMOVED lines=43> */
.L_x_12134:
[----:B------:R-:W-:Y:S05]  /*f450*/  BSYNC.RECONVERGENT B1 ;  /* 0x0000000000017941 */ /* 0x000fea0003800200 */
.L_x_12133:
[----:B------:R-:W-:Y:S01]  /*f460*/  ISETP.NE.AND P2, PT, R33, 0x1, PT ;  /* 0x000000012100780c */ /* 0x000fe20003f45270 */
[----:B------:R-:W-:Y:S01]  /*f470*/  BSSY.RECONVERGENT B1, `(.L_x_12138) ;  /* 0x000004a000017945 */ /* 0x000fe20003800200 */
[----:B------:R-:W-:Y:S01]  /*f480*/  I2FP.F32.U32 R31, R31 ;  /* 0x0000001f001f7245 */ /* 0x000fe20000201000 */
[----:B------:R-:W-:-:S04]  /*f490*/  HFMA2 R34, -RZ, RZ, 0, 1.1920928955078125e-07 ;  /* 0x00000002ff227431 */ /* 0x000fc800000001ff */
[----:B------:R-:W-:Y:S01]  /*f4a0*/  FFMA.FTZ R30, R31, R230, 1.1641532182693481445e-10 ;  /* 0x2f0000001f1e7423 */ /* 0x000fe200000100e6 */
[----:B------:R-:W-:-:S04]  /*f4b0*/  IMAD.MOV.U32 R31, RZ, RZ, R218 ;  /* 0x000000ffff1f7224 */ /* 0x000fc800078e00da */
[----:B------:R-:W-:Y:S01]  /*f4c0*/  FSETP.LE.FTZ.AND P3, PT, R30, R209, PT ;  /* 0x000000d11e00720b */ /* 0x000fe20003f73000 */
[----:B------:R-:W-:-:S03]  /*f4d0*/  IMAD.U32 R30, R21, 0x10000, RZ ;  /* 0x00010000151e7824 */ /* 0x000fc600078e00ff */
        /* <DEDUP_REMOVED lines=10> */
.L_x_12140:
        /* <DEDUP_REMOVED lines=13> */
.L_x_12142:
[----:B------:R-:W-:Y:S05]  /*f650*/  BSYNC.RECONVERGENT B2 ;  /* 0x0000000000027941 */ /* 0x000fea0003800200 */
.L_x_12141:
        /* <DEDUP_REMOVED lines=43> */
.L_x_12139:
[----:B------:R-:W-:Y:S05]  /*f910*/  BSYNC.RECONVERGENT B1 ;  /* 0x0000000000017941 */ /* 0x000fea0003800200 */
.L_x_12138:
        /* <DEDUP_REMOVED lines=18> */
.L_x_12145:
        /* <DEDUP_REMOVED lines=13> */
.L_x_12147:
[----:B------:R-:W-:Y:S05]  /*fb10*/  BSYNC.RECONVERGENT B2 ;  /* 0x0000000000027941 */ /* 0x000fea0003800200 */
.L_x_12146:
        /* <DEDUP_REMOVED lines=43> */
.L_x_12144:
[----:B------:R-:W-:Y:S05]  /*fdd0*/  BSYNC.RECONVERGENT B1 ;  /* 0x0000000000017941 */ /* 0x000fea0003800200 */
.L_x_12143:
        /* <DEDUP_REMOVED lines=17> */
.L_x_12150:
        /* <DEDUP_REMOVED lines=13> */
.L_x_12152:
[----:B------:R-:W-:Y:S05]  /*ffc0*/  BSYNC.RECONVERGENT B2 ;  /* 0x0000000000027941 */ /* 0x000fea0003800200 */
.L_x_12151:
        /* <DEDUP_REMOVED lines=43> */
.L_x_12149:
[----:B------:R-:W-:Y:S05]  /*10280*/  BSYNC.RECONVERGENT B1 ;  /* 0x0000000000017941 */ /* 0x000fea0003800200 */
.L_x_12148:
        /* <DEDUP_REMOVED lines=18> */
.L_x_12155:
        /* <DEDUP_REMOVED lines=13> */
.L_x_12157:
[----:B------:R-:W-:Y:S05]  /*10480*/  BSYNC.RECONVERGENT B2 ;  /* 0x0000000000027941 */ /* 0x000fea0003800200 */
.L_x_12156:
        /* <DEDUP_REMOVED lines=43> */
.L_x_12154:
[----:B------:R-:W-:Y:S05]  /*10740*/  BSYNC.RECONVERGENT B1 ;  /* 0x0000000000017941 */ /* 0x000fea0003800200 */
.L_x_12153:
[----:B------:R-:W-:Y:S01]  /*10750*/  P2R R35, PR, RZ, 0x2 ;  /* 0x00000002ff237803 */ /* 0x000fe20000000000 */
[-C--:B------:R-:W-:Y:S01]  /*10760*/  FMUL.FTZ R27, R27, R210.reuse ;  /* 0x000000d21b1b7220 */ /* 0x080fe20000410000 */
[----:B------:R-:W-:Y:S01]  /*10770*/  I2FP.F32.U32 R33, R33 ;  /* 0x0000002100217245 */ /* 0x000fe20000201000 */
[----:B------:R-:W-:Y:S01]  /*10780*/  FMUL.FTZ R29, R29, R210 ;  /* 0x000000d21d1d7220 */ /* 0x000fe20000410000 */
[----:B------:R-:W-:Y:S01]  /*10790*/  ISETP.NE.AND P1, PT, R20, RZ, PT ;  /* 0x000000ff1400720c */ /* 0x000fe20003f25270 */
[----:B------:R-:W-:Y:S01]  /*107a0*/  IMAD.U32 R23, R23, 0x10000, RZ ;  /* 0x0001000017177824 */ /* 0x000fe200078e00ff */
[----:B------:R-:W-:Y:S01]  /*107b0*/  ISETP.NE.AND P5, PT, R26, RZ, PT ;  /* 0x000000ff1a00720c */ /* 0x000fe20003fa5270 */
        /* <DEDUP_REMOVED lines=11> */
[----:B------:R-:W-:Y:S02]  /*10870*/  ISETP.NE.AND P0, PT, R24, RZ, PT ;  /* 0x000000ff1800720c */ /* 0x000fe40003f05270 */
[----:B------:R-:W-:Y:S02]  /*10880*/  ISETP.NE.AND P6, PT, R21, RZ, PT ;  /* 0x000000ff1500720c */ /* 0x000fe40003fc5270 */
        /* <DEDUP_REMOVED lines=17> */
.L_x_12117:
[----:B------:R-:W-:Y:S02]  /*109a0*/  SEL R31, RZ, 0x100, !P3 ;  /* 0x00000100ff1f7807 */ /* 0x000fe40005800000 */
[----:B------:R-:W-:Y:S02]  /*109b0*/  ISETP.NE.AND P6, PT, R20, RZ, PT ;  /* 0x000000ff1400720c */ /* 0x000fe40003fc5270 */
[----:B------:R-:W-:Y:S01]  /*109c0*/  ISETP.NE.AND P3, PT, R21, RZ, PT ;  /* 0x000000ff1500720c */ /* 0x000fe20003f65270 */
[----:B------:R-:W-:Y:S01]  /*109d0*/  IMAD.WIDE.U32 R20, R211, 0x20, R214 ;  /* 0x00000020d3147825 */ /* 0x000fe200078e00d6 */
[----:B------:R-:W-:Y:S02]  /*109e0*/  SEL R23, RZ, 0x1000000, !P5 ;  /* 0x01000000ff177807 */ /* 0x000fe40006800000 */
[----:B------:R-:W-:Y:S02]  /*109f0*/  SEL R22, RZ, 0x10000, !P4 ;  /* 0x00010000ff167807 */ /* 0x000fe40006000000 */
[----:B------:R-:W-:Y:S01]  /*10a00*/  STG.E.128 desc[UR8][R20.64], R44 ;  /* 0x0000002c14007986 */ /* 0x000fe2000c101d08 */
[----:B------:R-:W-:-:S02]  /*10a10*/  ISETP.NE.AND P5, PT, R24, RZ, PT ;  /* 0x000000ff1800720c */ /* 0x000fc40003fa5270 */
[----:B------:R-:W-:Y:S01]  /*10a20*/  LOP3.LUT R31, R31, R23, R22, 0xfe, !PT ;  /* 0x000000171f1f7212 */ /* 0x000fe200078efe16 */
[----:B------:R0:W-:Y:S01]  /*10a30*/  STG.E.128 desc[UR8][R20.64+0x10], R40 ;  /* 0x0000102814007986 */ /* 0x0001e2000c101d08 */
[----:B------:R-:W1:Y:S01]  /*10a40*/  @P1 LDC.64 R22, c[0x0][0x3a0] ;  /* 0x0000e800ff161b82 */ /* 0x000e620000000a00 */
[----:B------:R-:W-:Y:S02]  /*10a50*/  ISETP.NE.AND P4, PT, R26, RZ, PT ;  /* 0x000000ff1a00720c */ /* 0x000fe40003f85270 */
[----:B------:R-:W-:Y:S02]  /*10a60*/  SEL R26, RZ, 0x1000000, !P3 ;  /* 0x01000000ff1a7807 */ /* 0x000fe40005800000 */
[----:B------:R-:W-:Y:S02]  /*10a70*/  SEL R27, RZ, 0x10000, !P4 ;  /* 0x00010000ff1b7807 */ /* 0x000fe40006000000 */
[----:B------:R-:W-:Y:S02]  /*10a80*/  SEL R24, RZ, 0x100, !P5 ;  /* 0x00000100ff187807 */ /* 0x000fe40006800000 */
[----:B------:R-:W-:-:S02]  /*10a90*/  SEL R29, RZ, 0x1, !P6 ;  /* 0x00000001ff1d7807 */ /* 0x000fc40007000000 */
[----:B------:R-:W-:Y:S02]  /*10aa0*/  LOP3.LUT R24, R24, R26, R27, 0xfe, !PT ;  /* 0x0000001a18187212 */ /* 0x000fe400078efe1b */
[----:B------:R-:W-:Y:S02]  /*10ab0*/  SEL R26, RZ, 0x1, !P2 ;  /* 0x00000001ff1a7807 */ /* 0x000fe40005000000 */
[----:B------:R-:W-:Y:S01]  /*10ac0*/  IADD3 R212, PT, PT, R14, 0x40, RZ ;  /* 0x000000400ed47810 */ /* 0x000fe20007ffe0ff */
[----:B0-----:R-:W0:Y:S01]  /*10ad0*/  @P0 LDC.64 R20, c[0x0][0x398] ;  /* 0x0000e600ff140b82 */ /* 0x001e220000000a00 */
[----:B------:R-:W-:Y:S02]  /*10ae0*/  LOP3.LUT R27, R31, R26, RZ, 0xfc, !PT ;  /* 0x0000001a1f1b7212 */ /* 0x000fe400078efcff */
[----:B------:R-:W-:Y:S01]  /*10af0*/  LOP3.LUT R26, R24, R29, RZ, 0xfc, !PT ;  /* 0x0000001d181a7212 */ /* 0x000fe200078efcff */
[----:B------:R-:W-:-:S04]  /*10b00*/  IMAD.WIDE.U32 R28, R211, 0x8, R228 ;  /* 0x00000008d31c7825 */ /* 0x000fc800078e00e4 */
[C---:B-1----:R-:W-:Y:S01]  /*10b10*/  @P1 IMAD.WIDE.U32 R22, R212.reuse, 0x20, R22 ;  /* 0x00000020d4161825 */ /* 0x042fe200078e0016 */
[----:B------:R1:W-:Y:S03]  /*10b20*/  STG.E.64 desc[UR8][R28.64], R26 ;  /* 0x0000001a1c007986 */ /* 0x0003e6000c101b08 */
[----:B-1----:R-:W-:-:S04]  /*10b30*/  IMAD.WIDE.U32 R26, R212, 0x10, R222 ;  /* 0x00000010d41a7825 */ /* 0x002fc800078e00de */
[----:B0-----:R-:W-:Y:S01]  /*10b40*/  @P0 IMAD.WIDE.U32 R20, R212, 0x10, R20 ;  /* 0x00000010d4140825 */ /* 0x001fe200078e0014 */
[----:B------:R-:W-:Y:S06]  /*10b50*/  @!P0 BRA `(.L_x_12158) ;  /* 0x0000000000508947 */ /* 0x000fec0003800000 */
        /* <DEDUP_REMOVED lines=15> */
[----:B------:R-:W-:Y:S02]  /*10c50*/  LOP3.LUT R31, R32, R28, R30, 0xfe, !PT ;  /* 0x0000001c201f7212 */ /* 0x000fe400078efe1e */
[----:B------:R-:W-:Y:S02]  /*10c60*/  LOP3.LUT R29, R35, R33, RZ, 0xfc, !PT ;  /* 0x00000021231d7212 */ /* 0x000fe400078efcff */
[----:B------:R-:W-:Y:S01]  /*10c70*/  LOP3.LUT R28, R31, 0xff, R6, 0xf8, !PT ;  /* 0x000000ff1f1c7812 */ /* 0x000fe200078ef806 */
[----:B0-----:R-:W-:-:S05]  /*10c80*/  IMAD.WIDE.U32 R30, R211, 0x8, R36 ;  /* 0x00000008d31e7825 */ /* 0x001fca00078e0024 */
[----:B------:R0:W-:Y:S02]  /*10c90*/  STG.E.64 desc[UR8][R30.64], R28 ;  /* 0x0000001c1e007986 */ /* 0x0001e4000c101b08 */
.L_x_12158:
[----:B------:R1:W5:Y:S04]  /*10ca0*/  @P0 LDG.E.128 R64, desc[UR8][R20.64] ;  /* 0x0000000814400981 */ /* 0x000368000c1e1d00 */
[----:B------:R1:W5:Y:S04]  /*10cb0*/  @P1 LDG.E.128 R60, desc[UR8][R22.64] ;  /* 0x00000008163c1981 */ /* 0x000368000c1e1d00 */
[----:B------:R1:W5:Y:S04]  /*10cc0*/  @P1 LDG.E.128 R56, desc[UR8][R22.64+0x10] ;  /* 0x0000100816381981 */ /* 0x000368000c1e1d00 */
[----:B------:R1:W5:Y:S01]  /*10cd0*/  LDG.E.128 R20, desc[UR8][R26.64] ;  /* 0x000000081a147981 */ /* 0x000362000c1e1d00 */
        /* <DEDUP_REMOVED lines=17> */
.L_x_12162:
        /* <DEDUP_REMOVED lines=13> */
.L_x_12164:
[----:B------:R-:W-:Y:S05]  /*10ec0*/  BSYNC.RECONVERGENT B2 ;  /* 0x0000000000027941 */ /* 0x000fea0003800200 */
.L_x_12163:
[----:B-1----:R-:W-:Y:S01]  /*10ed0*/  IMAD.WIDE.U32 R26, R0, -0x326172a9, RZ ;  /* 0xcd9e8d57001a7825 */ /* 0x002fe200078e00ff */
        /* <DEDUP_REMOVED lines=41> */
.L_x_12161:
[----:B------:R-:W-:Y:S05]  /*11170*/  BSYNC.RECONVERGENT B1 ;  /* 0x0000000000017941 */ /* 0x000fea0003800200 */
.L_x_12160:
        /* <DEDUP_REMOVED lines=8> */
[----:B-1----:R-:W-:Y:S02]  /*11200*/  PRMT R20, R20, 0x7632, R20 ;  /* 0x0000763214147816 */ /* 0x002fe40000000014 */
        /* <DEDUP_REMOVED lines=12> */
.L_x_12167:
        /* <DEDUP_REMOVED lines=13> */
.L_x_12169:
[----:B------:R-:W-:Y:S05]  /*113a0*/  BSYNC.RECONVERGENT B2 ;  /* 0x0000000000027941 */ /* 0x000fea0003800200 */
.L_x_12168:
        /* <DEDUP_REMOVED lines=42> */
.L_x_12166:
[----:B------:R-:W-:Y:S05]  /*11650*/  BSYNC.RECONVERGENT B1 ;  /* 0x0000000000017941 */ /* 0x000fea0003800200 */
.L_x_12165:
[----:B------:R-:W-:Y:S01]  /*11660*/  I2FP.F32.U32 R7, R9 ;  /* 0x0000000900077245 */ /* 0x000fe20000201000 */
[----:B------:R-:W-:Y:S01]  /*11670*/  IMAD.U32 R9, R64, 0x10000, RZ ;  /* 0x0001000040097824 */ /* 0x000fe200078e00ff */
[----:B------:R-:W-:Y:S01]  /*11680*/  ISETP.NE.AND P3, PT, R10, 0x1, PT ;  /* 0x000000010a00780c */ /* 0x000fe20003f65270 */
[----:B------:R-:W-:Y:S01]  /*11690*/  BSSY.RECONVERGENT B1, `(.L_x_12170) ;  /* 0x000004c000017945 */ /* 0x000fe20003800200 */
[----:B------:R-:W-:Y:S02]  /*116a0*/  HFMA2 R11, -RZ, RZ, 0, 1.1920928955078125e-07 ;  /* 0x00000002ff0b7431 */ /* 0x000fe400000001ff */
[----:B------:R-:W-:Y:S01]  /*116b0*/  FFMA.FTZ R8, R7, R230, 1.1641532182693481445e-10 ;  /* 0x2f00000007087423 */ /* 0x000fe200000100e6 */
[----:B------:R-:W-:Y:S01]  /*116c0*/  FMUL.FTZ R9, R9, R210 ;  /* 0x000000d209097220 */ /* 0x000fe20000410000 */
[----:B------:R-:W-:-:S03]  /*116d0*/  FSEL R7, R6, RZ, P4 ;  /* 0x000000ff06077208 */ /* 0x000fc60002000000 */
        /* <DEDUP_REMOVED lines=15> */
.L_x_12172:
        /* <DEDUP_REMOVED lines=13> */
.L_x_12174:
[----:B------:R-:W-:Y:S05]  /*118a0*/  BSYNC.RECONVERGENT B2 ;  /* 0x0000000000027941 */ /* 0x000fea0003800200 */
.L_x_12173:
        /* <DEDUP_REMOVED lines=42> */
.L_x_12171:
[----:B------:R-:W-:Y:S05]  /*11b50*/  BSYNC.RECONVERGENT B1 ;  /* 0x0000000000017941 */ /* 0x000fea0003800200 */
.L_x_12170:
        /* <DEDUP_REMOVED lines=19> */
.L_x_12177:
        /* <DEDUP_REMOVED lines=13> */
.L_x_12179:
[----:B------:R-:W-:Y:S05]  /*11d60*/  BSYNC.RECONVERGENT B2 ;  /* 0x0000000000027941 */ /* 0x000fea0003800200 */
.L_x_12178:
        /* <DEDUP_REMOVED lines=42> */
.L_x_12176:
[----:B------:R-:W-:Y:S05]  /*12010*/  BSYNC.RECONVERGENT B1 ;  /* 0x0000000000017941 */ /* 0x000fea0003800200 */
.L_x_12175:
[----:B------:R-:W-:Y:S01]  /*12020*/  I2FP.F32.U32 R9, R9 ;  /* 0x0000000900097245 */ /* 0x000fe20000201000 */
[----:B------:R-:W-:Y:S01]  /*12030*/  BSSY.RECONVERGENT B1, `(.L_x_12180) ;  /* 0x000004f000017945 */ /* 0x000fe20003800200 */
[----:B------:R-:W-:Y:S01]  /*12040*/  PRMT R8, R64, 0x7632, R8 ;  /* 0x0000763240087816 */ /* 0x000fe20000000008 */
[----:B------:R-:W-:Y:S01]  /*12050*/  IMAD.MOV.U32 R26, RZ, RZ, 0x2 ;  /* 0x00000002ff1a7424 */ /* 0x000fe200078e00ff */
[----:B------:R-:W-:Y:S02]  /*12060*/  ISETP.NE.AND P3, PT, R10, 0x1, PT ;  /* 0x000000010a00780c */ /* 0x000fe40003f65270 */
[----:B------:R-:W-:Y:S01]  /*12070*/  SHF.L.U32 R11, R8, 0x10, RZ ;  /* 0x00000010080b7819 */ /* 0x000fe200000006ff */
[----:B------:R-:W-:Y:S01]  /*12080*/  FFMA.FTZ R8, R9, R230, 1.1641532182693481445e-10 ;  /* 0x2f00000009087423 */ /* 0x000fe200000100e6 */
[----:B------:R-:W-:-:S03]  /*12090*/  IMAD.MOV.U32 R9, RZ, RZ, R218 ;  /* 0x000000ffff097224 */ /* 0x000fc600078e00da */
[----:B------:R-:W-:Y:S01]  /*120a0*/  FMUL.FTZ R11, R11, R210 ;  /* 0x000000d20b0b7220 */ /* 0x000fe20000410000 */
        /* <DEDUP_REMOVED lines=15> */
.L_x_12182:
        /* <DEDUP_REMOVED lines=13> */
.L_x_12184:
[----:B------:R-:W-:Y:S05]  /*12270*/  BSYNC.RECONVERGENT B2 ;  /* 0x0000000000027941 */ /* 0x000fea0003800200 */
.L_x_12183:
        /* <DEDUP_REMOVED lines=42> */
.L_x_12181:
[----:B------:R-:W-:Y:S05]  /*12520*/  BSYNC.RECONVERGENT B1 ;  /* 0x0000000000017941 */ /* 0x000fea0003800200 */
.L_x_12180:
[----:B------:R-:W-:Y:S01]  /*12530*/  ISETP.NE.AND P2, PT, R26, 0x1, PT ;  /* 0x000000011a00780c */ /* 0x000fe20003f45270 */
[----:B------:R-:W-:Y:S01]  /*12540*/  IMAD.U32 R11, R21, 0x10000, RZ ;  /* 0x00010000150b7824 */ /* 0x000fe200078e00ff */
        /* <DEDUP_REMOVED lines=18> */
.L_x_12187:
        /* <DEDUP_REMOVED lines=13> */
.L_x_12189:
[----:B------:R-:W-:Y:S05]  /*12740*/  BSYNC.RECONVERGENT B2 ;  /* 0x0000000000027941 */ /* 0x000fea0003800200 */
.L_x_12188:
        /* <DEDUP_REMOVED lines=43> */
.L_x_12186:
[----:B------:R-:W-:Y:S05]  /*12a00*/  BSYNC.RECONVERGENT B1 ;  /* 0x0000000000017941 */ /* 0x000fea0003800200 */
.L_x_12185:
        /* <DEDUP_REMOVED lines=23> */
.L_x_12192:
        /* <DEDUP_REMOVED lines=13> */
.L_x_12194:
[----:B------:R-:W-:Y:S05]  /*12c50*/  BSYNC.RECONVERGENT B2 ;  /* 0x0000000000027941 */ /* 0x000fea0003800200 */
.L_x_12193:
[----:B0-----:R-:W-:Y:S01]  /*12c60*/  IMAD.WIDE.U32 R30, R0, -0x326172a9, RZ ;  /* 0xcd9e8d57001e7825 */ /* 0x001fe200078e00ff */
        /* <DEDUP_REMOVED lines=42> */
.L_x_12191:
[----:B------:R-:W-:Y:S05]  /*12f10*/  BSYNC.RECONVERGENT B1 ;  /* 0x0000000000017941 */ /* 0x000fea0003800200 */
.L_x_12190:
        /* <DEDUP_REMOVED lines=19> */
.L_x_12197:
        /* <DEDUP_REMOVED lines=13> */
.L_x_12199:
[----:B------:R-:W-:Y:S05]  /*13120*/  BSYNC.RECONVERGENT B2 ;  /* 0x0000000000027941 */ /* 0x000fea0003800200 */
.L_x_12198:
        /* <DEDUP_REMOVED lines=43> */
.L_x_12196:
[----:B------:R-:W-:Y:S05]  /*133e0*/  BSYNC.RECONVERGENT B1 ;  /* 0x0000000000017941 */ /* 0x000fea0003800200 */
.L_x_12195:
[----:B------:R-:W-:Y:S01]  /*133f0*/  PRMT R10, R65, 0x7632, R10 ;  /* 0x00007632410a7816 */ /* 0x000fe2000000000a */
[----:B------:R-:W-:Y:S01]  /*13400*/  BSSY.RECONVERGENT B1, `(.L_x_12200) ;  /* 0x0000050000017945 */ /* 0x000fe20003800200 */
[----:B------:R-:W-:Y:S01]  /*13410*/  I2FP.F32.U32 R11, R11 ;  /* 0x0000000b000b7245 */ /* 0x000fe20000201000 */
[----:B0-----:R-:W-:Y:S02]  /*13420*/  HFMA2 R28, -RZ, RZ, 0, 1.1920928955078125e-07 ;  /* 0x00000002ff1c7431 */ /* 0x001fe400000001ff */
[----:B------:R-:W-:Y:S02]  /*13430*/  IMAD.U32 R27, R10, 0x10000, RZ ;  /* 0x000100000a1b7824 */ /* 0x000fe400078e00ff */
[----:B------:R-:W-:Y:S01]  /*13440*/  FFMA.FTZ R10, R11, R230, 1.1641532182693481445e-10 ;  /* 0x2f0000000b0a7423 */ /* 0x000fe200000100e6 */
[----:B------:R-:W-:Y:S02]  /*13450*/  IMAD.MOV.U32 R11, RZ, RZ, R218 ;  /* 0x000000ffff0b7224 */ /* 0x000fe400078e00da */
[----:B------:R-:W-:-:S02]  /*13460*/  FMUL.FTZ R27, R27, R210 ;  /* 0x000000d21b1b7220 */ /* 0x000fc40000410000 */
        /* <DEDUP_REMOVED lines=16> */
.L_x_12202:
        /* <DEDUP_REMOVED lines=13> */
.L_x_12204:
[----:B------:R-:W-:Y:S05]  /*13640*/  BSYNC.RECONVERGENT B2 ;  /* 0x0000000000027941 */ /* 0x000fea0003800200 */
.L_x_12203:
        /* <DEDUP_REMOVED lines=43> */
.L_x_12201:
[----:B------:R-:W-:Y:S05]  /*13900*/  BSYNC.RECONVERGENT B1 ;  /* 0x0000000000017941 */ /* 0x000fea0003800200 */
.L_x_12200:
[----:B------:R-:W-:Y:S01]  /*13910*/  ISETP.NE.AND P3, PT, R28, 0x1, PT ;  /* 0x000000011c00780c */ /* 0x000fe20003f65270 */
[----:B------:R-:W-:Y:S01]  /*13920*/  IMAD.U32 R27, R22, 0x10000, RZ ;  /* 0x00010000161b7824 */ /* 0x000fe200078e00ff */
[----:B------:R-:W-:Y:S01]  /*13930*/  I2FP.F32.U32 R11, R11 ;  /* 0x0000000b000b7245 */ /* 0x000fe20000201000 */
[----:B------:R-:W-:Y:S01]  /*13940*/  BSSY.RECONVERGENT B1, `(.L_x_12205) ;  /* 0x0000049000017945 */ /* 0x000fe20003800200 */
[----:B------:R-:W-:-:S03]  /*13950*/  IMAD.MOV.U32 R12, RZ, RZ, R218 ;  /* 0x000000ffff0c7224 */ /* 0x000fc600078e00da */
[----:B------:R-:W-:Y:S01]  /*13960*/  FFMA.FTZ R10, R11, R230, 1.1641532182693481445e-10 ;  /* 0x2f0000000b0a7423 */ /* 0x000fe200000100e6 */
[----:B------:R-:W-:Y:S01]  /*13970*/  PRMT R11, R22, 0x7632, R11 ;  /* 0x00007632160b7816 */ /* 0x000fe2000000000b */
[----:B------:R-:W-:-:S03]  /*13980*/  HFMA2 R22, -RZ, RZ, 0, 1.1920928955078125e-07 ;  /* 0x00000002ff167431 */ /* 0x000fc600000001ff */
        /* <DEDUP_REMOVED lines=11> */
.L_x_12207:
        /* <DEDUP_REMOVED lines=13> */
.L_x_12209:
[----:B------:R-:W-:Y:S05]  /*13b10*/  BSYNC.RECONVERGENT B2 ;  /* 0x0000000000027941 */ /* 0x000fea0003800200 */
.L_x_12208:
        /* <DEDUP_REMOVED lines=43> */
.L_x_12206:
[----:B------:R-:W-:Y:S05]  /*13dd0*/  BSYNC.RECONVERGENT B1 ;  /* 0x0000000000017941 */ /* 0x000fea0003800200 */
.L_x_12205:
        /* <DEDUP_REMOVED lines=24> */
.L_x_12212:
        /* <DEDUP_REMOVED lines=13> */
.L_x_12214:
[----:B------:R-:W-:Y:S05]  /*14030*/  BSYNC.RECONVERGENT B2 ;  /* 0x0000000000027941 */ /* 0x000fea0003800200 */
.L_x_12213:
        /* <DEDUP_REMOVED lines=38> */
[----:B------:R-:W-:Y:S01]  /*142a0*/  LOP3.LUT R216, R17, R26, R31, 0x96, !PT ;  /* 0x0000001a11d87212 */ /* 0x000fe200078e961f */
[----:B------:R-:W-:-:S03]  /*142b0*/  IMAD.WIDE.U32 R26, R27, -0x2daee0ad, RZ ;  /* 0xd2511f531b1a7825 */ /* 0x000fc600078e00ff */
[----:B------:R-:W-:Y:S01]  /*142c0*/  MOV R24, R26 ;  /* 0x0000001a00187202 */ /* 0x000fe20000000f00 */
[----:B------:R-:W-:Y:S01]  /*142d0*/  IMAD.MOV.U32 R26, RZ, RZ, RZ ;  /* 0x000000ffff1a7224 */ /* 0x000fe200078e00ff */
[----:B------:R-:W-:-:S07]  /*142e0*/  LOP3.LUT R16, R208, R28, R27, 0x96, !PT ;  /* 0x0000001cd0107212 */ /* 0x000fce00078e961b */
.L_x_12211:
[----:B------:R-:W-:Y:S05]  /*142f0*/  BSYNC.RECONVERGENT B1 ;  /* 0x0000000000017941 */ /* 0x000fea0003800200 */
.L_x_12210:
        /* <DEDUP_REMOVED lines=18> */
.L_x_12217:
        /* <DEDUP_REMOVED lines=13> */
.L_x_12219:
[----:B------:R-:W-:Y:S05]  /*144f0*/  BSYNC.RECONVERGENT B2 ;  /* 0x0000000000027941 */ /* 0x000fea0003800200 */
.L_x_12218:
        /* <DEDUP_REMOVED lines=42> */
[----:B------:R-:W-:-:S07]  /*147a0*/  MOV R24, R26 ;  /* 0x0000001a00187202 */ /* 0x000fce0000000f00 */
.L_x_12216:
[----:B------:R-:W-:Y:S05]  /*147b0*/  BSYNC.RECONVERGENT B1 ;  /* 0x0000000000017941 */ /* 0x000fea0003800200 */
.L_x_12215:
        /* <DEDUP_REMOVED lines=25> */
.L_x_12222:
        /* <DEDUP_REMOVED lines=13> */
.L_x_12224:
[----:B------:R-:W-:Y:S05]  /*14a20*/  BSYNC.RECONVERGENT B2 ;  /* 0x0000000000027941 */ /* 0x000fea0003800200 */
.L_x_12223:
        /* <DEDUP_REMOVED lines=38> */
[----:B------:R-:W-:-:S04]  /*14c90*/  IMAD.WIDE.U32 R26, R12, -0x2daee0ad, RZ ;  /* 0xd2511f530c1a7825 */ /* 0x000fc800078e00ff */
[----:B------:R-:W-:Y:S01]  /*14ca0*/  IMAD.MOV.U32 R12, RZ, RZ, R24 ;  /* 0x000000ffff0c7224 */ /* 0x000fe200078e0018 */
[----:B------:R-:W-:Y:S01]  /*14cb0*/  MOV R24, R26 ;  /* 0x0000001a00187202 */ /* 0x000fe20000000f00 */
[----:B------:R-:W-:Y:S01]  /*14cc0*/  IMAD.MOV.U32 R26, RZ, RZ, RZ ;  /* 0x000000ffff1a7224 */ /* 0x000fe200078e00ff */
[----:B------:R-:W-:-:S07]  /*14cd0*/  LOP3.LUT R16, R208, R28, R27, 0x96, !PT ;  /* 0x0000001cd0107212 */ /* 0x000fce00078e961b */
.L_x_12221:
[----:B------:R-:W-:Y:S05]  /*14ce0*/  BSYNC.RECONVERGENT B1 ;  /* 0x0000000000017941 */ /* 0x000fea0003800200 */
.L_x_12220:
[----:B------:R-:W-:Y:S01]  /*14cf0*/  ISETP.NE.AND P5, PT, R26, 0x1, PT ;  /* 0x000000011a00780c */ /* 0x000fe20003fa5270 */
[C---:B------:R-:W-:Y:S01]  /*14d00*/  IMAD.U32 R29, R23.reuse, 0x10000, RZ ;  /* 0x00010000171d7824 */ /* 0x040fe200078e00ff */
[----:B------:R-:W-:Y:S01]  /*14d10*/  I2FP.F32.U32 R27, R12 ;  /* 0x0000000c001b7245 */ /* 0x000fe20000201000 */
[----:B------:R-:W-:Y:S01]  /*14d20*/  BSSY.RECONVERGENT B1, `(.L_x_12225) ;  /* 0x0000049000017945 */ /* 0x000fe20003800200 */
[----:B------:R-:W-:Y:S01]  /*14d30*/  PRMT R28, R23, 0x7632, R28 ;  /* 0x00007632171c7816 */ /* 0x000fe2000000001c */
[----:B------:R-:W-:Y:S01]  /*14d40*/  FMUL.FTZ R12, R29, R210 ;  /* 0x000000d21d0c7220 */ /* 0x000fe20000410000 */
        /* <DEDUP_REMOVED lines=13> */
.L_x_12227:
        /* <DEDUP_REMOVED lines=13> */
.L_x_12229:
[----:B------:R-:W-:Y:S05]  /*14ef0*/  BSYNC.RECONVERGENT B2 ;  /* 0x0000000000027941 */ /* 0x000fea0003800200 */
.L_x_12228:
        /* <DEDUP_REMOVED lines=40> */
[----:B------:R-:W-:Y:S01]  /*15180*/  LOP3.LUT R16, R208, R26, R23, 0x96, !PT ;  /* 0x0000001ad0107212 */ /* 0x000fe200078e9617 */
[----:B------:R-:W-:Y:S01]  /*15190*/  IMAD.MOV.U32 R23, RZ, RZ, R24 ;  /* 0x000000ffff177224 */ /* 0x000fe200078e0018 */
[----:B------:R-:W-:-:S07]  /*151a0*/  MOV R24, R22 ;  /* 0x0000001600187202 */ /* 0x000fce0000000f00 */
.L_x_12226:
[----:B------:R-:W-:Y:S05]  /*151b0*/  BSYNC.RECONVERGENT B1 ;  /* 0x0000000000017941 */ /* 0x000fea0003800200 */
.L_x_12225:
[----:B------:R-:W-:Y:S01]  /*151c0*/  I2FP.F32.U32 R23, R23 ;  /* 0x0000001700177245 */ /* 0x000fe20000201000 */
[----:B------:R-:W-:Y:S01]  /*151d0*/  BSSY.RECONVERGENT B1, `(.L_x_12230) ;  /* 0x0000050000017945 */ /* 0x000fe20003800200 */
[----:B------:R-:W-:-:S03]  /*151e0*/  HFMA2 R26, -RZ, RZ, 0, 1.1920928955078125e-07 ;  /* 0x00000002ff1a7431 */ /* 0x000fc600000001ff */
[----:B------:R-:W-:Y:S01]  /*151f0*/  FFMA.FTZ R22, R23, R230, 1.1641532182693481445e-10 ;  /* 0x2f00000017167423 */ /* 0x000fe200000100e6 */
[----:B------:R-:W-:-:S04]  /*15200*/  IMAD.U32 R23, R67, 0x10000, RZ ;  /* 0x0001000043177824 */ /* 0x000fc800078e00ff */
[----:B------:R-:W-:Y:S01]  /*15210*/  FMUL.FTZ R23, R23, R210 ;  /* 0x000000d217177220 */ /* 0x000fe20000410000 */
[----:B------:R-:W-:-:S04]  /*15220*/  FSETP.GTU.FTZ.AND P5, PT, R22, R209, PT ;  /* 0x000000d11600720b */ /* 0x000fc80003fbc000 */
[----:B------:R-:W-:Y:S02]  /*15230*/  FSEL R34, R23, RZ, !P5 ;  /* 0x000000ff17227208 */ /* 0x000fe40006800000 */
[----:B------:R-:W-:Y:S02]  /*15240*/  SEL R22, RZ, 0x1, P5 ;  /* 0x00000001ff167807 */ /* 0x000fe40002800000 */
[----:B------:R-:W-:Y:S02]  /*15250*/  ISETP.NE.AND P5, PT, R27, 0x1, PT ;  /* 0x000000011b00780c */ /* 0x000fe40003fa5270 */
[----:B------:R-:W-:Y:S02]  /*15260*/  FSEL R23, R12, RZ, P4 ;  /* 0x000000ff0c177208 */ /* 0x000fe40002000000 */
[----:B------:R-:W-:-:S03]  /*15270*/  PRMT R12, R22, 0x7610, R12 ;  /* 0x00007610160c7816 */ /* 0x000fc6000000000c */
[----:B------:R-:W-:Y:S01]  /*15280*/  FADD.FTZ R34, R34, R23 ;  /* 0x0000001722227221 */ /* 0x000fe20000010000 */
[----:B------:R-:W-:-:S03]  /*15290*/  IMAD.MOV.U32 R23, RZ, RZ, R218 ;  /* 0x000000ffff177224 */ /* 0x000fc600078e00da */
[----:B------:R-:W-:Y:S02]  /*152a0*/  @P1 FADD.FTZ R34, R58, R34 ;  /* 0x000000223a221221 */ /* 0x000fe40000010000 */
        /* <DEDUP_REMOVED lines=9> */
.L_x_12232:
        /* <DEDUP_REMOVED lines=13> */
.L_x_12234:
[----:B------:R-:W-:Y:S05]  /*15410*/  BSYNC.RECONVERGENT B2 ;  /* 0x0000000000027941 */ /* 0x000fea0003800200 */
.L_x_12233:
        /* <DEDUP_REMOVED lines=40> */
[----:B------:R-:W-:Y:S01]  /*156a0*/  IMAD.MOV.U32 R23, RZ, RZ, R24 ;  /* 0x000000ffff177224 */ /* 0x000fe200078e0018 */
[----:B------:R-:W-:Y:S01]  /*156b0*/  MOV R24, R22 ;  /* 0x0000001600187202 */ /* 0x000fe20000000f00 */
[----:B------:R-:W-:-:S07]  /*156c0*/  IMAD.MOV.U32 R26, RZ, RZ, RZ ;  /* 0x000000ffff1a7224 */ /* 0x000fce00078e00ff */
.L_x_12231:
[----:B------:R-:W-:Y:S05]  /*156d0*/  BSYNC.RECONVERGENT B1 ;  /* 0x0000000000017941 */ /* 0x000fea0003800200 */
.L_x_12230:
        /* <DEDUP_REMOVED lines=18> */
.L_x_12237:
        /* <DEDUP_REMOVED lines=15> */
.L_x_12239:
[----:B------:R-:W-:Y:S05]  /*158f0*/  BSYNC.RECONVERGENT B2 ;  /* 0x0000000000027941 */ /* 0x000fea0003800200 */
.L_x_12238:
        /* <DEDUP_REMOVED lines=43> */
.L_x_12236:
[----:B------:R-:W-:Y:S05]  /*15bb0*/  BSYNC.RECONVERGENT B1 ;  /* 0x0000000000017941 */ /* 0x000fea0003800200 */
.L_x_12235:
        /* <DEDUP_REMOVED lines=12> */
.L_x_12159:
        /* <DEDUP_REMOVED lines=11> */
[----:B------:R-:W-:Y:S01]  /*15d30*/  @!P2 MOV R26, R16 ;  /* 0x00000010001aa202 */ /* 0x000fe20000000f00 */
[----:B------:R-:W-:Y:S02]  /*15d40*/  @P2 VIADD R27, R34, 0x1 ;  /* 0x00000001221b2836 */ /* 0x000fe40000000000 */
[----:B------:R-:W-:Y:S02]  /*15d50*/  @P2 IMAD.MOV.U32 R24, RZ, RZ, R25 ;  /* 0x000000ffff182224 */ /* 0x000fe400078e0019 */
[----:B------:R-:W-:Y:S01]  /*15d60*/  @P2 IMAD.MOV.U32 R26, RZ, RZ, R216 ;  /* 0x000000ffff1a2224 */ /* 0x000fe200078e00d8 */
[----:B------:R-:W-:Y:S06]  /*15d70*/  BRA `(.L_x_12242) ;  /* 0x0000000000e47947 */ /* 0x000fec0003800000 */
.L_x_12243:
        /* <DEDUP_REMOVED lines=13> */
.L_x_12245:
[----:B------:R-:W-:Y:S05]  /*15e50*/  BSYNC.RECONVERGENT B2 ;  /* 0x0000000000027941 */ /* 0x000fea0003800200 */
.L_x_12244:
        /* <DEDUP_REMOVED lines=40> */
[----:B------:R-:W-:Y:S01]  /*160e0*/  LOP3.LUT R16, R208, R28, R27, 0x96, !PT ;  /* 0x0000001cd0107212 */ /* 0x000fe200078e961b */
[----:B------:R-:W-:Y:S01]  /*160f0*/  IMAD.MOV.U32 R27, RZ, RZ, RZ ;  /* 0x000000ffff1b7224 */ /* 0x000fe200078e00ff */
[----:B------:R-:W-:-:S07]  /*16100*/  MOV R26, R25 ;  /* 0x00000019001a7202 */ /* 0x000fce0000000f00 */
.L_x_12242:
[----:B------:R-:W-:Y:S05]  /*16110*/  BSYNC.RECONVERGENT B1 ;  /* 0x0000000000017941 */ /* 0x000fea0003800200 */
.L_x_12241:
[----:B------:R-:W-:Y:S01]  /*16120*/  I2FP.F32.U32 R25, R26 ;  /* 0x0000001a00197245 */ /* 0x000fe20000201000 */
[----:B------:R-:W-:Y:S01]  /*16130*/  BSSY.RECONVERGENT B1, `(.L_x_12246) ;  /* 0x000004c000017945 */ /* 0x000fe20003800200 */
[----:B------:R-:W-:Y:S01]  /*16140*/  ISETP.NE.AND P2, PT, R27, 0x1, PT ;  /* 0x000000011b00780c */ /* 0x000fe20003f45270 */
[----:B0-----:R-:W-:Y:S01]  /*16150*/  HFMA2 R29, -RZ, RZ, 0, 1.1920928955078125e-07 ;  /* 0x00000002ff1d7431 */ /* 0x001fe200000001ff */
[----:B------:R-:W-:Y:S01]  /*16160*/  LOP3.LUT R13, R13, 0xffffffef, RZ, 0xc0, !PT ;  /* 0xffffffef0d0d7812 */ /* 0x000fe200078ec0ff */
[----:B------:R-:W-:Y:S01]  /*16170*/  FFMA.FTZ R26, R25, R230, 1.1641532182693481445e-10 ;  /* 0x2f000000191a7423 */ /* 0x000fe200000100e6 */
[----:B------:R-:W-:-:S04]  /*16180*/  IMAD.MOV.U32 R25, RZ, RZ, R218 ;  /* 0x000000ffff197224 */ /* 0x000fc800078e00da */
[----:B------:R-:W-:Y:S01]  /*16190*/  FSETP.LE.FTZ.AND P3, PT, R26, R209, PT ;  /* 0x000000d11a00720b */ /* 0x000fe20003f73000 */
[C---:B-----5:R-:W-:Y:S01]  /*161a0*/  IMAD.U32 R26, R20.reuse, 0x10000, RZ ;  /* 0x00010000141a7824 */ /* 0x060fe200078e00ff */
[----:B------:R-:W-:-:S11]  /*161b0*/  PRMT R20, R20, 0x7632, R20 ;  /* 0x0000763214147816 */ /* 0x000fd60000000014 */
        /* <DEDUP_REMOVED lines=10> */
.L_x_12248:
        /* <DEDUP_REMOVED lines=13> */
.L_x_12250:
[----:B------:R-:W-:Y:S05]  /*16330*/  BSYNC.RECONVERGENT B2 ;  /* 0x0000000000027941 */ /* 0x000fea0003800200 */
.L_x_12249:
        /* <DEDUP_REMOVED lines=43> */
.L_x_12247:
[----:B------:R-:W-:Y:S05]  /*165f0*/  BSYNC.RECONVERGENT B1 ;  /* 0x0000000000017941 */ /* 0x000fea0003800200 */
.L_x_12246:
[----:B------:R-:W-:Y:S01]  /*16600*/  ISETP.NE.AND P2, PT, R29, 0x1, PT ;  /* 0x000000011d00780c */ /* 0x000fe20003f45270 */
[----:B------:R-:W-:Y:S01]  /*16610*/  BSSY.RECONVERGENT B1, `(.L_x_12251) ;  /* 0x000004a000017945 */ /* 0x000fe20003800200 */
[----:B------:R-:W-:Y:S01]  /*16620*/  I2FP.F32.U32 R25, R25 ;  /* 0x0000001900197245 */ /* 0x000fe20000201000 */
[----:B------:R-:W-:Y:S02]  /*16630*/  HFMA2 R30, -RZ, RZ, 0, 1.1920928955078125e-07 ;  /* 0x00000002ff1e7431 */ /* 0x000fe400000001ff */
[----:B------:R-:W-:Y:S02]  /*16640*/  IMAD.U32 R27, R20, 0x10000, RZ ;  /* 0x00010000141b7824 */ /* 0x000fe400078e00ff */
        /* <DEDUP_REMOVED lines=13> */
.L_x_12253:
        /* <DEDUP_REMOVED lines=13> */
.L_x_12255:
[----:B------:R-:W-:Y:S05]  /*167f0*/  BSYNC.RECONVERGENT B2 ;  /* 0x0000000000027941 */ /* 0x000fea0003800200 */
.L_x_12254:
        /* <DEDUP_REMOVED lines=43> */
.L_x_12252:
[----:B------:R-:W-:Y:S05]  /*16ab0*/  BSYNC.RECONVERGENT B1 ;  /* 0x0000000000017941 */ /* 0x000fea0003800200 */
.L_x_12251:
[----:B------:R-:W-:Y:S01]  /*16ac0*/  ISETP.NE.AND P2, PT, R30, 0x1, PT ;  /* 0x000000011e00780c */ /* 0x000fe20003f45270 */
[----:B------:R-:W-:Y:S01]  /*16ad0*/  BSSY.RECONVERGENT B1, `(.L_x_12256) ;  /* 0x000004b000017945 */ /* 0x000fe20003800200 */
[----:B------:R-:W-:Y:S01]  /*16ae0*/  I2FP.F32.U32 R25, R25 ;  /* 0x0000001900197245 */ /* 0x000fe20000201000 */
[----:B------:R-:W-:Y:S02]  /*16af0*/  HFMA2 R32, -RZ, RZ, 0, 1.1920928955078125e-07 ;  /* 0x00000002ff207431 */ /* 0x000fe400000001ff */
[----:B------:R-:W-:Y:S02]  /*16b00*/  IMAD.MOV.U32 R29, RZ, RZ, R218 ;  /* 0x000000ffff1d7224 */ /* 0x000fe400078e00da */
[----:B------:R-:W-:-:S05]  /*16b10*/  FFMA.FTZ R28, R25, R230, 1.1641532182693481445e-10 ;  /* 0x2f000000191c7423 */ /* 0x000fca00000100e6 */
[----:B------:R-:W-:Y:S01]  /*16b20*/  FSETP.LE.FTZ.AND P3, PT, R28, R209, PT ;  /* 0x000000d11c00720b */ /* 0x000fe20003f73000 */
[C---:B------:R-:W-:Y:S01]  /*16b30*/  IMAD.U32 R28, R21.reuse, 0x10000, RZ ;  /* 0x00010000151c7824 */ /* 0x040fe200078e00ff */
[----:B------:R-:W-:Y:S02]  /*16b40*/  PRMT R21, R21, 0x7632, R21 ;  /* 0x0000763215157816 */ /* 0x000fe40000000015 */
        /* <DEDUP_REMOVED lines=10> */
.L_x_12258:
        /* <DEDUP_REMOVED lines=13> */
.L_x_12260:
[----:B------:R-:W-:Y:S05]  /*16cc0*/  BSYNC.RECONVERGENT B2 ;  /* 0x0000000000027941 */ /* 0x000fea0003800200 */
.L_x_12259:
        /* <DEDUP_REMOVED lines=43> */
.L_x_12257:
[----:B------:R-:W-:Y:S05]  /*16f80*/  BSYNC.RECONVERGENT B1 ;  /* 0x0000000000017941 */ /* 0x000fea0003800200 */
.L_x_12256:
[----:B------:R-:W-:Y:S01]  /*16f90*/  ISETP.NE.AND P2, PT, R32, 0x1, PT ;  /* 0x000000012000780c */ /* 0x000fe20003f45270 */
[----:B------:R-:W-:Y:S01]  /*16fa0*/  BSSY.RECONVERGENT B1, `(.L_x_12261) ;  /* 0x000004a000017945 */ /* 0x000fe20003800200 */
[----:B------:R-:W-:Y:S01]  /*16fb0*/  I2FP.F32.U32 R29, R29 ;  /* 0x0000001d001d7245 */ /* 0x000fe20000201000 */
[----:B------:R-:W-:Y:S02]  /*16fc0*/  HFMA2 R33, -RZ, RZ, 0, 1.1920928955078125e-07 ;  /* 0x00000002ff217431 */ /* 0x000fe400000001ff */
[----:B------:R-:W-:Y:S02]  /*16fd0*/  IMAD.MOV.U32 R31, RZ, RZ, R218 ;  /* 0x000000ffff1f7224 */ /* 0x000fe400078e00da */
[----:B------:R-:W-:Y:S01]  /*16fe0*/  FFMA.FTZ R30, R29, R230, 1.1641532182693481445e-10 ;  /* 0x2f0000001d1e7423 */ /* 0x000fe200000100e6 */
[----:B------:R-:W-:-:S04]  /*16ff0*/  IMAD.U32 R29, R21, 0x10000, RZ ;  /* 0x00010000151d7824 */ /* 0x000fc800078e00ff */
        /* <DEDUP_REMOVED lines=11> */
.L_x_12263:
        /* <DEDUP_REMOVED lines=13> */
.L_x_12265:
[----:B------:R-:W-:Y:S05]  /*17180*/  BSYNC.RECONVERGENT B2 ;  /* 0x0000000000027941 */ /* 0x000fea0003800200 */
.L_x_12264:
        /* <DEDUP_REMOVED lines=43> */
.L_x_12262:
[----:B------:R-:W-:Y:S05]  /*17440*/  BSYNC.RECONVERGENT B1 ;  /* 0x0000000000017941 */ /* 0x000fea0003800200 */
.L_x_12261:
[----:B------:R-:W-:Y:S01]  /*17450*/  ISETP.NE.AND P3, PT, R33, 0x1, PT ;  /* 0x000000012100780c */ /* 0x000fe20003f65270 */
[----:B------:R-:W-:Y:S01]  /*17460*/  BSSY.RECONVERGENT B1, `(.L_x_12266) ;  /* 0x000004a000017945 */ /* 0x000fe20003800200 */
[----:B------:R-:W-:Y:S01]  /*17470*/  I2FP.F32.U32 R31, R31 ;  /* 0x0000001f001f7245 */ /* 0x000fe20000201000 */
[----:B------:R-:W-:-:S04]  /*17480*/  HFMA2 R34, -RZ, RZ, 0, 1.1920928955078125e-07 ;  /* 0x00000002ff227431 */ /* 0x000fc800000001ff */
[----:B------:R-:W-:Y:S01]  /*17490*/  FFMA.FTZ R30, R31, R230, 1.1641532182693481445e-10 ;  /* 0x2f0000001f1e7423 */ /* 0x000fe200000100e6 */
[----:B------:R-:W-:-:S04]  /*174a0*/  IMAD.MOV.U32 R31, RZ, RZ, R218 ;  /* 0x000000ffff1f7224 */ /* 0x000fc800078e00da */
        /* <DEDUP_REMOVED lines=12> */
.L_x_12268:
        /* <DEDUP_REMOVED lines=13> */
.L_x_12270:
[----:B------:R-:W-:Y:S05]  /*17640*/  BSYNC.RECONVERGENT B2 ;  /* 0x0000000000027941 */ /* 0x000fea0003800200 */
.L_x_12269:
        /* <DEDUP_REMOVED lines=43> */
.L_x_12267:
[----:B------:R-:W-:Y:S05]  /*17900*/  BSYNC.RECONVERGENT B1 ;  /* 0x0000000000017941 */ /* 0x000fea0003800200 */
.L_x_12266:
        /* <DEDUP_REMOVED lines=17> */
.L_x_12273:
        /* <DEDUP_REMOVED lines=13> */
.L_x_12275:
[----:B------:R-:W-:Y:S05]  /*17af0*/  BSYNC.RECONVERGENT B2 ;  /* 0x0000000000027941 */ /* 0x000fea0003800200 */
.L_x_12274:
        /* <DEDUP_REMOVED lines=42> */
[----:B------:R-:W-:-:S07]  /*17da0*/  MOV R24, R32 ;  /* 0x0000002000187202 */ /* 0x000fce0000000f00 */
.L_x_12272:
[----:B------:R-:W-:Y:S05]  /*17db0*/  BSYNC.RECONVERGENT B1 ;  /* 0x0000000000017941 */ /* 0x000fea0003800200 */
.L_x_12271:
        /* <DEDUP_REMOVED lines=18> */
.L_x_12278:
        /* <DEDUP_REMOVED lines=13> */
.L_x_12280:
[----:B------:R-:W-:Y:S05]  /*17fb0*/  BSYNC.RECONVERGENT B2 ;  /* 0x0000000000027941 */ /* 0x000fea0003800200 */
.L_x_12279:
        /* <DEDUP_REMOVED lines=43> */
.L_x_12277:
[----:B------:R-:W-:Y:S05]  /*18270*/  BSYNC.RECONVERGENT B1 ;  /* 0x0000000000017941 */ /* 0x000fea0003800200 */
.L_x_12276:
[----:B------:R-:W-:Y:S01]  /*18280*/  P2R R35, PR, RZ, 0x2 ;  /* 0x00000002ff237803 */ /* 0x000fe20000000000 */
[-C--:B------:R-:W-:Y:S01]  /*18290*/  FMUL.FTZ R26, R26, R210.reuse ;  /* 0x000000d21a1a7220 */ /* 0x080fe20000410000 */
[----:B------:R-:W-:Y:S01]  /*182a0*/  I2FP.F32.U32 R33, R33 ;  /* 0x0000002100217245 */ /* 0x000fe20000201000 */
[----:B------:R-:W-:Y:S01]  /*182b0*/  FMUL.FTZ R28, R28, R210 ;  /* 0x000000d21c1c7220 */ /* 0x000fe20000410000 */
[----:B------:R-:W-:Y:S01]  /*182c0*/  LOP3.LUT P1, RZ, R13, 0x10, RZ, 0xc0, !PT ;  /* 0x000000100dff7812 */ /* 0x000fe2000782c0ff */
        /* <DEDUP_REMOVED lines=9> */
[----:B------:R-:W-:Y:S01]  /*18360*/  ISETP.NE.AND P0, PT, R20, RZ, PT ;  /* 0x000000ff1400720c */ /* 0x000fe20003f05270 */
[-C--:B------:R-:W-:Y:S01]  /*18370*/  FMUL.FTZ R30, R30, R210.reuse ;  /* 0x000000d21e1e7220 */ /* 0x080fe20000410000 */
[-C--:B------:R-:W-:Y:S01]  /*18380*/  FMUL.FTZ R29, R29, R210.reuse ;  /* 0x000000d21d1d7220 */ /* 0x080fe20000410000 */
[----:B------:R-:W-:Y:S01]  /*18390*/  FMUL.FTZ R23, R23, R210 ;  /* 0x000000d217177220 */ /* 0x000fe20000410000 */
[----:B------:R-:W-:-:S02]  /*183a0*/  FSEL R38, R28, RZ, P5 ;  /* 0x000000ff1c267208 */ /* 0x000fc40002800000 */
[----:B------:R-:W-:Y:S02]  /*183b0*/  ISETP.NE.AND P6, PT, R21, RZ, PT ;  /* 0x000000ff1500720c */ /* 0x000fe40003fc5270 */
        /* <DEDUP_REMOVED lines=17> */
.L_x_12240:
[----:B------:R-:W-:Y:S01]  /*184d0*/  SEL R23, RZ, 0x1000000, !P5 ;  /* 0x01000000ff177807 */ /* 0x000fe20006800000 */
[----:B------:R-:W-:Y:S01]  /*184e0*/  IMAD.WIDE.U32 R28, R212, 0x8, R228 ;  /* 0x00000008d41c7825 */ /* 0x000fe200078e00e4 */
[----:B------:R-:W-:Y:S02]  /*184f0*/  SEL R22, RZ, 0x10000, !P4 ;  /* 0x00010000ff167807 */ /* 0x000fe40006000000 */
[----:B------:R-:W-:Y:S02]  /*18500*/  SEL R27, RZ, 0x100, !P3 ;  /* 0x00000100ff1b7807 */ /* 0x000fe40005800000 */
[----:B------:R-:W-:Y:S02]  /*18510*/  ISETP.NE.AND P5, PT, R20, RZ, PT ;  /* 0x000000ff1400720c */ /* 0x000fe40003fa5270 */
[----:B------:R-:W-:Y:S02]  /*18520*/  ISETP.NE.AND P4, PT, R25, RZ, PT ;  /* 0x000000ff1900720c */ /* 0x000fe40003f85270 */
[----:B------:R-:W-:Y:S01]  /*18530*/  ISETP.NE.AND P3, PT, R21, RZ, PT ;  /* 0x000000ff1500720c */ /* 0x000fe20003f65270 */
[----:B------:R-:W-:Y:S01]  /*18540*/  IMAD.WIDE.U32 R20, R212, 0x20, R214 ;  /* 0x00000020d4147825 */ /* 0x000fe200078e00d6 */
[----:B------:R-:W-:-:S02]  /*18550*/  LOP3.LUT R27, R27, R23, R22, 0xfe, !PT ;  /* 0x000000171b1b7212 */ /* 0x000fc400078efe16 */
[----:B------:R-:W-:Y:S02]  /*18560*/  SEL R26, RZ, 0x1, !P2 ;  /* 0x00000001ff1a7807 */ /* 0x000fe40005000000 */
[----:B------:R-:W-:Y:S01]  /*18570*/  LOP3.LUT P6, RZ, R13, 0x10, RZ, 0xc0, !PT ;  /* 0x000000100dff7812 */ /* 0x000fe200078cc0ff */
[----:B------:R-:W-:Y:S01]  /*18580*/  STG.E.128 desc[UR8][R20.64], R36 ;  /* 0x0000002414007986 */ /* 0x000fe2000c101d08 */
[----:B------:R-:W-:Y:S02]  /*18590*/  SEL R23, RZ, 0x1000000, !P3 ;  /* 0x01000000ff177807 */ /* 0x000fe40005800000 */
[----:B------:R-:W-:Y:S01]  /*185a0*/  SEL R22, RZ, 0x10000, !P4 ;  /* 0x00010000ff167807 */ /* 0x000fe20006000000 */
[----:B------:R0:W-:Y:S01]  /*185b0*/  STG.E.128 desc[UR8][R20.64+0x10], R32 ;  /* 0x0000102014007986 */ /* 0x0001e2000c101d08 */
[----:B------:R-:W-:Y:S02]  /*185c0*/  SEL R25, RZ, 0x100, !P5 ;  /* 0x00000100ff197807 */ /* 0x000fe40006800000 */
[----:B------:R-:W-:-:S02]  /*185d0*/  LOP3.LUT R27, R27, R26, RZ, 0xfc, !PT ;  /* 0x0000001a1b1b7212 */ /* 0x000fc400078efcff */
[----:B------:R-:W-:Y:S02]  /*185e0*/  LOP3.LUT R25, R25, R23, R22, 0xfe, !PT ;  /* 0x0000001719197212 */ /* 0x000fe400078efe16 */
[----:B------:R-:W-:Y:S01]  /*185f0*/  SEL R26, RZ, 0x1, !P6 ;  /* 0x00000001ff1a7807 */ /* 0x000fe20007000000 */
[----:B------:R-:W1:Y:S03]  /*18600*/  @P1 LDC.64 R22, c[0x0][0x3a0] ;  /* 0x0000e800ff161b82 */ /* 0x000e660000000a00 */
[----:B------:R-:W-:-:S05]  /*18610*/  LOP3.LUT R26, R25, R26, RZ, 0xfc, !PT ;  /* 0x0000001a191a7212 */ /* 0x000fca00078efcff */
[----:B------:R2:W-:Y:S01]  /*18620*/  STG.E.64 desc[UR8][R28.64], R26 ;  /* 0x0000001a1c007986 */ /* 0x0005e2000c101b08 */
[----:B0-----:R-:W0:Y:S01]  /*18630*/  @P0 LDC.64 R20, c[0x0][0x398] ;  /* 0x0000e600ff140b82 */ /* 0x001e220000000a00 */
[----:B------:R-:W-:Y:S05]  /*18640*/  @!P0 BRA `(.L_x_12281) ;  /* 0x0000000000508947 */ /* 0x000fea0003800000 */
[----:B------:R-:W-:Y:S01]  /*18650*/  SHF.L.U32 R25, R12, 0x10, RZ ;  /* 0x000000100c197819 */ /* 0x000fe200000006ff */
[----:B------:R-:W3:Y:S01]  /*18660*/  LDC.64 R202, c[0x0][0x3b8] ;  /* 0x0000ee00ffca7b82 */ /* 0x000ee20000000a00 */
[----:B--2---:R-:W-:Y:S02]  /*18670*/  LOP3.LUT R28, R8, 0xff, RZ, 0xc0, !PT ;  /* 0x000000ff081c7812 */ /* 0x004fe400078ec0ff */
        /* <DEDUP_REMOVED lines=15> */
[----:B---3--:R-:W-:-:S05]  /*18770*/  IMAD.WIDE.U32 R28, R212, 0x8, R202 ;  /* 0x00000008d41c7825 */ /* 0x008fca00078e00ca */
[----:B------:R3:W-:Y:S02]  /*18780*/  STG.E.64 desc[UR8][R28.64], R26 ;  /* 0x0000001a1c007986 */ /* 0x0007e4000c101b08 */
.L_x_12281:
[----:B------:R-:W-:-:S04]  /*18790*/  VIADD R214, R14, 0x60 ;  /* 0x000000600ed67836 */ /* 0x000fc80000000000 */
[----:B0-----:R-:W-:-:S04]  /*187a0*/  @P0 IMAD.WIDE.U32 R20, R214, 0x10, R20 ;  /* 0x00000010d6140825 */ /* 0x001fc800078e0014 */
[C---:B-1----:R-:W-:Y:S01]  /*187b0*/  @P1 IMAD.WIDE.U32 R22, R214.reuse, 0x20, R22 ;  /* 0x00000020d6161825 */ /* 0x042fe200078e0016 */
[----:B------:R0:W5:Y:S04]  /*187c0*/  @P0 LDG.E.128 R64, desc[UR8][R20.64] ;  /* 0x0000000814400981 */ /* 0x000168000c1e1d00 */
[----:B------:R1:W5:Y:S04]  /*187d0*/  @P1 LDG.E.128 R60, desc[UR8][R22.64] ;  /* 0x00000008163c1981 */ /* 0x000368000c1e1d00 */
[----:B------:R1:W5:Y:S01]  /*187e0*/  @P1 LDG.E.128 R56, desc[UR8][R22.64+0x10] ;  /* 0x0000100816381981 */ /* 0x000362000c1e1d00 */
[----:B0-----:R-:W-:-:S06]  /*187f0*/  IMAD.WIDE.U32 R20, R214, 0x10, R222 ;  /* 0x00000010d6147825 */ /* 0x001fcc00078e00de */
        /* <DEDUP_REMOVED lines=18> */
.L_x_12285:
        /* <DEDUP_REMOVED lines=13> */
.L_x_12287:
[----:B------:R-:W-:Y:S05]  /*189f0*/  BSYNC.RECONVERGENT B2 ;  /* 0x0000000000027941 */ /* 0x000fea0003800200 */
.L_x_12286:
        /* <DEDUP_REMOVED lines=42> */
.L_x_12284:
[----:B------:R-:W-:Y:S05]  /*18ca0*/  BSYNC.RECONVERGENT B1 ;  /* 0x0000000000017941 */ /* 0x000fea0003800200 */
.L_x_12283:
[----:B------:R-:W-:Y:S01]  /*18cb0*/  I2FP.F32.U32 R7, R6 ;  /* 0x0000000600077245 */ /* 0x000fe20000201000 */
[----:B------:R-:W-:Y:S01]  /*18cc0*/  BSSY.RECONVERGENT B1, `(.L_x_12288) ;  /* 0x000004d000017945 */ /* 0x000fe20003800200 */
[----:B------:R-:W-:Y:S01]  /*18cd0*/  ISETP.NE.AND P2, PT, R8, 0x1, PT ;  /* 0x000000010800780c */ /* 0x000fe20003f45270 */
[----:B------:R-:W-:Y:S01]  /*18ce0*/  IMAD.MOV.U32 R10, RZ, RZ, 0x2 ;  /* 0x00000002ff0a7424 */ /* 0x000fe200078e00ff */
[C---:B-----5:R-:W-:Y:S01]  /*18cf0*/  SHF.L.U32 R9, R20.reuse, 0x10, RZ ;  /* 0x0000001014097819 */ /* 0x060fe200000006ff */
[----:B------:R-:W-:Y:S01]  /*18d00*/  FFMA.FTZ R6, R7, R230, 1.1641532182693481445e-10 ;  /* 0x2f00000007067423 */ /* 0x000fe200000100e6 */
[----:B------:R-:W-:Y:S02]  /*18d10*/  LOP3.LUT R13, R13, 0xffffffef, RZ, 0xc0, !PT ;  /* 0xffffffef0d0d7812 */ /* 0x000fe400078ec0ff */
[----:B------:R-:W-:Y:S02]  /*18d20*/  PRMT R7, R20, 0x7632, R7 ;  /* 0x0000763214077816 */ /* 0x000fe40000000007 */
[----:B------:R-:W-:Y:S01]  /*18d30*/  FSETP.LE.FTZ.AND P4, PT, R6, R209, PT ;  /* 0x000000d10600720b */ /* 0x000fe20003f93000 */
[----:B------:R-:W-:Y:S01]  /*18d40*/  FMUL.FTZ R6, R9, R210 ;  /* 0x000000d209067220 */ /* 0x000fe20000410000 */
[----:B------:R-:W-:-:S11]  /*18d50*/  IMAD.MOV.U32 R9, RZ, RZ, R218 ;  /* 0x000000ffff097224 */ /* 0x000fd600078e00da */
        /* <DEDUP_REMOVED lines=10> */
.L_x_12290:
        /* <DEDUP_REMOVED lines=13> */
.L_x_12292:
[----:B------:R-:W-:Y:S05]  /*18ed0*/  BSYNC.RECONVERGENT B2 ;  /* 0x0000000000027941 */ /* 0x000fea0003800200 */
.L_x_12291:
        /* <DEDUP_REMOVED lines=43> */
.L_x_12289:
[----:B------:R-:W-:Y:S05]  /*19190*/  BSYNC.RECONVERGENT B1 ;  /* 0x0000000000017941 */ /* 0x000fea0003800200 */
.L_x_12288:
[----:B------:R-:W-:Y:S01]  /*191a0*/  I2FP.F32.U32 R9, R9 ;  /* 0x0000000900097245 */ /* 0x000fe20000201000 */
[----:B------:R-:W-:Y:S01]  /*191b0*/  BSSY.RECONVERGENT B1, `(.L_x_12293) ;  /* 0x000004f000017945 */ /* 0x000fe20003800200 */
[----:B------:R-:W-:Y:S01]  /*191c0*/  ISETP.NE.AND P3, PT, R10, 0x1, PT ;  /* 0x000000010a00780c */ /* 0x000fe20003f65270 */
[----:B------:R-:W-:Y:S02]  /*191d0*/  IMAD.MOV.U32 R11, RZ, RZ, 0x2 ;  /* 0x00000002ff0b7424 */ /* 0x000fe400078e00ff */
[----:B------:R-:W-:Y:S01]  /*191e0*/  FFMA.FTZ R8, R9, R230, 1.1641532182693481445e-10 ;  /* 0x2f00000009087423 */ /* 0x000fe200000100e6 */
[----:B------:R-:W-:-:S04]  /*191f0*/  SHF.L.U32 R9, R64, 0x10, RZ ;  /* 0x0000001040097819 */ /* 0x000fc800000006ff */
[----:B------:R-:W-:Y:S01]  /*19200*/  FSETP.GTU.FTZ.AND P2, PT, R8, R209, PT ;  /* 0x000000d10800720b */ /* 0x000fe20003f5c000 */
[----:B--23--:R-:W-:Y:S01]  /*19210*/  FMUL.FTZ R28, R9, R210 ;  /* 0x000000d2091c7220 */ /* 0x00cfe20000410000 */
        /* <DEDUP_REMOVED lines=15> */
.L_x_12295:
        /* <DEDUP_REMOVED lines=13> */
.L_x_12297:
[----:B------:R-:W-:Y:S05]  /*193e0*/  BSYNC.RECONVERGENT B2 ;  /* 0x0000000000027941 */ /* 0x000fea0003800200 */
.L_x_12296:
        /* <DEDUP_REMOVED lines=39> */
[----:B------:R-:W-:Y:S01]  /*19660*/  IMAD.MOV.U32 R11, RZ, RZ, RZ ;  /* 0x000000ffff0b7224 */ /* 0x000fe200078e00ff */
[----:B------:R-:W-:Y:S02]  /*19670*/  LOP3.LUT R16, R208, R10, R9, 0x96, !PT ;  /* 0x0000000ad0107212 */ /* 0x000fe400078e9609 */
[----:B------:R-:W-:Y:S01]  /*19680*/  MOV R9, R219 ;  /* 0x000000db00097202 */ /* 0x000fe20000000f00 */
[----:B------:R-:W-:-:S07]  /*19690*/  IMAD.MOV.U32 R219, RZ, RZ, R8 ;  /* 0x000000ffffdb7224 */ /* 0x000fce00078e0008 */
.L_x_12294:
[----:B------:R-:W-:Y:S05]  /*196a0*/  BSYNC.RECONVERGENT B1 ;  /* 0x0000000000017941 */ /* 0x000fea0003800200 */
.L_x_12293:
        /* <DEDUP_REMOVED lines=20> */
.L_x_12300:
        /* <DEDUP_REMOVED lines=13> */
.L_x_12302:
[----:B------:R-:W-:Y:S05]  /*198c0*/  BSYNC.RECONVERGENT B2 ;  /* 0x0000000000027941 */ /* 0x000fea0003800200 */
.L_x_12301:
        /* <DEDUP_REMOVED lines=43> */
.L_x_12299:
[----:B------:R-:W-:Y:S05]  /*19b80*/  BSYNC.RECONVERGENT B1 ;  /* 0x0000000000017941 */ /* 0x000fea0003800200 */
.L_x_12298:
[----:B------:R-:W-:Y:S01]  /*19b90*/  I2FP.F32.U32 R9, R9 ;  /* 0x0000000900097245 */ /* 0x000fe20000201000 */
[----:B------:R-:W-:Y:S01]  /*19ba0*/  BSSY.RECONVERGENT B1, `(.L_x_12303) ;  /* 0x0000050000017945 */ /* 0x000fe20003800200 */
[----:B------:R-:W-:Y:S02]  /*19bb0*/  PRMT R10, R64, 0x7632, R10 ;  /* 0x00007632400a7816 */ /* 0x000fe4000000000a */
[----:B------:R-:W-:Y:S01]  /*19bc0*/  ISETP.NE.AND P3, PT, R12, 0x1, PT ;  /* 0x000000010c00780c */ /* 0x000fe20003f65270 */
[----:B------:R-:W-:Y:S01]  /*19bd0*/  FFMA.FTZ R8, R9, R230, 1.1641532182693481445e-10 ;  /* 0x2f00000009087423 */ /* 0x000fe200000100e6 */
[----:B------:R-:W-:Y:S01]  /*19be0*/  SHF.L.U32 R9, R10, 0x10, RZ ;  /* 0x000000100a097819 */ /* 0x000fe200000006ff */
[----:B------:R-:W-:-:S03]  /*19bf0*/  IMAD.MOV.U32 R10, RZ, RZ, 0x2 ;  /* 0x00000002ff0a7424 */ /* 0x000fc600078e00ff */
        /* <DEDUP_REMOVED lines=17> */
.L_x_12305:
        /* <DEDUP_REMOVED lines=13> */
.L_x_12307:
[----:B------:R-:W-:Y:S05]  /*19de0*/  BSYNC.RECONVERGENT B2 ;  /* 0x0000000000027941 */ /* 0x000fea0003800200 */
.L_x_12306:
        /* <DEDUP_REMOVED lines=43> */
.L_x_12304:
[----:B------:R-:W-:Y:S05]  /*1a0a0*/  BSYNC.RECONVERGENT B1 ;  /* 0x0000000000017941 */ /* 0x000fea0003800200 */
.L_x_12303:
[----:B------:R-:W-:Y:S01]  /*1a0b0*/  I2FP.F32.U32 R9, R9 ;  /* 0x0000000900097245 */ /* 0x000fe20000201000 */
[----:B------:R-:W-:Y:S01]  /*1a0c0*/  BSSY.RECONVERGENT B1, `(.L_x_12308) ;  /* 0x000004d000017945 */ /* 0x000fe20003800200 */
[----:B------:R-:W-:Y:S01]  /*1a0d0*/  ISETP.NE.AND P2, PT, R10, 0x1, PT ;  /* 0x000000010a00780c */ /* 0x000fe20003f45270 */
[----:B------:R-:W-:Y:S01]  /*1a0e0*/  IMAD.MOV.U32 R12, RZ, RZ, 0x2 ;  /* 0x00000002ff0c7424 */ /* 0x000fe200078e00ff */
[----:B------:R-:W-:Y:S01]  /*1a0f0*/  SHF.L.U32 R11, R21, 0x10, RZ ;  /* 0x00000010150b7819 */ /* 0x000fe200000006ff */
        /* <DEDUP_REMOVED lines=16> */
.L_x_12310:
        /* <DEDUP_REMOVED lines=13> */
.L_x_12312:
[----:B------:R-:W-:Y:S05]  /*1a2d0*/  BSYNC.RECONVERGENT B2 ;  /* 0x0000000000027941 */ /* 0x000fea0003800200 */
.L_x_12311:
        /* <DEDUP_REMOVED lines=43> */
.L_x_12309:
[----:B------:R-:W-:Y:S05]  /*1a590*/  BSYNC.RECONVERGENT B1 ;  /* 0x0000000000017941 */ /* 0x000fea0003800200 */
.L_x_12308:
[----:B------:R-:W-:Y:S01]  /*1a5a0*/  I2FP.F32.U32 R11, R11 ;  /* 0x0000000b000b7245 */ /* 0x000fe20000201000 */
[----:B------:R-:W-:Y:S01]  /*1a5b0*/  BSSY.RECONVERGENT B1, `(.L_x_12313) ;  /* 0x000004f000017945 */ /* 0x000fe20003800200 */
[----:B------:R-:W-:Y:S01]  /*1a5c0*/  ISETP.NE.AND P3, PT, R12, 0x1, PT ;  /* 0x000000010c00780c */ /* 0x000fe20003f65270 */
[----:B------:R-:W-:Y:S02]  /*1a5d0*/  IMAD.MOV.U32 R21, RZ, RZ, 0x2 ;  /* 0x00000002ff157424 */ /* 0x000fe400078e00ff */
[----:B------:R-:W-:Y:S01]  /*1a5e0*/  FFMA.FTZ R10, R11, R230, 1.1641532182693481445e-10 ;  /* 0x2f0000000b0a7423 */ /* 0x000fe200000100e6 */
[----:B------:R-:W-:-:S04]  /*1a5f0*/  SHF.L.U32 R11, R65, 0x10, RZ ;  /* 0x00000010410b7819 */ /* 0x000fc800000006ff */
        /* <DEDUP_REMOVED lines=17> */
.L_x_12315:
        /* <DEDUP_REMOVED lines=13> */
.L_x_12317:
[----:B------:R-:W-:Y:S05]  /*1a7e0*/  BSYNC.RECONVERGENT B2 ;  /* 0x0000000000027941 */ /* 0x000fea0003800200 */
.L_x_12316:
        /* <DEDUP_REMOVED lines=43> */
.L_x_12314:
[----:B------:R-:W-:Y:S05]  /*1aaa0*/  BSYNC.RECONVERGENT B1 ;  /* 0x0000000000017941 */ /* 0x000fea0003800200 */
.L_x_12313:
        /* <DEDUP_REMOVED lines=20> */
.L_x_12320:
        /* <DEDUP_REMOVED lines=13> */
.L_x_12322:
[----:B------:R-:W-:Y:S05]  /*1acc0*/  BSYNC.RECONVERGENT B2 ;  /* 0x0000000000027941 */ /* 0x000fea0003800200 */
.L_x_12321:
        /* <DEDUP_REMOVED lines=43> */
.L_x_12319:
[----:B------:R-:W-:Y:S05]  /*1af80*/  BSYNC.RECONVERGENT B1 ;  /* 0x0000000000017941 */ /* 0x000fea0003800200 */
.L_x_12318:
[----:B------:R-:W-:Y:S01]  /*1af90*/  I2FP.F32.U32 R11, R11 ;  /* 0x0000000b000b7245 */ /* 0x000fe20000201000 */
[----:B------:R-:W-:Y:S01]  /*1afa0*/  BSSY.RECONVERGENT B1, `(.L_x_12323) ;  /* 0x0000050000017945 */ /* 0x000fe20003800200 */
[----:B------:R-:W-:Y:S01]  /*1afb0*/  PRMT R12, R65, 0x7632, R12 ;  /* 0x00007632410c7816 */ /* 0x000fe2000000000c */
[----:B------:R-:W-:Y:S02]  /*1afc0*/  IMAD.MOV.U32 R24, RZ, RZ, 0x2 ;  /* 0x00000002ff187424 */ /* 0x000fe400078e00ff */
[----:B------:R-:W-:Y:S01]  /*1afd0*/  FFMA.FTZ R10, R11, R230, 1.1641532182693481445e-10 ;  /* 0x2f0000000b0a7423 */ /* 0x000fe200000100e6 */
[----:B------:R-:W-:-:S04]  /*1afe0*/  SHF.L.U32 R11, R12, 0x10, RZ ;  /* 0x000000100c0b7819 */ /* 0x000fc800000006ff */
        /* <DEDUP_REMOVED lines=18> */
.L_x_12325:
        /* <DEDUP_REMOVED lines=13> */
.L_x_12327:
[----:B------:R-:W-:Y:S05]  /*1b1e0*/  BSYNC.RECONVERGENT B2 ;  /* 0x0000000000027941 */ /* 0x000fea0003800200 */
.L_x_12326:
        /* <DEDUP_REMOVED lines=43> */
.L_x_12324:
[----:B------:R-:W-:Y:S05]  /*1b4a0*/  BSYNC.RECONVERGENT B1 ;  /* 0x0000000000017941 */ /* 0x000fea0003800200 */
.L_x_12323:
        /* <DEDUP_REMOVED lines=19> */
.L_x_12330:
        /* <DEDUP_REMOVED lines=13> */
.L_x_12332:
[----:B------:R-:W-:Y:S05]  /*1b6b0*/  BSYNC.RECONVERGENT B2 ;  /* 0x0000000000027941 */ /* 0x000fea0003800200 */
.L_x_12331:
        /* <DEDUP_REMOVED lines=38> */
[----:B------:R-:W-:Y:S01]  /*1b920*/  IMAD.WIDE.U32 R20, R12, -0x2daee0ad, RZ ;  /* 0xd2511f530c147825 */ /* 0x000fe200078e00ff */
[----:B------:R-:W-:-:S03]  /*1b930*/  MOV R12, R219 ;  /* 0x000000db000c7202 */ /* 0x000fc60000000f00 */
[----:B------:R-:W-:Y:S01]  /*1b940*/  IMAD.MOV.U32 R219, RZ, RZ, R20 ;  /* 0x000000ffffdb7224 */ /* 0x000fe200078e0014 */
[----:B------:R-:W-:Y:S01]  /*1b950*/  LOP3.LUT R16, R208, R24, R21, 0x96, !PT ;  /* 0x00000018d0107212 */ /* 0x000fe200078e9615 */
[----:B------:R-:W-:-:S07]  /*1b960*/  IMAD.MOV.U32 R20, RZ, RZ, RZ ;  /* 0x000000ffff147224 */ /* 0x000fce00078e00ff */
.L_x_12329:
[----:B------:R-:W-:Y:S05]  /*1b970*/  BSYNC.RECONVERGENT B1 ;  /* 0x0000000000017941 */ /* 0x000fea0003800200 */
.L_x_12328:
[----:B------:R-:W-:Y:S01]  /*1b980*/  I2FP.F32.U32 R21, R12 ;  /* 0x0000000c00157245 */ /* 0x000fe20000201000 */
[----:B------:R-:W-:Y:S01]  /*1b990*/  BSSY.RECONVERGENT B1, `(.L_x_12333) ;  /* 0x0000050000017945 */ /* 0x000fe20003800200 */
[----:B-1----:R-:W-:-:S03]  /*1b9a0*/  IMAD.MOV.U32 R22, RZ, RZ, 0x2 ;  /* 0x00000002ff167424 */ /* 0x002fc600078e00ff */
[----:B------:R-:W-:Y:S01]  /*1b9b0*/  FFMA.FTZ R12, R21, R230, 1.1641532182693481445e-10 ;  /* 0x2f000000150c7423 */ /* 0x000fe200000100e6 */
[----:B------:R-:W-:-:S04]  /*1b9c0*/  SHF.L.U32 R21, R66, 0x10, RZ ;  /* 0x0000001042157819 */ /* 0x000fc800000006ff */
[----:B------:R-:W-:Y:S01]  /*1b9d0*/  FSETP.GTU.FTZ.AND P3, PT, R12, R209, PT ;  /* 0x000000d10c00720b */ /* 0x000fe20003f7c000 */
[----:B------:R-:W-:-:S03]  /*1b9e0*/  FMUL.FTZ R21, R21, R210 ;  /* 0x000000d215157220 */ /* 0x000fc60000410000 */
[----:B------:R-:W-:Y:S02]  /*1b9f0*/  SEL R12, RZ, 0x1, P3 ;  /* 0x00000001ff0c7807 */ /* 0x000fe40001800000 */
[----:B------:R-:W-:Y:S02]  /*1ba00*/  FSEL R24, R21, RZ, !P3 ;  /* 0x000000ff15187208 */ /* 0x000fe40005800000 */
[----:B------:R-:W-:Y:S02]  /*1ba10*/  ISETP.NE.AND P3, PT, R20, 0x1, PT ;  /* 0x000000011400780c */ /* 0x000fe40003f65270 */
[----:B------:R-:W-:Y:S02]  /*1ba20*/  FSEL R21, R10, RZ, P2 ;  /* 0x000000ff0a157208 */ /* 0x000fe40001000000 */
[----:B------:R-:W-:Y:S01]  /*1ba30*/  PRMT R10, R12, 0x7610, R10 ;  /* 0x000076100c0a7816 */ /* 0x000fe2000000000a */
[----:B------:R-:W-:Y:S02]  /*1ba40*/  IMAD.MOV.U32 R12, RZ, RZ, R218 ;  /* 0x000000ffff0c7224 */ /* 0x000fe400078e00da */
[----:B------:R-:W-:-:S04]  /*1ba50*/  FADD.FTZ R24, R24, R21 ;  /* 0x0000001518187221 */ /* 0x000fc80000010000 */
[----:B------:R-:W-:Y:S02]  /*1ba60*/  @P1 FADD.FTZ R24, R56, R24 ;  /* 0x0000001838181221 */ /* 0x000fe40000010000 */
        /* <DEDUP_REMOVED lines=9> */
.L_x_12335:
        /* <DEDUP_REMOVED lines=13> */
.L_x_12337:
[----:B------:R-:W-:Y:S05]  /*1bbd0*/  BSYNC.RECONVERGENT B2 ;  /* 0x0000000000027941 */ /* 0x000fea0003800200 */
.L_x_12336:
        /* <DEDUP_REMOVED lines=42> */
[----:B------:R-:W-:-:S07]  /*1be80*/  LOP3.LUT R16, R208, R26, R21, 0x96, !PT ;  /* 0x0000001ad0107212 */ /* 0x000fce00078e9615 */
.L_x_12334:
[----:B------:R-:W-:Y:S05]  /*1be90*/  BSYNC.RECONVERGENT B1 ;  /* 0x0000000000017941 */ /* 0x000fea0003800200 */
.L_x_12333:
        /* <DEDUP_REMOVED lines=18> */
.L_x_12340:
        /* <DEDUP_REMOVED lines=13> */
.L_x_12342:
[----:B------:R-:W-:Y:S05]  /*1c090*/  BSYNC.RECONVERGENT B2 ;  /* 0x0000000000027941 */ /* 0x000fea0003800200 */
.L_x_12341:
        /* <DEDUP_REMOVED lines=41> */
[----:B------:R-:W-:Y:S02]  /*1c330*/  IMAD.MOV.U32 R219, RZ, RZ, R20 ;  /* 0x000000ffffdb7224 */ /* 0x000fe400078e0014 */
[----:B------:R-:W-:-:S07]  /*1c340*/  IMAD.MOV.U32 R20, RZ, RZ, RZ ;  /* 0x000000ffff147224 */ /* 0x000fce00078e00ff */
.L_x_12339:
[----:B------:R-:W-:Y:S05]  /*1c350*/  BSYNC.RECONVERGENT B1 ;  /* 0x0000000000017941 */ /* 0x000fea0003800200 */
.L_x_12338:
        /* <DEDUP_REMOVED lines=25> */
.L_x_12345:
        /* <DEDUP_REMOVED lines=13> */
.L_x_12347:
[----:B------:R-:W-:Y:S05]  /*1c5c0*/  BSYNC.RECONVERGENT B2 ;  /* 0x0000000000027941 */ /* 0x000fea0003800200 */
.L_x_12346:
        /* <DEDUP_REMOVED lines=43> */
.L_x_12344:
[----:B------:R-:W-:Y:S05]  /*1c880*/  BSYNC.RECONVERGENT B1 ;  /* 0x0000000000017941 */ /* 0x000fea0003800200 */
.L_x_12343:
        /* <DEDUP_REMOVED lines=19> */
.L_x_12350:
        /* <DEDUP_REMOVED lines=13> */
.L_x_12352:
[----:B------:R-:W-:Y:S05]  /*1ca90*/  BSYNC.RECONVERGENT B2 ;  /* 0x0000000000027941 */ /* 0x000fea0003800200 */
.L_x_12351:
        /* <DEDUP_REMOVED lines=43> */
.L_x_12349:
[----:B------:R-:W-:Y:S05]  /*1cd50*/  BSYNC.RECONVERGENT B1 ;  /* 0x0000000000017941 */ /* 0x000fea0003800200 */
.L_x_12348:
[----:B------:R-:W-:Y:S01]  /*1cd60*/  I2FP.F32.U32 R21, R21 ;  /* 0x0000001500157245 */ /* 0x000fe20000201000 */
[----:B------:R-:W-:Y:S01]  /*1cd70*/  BSSY.RECONVERGENT B1, `(.L_x_12353) ;  /* 0x0000050000017945 */ /* 0x000fe20003800200 */
[----:B------:R-:W-:-:S03]  /*1cd80*/  IMAD.MOV.U32 R23, RZ, RZ, 0x2 ;  /* 0x00000002ff177424 */ /* 0x000fc600078e00ff */
        /* <DEDUP_REMOVED lines=21> */
.L_x_12355:
        /* <DEDUP_REMOVED lines=13> */
.L_x_12357:
[----:B------:R-:W-:Y:S05]  /*1cfb0*/  BSYNC.RECONVERGENT B2 ;  /* 0x0000000000027941 */ /* 0x000fea0003800200 */
.L_x_12356:
        /* <DEDUP_REMOVED lines=43> */
.L_x_12354:
[----:B------:R-:W-:Y:S05]  /*1d270*/  BSYNC.RECONVERGENT B1 ;  /* 0x0000000000017941 */ /* 0x000fea0003800200 */
.L_x_12353:
        /* <DEDUP_REMOVED lines=18> */
.L_x_12360:
        /* <DEDUP_REMOVED lines=15> */
.L_x_12362:
[----:B------:R-:W-:Y:S05]  /*1d490*/  BSYNC.RECONVERGENT B2 ;  /* 0x0000000000027941 */ /* 0x000fea0003800200 */
.L_x_12361:
        /* <DEDUP_REMOVED lines=43> */
.L_x_12359:
[----:B------:R-:W-:Y:S05]  /*1d750*/  BSYNC.RECONVERGENT B1 ;  /* 0x0000000000017941 */ /* 0x000fea0003800200 */
.L_x_12358:
        /* <DEDUP_REMOVED lines=12> */
.L_x_12282:
[----:B------:R-:W-:Y:S01]  /*1d820*/  ISETP.NE.AND P2, PT, R200, 0x1, PT ;  /* 0x00000001c800780c */ /* 0x000fe20003f45270 */
[----:B------:R-:W-:Y:S01]  /*1d830*/  BSSY.RECONVERGENT B1, `(.L_x_12364) ;  /* 0x0000048000017945 */ /* 0x000fe20003800200 */
[----:B--23--:R-:W-:Y:S01]  /*1d840*/  IMAD.MOV.U32 R26, RZ, RZ, 0x2 ;  /* 0x00000002ff1a7424 */ /* 0x00cfe200078e00ff */
        /* <DEDUP_REMOVED lines=13> */
.L_x_12366:
        /* <DEDUP_REMOVED lines=13> */
.L_x_12368:
[----:B------:R-:W-:Y:S05]  /*1d9f0*/  BSYNC.RECONVERGENT B2 ;  /* 0x0000000000027941 */ /* 0x000fea0003800200 */
.L_x_12367:
        /* <DEDUP_REMOVED lines=43> */
.L_x_12365:
[----:B------:R-:W-:Y:S05]  /*1dcb0*/  BSYNC.RECONVERGENT B1 ;  /* 0x0000000000017941 */ /* 0x000fea0003800200 */
.L_x_12364:
[----:B------:R-:W-:Y:S01]  /*1dcc0*/  I2FP.F32.U32 R25, R25 ;  /* 0x0000001900197245 */ /* 0x000fe20000201000 */
[----:B------:R-:W-:Y:S01]  /*1dcd0*/  BSSY.RECONVERGENT B1, `(.L_x_12369) ;  /* 0x000004c000017945 */ /* 0x000fe20003800200 */
[----:B------:R-:W-:Y:S01]  /*1dce0*/  ISETP.NE.AND P2, PT, R26, 0x1, PT ;  /* 0x000000011a00780c */ /* 0x000fe20003f45270 */
[----:B------:R-:W-:Y:S01]  /*1dcf0*/  IMAD.MOV.U32 R27, RZ, RZ, 0x2 ;  /* 0x00000002ff1b7424 */ /* 0x000fe200078e00ff */
[----:B------:R-:W-:Y:S01]  /*1dd00*/  LOP3.LUT R13, R13, 0xffffffef, RZ, 0xc0, !PT ;  /* 0xffffffef0d0d7812 */ /* 0x000fe200078ec0ff */
[----:B------:R-:W-:Y:S01]  /*1dd10*/  FFMA.FTZ R24, R25, R230, 1.1641532182693481445e-10 ;  /* 0x2f00000019187423 */ /* 0x000fe200000100e6 */
[----:B------:R-:W-:-:S04]  /*1dd20*/  IMAD.MOV.U32 R25, RZ, RZ, R218 ;  /* 0x000000ffff197224 */ /* 0x000fc800078e00da */
[----:B------:R-:W-:Y:S02]  /*1dd30*/  FSETP.LE.FTZ.AND P3, PT, R24, R209, PT ;  /* 0x000000d11800720b */ /* 0x000fe40003f73000 */
[C---:B-----5:R-:W-:Y:S02]  /*1dd40*/  SHF.L.U32 R24, R20.reuse, 0x10, RZ ;  /* 0x0000001014187819 */ /* 0x060fe400000006ff */
[----:B------:R-:W-:-:S09]  /*1dd50*/  PRMT R20, R20, 0x7632, R20 ;  /* 0x0000763214147816 */ /* 0x000fd20000000014 */
        /* <DEDUP_REMOVED lines=10> */
.L_x_12371:
        /* <DEDUP_REMOVED lines=13> */
.L_x_12373:
[----:B------:R-:W-:Y:S05]  /*1ded0*/  BSYNC.RECONVERGENT B2 ;  /* 0x0000000000027941 */ /* 0x000fea0003800200 */
.L_x_12372:
        /* <DEDUP_REMOVED lines=42> */
[----:B------:R-:W-:-:S07]  /*1e180*/  IMAD.MOV.U32 R27, RZ, RZ, RZ ;  /* 0x000000ffff1b7224 */ /* 0x000fce00078e00ff */
.L_x_12370:
[----:B------:R-:W-:Y:S05]  /*1e190*/  BSYNC.RECONVERGENT B1 ;  /* 0x0000000000017941 */ /* 0x000fea0003800200 */
.L_x_12369:
        /* <DEDUP_REMOVED lines=19> */
.L_x_12376:
        /* <DEDUP_REMOVED lines=13> */
.L_x_12378:
[----:B------:R-:W-:Y:S05]  /*1e3a0*/  BSYNC.RECONVERGENT B2 ;  /* 0x0000000000027941 */ /* 0x000fea0003800200 */
.L_x_12377:
        /* <DEDUP_REMOVED lines=43> */
.L_x_12375:
[----:B------:R-:W-:Y:S05]  /*1e660*/  BSYNC.RECONVERGENT B1 ;  /* 0x0000000000017941 */ /* 0x000fea0003800200 */
.L_x_12374:
        /* <DEDUP_REMOVED lines=20> */
.L_x_12381:
        /* <DEDUP_REMOVED lines=13> */
.L_x_12383:
[----:B------:R-:W-:Y:S05]  /*1e880*/  BSYNC.RECONVERGENT B2 ;  /* 0x0000000000027941 */ /* 0x000fea0003800200 */
.L_x_12382:
        /* <DEDUP_REMOVED lines=43> */
.L_x_12380:
[----:B------:R-:W-:Y:S05]  /*1eb40*/  BSYNC.RECONVERGENT B1 ;  /* 0x0000000000017941 */ /* 0x000fea0003800200 */
.L_x_12379:
        /* <DEDUP_REMOVED lines=19> */
.L_x_12386:
        /* <DEDUP_REMOVED lines=13> */
.L_x_12388:
[----:B------:R-:W-:Y:S05]  /*1ed50*/  BSYNC.RECONVERGENT B2 ;  /* 0x0000000000027941 */ /* 0x000fea0003800200 */
.L_x_12387:
        /* <DEDUP_REMOVED lines=43> */
.L_x_12385:
[----:B------:R-:W-:Y:S05]  /*1f010*/  BSYNC.RECONVERGENT B1 ;  /* 0x0000000000017941 */ /* 0x000fea0003800200 */
.L_x_12384:
[----:B------:R-:W-:Y:S01]  /*1f020*/  ISETP.NE.AND P3, PT, R28, 0x1, PT ;  /* 0x000000011c00780c */ /* 0x000fe20003f65270 */
[----:B------:R-:W-:Y:S01]  /*1f030*/  BSSY.RECONVERGENT B1, `(.L_x_12389) ;  /* 0x000004a000017945 */ /* 0x000fe20003800200 */
[----:B------:R-:W-:Y:S01]  /*1f040*/  I2FP.F32.U32 R27, R27 ;  /* 0x0000001b001b7245 */ /* 0x000fe20000201000 */
[----:B------:R-:W-:-:S04]  /*1f050*/  IMAD.MOV.U32 R30, RZ, RZ, 0x2 ;  /* 0x00000002ff1e7424 */ /* 0x000fc800078e00ff */
[----:B------:R-:W-:Y:S01]  /*1f060*/  FFMA.FTZ R26, R27, R230, 1.1641532182693481445e-10 ;  /* 0x2f0000001b1a7423 */ /* 0x000fe200000100e6 */
[----:B------:R-:W-:-:S04]  /*1f070*/  IMAD.MOV.U32 R27, RZ, RZ, R218 ;  /* 0x000000ffff1b7224 */ /* 0x000fc800078e00da */
[----:B------:R-:W-:Y:S02]  /*1f080*/  FSETP.LE.FTZ.AND P2, PT, R26, R209, PT ;  /* 0x000000d11a00720b */ /* 0x000fe40003f53000 */
[C---:B------:R-:W-:Y:S02]  /*1f090*/  SHF.L.U32 R26, R22.reuse, 0x10, RZ ;  /* 0x00000010161a7819 */ /* 0x040fe400000006ff */
[----:B-1----:R-:W-:Y:S01]  /*1f0a0*/  PRMT R22, R22, 0x7632, R22 ;  /* 0x0000763216167816 */ /* 0x002fe20000000016 */
        /* <DEDUP_REMOVED lines=9> */
.L_x_12391:
        /* <DEDUP_REMOVED lines=13> */
.L_x_12393:
[----:B------:R-:W-:Y:S05]  /*1f210*/  BSYNC.RECONVERGENT B2 ;  /* 0x0000000000027941 */ /* 0x000fea0003800200 */
.L_x_12392:
        /* <DEDUP_REMOVED lines=43> */
.L_x_12390:
[----:B------:R-:W-:Y:S05]  /*1f4d0*/  BSYNC.RECONVERGENT B1 ;  /* 0x0000000000017941 */ /* 0x000fea0003800200 */
.L_x_12389:
        /* <DEDUP_REMOVED lines=17> */
.L_x_12396:
        /* <DEDUP_REMOVED lines=13> */
.L_x_12398:
[----:B------:R-:W-:Y:S05]  /*1f6c0*/  BSYNC.RECONVERGENT B2 ;  /* 0x0000000000027941 */ /* 0x000fea0003800200 */
.L_x_12397:
        /* <DEDUP_REMOVED lines=43> */
.L_x_12395:
[----:B------:R-:W-:Y:S05]  /*1f980*/  BSYNC.RECONVERGENT B1 ;  /* 0x0000000000017941 */ /* 0x000fea0003800200 */
.L_x_12394:
        /* <DEDUP_REMOVED lines=18> */
.L_x_12401:
        /* <DEDUP_REMOVED lines=13> */
.L_x_12403:
[----:B------:R-:W-:Y:S05]  /*1fb80*/  BSYNC.RECONVERGENT B2 ;  /* 0x0000000000027941 */ /* 0x000fea0003800200 */
.L_x_12402:
        /* <DEDUP_REMOVED lines=39> */
[----:B------:R-:W-:Y:S01]  /*1fe00*/  LOP3.LUT R216, R17, R200, R29, 0x96, !PT ;  /* 0x000000c811d87212 */ /* 0x000fe200078e961d */
[----:B------:R-:W-:-:S04]  /*1fe10*/  IMAD.WIDE.U32 R28, R16, -0x2daee0ad, RZ ;  /* 0xd2511f53101c7825 */ /* 0x000fc800078e00ff */
[----:B------:R-:W-:Y:S01]  /*1fe20*/  IMAD.MOV.U32 R219, RZ, RZ, R28 ;  /* 0x000000ffffdb7224 */ /* 0x000fe200078e001c */
[----:B------:R-:W-:-:S07]  /*1fe30*/  LOP3.LUT R16, R208, R30, R29, 0x96, !PT ;  /* 0x0000001ed0107212 */ /* 0x000fce00078e961d */
.L_x_12400:
[----:B------:R-:W-:Y:S05]  /*1fe40*/  BSYNC.RECONVERGENT B1 ;  /* 0x0000000000017941 */ /* 0x000fea0003800200 */
.L_x_12399:
[-C--:B------:R-:W-:Y:S01]  /*1fe50*/  FMUL.FTZ R200, R27, R210.reuse ;  /* 0x000000d21bc87220 */ /* 0x080fe20000410000 */
[-C--:B------:R-:W-:Y:S01]  /*1fe60*/  FMUL.FTZ R28, R22, R210.reuse ;  /* 0x000000d2161c7220 */ /* 0x080fe20000410000 */
[-C--:B------:R-:W-:Y:S01]  /*1fe70*/  FMUL.FTZ R27, R21, R210.reuse ;  /* 0x000000d2151b7220 */ /* 0x080fe20000410000 */
        /* <DEDUP_REMOVED lines=8> */
[----:B------:R-:W-:Y:S01]  /*1ff00*/  SHF.L.U32 R26, R23, 0x10, RZ ;  /* 0x00000010171a7819 */ /* 0x000fe200000006ff */
[----:B------:R-:W-:Y:S01]  /*1ff10*/  FMUL.FTZ R23, R25, R210 ;  /* 0x000000d219177220 */ /* 0x000fe20000410000 */
[----:B------:R-:W-:-:S02]  /*1ff20*/  LOP3.LUT P0, RZ, R13, 0x8, RZ, 0xc0, !PT ;  /* 0x000000080dff7812 */ /* 0x000fc4000780c0ff */
[----:B------:R-:W-:Y:S01]  /*1ff30*/  FSEL R25, R28, RZ, P3 ;  /* 0x000000ff1c197208 */ /* 0x000fe20001800000 */
[----:B------:R-:W-:Y:S01]  /*1ff40*/  FMUL.FTZ R20, R26, R210 ;  /* 0x000000d21a147220 */ /* 0x000fe20000410000 */
[----:B------:R-:W-:Y:S02]  /*1ff50*/  LOP3.LUT P5, RZ, R13, 0x4, RZ, 0xc0, !PT ;  /* 0x000000040dff7812 */ /* 0x000fe400078ac0ff */
[----:B------:R-:W-:Y:S02]  /*1ff60*/  FSEL R28, R24, RZ, P1 ;  /* 0x000000ff181c7208 */ /* 0x000fe40000800000 */
[----:B------:R-:W-:Y:S02]  /*1ff70*/  ISETP.NE.AND P1, PT, R29, RZ, PT ;  /* 0x000000ff1d00720c */ /* 0x000fe40003f25270 */
[----:B------:R-:W-:Y:S02]  /*1ff80*/  FSEL R29, R31, RZ, P0 ;  /* 0x000000ff1f1d7208 */ /* 0x000fe40000000000 */
[----:B------:R-:W-:-:S02]  /*1ff90*/  ISETP.NE.AND P0, PT, R30, RZ, PT ;  /* 0x000000ff1e00720c */ /* 0x000fc40003f05270 */
[----:B------:R-:W-:Y:S02]  /*1ffa0*/  LOP3.LUT P6, RZ, R13, 0x2, RZ, 0xc0, !PT ;  /* 0x000000020dff7812 */ /* 0x000fe400078cc0ff */
[----:B------:R-:W-:Y:S02]  /*1ffb0*/  FSEL R30, R23, RZ, P5 ;  /* 0x000000ff171e7208 */ /* 0x000fe40002800000 */
[----:B------:R-:W-:Y:S02]  /*1ffc0*/  FSETP.GTU.FTZ.AND P5, PT, R21, R209, PT ;  /* 0x000000d11500720b */ /* 0x000fe40003fbc000 */
        /* <DEDUP_REMOVED lines=12> */
[----:B------:R-:W-:-:S09]  /*20090*/  @P1 FADD.FTZ R27, R59, R27 ;  /* 0x0000001b3b1b1221 */ /* 0x000fd20000010000 */
.L_x_12363:
        /* <DEDUP_REMOVED lines=15> */
[----:B------:R-:W-:Y:S04]  /*20190*/  STG.E.128 desc[UR8][R20.64], R28 ;  /* 0x0000001c14007986 */ /* 0x000fe8000c101d08 */
[----:B------:R0:W-:Y:S02]  /*201a0*/  STG.E.128 desc[UR8][R20.64+0x10], R24 ;  /* 0x0000101814007986 */ /* 0x0001e4000c101d08 */
[----:B0-----:R-:W-:Y:S02]  /*201b0*/  LOP3.LUT R21, R202, R23, RZ, 0xfc, !PT ;  /* 0x00000017ca157212 */ /* 0x001fe400078efcff */
[----:B------:R-:W-:-:S04]  /*201c0*/  SEL R23, RZ, 0x1, !P6 ;  /* 0x00000001ff177807 */ /* 0x000fc80007000000 */
[----:B------:R-:W-:Y:S01]  /*201d0*/  LOP3.LUT R20, R22, R23, RZ, 0xfc, !PT ;  /* 0x0000001716147212 */ /* 0x000fe200078efcff */
[----:B------:R-:W-:-:S05]  /*201e0*/  IMAD.WIDE.U32 R22, R214, 0x8, R228 ;  /* 0x00000008d6167825 */ /* 0x000fca00078e00e4 */
[----:B------:R0:W-:Y:S01]  /*201f0*/  STG.E.64 desc[UR8][R22.64], R20 ;  /* 0x0000001416007986 */ /* 0x0001e2000c101b08 */
[----:B------:R-:W-:Y:S05]  /*20200*/  @!P0 BRA `(.L_x_12404) ;  /* 0x0000000000508947 */ /* 0x000fea0003800000 */
[----:B0-----:R-:W-:Y:S01]  /*20210*/  IMAD.U32 R20, R12, 0x10000, RZ ;  /* 0x000100000c147824 */ /* 0x001fe200078e00ff */
        /* <DEDUP_REMOVED lines=14> */
[----:B------:R-:W0:Y:S01]  /*20300*/  LDC.64 R22, c[0x0][0x3b8] ;  /* 0x0000ee00ff167b82 */ /* 0x000e220000000a00 */
[----:B------:R-:W-:Y:S02]  /*20310*/  LOP3.LUT R21, R202, R201, RZ, 0xfc, !PT ;  /* 0x000000c9ca157212 */ /* 0x000fe400078efcff */
[----:B------:R-:W-:Y:S01]  /*20320*/  LOP3.LUT R20, R20, 0xff, R6, 0xf8, !PT ;  /* 0x000000ff14147812 */ /* 0x000fe200078ef806 */
[----:B0-----:R-:W-:-:S05]  /*20330*/  IMAD.WIDE.U32 R22, R214, 0x8, R22 ;  /* 0x00000008d6167825 */ /* 0x001fca00078e0016 */
[----:B------:R1:W-:Y:S02]  /*20340*/  STG.E.64 desc[UR8][R22.64], R20 ;  /* 0x0000001416007986 */ /* 0x0003e4000c101b08 */
.L_x_12404:
[----:B01----:R-:W0:Y:S01]  /*20350*/  @P1 LDC.64 R20, c[0x0][0x3a0] ;  /* 0x0000e800ff141b82 */ /* 0x003e220000000a00 */
[----:B------:R-:W-:-:S07]  /*20360*/  VIADD R215, R14, 0x80 ;  /* 0x000000800ed77836 */ /* 0x000fce0000000000 */
[----:B------:R-:W1:Y:S01]  /*20370*/  @P0 LDC.64 R22, c[0x0][0x398] ;  /* 0x0000e600ff160b82 */ /* 0x000e620000000a00 */
[----:B0-----:R-:W-:-:S05]  /*20380*/  @P1 IMAD.WIDE.U32 R20, R215, 0x20, R20 ;  /* 0x00000020d7141825 */ /* 0x001fca00078e0014 */
[----:B------:R-:W5:Y:S01]  /*20390*/  @P1 LDG.E.128 R60, desc[UR8][R20.64] ;  /* 0x00000008143c1981 */ /* 0x000f62000c1e1d00 */
[----:B-1----:R-:W-:-:S03]  /*203a0*/  @P0 IMAD.WIDE.U32 R22, R215, 0x10, R22 ;  /* 0x00000010d7160825 */ /* 0x002fc600078e0016 */
[----:B------:R0:W5:Y:S04]  /*203b0*/  @P1 LDG.E.128 R56, desc[UR8][R20.64+0x10] ;  /* 0x0000100814381981 */ /* 0x000168000c1e1d00 */
[----:B------:R1:W5:Y:S01]  /*203c0*/  @P0 LDG.E.128 R64, desc[UR8][R22.64] ;  /* 0x0000000816400981 */ /* 0x000362000c1e1d00 */
[----:B0-----:R-:W-:-:S05]  /*203d0*/  IMAD.WIDE.U32 R20, R215, 0x10, R222 ;  /* 0x00000010d7147825 */ /* 0x001fca00078e00de */
[----:B------:R1:W5:Y:S01]  /*203e0*/  LDG.E.128 R200, desc[UR8][R20.64] ;  /* 0x0000000814c87981 */ /* 0x000362000c1e1d00 */
        /* <DEDUP_REMOVED lines=17> */
.L_x_12408:
        /* <DEDUP_REMOVED lines=13> */
.L_x_12410:
[----:B------:R-:W-:Y:S05]  /*205d0*/  BSYNC.RECONVERGENT B2 ;  /* 0x0000000000027941 */ /* 0x000fea0003800200 */
.L_x_12409:
        /* <DEDUP_REMOVED lines=43> */
.L_x_12407:
[----:B------:R-:W-:Y:S05]  /*20890*/  BSYNC.RECONVERGENT B1 ;  /* 0x0000000000017941 */ /* 0x000fea0003800200 */
.L_x_12406:
        /* <DEDUP_REMOVED lines=21> */
.L_x_12413:
        /* <DEDUP_REMOVED lines=13> */
.L_x_12415:
[----:B------:R-:W-:Y:S05]  /*20ac0*/  BSYNC.RECONVERGENT B2 ;  /* 0x0000000000027941 */ /* 0x000fea0003800200 */
.L_x_12414:
[----:B------:R-:W-:Y:S01]  /*20ad0*/  LOP3.LUT R8, R5, UR7, R11, 0x96, !PT ;  /* 0x0000000705087c12 */ /* 0x000fe2000f8e960b */
[----:B-1----:R-:W-:-:S04]  /*20ae0*/  IMAD.WIDE.U32 R20, R0, -0x326172a9, RZ ;  /* 0xcd9e8d5700147825 */ /* 0x002fc800078e00ff */
        /* <DEDUP_REMOVED lines=41> */
.L_x_12412:
[----:B------:R-:W-:Y:S05]  /*20d80*/  BSYNC.RECONVERGENT B1 ;  /* 0x0000000000017941 */ /* 0x000fea0003800200 */
.L_x_12411:
[----:B------:R-:W-:Y:S01]  /*20d90*/  I2FP.F32.U32 R9, R9 ;  /* 0x0000000900097245 */ /* 0x000fe20000201000 */
[----:B------:R-:W-:Y:S01]  /*20da0*/  BSSY.RECONVERGENT B1, `(.L_x_12416) ;  /* 0x000004f000017945 */ /* 0x000fe20003800200 */
[----:B------:R-:W-:Y:S01]  /*20db0*/  ISETP.NE.AND P3, PT, R10, 0x1, PT ;  /* 0x000000010a00780c */ /* 0x000fe20003f65270 */
[----:B------:R-:W-:Y:S02]  /*20dc0*/  HFMA2 R12, -RZ, RZ, 0, 1.1920928955078125e-07 ;  /* 0x00000002ff0c7431 */ /* 0x000fe400000001ff */
[----:B------:R-:W-:Y:S01]  /*20dd0*/  FFMA.FTZ R8, R9, R230, 1.1641532182693481445e-10 ;  /* 0x2f00000009087423 */ /* 0x000fe200000100e6 */
[----:B------:R-:W-:-:S04]  /*20de0*/  IMAD.U32 R9, R64, 0x10000, RZ ;  /* 0x0001000040097824 */ /* 0x000fc800078e00ff */
[----:B-1----:R-:W-:Y:S01]  /*20df0*/  FMUL.FTZ R20, R9, R210 ;  /* 0x000000d209147220 */ /* 0x002fe20000410000 */
        /* <DEDUP_REMOVED lines=16> */
.L_x_12418:
        /* <DEDUP_REMOVED lines=13> */
.L_x_12420:
[----:B------:R-:W-:Y:S05]  /*20fd0*/  BSYNC.RECONVERGENT B2 ;  /* 0x0000000000027941 */ /* 0x000fea0003800200 */
.L_x_12419:
        /* <DEDUP_REMOVED lines=43> */
.L_x_12417:
[----:B------:R-:W-:Y:S05]  /*21290*/  BSYNC.RECONVERGENT B1 ;  /* 0x0000000000017941 */ /* 0x000fea0003800200 */
.L_x_12416:
[----:B------:R-:W-:Y:S01]  /*212a0*/  I2FP.F32.U32 R9, R9 ;  /* 0x0000000900097245 */ /* 0x000fe20000201000 */
[----:B------:R-:W-:Y:S01]  /*212b0*/  IMAD.U32 R7, R7, 0x10000, RZ ;  /* 0x0001000007077824 */ /* 0x000fe200078e00ff */
[----:B------:R-:W-:Y:S01]  /*212c0*/  ISETP.NE.AND P2, PT, R12, 0x1, PT ;  /* 0x000000010c00780c */ /* 0x000fe20003f45270 */
[----:B------:R-:W-:Y:S01]  /*212d0*/  BSSY.RECONVERGENT B1, `(.L_x_12421) ;  /* 0x000004a000017945 */ /* 0x000fe20003800200 */
[----:B------:R-:W-:Y:S01]  /*212e0*/  LOP3.LUT R13, R13, 0xfffffff7, RZ, 0xc0, !PT ;  /* 0xfffffff70d0d7812 */ /* 0x000fe200078ec0ff */
[----:B------:R-:W-:Y:S01]  /*212f0*/  FFMA.FTZ R8, R9, R230, 1.1641532182693481445e-10 ;  /* 0x2f00000009087423 */ /* 0x000fe200000100e6 */
[----:B------:R-:W-:Y:S02]  /*21300*/  HFMA2 R11, -RZ, RZ, 0, 1.1920928955078125e-07 ;  /* 0x00000002ff0b7431 */ /* 0x000fe400000001ff */
[----:B------:R-:W-:Y:S01]  /*21310*/  FMUL.FTZ R7, R7, R210 ;  /* 0x000000d207077220 */ /* 0x000fe20000410000 */
[----:B------:R-:W-:Y:S01]  /*21320*/  IMAD.MOV.U32 R9, RZ, RZ, R218 ;  /* 0x000000ffff097224 */ /* 0x000fe200078e00da */
        /* <DEDUP_REMOVED lines=11> */
.L_x_12423:
        /* <DEDUP_REMOVED lines=13> */
.L_x_12425:
[----:B------:R-:W-:Y:S05]  /*214b0*/  BSYNC.RECONVERGENT B2 ;  /* 0x0000000000027941 */ /* 0x000fea0003800200 */
.L_x_12424:
        /* <DEDUP_REMOVED lines=40> */
[----:B------:R-:W-:Y:S01]  /*21740*/  LOP3.LUT R16, R208, R10, R9, 0x96, !PT ;  /* 0x0000000ad0107212 */ /* 0x000fe200078e9609 */
[----:B------:R-:W-:Y:S01]  /*21750*/  IMAD.MOV.U32 R9, RZ, RZ, R213 ;  /* 0x000000ffff097224 */ /* 0x000fe200078e00d5 */
[----:B------:R-:W-:-:S07]  /*21760*/  MOV R213, R8 ;  /* 0x0000000800d57202 */ /* 0x000fce0000000f00 */
.L_x_12422:
[----:B------:R-:W-:Y:S05]  /*21770*/  BSYNC.RECONVERGENT B1 ;  /* 0x0000000000017941 */ /* 0x000fea0003800200 */
.L_x_12421:
[----:B------:R-:W-:Y:S01]  /*21780*/  I2FP.F32.U32 R9, R9 ;  /* 0x0000000900097245 */ /* 0x000fe20000201000 */
[----:B------:R-:W-:Y:S01]  /*21790*/  BSSY.RECONVERGENT B1, `(.L_x_12426) ;  /* 0x0000050000017945 */ /* 0x000fe20003800200 */
[----:B------:R-:W-:Y:S02]  /*217a0*/  PRMT R10, R64, 0x7632, R10 ;  /* 0x00007632400a7816 */ /* 0x000fe4000000000a */
[----:B------:R-:W-:Y:S01]  /*217b0*/  ISETP.NE.AND P3, PT, R11, 0x1, PT ;  /* 0x000000010b00780c */ /* 0x000fe20003f65270 */
[----:B------:R-:W-:Y:S02]  /*217c0*/  FFMA.FTZ R8, R9, R230, 1.1641532182693481445e-10 ;  /* 0x2f00000009087423 */ /* 0x000fe400000100e6 */
[----:B------:R-:W-:Y:S02]  /*217d0*/  IMAD.U32 R9, R10, 0x10000, RZ ;  /* 0x000100000a097824 */ /* 0x000fe400078e00ff */
[----:B------:R-:W-:Y:S01]  /*217e0*/  HFMA2 R10, -RZ, RZ, 0, 1.1920928955078125e-07 ;  /* 0x00000002ff0a7431 */ /* 0x000fe200000001ff */
[----:B------:R-:W-:Y:S01]  /*217f0*/  FSETP.GTU.FTZ.AND P2, PT, R8, R209, PT ;  /* 0x000000d10800720b */ /* 0x000fe20003f5c000 */
[----:B------:R-:W-:Y:S01]  /*21800*/  FMUL.FTZ R9, R9, R210 ;  /* 0x000000d209097220 */ /* 0x000fe20000410000 */
[----:B------:R-:W-:-:S02]  /*21810*/  FSEL R8, R7, RZ, P4 ;  /* 0x000000ff07087208 */ /* 0x000fc40002000000 */
        /* <DEDUP_REMOVED lines=14> */
.L_x_12428:
        /* <DEDUP_REMOVED lines=13> */
.L_x_12430:
[----:B------:R-:W-:Y:S05]  /*219d0*/  BSYNC.RECONVERGENT B2 ;  /* 0x0000000000027941 */ /* 0x000fea0003800200 */
.L_x_12429:
        /* <DEDUP_REMOVED lines=43> */
.L_x_12427:
[----:B------:R-:W-:Y:S05]  /*21c90*/  BSYNC.RECONVERGENT B1 ;  /* 0x0000000000017941 */ /* 0x000fea0003800200 */
.L_x_12426:
        /* <DEDUP_REMOVED lines=21> */
.L_x_12433:
        /* <DEDUP_REMOVED lines=13> */
.L_x_12435:
[----:B------:R-:W-:Y:S05]  /*21ec0*/  BSYNC.RECONVERGENT B2 ;  /* 0x0000000000027941 */ /* 0x000fea0003800200 */
.L_x_12434:
        /* <DEDUP_REMOVED lines=43> */
.L_x_12432:
[----:B------:R-:W-:Y:S05]  /*22180*/  BSYNC.RECONVERGENT B1 ;  /* 0x0000000000017941 */ /* 0x000fea0003800200 */
.L_x_12431:
[----:B------:R-:W-:Y:S01]  /*22190*/  I2FP.F32.U32 R11, R11 ;  /* 0x0000000b000b7245 */ /* 0x000fe20000201000 */
[----:B------:R-:W-:Y:S01]  /*221a0*/  BSSY.RECONVERGENT B1, `(.L_x_12436) ;  /* 0x000004f000017945 */ /* 0x000fe20003800200 */
[----:B------:R-:W-:Y:S01]  /*221b0*/  ISETP.NE.AND P3, PT, R12, 0x1, PT ;  /* 0x000000010c00780c */ /* 0x000fe20003f65270 */
[----:B------:R-:W-:Y:S02]  /*221c0*/  HFMA2 R23, -RZ, RZ, 0, 1.1920928955078125e-07 ;  /* 0x00000002ff177431 */ /* 0x000fe400000001ff */
[----:B------:R-:W-:Y:S01]  /*221d0*/  FFMA.FTZ R10, R11, R230, 1.1641532182693481445e-10 ;  /* 0x2f0000000b0a7423 */ /* 0x000fe200000100e6 */
[----:B------:R-:W-:-:S04]  /*221e0*/  IMAD.U32 R11, R65, 0x10000, RZ ;  /* 0x00010000410b7824 */ /* 0x000fc800078e00ff */
[----:B------:R-:W-:Y:S01]  /*221f0*/  FMUL.FTZ R22, R11, R210 ;  /* 0x000000d20b167220 */ /* 0x000fe20000410000 */
        /* <DEDUP_REMOVED lines=16> */
.L_x_12438:
        /* <DEDUP_REMOVED lines=13> */
.L_x_12440:
[----:B------:R-:W-:Y:S05]  /*223d0*/  BSYNC.RECONVERGENT B2 ;  /* 0x0000000000027941 */ /* 0x000fea0003800200 */
.L_x_12439:
        /* <DEDUP_REMOVED lines=43> */
.L_x_12437:
[----:B------:R-:W-:Y:S05]  /*22690*/  BSYNC.RECONVERGENT B1 ;  /* 0x0000000000017941 */ /* 0x000fea0003800200 */
.L_x_12436:
        /* <DEDUP_REMOVED lines=20> */
.L_x_12443:
        /* <DEDUP_REMOVED lines=13> */
.L_x_12445:
[----:B------:R-:W-:Y:S05]  /*228b0*/  BSYNC.RECONVERGENT B2 ;  /* 0x0000000000027941 */ /* 0x000fea0003800200 */
.L_x_12444:
        /* <DEDUP_REMOVED lines=43> */
.L_x_12442:
[----:B------:R-:W-:Y:S05]  /*22b70*/  BSYNC.RECONVERGENT B1 ;  /* 0x0000000000017941 */ /* 0x000fea0003800200 */
.L_x_12441:
[----:B------:R-:W-:Y:S01]  /*22b80*/  I2FP.F32.U32 R11, R11 ;  /* 0x0000000b000b7245 */ /* 0x000fe20000201000 */
[----:B------:R-:W-:Y:S01]  /*22b90*/  BSSY.RECONVERGENT B1, `(.L_x_12446) ;  /* 0x0000050000017945 */ /* 0x000fe20003800200 */
[----:B------:R-:W-:Y:S01]  /*22ba0*/  PRMT R23, R65, 0x7632, R23 ;  /* 0x0000763241177816 */ /* 0x000fe20000000017 */
[----:B------:R-:W-:Y:S02]  /*22bb0*/  HFMA2 R200, -RZ, RZ, 0, 1.1920928955078125e-07 ;  /* 0x00000002ffc87431 */ /* 0x000fe400000001ff */
[----:B------:R-:W-:Y:S01]  /*22bc0*/  FFMA.FTZ R10, R11, R230, 1.1641532182693481445e-10 ;  /* 0x2f0000000b0a7423 */ /* 0x000fe200000100e6 */
[----:B------:R-:W-:Y:S02]  /*22bd0*/  IMAD.MOV.U32 R11, RZ, RZ, R218 ;  /* 0x000000ffff0b7224 */ /* 0x000fe400078e00da */
[----:B------:R-:W-:Y:S02]  /*22be0*/  IMAD.U32 R23, R23, 0x10000, RZ ;  /* 0x0001000017177824 */ /* 0x000fe400078e00ff */
[----:B------:R-:W-:-:S02]  /*22bf0*/  FSETP.GTU.FTZ.AND P2, PT, R10, R209, PT ;  /* 0x000000d10a00720b */ /* 0x000fc40003f5c000 */
[----:B------:R-:W-:Y:S01]  /*22c00*/  FMUL.FTZ R23, R23, R210 ;  /* 0x000000d217177220 */ /* 0x000fe20000410000 */
[----:B------:R-:W-:Y:S02]  /*22c10*/  FSEL R10, R9, RZ, P4 ;  /* 0x000000ff090a7208 */ /* 0x000fe40002000000 */
        /* <DEDUP_REMOVED lines=14> */
.L_x_12448:
        /* <DEDUP_REMOVED lines=13> */
.L_x_12450:
[----:B------:R-:W-:Y:S05]  /*22dd0*/  BSYNC.RECONVERGENT B2 ;  /* 0x0000000000027941 */ /* 0x000fea0003800200 */
.L_x_12449:
        /* <DEDUP_REMOVED lines=10> */
[----:B------:R-:W-:-:S05]  /*22e80*/  LOP3.LUT R10, R10, UR12, R217, 0x96, !PT ;  /* 0x0000000c0a0a7c12 */ /* 0x000fca000f8e96d9 */
        /* <DEDUP_REMOVED lines=9> */
[----:B------:R-:W-:Y:S01]  /*22f20*/  LOP3.LUT R201, R204, R216, R201, 0x96, !PT ;  /* 0x000000d8ccc97212 */ /* 0x000fe200078e96c9 */
[----:B------:R-:W-:-:S05]  /*22f30*/  IMAD.WIDE.U32 R216, R217, -0x326172a9, RZ ;  /* 0xcd9e8d57d9d87825 */ /* 0x000fca00078e00ff */
[----:B------:R-:W-:-:S05]  /*22f40*/  LOP3.LUT R10, R10, UR18, R217, 0x96, !PT ;  /* 0x000000120a0a7c12 */ /* 0x000fca000f8e96d9 */
[----:B------:R-:W-:-:S05]  /*22f50*/  IMAD.WIDE.U32 R10, R10, -0x2daee0ad, RZ ;  /* 0xd2511f530a0a7825 */ /* 0x000fca00078e00ff */
[----:B------:R-:W-:Y:S01]  /*22f60*/  LOP3.LUT R11, R205, R200, R11, 0x96, !PT ;  /* 0x000000c8cd0b7212 */ /* 0x000fe200078e960b */
[----:B------:R-:W-:-:S05]  /*22f70*/  IMAD.WIDE.U32 R200, R201, -0x326172a9, RZ ;  /* 0xcd9e8d57c9c87825 */ /* 0x000fca00078e00ff */
[----:B------:R-:W-:-:S05]  /*22f80*/  LOP3.LUT R216, R216, UR20, R201, 0x96, !PT ;  /* 0x00000014d8d87c12 */ /* 0x000fca000f8e96c9 */
        /* <DEDUP_REMOVED lines=9> */
[----:B------:R-:W-:Y:S01]  /*23020*/  LOP3.LUT R16, R208, R200, R11, 0x96, !PT ;  /* 0x000000c8d0107212 */ /* 0x000fe200078e960b */
[----:B------:R-:W-:-:S04]  /*23030*/  IMAD.WIDE.U32 R200, R201, -0x326172a9, RZ ;  /* 0xcd9e8d57c9c87825 */ /* 0x000fc800078e00ff */
[----:B------:R-:W-:Y:S01]  /*23040*/  IMAD.MOV.U32 R218, RZ, RZ, R200 ;  /* 0x000000ffffda7224 */ /* 0x000fe200078e00c8 */
[----:B------:R-:W-:Y:S01]  /*23050*/  LOP3.LUT R216, R17, R216, R201, 0x96, !PT ;  /* 0x000000d811d87212 */ /* 0x000fe200078e96c9 */
[----:B------:R-:W-:Y:S01]  /*23060*/  IMAD.MOV.U32 R11, RZ, RZ, R213 ;  /* 0x000000ffff0b7224 */ /* 0x000fe200078e00d5 */
[----:B------:R-:W-:Y:S01]  /*23070*/  MOV R213, R10 ;  /* 0x0000000a00d57202 */ /* 0x000fe20000000f00 */
[----:B------:R-:W-:-:S07]  /*23080*/  IMAD.MOV.U32 R200, RZ, RZ, RZ ;  /* 0x000000ffffc87224 */ /* 0x000fce00078e00ff */
.L_x_12447:
[----:B------:R-:W-:Y:S05]  /*23090*/  BSYNC.RECONVERGENT B1 ;  /* 0x0000000000017941 */ /* 0x000fea0003800200 */
.L_x_12446:
        /* <DEDUP_REMOVED lines=19> */
.L_x_12453:
        /* <DEDUP_REMOVED lines=13> */
.L_x_12455:
[----:B------:R-:W-:Y:S05]  /*232a0*/  BSYNC.RECONVERGENT B2 ;  /* 0x0000000000027941 */ /* 0x000fea0003800200 */
.L_x_12454:
        /* <DEDUP_REMOVED lines=38> */
[----:B------:R-:W-:Y:S01]  /*23510*/  LOP3.LUT R16, R208, R218, R201, 0x96, !PT ;  /* 0x000000dad0107212 */ /* 0x000fe200078e96c9 */
[----:B------:R-:W-:-:S04]  /*23520*/  IMAD.WIDE.U32 R200, R202, -0x326172a9, RZ ;  /* 0xcd9e8d57cac87825 */ /* 0x000fc800078e00ff */
[----:B------:R-:W-:Y:S01]  /*23530*/  IMAD.MOV.U32 R202, RZ, RZ, RZ ;  /* 0x000000ffffca7224 */ /* 0x000fe200078e00ff */
[----:B------:R-:W-:Y:S02]  /*23540*/  LOP3.LUT R216, R17, R216, R201, 0x96, !PT ;  /* 0x000000d811d87212 */ /* 0x000fe400078e96c9 */
[----:B------:R-:W-:-:S07]  /*23550*/  MOV R218, R200 ;  /* 0x000000c800da7202 */ /* 0x000fce0000000f00 */
.L_x_12452:
[----:B------:R-:W-:Y:S05]  /*23560*/  BSYNC.RECONVERGENT B1 ;  /* 0x0000000000017941 */ /* 0x000fea0003800200 */
.L_x_12451:
[----:B------:R-:W-:Y:S01]  /*23570*/  I2FP.F32.U32 R201, R12 ;  /* 0x0000000c00c97245 */ /* 0x000fe20000201000 */
[----:B------:R-:W-:Y:S04]  /*23580*/  BSSY.RECONVERGENT B1, `(.L_x_12456) ;  /* 0x000004f000017945 */ /* 0x000fe80003800200 */
[----:B------:R-:W-:Y:S01]  /*23590*/  FFMA.FTZ R12, R201, R230, 1.1641532182693481445e-10 ;  /* 0x2f000000c90c7423 */ /* 0x000fe200000100e6 */
[----:B------:R-:W-:-:S04]  /*235a0*/  IMAD.U32 R201, R66, 0x10000, RZ ;  /* 0x0001000042c97824 */ /* 0x000fc800078e00ff */
[----:B------:R-:W-:Y:S01]  /*235b0*/  FMUL.FTZ R200, R201, R210 ;  /* 0x000000d2c9c87220 */ /* 0x000fe20000410000 */
[----:B------:R-:W-:Y:S02]  /*235c0*/  FSETP.GTU.FTZ.AND P3, PT, R12, R209, PT ;  /* 0x000000d10c00720b */ /* 0x000fe40003f7c000 */
[----:B------:R-:W-:Y:S02]  /*235d0*/  FSEL R201, R10, RZ, P2 ;  /* 0x000000ff0ac97208 */ /* 0x000fe40001000000 */
[----:B------:R-:W-:Y:S02]  /*235e0*/  FSEL R200, R200, RZ, !P3 ;  /* 0x000000ffc8c87208 */ /* 0x000fe40005800000 */
[----:B------:R-:W-:Y:S02]  /*235f0*/  SEL R12, RZ, 0x1, P3 ;  /* 0x00000001ff0c7807 */ /* 0x000fe40001800000 */
[----:B------:R-:W-:Y:S01]  /*23600*/  ISETP.NE.AND P3, PT, R202, 0x1, PT ;  /* 0x00000001ca00780c */ /* 0x000fe20003f65270 */
[----:B------:R-:W-:Y:S01]  /*23610*/  FADD.FTZ R200, R200, R201 ;  /* 0x000000c9c8c87221 */ /* 0x000fe20000010000 */
[----:B------:R-:W-:Y:S01]  /*23620*/  PRMT R10, R12, 0x7610, R10 ;  /* 0x000076100c0a7816 */ /* 0x000fe2000000000a */
[----:B------:R-:W-:-:S02]  /*23630*/  HFMA2 R12, -RZ, RZ, 0, 1.1920928955078125e-07 ;  /* 0x00000002ff0c7431 */ /* 0x000fc400000001ff */
[----:B------:R-:W-:Y:S02]  /*23640*/  IMAD.MOV.U32 R201, RZ, RZ, R218 ;  /* 0x000000ffffc97224 */ /* 0x000fe400078e00da */
        /* <DEDUP_REMOVED lines=10> */
.L_x_12458:
        /* <DEDUP_REMOVED lines=13> */
.L_x_12460:
[----:B------:R-:W-:Y:S05]  /*237c0*/  BSYNC.RECONVERGENT B2 ;  /* 0x0000000000027941 */ /* 0x000fea0003800200 */
.L_x_12459:
        /* <DEDUP_REMOVED lines=40> */
[----:B------:R-:W-:Y:S01]  /*23a50*/  HFMA2 R12, -RZ, RZ, 0, 0 ;  /* 0x00000000ff0c7431 */ /* 0x000fe200000001ff */
[----:B------:R-:W-:-:S07]  /*23a60*/  LOP3.LUT R216, R17, R216, R219, 0x96, !PT ;  /* 0x000000d811d87212 */ /* 0x000fce00078e96db */
.L_x_12457:
[----:B------:R-:W-:Y:S05]  /*23a70*/  BSYNC.RECONVERGENT B1 ;  /* 0x0000000000017941 */ /* 0x000fea0003800200 */
.L_x_12456:
[----:B------:R-:W-:Y:S01]  /*23a80*/  ISETP.NE.AND P4, PT, R12, 0x1, PT ;  /* 0x000000010c00780c */ /* 0x000fe20003f85270 */
[----:B------:R-:W-:Y:S01]  /*23a90*/  IMAD.U32 R11, R11, 0x10000, RZ ;  /* 0x000100000b0b7824 */ /* 0x000fe200078e00ff */
[----:B------:R-:W-:Y:S01]  /*23aa0*/  I2FP.F32.U32 R201, R201 ;  /* 0x000000c900c97245 */ /* 0x000fe20000201000 */
[----:B------:R-:W-:Y:S02]  /*23ab0*/  BSSY.RECONVERGENT B1, `(.L_x_12461) ;  /* 0x0000047000017945 */ /* 0x000fe40003800200 */
[----:B------:R-:W-:Y:S02]  /*23ac0*/  FMUL.FTZ R11, R11, R210 ;  /* 0x000000d20b0b7220 */ /* 0x000fe40000410000 */
[----:B------:R-:W-:Y:S01]  /*23ad0*/  FFMA.FTZ R202, R201, R230, 1.1641532182693481445e-10 ;  /* 0x2f000000c9ca7423 */ /* 0x000fe200000100e6 */
[----:B------:R-:W-:-:S04]  /*23ae0*/  MOV R201, R218 ;  /* 0x000000da00c97202 */ /* 0x000fc80000000f00 */
[----:B------:R-:W-:Y:S01]  /*23af0*/  FSETP.LE.FTZ.AND P3, PT, R202, R209, PT ;  /* 0x000000d1ca00720b */ /* 0x000fe20003f73000 */
[----:B------:R-:W-:Y:S01]  /*23b00*/  IMAD.MOV.U32 R202, RZ, RZ, 0x2 ;  /* 0x00000002ffca7424 */ /* 0x000fe200078e00ff */
        /* <DEDUP_REMOVED lines=9> */
.L_x_12463:
        /* <DEDUP_REMOVED lines=13> */
.L_x_12465:
[----:B------:R-:W-:Y:S05]  /*23c70*/  BSYNC.RECONVERGENT B2 ;  /* 0x0000000000027941 */ /* 0x000fea0003800200 */
.L_x_12464:
[----:B------:R-:W-:Y:S01]  /*23c80*/  LOP3.LUT R218, R5, UR7, R221, 0x96, !PT ;  /* 0x0000000705da7c12 */ /* 0x000fe2000f8e96dd */
[----:B------:R-:W-:Y:S01]  /*23c90*/  IMAD.WIDE.U32 R216, R0, -0x326172a9, RZ ;  /* 0xcd9e8d5700d87825 */ /* 0x000fe200078e00ff */
[----:B------:R-:W-:-:S03]  /*23ca0*/  MOV R201, R213 ;  /* 0x000000d500c97202 */ /* 0x000fc60000000f00 */
        /* <DEDUP_REMOVED lines=37> */
[----:B------:R-:W-:-:S05]  /*23f00*/  IMAD.WIDE.U32 R218, R12, -0x326172a9, RZ ;  /* 0xcd9e8d570cda7825 */ /* 0x000fca00078e00ff */
[----:B------:R-:W-:-:S07]  /*23f10*/  LOP3.LUT R216, R17, R216, R219, 0x96, !PT ;  /* 0x000000d811d87212 */ /* 0x000fce00078e96db */
.L_x_12462:
[----:B------:R-:W-:Y:S05]  /*23f20*/  BSYNC.RECONVERGENT B1 ;  /* 0x0000000000017941 */ /* 0x000fea0003800200 */
.L_x_12461:
[----:B------:R-:W-:Y:S01]  /*23f30*/  I2FP.F32.U32 R201, R201 ;  /* 0x000000c900c97245 */ /* 0x000fe20000201000 */
[----:B------:R-:W-:Y:S01]  /*23f40*/  BSSY.RECONVERGENT B1, `(.L_x_12466) ;  /* 0x000004f000017945 */ /* 0x000fe20003800200 */
[----:B------:R-:W-:-:S03]  /*23f50*/  IMAD.MOV.U32 R217, RZ, RZ, 0x2 ;  /* 0x00000002ffd97424 */ /* 0x000fc600078e00ff */
[----:B------:R-:W-:-:S05]  /*23f60*/  FFMA.FTZ R12, R201, R230, 1.1641532182693481445e-10 ;  /* 0x2f000000c90c7423 */ /* 0x000fca00000100e6 */
[----:B------:R-:W-:Y:S02]  /*23f70*/  FSETP.GTU.FTZ.AND P4, PT, R12, R209, PT ;  /* 0x000000d10c00720b */ /* 0x000fe40003f9c000 */
[----:B------:R-:W-:-:S04]  /*23f80*/  PRMT R12, R66, 0x7632, R12 ;  /* 0x00007632420c7816 */ /* 0x000fc8000000000c */
[----:B------:R-:W-:Y:S02]  /*23f90*/  SHF.L.U32 R201, R12, 0x10, RZ ;  /* 0x000000100cc97819 */ /* 0x000fe400000006ff */
[----:B------:R-:W-:Y:S02]  /*23fa0*/  FSEL R12, R11, RZ, P3 ;  /* 0x000000ff0b0c7208 */ /* 0x000fe40001800000 */
[----:B------:R-:W-:Y:S01]  /*23fb0*/  SEL R11, RZ, 0x1, P4 ;  /* 0x00000001ff0b7807 */ /* 0x000fe20002000000 */
[----:B------:R-:W-:-:S05]  /*23fc0*/  FMUL.FTZ R201, R201, R210 ;  /* 0x000000d2c9c97220 */ /* 0x000fca0000410000 */
        /* <DEDUP_REMOVED lines=14> */
.L_x_12468:
        /* <DEDUP_REMOVED lines=13> */
.L_x_12470:
[----:B------:R-:W-:Y:S05]  /*24180*/  BSYNC.RECONVERGENT B2 ;  /* 0x0000000000027941 */ /* 0x000fea0003800200 */
.L_x_12469:
        /* <DEDUP_REMOVED lines=36> */
[----:B------:R-:W-:-:S04]  /*243d0*/  IMAD.MOV.U32 R217, RZ, RZ, RZ ;  /* 0x000000ffffd97224 */ /* 0x000fc800078e00ff */
[----:B------:R-:W-:-:S05]  /*243e0*/  IMAD.WIDE.U32 R218, R218, -0x2daee0ad, RZ ;  /* 0xd2511f53dada7825 */ /* 0x000fca00078e00ff */
[----:B------:R-:W-:Y:S02]  /*243f0*/  LOP3.LUT R16, R208, R220, R219, 0x96, !PT ;  /* 0x000000dcd0107212 */ /* 0x000fe400078e96db */
[----:B------:R-:W-:Y:S01]  /*24400*/  MOV R213, R218 ;  /* 0x000000da00d57202 */ /* 0x000fe20000000f00 */
[----:B------:R-:W-:-:S05]  /*24410*/  IMAD.WIDE.U32 R218, R202, -0x326172a9, RZ ;  /* 0xcd9e8d57cada7825 */ /* 0x000fca00078e00ff */
[----:B------:R-:W-:-:S07]  /*24420*/  LOP3.LUT R216, R17, R216, R219, 0x96, !PT ;  /* 0x000000d811d87212 */ /* 0x000fce00078e96db */
.L_x_12467:
[----:B------:R-:W-:Y:S05]  /*24430*/  BSYNC.RECONVERGENT B1 ;  /* 0x0000000000017941 */ /* 0x000fea0003800200 */
.L_x_12466:
        /* <DEDUP_REMOVED lines=19> */
.L_x_12473:
        /* <DEDUP_REMOVED lines=13> */
.L_x_12475:
[----:B------:R-:W-:Y:S05]  /*24640*/  BSYNC.RECONVERGENT B2 ;  /* 0x0000000000027941 */ /* 0x000fea0003800200 */
.L_x_12474:
        /* <DEDUP_REMOVED lines=42> */
.L_x_12472:
[----:B------:R-:W-:Y:S05]  /*248f0*/  BSYNC.RECONVERGENT B1 ;  /* 0x0000000000017941 */ /* 0x000fea0003800200 */
.L_x_12471:
[----:B------:R-:W-:Y:S01]  /*24900*/  I2FP.F32.U32 R217, R202 ;  /* 0x000000ca00d97245 */ /* 0x000fe20000201000 */
[----:B------:R-:W-:Y:S01]  /*24910*/  BSSY.RECONVERGENT B1, `(.L_x_12476) ;  /* 0x000004e000017945 */ /* 0x000fe20003800200 */
[----:B------:R-:W-:Y:S01]  /*24920*/  FSEL R12, R12, RZ, P4 ;  /* 0x000000ff0c0c7208 */ /* 0x000fe20002000000 */
[----:B------:R-:W-:Y:S02]  /*24930*/  IMAD.MOV.U32 R219, RZ, RZ, 0x2 ;  /* 0x00000002ffdb7424 */ /* 0x000fe400078e00ff */
[----:B------:R-:W-:Y:S01]  /*24940*/  FFMA.FTZ R202, R217, R230, 1.1641532182693481445e-10 ;  /* 0x2f000000d9ca7423 */ /* 0x000fe200000100e6 */
[----:B------:R-:W-:-:S04]  /*24950*/  IMAD.U32 R217, R67, 0x10000, RZ ;  /* 0x0001000043d97824 */ /* 0x000fc800078e00ff */
[----:B------:R-:W-:Y:S01]  /*24960*/  FSETP.GTU.FTZ.AND P5, PT, R202, R209, PT ;  /* 0x000000d1ca00720b */ /* 0x000fe20003fbc000 */
[----:B------:R-:W-:-:S05]  /*24970*/  FMUL.FTZ R202, R217, R210 ;  /* 0x000000d2d9ca7220 */ /* 0x000fca0000410000 */
[----:B------:R-:W-:-:S05]  /*24980*/  FSEL R217, R202, RZ, !P5 ;  /* 0x000000ffcad97208 */ /* 0x000fca0006800000 */
[----:B------:R-:W-:Y:S01]  /*24990*/  FADD.FTZ R202, R217, R12 ;  /* 0x0000000cd9ca7221 */ /* 0x000fe20000010000 */
[----:B------:R-:W-:Y:S02]  /*249a0*/  SEL R12, RZ, 0x1, P5 ;  /* 0x00000001ff0c7807 */ /* 0x000fe40002800000 */
[----:B------:R-:W-:Y:S01]  /*249b0*/  ISETP.NE.AND P5, PT, R220, 0x1, PT ;  /* 0x00000001dc00780c */ /* 0x000fe20003fa5270 */
[----:B------:R-:W-:Y:S01]  /*249c0*/  @P1 FADD.FTZ R202, R58, R202 ;  /* 0x000000ca3aca1221 */ /* 0x000fe20000010000 */
[----:B------:R-:W-:-:S11]  /*249d0*/  MOV R217, R218 ;  /* 0x000000da00d97202 */ /* 0x000fd60000000f00 */
        /* <DEDUP_REMOVED lines=9> */
.L_x_12478:
        /* <DEDUP_REMOVED lines=13> */
.L_x_12480:
[----:B------:R-:W-:Y:S05]  /*24b40*/  BSYNC.RECONVERGENT B2 ;  /* 0x0000000000027941 */ /* 0x000fea0003800200 */
.L_x_12479:
        /* <DEDUP_REMOVED lines=38> */
[----:B------:R-:W-:Y:S01]  /*24db0*/  LOP3.LUT R16, R208, R220, R219, 0x96, !PT ;  /* 0x000000dcd0107212 */ /* 0x000fe200078e96db */
[----:B------:R-:W-:-:S05]  /*24dc0*/  IMAD.WIDE.U32 R218, R221, -0x326172a9, RZ ;  /* 0xcd9e8d57ddda7825 */ /* 0x000fca00078e00ff */
[----:B------:R-:W-:Y:S01]  /*24dd0*/  LOP3.LUT R216, R17, R216, R219, 0x96, !PT ;  /* 0x000000d811d87212 */ /* 0x000fe200078e96db */
[----:B------:R-:W-:-:S07]  /*24de0*/  IMAD.MOV.U32 R219, RZ, RZ, RZ ;  /* 0x000000ffffdb7224 */ /* 0x000fce00078e00ff */
.L_x_12477:
[----:B------:R-:W-:Y:S05]  /*24df0*/  BSYNC.RECONVERGENT B1 ;  /* 0x0000000000017941 */ /* 0x000fea0003800200 */
.L_x_12476:
        /* <DEDUP_REMOVED lines=18> */
.L_x_12483:
[----:B------:R-:W-:Y:S01]  /*24f20*/  VIADD R3, R3, 0x1 ;  /* 0x0000000103037836 */ /* 0x000fe20000000000 */
[----:B------:R-:W-:Y:S03]  /*24f30*/  BSSY.RECONVERGENT B2, `(.L_x_12484) ;  /* 0x000000f000027945 */ /* 0x000fe60003800200 */
[C---:B------:R-:W-:Y:S01]  /*24f40*/  IMAD.WIDE.U32 R218, R3.reuse, -0x2daee0ad, RZ ;  /* 0xd2511f5303da7825 */ /* 0x040fe200078e00ff */
[----:B------:R-:W-:-:S13]  /*24f50*/  ISETP.NE.AND P6, PT, R3, RZ, PT ;  /* 0x000000ff0300720c */ /* 0x000fda0003fc5270 */
[----:B------:R-:W-:Y:S05]  /*24f60*/  @P6 BRA `(.L_x_12485) ;  /* 0x00000000002c6947 */ /* 0x000fea0003800000 */
[----:B------:R-:W-:Y:S01]  /*24f70*/  VIADD R4, R4, 0x1 ;  /* 0x0000000104047836 */ /* 0x000fe20000000000 */
[----:B------:R-:W-:-:S04]  /*24f80*/  LOP3.LUT R13, R13, 0xffffffdf, RZ, 0xc0, !PT ;  /* 0xffffffdf0d0d7812 */ /* 0x000fc800078ec0ff */
[----:B------:R-:W-:Y:S02]  /*24f90*/  ISETP.NE.AND P6, PT, R4, RZ, PT ;  /* 0x000000ff0400720c */ /* 0x000fe40003fc5270 */
[----:B------:R-:W-:-:S11]  /*24fa0*/  @P0 LOP3.LUT R13, R13, 0x20, RZ, 0xfc, !PT ;  /* 0x000000200d0d0812 */ /* 0x000fd600078efcff */
[----:B------:R-:W-:Y:S01]  /*24fb0*/  @!P6 IADD3 R0, PT, PT, R0, 0x1, RZ ;  /* 0x000000010000e810 */ /* 0x000fe20007ffe0ff */
[----:B------:R-:W-:Y:S02]  /*24fc0*/  @!P6 VIADD R16, R5, 0x1 ;  /* 0x000000010510e836 */ /* 0x000fe40000000000 */
[----:B------:R-:W-:Y:S01]  /*24fd0*/  @!P6 IMAD.MOV.U32 R4, RZ, RZ, RZ ;  /* 0x000000ffff04e224 */ /* 0x000fe200078e00ff */
[----:B------:R-:W-:-:S13]  /*24fe0*/  ISETP.NE.AND P0, PT, R0, RZ, !P6 ;  /* 0x000000ff0000720c */ /* 0x000fda0007705270 */
[----:B------:R-:W-:Y:S01]  /*24ff0*/  @P0 IMAD.MOV R16, RZ, RZ, R5 ;  /* 0x000000ffff100224 */ /* 0x000fe200078e0205 */
[----:B------:R-:W-:-:S04]  /*25000*/  LOP3.LUT P0, RZ, R13, 0x20, RZ, 0xc0, !PT ;  /* 0x000000200dff7812 */ /* 0x000fc8000780c0ff */
[----:B------:R-:W-:-:S09]  /*25010*/  @!P6 MOV R5, R16 ;  /* 0x000000100005e202 */ /* 0x000fd20000000f00 */
.L_x_12485:
[----:B------:R-:W-:Y:S05]  /*25020*/  BSYNC.RECONVERGENT B2 ;  /* 0x0000000000027941 */ /* 0x000fea0003800200 */
.L_x_12484:
        /* <DEDUP_REMOVED lines=22> */
[----:B------:R-:W-:Y:S01]  /*25190*/  IMAD.WIDE.U32 R18, R19, -0x326172a9, RZ ;  /* 0xcd9e8d5713127825 */ /* 0x000fe200078e00ff */
[----:B------:R-:W-:-:S04]  /*251a0*/  MOV R217, R213 ;  /* 0x000000d500d97202 */ /* 0x000fc80000000f00 */
[----:B------:R-:W-:-:S05]  /*251b0*/  LOP3.LUT R218, R220, UR18, R19, 0x96, !PT ;  /* 0x00000012dcda7c12 */ /* 0x000fca000f8e9613 */
        /* <DEDUP_REMOVED lines=17> */
[----:B------:R-:W-:-:S07]  /*252d0*/  IMAD.MOV.U32 R218, RZ, RZ, R18 ;  /* 0x000000ffffda7224 */ /* 0x000fce00078e0012 */
.L_x_12482:
[----:B------:R-:W-:Y:S05]  /*252e0*/  BSYNC.RECONVERGENT B1 ;  /* 0x0000000000017941 */ /* 0x000fea0003800200 */
.L_x_12481:
[----:B------:R-:W-:Y:S02]  /*252f0*/  I2FP.F32.U32 R15, R217 ;  /* 0x000000d9000f7245 */ /* 0x000fe40000201000 */
[----:B------:R-:W-:-:S03]  /*25300*/  FSEL R18, R203, RZ, P5 ;  /* 0x000000ffcb127208 */ /* 0x000fc60002800000 */
[----:B------:R-:W-:Y:S01]  /*25310*/  FFMA.FTZ R230, R15, R230, 1.1641532182693481445e-10 ;  /* 0x2f0000000fe67423 */ /* 0x000fe200000100e6 */
[----:B------:R-:W-:-:S04]  /*25320*/  PRMT R15, R67, 0x7632, R15 ;  /* 0x00007632430f7816 */ /* 0x000fc8000000000f */
[----:B------:R-:W-:Y:S02]  /*25330*/  SHF.L.U32 R15, R15, 0x10, RZ ;  /* 0x000000100f0f7819 */ /* 0x000fe400000006ff */
[----:B------:R-:W-:-:S03]  /*25340*/  FSETP.GTU.FTZ.AND P6, PT, R230, R209, PT ;  /* 0x000000d1e600720b */ /* 0x000fc60003fdc000 */
[----:B------:R-:W-:Y:S01]  /*25350*/  FMUL.FTZ R15, R15, R210 ;  /* 0x000000d20f0f7220 */ /* 0x000fe20000410000 */
[----:B------:R-:W-:-:S04]  /*25360*/  SEL R217, RZ, 0x1, P6 ;  /* 0x00000001ffd97807 */ /* 0x000fc80003000000 */
[----:B------:R-:W-:-:S05]  /*25370*/  FSEL R15, R15, RZ, !P6 ;  /* 0x000000ff0f0f7208 */ /* 0x000fca0007000000 */
[----:B------:R-:W-:-:S04]  /*25380*/  FADD.FTZ R203, R15, R18 ;  /* 0x000000120fcb7221 */ /* 0x000fc80000010000 */
[----:B------:R-:W-:Y:S01]  /*25390*/  @P1 FADD.FTZ R203, R59, R203 ;  /* 0x000000cb3bcb1221 */ /* 0x000fe20000010000 */
[----:B------:R-:W-:Y:S06]  /*253a0*/  BRA `(.L_x_12486) ;  /* 0x0000002800207947 */ /* 0x000fec0003800000 */
.L_x_12405:
        /* <DEDUP_REMOVED lines=16> */
.L_x_12489:
        /* <DEDUP_REMOVED lines=13> */
.L_x_12491:
[----:B------:R-:W-:Y:S05]  /*25580*/  BSYNC.RECONVERGENT B2 ;  /* 0x0000000000027941 */ /* 0x000fea0003800200 */
.L_x_12490:
        /* <DEDUP_REMOVED lines=43> */
.L_x_12488:
[----:B------:R-:W-:Y:S05]  /*25840*/  BSYNC.RECONVERGENT B1 ;  /* 0x0000000000017941 */ /* 0x000fea0003800200 */
.L_x_12487:
[----:B------:R-:W-:Y:S01]  /*25850*/  I2FP.F32.U32 R21, R20 ;  /* 0x0000001400157245 */ /* 0x000fe20000201000 */
[----:B------:R-:W-:Y:S01]  /*25860*/  BSSY.RECONVERGENT B1, `(.L_x_12492) ;  /* 0x000004c000017945 */ /* 0x000fe20003800200 */
[----:B------:R-:W-:Y:S02]  /*25870*/  ISETP.NE.AND P2, PT, R22, 0x1, PT ;  /* 0x000000011600780c */ /* 0x000fe40003f45270 */
[----:B------:R-:W-:Y:S01]  /*25880*/  LOP3.LUT R13, R13, 0xffffffef, RZ, 0xc0, !PT ;  /* 0xffffffef0d0d7812 */ /* 0x000fe200078ec0ff */
[----:B------:R-:W-:Y:S01]  /*25890*/  FFMA.FTZ R20, R21, R230, 1.1641532182693481445e-10 ;  /* 0x2f00000015147423 */ /* 0x000fe200000100e6 */
[----:B-----5:R-:W-:Y:S01]  /*258a0*/  SHF.L.U32 R229, R200, 0x10, RZ ;  /* 0x00000010c8e57819 */ /* 0x020fe200000006ff */
[----:B------:R-:W-:-:S03]  /*258b0*/  IMAD.MOV.U32 R21, RZ, RZ, R218 ;  /* 0x000000ffff157224 */ /* 0x000fc600078e00da */
[----:B------:R-:W-:Y:S02]  /*258c0*/  FSETP.LE.FTZ.AND P3, PT, R20, R209, PT ;  /* 0x000000d11400720b */ /* 0x000fe40003f73000 */
[----:B------:R-:W-:Y:S01]  /*258d0*/  PRMT R20, R200, 0x7632, R20 ;  /* 0x00007632c8147816 */ /* 0x000fe20000000014 */
[----:B------:R-:W-:-:S10]  /*258e0*/  IMAD.MOV.U32 R200, RZ, RZ, 0x2 ;  /* 0x00000002ffc87424 */ /* 0x000fd400078e00ff */
        /* <DEDUP_REMOVED lines=10> */
.L_x_12494:
        /* <DEDUP_REMOVED lines=13> */
.L_x_12496:
[----:B------:R-:W-:Y:S05]  /*25a60*/  BSYNC.RECONVERGENT B2 ;  /* 0x0000000000027941 */ /* 0x000fea0003800200 */
.L_x_12495:
        /* <DEDUP_REMOVED lines=37> */
[----:B------:R-:W-:Y:S02]  /*25cc0*/  LOP3.LUT R16, R208, R220, R23, 0x96, !PT ;  /* 0x000000dcd0107212 */ /* 0x000fe400078e9617 */
[----:B------:R-:W-:Y:S01]  /*25cd0*/  MOV R213, R22 ;  /* 0x0000001600d57202 */ /* 0x000fe20000000f00 */
[----:B------:R-:W-:-:S04]  /*25ce0*/  IMAD.WIDE.U32 R22, R200, -0x326172a9, RZ ;  /* 0xcd9e8d57c8167825 */ /* 0x000fc800078e00ff */
[----:B------:R-:W-:Y:S01]  /*25cf0*/  IMAD.MOV.U32 R200, RZ, RZ, RZ ;  /* 0x000000ffffc87224 */ /* 0x000fe200078e00ff */
[----:B------:R-:W-:Y:S01]  /*25d00*/  LOP3.LUT R216, R17, R218, R23, 0x96, !PT ;  /* 0x000000da11d87212 */ /* 0x000fe200078e9617 */
[----:B------:R-:W-:-:S07]  /*25d10*/  IMAD.MOV.U32 R218, RZ, RZ, R22 ;  /* 0x000000ffffda7224 */ /* 0x000fce00078e0016 */
.L_x_12493:
[----:B------:R-:W-:Y:S05]  /*25d20*/  BSYNC.RECONVERGENT B1 ;  /* 0x0000000000017941 */ /* 0x000fea0003800200 */
.L_x_12492:
[----:B------:R-:W-:Y:S01]  /*25d30*/  I2FP.F32.U32 R21, R21 ;  /* 0x0000001500157245 */ /* 0x000fe20000201000 */
[----:B------:R-:W-:Y:S01]  /*25d40*/  BSSY.RECONVERGENT B1, `(.L_x_12497) ;  /* 0x000004b000017945 */ /* 0x000fe20003800200 */
[----:B------:R-:W-:Y:S01]  /*25d50*/  ISETP.NE.AND P2, PT, R200, 0x1, PT ;  /* 0x00000001c800780c */ /* 0x000fe20003f45270 */
[----:B------:R-:W-:Y:S01]  /*25d60*/  IMAD.MOV.U32 R23, RZ, RZ, R218 ;  /* 0x000000ffff177224 */ /* 0x000fe200078e00da */
[----:B------:R-:W-:Y:S01]  /*25d70*/  LOP3.LUT R13, R13, 0xfffffff7, RZ, 0xc0, !PT ;  /* 0xfffffff70d0d7812 */ /* 0x000fe200078ec0ff */
[----:B------:R-:W-:Y:S01]  /*25d80*/  FFMA.FTZ R22, R21, R230, 1.1641532182693481445e-10 ;  /* 0x2f00000015167423 */ /* 0x000fe200000100e6 */
[----:B------:R-:W-:-:S04]  /*25d90*/  SHF.L.U32 R223, R20, 0x10, RZ ;  /* 0x0000001014df7819 */ /* 0x000fc800000006ff */
        /* <DEDUP_REMOVED lines=12> */
.L_x_12499:
        /* <DEDUP_REMOVED lines=13> */
.L_x_12501:
[----:B------:R-:W-:Y:S05]  /*25f30*/  BSYNC.RECONVERGENT B2 ;  /* 0x0000000000027941 */ /* 0x000fea0003800200 */
.L_x_12500:
        /* <DEDUP_REMOVED lines=37> */
[----:B------:R-:W-:Y:S02]  /*26190*/  LOP3.LUT R16, R208, R218, R21, 0x96, !PT ;  /* 0x000000dad0107212 */ /* 0x000fe400078e9615 */
[----:B------:R-:W-:Y:S01]  /*261a0*/  MOV R213, R20 ;  /* 0x0000001400d57202 */ /* 0x000fe20000000f00 */
[----:B------:R-:W-:-:S04]  /*261b0*/  IMAD.WIDE.U32 R20, R200, -0x326172a9, RZ ;  /* 0xcd9e8d57c8147825 */ /* 0x000fc800078e00ff */
[----:B------:R-:W-:Y:S01]  /*261c0*/  IMAD.MOV.U32 R218, RZ, RZ, R20 ;  /* 0x000000ffffda7224 */ /* 0x000fe200078e0014 */
[----:B------:R-:W-:Y:S01]  /*261d0*/  LOP3.LUT R216, R17, R22, R21, 0x96, !PT ;  /* 0x0000001611d87212 */ /* 0x000fe200078e9615 */
[----:B------:R-:W-:-:S07]  /*261e0*/  IMAD.MOV.U32 R22, RZ, RZ, RZ ;  /* 0x000000ffff167224 */ /* 0x000fce00078e00ff */
.L_x_12498:
[----:B------:R-:W-:Y:S05]  /*261f0*/  BSYNC.RECONVERGENT B1 ;  /* 0x0000000000017941 */ /* 0x000fea0003800200 */
.L_x_12497:
        /* <DEDUP_REMOVED lines=8> */
[----:B------:R-:W-:Y:S02]  /*26280*/  FSETP.LE.FTZ.AND P3, PT, R20, R209, PT ;  /* 0x000000d11400720b */ /* 0x000fe40003f73000 */
[----:B------:R-:W-:-:S11]  /*26290*/  PRMT R20, R201, 0x7632, R20 ;  /* 0x00007632c9147816 */ /* 0x000fd60000000014 */
        /* <DEDUP_REMOVED lines=10> */
.L_x_12504:
        /* <DEDUP_REMOVED lines=13> */
.L_x_12506:
[----:B------:R-:W-:Y:S05]  /*26410*/  BSYNC.RECONVERGENT B2 ;  /* 0x0000000000027941 */ /* 0x000fea0003800200 */
.L_x_12505:
        /* <DEDUP_REMOVED lines=40> */
[----:B------:R-:W-:Y:S01]  /*266a0*/  IMAD.MOV.U32 R218, RZ, RZ, R22 ;  /* 0x000000ffffda7224 */ /* 0x000fe200078e0016 */
[----:B------:R-:W-:Y:S01]  /*266b0*/  LOP3.LUT R216, R17, R200, R23, 0x96, !PT ;  /* 0x000000c811d87212 */ /* 0x000fe200078e9617 */
[----:B------:R-:W-:-:S07]  /*266c0*/  IMAD.MOV.U32 R200, RZ, RZ, RZ ;  /* 0x000000ffffc87224 */ /* 0x000fce00078e00ff */
.L_x_12503:
[----:B------:R-:W-:Y:S05]  /*266d0*/  BSYNC.RECONVERGENT B1 ;  /* 0x0000000000017941 */ /* 0x000fea0003800200 */
.L_x_12502:
        /* <DEDUP_REMOVED lines=19> */
.L_x_12509:
        /* <DEDUP_REMOVED lines=13> */
.L_x_12511:
[----:B------:R-:W-:Y:S05]  /*268e0*/  BSYNC.RECONVERGENT B2 ;  /* 0x0000000000027941 */ /* 0x000fea0003800200 */
.L_x_12510:
        /* <DEDUP_REMOVED lines=43> */
.L_x_12508:
[----:B------:R-:W-:Y:S05]  /*26ba0*/  BSYNC.RECONVERGENT B1 ;  /* 0x0000000000017941 */ /* 0x000fea0003800200 */
.L_x_12507:
        /* <DEDUP_REMOVED lines=8> */
[----:B------:R-:W-:Y:S01]  /*26c30*/  SHF.L.U32 R20, R202, 0x10, RZ ;  /* 0x00000010ca147819 */ /* 0x000fe200000006ff */
[----:B------:R-:W-:Y:S10]  /*26c40*/  @!P3 BRA `(.L_x_12513) ;  /* 0x000000040004b947 */ /* 0x000ff40003800000 */
        /* <DEDUP_REMOVED lines=8> */
.L_x_12514:
        /* <DEDUP_REMOVED lines=13> */
.L_x_12516:
[----:B------:R-:W-:Y:S05]  /*26da0*/  BSYNC.RECONVERGENT B2 ;  /* 0x0000000000027941 */ /* 0x000fea0003800200 */
.L_x_12515:
        /* <DEDUP_REMOVED lines=43> */
.L_x_12513:
[----:B------:R-:W-:Y:S05]  /*27060*/  BSYNC.RECONVERGENT B1 ;  /* 0x0000000000017941 */ /* 0x000fea0003800200 */
.L_x_12512:
[----:B------:R-:W-:Y:S01]  /*27070*/  ISETP.NE.AND P4, PT, R23, 0x1, PT ;  /* 0x000000011700780c */ /* 0x000fe20003f85270 */
[----:B------:R-:W-:Y:S01]  /*27080*/  BSSY.RECONVERGENT B1, `(.L_x_12517) ;  /* 0x0000049000017945 */ /* 0x000fe20003800200 */
[----:B------:R-:W-:Y:S01]  /*27090*/  I2FP.F32.U32 R22, R201 ;  /* 0x000000c900167245 */ /* 0x000fe20000201000 */
[----:B------:R-:W-:Y:S01]  /*270a0*/  IMAD.MOV.U32 R201, RZ, RZ, R218 ;  /* 0x000000ffffc97224 */ /* 0x000fe200078e00da */
[----:B------:R-:W-:-:S03]  /*270b0*/  SHF.L.U32 R21, R21, 0x10, RZ ;  /* 0x0000001015157819 */ /* 0x000fc600000006ff */
[----:B------:R-:W-:-:S05]  /*270c0*/  FFMA.FTZ R22, R22, R230, 1.1641532182693481445e-10 ;  /* 0x2f00000016167423 */ /* 0x000fca00000100e6 */
[----:B------:R-:W-:Y:S01]  /*270d0*/  FSETP.LE.FTZ.AND P3, PT, R22, R209, PT ;  /* 0x000000d11600720b */ /* 0x000fe20003f73000 */
[----:B------:R-:W-:Y:S01]  /*270e0*/  IMAD.MOV.U32 R22, RZ, RZ, 0x2 ;  /* 0x00000002ff167424 */ /* 0x000fe200078e00ff */
        /* <DEDUP_REMOVED lines=9> */
.L_x_12519:
        /* <DEDUP_REMOVED lines=13> */
.L_x_12521:
[----:B------:R-:W-:Y:S05]  /*27250*/  BSYNC.RECONVERGENT B2 ;  /* 0x0000000000027941 */ /* 0x000fea0003800200 */
.L_x_12520:
        /* <DEDUP_REMOVED lines=43> */
.L_x_12518:
[----:B------:R-:W-:Y:S05]  /*27510*/  BSYNC.RECONVERGENT B1 ;  /* 0x0000000000017941 */ /* 0x000fea0003800200 */
.L_x_12517:
        /* <DEDUP_REMOVED lines=18> */
.L_x_12524:
        /* <DEDUP_REMOVED lines=13> */
.L_x_12526:
[----:B------:R-:W-:Y:S05]  /*27710*/  BSYNC.RECONVERGENT B2 ;  /* 0x0000000000027941 */ /* 0x000fea0003800200 */
.L_x_12525:
        /* <DEDUP_REMOVED lines=20> */
[----:B------:R-:W-:-:S04]  /*27860*/  LOP3.LUT R19, R202, UR17, R19, 0x96, !PT ;  /* 0x00000011ca137c12 */ /* 0x000fc8000f8e9613 */
        /* <DEDUP_REMOVED lines=22> */
.L_x_12523:
[----:B------:R-:W-:Y:S05]  /*279d0*/  BSYNC.RECONVERGENT B1 ;  /* 0x0000000000017941 */ /* 0x000fea0003800200 */
.L_x_12522:
        /* <DEDUP_REMOVED lines=37> */
.L_x_12486:
        /* <DEDUP_REMOVED lines=17> */
[----:B------:R-:W-:Y:S04]  /*27d40*/  STG.E.128 desc[UR8][R18.64], R20 ;  /* 0x0000001412007986 */ /* 0x000fe8000c101d08 */
[----:B------:R0:W-:Y:S02]  /*27d50*/  STG.E.128 desc[UR8][R18.64+0x10], R200 ;  /* 0x000010c812007986 */ /* 0x0001e4000c101d08 */
[----:B0-----:R-:W-:Y:S01]  /*27d60*/  LOP3.LUT R19, R206, R17, RZ, 0xfc, !PT ;  /* 0x00000011ce137212 */ /* 0x001fe200078efcff */
[----:B------:R-:W-:Y:S01]  /*27d70*/  FADD.FTZ R206, RZ, R48 ;  /* 0x00000030ffce7221 */ /* 0x000fe20000010000 */
[----:B------:R-:W-:Y:S01]  /*27d80*/  LOP3.LUT R18, R15, R204, RZ, 0xfc, !PT ;  /* 0x000000cc0f127212 */ /* 0x000fe200078efcff */
[----:B-1----:R-:W-:Y:S01]  /*27d90*/  IMAD.WIDE.U32 R204, R215, 0x8, R208 ;  /* 0x00000008d7cc7825 */ /* 0x002fe200078e00d0 */
[----:B------:R-:W0:Y:S03]  /*27da0*/  S2R R17, SR_TID.X ;  /* 0x0000000000117919 */ /* 0x000e260000002100 */
        /* <DEDUP_REMOVED lines=11> */
[----:B-1----:R-:W-:-:S04]  /*27e60*/  FADD.FTZ R18, R15, R46 ;  /* 0x0000002e0f127221 */ /* 0x002fc80000010000 */
        /* <DEDUP_REMOVED lines=49> */
.L_x_12527:
[----:B------:R-:W-:Y:S01]  /*28180*/  UMOV UR24, 0xffffffff ;  /* 0xffffffff00187882 */ /* 0x000fe20000000000 */
[----:B------:R-:W-:Y:S02]  /*28190*/  FADD.FTZ R210, R210, R203 ;  /* 0x000000cbd2d27221 */ /* 0x000fe40000010000 */
[----:B------:R-:W-:Y:S05]  /*281a0*/  BRA.DIV UR24, `(.L_x_12528) ;  /* 0x00000016186c7947 */ /* 0x000fea000b800000 */
        /* <DEDUP_REMOVED lines=101> */
.L_x_12541:
[----:B------:R-:W2:Y:S04]  /*28800*/  LDL R223, [R1] ;  /* 0x0000000001df7983 */ /* 0x000ea80000100800 */
[----:B------:R-:W3:Y:S04]  /*28810*/  LDL R222, [R1+0x4] ;  /* 0x0000040001de7983 */ /* 0x000ee80000100800 */
[----:B------:R-:W4:Y:S04]  /*28820*/  LDL R221, [R1+0x8] ;  /* 0x0000080001dd7983 */ /* 0x000f280000100800 */
[----:B------:R-:W5:Y:S01]  /*28830*/  LDL R220, [R1+0xc] ;  /* 0x00000c0001dc7983 */ /* 0x000f620000100800 */
[----:B------:R-:W-:Y:S01]  /*28840*/  FMUL.FTZ R15, R209, R209 ;  /* 0x000000d1d10f7220 */ /* 0x000fe20000410000 */
[----:B------:R-:W-:Y:S01]  /*28850*/  ISETP.NE.AND P2, PT, RZ, UR16, PT ;  /* 0x00000010ff007c0c */ /* 0x000fe2000bf45270 */
[----:B-1----:R-:W-:Y:S01]  /*28860*/  FADD.FTZ R210, R207, R210 ;  /* 0x000000d2cfd27221 */ /* 0x002fe20000010000 */
[----:B------:R-:W1:Y:S02]  /*28870*/  @!P1 LDC.64 R204, c[0x0][0x3c0] ;  /* 0x0000f000ffcc9b82 */ /* 0x000e640000000a00 */
[----:B------:R-:W-:Y:S01]  /*28880*/  FSEL R206, R15, RZ, P2 ;  /* 0x000000ff0fce7208 */ /* 0x000fe20001000000 */
[----:B------:R-:W-:-:S04]  /*28890*/  FFMA.FTZ R17, R210, R17, UR5 ;  /* 0x00000005d2117e23 */ /* 0x000fc80008010011 */
[----:B------:R-:W-:Y:S01]  /*288a0*/  FADD.FTZ R15, R17, R206 ;  /* 0x000000ce110f7221 */ /* 0x000fe20000010000 */
[----:B------:R-:W0:Y:S01]  /*288b0*/  @!P1 LDC.64 R18, c[0x0][0x3c8] ;  /* 0x0000f200ff129b82 */ /* 0x000e220000000a00 */
[----:B------:R-:W-:-:S04]  /*288c0*/  FSEL R17, R209, RZ, !P2 ;  /* 0x000000ffd1117208 */ /* 0x000fc80005000000 */
        /* <DEDUP_REMOVED lines=15> */
[----:B------:R-:W-:Y:S01]  /*289c0*/  FADD.FTZ R36, -R17, R36 ;  /* 0x0000002411247221 */ /* 0x000fe20000010100 */
[----:B------:R1:W-:Y:S01]  /*289d0*/  @!P1 STG.E desc[UR8][R204.64], R209 ;  /* 0x000000d1cc009986 */ /* 0x0003e2000c101908 */
[C---:B0-----:R-:W-:Y:S01]  /*289e0*/  FMUL.FTZ R207, R15.reuse, R48 ;  /* 0x000000300fcf7220 */ /* 0x041fe20000410000 */
[----:B------:R-:W-:Y:S01]  /*289f0*/  FMUL.FTZ R206, R15, R206 ;  /* 0x000000ce0fce7220 */ /* 0x000fe20000410000 */
[----:B------:R-:W-:-:S04]  /*28a00*/  @!P1 IMAD.WIDE R18, R2, 0x4, R18 ;  /* 0x0000000402129825 */ /* 0x000fc800078e0212 */
[----:B------:R-:W-:Y:S01]  /*28a10*/  FMUL.FTZ R208, R15, R208 ;  /* 0x000000d00fd07220 */ /* 0x000fe20000410000 */
[----:B------:R-:W-:Y:S01]  /*28a20*/  FFMA.FTZ R48, R207, R184, R188 ;  /* 0x000000b8cf307223 */ /* 0x000fe200000100bc */
[C---:B------:R-:W-:Y:S01]  /*28a30*/  FFMA.FTZ R49, R206.reuse, R185, R189 ;  /* 0x000000b9ce317223 */ /* 0x040fe200000100bd */
[C---:B------:R-:W-:Y:S01]  /*28a40*/  FMUL.FTZ R55, R15.reuse, R52 ;  /* 0x000000340f377220 */ /* 0x040fe20000410000 */
[----:B------:R0:W-:Y:S01]  /*28a50*/  @!P1 STG.E desc[UR8][R18.64], R15 ;  /* 0x0000000f12009986 */ /* 0x0001e2000c101908 */
[----:B------:R-:W-:Y:S01]  /*28a60*/  FMUL.FTZ R210, R15, R210 ;  /* 0x000000d20fd27220 */ /* 0x000fe20000410000 */
[----:B------:R-:W-:Y:S01]  /*28a70*/  FFMA.FTZ R207, R207, R144, R68 ;  /* 0x00000090cfcf7223 */ /* 0x000fe20000010044 */
[----:B------:R-:W-:Y:S01]  /*28a80*/  F2FP.BF16.F32.PACK_AB R48, R49, R48 ;  /* 0x000000303130723e */ /* 0x000fe200000010ff */
[----:B-1----:R-:W-:Y:S01]  /*28a90*/  FMUL.FTZ R209, R15, R50 ;  /* 0x000000320fd17220 */ /* 0x002fe20000410000 */
[----:B------:R-:W1:Y:S01]  /*28aa0*/  LDC.64 R204, c[0x0][0x428] ;  /* 0x00010a00ffcc7b82 */ /* 0x000e620000000a00 */
[----:B------:R-:W-:Y:S01]  /*28ab0*/  FADD.FTZ R50, -R17, R54 ;  /* 0x0000003611327221 */ /* 0x000fe20000010100 */
[----:B------:R-:W-:Y:S01]  /*28ac0*/  FFMA.FTZ R206, R206, R145, R69 ;  /* 0x00000091cece7223 */ /* 0x000fe20000010045 */
[C---:B------:R-:W-:Y:S01]  /*28ad0*/  FFMA.FTZ R49, R209.reuse, R186, R190 ;  /* 0x000000bad1317223 */ /* 0x040fe200000100be */
[----:B------:R-:W-:Y:S01]  /*28ae0*/  FFMA.FTZ R209, R209, R146, R70 ;  /* 0x00000092d1d17223 */ /* 0x000fe20000010046 */
[----:B------:R-:W-:Y:S01]  /*28af0*/  FMUL.FTZ R219, R15, R50 ;  /* 0x000000320fdb7220 */ /* 0x000fe20000410000 */
[C---:B------:R-:W-:Y:S01]  /*28b00*/  FFMA.FTZ R50, R55.reuse, R180, R192 ;  /* 0x000000b437327223 */ /* 0x040fe200000100c0 */
[C---:B0-----:R-:W-:Y:S01]  /*28b10*/  FFMA.FTZ R18, R208.reuse, R187, R191 ;  /* 0x000000bbd0127223 */ /* 0x041fe200000100bf */
[----:B------:R-:W-:Y:S01]  /*28b20*/  FFMA.FTZ R55, R55, R140, R72 ;  /* 0x0000008c37377223 */ /* 0x000fe20000010048 */
[C---:B------:R-:W-:Y:S01]  /*28b30*/  FFMA.FTZ R51, R219.reuse, R182, R194 ;  /* 0x000000b6db337223 */ /* 0x040fe200000100c2 */
[----:B------:R-:W-:Y:S01]  /*28b40*/  FFMA.FTZ R219, R219, R142, R74 ;  /* 0x0000008edbdb7223 */ /* 0x000fe2000001004a */
[----:B------:R-:W-:Y:S01]  /*28b50*/  FFMA.FTZ R208, R208, R147, R71 ;  /* 0x00000093d0d07223 */ /* 0x000fe20000010047 */
[----:B------:R-:W-:Y:S01]  /*28b60*/  F2FP.BF16.F32.PACK_AB R49, R18, R49 ;  /* 0x000000311231723e */ /* 0x000fe200000010ff */
[----:B------:R-:W-:Y:S01]  /*28b70*/  FADD.FTZ R18, -R17, R53 ;  /* 0x0000003511127221 */ /* 0x000fe20000010100 */
[----:B------:R-:W-:Y:S01]  /*28b80*/  FMUL.FTZ R42, R15, R42 ;  /* 0x0000002a0f2a7220 */ /* 0x000fe20000410000 */
[----:B------:R-:W0:Y:S01]  /*28b90*/  LDC.64 R52, c[0x0][0x430] ;  /* 0x00010c00ff347b82 */ /* 0x000e220000000a00 */
[----:B------:R-:W-:Y:S01]  /*28ba0*/  FADD.FTZ R37, -R17, R37 ;  /* 0x0000002511257221 */ /* 0x000fe20000010100 */
[----:B------:R-:W-:Y:S01]  /*28bb0*/  FMUL.FTZ R54, R15, R18 ;  /* 0x000000120f367220 */ /* 0x000fe20000410000 */
[C---:B------:R-:W-:Y:S01]  /*28bc0*/  FFMA.FTZ R18, R210.reuse, R183, R195 ;  /* 0x000000b7d2127223 */ /* 0x040fe200000100c3 */
[----:B------:R-:W-:Y:S01]  /*28bd0*/  FFMA.FTZ R210, R210, R143, R75 ;  /* 0x0000008fd2d27223 */ /* 0x000fe2000001004b */
[C---:B------:R-:W-:Y:S01]  /*28be0*/  FADD.FTZ R38, -R17.reuse, R38 ;  /* 0x0000002611267221 */ /* 0x040fe20000010100 */
[C---:B------:R-:W-:Y:S01]  /*28bf0*/  FFMA.FTZ R19, R54.reuse, R181, R193 ;  /* 0x000000b536137223 */ /* 0x040fe200000100c1 */
[----:B------:R-:W-:Y:S01]  /*28c00*/  FFMA.FTZ R54, R54, R141, R73 ;  /* 0x0000008d36367223 */ /* 0x000fe20000010049 */
[----:B------:R-:W-:Y:S01]  /*28c10*/  F2FP.BF16.F32.PACK_AB R51, R18, R51 ;  /* 0x000000331233723e */ /* 0x000fe200000010ff */
[C---:B------:R-:W-:Y:S01]  /*28c20*/  FADD.FTZ R39, -R17.reuse, R39 ;  /* 0x0000002711277221 */ /* 0x040fe20000010100 */
[----:B------:R-:W-:Y:S01]  /*28c30*/  FADD.FTZ R31, -R17, R31 ;  /* 0x0000001f111f7221 */ /* 0x000fe20000010100 */
[----:B------:R-:W-:Y:S01]  /*28c40*/  F2FP.BF16.F32.PACK_AB R50, R19, R50 ;  /* 0x000000321332723e */ /* 0x000fe200000010ff */
[----:B-1----:R-:W-:-:S04]  /*28c50*/  IMAD.WIDE.U32 R18, R14, 0x10, R204 ;  /* 0x000000100e127825 */ /* 0x002fc800078e00cc */
[----:B------:R-:W-:Y:S01]  /*28c60*/  FADD.FTZ R25, -R17, R25 ;  /* 0x0000001911197221 */ /* 0x000fe20000010100 */
[C---:B------:R-:W-:Y:S01]  /*28c70*/  FMUL.FTZ R33, R15.reuse, R33 ;  /* 0x000000210f217220 */ /* 0x040fe20000410000 */
[C---:B------:R-:W-:Y:S01]  /*28c80*/  FMUL.FTZ R34, R15.reuse, R34 ;  /* 0x000000220f227220 */ /* 0x040fe20000410000 */
[C---:B------:R-:W-:Y:S01]  /*28c90*/  FMUL.FTZ R36, R15.reuse, R36 ;  /* 0x000000240f247220 */ /* 0x040fe20000410000 */
[----:B------:R1:W-:Y:S01]  /*28ca0*/  STG.E.128 desc[UR8][R18.64], R48 ;  /* 0x0000003012007986 */ /* 0x0003e2000c101d08 */
        /* <DEDUP_REMOVED lines=12> */
[----:B------:R-:W-:Y:S01]  /*28d70*/  FMUL.FTZ R27, R15, R27 ;  /* 0x0000001b0f1b7220 */ /* 0x000fe20000410000 */
[----:B-1----:R-:W-:Y:S01]  /*28d80*/  F2FP.BF16.F32.PACK_AB R51, R210, R219 ;  /* 0x000000dbd233723e */ /* 0x002fe200000010ff */
[----:B0-----:R-:W-:Y:S01]  /*28d90*/  IMAD.WIDE.U32 R18, R14, 0x10, R52 ;  /* 0x000000100e127825 */ /* 0x001fe200078e0034 */
[----:B------:R-:W-:-:S03]  /*28da0*/  F2FP.BF16.F32.PACK_AB R50, R54, R55 ;  /* 0x000000373632723e */ /* 0x000fc600000010ff */
[C---:B------:R-:W-:Y:S01]  /*28db0*/  FADD.FTZ R14, -R17.reuse, R44 ;  /* 0x0000002c110e7221 */ /* 0x040fe20000010100 */
[----:B------:R-:W-:Y:S01]  /*28dc0*/  F2FP.BF16.F32.PACK_AB R49, R208, R209 ;  /* 0x000000d1d031723e */ /* 0x000fe200000010ff */
[C---:B------:R-:W-:Y:S01]  /*28dd0*/  FADD.FTZ R44, -R17.reuse, R45 ;  /* 0x0000002d112c7221 */ /* 0x040fe20000010100 */
[----:B------:R-:W-:Y:S01]  /*28de0*/  F2FP.BF16.F32.PACK_AB R48, R206, R207 ;  /* 0x000000cfce30723e */ /* 0x000fe200000010ff */
[----:B------:R-:W-:Y:S01]  /*28df0*/  FADD.FTZ R54, -R17, R47 ;  /* 0x0000002f11367221 */ /* 0x000fe20000010100 */
[C---:B------:R-:W-:Y:S01]  /*28e00*/  FMUL.FTZ R14, R15.reuse, R14 ;  /* 0x0000000e0f0e7220 */ /* 0x040fe20000410000 */
[C---:B------:R-:W-:Y:S01]  /*28e10*/  FFMA.FTZ R47, R42.reuse, R174, R226 ;  /* 0x000000ae2a2f7223 */ /* 0x040fe200000100e2 */
[----:B------:R-:W-:Y:S01]  /*28e20*/  FFMA.FTZ R42, R42, R134, R82 ;  /* 0x000000862a2a7223 */ /* 0x000fe20000010052 */
[----:B------:R0:W-:Y:S02]  /*28e30*/  STG.E.128 desc[UR8][R18.64], R48 ;  /* 0x0000003012007986 */ /* 0x0001e4000c101d08 */
[C---:B0-----:R-:W-:Y:S01]  /*28e40*/  FMUL.FTZ R48, R15.reuse, R44 ;  /* 0x0000002c0f307220 */ /* 0x041fe20000410000 */
[C---:B------:R-:W-:Y:S01]  /*28e50*/  FMUL.FTZ R50, R15.reuse, R46 ;  /* 0x0000002e0f327220 */ /* 0x040fe20000410000 */
[----:B------:R-:W-:Y:S01]  /*28e60*/  FMUL.FTZ R49, R15, R54 ;  /* 0x000000360f317220 */ /* 0x000fe20000410000 */
[----:B------:R-:W-:Y:S01]  /*28e70*/  FFMA.FTZ R44, R14, R176, R196 ;  /* 0x000000b00e2c7223 */ /* 0x000fe200000100c4 */
[----:B------:R-:W-:Y:S01]  /*28e80*/  FFMA.FTZ R45, R48, R177, R197 ;  /* 0x000000b1302d7223 */ /* 0x000fe200000100c5 */
[----:B------:R-:W-:Y:S01]  /*28e90*/  FFMA.FTZ R18, R50, R178, R198 ;  /* 0x000000b232127223 */ /* 0x000fe200000100c6 */
[----:B------:R-:W-:Y:S01]  /*28ea0*/  FFMA.FTZ R19, R49, R179, R199 ;  /* 0x000000b331137223 */ /* 0x000fe200000100c7 */
[----:B------:R-:W-:Y:S01]  /*28eb0*/  FADD.FTZ R46, -R17, R43 ;  /* 0x0000002b112e7221 */ /* 0x000fe20000010100 */
[----:B------:R-:W-:Y:S01]  /*28ec0*/  FFMA.FTZ R51, R34, R126, R90 ;  /* 0x0000007e22337223 */ /* 0x000fe2000001005a */
[----:B------:R-:W-:Y:S01]  /*28ed0*/  F2FP.BF16.F32.PACK_AB R44, R45, R44 ;  /* 0x0000002c2d2c723e */ /* 0x000fe200000010ff */
[----:B------:R-:W-:Y:S01]  /*28ee0*/  FFMA.FTZ R54, R29, R161, R241 ;  /* 0x000000a11d367223 */ /* 0x000fe200000100f1 */
[----:B------:R-:W-:Y:S01]  /*28ef0*/  F2FP.BF16.F32.PACK_AB R45, R19, R18 ;  /* 0x00000012132d723e */ /* 0x000fe200000010ff */
[----:B------:R-:W-:Y:S01]  /*28f00*/  FADD.FTZ R18, -R17, R41 ;  /* 0x0000002911127221 */ /* 0x000fe20000010100 */
[C---:B------:R-:W-:Y:S01]  /*28f10*/  FMUL.FTZ R41, R15.reuse, R40 ;  /* 0x000000280f297220 */ /* 0x040fe20000410000 */
[----:B------:R-:W-:-:S02]  /*28f20*/  FMUL.FTZ R43, R15, R46 ;  /* 0x0000002e0f2b7220 */ /* 0x000fc40000410000 */
[----:B------:R-:W-:Y:S01]  /*28f30*/  FMUL.FTZ R40, R15, R18 ;  /* 0x000000120f287220 */ /* 0x000fe20000410000 */
[----:B------:R-:W-:Y:S01]  /*28f40*/  FFMA.FTZ R46, R41, R172, R224 ;  /* 0x000000ac292e7223 */ /* 0x000fe200000100e0 */
[C---:B------:R-:W-:Y:S01]  /*28f50*/  FFMA.FTZ R18, R43.reuse, R175, R227 ;  /* 0x000000af2b127223 */ /* 0x040fe200000100e3 */
[----:B------:R-:W-:Y:S01]  /*28f60*/  FFMA.FTZ R43, R43, R135, R83 ;  /* 0x000000872b2b7223 */ /* 0x000fe20000010053 */
[----:B------:R-:W-:-:S03]  /*28f70*/  FFMA.FTZ R19, R40, R173, R225 ;  /* 0x000000ad28137223 */ /* 0x000fc600000100e1 */
[----:B------:R-:W-:Y:S02]  /*28f80*/  F2FP.BF16.F32.PACK_AB R47, R18, R47 ;  /* 0x0000002f122f723e */ /* 0x000fe400000010ff */
[----:B------:R-:W-:Y:S01]  /*28f90*/  F2FP.BF16.F32.PACK_AB R46, R19, R46 ;  /* 0x0000002e132e723e */ /* 0x000fe200000010ff */
[----:B------:R-:W-:-:S05]  /*28fa0*/  IMAD.WIDE.U32 R18, R211, 0x10, R204 ;  /* 0x00000010d3127825 */ /* 0x000fca00078e00cc */
[----:B------:R0:W-:Y:S02]  /*28fb0*/  STG.E.128 desc[UR8][R18.64], R44 ;  /* 0x0000002c12007986 */ /* 0x0001e4000c101d08 */
[C---:B0-----:R-:W-:Y:S01]  /*28fc0*/  FADD.FTZ R44, -R17.reuse, R20 ;  /* 0x00000014112c7221 */ /* 0x041fe20000010100 */
[C---:B------:R-:W-:Y:S01]  /*28fd0*/  FADD.FTZ R45, -R17.reuse, R21 ;  /* 0x00000015112d7221 */ /* 0x040fe20000010100 */
[----:B------:R-:W-:Y:S01]  /*28fe0*/  FADD.FTZ R46, -R17, R22 ;  /* 0x00000016112e7221 */ /* 0x000fe20000010100 */
[----:B------:R-:W-:Y:S01]  /*28ff0*/  FFMA.FTZ R20, R14, R136, R76 ;  /* 0x000000880e147223 */ /* 0x000fe2000001004c */
[----:B------:R-:W-:Y:S01]  /*29000*/  FFMA.FTZ R21, R50, R138, R78 ;  /* 0x0000008a32157223 */ /* 0x000fe2000001004e */
[----:B------:R-:W-:Y:S01]  /*29010*/  FFMA.FTZ R22, R41, R132, R80 ;  /* 0x0000008429167223 */ /* 0x000fe20000010050 */
[----:B------:R-:W-:Y:S01]  /*29020*/  FFMA.FTZ R18, R49, R139, R79 ;  /* 0x0000008b31127223 */ /* 0x000fe2000001004f */
[----:B------:R-:W-:Y:S01]  /*29030*/  FFMA.FTZ R19, R48, R137, R77 ;  /* 0x0000008930137223 */ /* 0x000fe2000001004d */
[----:B------:R-:W-:Y:S01]  /*29040*/  FFMA.FTZ R41, R40, R133, R81 ;  /* 0x0000008528297223 */ /* 0x000fe20000010051 */
[----:B------:R-:W-:Y:S01]  /*29050*/  FADD.FTZ R14, -R17, R23 ;  /* 0x00000017110e7221 */ /* 0x000fe20000010100 */
[----:B------:R-:W-:Y:S01]  /*29060*/  F2FP.BF16.F32.PACK_AB R23, R43, R42 ;  /* 0x0000002a2b17723e */ /* 0x000fe200000010ff */
[C---:B------:R-:W-:Y:S01]  /*29070*/  FMUL.FTZ R49, R15.reuse, R32 ;  /* 0x000000200f317220 */ /* 0x040fe20000410000 */
[----:B------:R-:W-:Y:S01]  /*29080*/  F2FP.BF16.F32.PACK_AB R21, R18, R21 ;  /* 0x000000151215723e */ /* 0x000fe200000010ff */
[----:B------:R-:W-:Y:S01]  /*29090*/  FMUL.FTZ R50, R15, R35 ;  /* 0x000000230f327220 */ /* 0x000fe20000410000 */
[----:B------:R-:W-:Y:S01]  /*290a0*/  F2FP.BF16.F32.PACK_AB R20, R19, R20 ;  /* 0x000000141314723e */ /* 0x000fe200000010ff */
[----:B------:R-:W-:Y:S01]  /*290b0*/  IMAD.WIDE.U32 R18, R211, 0x10, R52 ;  /* 0x00000010d3127825 */ /* 0x000fe200078e0034 */
[----:B------:R-:W-:-:S03]  /*290c0*/  F2FP.BF16.F32.PACK_AB R22, R41, R22 ;  /* 0x000000162916723e */ /* 0x000fc600000010ff */
[C---:B------:R-:W-:Y:S01]  /*290d0*/  FMUL.FTZ R42, R15.reuse, R38 ;  /* 0x000000260f2a7220 */ /* 0x040fe20000410000 */
[C---:B------:R-:W-:Y:S01]  /*290e0*/  FMUL.FTZ R43, R15.reuse, R39 ;  /* 0x000000270f2b7220 */ /* 0x040fe20000410000 */
[C---:B------:R-:W-:Y:S01]  /*290f0*/  FMUL.FTZ R32, R15.reuse, R31 ;  /* 0x0000001f0f207220 */ /* 0x040fe20000410000 */
[C---:B------:R-:W-:Y:S01]  /*29100*/  FMUL.FTZ R31, R15.reuse, R25 ;  /* 0x000000190f1f7220 */ /* 0x040fe20000410000 */
[----:B------:R0:W-:Y:S01]  /*29110*/  STG.E.128 desc[UR8][R18.64], R20 ;  /* 0x0000001412007986 */ /* 0x0001e2000c101d08 */
[----:B------:R-:W-:Y:S01]  /*29120*/  FMUL.FTZ R35, R15, R14 ;  /* 0x0000000e0f237220 */ /* 0x000fe20000410000 */
[C---:B------:R-:W-:Y:S01]  /*29130*/  FFMA.FTZ R25, R50.reuse, R167, R239 ;  /* 0x000000a732197223 */ /* 0x040fe200000100ef */
[----:B------:R-:W-:Y:S01]  /*29140*/  FFMA.FTZ R14, R43, R171, R235 ;  /* 0x000000ab2b0e7223 */ /* 0x000fe200000100eb */
[C---:B------:R-:W-:Y:S01]  /*29150*/  FADD.FTZ R47, -R17.reuse, R202 ;  /* 0x000000ca112f7221 */ /* 0x040fe20000010100 */
[----:B------:R-:W-:Y:S01]  /*29160*/  FADD.FTZ R48, -R17, R203 ;  /* 0x000000cb11307221 */ /* 0x000fe20000010100 */
[C---:B------:R-:W-:Y:S01]  /*29170*/  FMUL.FTZ R17, R15.reuse, R30 ;  /* 0x0000001e0f117220 */ /* 0x040fe20000410000 */
[----:B------:R-:W-:Y:S01]  /*29180*/  FMUL.FTZ R30, R15, R24 ;  /* 0x000000180f1e7220 */ /* 0x000fe20000410000 */
[----:B------:R-:W-:Y:S01]  /*29190*/  FFMA.FTZ R43, R43, R131, R87 ;  /* 0x000000832b2b7223 */ /* 0x000fe20000010057 */
        /* <DEDUP_REMOVED lines=8> */
[----:B------:R-:W-:-:S04]  /*29220*/  IMAD.WIDE.U32 R40, R214, 0x10, R52 ;  /* 0x00000010d6287825 */ /* 0x000fc800078e0034 */
[----:B0-----:R-:W-:Y:S01]  /*29230*/  FFMA.FTZ R22, R49, R164, R236 ;  /* 0x000000a431167223 */ /* 0x001fe200000100ec */
        /* <DEDUP_REMOVED lines=13> */
[----:B------:R-:W-:Y:S01]  /*29310*/  FFMA.FTZ R34, R33, R125, R89 ;  /* 0x0000007d21227223 */ /* 0x000fe20000010059 */
[----:B------:R-:W-:Y:S01]  /*29320*/  FFMA.FTZ R49, R49, R124, R88 ;  /* 0x0000007c31317223 */ /* 0x000fe20000010058 */
[C---:B------:R-:W-:Y:S01]  /*29330*/  FFMA.FTZ R33, R28.reuse, R160, R240 ;  /* 0x000000a01c217223 */ /* 0x040fe200000100f0 */
[----:B------:R0:W-:Y:S01]  /*29340*/  STG.E.128 desc[UR8][R24.64], R20 ;  /* 0x0000001418007986 */ /* 0x0001e2000c101d08 */
[----:B------:R-:W-:Y:S01]  /*29350*/  FFMA.FTZ R28, R28, R120, R92 ;  /* 0x000000781c1c7223 */ /* 0x000fe2000001005c */
[----:B------:R-:W-:-:S04]  /*29360*/  IMAD.WIDE.U32 R18, R212, 0x10, R52 ;  /* 0x00000010d4127825 */ /* 0x000fc800078e0034 */
[----:B------:R-:W-:-:S04]  /*29370*/  IMAD.WIDE.U32 R14, R214, 0x10, R204 ;  /* 0x00000010d60e7825 */ /* 0x000fc800078e00cc */
[----:B------:R-:W-:-:S04]  /*29380*/  IMAD.WIDE.U32 R204, R215, 0x10, R204 ;  /* 0x00000010d7cc7825 */ /* 0x000fc800078e00cc */
[----:B------:R-:W-:Y:S01]  /*29390*/  IMAD.WIDE.U32 R52, R215, 0x10, R52 ;  /* 0x00000010d7347825 */ /* 0x000fe200078e0034 */
[----:B0-----:R-:W-:-:S03]  /*293a0*/  F2FP.BF16.F32.PACK_AB R21, R43, R42 ;  /* 0x0000002a2b15723e */ /* 0x001fc600000010ff */
[C---:B------:R-:W-:Y:S01]  /*293b0*/  FFMA.FTZ R42, R26.reuse, R118, R98 ;  /* 0x000000761a2a7223 */ /* 0x040fe20000010062 */
        /* <DEDUP_REMOVED lines=8> */
[C---:B------:R-:W-:Y:S01]  /*29440*/  FFMA.FTZ R43, R27.reuse, R159, R247 ;  /* 0x0000009f1b2b7223 */ /* 0x040fe200000100f7 */
        /* <DEDUP_REMOVED lines=20> */
[----:B------:R-:W-:-:S04]  /*29590*/  F2FP.BF16.F32.PACK_AB R23, R50, R51 ;  /* 0x000000333217723e */ /* 0x000fc800000010ff */
[----:B------:R-:W-:Y:S01]  /*295a0*/  F2FP.BF16.F32.PACK_AB R33, R37, R36 ;  /* 0x000000242521723e */ /* 0x000fe200000010ff */
[----:B------:R-:W-:Y:S01]  /*295b0*/  FFMA.FTZ R37, R46, R114, R102 ;  /* 0x000000722e257223 */ /* 0x000fe20000010066 */
[----:B------:R-:W-:Y:S01]  /*295c0*/  FFMA.FTZ R36, R44, R112, R100 ;  /* 0x000000702c247223 */ /* 0x000fe20000010064 */
[----:B------:R-:W-:Y:S01]  /*295d0*/  FFMA.FTZ R44, R35, R115, R103 ;  /* 0x00000073232c7223 */ /* 0x000fe20000010067 */
[----:B------:R0:W-:Y:S01]  /*295e0*/  STG.E.128 desc[UR8][R18.64], R20 ;  /* 0x0000001412007986 */ /* 0x0001e2000c101d08 */
[C---:B--2---:R-:W-:Y:S01]  /*295f0*/  FFMA.FTZ R42, R38.reuse, R148, R223 ;  /* 0x00000094262a7223 */ /* 0x044fe200000100df */
[----:B------:R-:W-:Y:S01]  /*29600*/  FFMA.FTZ R38, R38, R108, R104 ;  /* 0x0000006c26267223 */ /* 0x000fe20000010068 */
[----:B------:R-:W-:Y:S01]  /*29610*/  F2FP.BF16.F32.PACK_AB R36, R45, R36 ;  /* 0x000000242d24723e */ /* 0x000fe200000010ff */
[----:B------:R0:W-:Y:S01]  /*29620*/  STG.E.128 desc[UR8][R14.64], R24 ;  /* 0x000000180e007986 */ /* 0x0001e2000c101d08 */
[----:B---3--:R-:W-:Y:S01]  /*29630*/  FFMA.FTZ R43, R39, R149, R222 ;  /* 0x00000095272b7223 */ /* 0x008fe200000100de */
[----:B------:R-:W-:-:S02]  /*29640*/  F2FP.BF16.F32.PACK_AB R37, R44, R37 ;  /* 0x000000252c25723e */ /* 0x000fc400000010ff */
[----:B------:R-:W-:Y:S01]  /*29650*/  F2FP.BF16.F32.PACK_AB R38, R17, R38 ;  /* 0x000000261126723e */ /* 0x000fe200000010ff */
[----:B----4-:R-:W-:Y:S01]  /*29660*/  FFMA.FTZ R46, R47, R150, R221 ;  /* 0x000000962f2e7223 */ /* 0x010fe200000100dd */
[----:B------:R-:W-:Y:S01]  /*29670*/  F2FP.BF16.F32.PACK_AB R34, R43, R42 ;  /* 0x0000002a2b22723e */ /* 0x000fe200000010ff */
[----:B------:R-:W-:Y:S01]  /*29680*/  FFMA.FTZ R47, R47, R110, R106 ;  /* 0x0000006e2f2f7223 */ /* 0x000fe2000001006a */
[----:B------:R-:W1:Y:S01]  /*29690*/  LDC.64 R42, c[0x0][0x380] ;  /* 0x0000e000ff2a7b82 */ /* 0x000e620000000a00 */
[C---:B-----5:R-:W-:Y:S01]  /*296a0*/  FFMA.FTZ R49, R48.reuse, R151, R220 ;  /* 0x0000009730317223 */ /* 0x060fe200000100dc */
[----:B------:R-:W-:Y:S01]  /*296b0*/  FFMA.FTZ R48, R48, R111, R107 ;  /* 0x0000006f30307223 */ /* 0x000fe2000001006b */
[----:B------:R0:W-:Y:S03]  /*296c0*/  STG.E.128 desc[UR8][R40.64], R28 ;  /* 0x0000001c28007986 */ /* 0x0001e6000c101d08 */
[----:B------:R-:W-:-:S02]  /*296d0*/  F2FP.BF16.F32.PACK_AB R35, R49, R46 ;  /* 0x0000002e3123723e */ /* 0x000fc400000010ff */
[----:B------:R-:W-:-:S03]  /*296e0*/  F2FP.BF16.F32.PACK_AB R39, R48, R47 ;  /* 0x0000002f3027723e */ /* 0x000fc600000010ff */
[----:B------:R0:W-:Y:S04]  /*296f0*/  STG.E.128 desc[UR8][R204.64], R32 ;  /* 0x00000020cc007986 */ /* 0x0001e8000c101d08 */
[----:B------:R0:W-:Y:S01]  /*29700*/  STG.E.128 desc[UR8][R52.64], R36 ;  /* 0x0000002434007986 */ /* 0x0001e2000c101d08 */
[----:B-1----:R-:W-:-:S05]  /*29710*/  IMAD R2, R42, 0x4, R2 ;  /* 0x000000042a027824 */ /* 0x002fca00078e0202 */
[----:B------:R-:W-:-:S13]  /*29720*/  ISETP.GE.AND P1, PT, R2, R43, PT ;  /* 0x0000002b0200720c */ /* 0x000fda0003f26270 */
[----:B0-----:R-:W-:Y:S05]  /*29730*/  @!P1 BRA `(.L_x_12529) ;  /* 0xfffffd7c00989947 */ /* 0x001fea000383ffff */
[----:B------:R-:W-:Y:S05]  /*29740*/  BSYNC B0 ;  /* 0x0000000000007941 */ /* 0x000fea0003800000 */
.L_x_11912:
[----:B------:R-:W-:Y:S05]  /*29750*/  EXIT ;  /* 0x000000000000794d */ /* 0x000fea0003800000 */
.L_x_12528:
[----:B------:R-:W-:Y:S01]  /*29760*/  BSSY B1, `(.L_x_12530) ;  /* 0x0000008000017945 */ /* 0x000fe20003800000 */
[----:B------:R-:W-:Y:S01]  /*29770*/  MOV R221, R210 ;  /* 0x000000d200dd7202 */ /* 0x000fe20000000f00 */
[----:B0-----:R-:W-:Y:S01]  /*29780*/  IMAD.MOV.U32 R18, RZ, RZ, 0x1 ;  /* 0x00000001ff127424 */ /* 0x001fe200078e00ff */
[----:B------:R-:W-:Y:S01]  /*29790*/  MOV R204, 0xffffffff ;  /* 0xffffffff00cc7802 */ /* 0x000fe20000000f00 */
[----:B------:R-:W-:-:S07]  /*297a0*/  IMAD.MOV.U32 R19, RZ, RZ, 0x1f ;  /* 0x0000001fff137424 */ /* 0x000fce00078e00ff */
[----:B------:R-:W-:Y:S05]  /*297b0*/  WARPSYNC.COLLECTIVE R204, `(.L_x_12531) ;  /* 0x00000000cc087348 */ /* 0x000fea0003c00000 */
[----:B------:R0:W1:Y:S02]  /*297c0*/  SHFL.BFLY P2, R219, R221, R18, R19 ;  /* 0x0c000012dddb7389 */ /* 0x0000640000040013 */
[----:B01----:R-:W-:Y:S05]  /*297d0*/  ENDCOLLECTIVE ;  /* 0x000000000000791b */ /* 0x003fea0003800000 */
.L_x_12531:
[----:B------:R-:W-:Y:S05]  /*297e0*/  BSYNC B1 ;  /* 0x0000000000017941 */ /* 0x000fea0003800000 */
.L_x_12530:
        /* <DEDUP_REMOVED lines=10> */
.L_x_12532:
[----:B------:R-:W-:Y:S01]  /*29890*/  HFMA2 R18, -RZ, RZ, 0, 2.384185791015625e-07 ;  /* 0x00000004ff127431 */ /* 0x000fe200000001ff */
[----:B------:R-:W-:-:S05]  /*298a0*/  MOV R206, R219 ;  /* 0x000000db00ce7202 */ /* 0x000fca0000000f00 */
[----:B------:R-:W-:-:S04]  /*298b0*/  FADD.FTZ R206, R205, R206 ;  /* 0x000000cecdce7221 */ /* 0x000fc80000010000 */
[----:B------:R-:W-:-:S07]  /*298c0*/  IMAD.MOV.U32 R221, RZ, RZ, R206 ;  /* 0x000000ffffdd7224 */ /* 0x000fce00078e00ce */
[----:B------:R-:W-:Y:S05]  /*298d0*/  WARPSYNC.COLLECTIVE R204, `(.L_x_12533) ;  /* 0x00000000cc087348 */ /* 0x000fea0003c00000 */
[----:B------:R0:W1:Y:S02]  /*298e0*/  SHFL.BFLY P2, R219, R221, R18, R19 ;  /* 0x0c000012dddb7389 */ /* 0x0000640000040013 */
[----:B01----:R-:W-:Y:S05]  /*298f0*/  ENDCOLLECTIVE ;  /* 0x000000000000791b */ /* 0x003fea0003800000 */
.L_x_12533:
[----:B------:R-:W-:Y:S02]  /*29900*/  IMAD.MOV.U32 R18, RZ, RZ, 0x8 ;  /* 0x00000008ff127424 */ /* 0x000fe400078e00ff */
[----:B------:R-:W-:-:S04]  /*29910*/  IMAD.MOV.U32 R15, RZ, RZ, R219 ;  /* 0x000000ffff0f7224 */ /* 0x000fc800078e00db */
[----:B------:R-:W-:-:S05]  /*29920*/  FADD.FTZ R207, R206, R15 ;  /* 0x0000000fcecf7221 */ /* 0x000fca0000010000 */
[----:B------:R-:W-:-:S07]  /*29930*/  MOV R221, R207 ;  /* 0x000000cf00dd7202 */ /* 0x000fce0000000f00 */
[----:B------:R-:W-:Y:S05]  /*29940*/  WARPSYNC.COLLECTIVE R204, `(.L_x_12534) ;  /* 0x00000000cc087348 */ /* 0x000fea0003c00000 */
[----:B------:R0:W1:Y:S02]  /*29950*/  SHFL.BFLY P2, R219, R221, R18, R19 ;  /* 0x0c000012dddb7389 */ /* 0x0000640000040013 */
[----:B01----:R-:W-:Y:S05]  /*29960*/  ENDCOLLECTIVE ;  /* 0x000000000000791b */ /* 0x003fea0003800000 */
.L_x_12534:
[----:B------:R-:W-:Y:S01]  /*29970*/  HFMA2 R18, -RZ, RZ, 0, 9.5367431640625e-07 ;  /* 0x00000010ff127431 */ /* 0x000fe200000001ff */
[----:B------:R-:W-:-:S05]  /*29980*/  MOV R208, R219 ;  /* 0x000000db00d07202 */ /* 0x000fca0000000f00 */
[----:B------:R-:W-:-:S04]  /*29990*/  FADD.FTZ R208, R207, R208 ;  /* 0x000000d0cfd07221 */ /* 0x000fc80000010000 */
[----:B------:R-:W-:-:S07]  /*299a0*/  IMAD.MOV.U32 R221, RZ, RZ, R208 ;  /* 0x000000ffffdd7224 */ /* 0x000fce00078e00d0 */
[----:B------:R-:W-:Y:S05]  /*299b0*/  WARPSYNC.COLLECTIVE R204, `(.L_x_12535) ;  /* 0x00000000cc087348 */ /* 0x000fea0003c00000 */
[----:B------:R0:W1:Y:S02]  /*299c0*/  SHFL.BFLY P2, R219, R221, R18, R19 ;  /* 0x0c000012dddb7389 */ /* 0x0000640000040013 */
[----:B01----:R-:W-:Y:S05]  /*299d0*/  ENDCOLLECTIVE ;  /* 0x000000000000791b */ /* 0x003fea0003800000 */
.L_x_12535:
        /* <DEDUP_REMOVED lines=83> */
[----:B------:R-:W-:-:S04]  /*29f10*/  IMAD.MOV.U32 R18, RZ, RZ, 0x1 ;  /* 0x00000001ff127424 */ /* 0x000fc800078e00ff */
[----:B------:R-:W-:-:S07]  /*29f20*/  MOV R221, R15 ;  /* 0x0000000f00dd7202 */ /* 0x000fce0000000f00 */
[----:B------:R-:W-:Y:S05]  /*29f30*/  WARPSYNC.COLLECTIVE R204, `(.L_x_12536) ;  /* 0x00000000cc087348 */ /* 0x000fea0003c00000 */
[----:B------:R0:W1:Y:S02]  /*29f40*/  SHFL.BFLY P2, R219, R221, R18, R19 ;  /* 0x0c000012dddb7389 */ /* 0x0000640000040013 */
[----:B01----:R-:W-:Y:S05]  /*29f50*/  ENDCOLLECTIVE ;  /* 0x000000000000791b */ /* 0x003fea0003800000 */
.L_x_12536:
[----:B------:R-:W-:Y:S01]  /*29f60*/  HFMA2 R18, -RZ, RZ, 0, 1.1920928955078125e-07 ;  /* 0x00000002ff127431 */ /* 0x000fe200000001ff */
[----:B------:R-:W-:-:S05]  /*29f70*/  MOV R206, R219 ;  /* 0x000000db00ce7202 */ /* 0x000fca0000000f00 */
[----:B------:R-:W-:-:S04]  /*29f80*/  FADD.FTZ R206, R15, R206 ;  /* 0x000000ce0fce7221 */ /* 0x000fc80000010000 */
[----:B------:R-:W-:-:S07]  /*29f90*/  IMAD.MOV.U32 R221, RZ, RZ, R206 ;  /* 0x000000ffffdd7224 */ /* 0x000fce00078e00ce */
[----:B------:R-:W-:Y:S05]  /*29fa0*/  WARPSYNC.COLLECTIVE R204, `(.L_x_12537) ;  /* 0x00000000cc087348 */ /* 0x000fea0003c00000 */
[----:B------:R0:W1:Y:S02]  /*29fb0*/  SHFL.BFLY P2, R219, R221, R18, R19 ;  /* 0x0c000012dddb7389 */ /* 0x0000640000040013 */
[----:B01----:R-:W-:Y:S05]  /*29fc0*/  ENDCOLLECTIVE ;  /* 0x000000000000791b */ /* 0x003fea0003800000 */
.L_x_12537:
[----:B------:R-:W-:Y:S02]  /*29fd0*/  IMAD.MOV.U32 R18, RZ, RZ, 0x4 ;  /* 0x00000004ff127424 */ /* 0x000fe400078e00ff */
[----:B------:R-:W-:-:S04]  /*29fe0*/  IMAD.MOV.U32 R205, RZ, RZ, R219 ;  /* 0x000000ffffcd7224 */ /* 0x000fc800078e00db */
[----:B------:R-:W-:-:S05]  /*29ff0*/  FADD.FTZ R205, R206, R205 ;  /* 0x000000cdcecd7221 */ /* 0x000fca0000010000 */
[----:B------:R-:W-:-:S07]  /*2a000*/  MOV R221, R205 ;  /* 0x000000cd00dd7202 */ /* 0x000fce0000000f00 */
[----:B------:R-:W-:Y:S05]  /*2a010*/  WARPSYNC.COLLECTIVE R204, `(.L_x_12538) ;  /* 0x00000000cc087348 */ /* 0x000fea0003c00000 */
[----:B------:R0:W1:Y:S02]  /*2a020*/  SHFL.BFLY P2, R219, R221, R18, R19 ;  /* 0x0c000012dddb7389 */ /* 0x0000640000040013 */
[----:B01----:R-:W-:Y:S05]  /*2a030*/  ENDCOLLECTIVE ;  /* 0x000000000000791b */ /* 0x003fea0003800000 */
.L_x_12538:
[----:B------:R-:W-:Y:S01]  /*2a040*/  HFMA2 R18, -RZ, RZ, 0, 4.76837158203125e-07 ;  /* 0x00000008ff127431 */ /* 0x000fe200000001ff */
[----:B------:R-:W-:-:S05]  /*2a050*/  MOV R208, R219 ;  /* 0x000000db00d07202 */ /* 0x000fca0000000f00 */
[----:B------:R-:W-:-:S04]  /*2a060*/  FADD.FTZ R208, R205, R208 ;  /* 0x000000d0cdd07221 */ /* 0x000fc80000010000 */
[----:B------:R-:W-:-:S07]  /*2a070*/  IMAD.MOV.U32 R221, RZ, RZ, R208 ;  /* 0x000000ffffdd7224 */ /* 0x000fce00078e00d0 */
[----:B------:R-:W-:Y:S05]  /*2a080*/  WARPSYNC.COLLECTIVE R204, `(.L_x_12539) ;  /* 0x00000000cc087348 */ /* 0x000fea0003c00000 */
[----:B------:R0:W1:Y:S02]  /*2a090*/  SHFL.BFLY P2, R219, R221, R18, R19 ;  /* 0x0c000012dddb7389 */ /* 0x0000640000040013 */
[----:B01----:R-:W-:Y:S05]  /*2a0a0*/  ENDCOLLECTIVE ;  /* 0x000000000000791b */ /* 0x003fea0003800000 */
.L_x_12539:
[----:B------:R-:W-:Y:S02]  /*2a0b0*/  IMAD.MOV.U32 R18, RZ, RZ, 0x10 ;  /* 0x00000010ff127424 */ /* 0x000fe400078e00ff */
[----:B------:R-:W-:-:S04]  /*2a0c0*/  IMAD.MOV.U32 R207, RZ, RZ, R219 ;  /* 0x000000ffffcf7224 */ /* 0x000fc800078e00db */
[----:B------:R-:W-:-:S05]  /*2a0d0*/  FADD.FTZ R207, R208, R207 ;  /* 0x000000cfd0cf7221 */ /* 0x000fca0000010000 */
[----:B------:R-:W-:-:S07]  /*2a0e0*/  MOV R221, R207 ;  /* 0x000000cf00dd7202 */ /* 0x000fce0000000f00 */
[----:B------:R-:W-:Y:S05]  /*2a0f0*/  WARPSYNC.COLLECTIVE R204, `(.L_x_12540) ;  /* 0x00000000cc087348 */ /* 0x000fea0003c00000 */
[----:B------:R0:W1:Y:S02]  /*2a100*/  SHFL.BFLY P2, R219, R221, R18, R19 ;  /* 0x0c000012dddb7389 */ /* 0x0000640000040013 */
[----:B01----:R-:W-:Y:S05]  /*2a110*/  ENDCOLLECTIVE ;  /* 0x000000000000791b */ /* 0x003fea0003800000 */
.L_x_12540:
[----:B------:R-:W-:Y:S01]  /*2a120*/  MOV R210, R219 ;  /* 0x000000db00d27202 */ /* 0x000fe20000000f00 */
[----:B------:R-:W-:Y:S06]  /*2a130*/  BRA `(.L_x_12541) ;  /* 0xffffffe400b07947 */ /* 0x000fec000383ffff */
.L_x_12542:
        /* <DEDUP_REMOVED lines=12> */
.L_x_27989:


//--------------------- .text._ZN10layer_norm31ln_parallel_residual_fwd_kernelINS_13Kernel_traitsIf13__nv_bfloat16fS2_fjLj1280ELj1ELj4ELj1ELj16ENS_18Kernel_traits_baseILj1280EfS2_fS2_fjLj128EEEEELb1ELb1ELb0EEEvNS_9FwdParamsE --------------------------
	.section	.text._ZN10layer_norm31ln_parallel_residual_fwd_kernelINS_13Kernel_traitsIf13__nv_bfloat16fS2_fjLj1280ELj1ELj4ELj1ELj16ENS_18Kernel_traits_baseILj1280EfS2_fS2_fjLj128EEEEELb1ELb1ELb0EEEvNS_9FwdParamsE,"ax",@progbits
	.align	128
        .global         _ZN10layer_norm31ln_parallel_residual_fwd_kernelINS_13Kernel_traitsIf13__nv_bfloat16fS2_fjLj1280ELj1ELj4ELj1ELj16ENS_18Kernel_traits_baseILj1280EfS2_fS2_fjLj128EEEEELb1ELb1ELb0EEEvNS_9FwdParamsE
        .type           _ZN10layer_norm31ln_parallel_residual_fwd_kernelINS_13Kernel_traitsIf13__nv_bfloat16fS2_fjLj1280ELj1ELj4ELj1ELj16ENS_18Kernel_traits_baseILj1280EfS2_fS2_fjLj128EEEEELb1ELb1ELb0EEEvNS_9FwdParamsE,@function
        .size           _ZN10layer_norm31ln_parallel_residual_fwd_kernelINS_13Kernel_traitsIf13__nv_bfloat16fS2_fjLj1280ELj1ELj4ELj1ELj16ENS_18Kernel_traits_baseILj1280EfS2_fS2_fjLj128EEEEELb1ELb1ELb0EEEvNS_9FwdParamsE,(.L_x_27990 - _ZN10layer_norm31ln_parallel_residual_fwd_kernelINS_13Kernel_traitsIf13__nv_bfloat16fS2_fjLj1280ELj1ELj4ELj1ELj16ENS_18Kernel_traits_baseILj1280EfS2_fS2_fjLj128EEEEELb1ELb1ELb0EEEvNS_9FwdParamsE)
        .other          _ZN10layer_norm31ln_parallel_residual_fwd_kernelINS_13Kernel_traitsIf13__nv_bfloat16fS2_fjLj1280ELj1ELj4ELj1ELj16ENS_18Kernel_traits_baseILj1280EfS2_fS2_fjLj128EEEEELb1ELb1ELb0EEEvNS_9FwdParamsE,@"STO_CUDA_ENTRY STV_DEFAULT"
_ZN10layer_norm31ln_parallel_residual_fwd_kernelINS_13Kernel_traitsIf13__nv_bfloat16fS2_fjLj1280ELj1ELj4ELj1ELj16ENS_18Kernel_traits_baseILj1280EfS2_fS2_fjLj128EEEEELb1ELb1ELb0EEEvNS_9FwdParamsE:
.text._ZN10layer_norm31ln_parallel_residual_fwd_kernelINS_13Kernel_traitsIf13__nv_bfloat16fS2_fjLj1280ELj1ELj4ELj1ELj16ENS_18Kernel_traits_baseILj1280EfS2_fS2_fjLj128EEEEELb1ELb1ELb0EEEvNS_9FwdParamsE:
        /* <DEDUP_REMOVED lines=14> */
[----:B----4-:R-:W-:Y:S01]  /*00e0*/  @P0 MOV R5, R9 ;  /* 0x0000000900050202 */ /* 0x010fe20000000f00 */
[----:B------:R-:W0:Y:S05]  /*00f0*/  @P0 LDC R7, c[0x0][0x460] ;  /* 0x00011800ff070b82 */ /* 0x000e2a0000000800 */
[----:B------:R-:W0:Y:S01]  /*0100*/  @P0 LDG.E.64 R4, desc[UR6][R4.64] ;  /* 0x0000000604040981 */ /* 0x000e22000c1e1b00 */
[----:B------:R-:W-:Y:S01]  /*0110*/  UISETP.NE.U32.AND UP0, UPT, UR10, URZ, UPT ;  /* 0x000000ff0a00728c */ /* 0x000fe2000bf05070 */
[----:B------:R-:W-:Y:S01]  /*0120*/  BSSY.RECONVERGENT B0, `(.L_x_12543) ;  /* 0x000008f000007945 */ /* 0x000fe20003800200 */
[----:B------:R-:W1:Y:S01]  /*0130*/  S2UR UR9, SR_CTAID.X ;  /* 0x00000000000979c3 */ /* 0x000e620000002500 */
[----:B-----5:R-:W-:Y:S01]  /*0140*/  LOP3.LUT R156, R155, 0x1f, RZ, 0xc0, !PT ;  /* 0x0000001f9b9c7812 */ /* 0x020fe200078ec0ff */
[----:B------:R-:W-:-:S04]  /*0150*/  UISETP.NE.AND.EX UP0, UPT, UR11, URZ, UPT, UP0 ;  /* 0x000000ff0b00728c */ /* 0x000fc8000bf05300 */
[----:B------:R-:W-:Y:S02]  /*0160*/  IMAD.MOV.U32 R89, RZ, RZ, R156 ;  /* 0x000000ffff597224 */ /* 0x000fe400078e009c */
[----:B------:R-:W3:Y:S01]  /*0170*/  LDC R154, c[0x0][0x360] ;  /* 0x0000d800ff9a7b82 */ /* 0x000ee20000000800 */
[----:B-1----:R-:W-:Y:S02]  /*0180*/  USHF.L.U32 UR8, UR9, 0x2, URZ ;  /* 0x0000000209087899 */ /* 0x002fe400080006ff */
[--C-:B---3--:R-:W-:Y:S01]  /*0190*/  IMAD R154, R154, UR9, R155.reuse ;  /* 0x000000099a9a7c24 */ /* 0x108fe2000f8e029b */
[----:B------:R-:W-:-:S04]  /*01a0*/  SHF.R.U32.HI R155, RZ, 0x5, R155 ;  /* 0x00000005ff9b7819 */ /* 0x000fc8000001169b */
[----:B------:R-:W-:Y:S02]  /*01b0*/  LOP3.LUT R155, R155, UR8, RZ, 0xfc, !PT ;  /* 0x000000089b9b7c12 */ /* 0x000fe4000f8efcff */
[----:B--2---:R-:W-:Y:S02]  /*01c0*/  @P0 R2UR UR4, R2 ;  /* 0x00000000020402ca */ /* 0x004fe400000e0000 */
[----:B------:R-:W-:Y:S02]  /*01d0*/  @P0 R2UR UR5, R3 ;  /* 0x00000000030502ca */ /* 0x000fe400000e0000 */
[----:B------:R-:W-:Y:S02]  /*01e0*/  SHF.R.S32.HI R2, RZ, 0x1f, R11 ;  /* 0x0000001fff027819 */ /* 0x000fe4000001140b */
[----:B0-----:R-:W-:Y:S02]  /*01f0*/  @P0 IADD3 R0, P1, PT, R4, R7, RZ ;  /* 0x0000000704000210 */ /* 0x001fe40007f3e0ff */
[----:B------:R-:W-:-:S02]  /*0200*/  LEA.HI R2, R2, R11, RZ, 0x3 ;  /* 0x0000000b02027211 */ /* 0x000fc400078f18ff */
[----:B------:R-:W-:Y:S01]  /*0210*/  LOP3.LUT R7, R89, 0x1f, RZ, 0x3c, !PT ;  /* 0x0000001f59077812 */ /* 0x000fe200078e3cff */
[----:B------:R-:W-:Y:S02]  /*0220*/  @P0 IMAD.X R9, RZ, RZ, R5, P1 ;  /* 0x000000ffff090224 */ /* 0x000fe400008e0605 */
[----:B------:R-:W-:Y:S01]  /*0230*/  UIADD3 UR10, UPT, UPT, UR4, -0x61c88647, URZ ;  /* 0x9e3779b9040a7890 */ /* 0x000fe2000fffe0ff */
[----:B------:R-:W-:Y:S01]  /*0240*/  LEA.HI.SX32 R7, R2, R7, 0x1d ;  /* 0x0000000702077211 */ /* 0x000fe200078feaff */
[----:B------:R-:W-:Y:S01]  /*0250*/  UIADD3 UR12, UPT, UPT, UR5, -0x4498517b, URZ ;  /* 0xbb67ae85050c7890 */ /* 0x000fe2000fffe0ff */
[--C-:B------:R-:W-:Y:S01]  /*0260*/  SHF.R.U64 R153, R0, 0x2, R9.reuse ;  /* 0x0000000200997819 */ /* 0x100fe20000001209 */
[----:B------:R-:W-:Y:S01]  /*0270*/  UIADD3 UR13, UPT, UPT, UR4, 0x3c6ef372, URZ ;  /* 0x3c6ef372040d7890 */ /* 0x000fe2000fffe0ff */
[----:B------:R-:W-:Y:S01]  /*0280*/  SHF.R.U32.HI R152, RZ, 0x2, R9 ;  /* 0x00000002ff987819 */ /* 0x000fe20000011609 */
        /* <DEDUP_REMOVED lines=45> */
[----:B------:R-:W-:Y:S01]  /*0560*/  @P1 IADD3 R89, PT, PT, R89, 0x20, RZ ;  /* 0x0000002059591810 */ /* 0x000fe20007ffe0ff */
[----:B------:R2:W5:Y:S04]  /*0570*/  @P1 LDG.E.128 R40, desc[UR6][R76.64] ;  /* 0x000000064c281981 */ /* 0x000568000c1e1d00 */
[C---:B0-----:R-:W-:Y:S01]  /*0580*/  @P2 IMAD.WIDE.U32 R80, R89.reuse, 0x20, R80 ;  /* 0x0000002059502825 */ /* 0x041fe200078e0050 */
        /* <DEDUP_REMOVED lines=21> */
.L_x_12544:
        /* <DEDUP_REMOVED lines=44> */
[----:B0-----:R-:W-:Y:S02]  /*09a0*/  CS2R R20, SRZ ;  /* 0x0000000000147805 */ /* 0x001fe4000001ff00 */
[----:B------:R-:W-:Y:S02]  /*09b0*/  CS2R R18, SRZ ;  /* 0x0000000000127805 */ /* 0x000fe4000001ff00 */
[----:B------:R-:W-:Y:S02]  /*09c0*/  CS2R R16, SRZ ;  /* 0x0000000000107805 */ /* 0x000fe4000001ff00 */
[----:B------:R-:W-:Y:S02]  /*09d0*/  @P3 CS2R R86, SRZ ;  /* 0x0000000000563805 */ /* 0x000fe4000001ff00 */
[----:B------:R-:W-:-:S02]  /*09e0*/  @P3 CS2R R84, SRZ ;  /* 0x0000000000543805 */ /* 0x000fc4000001ff00 */
[----:B------:R-:W-:Y:S02]  /*09f0*/  @P3 CS2R R82, SRZ ;  /* 0x0000000000523805 */ /* 0x000fe4000001ff00 */
[----:B-1----:R-:W-:-:S07]  /*0a00*/  @P3 CS2R R80, SRZ ;  /* 0x0000000000503805 */ /* 0x002fce000001ff00 */
.L_x_12545:
[----:B------:R-:W-:Y:S05]  /*0a10*/  BSYNC.RECONVERGENT B0 ;  /* 0x0000000000007941 */ /* 0x000fea0003800200 */
.L_x_12543:
[----:B------:R-:W1:Y:S02]  /*0a20*/  LDCU UR8, c[0x0][0x384] ;  /* 0x00007080ff0877ac */ /* 0x000e640008000800 */
[----:B-1----:R-:W-:-:S13]  /*0a30*/  ISETP.GE.AND P0, PT, R155, UR8, PT ;  /* 0x000000089b007c0c */ /* 0x002fda000bf06270 */
[----:B------:R-:W-:Y:S05]  /*0a40*/  @P0 EXIT ;  /* 0x000000000000094d */ /* 0x000fea0003800000 */
[----:B0-----:R-:W-:Y:S01]  /*0a50*/  IMAD.HI.U32 R3, R154, -0x326172a9, RZ ;  /* 0xcd9e8d579a037827 */ /* 0x001fe200078e00ff */
[----:B------:R-:W-:Y:S01]  /*0a60*/  LOP3.LUT R147, R0, 0x3, RZ, 0xc0, !PT ;  /* 0x0000000300937812 */ /* 0x000fe200078ec0ff */
[----:B------:R-:W0:Y:S02]  /*0a70*/  LDCU.64 UR8, c[0x0][0x398] ;  /* 0x00007300ff0877ac */ /* 0x000e240008000a00 */
[----:B------:R-:W-:Y:S01]  /*0a80*/  IMAD.HI.U32 R2, R153, -0x2daee0ad, RZ ;  /* 0xd2511f5399027827 */ /* 0x000fe200078e00ff */
[----:B------:R-:W-:-:S03]  /*0a90*/  LOP3.LUT R3, R152, UR4, R3, 0x96, !PT ;  /* 0x0000000498037c12 */ /* 0x000fc6000f8e9603 */
[----:B------:R-:W-:Y:S01]  /*0aa0*/  IMAD R5, R154, -0x326172a9, RZ ;  /* 0xcd9e8d579a057824 */ /* 0x000fe200078e02ff */
[----:B------:R-:W-:Y:S01]  /*0ab0*/  LOP3.LUT R2, R2, UR5, RZ, 0x3c, !PT ;  /* 0x0000000502027c12 */ /* 0x000fe2000f8e3cff */
[----:B------:R-:W-:Y:S02]  /*0ac0*/  IMAD R89, R153, -0x2daee0ad, RZ ;  /* 0xd2511f5399597824 */ /* 0x000fe400078e02ff */
[----:B------:R-:W-:-:S04]  /*0ad0*/  IMAD.HI.U32 R6, R3, -0x2daee0ad, RZ ;  /* 0xd2511f5303067827 */ /* 0x000fc800078e00ff */
[C---:B------:R-:W-:Y:S01]  /*0ae0*/  IMAD.HI.U32 R4, R2.reuse, -0x326172a9, RZ ;  /* 0xcd9e8d5702047827 */ /* 0x040fe200078e00ff */
[----:B------:R-:W-:Y:S01]  /*0af0*/  LOP3.LUT R6, R89, UR12, R6, 0x96, !PT ;  /* 0x0000000c59067c12 */ /* 0x000fe2000f8e9606 */
[----:B------:R-:W1:Y:S02]  /*0b00*/  LDCU UR12, c[0x0][0x408] ;  /* 0x00008100ff0c77ac */ /* 0x000e640008000800 */
[----:B------:R-:W-:Y:S01]  /*0b10*/  IMAD R88, R3, -0x2daee0ad, RZ ;  /* 0xd2511f5303587824 */ /* 0x000fe200078e02ff */
[----:B------:R-:W-:Y:S01]  /*0b20*/  LOP3.LUT R4, R5, UR10, R4, 0x96, !PT ;  /* 0x0000000a05047c12 */ /* 0x000fe2000f8e9604 */
[----:B------:R-:W-:Y:S01]  /*0b30*/  IMAD R5, R2, -0x326172a9, RZ ;  /* 0xcd9e8d5702057824 */ /* 0x000fe200078e02ff */
[----:B------:R-:W2:Y:S01]  /*0b40*/  LDCU.64 UR10, c[0x0][0x3a0] ;  /* 0x00007400ff0a77ac */ /* 0x000ea20008000a00 */
[----:B------:R-:W-:-:S04]  /*0b50*/  IMAD.HI.U32 R2, R6, -0x326172a9, RZ ;  /* 0xcd9e8d5706027827 */ /* 0x000fc800078e00ff */
[----:B------:R-:W-:Y:S01]  /*0b60*/  IMAD.HI.U32 R3, R4, -0x2daee0ad, RZ ;  /* 0xd2511f5304037827 */ /* 0x000fe200078e00ff */
[----:B------:R-:W-:Y:S01]  /*0b70*/  LOP3.LUT R2, R5, UR13, R2, 0x96, !PT ;  /* 0x0000000d05027c12 */ /* 0x000fe2000f8e9602 */
[----:B------:R-:W3:Y:S02]  /*0b80*/  LDCU UR13, c[0x0][0x388] ;  /* 0x00007100ff0d77ac */ /* 0x000ee40008000800 */
[----:B------:R-:W-:Y:S01]  /*0b90*/  IMAD R5, R6, -0x326172a9, RZ ;  /* 0xcd9e8d5706057824 */ /* 0x000fe200078e02ff */
[----:B------:R-:W-:Y:S01]  /*0ba0*/  LOP3.LUT R3, R88, UR14, R3, 0x96, !PT ;  /* 0x0000000e58037c12 */ /* 0x000fe2000f8e9603 */
[----:B------:R-:W-:Y:S01]  /*0bb0*/  IMAD R89, R4, -0x2daee0ad, RZ ;  /* 0xd2511f5304597824 */ /* 0x000fe200078e02ff */
[----:B------:R-:W4:Y:S01]  /*0bc0*/  LDCU.U8 UR14, c[0x0][0x410] ;  /* 0x00008200ff0e77ac */ /* 0x000f220008000000 */
        /* <DEDUP_REMOVED lines=44> */
.L_x_13181:
        /* <DEDUP_REMOVED lines=41> */
.L_x_12551:
        /* <DEDUP_REMOVED lines=13> */
.L_x_12553:
[----:B------:R-:W-:Y:S05]  /*11f0*/  BSYNC.RECONVERGENT B2 ;  /* 0x0000000000027941 */ /* 0x000fea0003800200 */
.L_x_12552:
        /* <DEDUP_REMOVED lines=48> */
[----:B------:R-:W-:Y:S01]  /*1500*/  UIADD3 UR16, UPT, UPT, UR4, -0xe443238, URZ ;  /* 0xf1bbcdc804107890 */ /* 0x000fe2000fffe0ff */
[----:B------:R-:W-:-:S04]  /*1510*/  IMAD.WIDE.U32 R102, R103, -0x326172a9, RZ ;  /* 0xcd9e8d5767667825 */ /* 0x000fc800078e00ff */
[----:B------:R-:W-:Y:S01]  /*1520*/  IMAD.WIDE.U32 R150, R150, -0x326172a9, RZ ;  /* 0xcd9e8d5796967825 */ /* 0x000fe200078e00ff */
[----:B------:R-:W-:Y:S01]  /*1530*/  LOP3.LUT R140, R140, UR16, R103, 0x96, !PT ;  /* 0x000000108c8c7c12 */ /* 0x000fe2000f8e9667 */
[----:B------:R-:W-:-:S04]  /*1540*/  UIADD3 UR16, UPT, UPT, UR4, -0x700cb87f, URZ ;  /* 0x8ff3478104107890 */ /* 0x000fc8000fffe0ff */
[----:B------:R-:W-:Y:S02]  /*1550*/  IMAD.WIDE.U32 R140, R140, -0x2daee0ad, RZ ;  /* 0xd2511f538c8c7825 */ /* 0x000fe400078e00ff */
[----:B------:R-:W-:Y:S01]  /*1560*/  LOP3.LUT R149, R102, UR16, R151, 0x96, !PT ;  /* 0x0000001066957c12 */ /* 0x000fe2000f8e9697 */
[----:B------:R-:W-:Y:S01]  /*1570*/  UIADD3 UR16, UPT, UPT, UR5, -0x695add53, URZ ;  /* 0x96a522ad05107890 */ /* 0x000fe2000fffe0ff */
[----:B------:R-:W-:-:S05]  /*1580*/  HFMA2 R102, -RZ, RZ, 0, 0 ;  /* 0x00000000ff667431 */ /* 0x000fca00000001ff */
[----:B------:R-:W-:Y:S01]  /*1590*/  LOP3.LUT R151, R100, UR16, R141, 0x96, !PT ;  /* 0x0000001064977c12 */ /* 0x000fe2000f8e968d */
[----:B------:R-:W-:-:S07]  /*15a0*/  IMAD.MOV.U32 R100, RZ, RZ, R148 ;  /* 0x000000ffff647224 */ /* 0x000fce00078e0094 */
.L_x_12550:
[----:B------:R-:W-:Y:S05]  /*15b0*/  BSYNC.RECONVERGENT B1 ;  /* 0x0000000000017941 */ /* 0x000fea0003800200 */
.L_x_12549:
        /* <DEDUP_REMOVED lines=9> */
[----:B------:R-:W-:Y:S01]  /*1650*/  IMAD.MOV.U32 R103, RZ, RZ, 0x2 ;  /* 0x00000002ff677424 */ /* 0x000fe200078e00ff */
[----:B------:R-:W-:-:S02]  /*1660*/  MOV R101, R150 ;  /* 0x0000009600657202 */ /* 0x000fc40000000f00 */
[----:B0-----:R-:W-:-:S13]  /*1670*/  FSETP.LE.FTZ.AND P3, PT, R100, R141, PT ;  /* 0x0000008d6400720b */ /* 0x001fda0003f73000 */
        /* <DEDUP_REMOVED lines=10> */
.L_x_12556:
        /* <DEDUP_REMOVED lines=13> */
.L_x_12558:
[----:B------:R-:W-:Y:S05]  /*17f0*/  BSYNC.RECONVERGENT B2 ;  /* 0x0000000000027941 */ /* 0x000fea0003800200 */
.L_x_12557:
        /* <DEDUP_REMOVED lines=52> */
[----:B------:R-:W-:Y:S02]  /*1b40*/  UIADD3 UR16, UPT, UPT, UR4, -0x700cb87f, URZ ;  /* 0x8ff3478104107890 */ /* 0x000fe4000fffe0ff */
[----:B------:R-:W-:-:S04]  /*1b50*/  IMAD.MOV.U32 R103, RZ, RZ, RZ ;  /* 0x000000ffff677224 */ /* 0x000fc800078e00ff */
[----:B------:R-:W-:Y:S01]  /*1b60*/  LOP3.LUT R149, R100, UR16, R151, 0x96, !PT ;  /* 0x0000001064957c12 */ /* 0x000fe2000f8e9697 */
[----:B------:R-:W-:Y:S01]  /*1b70*/  UIADD3 UR16, UPT, UPT, UR5, -0x695add53, URZ ;  /* 0x96a522ad05107890 */ /* 0x000fe2000fffe0ff */
[----:B------:R-:W-:-:S05]  /*1b80*/  IMAD.WIDE.U32 R100, R101, -0x2daee0ad, RZ ;  /* 0xd2511f5365647825 */ /* 0x000fca00078e00ff */
[----:B------:R-:W-:Y:S02]  /*1b90*/  LOP3.LUT R151, R102, UR16, R101, 0x96, !PT ;  /* 0x0000001066977c12 */ /* 0x000fe4000f8e9665 */
[----:B------:R-:W-:Y:S01]  /*1ba0*/  MOV R101, R140 ;  /* 0x0000008c00657202 */ /* 0x000fe20000000f00 */
[----:B------:R-:W-:-:S07]  /*1bb0*/  IMAD.MOV.U32 R140, RZ, RZ, R100 ;  /* 0x000000ffff8c7224 */ /* 0x000fce00078e0064 */
.L_x_12555:
[----:B------:R-:W-:Y:S05]  /*1bc0*/  BSYNC.RECONVERGENT B1 ;  /* 0x0000000000017941 */ /* 0x000fea0003800200 */
.L_x_12554:
        /* <DEDUP_REMOVED lines=19> */
.L_x_12561:
        /* <DEDUP_REMOVED lines=13> */
.L_x_12563:
[----:B------:R-:W-:Y:S05]  /*1dd0*/  BSYNC.RECONVERGENT B2 ;  /* 0x0000000000027941 */ /* 0x000fea0003800200 */
.L_x_12562:
        /* <DEDUP_REMOVED lines=57> */
[----:B------:R-:W-:Y:S02]  /*2170*/  IMAD.MOV.U32 R101, RZ, RZ, R140 ;  /* 0x000000ffff657224 */ /* 0x000fe400078e008c */
[----:B------:R-:W-:Y:S02]  /*2180*/  IMAD.MOV.U32 R140, RZ, RZ, R100 ;  /* 0x000000ffff8c7224 */ /* 0x000fe400078e0064 */
[----:B------:R-:W-:-:S07]  /*2190*/  IMAD.MOV.U32 R102, RZ, RZ, RZ ;  /* 0x000000ffff667224 */ /* 0x000fce00078e00ff */
.L_x_12560:
[----:B------:R-:W-:Y:S05]  /*21a0*/  BSYNC.RECONVERGENT B1 ;  /* 0x0000000000017941 */ /* 0x000fea0003800200 */
.L_x_12559:
        /* <DEDUP_REMOVED lines=20> */
.L_x_12566:
        /* <DEDUP_REMOVED lines=13> */
.L_x_12568:
[----:B------:R-:W-:Y:S05]  /*23c0*/  BSYNC.RECONVERGENT B2 ;  /* 0x0000000000027941 */ /* 0x000fea0003800200 */
.L_x_12567:
        /* <DEDUP_REMOVED lines=50> */
[----:B------:R-:W-:Y:S01]  /*26f0*/  HFMA2 R103, -RZ, RZ, 0, 0 ;  /* 0x00000000ff677431 */ /* 0x000fe200000001ff */
        /* <DEDUP_REMOVED lines=8> */
[----:B------:R-:W-:-:S07]  /*2780*/  IMAD.MOV.U32 R140, RZ, RZ, R100 ;  /* 0x000000ffff8c7224 */ /* 0x000fce00078e0064 */
.L_x_12565:
[----:B------:R-:W-:Y:S05]  /*2790*/  BSYNC.RECONVERGENT B1 ;  /* 0x0000000000017941 */ /* 0x000fea0003800200 */
.L_x_12564:
[----:B------:R-:W-:Y:S01]  /*27a0*/  I2FP.F32.U32 R100, R101 ;  /* 0x0000006500647245 */ /* 0x000fe20000201000 */
[----:B------:R-:W-:Y:S01]  /*27b0*/  BSSY.RECONVERGENT B1, `(.L_x_12569) ;  /* 0x000005c000017945 */ /* 0x000fe20003800200 */
[----:B------:R-:W-:Y:S01]  /*27c0*/  LOP3.LUT R157, R157, 0xfffffffd, RZ, 0xc0, !PT ;  /* 0xfffffffd9d9d7812 */ /* 0x000fe200078ec0ff */
[----:B------:R-:W-:Y:S02]  /*27d0*/  IMAD.U32 R105, R105, 0x10000, RZ ;  /* 0x0001000069697824 */ /* 0x000fe400078e00ff */
        /* <DEDUP_REMOVED lines=15> */
.L_x_12571:
        /* <DEDUP_REMOVED lines=13> */
.L_x_12573:
[----:B------:R-:W-:Y:S05]  /*29a0*/  BSYNC.RECONVERGENT B2 ;  /* 0x0000000000027941 */ /* 0x000fea0003800200 */
.L_x_12572:
        /* <DEDUP_REMOVED lines=57> */
[----:B------:R-:W-:Y:S01]  /*2d40*/  IMAD.MOV.U32 R101, RZ, RZ, R140 ;  /* 0x000000ffff657224 */ /* 0x000fe200078e008c */
[----:B------:R-:W-:Y:S01]  /*2d50*/  MOV R140, R100 ;  /* 0x00000064008c7202 */ /* 0x000fe20000000f00 */
[----:B------:R-:W-:-:S07]  /*2d60*/  IMAD.MOV.U32 R102, RZ, RZ, RZ ;  /* 0x000000ffff667224 */ /* 0x000fce00078e00ff */
.L_x_12570:
[----:B------:R-:W-:Y:S05]  /*2d70*/  BSYNC.RECONVERGENT B1 ;  /* 0x0000000000017941 */ /* 0x000fea0003800200 */
.L_x_12569:
        /* <DEDUP_REMOVED lines=18> */
.L_x_12576:
[----:B------:R-:W-:Y:S01]  /*2ea0*/  VIADD R153, R153, 0x1 ;  /* 0x0000000199997836 */ /* 0x000fe20000000000 */
[----:B------:R-:W-:Y:S04]  /*2eb0*/  BSSY.RECONVERGENT B2, `(.L_x_12577) ;  /* 0x000000b000027945 */ /* 0x000fe80003800200 */
        /* <DEDUP_REMOVED lines=10> */
.L_x_12578:
[----:B------:R-:W-:Y:S05]  /*2f60*/  BSYNC.RECONVERGENT B2 ;  /* 0x0000000000027941 */ /* 0x000fea0003800200 */
.L_x_12577:
[----:B------:R-:W-:Y:S01]  /*2f70*/  IMAD.WIDE.U32 R102, R153, -0x2daee0ad, RZ ;  /* 0xd2511f5399667825 */ /* 0x000fe200078e00ff */
[----:B------:R-:W-:-:S03]  /*2f80*/  UIADD3 UR16, UPT, UPT, UR4, -0x61c88647, URZ ;  /* 0x9e3779b904107890 */ /* 0x000fc6000fffe0ff */
[----:B------:R-:W-:Y:S01]  /*2f90*/  IMAD.WIDE.U32 R100, R154, -0x326172a9, RZ ;  /* 0xcd9e8d579a647825 */ /* 0x000fe200078e00ff */
[----:B------:R-:W-:-:S04]  /*2fa0*/  LOP3.LUT R150, R146, UR5, R103, 0x96, !PT ;  /* 0x0000000592967c12 */ /* 0x000fc8000f8e9667 */
        /* <DEDUP_REMOVED lines=47> */
[----:B------:R-:W-:Y:S01]  /*32a0*/  IMAD.MOV.U32 R103, RZ, RZ, RZ ;  /* 0x000000ffff677224 */ /* 0x000fe200078e00ff */
[----:B------:R-:W-:Y:S01]  /*32b0*/  LOP3.LUT R101, R150, UR16, R101, 0x96, !PT ;  /* 0x0000001096657c12 */ /* 0x000fe2000f8e9665 */
[----:B------:R-:W-:Y:S01]  /*32c0*/  UIADD3 UR16, UPT, UPT, UR4, -0x700cb87f, URZ ;  /* 0x8ff3478104107890 */ /* 0x000fe2000fffe0ff */
[----:B------:R-:W-:-:S05]  /*32d0*/  IMAD.WIDE.U32 R150, R151, -0x326172a9, RZ ;  /* 0xcd9e8d5797967825 */ /* 0x000fca00078e00ff */
[----:B------:R-:W-:Y:S01]  /*32e0*/  LOP3.LUT R149, R100, UR16, R151, 0x96, !PT ;  /* 0x0000001064957c12 */ /* 0x000fe2000f8e9697 */
[----:B------:R-:W-:Y:S01]  /*32f0*/  UIADD3 UR16, UPT, UPT, UR5, -0x695add53, URZ ;  /* 0x96a522ad05107890 */ /* 0x000fe2000fffe0ff */
[----:B------:R-:W-:-:S05]  /*3300*/  IMAD.WIDE.U32 R100, R101, -0x2daee0ad, RZ ;  /* 0xd2511f5365647825 */ /* 0x000fca00078e00ff */
[----:B------:R-:W-:Y:S02]  /*3310*/  LOP3.LUT R151, R102, UR16, R101, 0x96, !PT ;  /* 0x0000001066977c12 */ /* 0x000fe4000f8e9665 */
[----:B------:R-:W-:Y:S01]  /*3320*/  MOV R101, R140 ;  /* 0x0000008c00657202 */ /* 0x000fe20000000f00 */
[----:B------:R-:W-:-:S07]  /*3330*/  IMAD.MOV.U32 R140, RZ, RZ, R100 ;  /* 0x000000ffff8c7224 */ /* 0x000fce00078e0064 */
.L_x_12575:
[----:B------:R-:W-:Y:S05]  /*3340*/  BSYNC.RECONVERGENT B1 ;  /* 0x0000000000017941 */ /* 0x000fea0003800200 */
.L_x_12574:
        /* <DEDUP_REMOVED lines=17> */
.L_x_12581:
[----:B------:R-:W-:Y:S01]  /*3460*/  VIADD R153, R153, 0x1 ;  /* 0x0000000199997836 */ /* 0x000fe20000000000 */
[----:B------:R-:W-:Y:S04]  /*3470*/  BSSY.RECONVERGENT B2, `(.L_x_12582) ;  /* 0x000000b000027945 */ /* 0x000fe80003800200 */
        /* <DEDUP_REMOVED lines=10> */
.L_x_12583:
[----:B------:R-:W-:Y:S05]  /*3520*/  BSYNC.RECONVERGENT B2 ;  /* 0x0000000000027941 */ /* 0x000fea0003800200 */
.L_x_12582:
        /* <DEDUP_REMOVED lines=61> */
.L_x_12580:
[----:B------:R-:W-:Y:S05]  /*3900*/  BSYNC.RECONVERGENT B1 ;  /* 0x0000000000017941 */ /* 0x000fea0003800200 */
.L_x_12579:
        /* <DEDUP_REMOVED lines=18> */
.L_x_12586:
        /* <DEDUP_REMOVED lines=12> */
.L_x_12588:
[----:B------:R-:W-:Y:S05]  /*3af0*/  BSYNC.RECONVERGENT B2 ;  /* 0x0000000000027941 */ /* 0x000fea0003800200 */
.L_x_12587:
        /* <DEDUP_REMOVED lines=52> */
[----:B------:R-:W-:Y:S01]  /*3e40*/  IMAD.MOV.U32 R103, RZ, RZ, R140 ;  /* 0x000000ffff677224 */ /* 0x000fe200078e008c */
[----:B------:R-:W-:Y:S01]  /*3e50*/  LOP3.LUT R101, R150, UR16, R101, 0x96, !PT ;  /* 0x0000001096657c12 */ /* 0x000fe2000f8e9665 */
[----:B------:R-:W-:Y:S01]  /*3e60*/  UIADD3 UR16, UPT, UPT, UR4, -0x700cb87f, URZ ;  /* 0x8ff3478104107890 */ /* 0x000fe2000fffe0ff */
[----:B------:R-:W-:-:S05]  /*3e70*/  IMAD.WIDE.U32 R150, R151, -0x326172a9, RZ ;  /* 0xcd9e8d5797967825 */ /* 0x000fca00078e00ff */
[----:B------:R-:W-:Y:S01]  /*3e80*/  LOP3.LUT R149, R100, UR16, R151, 0x96, !PT ;  /* 0x0000001064957c12 */ /* 0x000fe2000f8e9697 */
[----:B------:R-:W-:Y:S01]  /*3e90*/  UIADD3 UR16, UPT, UPT, UR5, -0x695add53, URZ ;  /* 0x96a522ad05107890 */ /* 0x000fe2000fffe0ff */
[----:B------:R-:W-:-:S04]  /*3ea0*/  IMAD.WIDE.U32 R100, R101, -0x2daee0ad, RZ ;  /* 0xd2511f5365647825 */ /* 0x000fc800078e00ff */
[----:B------:R-:W-:Y:S01]  /*3eb0*/  IMAD.MOV.U32 R140, RZ, RZ, R100 ;  /* 0x000000ffff8c7224 */ /* 0x000fe200078e0064 */
[----:B------:R-:W-:-:S07]  /*3ec0*/  LOP3.LUT R151, R102, UR16, R101, 0x96, !PT ;  /* 0x0000001066977c12 */ /* 0x000fce000f8e9665 */
.L_x_12585:
[----:B------:R-:W-:Y:S05]  /*3ed0*/  BSYNC.RECONVERGENT B1 ;  /* 0x0000000000017941 */ /* 0x000fea0003800200 */
.L_x_12584:
[----:B------:R-:W-:Y:S01]  /*3ee0*/  FMUL.FTZ R100, R106, UR12 ;  /* 0x0000000c6a647c20 */ /* 0x000fe20008410000 */
[----:B------:R-:W-:Y:S01]  /*3ef0*/  P2R R101, PR, RZ, 0x2 ;  /* 0x00000002ff657803 */ /* 0x000fe20000000000 */
[----:B------:R-:W-:Y:S01]  /*3f00*/  FMUL.FTZ R142, R142, UR12 ;  /* 0x0000000c8e8e7c20 */ /* 0x000fe20008410000 */
[----:B------:R-:W-:Y:S01]  /*3f10*/  I2FP.F32.U32 R162, R103 ;  /* 0x0000006700a27245 */ /* 0x000fe20000201000 */
[----:B------:R-:W-:Y:S01]  /*3f20*/  FMUL.FTZ R103, R105, UR12 ;  /* 0x0000000c69677c20 */ /* 0x000fe20008410000 */
[----:B------:R-:W-:Y:S01]  /*3f30*/  LOP3.LUT P1, RZ, R157, 0x10, RZ, 0xc0, !PT ;  /* 0x000000109dff7812 */ /* 0x000fe2000782c0ff */
[----:B------:R-:W-:Y:S01]  /*3f40*/  IMAD.U32 R107, R107, 0x10000, RZ ;  /* 0x000100006b6b7824 */ /* 0x000fe200078e00ff */
[----:B------:R-:W-:Y:S01]  /*3f50*/  FSEL R105, R100, RZ, P3 ;  /* 0x000000ff64697208 */ /* 0x000fe20001800000 */
[----:B------:R-:W-:Y:S01]  /*3f60*/  FFMA.FTZ R162, R162, R143, 1.1641532182693481445e-10 ;  /* 0x2f000000a2a27423 */ /* 0x000fe2000001008f */
[----:B------:R-:W-:Y:S01]  /*3f70*/  LOP3.LUT P5, RZ, R157, 0x2, RZ, 0xc0, !PT ;  /* 0x000000029dff7812 */ /* 0x000fe200078ac0ff */
[----:B------:R-:W-:Y:S01]  /*3f80*/  FMUL.FTZ R148, R148, UR12 ;  /* 0x0000000c94947c20 */ /* 0x000fe20008410000 */
[----:B------:R-:W-:Y:S01]  /*3f90*/  FSEL R100, R142, RZ, P1 ;  /* 0x000000ff8e647208 */ /* 0x000fe20000800000 */
[----:B------:R-:W-:Y:S01]  /*3fa0*/  FMUL.FTZ R104, R104, UR12 ;  /* 0x0000000c68687c20 */ /* 0x000fe20008410000 */
[----:B------:R-:W-:Y:S01]  /*3fb0*/  P2R R102, PR, RZ, 0x1 ;  /* 0x00000001ff667803 */ /* 0x000fe20000000000 */
[----:B------:R-:W-:Y:S01]  /*3fc0*/  FMUL.FTZ R160, R160, UR12 ;  /* 0x0000000ca0a07c20 */ /* 0x000fe20008410000 */
[----:B------:R-:W-:Y:S01]  /*3fd0*/  ISETP.NE.AND P1, PT, R101, RZ, PT ;  /* 0x000000ff6500720c */ /* 0x000fe20003f25270 */
[----:B------:R-:W-:Y:S01]  /*3fe0*/  FMUL.FTZ R159, R159, UR12 ;  /* 0x0000000c9f9f7c20 */ /* 0x000fe20008410000 */
[----:B------:R-:W-:Y:S01]  /*3ff0*/  LOP3.LUT P0, RZ, R157, 0x8, RZ, 0xc0, !PT ;  /* 0x000000089dff7812 */ /* 0x000fe2000780c0ff */
[----:B------:R-:W-:Y:S01]  /*4000*/  FMUL.FTZ R107, R107, UR12 ;  /* 0x0000000c6b6b7c20 */ /* 0x000fe20008410000 */
[----:B------:R-:W-:-:S02]  /*4010*/  LOP3.LUT P6, RZ, R157, 0x4, RZ, 0xc0, !PT ;  /* 0x000000049dff7812 */ /* 0x000fc400078cc0ff */
[----:B------:R-:W-:Y:S02]  /*4020*/  FSEL R103, R103, RZ, P5 ;  /* 0x000000ff67677208 */ /* 0x000fe40002800000 */
[----:B------:R-:W-:Y:S02]  /*4030*/  FSETP.GTU.FTZ.AND P5, PT, R162, R141, PT ;  /* 0x0000008da200720b */ /* 0x000fe40003fbc000 */
[----:B------:R-:W-:Y:S02]  /*4040*/  FSEL R101, R148, RZ, P0 ;  /* 0x000000ff94657208 */ /* 0x000fe40000000000 */
[----:B------:R-:W-:Y:S01]  /*4050*/  ISETP.NE.AND P0, PT, R102, RZ, PT ;  /* 0x000000ff6600720c */ /* 0x000fe20003f05270 */
        /* <DEDUP_REMOVED lines=14> */
.L_x_12548:
        /* <DEDUP_REMOVED lines=18> */
.L_x_12592:
        /* <DEDUP_REMOVED lines=13> */
.L_x_12594:
[----:B------:R-:W-:Y:S05]  /*4330*/  BSYNC.RECONVERGENT B2 ;  /* 0x0000000000027941 */ /* 0x000fea0003800200 */
.L_x_12593:
[----:B------:R-:W-:Y:S01]  /*4340*/  IMAD.WIDE.U32 R102, R154, -0x326172a9, RZ ;  /* 0xcd9e8d579a667825 */ /* 0x000fe200078e00ff */
[----:B------:R-:W-:Y:S01]  /*4350*/  LOP3.LUT R4, R146, UR5, R3, 0x96, !PT ;  /* 0x0000000592047c12 */ /* 0x000fe2000f8e9603 */
[----:B------:R-:W-:Y:S02]  /*4360*/  UIADD3 UR16, UPT, UPT, UR4, -0x61c88647, URZ ;  /* 0x9e3779b904107890 */ /* 0x000fe4000fffe0ff */
[----:B------:R-:W-:Y:S01]  /*4370*/  UIADD3 UR17, UPT, UPT, UR5, 0x76cf5d0a, URZ ;  /* 0x76cf5d0a05117890 */ /* 0x000fe2000fffe0ff */
[----:B------:R-:W-:Y:S01]  /*4380*/  LOP3.LUT R100, R152, UR4, R103, 0x96, !PT ;  /* 0x0000000498647c12 */ /* 0x000fe2000f8e9667 */
[----:B------:R-:W-:-:S04]  /*4390*/  IMAD.WIDE.U32 R4, R4, -0x326172a9, RZ ;  /* 0xcd9e8d5704047825 */ /* 0x000fc800078e00ff */
[----:B------:R-:W-:Y:S01]  /*43a0*/  IMAD.WIDE.U32 R100, R100, -0x2daee0ad, RZ ;  /* 0xd2511f5364647825 */ /* 0x000fe200078e00ff */
[----:B------:R-:W-:Y:S01]  /*43b0*/  LOP3.LUT R3, R102, UR16, R5, 0x96, !PT ;  /* 0x0000001066037c12 */ /* 0x000fe2000f8e9605 */
[----:B------:R-:W-:-:S03]  /*43c0*/  UIADD3 UR16, UPT, UPT, UR4, 0x3c6ef372, URZ ;  /* 0x3c6ef37204107890 */ /* 0x000fc6000fffe0ff */
        /* <DEDUP_REMOVED lines=48> */
[----:B------:R-:W-:-:S07]  /*46d0*/  MOV R2, R148 ;  /* 0x0000009400027202 */ /* 0x000fce0000000f00 */
.L_x_12591:
[----:B------:R-:W-:Y:S05]  /*46e0*/  BSYNC.RECONVERGENT B1 ;  /* 0x0000000000017941 */ /* 0x000fea0003800200 */
.L_x_12590:
        /* <DEDUP_REMOVED lines=10> */
[----:B------:R-:W-:-:S02]  /*4790*/  PRMT R104, R104, 0x7632, R104 ;  /* 0x0000763268687816 */ /* 0x000fc40000000068 */
        /* <DEDUP_REMOVED lines=13> */
.L_x_12597:
        /* <DEDUP_REMOVED lines=13> */
.L_x_12599:
[----:B------:R-:W-:Y:S05]  /*4940*/  BSYNC.RECONVERGENT B2 ;  /* 0x0000000000027941 */ /* 0x000fea0003800200 */
.L_x_12598:
        /* <DEDUP_REMOVED lines=59> */
.L_x_12596:
[----:B------:R-:W-:Y:S05]  /*4d00*/  BSYNC.RECONVERGENT B1 ;  /* 0x0000000000017941 */ /* 0x000fea0003800200 */
.L_x_12595:
        /* <DEDUP_REMOVED lines=11> */
[----:B------:R-:W-:Y:S02]  /*4dc0*/  IMAD.MOV.U32 R4, RZ, RZ, 0x2 ;  /* 0x00000002ff047424 */ /* 0x000fe400078e00ff */
[----:B------:R-:W-:Y:S02]  /*4dd0*/  IMAD.MOV.U32 R3, RZ, RZ, R150 ;  /* 0x000000ffff037224 */ /* 0x000fe400078e0096 */
        /* <DEDUP_REMOVED lines=10> */
.L_x_12602:
        /* <DEDUP_REMOVED lines=13> */
.L_x_12604:
[----:B------:R-:W-:Y:S05]  /*4f50*/  BSYNC.RECONVERGENT B2 ;  /* 0x0000000000027941 */ /* 0x000fea0003800200 */
.L_x_12603:
        /* <DEDUP_REMOVED lines=56> */
[----:B------:R-:W-:Y:S02]  /*52e0*/  HFMA2 R4, -RZ, RZ, 0, 0 ;  /* 0x00000000ff047431 */ /* 0x000fe400000001ff */
[----:B------:R-:W-:Y:S02]  /*52f0*/  IMAD.MOV.U32 R3, RZ, RZ, R140 ;  /* 0x000000ffff037224 */ /* 0x000fe400078e008c */
[----:B------:R-:W-:-:S07]  /*5300*/  IMAD.MOV.U32 R140, RZ, RZ, R2 ;  /* 0x000000ffff8c7224 */ /* 0x000fce00078e0002 */
.L_x_12601:
[----:B------:R-:W-:Y:S05]  /*5310*/  BSYNC.RECONVERGENT B1 ;  /* 0x0000000000017941 */ /* 0x000fea0003800200 */
.L_x_12600:
        /* <DEDUP_REMOVED lines=20> */
.L_x_12607:
        /* <DEDUP_REMOVED lines=13> */
.L_x_12609:
[----:B------:R-:W-:Y:S05]  /*5530*/  BSYNC.RECONVERGENT B2 ;  /* 0x0000000000027941 */ /* 0x000fea0003800200 */
.L_x_12608:
        /* <DEDUP_REMOVED lines=57> */
[----:B------:R-:W-:Y:S01]  /*58d0*/  IMAD.MOV.U32 R3, RZ, RZ, R140 ;  /* 0x000000ffff037224 */ /* 0x000fe200078e008c */
[----:B------:R-:W-:-:S07]  /*58e0*/  MOV R140, R2 ;  /* 0x00000002008c7202 */ /* 0x000fce0000000f00 */
.L_x_12606:
[----:B------:R-:W-:Y:S05]  /*58f0*/  BSYNC.RECONVERGENT B1 ;  /* 0x0000000000017941 */ /* 0x000fea0003800200 */
.L_x_12605:
[----:B------:R-:W-:Y:S01]  /*5900*/  I2FP.F32.U32 R2, R3 ;  /* 0x0000000300027245 */ /* 0x000fe20000201000 */
[----:B------:R-:W-:Y:S01]  /*5910*/  BSSY.RECONVERGENT B1, `(.L_x_12610) ;  /* 0x0000060000017945 */ /* 0x000fe20003800200 */
[----:B------:R-:W-:Y:S02]  /*5920*/  PRMT R3, R88, 0x7632, R3 ;  /* 0x0000763258037816 */ /* 0x000fe40000000003 */
[----:B------:R-:W-:Y:S02]  /*5930*/  ISETP.NE.AND P3, PT, R5, 0x1, PT ;  /* 0x000000010500780c */ /* 0x000fe40003f65270 */
[----:B------:R-:W-:Y:S01]  /*5940*/  FSEL R101, R6, RZ, P4 ;  /* 0x000000ff06657208 */ /* 0x000fe20002000000 */
[----:B------:R-:W-:Y:S02]  /*5950*/  IMAD.U32 R4, R3, 0x10000, RZ ;  /* 0x0001000003047824 */ /* 0x000fe400078e00ff */
[----:B------:R-:W-:Y:S02]  /*5960*/  FFMA.FTZ R3, R2, R159, 1.1641532182693481445e-10 ;  /* 0x2f00000002037423 */ /* 0x000fe4000001009f */
[----:B------:R-:W-:-:S03]  /*5970*/  FMUL.FTZ R4, R4, R141 ;  /* 0x0000008d04047220 */ /* 0x000fc60000410000 */
[----:B------:R-:W-:Y:S02]  /*5980*/  FSETP.GTU.FTZ.AND P2, PT, R3, R0, PT ;  /* 0x000000000300720b */ /* 0x000fe40003f5c000 */
[----:B------:R-:W-:Y:S02]  /*5990*/  MOV R3, R150 ;  /* 0x0000009600037202 */ /* 0x000fe40000000f00 */
        /* <DEDUP_REMOVED lines=14> */
.L_x_12612:
        /* <DEDUP_REMOVED lines=13> */
.L_x_12614:
[----:B------:R-:W-:Y:S05]  /*5b50*/  BSYNC.RECONVERGENT B2 ;  /* 0x0000000000027941 */ /* 0x000fea0003800200 */
.L_x_12613:
[----:B------:R-:W-:Y:S01]  /*5b60*/  LOP3.LUT R102, R146, UR5, R5, 0x96, !PT ;  /* 0x0000000592667c12 */ /* 0x000fe2000f8e9605 */
[----:B------:R-:W-:Y:S01]  /*5b70*/  IMAD.WIDE.U32 R2, R154, -0x326172a9, RZ ;  /* 0xcd9e8d579a027825 */ /* 0x000fe200078e00ff */
[----:B------:R-:W-:-:S03]  /*5b80*/  UIADD3 UR16, UPT, UPT, UR4, -0x61c88647, URZ ;  /* 0x9e3779b904107890 */ /* 0x000fc6000fffe0ff */
[----:B------:R-:W-:Y:S01]  /*5b90*/  IMAD.WIDE.U32 R102, R102, -0x326172a9, RZ ;  /* 0xcd9e8d5766667825 */ /* 0x000fe200078e00ff */
[----:B------:R-:W-:-:S04]  /*5ba0*/  LOP3.LUT R3, R152, UR4, R3, 0x96, !PT ;  /* 0x0000000498037c12 */ /* 0x000fc8000f8e9603 */
[----:B------:R-:W-:Y:S01]  /*5bb0*/  LOP3.LUT R5, R2, UR16, R103, 0x96, !PT ;  /* 0x0000001002057c12 */ /* 0x000fe2000f8e9667 */
[----:B------:R-:W-:Y:S01]  /*5bc0*/  IMAD.WIDE.U32 R2, R3, -0x2daee0ad, RZ ;  /* 0xd2511f5303027825 */ /* 0x000fe200078e00ff */
[----:B------:R-:W-:-:S04]  /*5bd0*/  UIADD3 UR16, UPT, UPT, UR5, 0x76cf5d0a, URZ ;  /* 0x76cf5d0a05107890 */ /* 0x000fc8000fffe0ff */
[----:B------:R-:W-:Y:S01]  /*5be0*/  LOP3.LUT R3, R142, R4, R3, 0x96, !PT ;  /* 0x000000048e037212 */ /* 0x000fe200078e9603 */
        /* <DEDUP_REMOVED lines=42> */
[----:B------:R-:W-:-:S06]  /*5e90*/  UIADD3 UR16, UPT, UPT, UR4, -0x700cb87f, URZ ;  /* 0x8ff3478104107890 */ /* 0x000fcc000fffe0ff */
[----:B------:R-:W-:Y:S01]  /*5ea0*/  LOP3.LUT R149, R2, UR16, R151, 0x96, !PT ;  /* 0x0000001002957c12 */ /* 0x000fe2000f8e9697 */
[----:B------:R-:W-:Y:S01]  /*5eb0*/  UIADD3 UR16, UPT, UPT, UR5, -0x695add53, URZ ;  /* 0x96a522ad05107890 */ /* 0x000fe2000fffe0ff */
[----:B------:R-:W-:-:S05]  /*5ec0*/  IMAD.WIDE.U32 R2, R3, -0x2daee0ad, RZ ;  /* 0xd2511f5303027825 */ /* 0x000fca00078e00ff */
[----:B------:R-:W-:Y:S01]  /*5ed0*/  LOP3.LUT R151, R4, UR16, R3, 0x96, !PT ;  /* 0x0000001004977c12 */ /* 0x000fe2000f8e9603 */
[----:B------:R-:W-:Y:S01]  /*5ee0*/  IMAD.MOV.U32 R4, RZ, RZ, RZ ;  /* 0x000000ffff047224 */ /* 0x000fe200078e00ff */
[----:B------:R-:W-:Y:S01]  /*5ef0*/  MOV R3, R140 ;  /* 0x0000008c00037202 */ /* 0x000fe20000000f00 */
[----:B------:R-:W-:-:S07]  /*5f00*/  IMAD.MOV.U32 R140, RZ, RZ, R2 ;  /* 0x000000ffff8c7224 */ /* 0x000fce00078e0002 */
.L_x_12611:
[----:B------:R-:W-:Y:S05]  /*5f10*/  BSYNC.RECONVERGENT B1 ;  /* 0x0000000000017941 */ /* 0x000fea0003800200 */
.L_x_12610:
        /* <DEDUP_REMOVED lines=21> */
.L_x_12617:
        /* <DEDUP_REMOVED lines=13> */
.L_x_12619:
[----:B------:R-:W-:Y:S05]  /*6140*/  BSYNC.RECONVERGENT B2 ;  /* 0x0000000000027941 */ /* 0x000fea0003800200 */
.L_x_12618:
        /* <DEDUP_REMOVED lines=56> */
[----:B------:R-:W-:Y:S01]  /*64d0*/  LOP3.LUT R151, R4, UR16, R3, 0x96, !PT ;  /* 0x0000001004977c12 */ /* 0x000fe2000f8e9603 */
[----:B------:R-:W-:Y:S02]  /*64e0*/  IMAD.MOV.U32 R3, RZ, RZ, R140 ;  /* 0x000000ffff037224 */ /* 0x000fe400078e008c */
[----:B------:R-:W-:-:S07]  /*64f0*/  IMAD.MOV.U32 R140, RZ, RZ, R2 ;  /* 0x000000ffff8c7224 */ /* 0x000fce00078e0002 */
.L_x_12616:
[----:B------:R-:W-:Y:S05]  /*6500*/  BSYNC.RECONVERGENT B1 ;  /* 0x0000000000017941 */ /* 0x000fea0003800200 */
.L_x_12615:
[----:B------:R-:W-:Y:S01]  /*6510*/  I2FP.F32.U32 R2, R3 ;  /* 0x0000000300027245 */ /* 0x000fe20000201000 */
[----:B------:R-:W-:Y:S01]  /*6520*/  BSSY.RECONVERGENT B1, `(.L_x_12620) ;  /* 0x000005f000017945 */ /* 0x000fe20003800200 */
[----:B------:R-:W-:-:S03]  /*6530*/  IMAD.MOV.U32 R4, RZ, RZ, 0x2 ;  /* 0x00000002ff047424 */ /* 0x000fc600078e00ff */
        /* <DEDUP_REMOVED lines=20> */
.L_x_12622:
        /* <DEDUP_REMOVED lines=13> */
.L_x_12624:
[----:B------:R-:W-:Y:S05]  /*6750*/  BSYNC.RECONVERGENT B2 ;  /* 0x0000000000027941 */ /* 0x000fea0003800200 */
.L_x_12623:
        /* <DEDUP_REMOVED lines=56> */
[----:B------:R-:W-:Y:S02]  /*6ae0*/  HFMA2 R4, -RZ, RZ, 0, 0 ;  /* 0x00000000ff047431 */ /* 0x000fe400000001ff */
[----:B------:R-:W-:Y:S02]  /*6af0*/  IMAD.MOV.U32 R3, RZ, RZ, R140 ;  /* 0x000000ffff037224 */ /* 0x000fe400078e008c */
[----:B------:R-:W-:-:S07]  /*6b00*/  IMAD.MOV.U32 R140, RZ, RZ, R2 ;  /* 0x000000ffff8c7224 */ /* 0x000fce00078e0002 */
.L_x_12621:
[----:B------:R-:W-:Y:S05]  /*6b10*/  BSYNC.RECONVERGENT B1 ;  /* 0x0000000000017941 */ /* 0x000fea0003800200 */
.L_x_12620:
[----:B------:R-:W-:Y:S01]  /*6b20*/  I2FP.F32.U32 R2, R3 ;  /* 0x0000000300027245 */ /* 0x000fe20000201000 */
[----:B------:R-:W-:Y:S01]  /*6b30*/  BSSY.RECONVERGENT B1, `(.L_x_12625) ;  /* 0x000005c000017945 */ /* 0x000fe20003800200 */
[----:B------:R-:W-:Y:S01]  /*6b40*/  ISETP.NE.AND P2, PT, R4, 0x1, PT ;  /* 0x000000010400780c */ /* 0x000fe20003f45270 */
[----:B------:R-:W-:Y:S01]  /*6b50*/  IMAD.MOV.U32 R104, RZ, RZ, 0x2 ;  /* 0x00000002ff687424 */ /* 0x000fe200078e00ff */
[----:B------:R-:W-:Y:S01]  /*6b60*/  LOP3.LUT R157, R157, 0xfffffffd, RZ, 0xc0, !PT ;  /* 0xfffffffd9d9d7812 */ /* 0x000fe200078ec0ff */
[----:B------:R-:W-:Y:S01]  /*6b70*/  FFMA.FTZ R3, R2, R159, 1.1641532182693481445e-10 ;  /* 0x2f00000002037423 */ /* 0x000fe2000001009f */
[----:B------:R-:W-:-:S04]  /*6b80*/  IMAD.U32 R2, R103, 0x10000, RZ ;  /* 0x0001000067027824 */ /* 0x000fc800078e00ff */
        /* <DEDUP_REMOVED lines=13> */
.L_x_12627:
        /* <DEDUP_REMOVED lines=13> */
.L_x_12629:
[----:B------:R-:W-:Y:S05]  /*6d30*/  BSYNC.RECONVERGENT B2 ;  /* 0x0000000000027941 */ /* 0x000fea0003800200 */
.L_x_12628:
        /* <DEDUP_REMOVED lines=57> */
[----:B------:R-:W-:Y:S01]  /*70d0*/  IMAD.MOV.U32 R3, RZ, RZ, R140 ;  /* 0x000000ffff037224 */ /* 0x000fe200078e008c */
[----:B------:R-:W-:-:S07]  /*70e0*/  MOV R140, R2 ;  /* 0x00000002008c7202 */ /* 0x000fce0000000f00 */
.L_x_12626:
[----:B------:R-:W-:Y:S05]  /*70f0*/  BSYNC.RECONVERGENT B1 ;  /* 0x0000000000017941 */ /* 0x000fea0003800200 */
.L_x_12625:
        /* <DEDUP_REMOVED lines=24> */
.L_x_12632:
        /* <DEDUP_REMOVED lines=13> */
.L_x_12634:
[----:B------:R-:W-:Y:S05]  /*7350*/  BSYNC.RECONVERGENT B2 ;  /* 0x0000000000027941 */ /* 0x000fea0003800200 */
.L_x_12633:
[----:B------:R-:W-:Y:S01]  /*7360*/  LOP3.LUT R148, R146, UR5, R105, 0x96, !PT ;  /* 0x0000000592947c12 */ /* 0x000fe2000f8e9669 */
[----:B------:R-:W-:Y:S01]  /*7370*/  IMAD.WIDE.U32 R2, R154, -0x326172a9, RZ ;  /* 0xcd9e8d579a027825 */ /* 0x000fe200078e00ff */
[----:B------:R-:W-:-:S03]  /*7380*/  UIADD3 UR16, UPT, UPT, UR4, -0x61c88647, URZ ;  /* 0x9e3779b904107890 */ /* 0x000fc6000fffe0ff */
[----:B------:R-:W-:Y:S01]  /*7390*/  IMAD.WIDE.U32 R148, R148, -0x326172a9, RZ ;  /* 0xcd9e8d5794947825 */ /* 0x000fe200078e00ff */
[----:B------:R-:W-:-:S03]  /*73a0*/  LOP3.LUT R3, R152, UR4, R3, 0x96, !PT ;  /* 0x0000000498037c12 */ /* 0x000fc6000f8e9603 */
[----:B------:R-:W-:Y:S01]  /*73b0*/  IMAD.MOV.U32 R143, RZ, RZ, RZ ;  /* 0x000000ffff8f7224 */ /* 0x000fe200078e00ff */
        /* <DEDUP_REMOVED lines=50> */
[----:B------:R-:W-:Y:S02]  /*76e0*/  LOP3.LUT R151, R104, UR16, R3, 0x96, !PT ;  /* 0x0000001068977c12 */ /* 0x000fe4000f8e9603 */
[----:B------:R-:W-:Y:S01]  /*76f0*/  MOV R3, R140 ;  /* 0x0000008c00037202 */ /* 0x000fe20000000f00 */
[----:B------:R-:W-:-:S07]  /*7700*/  IMAD.MOV.U32 R140, RZ, RZ, R2 ;  /* 0x000000ffff8c7224 */ /* 0x000fce00078e0002 */
.L_x_12631:
[----:B------:R-:W-:Y:S05]  /*7710*/  BSYNC.RECONVERGENT B1 ;  /* 0x0000000000017941 */ /* 0x000fea0003800200 */
.L_x_12630:
        /* <DEDUP_REMOVED lines=19> */
.L_x_12637:
        /* <DEDUP_REMOVED lines=13> */
.L_x_12639:
[----:B------:R-:W-:Y:S05]  /*7920*/  BSYNC.RECONVERGENT B2 ;  /* 0x0000000000027941 */ /* 0x000fea0003800200 */
.L_x_12638:
        /* <DEDUP_REMOVED lines=59> */
.L_x_12636:
[----:B------:R-:W-:Y:S05]  /*7ce0*/  BSYNC.RECONVERGENT B1 ;  /* 0x0000000000017941 */ /* 0x000fea0003800200 */
.L_x_12635:
[----:B------:R-:W-:Y:S01]  /*7cf0*/  I2FP.F32.U32 R2, R104 ;  /* 0x0000006800027245 */ /* 0x000fe20000201000 */
[----:B------:R-:W-:Y:S01]  /*7d00*/  BSSY.RECONVERGENT B1, `(.L_x_12640) ;  /* 0x0000060000017945 */ /* 0x000fe20003800200 */
[----:B------:R-:W-:-:S03]  /*7d10*/  IMAD.MOV.U32 R147, RZ, RZ, 0x2 ;  /* 0x00000002ff937424 */ /* 0x000fc600078e00ff */
[----:B------:R-:W-:Y:S01]  /*7d20*/  FFMA.FTZ R3, R2, R159, 1.1641532182693481445e-10 ;  /* 0x2f00000002037423 */ /* 0x000fe2000001009f */
[----:B------:R-:W-:-:S04]  /*7d30*/  SHF.L.U32 R2, R90, 0x10, RZ ;  /* 0x000000105a027819 */ /* 0x000fc800000006ff */
[----:B------:R-:W-:Y:S01]  /*7d40*/  FSETP.GTU.FTZ.AND P3, PT, R3, R0, PT ;  /* 0x000000000300720b */ /* 0x000fe20003f7c000 */
[----:B------:R-:W-:Y:S01]  /*7d50*/  FMUL.FTZ R2, R2, R141 ;  /* 0x0000008d02027220 */ /* 0x000fe20000410000 */
[----:B------:R-:W-:-:S04]  /*7d60*/  FSEL R3, R4, RZ, P2 ;  /* 0x000000ff04037208 */ /* 0x000fc80001000000 */
        /* <DEDUP_REMOVED lines=16> */
.L_x_12642:
        /* <DEDUP_REMOVED lines=13> */
.L_x_12644:
[----:B------:R-:W-:Y:S05]  /*7f40*/  BSYNC.RECONVERGENT B2 ;  /* 0x0000000000027941 */ /* 0x000fea0003800200 */
.L_x_12643:
[----:B------:R-:W-:Y:S01]  /*7f50*/  LOP3.LUT R150, R146, UR5, R149, 0x96, !PT ;  /* 0x0000000592967c12 */ /* 0x000fe2000f8e9695 */
[----:B------:R-:W-:Y:S01]  /*7f60*/  IMAD.WIDE.U32 R2, R154, -0x326172a9, RZ ;  /* 0xcd9e8d579a027825 */ /* 0x000fe200078e00ff */
[----:B------:R-:W-:-:S03]  /*7f70*/  UIADD3 UR16, UPT, UPT, UR4, -0x61c88647, URZ ;  /* 0x9e3779b904107890 */ /* 0x000fc6000fffe0ff */
[----:B------:R-:W-:Y:S02]  /*7f80*/  HFMA2 R147, -RZ, RZ, 0, 0 ;  /* 0x00000000ff937431 */ /* 0x000fe400000001ff */
        /* <DEDUP_REMOVED lines=55> */
.L_x_12641:
[----:B------:R-:W-:Y:S05]  /*8300*/  BSYNC.RECONVERGENT B1 ;  /* 0x0000000000017941 */ /* 0x000fea0003800200 */
.L_x_12640:
[----:B------:R-:W-:Y:S01]  /*8310*/  ISETP.NE.AND P4, PT, R147, 0x1, PT ;  /* 0x000000019300780c */ /* 0x000fe20003f85270 */
[----:B------:R-:W-:Y:S01]  /*8320*/  IMAD.U32 R106, R106, 0x10000, RZ ;  /* 0x000100006a6a7824 */ /* 0x000fe200078e00ff */
[----:B------:R-:W-:Y:S01]  /*8330*/  I2FP.F32.U32 R2, R3 ;  /* 0x0000000300027245 */ /* 0x000fe20000201000 */
[----:B------:R-:W-:Y:S01]  /*8340*/  BSSY.RECONVERGENT B1, `(.L_x_12645) ;  /* 0x0000058000017945 */ /* 0x000fe20003800200 */
[----:B------:R-:W-:Y:S02]  /*8350*/  IMAD.MOV.U32 R143, RZ, RZ, 0x2 ;  /* 0x00000002ff8f7424 */ /* 0x000fe400078e00ff */
        /* <DEDUP_REMOVED lines=13> */
.L_x_12647:
        /* <DEDUP_REMOVED lines=13> */
.L_x_12649:
[----:B------:R-:W-:Y:S05]  /*8500*/  BSYNC.RECONVERGENT B2 ;  /* 0x0000000000027941 */ /* 0x000fea0003800200 */
.L_x_12648:
[----:B------:R-:W-:Y:S01]  /*8510*/  LOP3.LUT R150, R146, UR5, R149, 0x96, !PT ;  /* 0x0000000592967c12 */ /* 0x000fe2000f8e9695 */
[----:B------:R-:W-:Y:S01]  /*8520*/  IMAD.WIDE.U32 R2, R154, -0x326172a9, RZ ;  /* 0xcd9e8d579a027825 */ /* 0x000fe200078e00ff */
[----:B------:R-:W-:-:S03]  /*8530*/  UIADD3 UR16, UPT, UPT, UR4, -0x61c88647, URZ ;  /* 0x9e3779b904107890 */ /* 0x000fc6000fffe0ff */
[----:B------:R-:W-:Y:S01]  /*8540*/  IMAD.WIDE.U32 R150, R150, -0x326172a9, RZ ;  /* 0xcd9e8d5796967825 */ /* 0x000fe200078e00ff */
[----:B------:R-:W-:-:S03]  /*8550*/  LOP3.LUT R3, R152, UR4, R3, 0x96, !PT ;  /* 0x0000000498037c12 */ /* 0x000fc6000f8e9603 */
[----:B------:R-:W-:Y:S01]  /*8560*/  IMAD.MOV.U32 R106, RZ, RZ, R140 ;  /* 0x000000ffff6a7224 */ /* 0x000fe200078e008c */
[----:B------:R-:W-:Y:S01]  /*8570*/  LOP3.LUT R149, R2, UR16, R151, 0x96, !PT ;  /* 0x0000001002957c12 */ /* 0x000fe2000f8e9697 */
[----:B------:R-:W-:Y:S01]  /*8580*/  IMAD.WIDE.U32 R2, R3, -0x2daee0ad, RZ ;  /* 0xd2511f5303027825 */ /* 0x000fe200078e00ff */
[----:B------:R-:W-:-:S03]  /*8590*/  UIADD3 UR16, UPT, UPT, UR5, 0x76cf5d0a, URZ ;  /* 0x76cf5d0a05107890 */ /* 0x000fc6000fffe0ff */
[----:B------:R-:W-:Y:S01]  /*85a0*/  IMAD.MOV.U32 R143, RZ, RZ, RZ ;  /* 0x000000ffff8f7224 */ /* 0x000fe200078e00ff */
        /* <DEDUP_REMOVED lines=47> */
[----:B------:R-:W-:Y:S02]  /*88a0*/  LOP3.LUT R151, R148, UR16, R3, 0x96, !PT ;  /* 0x0000001094977c12 */ /* 0x000fe4000f8e9603 */
[----:B------:R-:W-:-:S07]  /*88b0*/  MOV R140, R2 ;  /* 0x00000002008c7202 */ /* 0x000fce0000000f00 */
.L_x_12646:
[----:B------:R-:W-:Y:S05]  /*88c0*/  BSYNC.RECONVERGENT B1 ;  /* 0x0000000000017941 */ /* 0x000fea0003800200 */
.L_x_12645:
[----:B------:R-:W-:Y:S01]  /*88d0*/  PRMT R3, R90, 0x7632, R3 ;  /* 0x000076325a037816 */ /* 0x000fe20000000003 */
[----:B------:R-:W-:Y:S01]  /*88e0*/  BSSY.RECONVERGENT B1, `(.L_x_12650) ;  /* 0x0000060000017945 */ /* 0x000fe20003800200 */
[----:B------:R-:W-:Y:S01]  /*88f0*/  I2FP.F32.U32 R2, R106 ;  /* 0x0000006a00027245 */ /* 0x000fe20000201000 */
[----:B------:R-:W-:Y:S01]  /*8900*/  IMAD.MOV.U32 R148, RZ, RZ, 0x2 ;  /* 0x00000002ff947424 */ /* 0x000fe200078e00ff */
        /* <DEDUP_REMOVED lines=20> */
.L_x_12652:
        /* <DEDUP_REMOVED lines=12> */
.L_x_12654:
[----:B------:R-:W-:Y:S05]  /*8b10*/  BSYNC.RECONVERGENT B2 ;  /* 0x0000000000027941 */ /* 0x000fea0003800200 */
.L_x_12653:
        /* <DEDUP_REMOVED lines=59> */
[----:B------:R-:W-:-:S07]  /*8ed0*/  IMAD.MOV.U32 R148, RZ, RZ, RZ ;  /* 0x000000ffff947224 */ /* 0x000fce00078e00ff */
.L_x_12651:
[----:B------:R-:W-:Y:S05]  /*8ee0*/  BSYNC.RECONVERGENT B1 ;  /* 0x0000000000017941 */ /* 0x000fea0003800200 */
.L_x_12650:
[----:B------:R-:W-:Y:S01]  /*8ef0*/  ISETP.NE.AND P5, PT, R148, 0x1, PT ;  /* 0x000000019400780c */ /* 0x000fe20003fa5270 */
[C---:B------:R-:W-:Y:S01]  /*8f00*/  IMAD.U32 R106, R107.reuse, 0x10000, RZ ;  /* 0x000100006b6a7824 */ /* 0x040fe200078e00ff */
[----:B------:R-:W-:Y:S01]  /*8f10*/  I2FP.F32.U32 R2, R2 ;  /* 0x0000000200027245 */ /* 0x000fe20000201000 */
[----:B------:R-:W-:Y:S01]  /*8f20*/  BSSY.RECONVERGENT B1, `(.L_x_12655) ;  /* 0x0000059000017945 */ /* 0x000fe20003800200 */
[----:B------:R-:W-:Y:S01]  /*8f30*/  HFMA2 R147, -RZ, RZ, 0, 1.1920928955078125e-07 ;  /* 0x00000002ff937431 */ /* 0x000fe200000001ff */
[----:B------:R-:W-:Y:S02]  /*8f40*/  PRMT R107, R107, 0x7632, R107 ;  /* 0x000076326b6b7816 */ /* 0x000fe4000000006b */
[----:B------:R-:W-:Y:S01]  /*8f50*/  FFMA.FTZ R143, R2, R159, 1.1641532182693481445e-10 ;  /* 0x2f000000028f7423 */ /* 0x000fe2000001009f */
[----:B------:R-:W-:Y:S01]  /*8f60*/  FMUL.FTZ R2, R141, R106 ;  /* 0x0000006a8d027220 */ /* 0x000fe20000410000 */
[----:B------:R-:W-:-:S03]  /*8f70*/  IMAD.MOV.U32 R106, RZ, RZ, R150 ;  /* 0x000000ffff6a7224 */ /* 0x000fc600078e0096 */
        /* <DEDUP_REMOVED lines=10> */
.L_x_12657:
        /* <DEDUP_REMOVED lines=12> */
.L_x_12659:
[----:B------:R-:W-:Y:S05]  /*90e0*/  BSYNC.RECONVERGENT B2 ;  /* 0x0000000000027941 */ /* 0x000fea0003800200 */
.L_x_12658:
[----:B------:R-:W-:Y:S01]  /*90f0*/  IMAD.WIDE.U32 R148, R153, -0x2daee0ad, RZ ;  /* 0xd2511f5399947825 */ /* 0x000fe200078e00ff */
[----:B------:R-:W-:-:S03]  /*9100*/  UIADD3 UR16, UPT, UPT, UR4, -0x61c88647, URZ ;  /* 0x9e3779b904107890 */ /* 0x000fc6000fffe0ff */
[----:B------:R-:W-:Y:S01]  /*9110*/  IMAD.WIDE.U32 R160, R154, -0x326172a9, RZ ;  /* 0xcd9e8d579aa07825 */ /* 0x000fe200078e00ff */
[----:B------:R-:W-:-:S03]  /*9120*/  LOP3.LUT R150, R146, UR5, R149, 0x96, !PT ;  /* 0x0000000592967c12 */ /* 0x000fc6000f8e9695 */
[----:B------:R-:W-:Y:S01]  /*9130*/  IMAD.MOV.U32 R106, RZ, RZ, R140 ;  /* 0x000000ffff6a7224 */ /* 0x000fe200078e008c */
[----:B------:R-:W-:Y:S01]  /*9140*/  LOP3.LUT R161, R152, UR4, R161, 0x96, !PT ;  /* 0x0000000498a17c12 */ /* 0x000fe2000f8e96a1 */
[----:B------:R-:W-:-:S04]  /*9150*/  IMAD.WIDE.U32 R150, R150, -0x326172a9, RZ ;  /* 0xcd9e8d5796967825 */ /* 0x000fc800078e00ff */
        /* <DEDUP_REMOVED lines=53> */
.L_x_12656:
[----:B------:R-:W-:Y:S05]  /*94b0*/  BSYNC.RECONVERGENT B1 ;  /* 0x0000000000017941 */ /* 0x000fea0003800200 */
.L_x_12655:
[----:B------:R-:W-:Y:S01]  /*94c0*/  I2FP.F32.U32 R106, R106 ;  /* 0x0000006a006a7245 */ /* 0x000fe20000201000 */
[----:B------:R-:W-:Y:S01]  /*94d0*/  BSSY.RECONVERGENT B1, `(.L_x_12660) ;  /* 0x0000060000017945 */ /* 0x000fe20003800200 */
[----:B------:R-:W-:-:S03]  /*94e0*/  FSEL R161, R2, RZ, P4 ;  /* 0x000000ff02a17208 */ /* 0x000fc60002000000 */
[----:B------:R-:W-:Y:S01]  /*94f0*/  FFMA.FTZ R143, R106, R159, 1.1641532182693481445e-10 ;  /* 0x2f0000006a8f7423 */ /* 0x000fe2000001009f */
[----:B------:R-:W-:-:S04]  /*9500*/  SHF.L.U32 R106, R91, 0x10, RZ ;  /* 0x000000105b6a7819 */ /* 0x000fc800000006ff */
[----:B------:R-:W-:Y:S01]  /*9510*/  FSETP.GTU.FTZ.AND P5, PT, R143, R0, PT ;  /* 0x000000008f00720b */ /* 0x000fe20003fbc000 */
[----:B------:R-:W-:-:S03]  /*9520*/  FMUL.FTZ R106, R106, R141 ;  /* 0x0000008d6a6a7220 */ /* 0x000fc60000410000 */
[----:B------:R-:W-:Y:S02]  /*9530*/  SEL R143, RZ, 0x1, P5 ;  /* 0x00000001ff8f7807 */ /* 0x000fe40002800000 */
[----:B------:R-:W-:Y:S02]  /*9540*/  FSEL R106, R106, RZ, !P5 ;  /* 0x000000ff6a6a7208 */ /* 0x000fe40006800000 */
[----:B------:R-:W-:Y:S02]  /*9550*/  ISETP.NE.AND P5, PT, R147, 0x1, PT ;  /* 0x000000019300780c */ /* 0x000fe40003fa5270 */
[----:B------:R-:W-:Y:S01]  /*9560*/  PRMT R2, R143, 0x7610, R2 ;  /* 0x000076108f027816 */ /* 0x000fe20000000002 */
[----:B------:R-:W-:Y:S01]  /*9570*/  FADD.FTZ R106, R106, R161 ;  /* 0x000000a16a6a7221 */ /* 0x000fe20000010000 */
[----:B------:R-:W-:Y:S02]  /*9580*/  IMAD.MOV.U32 R161, RZ, RZ, 0x2 ;  /* 0x00000002ffa17424 */ /* 0x000fe400078e00ff */
[----:B------:R-:W-:-:S02]  /*9590*/  IMAD.MOV.U32 R143, RZ, RZ, R150 ;  /* 0x000000ffff8f7224 */ /* 0x000fc400078e0096 */
[----:B------:R-:W-:-:S05]  /*95a0*/  @P1 FADD.FTZ R106, R98, R106 ;  /* 0x0000006a626a1221 */ /* 0x000fca0000010000 */
        /* <DEDUP_REMOVED lines=9> */
.L_x_12662:
        /* <DEDUP_REMOVED lines=12> */
.L_x_12664:
[----:B------:R-:W-:Y:S05]  /*9700*/  BSYNC.RECONVERGENT B2 ;  /* 0x0000000000027941 */ /* 0x000fea0003800200 */
.L_x_12663:
        /* <DEDUP_REMOVED lines=59> */
[----:B------:R-:W-:-:S07]  /*9ac0*/  HFMA2 R161, -RZ, RZ, 0, 0 ;  /* 0x00000000ffa17431 */ /* 0x000fce00000001ff */
.L_x_12661:
[----:B------:R-:W-:Y:S05]  /*9ad0*/  BSYNC.RECONVERGENT B1 ;  /* 0x0000000000017941 */ /* 0x000fea0003800200 */
.L_x_12660:
[----:B------:R-:W-:Y:S01]  /*9ae0*/  ISETP.NE.AND P6, PT, R161, 0x1, PT ;  /* 0x00000001a100780c */ /* 0x000fe20003fc5270 */
[----:B------:R-:W-:Y:S01]  /*9af0*/  IMAD.U32 R160, R107, 0x10000, RZ ;  /* 0x000100006ba07824 */ /* 0x000fe200078e00ff */
[----:B------:R-:W-:Y:S01]  /*9b00*/  I2FP.F32.U32 R148, R143 ;  /* 0x0000008f00947245 */ /* 0x000fe20000201000 */
[----:B------:R-:W-:Y:S01]  /*9b10*/  BSSY.RECONVERGENT B1, `(.L_x_12665) ;  /* 0x000005a000017945 */ /* 0x000fe20003800200 */
[----:B------:R-:W-:Y:S02]  /*9b20*/  IMAD.MOV.U32 R147, RZ, RZ, 0x2 ;  /* 0x00000002ff937424 */ /* 0x000fe400078e00ff */
        /* <DEDUP_REMOVED lines=13> */
.L_x_12667:
[----:B------:R-:W-:Y:S01]  /*9c00*/  IADD3 R153, PT, PT, R153, 0x1, RZ ;  /* 0x0000000199997810 */ /* 0x000fe20007ffe0ff */
[----:B------:R-:W-:Y:S03]  /*9c10*/  BSSY.RECONVERGENT B2, `(.L_x_12668) ;  /* 0x000000d000027945 */ /* 0x000fe60003800200 */
[----:B------:R-:W-:-:S13]  /*9c20*/  ISETP.NE.AND P6, PT, R153, RZ, PT ;  /* 0x000000ff9900720c */ /* 0x000fda0003fc5270 */
        /* <DEDUP_REMOVED lines=11> */
.L_x_12669:
[----:B------:R-:W-:Y:S05]  /*9ce0*/  BSYNC.RECONVERGENT B2 ;  /* 0x0000000000027941 */ /* 0x000fea0003800200 */
.L_x_12668:
        /* <DEDUP_REMOVED lines=10> */
[----:B------:R-:W-:Y:S01]  /*9d90*/  LOP3.LUT R142, R142, R148, R161, 0x96, !PT ;  /* 0x000000948e8e7212 */ /* 0x000fe200078e96a1 */
[----:B------:R-:W-:-:S04]  /*9da0*/  IMAD.WIDE.U32 R148, R149, -0x2daee0ad, RZ ;  /* 0xd2511f5395947825 */ /* 0x000fc800078e00ff */
[----:B------:R-:W-:Y:S01]  /*9db0*/  IMAD.WIDE.U32 R142, R142, -0x326172a9, RZ ;  /* 0xcd9e8d578e8e7825 */ /* 0x000fe200078e00ff */
[----:B------:R-:W-:Y:S01]  /*9dc0*/  LOP3.LUT R151, R160, UR16, R149, 0x96, !PT ;  /* 0x00000010a0977c12 */ /* 0x000fe2000f8e9695 */
[----:B------:R-:W-:-:S06]  /*9dd0*/  UIADD3 UR16, UPT, UPT, UR4, 0x3c6ef372, URZ ;  /* 0x3c6ef37204107890 */ /* 0x000fcc000fffe0ff */
        /* <DEDUP_REMOVED lines=44> */
[----:B------:R-:W-:-:S07]  /*a0a0*/  MOV R140, R142 ;  /* 0x0000008e008c7202 */ /* 0x000fce0000000f00 */
.L_x_12666:
[----:B------:R-:W-:Y:S05]  /*a0b0*/  BSYNC.RECONVERGENT B1 ;  /* 0x0000000000017941 */ /* 0x000fea0003800200 */
.L_x_12665:
        /* <DEDUP_REMOVED lines=10> */
[----:B------:R-:W-:-:S07]  /*a160*/  @P1 FADD.FTZ R107, R99, R107 ;  /* 0x0000006b636b1221 */ /* 0x000fce0000010000 */
.L_x_12589:
        /* <DEDUP_REMOVED lines=15> */
[----:B------:R-:W0:Y:S01]  /*a260*/  LDC.64 R142, c[0x0][0x3b0] ;  /* 0x0000ec00ff8e7b82 */ /* 0x000e220000000a00 */
[----:B------:R-:W-:-:S02]  /*a270*/  SEL R148, RZ, 0x1, !P1 ;  /* 0x00000001ff947807 */ /* 0x000fc40004800000 */
[----:B------:R-:W-:Y:S01]  /*a280*/  LOP3.LUT R161, R161, R160, RZ, 0xfc, !PT ;  /* 0x000000a0a1a17212 */ /* 0x000fe200078efcff */
[----:B------:R1:W-:Y:S01]  /*a290*/  STG.E.128 desc[UR6][R162.64], R100 ;  /* 0x00000064a2007986 */ /* 0x0003e2000c101d06 */
[----:B------:R-:W-:-:S03]  /*a2a0*/  LOP3.LUT R160, R141, R148, RZ, 0xfc, !PT ;  /* 0x000000948da07212 */ /* 0x000fc600078efcff */
[----:B------:R1:W-:Y:S01]  /*a2b0*/  STG.E.128 desc[UR6][R162.64+0x10], R104 ;  /* 0x00001068a2007986 */ /* 0x0003e2000c101d06 */
[----:B0-----:R-:W-:-:S05]  /*a2c0*/  IMAD.WIDE.U32 R142, R158, 0x8, R142 ;  /* 0x000000089e8e7825 */ /* 0x001fca00078e008e */
[----:B------:R1:W-:Y:S01]  /*a2d0*/  STG.E.64 desc[UR6][R142.64], R160 ;  /* 0x000000a08e007986 */ /* 0x0003e2000c101b06 */
[----:B------:R-:W-:Y:S05]  /*a2e0*/  @!P0 BRA `(.L_x_12670) ;  /* 0x0000000000508947 */ /* 0x000fea0003800000 */
[----:B------:R-:W-:Y:S01]  /*a2f0*/  IMAD.U32 R141, R2, 0x10000, RZ ;  /* 0x00010000028d7824 */ /* 0x000fe200078e00ff */
[----:B-1----:R-:W-:Y:S02]  /*a300*/  LOP3.LUT R162, R5, 0xff, RZ, 0xc0, !PT ;  /* 0x000000ff05a27812 */ /* 0x002fe400078ec0ff */
        /* <DEDUP_REMOVED lines=10> */
[----:B------:R-:W-:Y:S01]  /*a3b0*/  IMAD.WIDE.U32 R142, R142, 0x100, RZ ;  /* 0x000001008e8e7825 */ /* 0x000fe200078e00ff */
[----:B------:R-:W-:Y:S02]  /*a3c0*/  LOP3.LUT R141, R161, R141, R163, 0xfe, !PT ;  /* 0x0000008da18d7212 */ /* 0x000fe400078efea3 */
[----:B------:R-:W-:Y:S02]  /*a3d0*/  LOP3.LUT R162, R142, R162, R160, 0xfe, !PT ;  /* 0x000000a28ea27212 */ /* 0x000fe400078efea0 */
[----:B------:R-:W0:Y:S01]  /*a3e0*/  LDC.64 R160, c[0x0][0x3b8] ;  /* 0x0000ee00ffa07b82 */ /* 0x000e220000000a00 */
[----:B------:R-:W-:Y:S02]  /*a3f0*/  LOP3.LUT R143, R141, R143, RZ, 0xfc, !PT ;  /* 0x0000008f8d8f7212 */ /* 0x000fe400078efcff */
[----:B------:R-:W-:Y:S01]  /*a400*/  LOP3.LUT R142, R162, 0xff, R145, 0xf8, !PT ;  /* 0x000000ffa28e7812 */ /* 0x000fe200078ef891 */
[----:B0-----:R-:W-:-:S05]  /*a410*/  IMAD.WIDE.U32 R160, R158, 0x8, R160 ;  /* 0x000000089ea07825 */ /* 0x001fca00078e00a0 */
[----:B------:R0:W-:Y:S02]  /*a420*/  STG.E.64 desc[UR6][R160.64], R142 ;  /* 0x0000008ea0007986 */ /* 0x0001e4000c101b06 */
.L_x_12670:
[----:B------:R-:W-:Y:S01]  /*a430*/  MOV R148, R140 ;  /* 0x0000008c00947202 */ /* 0x000fe20000000f00 */
[----:B------:R-:W-:-:S07]  /*a440*/  VIADD R140, R158, 0x20 ;  /* 0x000000209e8c7836 */ /* 0x000fce0000000000 */
.L_x_12547:
[----:B------:R-:W-:Y:S05]  /*a450*/  BSYNC.RECONVERGENT B0 ;  /* 0x0000000000007941 */ /* 0x000fea0003800200 */
.L_x_12546:
        /* <DEDUP_REMOVED lines=36> */
.L_x_12676:
[----:B------:R-:W-:Y:S01]  /*a6a0*/  VIADD R153, R153, 0x1 ;  /* 0x0000000199997836 */ /* 0x000fe20000000000 */
[----:B------:R-:W-:Y:S03]  /*a6b0*/  BSSY.RECONVERGENT B2, `(.L_x_12677) ;  /* 0x000000c000027945 */ /* 0x000fe60003800200 */
[C---:B--2---:R-:W-:Y:S01]  /*a6c0*/  IMAD.WIDE.U32 R108, R153.reuse, -0x2daee0ad, RZ ;  /* 0xd2511f53996c7825 */ /* 0x044fe200078e00ff */
        /* <DEDUP_REMOVED lines=10> */
.L_x_12678:
[----:B------:R-:W-:Y:S05]  /*a770*/  BSYNC.RECONVERGENT B2 ;  /* 0x0000000000027941 */ /* 0x000fea0003800200 */
.L_x_12677:
        /* <DEDUP_REMOVED lines=58> */
[----:B------:R-:W-:-:S07]  /*ab20*/  IMAD.MOV.U32 R2, RZ, RZ, R148 ;  /* 0x000000ffff027224 */ /* 0x000fce00078e0094 */
.L_x_12675:
[----:B------:R-:W-:Y:S05]  /*ab30*/  BSYNC.RECONVERGENT B1 ;  /* 0x0000000000017941 */ /* 0x000fea0003800200 */
.L_x_12674:
        /* <DEDUP_REMOVED lines=24> */
.L_x_12681:
[----:B------:R-:W-:Y:S01]  /*acc0*/  IADD3 R153, PT, PT, R153, 0x1, RZ ;  /* 0x0000000199997810 */ /* 0x000fe20007ffe0ff */
[----:B------:R-:W-:Y:S03]  /*acd0*/  BSSY.RECONVERGENT B2, `(.L_x_12682) ;  /* 0x000000c000027945 */ /* 0x000fe60003800200 */
[C---:B------:R-:W-:Y:S01]  /*ace0*/  ISETP.NE.AND P2, PT, R153.reuse, RZ, PT ;  /* 0x000000ff9900720c */ /* 0x040fe20003f45270 */
[----:B--2---:R-:W-:-:S12]  /*acf0*/  IMAD.WIDE.U32 R108, R153, -0x2daee0ad, RZ ;  /* 0xd2511f53996c7825 */ /* 0x004fd800078e00ff */
        /* <DEDUP_REMOVED lines=9> */
.L_x_12683:
[----:B------:R-:W-:Y:S05]  /*ad90*/  BSYNC.RECONVERGENT B2 ;  /* 0x0000000000027941 */ /* 0x000fea0003800200 */
.L_x_12682:
        /* <DEDUP_REMOVED lines=60> */
.L_x_12680:
[----:B------:R-:W-:Y:S05]  /*b160*/  BSYNC.RECONVERGENT B1 ;  /* 0x0000000000017941 */ /* 0x000fea0003800200 */
.L_x_12679:
        /* <DEDUP_REMOVED lines=23> */
.L_x_12686:
        /* <DEDUP_REMOVED lines=13> */
.L_x_12688:
[----:B------:R-:W-:Y:S05]  /*b3b0*/  BSYNC.RECONVERGENT B2 ;  /* 0x0000000000027941 */ /* 0x000fea0003800200 */
.L_x_12687:
        /* <DEDUP_REMOVED lines=57> */
[----:B------:R-:W-:Y:S01]  /*b750*/  IMAD.MOV.U32 R4, RZ, RZ, RZ ;  /* 0x000000ffff047224 */ /* 0x000fe200078e00ff */
[----:B------:R-:W-:Y:S01]  /*b760*/  MOV R3, R142 ;  /* 0x0000008e00037202 */ /* 0x000fe20000000f00 */
[----:B------:R-:W-:-:S07]  /*b770*/  IMAD.MOV.U32 R142, RZ, RZ, R2 ;  /* 0x000000ffff8e7224 */ /* 0x000fce00078e0002 */
.L_x_12685:
[----:B------:R-:W-:Y:S05]  /*b780*/  BSYNC.RECONVERGENT B1 ;  /* 0x0000000000017941 */ /* 0x000fea0003800200 */
.L_x_12684:
        /* <DEDUP_REMOVED lines=20> */
.L_x_12691:
        /* <DEDUP_REMOVED lines=13> */
.L_x_12693:
[----:B------:R-:W-:Y:S05]  /*b9a0*/  BSYNC.RECONVERGENT B2 ;  /* 0x0000000000027941 */ /* 0x000fea0003800200 */
.L_x_12692:
        /* <DEDUP_REMOVED lines=60> */
.L_x_12690:
[----:B------:R-:W-:Y:S05]  /*bd70*/  BSYNC.RECONVERGENT B1 ;  /* 0x0000000000017941 */ /* 0x000fea0003800200 */
.L_x_12689:
        /* <DEDUP_REMOVED lines=24> */
.L_x_12696:
        /* <DEDUP_REMOVED lines=13> */
.L_x_12698:
[----:B------:R-:W-:Y:S05]  /*bfd0*/  BSYNC.RECONVERGENT B2 ;  /* 0x0000000000027941 */ /* 0x000fea0003800200 */
.L_x_12697:
        /* <DEDUP_REMOVED lines=60> */
.L_x_12695:
[----:B------:R-:W-:Y:S05]  /*c3a0*/  BSYNC.RECONVERGENT B1 ;  /* 0x0000000000017941 */ /* 0x000fea0003800200 */
.L_x_12694:
        /* <DEDUP_REMOVED lines=8> */
[----:B------:R-:W-:Y:S02]  /*c430*/  IMAD.MOV.U32 R5, RZ, RZ, 0x2 ;  /* 0x00000002ff057424 */ /* 0x000fe400078e00ff */
        /* <DEDUP_REMOVED lines=12> */
.L_x_12701:
        /* <DEDUP_REMOVED lines=13> */
.L_x_12703:
[----:B------:R-:W-:Y:S05]  /*c5d0*/  BSYNC.RECONVERGENT B2 ;  /* 0x0000000000027941 */ /* 0x000fea0003800200 */
.L_x_12702:
        /* <DEDUP_REMOVED lines=60> */
.L_x_12700:
[----:B------:R-:W-:Y:S05]  /*c9a0*/  BSYNC.RECONVERGENT B1 ;  /* 0x0000000000017941 */ /* 0x000fea0003800200 */
.L_x_12699:
[----:B------:R-:W-:Y:S01]  /*c9b0*/  I2FP.F32.U32 R2, R3 ;  /* 0x0000000300027245 */ /* 0x000fe20000201000 */
[----:B------:R-:W-:Y:S01]  /*c9c0*/  BSSY.RECONVERGENT B1, `(.L_x_12704) ;  /* 0x0000061000017945 */ /* 0x000fe20003800200 */
[----:B------:R-:W-:-:S03]  /*c9d0*/  IMAD.MOV.U32 R113, RZ, RZ, 0x2 ;  /* 0x00000002ff717424 */ /* 0x000fc600078e00ff */
        /* <DEDUP_REMOVED lines=9> */
[----:B------:R-:W-:-:S02]  /*ca70*/  PRMT R6, R2, 0x7610, R6 ;  /* 0x0000761002067816 */ /* 0x000fc40000000006 */
[----:B------:R-:W-:Y:S01]  /*ca80*/  MOV R3, R150 ;  /* 0x0000009600037202 */ /* 0x000fe20000000f00 */
        /* <DEDUP_REMOVED lines=10> */
.L_x_12706:
        /* <DEDUP_REMOVED lines=13> */
.L_x_12708:
[----:B------:R-:W-:Y:S05]  /*cc00*/  BSYNC.RECONVERGENT B2 ;  /* 0x0000000000027941 */ /* 0x000fea0003800200 */
.L_x_12707:
        /* <DEDUP_REMOVED lines=43> */
[----:B------:R-:W-:-:S04]  /*cec0*/  IMAD.WIDE.U32 R2, R3, -0x2daee0ad, RZ ;  /* 0xd2511f5303027825 */ /* 0x000fc800078e00ff */
[----:B------:R-:W-:Y:S01]  /*ced0*/  IMAD.MOV.U32 R113, RZ, RZ, RZ ;  /* 0x000000ffff717224 */ /* 0x000fe200078e00ff */
        /* <DEDUP_REMOVED lines=15> */
.L_x_12705:
[----:B------:R-:W-:Y:S05]  /*cfd0*/  BSYNC.RECONVERGENT B1 ;  /* 0x0000000000017941 */ /* 0x000fea0003800200 */
.L_x_12704:
        /* <DEDUP_REMOVED lines=20> */
.L_x_12711:
        /* <DEDUP_REMOVED lines=13> */
.L_x_12713:
[----:B------:R-:W-:Y:S05]  /*d1f0*/  BSYNC.RECONVERGENT B2 ;  /* 0x0000000000027941 */ /* 0x000fea0003800200 */
.L_x_12712:
        /* <DEDUP_REMOVED lines=60> */
.L_x_12710:
[----:B------:R-:W-:Y:S05]  /*d5c0*/  BSYNC.RECONVERGENT B1 ;  /* 0x0000000000017941 */ /* 0x000fea0003800200 */
.L_x_12709:
        /* <DEDUP_REMOVED lines=24> */
.L_x_12716:
        /* <DEDUP_REMOVED lines=13> */
.L_x_12718:
[----:B------:R-:W-:Y:S05]  /*d820*/  BSYNC.RECONVERGENT B2 ;  /* 0x0000000000027941 */ /* 0x000fea0003800200 */
.L_x_12717:
        /* <DEDUP_REMOVED lines=58> */
[----:B------:R-:W-:Y:S02]  /*dbd0*/  IMAD.MOV.U32 R3, RZ, RZ, R142 ;  /* 0x000000ffff037224 */ /* 0x000fe400078e008e */
[----:B------:R-:W-:-:S07]  /*dbe0*/  IMAD.MOV.U32 R142, RZ, RZ, R2 ;  /* 0x000000ffff8e7224 */ /* 0x000fce00078e0002 */
.L_x_12715:
[----:B------:R-:W-:Y:S05]  /*dbf0*/  BSYNC.RECONVERGENT B1 ;  /* 0x0000000000017941 */ /* 0x000fea0003800200 */
.L_x_12714:
        /* <DEDUP_REMOVED lines=19> */
.L_x_12721:
        /* <DEDUP_REMOVED lines=13> */
.L_x_12723:
[----:B------:R-:W-:Y:S05]  /*de00*/  BSYNC.RECONVERGENT B2 ;  /* 0x0000000000027941 */ /* 0x000fea0003800200 */
.L_x_12722:
        /* <DEDUP_REMOVED lines=60> */
.L_x_12720:
[----:B------:R-:W-:Y:S05]  /*e1d0*/  BSYNC.RECONVERGENT B1 ;  /* 0x0000000000017941 */ /* 0x000fea0003800200 */
.L_x_12719:
        /* <DEDUP_REMOVED lines=24> */
.L_x_12726:
        /* <DEDUP_REMOVED lines=13> */
.L_x_12728:
[----:B------:R-:W-:Y:S05]  /*e430*/  BSYNC.RECONVERGENT B2 ;  /* 0x0000000000027941 */ /* 0x000fea0003800200 */
.L_x_12727:
        /* <DEDUP_REMOVED lines=60> */
.L_x_12725:
[----:B------:R-:W-:Y:S05]  /*e800*/  BSYNC.RECONVERGENT B1 ;  /* 0x0000000000017941 */ /* 0x000fea0003800200 */
.L_x_12724:
        /* <DEDUP_REMOVED lines=18> */
.L_x_12731:
        /* <DEDUP_REMOVED lines=13> */
.L_x_12733:
[----:B------:R-:W-:Y:S05]  /*ea00*/  BSYNC.RECONVERGENT B2 ;  /* 0x0000000000027941 */ /* 0x000fea0003800200 */
.L_x_12732:
        /* <DEDUP_REMOVED lines=60> */
.L_x_12730:
[----:B------:R-:W-:Y:S05]  /*edd0*/  BSYNC.RECONVERGENT B1 ;  /* 0x0000000000017941 */ /* 0x000fea0003800200 */
.L_x_12729:
        /* <DEDUP_REMOVED lines=24> */
.L_x_12736:
        /* <DEDUP_REMOVED lines=12> */
.L_x_12738:
[----:B------:R-:W-:Y:S05]  /*f020*/  BSYNC.RECONVERGENT B2 ;  /* 0x0000000000027941 */ /* 0x000fea0003800200 */
.L_x_12737:
[----:B------:R-:W-:Y:S01]  /*f030*/  IMAD.WIDE.U32 R148, R153, -0x2daee0ad, RZ ;  /* 0xd2511f5399947825 */ /* 0x000fe200078e00ff */
[----:B------:R-:W-:Y:S01]  /*f040*/  UIADD3 UR16, UPT, UPT, UR4, -0x61c88647, URZ ;  /* 0x9e3779b904107890 */ /* 0x000fe2000fffe0ff */
[----:B------:R-:W-:Y:S02]  /*f050*/  MOV R2, R142 ;  /* 0x0000008e00027202 */ /* 0x000fe40000000f00 */
[----:B------:R-:W-:Y:S01]  /*f060*/  IMAD.WIDE.U32 R160, R154, -0x326172a9, RZ ;  /* 0xcd9e8d579aa07825 */ /* 0x000fe200078e00ff */
[----:B------:R-:W-:-:S03]  /*f070*/  LOP3.LUT R150, R146, UR5, R149, 0x96, !PT ;  /* 0x0000000592967c12 */ /* 0x000fc6000f8e9695 */
[----:B------:R-:W-:Y:S01]  /*f080*/  IMAD.MOV.U32 R159, RZ, RZ, RZ ;  /* 0x000000ffff9f7224 */ /* 0x000fe200078e00ff */
        /* <DEDUP_REMOVED lines=55> */
.L_x_12735:
[----:B------:R-:W-:Y:S05]  /*f400*/  BSYNC.RECONVERGENT B1 ;  /* 0x0000000000017941 */ /* 0x000fea0003800200 */
.L_x_12734:
[----:B------:R-:W-:Y:S01]  /*f410*/  ISETP.NE.AND P5, PT, R159, 0x1, PT ;  /* 0x000000019f00780c */ /* 0x000fe20003fa5270 */
[----:B------:R-:W-:Y:S01]  /*f420*/  BSSY.RECONVERGENT B1, `(.L_x_12739) ;  /* 0x000005c000017945 */ /* 0x000fe20003800200 */
[----:B------:R-:W-:Y:S01]  /*f430*/  I2FP.F32.U32 R2, R2 ;  /* 0x0000000200027245 */ /* 0x000fe20000201000 */
[----:B------:R-:W-:Y:S01]  /*f440*/  IMAD.MOV.U32 R148, RZ, RZ, 0x2 ;  /* 0x00000002ff947424 */ /* 0x000fe200078e00ff */
[C---:B------:R-:W-:Y:S02]  /*f450*/  SHF.L.U32 R114, R115.reuse, 0x10, RZ ;  /* 0x0000001073727819 */ /* 0x040fe400000006ff */
[----:B------:R-:W-:Y:S01]  /*f460*/  PRMT R115, R115, 0x7632, R115 ;  /* 0x0000763273737816 */ /* 0x000fe20000000073 */
[----:B------:R-:W-:Y:S02]  /*f470*/  FFMA.FTZ R147, R2, R143, 1.1641532182693481445e-10 ;  /* 0x2f00000002937423 */ /* 0x000fe4000001008f */
[----:B------:R-:W-:Y:S01]  /*f480*/  FMUL.FTZ R2, R114, R141 ;  /* 0x0000008d72027220 */ /* 0x000fe20000410000 */
[----:B------:R-:W-:-:S02]  /*f490*/  IMAD.MOV.U32 R114, RZ, RZ, R150 ;  /* 0x000000ffff727224 */ /* 0x000fc400078e0096 */
        /* <DEDUP_REMOVED lines=10> */
.L_x_12741:
[----:B------:R-:W-:Y:S01]  /*f540*/  VIADD R153, R153, 0x1 ;  /* 0x0000000199997836 */ /* 0x000fe20000000000 */
[----:B------:R-:W-:Y:S04]  /*f550*/  BSSY.RECONVERGENT B2, `(.L_x_12742) ;  /* 0x000000b000027945 */ /* 0x000fe80003800200 */
        /* <DEDUP_REMOVED lines=10> */
.L_x_12743:
[----:B------:R-:W-:Y:S05]  /*f600*/  BSYNC.RECONVERGENT B2 ;  /* 0x0000000000027941 */ /* 0x000fea0003800200 */
.L_x_12742:
        /* <DEDUP_REMOVED lines=59> */
[----:B------:R-:W-:Y:S01]  /*f9c0*/  IMAD.MOV.U32 R148, RZ, RZ, RZ ;  /* 0x000000ffff947224 */ /* 0x000fe200078e00ff */
[----:B------:R-:W-:-:S07]  /*f9d0*/  MOV R142, R160 ;  /* 0x000000a0008e7202 */ /* 0x000fce0000000f00 */
.L_x_12740:
[----:B------:R-:W-:Y:S05]  /*f9e0*/  BSYNC.RECONVERGENT B1 ;  /* 0x0000000000017941 */ /* 0x000fea0003800200 */
.L_x_12739:
[----:B------:R-:W-:Y:S01]  /*f9f0*/  I2FP.F32.U32 R114, R114 ;  /* 0x0000007200727245 */ /* 0x000fe20000201000 */
[----:B------:R-:W-:Y:S01]  /*fa00*/  BSSY.RECONVERGENT B1, `(.L_x_12744) ;  /* 0x0000061000017945 */ /* 0x000fe20003800200 */
[----:B------:R-:W-:Y:S01]  /*fa10*/  FSEL R159, R2, RZ, P4 ;  /* 0x000000ff029f7208 */ /* 0x000fe20002000000 */
[----:B------:R-:W-:Y:S02]  /*fa20*/  HFMA2 R161, -RZ, RZ, 0, 1.1920928955078125e-07 ;  /* 0x00000002ffa17431 */ /* 0x000fe400000001ff */
        /* <DEDUP_REMOVED lines=20> */
.L_x_12746:
[----:B------:R-:W-:Y:S01]  /*fb70*/  IADD3 R153, PT, PT, R153, 0x1, RZ ;  /* 0x0000000199997810 */ /* 0x000fe20007ffe0ff */
[----:B------:R-:W-:Y:S03]  /*fb80*/  BSSY.RECONVERGENT B2, `(.L_x_12747) ;  /* 0x000000b000027945 */ /* 0x000fe60003800200 */
[----:B------:R-:W-:-:S13]  /*fb90*/  ISETP.NE.AND P5, PT, R153, RZ, PT ;  /* 0x000000ff9900720c */ /* 0x000fda0003fa5270 */
        /* <DEDUP_REMOVED lines=9> */
.L_x_12748:
[----:B------:R-:W-:Y:S05]  /*fc30*/  BSYNC.RECONVERGENT B2 ;  /* 0x0000000000027941 */ /* 0x000fea0003800200 */
.L_x_12747:
        /* <DEDUP_REMOVED lines=61> */
.L_x_12745:
[----:B------:R-:W-:Y:S05]  /*10010*/  BSYNC.RECONVERGENT B1 ;  /* 0x0000000000017941 */ /* 0x000fea0003800200 */
.L_x_12744:
        /* <DEDUP_REMOVED lines=18> */
.L_x_12751:
[----:B------:R-:W-:Y:S01]  /*10140*/  VIADD R153, R153, 0x1 ;  /* 0x0000000199997836 */ /* 0x000fe20000000000 */
[----:B------:R-:W-:Y:S04]  /*10150*/  BSSY.RECONVERGENT B2, `(.L_x_12752) ;  /* 0x000000d000027945 */ /* 0x000fe80003800200 */
        /* <DEDUP_REMOVED lines=12> */
.L_x_12753:
[----:B------:R-:W-:Y:S05]  /*10220*/  BSYNC.RECONVERGENT B2 ;  /* 0x0000000000027941 */ /* 0x000fea0003800200 */
.L_x_12752:
        /* <DEDUP_REMOVED lines=61> */
.L_x_12750:
[----:B------:R-:W-:Y:S05]  /*10600*/  BSYNC.RECONVERGENT B1 ;  /* 0x0000000000017941 */ /* 0x000fea0003800200 */
.L_x_12749:
        /* <DEDUP_REMOVED lines=12> */
.L_x_12673:
        /* <DEDUP_REMOVED lines=16> */
.L_x_12757:
        /* <DEDUP_REMOVED lines=13> */
.L_x_12759:
[----:B------:R-:W-:Y:S05]  /*108a0*/  BSYNC.RECONVERGENT B2 ;  /* 0x0000000000027941 */ /* 0x000fea0003800200 */
.L_x_12758:
        /* <DEDUP_REMOVED lines=59> */
.L_x_12756:
[----:B------:R-:W-:Y:S05]  /*10c60*/  BSYNC.RECONVERGENT B1 ;  /* 0x0000000000017941 */ /* 0x000fea0003800200 */
.L_x_12755:
        /* <DEDUP_REMOVED lines=9> */
[----:B------:R-:W-:Y:S01]  /*10d00*/  IMAD.MOV.U32 R109, RZ, RZ, R150 ;  /* 0x000000ffff6d7224 */ /* 0x000fe200078e0096 */
[----:B------:R-:W-:-:S02]  /*10d10*/  MOV R111, 0x2 ;  /* 0x00000002006f7802 */ /* 0x000fc40000000f00 */
        /* <DEDUP_REMOVED lines=11> */
.L_x_12762:
        /* <DEDUP_REMOVED lines=13> */
.L_x_12764:
[----:B------:R-:W-:Y:S05]  /*10ea0*/  BSYNC.RECONVERGENT B2 ;  /* 0x0000000000027941 */ /* 0x000fea0003800200 */
.L_x_12763:
        /* <DEDUP_REMOVED lines=60> */
.L_x_12761:
[----:B------:R-:W-:Y:S05]  /*11270*/  BSYNC.RECONVERGENT B1 ;  /* 0x0000000000017941 */ /* 0x000fea0003800200 */
.L_x_12760:
        /* <DEDUP_REMOVED lines=19> */
.L_x_12767:
        /* <DEDUP_REMOVED lines=13> */
.L_x_12769:
[----:B------:R-:W-:Y:S05]  /*11480*/  BSYNC.RECONVERGENT B2 ;  /* 0x0000000000027941 */ /* 0x000fea0003800200 */
.L_x_12768:
        /* <DEDUP_REMOVED lines=58> */
[----:B------:R-:W-:Y:S01]  /*11830*/  MOV R109, R142 ;  /* 0x0000008e006d7202 */ /* 0x000fe20000000f00 */
[----:B------:R-:W-:-:S07]  /*11840*/  IMAD.MOV.U32 R142, RZ, RZ, R108 ;  /* 0x000000ffff8e7224 */ /* 0x000fce00078e006c */
.L_x_12766:
[----:B------:R-:W-:Y:S05]  /*11850*/  BSYNC.RECONVERGENT B1 ;  /* 0x0000000000017941 */ /* 0x000fea0003800200 */
.L_x_12765:
[----:B------:R-:W-:Y:S01]  /*11860*/  I2FP.F32.U32 R109, R109 ;  /* 0x0000006d006d7245 */ /* 0x000fe20000201000 */
[----:B------:R-:W-:Y:S01]  /*11870*/  BSSY.RECONVERGENT B1, `(.L_x_12770) ;  /* 0x000005d000017945 */ /* 0x000fe20003800200 */
[----:B------:R-:W-:Y:S01]  /*11880*/  LOP3.LUT R157, R157, 0xfffffffb, RZ, 0xc0, !PT ;  /* 0xfffffffb9d9d7812 */ /* 0x000fe200078ec0ff */
[----:B------:R-:W-:Y:S01]  /*11890*/  IMAD.MOV.U32 R111, RZ, RZ, 0x2 ;  /* 0x00000002ff6f7424 */ /* 0x000fe200078e00ff */
[----:B------:R-:W-:Y:S01]  /*118a0*/  SHF.L.U32 R112, R113, 0x10, RZ ;  /* 0x0000001071707819 */ /* 0x000fe200000006ff */
[----:B------:R-:W-:Y:S01]  /*118b0*/  FFMA.FTZ R108, R109, R148, 1.1641532182693481445e-10 ;  /* 0x2f0000006d6c7423 */ /* 0x000fe20000010094 */
[----:B------:R-:W-:Y:S01]  /*118c0*/  PRMT R160, R113, 0x7632, R160 ;  /* 0x0000763271a07816 */ /* 0x000fe200000000a0 */
[----:B------:R-:W-:-:S03]  /*118d0*/  IMAD.MOV.U32 R109, RZ, RZ, R150 ;  /* 0x000000ffff6d7224 */ /* 0x000fc600078e0096 */
        /* <DEDUP_REMOVED lines=12> */
.L_x_12772:
        /* <DEDUP_REMOVED lines=12> */
.L_x_12774:
[----:B------:R-:W-:Y:S05]  /*11a60*/  BSYNC.RECONVERGENT B2 ;  /* 0x0000000000027941 */ /* 0x000fea0003800200 */
.L_x_12773:
        /* <DEDUP_REMOVED lines=61> */
.L_x_12771:
[----:B------:R-:W-:Y:S05]  /*11e40*/  BSYNC.RECONVERGENT B1 ;  /* 0x0000000000017941 */ /* 0x000fea0003800200 */
.L_x_12770:
        /* <DEDUP_REMOVED lines=19> */
.L_x_12777:
        /* <DEDUP_REMOVED lines=12> */
.L_x_12779:
[----:B------:R-:W-:Y:S05]  /*12040*/  BSYNC.RECONVERGENT B2 ;  /* 0x0000000000027941 */ /* 0x000fea0003800200 */
.L_x_12778:
        /* <DEDUP_REMOVED lines=58> */
[----:B------:R-:W-:Y:S02]  /*123f0*/  HFMA2 R110, -RZ, RZ, 0, 0 ;  /* 0x00000000ff6e7431 */ /* 0x000fe400000001ff */
[----:B------:R-:W-:Y:S02]  /*12400*/  IMAD.MOV.U32 R109, RZ, RZ, R142 ;  /* 0x000000ffff6d7224 */ /* 0x000fe400078e008e */
[----:B------:R-:W-:-:S07]  /*12410*/  IMAD.MOV.U32 R142, RZ, RZ, R108 ;  /* 0x000000ffff8e7224 */ /* 0x000fce00078e006c */
.L_x_12776:
[----:B------:R-:W-:Y:S05]  /*12420*/  BSYNC.RECONVERGENT B1 ;  /* 0x0000000000017941 */ /* 0x000fea0003800200 */
.L_x_12775:
        /* <DEDUP_REMOVED lines=18> */
.L_x_12782:
        /* <DEDUP_REMOVED lines=12> */
.L_x_12784:
[----:B------:R-:W-:Y:S05]  /*12610*/  BSYNC.RECONVERGENT B2 ;  /* 0x0000000000027941 */ /* 0x000fea0003800200 */
.L_x_12783:
        /* <DEDUP_REMOVED lines=61> */
.L_x_12781:
[----:B------:R-:W-:Y:S05]  /*129f0*/  BSYNC.RECONVERGENT B1 ;  /* 0x0000000000017941 */ /* 0x000fea0003800200 */
.L_x_12780:
        /* <DEDUP_REMOVED lines=17> */
.L_x_12787:
        /* <DEDUP_REMOVED lines=12> */
.L_x_12789:
[----:B------:R-:W-:Y:S05]  /*12bd0*/  BSYNC.RECONVERGENT B2 ;  /* 0x0000000000027941 */ /* 0x000fea0003800200 */
.L_x_12788:
        /* <DEDUP_REMOVED lines=61> */
.L_x_12786:
[----:B------:R-:W-:Y:S05]  /*12fb0*/  BSYNC.RECONVERGENT B1 ;  /* 0x0000000000017941 */ /* 0x000fea0003800200 */
.L_x_12785:
        /* <DEDUP_REMOVED lines=18> */
.L_x_12792:
        /* <DEDUP_REMOVED lines=12> */
.L_x_12794:
[----:B------:R-:W-:Y:S05]  /*131a0*/  BSYNC.RECONVERGENT B2 ;  /* 0x0000000000027941 */ /* 0x000fea0003800200 */
.L_x_12793:
        /* <DEDUP_REMOVED lines=61> */
.L_x_12791:
[----:B------:R-:W-:Y:S05]  /*13580*/  BSYNC.RECONVERGENT B1 ;  /* 0x0000000000017941 */ /* 0x000fea0003800200 */
.L_x_12790:
        /* <DEDUP_REMOVED lines=10> */
[----:B------:R-:W-:Y:S01]  /*13630*/  FMUL.FTZ R112, R112, UR12 ;  /* 0x0000000c70707c20 */ /* 0x000fe20008410000 */
[----:B------:R-:W-:Y:S01]  /*13640*/  FSEL R113, R108, RZ, P3 ;  /* 0x000000ff6c717208 */ /* 0x000fe20001800000 */
[----:B------:R-:W-:Y:S01]  /*13650*/  FMUL.FTZ R160, R160, UR12 ;  /* 0x0000000ca0a07c20 */ /* 0x000fe20008410000 */
[----:B------:R-:W-:Y:S01]  /*13660*/  LOP3.LUT P6, RZ, R157, 0x4, RZ, 0xc0, !PT ;  /* 0x000000049dff7812 */ /* 0x000fe200078cc0ff */
[----:B------:R-:W-:Y:S01]  /*13670*/  IMAD.U32 R115, R115, 0x10000, RZ ;  /* 0x0001000073737824 */ /* 0x000fe200078e00ff */
[----:B------:R-:W-:Y:S01]  /*13680*/  FSEL R108, R143, RZ, P1 ;  /* 0x000000ff8f6c7208 */ /* 0x000fe20000800000 */
[----:B------:R-:W-:Y:S01]  /*13690*/  FMUL.FTZ R161, R161, UR12 ;  /* 0x0000000ca1a17c20 */ /* 0x000fe20008410000 */
[----:B------:R-:W-:Y:S01]  /*136a0*/  ISETP.NE.AND P1, PT, R109, RZ, PT ;  /* 0x000000ff6d00720c */ /* 0x000fe20003f25270 */
[----:B------:R-:W-:Y:S01]  /*136b0*/  FMUL.FTZ R115, R115, UR12 ;  /* 0x0000000c73737c20 */ /* 0x000fe20008410000 */
[----:B------:R-:W-:-:S02]  /*136c0*/  LOP3.LUT P5, RZ, R157, 0x2, RZ, 0xc0, !PT ;  /* 0x000000029dff7812 */ /* 0x000fc400078ac0ff */
[----:B------:R-:W-:Y:S02]  /*136d0*/  FSEL R109, R159, RZ, P0 ;  /* 0x000000ff9f6d7208 */ /* 0x000fe40000000000 */
[----:B------:R-:W-:Y:S02]  /*136e0*/  ISETP.NE.AND P0, PT, R110, RZ, PT ;  /* 0x000000ff6e00720c */ /* 0x000fe40003f05270 */
[----:B------:R-:W-:Y:S02]  /*136f0*/  FSEL R110, R112, RZ, P6 ;  /* 0x000000ff706e7208 */ /* 0x000fe40003000000 */
[----:B------:R-:W-:Y:S02]  /*13700*/  FSEL R112, R111, RZ, P2 ;  /* 0x000000ff6f707208 */ /* 0x000fe40001000000 */
[----:B------:R-:W-:Y:S01]  /*13710*/  FSEL R111, R160, RZ, P5 ;  /* 0x000000ffa06f7208 */ /* 0x000fe20002800000 */
[----:B------:R-:W-:Y:S01]  /*13720*/  @P1 FADD.FTZ R108, R92, R108 ;  /* 0x0000006c5c6c1221 */ /* 0x000fe20000010000 */
[----:B------:R-:W-:Y:S01]  /*13730*/  FSETP.GTU.FTZ.AND P5, PT, R148, R141, PT ;  /* 0x0000008d9400720b */ /* 0x000fe20003fbc000 */
[----:B------:R-:W-:Y:S01]  /*13740*/  @P1 FADD.FTZ R109, R93, R109 ;  /* 0x0000006d5d6d1221 */ /* 0x000fe20000010000 */
[----:B------:R-:W-:Y:S01]  /*13750*/  FSEL R114, R161, RZ, P4 ;  /* 0x000000ffa1727208 */ /* 0x000fe20002000000 */
[----:B------:R-:W-:Y:S01]  /*13760*/  @P1 FADD.FTZ R110, R94, R110 ;  /* 0x0000006e5e6e1221 */ /* 0x000fe20000010000 */
[----:B------:R-:W-:Y:S01]  /*13770*/  FSEL R115, R115, RZ, !P5 ;  /* 0x000000ff73737208 */ /* 0x000fe20006800000 */
[----:B------:R-:W-:Y:S01]  /*13780*/  @P1 FADD.FTZ R111, R95, R111 ;  /* 0x0000006f5f6f1221 */ /* 0x000fe20000010000 */
[----:B------:R-:W-:Y:S01]  /*13790*/  @P1 FADD.FTZ R112, R96, R112 ;  /* 0x0000007060701221 */ /* 0x000fe20000010000 */
[----:B------:R-:W-:Y:S01]  /*137a0*/  @P1 FADD.FTZ R113, R97, R113 ;  /* 0x0000007161711221 */ /* 0x000fe20000010000 */
[----:B------:R-:W-:Y:S01]  /*137b0*/  @P1 FADD.FTZ R114, R98, R114 ;  /* 0x0000007262721221 */ /* 0x000fe20000010000 */
[----:B------:R-:W-:Y:S01]  /*137c0*/  @P1 FADD.FTZ R115, R99, R115 ;  /* 0x0000007363731221 */ /* 0x000fe20000010000 */
[----:B------:R-:W-:-:S13]  /*137d0*/  PLOP3.LUT P5, PT, P5, PT, PT, 0x8, 0x80 ;  /* 0x000000000080781c */ /* 0x000fda0002fae170 */
.L_x_12754:
        /* <DEDUP_REMOVED lines=38> */
[----:B------:R-:W-:Y:S02]  /*13a40*/  LOP3.LUT R160, R164, 0xff, R145, 0xf8, !PT ;  /* 0x000000ffa4a07812 */ /* 0x000fe400078ef891 */
[----:B------:R-:W-:Y:S02]  /*13a50*/  LOP3.LUT R141, R163, R141, R165, 0xfe, !PT ;  /* 0x0000008da38d7212 */ /* 0x000fe400078efea5 */
[----:B------:R-:W0:Y:S02]  /*13a60*/  LDC.64 R162, c[0x0][0x3b8] ;  /* 0x0000ee00ffa27b82 */ /* 0x000e240000000a00 */
[----:B------:R-:W-:Y:S01]  /*13a70*/  LOP3.LUT R161, R141, R161, RZ, 0xfc, !PT ;  /* 0x000000a18da17212 */ /* 0x000fe200078efcff */
[----:B0-----:R-:W-:-:S05]  /*13a80*/  IMAD.WIDE.U32 R162, R140, 0x8, R162 ;  /* 0x000000088ca27825 */ /* 0x001fca00078e00a2 */
[----:B------:R0:W-:Y:S02]  /*13a90*/  STG.E.64 desc[UR6][R162.64], R160 ;  /* 0x000000a0a2007986 */ /* 0x0001e4000c101b06 */
.L_x_12795:
[----:B------:R-:W-:Y:S01]  /*13aa0*/  MOV R148, R142 ;  /* 0x0000008e00947202 */ /* 0x000fe20000000f00 */
[----:B------:R-:W-:-:S07]  /*13ab0*/  VIADD R140, R140, 0x20 ;  /* 0x000000208c8c7836 */ /* 0x000fce0000000000 */
.L_x_12672:
[----:B------:R-:W-:Y:S05]  /*13ac0*/  BSYNC.RECONVERGENT B0 ;  /* 0x0000000000007941 */ /* 0x000fea0003800200 */
.L_x_12671:
        /* <DEDUP_REMOVED lines=36> */
.L_x_12801:
        /* <DEDUP_REMOVED lines=13> */
.L_x_12803:
[----:B------:R-:W-:Y:S05]  /*13de0*/  BSYNC.RECONVERGENT B2 ;  /* 0x0000000000027941 */ /* 0x000fea0003800200 */
.L_x_12802:
        /* <DEDUP_REMOVED lines=59> */
.L_x_12800:
[----:B------:R-:W-:Y:S05]  /*141a0*/  BSYNC.RECONVERGENT B1 ;  /* 0x0000000000017941 */ /* 0x000fea0003800200 */
.L_x_12799:
        /* <DEDUP_REMOVED lines=24> */
.L_x_12806:
        /* <DEDUP_REMOVED lines=13> */
.L_x_12808:
[----:B------:R-:W-:Y:S05]  /*14400*/  BSYNC.RECONVERGENT B2 ;  /* 0x0000000000027941 */ /* 0x000fea0003800200 */
.L_x_12807:
        /* <DEDUP_REMOVED lines=60> */
.L_x_12805:
[----:B------:R-:W-:Y:S05]  /*147d0*/  BSYNC.RECONVERGENT B1 ;  /* 0x0000000000017941 */ /* 0x000fea0003800200 */
.L_x_12804:
        /* <DEDUP_REMOVED lines=23> */
.L_x_12811:
        /* <DEDUP_REMOVED lines=13> */
.L_x_12813:
[----:B------:R-:W-:Y:S05]  /*14a20*/  BSYNC.RECONVERGENT B2 ;  /* 0x0000000000027941 */ /* 0x000fea0003800200 */
.L_x_12812:
        /* <DEDUP_REMOVED lines=60> */
.L_x_12810:
[----:B------:R-:W-:Y:S05]  /*14df0*/  BSYNC.RECONVERGENT B1 ;  /* 0x0000000000017941 */ /* 0x000fea0003800200 */
.L_x_12809:
        /* <DEDUP_REMOVED lines=20> */
.L_x_12816:
        /* <DEDUP_REMOVED lines=13> */
.L_x_12818:
[----:B------:R-:W-:Y:S05]  /*15010*/  BSYNC.RECONVERGENT B2 ;  /* 0x0000000000027941 */ /* 0x000fea0003800200 */
.L_x_12817:
        /* <DEDUP_REMOVED lines=57> */
[----:B------:R-:W-:Y:S02]  /*153b0*/  LOP3.LUT R151, R4, UR17, R3, 0x96, !PT ;  /* 0x0000001104977c12 */ /* 0x000fe4000f8e9603 */
[----:B------:R-:W-:Y:S01]  /*153c0*/  MOV R3, R142 ;  /* 0x0000008e00037202 */ /* 0x000fe20000000f00 */
[----:B------:R-:W-:-:S07]  /*153d0*/  IMAD.MOV.U32 R142, RZ, RZ, R2 ;  /* 0x000000ffff8e7224 */ /* 0x000fce00078e0002 */
.L_x_12815:
[----:B------:R-:W-:Y:S05]  /*153e0*/  BSYNC.RECONVERGENT B1 ;  /* 0x0000000000017941 */ /* 0x000fea0003800200 */
.L_x_12814:
        /* <DEDUP_REMOVED lines=24> */
.L_x_12821:
        /* <DEDUP_REMOVED lines=13> */
.L_x_12823:
[----:B------:R-:W-:Y:S05]  /*15640*/  BSYNC.RECONVERGENT B2 ;  /* 0x0000000000027941 */ /* 0x000fea0003800200 */
.L_x_12822:
        /* <DEDUP_REMOVED lines=60> */
.L_x_12820:
[----:B------:R-:W-:Y:S05]  /*15a10*/  BSYNC.RECONVERGENT B1 ;  /* 0x0000000000017941 */ /* 0x000fea0003800200 */
.L_x_12819:
        /* <DEDUP_REMOVED lines=21> */
.L_x_12826:
        /* <DEDUP_REMOVED lines=13> */
.L_x_12828:
[----:B------:R-:W-:Y:S05]  /*15c40*/  BSYNC.RECONVERGENT B2 ;  /* 0x0000000000027941 */ /* 0x000fea0003800200 */
.L_x_12827:
        /* <DEDUP_REMOVED lines=50> */
[----:B------:R-:W-:Y:S02]  /*15f70*/  HFMA2 R5, -RZ, RZ, 0, 0 ;  /* 0x00000000ff057431 */ /* 0x000fe400000001ff */
        /* <DEDUP_REMOVED lines=9> */
.L_x_12825:
[----:B------:R-:W-:Y:S05]  /*16010*/  BSYNC.RECONVERGENT B1 ;  /* 0x0000000000017941 */ /* 0x000fea0003800200 */
.L_x_12824:
        /* <DEDUP_REMOVED lines=24> */
.L_x_12831:
        /* <DEDUP_REMOVED lines=13> */
.L_x_12833:
[----:B------:R-:W-:Y:S05]  /*16270*/  BSYNC.RECONVERGENT B2 ;  /* 0x0000000000027941 */ /* 0x000fea0003800200 */
.L_x_12832:
        /* <DEDUP_REMOVED lines=60> */
.L_x_12830:
[----:B------:R-:W-:Y:S05]  /*16640*/  BSYNC.RECONVERGENT B1 ;  /* 0x0000000000017941 */ /* 0x000fea0003800200 */
.L_x_12829:
        /* <DEDUP_REMOVED lines=20> */
.L_x_12836:
        /* <DEDUP_REMOVED lines=13> */
.L_x_12838:
[----:B------:R-:W-:Y:S05]  /*16860*/  BSYNC.RECONVERGENT B2 ;  /* 0x0000000000027941 */ /* 0x000fea0003800200 */
.L_x_12837:
        /* <DEDUP_REMOVED lines=60> */
.L_x_12835:
[----:B------:R-:W-:Y:S05]  /*16c30*/  BSYNC.RECONVERGENT B1 ;  /* 0x0000000000017941 */ /* 0x000fea0003800200 */
.L_x_12834:
        /* <DEDUP_REMOVED lines=24> */
.L_x_12841:
        /* <DEDUP_REMOVED lines=13> */
.L_x_12843:
[----:B------:R-:W-:Y:S05]  /*16e90*/  BSYNC.RECONVERGENT B2 ;  /* 0x0000000000027941 */ /* 0x000fea0003800200 */
.L_x_12842:
        /* <DEDUP_REMOVED lines=60> */
.L_x_12840:
[----:B------:R-:W-:Y:S05]  /*17260*/  BSYNC.RECONVERGENT B1 ;  /* 0x0000000000017941 */ /* 0x000fea0003800200 */
.L_x_12839:
        /* <DEDUP_REMOVED lines=19> */
.L_x_12846:
        /* <DEDUP_REMOVED lines=13> */
.L_x_12848:
[----:B------:R-:W-:Y:S05]  /*17470*/  BSYNC.RECONVERGENT B2 ;  /* 0x0000000000027941 */ /* 0x000fea0003800200 */
.L_x_12847:
        /* <DEDUP_REMOVED lines=60> */
.L_x_12845:
[----:B------:R-:W-:Y:S05]  /*17840*/  BSYNC.RECONVERGENT B1 ;  /* 0x0000000000017941 */ /* 0x000fea0003800200 */
.L_x_12844:
        /* <DEDUP_REMOVED lines=24> */
.L_x_12851:
        /* <DEDUP_REMOVED lines=13> */
.L_x_12853:
[----:B------:R-:W-:Y:S05]  /*17aa0*/  BSYNC.RECONVERGENT B2 ;  /* 0x0000000000027941 */ /* 0x000fea0003800200 */
.L_x_12852:
        /* <DEDUP_REMOVED lines=60> */
.L_x_12850:
[----:B------:R-:W-:Y:S05]  /*17e70*/  BSYNC.RECONVERGENT B1 ;  /* 0x0000000000017941 */ /* 0x000fea0003800200 */
.L_x_12849:
        /* <DEDUP_REMOVED lines=18> */
.L_x_12856:
        /* <DEDUP_REMOVED lines=13> */
.L_x_12858:
[----:B------:R-:W-:Y:S05]  /*18070*/  BSYNC.RECONVERGENT B2 ;  /* 0x0000000000027941 */ /* 0x000fea0003800200 */
.L_x_12857:
        /* <DEDUP_REMOVED lines=60> */
.L_x_12855:
[----:B------:R-:W-:Y:S05]  /*18440*/  BSYNC.RECONVERGENT B1 ;  /* 0x0000000000017941 */ /* 0x000fea0003800200 */
.L_x_12854:
        /* <DEDUP_REMOVED lines=24> */
.L_x_12861:
        /* <DEDUP_REMOVED lines=12> */
.L_x_12863:
[----:B------:R-:W-:Y:S05]  /*18690*/  BSYNC.RECONVERGENT B2 ;  /* 0x0000000000027941 */ /* 0x000fea0003800200 */
.L_x_12862:
        /* <DEDUP_REMOVED lines=61> */
.L_x_12860:
[----:B------:R-:W-:Y:S05]  /*18a70*/  BSYNC.RECONVERGENT B1 ;  /* 0x0000000000017941 */ /* 0x000fea0003800200 */
.L_x_12859:
        /* <DEDUP_REMOVED lines=19> */
.L_x_12866:
        /* <DEDUP_REMOVED lines=12> */
.L_x_12868:
[----:B------:R-:W-:Y:S05]  /*18c70*/  BSYNC.RECONVERGENT B2 ;  /* 0x0000000000027941 */ /* 0x000fea0003800200 */
.L_x_12867:
        /* <DEDUP_REMOVED lines=61> */
.L_x_12865:
[----:B------:R-:W-:Y:S05]  /*19050*/  BSYNC.RECONVERGENT B1 ;  /* 0x0000000000017941 */ /* 0x000fea0003800200 */
.L_x_12864:
        /* <DEDUP_REMOVED lines=24> */
.L_x_12871:
        /* <DEDUP_REMOVED lines=12> */
.L_x_12873:
[----:B------:R-:W-:Y:S05]  /*192a0*/  BSYNC.RECONVERGENT B2 ;  /* 0x0000000000027941 */ /* 0x000fea0003800200 */
.L_x_12872:
        /* <DEDUP_REMOVED lines=61> */
.L_x_12870:
[----:B------:R-:W-:Y:S05]  /*19680*/  BSYNC.RECONVERGENT B1 ;  /* 0x0000000000017941 */ /* 0x000fea0003800200 */
.L_x_12869:
        /* <DEDUP_REMOVED lines=18> */
.L_x_12876:
        /* <DEDUP_REMOVED lines=14> */
.L_x_12878:
[----:B------:R-:W-:Y:S05]  /*19890*/  BSYNC.RECONVERGENT B2 ;  /* 0x0000000000027941 */ /* 0x000fea0003800200 */
.L_x_12877:
        /* <DEDUP_REMOVED lines=61> */
.L_x_12875:
[----:B------:R-:W-:Y:S05]  /*19c70*/  BSYNC.RECONVERGENT B1 ;  /* 0x0000000000017941 */ /* 0x000fea0003800200 */
.L_x_12874:
        /* <DEDUP_REMOVED lines=12> */
.L_x_12798:
        /* <DEDUP_REMOVED lines=16> */
.L_x_12882:
        /* <DEDUP_REMOVED lines=13> */
.L_x_12884:
[----:B------:R-:W-:Y:S05]  /*19f10*/  BSYNC.RECONVERGENT B2 ;  /* 0x0000000000027941 */ /* 0x000fea0003800200 */
.L_x_12883:
        /* <DEDUP_REMOVED lines=59> */
.L_x_12881:
[----:B------:R-:W-:Y:S05]  /*1a2d0*/  BSYNC.RECONVERGENT B1 ;  /* 0x0000000000017941 */ /* 0x000fea0003800200 */
.L_x_12880:
        /* <DEDUP_REMOVED lines=22> */
.L_x_12887:
        /* <DEDUP_REMOVED lines=13> */
.L_x_12889:
[----:B------:R-:W-:Y:S05]  /*1a510*/  BSYNC.RECONVERGENT B2 ;  /* 0x0000000000027941 */ /* 0x000fea0003800200 */
.L_x_12888:
        /* <DEDUP_REMOVED lines=60> */
.L_x_12886:
[----:B------:R-:W-:Y:S05]  /*1a8e0*/  BSYNC.RECONVERGENT B1 ;  /* 0x0000000000017941 */ /* 0x000fea0003800200 */
.L_x_12885:
[----:B------:R-:W-:Y:S01]  /*1a8f0*/  I2FP.F32.U32 R117, R117 ;  /* 0x0000007500757245 */ /* 0x000fe20000201000 */
[----:B------:R-:W-:Y:S01]  /*1a900*/  BSSY.RECONVERGENT B1, `(.L_x_12890) ;  /* 0x000005c000017945 */ /* 0x000fe20003800200 */
[----:B------:R-:W-:Y:S01]  /*1a910*/  LOP3.LUT R157, R157, 0xfffffff7, RZ, 0xc0, !PT ;  /* 0xfffffff79d9d7812 */ /* 0x000fe200078ec0ff */
[----:B------:R-:W-:Y:S02]  /*1a920*/  IMAD.U32 R159, R159, 0x10000, RZ ;  /* 0x000100009f9f7824 */ /* 0x000fe400078e00ff */
[----:B------:R-:W-:Y:S01]  /*1a930*/  FFMA.FTZ R116, R117, R148, 1.1641532182693481445e-10 ;  /* 0x2f00000075747423 */ /* 0x000fe20000010094 */
[----:B------:R-:W-:Y:S01]  /*1a940*/  IMAD.MOV.U32 R118, RZ, RZ, 0x2 ;  /* 0x00000002ff767424 */ /* 0x000fe200078e00ff */
[----:B------:R-:W-:-:S03]  /*1a950*/  MOV R117, R150 ;  /* 0x0000009600757202 */ /* 0x000fc60000000f00 */
        /* <DEDUP_REMOVED lines=12> */
.L_x_12892:
        /* <DEDUP_REMOVED lines=13> */
.L_x_12894:
[----:B------:R-:W-:Y:S05]  /*1aaf0*/  BSYNC.RECONVERGENT B2 ;  /* 0x0000000000027941 */ /* 0x000fea0003800200 */
.L_x_12893:
        /* <DEDUP_REMOVED lines=60> */
.L_x_12891:
[----:B------:R-:W-:Y:S05]  /*1aec0*/  BSYNC.RECONVERGENT B1 ;  /* 0x0000000000017941 */ /* 0x000fea0003800200 */
.L_x_12890:
        /* <DEDUP_REMOVED lines=20> */
.L_x_12897:
        /* <DEDUP_REMOVED lines=12> */
.L_x_12899:
[----:B------:R-:W-:Y:S05]  /*1b0d0*/  BSYNC.RECONVERGENT B2 ;  /* 0x0000000000027941 */ /* 0x000fea0003800200 */
.L_x_12898:
        /* <DEDUP_REMOVED lines=61> */
.L_x_12896:
[----:B------:R-:W-:Y:S05]  /*1b4b0*/  BSYNC.RECONVERGENT B1 ;  /* 0x0000000000017941 */ /* 0x000fea0003800200 */
.L_x_12895:
        /* <DEDUP_REMOVED lines=19> */
.L_x_12902:
        /* <DEDUP_REMOVED lines=12> */
.L_x_12904:
[----:B------:R-:W-:Y:S05]  /*1b6b0*/  BSYNC.RECONVERGENT B2 ;  /* 0x0000000000027941 */ /* 0x000fea0003800200 */
.L_x_12903:
        /* <DEDUP_REMOVED lines=61> */
.L_x_12901:
[----:B------:R-:W-:Y:S05]  /*1ba90*/  BSYNC.RECONVERGENT B1 ;  /* 0x0000000000017941 */ /* 0x000fea0003800200 */
.L_x_12900:
        /* <DEDUP_REMOVED lines=18> */
.L_x_12907:
        /* <DEDUP_REMOVED lines=12> */
.L_x_12909:
[----:B------:R-:W-:Y:S05]  /*1bc80*/  BSYNC.RECONVERGENT B2 ;  /* 0x0000000000027941 */ /* 0x000fea0003800200 */
.L_x_12908:
        /* <DEDUP_REMOVED lines=61> */
.L_x_12906:
[----:B------:R-:W-:Y:S05]  /*1c060*/  BSYNC.RECONVERGENT B1 ;  /* 0x0000000000017941 */ /* 0x000fea0003800200 */
.L_x_12905:
        /* <DEDUP_REMOVED lines=17> */
.L_x_12912:
        /* <DEDUP_REMOVED lines=12> */
.L_x_12914:
[----:B------:R-:W-:Y:S05]  /*1c240*/  BSYNC.RECONVERGENT B2 ;  /* 0x0000000000027941 */ /* 0x000fea0003800200 */
.L_x_12913:
        /* <DEDUP_REMOVED lines=61> */
.L_x_12911:
[----:B------:R-:W-:Y:S05]  /*1c620*/  BSYNC.RECONVERGENT B1 ;  /* 0x0000000000017941 */ /* 0x000fea0003800200 */
.L_x_12910:
        /* <DEDUP_REMOVED lines=18> */
.L_x_12917:
        /* <DEDUP_REMOVED lines=12> */
.L_x_12919:
[----:B------:R-:W-:Y:S05]  /*1c810*/  BSYNC.RECONVERGENT B2 ;  /* 0x0000000000027941 */ /* 0x000fea0003800200 */
.L_x_12918:
        /* <DEDUP_REMOVED lines=61> */
.L_x_12916:
[----:B------:R-:W-:Y:S05]  /*1cbf0*/  BSYNC.RECONVERGENT B1 ;  /* 0x0000000000017941 */ /* 0x000fea0003800200 */
.L_x_12915:
        /* <DEDUP_REMOVED lines=37> */
.L_x_12879:
        /* <DEDUP_REMOVED lines=25> */
[----:B0-----:R-:W-:Y:S02]  /*1cfe0*/  LOP3.LUT R164, R5, 0xff, RZ, 0xc0, !PT ;  /* 0x000000ff05a47812 */ /* 0x001fe400078ec0ff */
        /* <DEDUP_REMOVED lines=18> */
.L_x_12920:
[----:B------:R-:W-:Y:S01]  /*1d110*/  MOV R148, R142 ;  /* 0x0000008e00947202 */ /* 0x000fe20000000f00 */
[----:B------:R-:W-:-:S07]  /*1d120*/  VIADD R140, R140, 0x20 ;  /* 0x000000208c8c7836 */ /* 0x000fce0000000000 */
.L_x_12797:
[----:B------:R-:W-:Y:S05]  /*1d130*/  BSYNC.RECONVERGENT B0 ;  /* 0x0000000000007941 */ /* 0x000fea0003800200 */
.L_x_12796:
        /* <DEDUP_REMOVED lines=36> */
.L_x_12926:
        /* <DEDUP_REMOVED lines=13> */
.L_x_12928:
[----:B------:R-:W-:Y:S05]  /*1d450*/  BSYNC.RECONVERGENT B2 ;  /* 0x0000000000027941 */ /* 0x000fea0003800200 */
.L_x_12927:
        /* <DEDUP_REMOVED lines=59> */
.L_x_12925:
[----:B------:R-:W-:Y:S05]  /*1d810*/  BSYNC.RECONVERGENT B1 ;  /* 0x0000000000017941 */ /* 0x000fea0003800200 */
.L_x_12924:
        /* <DEDUP_REMOVED lines=24> */
.L_x_12931:
        /* <DEDUP_REMOVED lines=13> */
.L_x_12933:
[----:B------:R-:W-:Y:S05]  /*1da70*/  BSYNC.RECONVERGENT B2 ;  /* 0x0000000000027941 */ /* 0x000fea0003800200 */
.L_x_12932:
        /* <DEDUP_REMOVED lines=60> */
.L_x_12930:
[----:B------:R-:W-:Y:S05]  /*1de40*/  BSYNC.RECONVERGENT B1 ;  /* 0x0000000000017941 */ /* 0x000fea0003800200 */
.L_x_12929:
[----:B------:R-:W-:Y:S01]  /*1de50*/  I2FP.F32.U32 R2, R3 ;  /* 0x0000000300027245 */ /* 0x000fe20000201000 */
[----:B------:R-:W-:Y:S01]  /*1de60*/  IMAD.U32 R4, R88, 0x10000, RZ ;  /* 0x0001000058047824 */ /* 0x000fe200078e00ff */
[----:B------:R-:W-:Y:S01]  /*1de70*/  BSSY.RECONVERGENT B1, `(.L_x_12934) ;  /* 0x000005f000017945 */ /* 0x000fe20003800200 */
[----:B--2---:R-:W-:Y:S02]  /*1de80*/  HFMA2 R125, -RZ, RZ, 0, 1.1920928955078125e-07 ;  /* 0x00000002ff7d7431 */ /* 0x004fe400000001ff */
        /* <DEDUP_REMOVED lines=19> */
.L_x_12936:
        /* <DEDUP_REMOVED lines=13> */
.L_x_12938:
[----:B------:R-:W-:Y:S05]  /*1e090*/  BSYNC.RECONVERGENT B2 ;  /* 0x0000000000027941 */ /* 0x000fea0003800200 */
.L_x_12937:
        /* <DEDUP_REMOVED lines=60> */
.L_x_12935:
[----:B------:R-:W-:Y:S05]  /*1e460*/  BSYNC.RECONVERGENT B1 ;  /* 0x0000000000017941 */ /* 0x000fea0003800200 */
.L_x_12934:
        /* <DEDUP_REMOVED lines=20> */
.L_x_12941:
        /* <DEDUP_REMOVED lines=13> */
.L_x_12943:
[----:B------:R-:W-:Y:S05]  /*1e680*/  BSYNC.RECONVERGENT B2 ;  /* 0x0000000000027941 */ /* 0x000fea0003800200 */
.L_x_12942:
        /* <DEDUP_REMOVED lines=60> */
.L_x_12940:
[----:B------:R-:W-:Y:S05]  /*1ea50*/  BSYNC.RECONVERGENT B1 ;  /* 0x0000000000017941 */ /* 0x000fea0003800200 */
.L_x_12939:
        /* <DEDUP_REMOVED lines=24> */
.L_x_12946:
        /* <DEDUP_REMOVED lines=13> */
.L_x_12948:
[----:B------:R-:W-:Y:S05]  /*1ecb0*/  BSYNC.RECONVERGENT B2 ;  /* 0x0000000000027941 */ /* 0x000fea0003800200 */
.L_x_12947:
        /* <DEDUP_REMOVED lines=60> */
.L_x_12945:
[----:B------:R-:W-:Y:S05]  /*1f080*/  BSYNC.RECONVERGENT B1 ;  /* 0x0000000000017941 */ /* 0x000fea0003800200 */
.L_x_12944:
        /* <DEDUP_REMOVED lines=21> */
.L_x_12951:
        /* <DEDUP_REMOVED lines=13> */
.L_x_12953:
[----:B------:R-:W-:Y:S05]  /*1f2b0*/  BSYNC.RECONVERGENT B2 ;  /* 0x0000000000027941 */ /* 0x000fea0003800200 */
.L_x_12952:
        /* <DEDUP_REMOVED lines=60> */
.L_x_12950:
[----:B------:R-:W-:Y:S05]  /*1f680*/  BSYNC.RECONVERGENT B1 ;  /* 0x0000000000017941 */ /* 0x000fea0003800200 */
.L_x_12949:
        /* <DEDUP_REMOVED lines=24> */
.L_x_12956:
        /* <DEDUP_REMOVED lines=13> */
.L_x_12958:
[----:B------:R-:W-:Y:S05]  /*1f8e0*/  BSYNC.RECONVERGENT B2 ;  /* 0x0000000000027941 */ /* 0x000fea0003800200 */
.L_x_12957:
        /* <DEDUP_REMOVED lines=60> */
.L_x_12955:
[----:B------:R-:W-:Y:S05]  /*1fcb0*/  BSYNC.RECONVERGENT B1 ;  /* 0x0000000000017941 */ /* 0x000fea0003800200 */
.L_x_12954:
        /* <DEDUP_REMOVED lines=20> */
.L_x_12961:
        /* <DEDUP_REMOVED lines=13> */
.L_x_12963:
[----:B------:R-:W-:Y:S05]  /*1fed0*/  BSYNC.RECONVERGENT B2 ;  /* 0x0000000000027941 */ /* 0x000fea0003800200 */
.L_x_12962:
        /* <DEDUP_REMOVED lines=60> */
.L_x_12960:
[----:B------:R-:W-:Y:S05]  /*202a0*/  BSYNC.RECONVERGENT B1 ;  /* 0x0000000000017941 */ /* 0x000fea0003800200 */
.L_x_12959:
        /* <DEDUP_REMOVED lines=24> */
.L_x_12966:
        /* <DEDUP_REMOVED lines=13> */
.L_x_12968:
[----:B------:R-:W-:Y:S05]  /*20500*/  BSYNC.RECONVERGENT B2 ;  /* 0x0000000000027941 */ /* 0x000fea0003800200 */
.L_x_12967:
        /* <DEDUP_REMOVED lines=60> */
.L_x_12965:
[----:B------:R-:W-:Y:S05]  /*208d0*/  BSYNC.RECONVERGENT B1 ;  /* 0x0000000000017941 */ /* 0x000fea0003800200 */
.L_x_12964:
        /* <DEDUP_REMOVED lines=19> */
.L_x_12971:
        /* <DEDUP_REMOVED lines=13> */
.L_x_12973:
[----:B------:R-:W-:Y:S05]  /*20ae0*/  BSYNC.RECONVERGENT B2 ;  /* 0x0000000000027941 */ /* 0x000fea0003800200 */
.L_x_12972:
        /* <DEDUP_REMOVED lines=60> */
.L_x_12970:
[----:B------:R-:W-:Y:S05]  /*20eb0*/  BSYNC.RECONVERGENT B1 ;  /* 0x0000000000017941 */ /* 0x000fea0003800200 */
.L_x_12969:
        /* <DEDUP_REMOVED lines=24> */
.L_x_12976:
        /* <DEDUP_REMOVED lines=13> */
.L_x_12978:
[----:B------:R-:W-:Y:S05]  /*21110*/  BSYNC.RECONVERGENT B2 ;  /* 0x0000000000027941 */ /* 0x000fea0003800200 */
.L_x_12977:
        /* <DEDUP_REMOVED lines=60> */
.L_x_12975:
[----:B------:R-:W-:Y:S05]  /*214e0*/  BSYNC.RECONVERGENT B1 ;  /* 0x0000000000017941 */ /* 0x000fea0003800200 */
.L_x_12974:
        /* <DEDUP_REMOVED lines=18> */
.L_x_12981:
        /* <DEDUP_REMOVED lines=13> */
.L_x_12983:
[----:B------:R-:W-:Y:S05]  /*216e0*/  BSYNC.RECONVERGENT B2 ;  /* 0x0000000000027941 */ /* 0x000fea0003800200 */
.L_x_12982:
        /* <DEDUP_REMOVED lines=60> */
.L_x_12980:
[----:B------:R-:W-:Y:S05]  /*21ab0*/  BSYNC.RECONVERGENT B1 ;  /* 0x0000000000017941 */ /* 0x000fea0003800200 */
.L_x_12979:
        /* <DEDUP_REMOVED lines=24> */
.L_x_12986:
        /* <DEDUP_REMOVED lines=12> */
.L_x_12988:
[----:B------:R-:W-:Y:S05]  /*21d00*/  BSYNC.RECONVERGENT B2 ;  /* 0x0000000000027941 */ /* 0x000fea0003800200 */
.L_x_12987:
        /* <DEDUP_REMOVED lines=61> */
.L_x_12985:
[----:B------:R-:W-:Y:S05]  /*220e0*/  BSYNC.RECONVERGENT B1 ;  /* 0x0000000000017941 */ /* 0x000fea0003800200 */
.L_x_12984:
        /* <DEDUP_REMOVED lines=19> */
.L_x_12991:
        /* <DEDUP_REMOVED lines=12> */
.L_x_12993:
[----:B------:R-:W-:Y:S05]  /*222e0*/  BSYNC.RECONVERGENT B2 ;  /* 0x0000000000027941 */ /* 0x000fea0003800200 */
.L_x_12992:
        /* <DEDUP_REMOVED lines=61> */
.L_x_12990:
[----:B------:R-:W-:Y:S05]  /*226c0*/  BSYNC.RECONVERGENT B1 ;  /* 0x0000000000017941 */ /* 0x000fea0003800200 */
.L_x_12989:
        /* <DEDUP_REMOVED lines=24> */
.L_x_12996:
        /* <DEDUP_REMOVED lines=12> */
.L_x_12998:
[----:B------:R-:W-:Y:S05]  /*22910*/  BSYNC.RECONVERGENT B2 ;  /* 0x0000000000027941 */ /* 0x000fea0003800200 */
.L_x_12997:
        /* <DEDUP_REMOVED lines=61> */
.L_x_12995:
[----:B------:R-:W-:Y:S05]  /*22cf0*/  BSYNC.RECONVERGENT B1 ;  /* 0x0000000000017941 */ /* 0x000fea0003800200 */
.L_x_12994:
        /* <DEDUP_REMOVED lines=18> */
.L_x_13001:
        /* <DEDUP_REMOVED lines=14> */
.L_x_13003:
[----:B------:R-:W-:Y:S05]  /*22f00*/  BSYNC.RECONVERGENT B2 ;  /* 0x0000000000027941 */ /* 0x000fea0003800200 */
.L_x_13002:
        /* <DEDUP_REMOVED lines=61> */
.L_x_13000:
[----:B------:R-:W-:Y:S05]  /*232e0*/  BSYNC.RECONVERGENT B1 ;  /* 0x0000000000017941 */ /* 0x000fea0003800200 */
.L_x_12999:
        /* <DEDUP_REMOVED lines=12> */
.L_x_12923:
        /* <DEDUP_REMOVED lines=16> */
.L_x_13007:
        /* <DEDUP_REMOVED lines=13> */
.L_x_13009:
[----:B------:R-:W-:Y:S05]  /*23580*/  BSYNC.RECONVERGENT B2 ;  /* 0x0000000000027941 */ /* 0x000fea0003800200 */
.L_x_13008:
        /* <DEDUP_REMOVED lines=59> */
.L_x_13006:
[----:B------:R-:W-:Y:S05]  /*23940*/  BSYNC.RECONVERGENT B1 ;  /* 0x0000000000017941 */ /* 0x000fea0003800200 */
.L_x_13005:
[----:B------:R-:W0:Y:S01]  /*23950*/  LDC R141, c[0x0][0x404] ;  /* 0x00010100ff8d7b82 */ /* 0x000e220000000800 */
[----:B------:R-:W-:Y:S01]  /*23960*/  I2FP.F32.U32 R125, R124 ;  /* 0x0000007c007d7245 */ /* 0x000fe20000201000 */
[----:B------:R-:W-:Y:S01]  /*23970*/  IMAD.MOV.U32 R148, RZ, RZ, 0x2f800000 ;  /* 0x2f800000ff947424 */ /* 0x000fe200078e00ff */
[----:B------:R-:W-:Y:S01]  /*23980*/  LOP3.LUT R157, R157, 0xffffffef, RZ, 0xc0, !PT ;  /* 0xffffffef9d9d7812 */ /* 0x000fe200078ec0ff */
[----:B------:R-:W-:Y:S01]  /*23990*/  BSSY.RECONVERGENT B1, `(.L_x_13010) ;  /* 0x000005c000017945 */ /* 0x000fe20003800200 */
[C---:B-----5:R-:W-:Y:S02]  /*239a0*/  IMAD.U32 R143, R128.reuse, 0x10000, RZ ;  /* 0x00010000808f7824 */ /* 0x060fe400078e00ff */
[----:B------:R-:W-:Y:S01]  /*239b0*/  FFMA.FTZ R124, R125, R148, 1.1641532182693481445e-10 ;  /* 0x2f0000007d7c7423 */ /* 0x000fe20000010094 */
[----:B------:R-:W-:Y:S01]  /*239c0*/  PRMT R159, R128, 0x7632, R159 ;  /* 0x00007632809f7816 */ /* 0x000fe2000000009f */
[----:B------:R-:W-:Y:S01]  /*239d0*/  IMAD.MOV.U32 R125, RZ, RZ, R150 ;  /* 0x000000ffff7d7224 */ /* 0x000fe200078e0096 */
[----:B------:R-:W-:-:S02]  /*239e0*/  MOV R127, 0x2 ;  /* 0x00000002007f7802 */ /* 0x000fc40000000f00 */
[----:B0-----:R-:W-:-:S13]  /*239f0*/  FSETP.LE.FTZ.AND P2, PT, R124, R141, PT ;  /* 0x0000008d7c00720b */ /* 0x001fda0003f53000 */
        /* <DEDUP_REMOVED lines=11> */
.L_x_13012:
        /* <DEDUP_REMOVED lines=13> */
.L_x_13014:
[----:B------:R-:W-:Y:S05]  /*23b80*/  BSYNC.RECONVERGENT B2 ;  /* 0x0000000000027941 */ /* 0x000fea0003800200 */
.L_x_13013:
        /* <DEDUP_REMOVED lines=60> */
.L_x_13011:
[----:B------:R-:W-:Y:S05]  /*23f50*/  BSYNC.RECONVERGENT B1 ;  /* 0x0000000000017941 */ /* 0x000fea0003800200 */
.L_x_13010:
        /* <DEDUP_REMOVED lines=19> */
.L_x_13017:
        /* <DEDUP_REMOVED lines=13> */
.L_x_13019:
[----:B------:R-:W-:Y:S05]  /*24160*/  BSYNC.RECONVERGENT B2 ;  /* 0x0000000000027941 */ /* 0x000fea0003800200 */
.L_x_13018:
        /* <DEDUP_REMOVED lines=60> */
.L_x_13016:
[----:B------:R-:W-:Y:S05]  /*24530*/  BSYNC.RECONVERGENT B1 ;  /* 0x0000000000017941 */ /* 0x000fea0003800200 */
.L_x_13015:
        /* <DEDUP_REMOVED lines=20> */
.L_x_13022:
        /* <DEDUP_REMOVED lines=12> */
.L_x_13024:
[----:B------:R-:W-:Y:S05]  /*24740*/  BSYNC.RECONVERGENT B2 ;  /* 0x0000000000027941 */ /* 0x000fea0003800200 */
.L_x_13023:
        /* <DEDUP_REMOVED lines=61> */
.L_x_13021:
[----:B------:R-:W-:Y:S05]  /*24b20*/  BSYNC.RECONVERGENT B1 ;  /* 0x0000000000017941 */ /* 0x000fea0003800200 */
.L_x_13020:
        /* <DEDUP_REMOVED lines=19> */
.L_x_13027:
        /* <DEDUP_REMOVED lines=12> */
.L_x_13029:
[----:B------:R-:W-:Y:S05]  /*24d20*/  BSYNC.RECONVERGENT B2 ;  /* 0x0000000000027941 */ /* 0x000fea0003800200 */
.L_x_13028:
        /* <DEDUP_REMOVED lines=61> */
.L_x_13026:
[----:B------:R-:W-:Y:S05]  /*25100*/  BSYNC.RECONVERGENT B1 ;  /* 0x0000000000017941 */ /* 0x000fea0003800200 */
.L_x_13025:
        /* <DEDUP_REMOVED lines=18> */
.L_x_13032:
        /* <DEDUP_REMOVED lines=12> */
.L_x_13034:
[----:B------:R-:W-:Y:S05]  /*252f0*/  BSYNC.RECONVERGENT B2 ;  /* 0x0000000000027941 */ /* 0x000fea0003800200 */
.L_x_13033:
        /* <DEDUP_REMOVED lines=61> */
.L_x_13031:
[----:B------:R-:W-:Y:S05]  /*256d0*/  BSYNC.RECONVERGENT B1 ;  /* 0x0000000000017941 */ /* 0x000fea0003800200 */
.L_x_13030:
        /* <DEDUP_REMOVED lines=17> */
.L_x_13037:
        /* <DEDUP_REMOVED lines=12> */
.L_x_13039:
[----:B------:R-:W-:Y:S05]  /*258b0*/  BSYNC.RECONVERGENT B2 ;  /* 0x0000000000027941 */ /* 0x000fea0003800200 */
.L_x_13038:
        /* <DEDUP_REMOVED lines=61> */
.L_x_13036:
[----:B------:R-:W-:Y:S05]  /*25c90*/  BSYNC.RECONVERGENT B1 ;  /* 0x0000000000017941 */ /* 0x000fea0003800200 */
.L_x_13035:
        /* <DEDUP_REMOVED lines=18> */
.L_x_13042:
        /* <DEDUP_REMOVED lines=12> */
.L_x_13044:
[----:B------:R-:W-:Y:S05]  /*25e80*/  BSYNC.RECONVERGENT B2 ;  /* 0x0000000000027941 */ /* 0x000fea0003800200 */
.L_x_13043:
        /* <DEDUP_REMOVED lines=61> */
.L_x_13041:
[----:B------:R-:W-:Y:S05]  /*26260*/  BSYNC.RECONVERGENT B1 ;  /* 0x0000000000017941 */ /* 0x000fea0003800200 */
.L_x_13040:
        /* <DEDUP_REMOVED lines=37> */
.L_x_13004:
[----:B------:R-:W-:Y:S01]  /*264c0*/  SEL R160, RZ, 0x10000, !P4 ;  /* 0x00010000ffa07807 */ /* 0x000fe20006000000 */
[----:B------:R-:W0:Y:S01]  /*264d0*/  LDC.64 R164, c[0x0][0x3a8] ;  /* 0x0000ea00ffa47b82 */ /* 0x000e220000000a00 */
[----:B------:R-:W-:Y:S02]  /*264e0*/  SEL R159, RZ, 0x1000000, !P5 ;  /* 0x01000000ff9f7807 */ /* 0x000fe40006800000 */
[----:B------:R-:W-:Y:S02]  /*264f0*/  SEL R163, RZ, 0x100, !P3 ;  /* 0x00000100ffa37807 */ /* 0x000fe40005800000 */
[----:B------:R-:W-:Y:S02]  /*26500*/  LOP3.LUT P6, RZ, R157, 0x8, RZ, 0xc0, !PT ;  /* 0x000000089dff7812 */ /* 0x000fe400078cc0ff */
[----:B------:R-:W-:Y:S02]  /*26510*/  LOP3.LUT R163, R163, R159, R160, 0xfe, !PT ;  /* 0x0000009fa3a37212 */ /* 0x000fe400078efea0 */
[----:B------:R-:W1:Y:S01]  /*26520*/  LDC.64 R160, c[0x0][0x3b0] ;  /* 0x0000ec00ffa07b82 */ /* 0x000e620000000a00 */
[----:B------:R-:W-:-:S02]  /*26530*/  LOP3.LUT P5, RZ, R157, 0x4, RZ, 0xc0, !PT ;  /* 0x000000049dff7812 */ /* 0x000fc400078ac0ff */
[C---:B------:R-:W-:Y:S02]  /*26540*/  LOP3.LUT P4, RZ, R157.reuse, 0x2, RZ, 0xc0, !PT ;  /* 0x000000029dff7812 */ /* 0x040fe4000788c0ff */
[----:B------:R-:W-:Y:S02]  /*26550*/  SEL R143, RZ, 0x10000, !P5 ;  /* 0x00010000ff8f7807 */ /* 0x000fe40006800000 */
[----:B------:R-:W-:Y:S02]  /*26560*/  SEL R141, RZ, 0x1000000, !P4 ;  /* 0x01000000ff8d7807 */ /* 0x000fe40006000000 */
[----:B------:R-:W-:Y:S02]  /*26570*/  SEL R148, RZ, 0x100, !P6 ;  /* 0x00000100ff947807 */ /* 0x000fe40007000000 */
[----:B------:R-:W-:Y:S02]  /*26580*/  LOP3.LUT P1, RZ, R157, 0x10, RZ, 0xc0, !PT ;  /* 0x000000109dff7812 */ /* 0x000fe4000782c0ff */
[----:B------:R-:W-:-:S02]  /*26590*/  LOP3.LUT R141, R148, R141, R143, 0xfe, !PT ;  /* 0x0000008d948d7212 */ /* 0x000fc400078efe8f */
[----:B------:R-:W-:Y:S01]  /*265a0*/  SEL R162, RZ, 0x1, !P2 ;  /* 0x00000001ffa27807 */ /* 0x000fe20005000000 */
[C---:B0-----:R-:W-:Y:S01]  /*265b0*/  IMAD.WIDE.U32 R164, R140.reuse, 0x20, R164 ;  /* 0x000000208ca47825 */ /* 0x041fe200078e00a4 */
[----:B------:R-:W-:Y:S02]  /*265c0*/  SEL R148, RZ, 0x1, !P1 ;  /* 0x00000001ff947807 */ /* 0x000fe40004800000 */
[----:B------:R-:W-:Y:S02]  /*265d0*/  LOP3.LUT R163, R163, R162, RZ, 0xfc, !PT ;  /* 0x000000a2a3a37212 */ /* 0x000fe400078efcff */
[----:B------:R-:W-:Y:S01]  /*265e0*/  LOP3.LUT R162, R141, R148, RZ, 0xfc, !PT ;  /* 0x000000948da27212 */ /* 0x000fe200078efcff */
[----:B------:R0:W-:Y:S01]  /*265f0*/  STG.E.128 desc[UR6][R164.64], R124 ;  /* 0x0000007ca4007986 */ /* 0x0001e2000c101d06 */
[----:B-1----:R-:W-:-:S03]  /*26600*/  IMAD.WIDE.U32 R160, R140, 0x8, R160 ;  /* 0x000000088ca07825 */ /* 0x002fc600078e00a0 */
        /* <DEDUP_REMOVED lines=23> */
.L_x_13045:
[----:B------:R-:W-:Y:S01]  /*26780*/  MOV R148, R142 ;  /* 0x0000008e00947202 */ /* 0x000fe20000000f00 */
[----:B------:R-:W-:-:S07]  /*26790*/  VIADD R140, R140, 0x20 ;  /* 0x000000208c8c7836 */ /* 0x000fce0000000000 */
.L_x_12922:
[----:B------:R-:W-:Y:S05]  /*267a0*/  BSYNC.RECONVERGENT B0 ;  /* 0x0000000000007941 */ /* 0x000fea0003800200 */
.L_x_12921:
        /* <DEDUP_REMOVED lines=36> */
.L_x_13051:
        /* <DEDUP_REMOVED lines=13> */
.L_x_13053:
[----:B------:R-:W-:Y:S05]  /*26ac0*/  BSYNC.RECONVERGENT B2 ;  /* 0x0000000000027941 */ /* 0x000fea0003800200 */
.L_x_13052:
        /* <DEDUP_REMOVED lines=57> */
[----:B------:R-:W-:Y:S02]  /*26e60*/  LOP3.LUT R151, R2, UR17, R143, 0x96, !PT ;  /* 0x0000001102977c12 */ /* 0x000fe4000f8e968f */
[----:B------:R-:W-:-:S07]  /*26e70*/  MOV R2, R148 ;  /* 0x0000009400027202 */ /* 0x000fce0000000f00 */
.L_x_13050:
[----:B------:R-:W-:Y:S05]  /*26e80*/  BSYNC.RECONVERGENT B1 ;  /* 0x0000000000017941 */ /* 0x000fea0003800200 */
.L_x_13049:
        /* <DEDUP_REMOVED lines=10> */
[----:B--2---:R-:W-:-:S02]  /*26f30*/  IMAD.MOV.U32 R133, RZ, RZ, 0x2 ;  /* 0x00000002ff857424 */ /* 0x004fc400078e00ff */
[----:B------:R-:W-:Y:S01]  /*26f40*/  IMAD.MOV.U32 R4, RZ, RZ, R150 ;  /* 0x000000ffff047224 */ /* 0x000fe200078e0096 */
[----:B0-----:R-:W-:Y:S01]  /*26f50*/  FSETP.LE.FTZ.AND P4, PT, R2, R141, PT ;  /* 0x0000008d0200720b */ /* 0x001fe20003f93000 */
[----:B-1----:R-:W-:-:S12]  /*26f60*/  FMUL.FTZ R6, R3, R0 ;  /* 0x0000000003067220 */ /* 0x002fd80000410000 */
        /* <DEDUP_REMOVED lines=10> */
.L_x_13056:
        /* <DEDUP_REMOVED lines=13> */
.L_x_13058:
[----:B------:R-:W-:Y:S05]  /*270e0*/  BSYNC.RECONVERGENT B2 ;  /* 0x0000000000027941 */ /* 0x000fea0003800200 */
.L_x_13057:
        /* <DEDUP_REMOVED lines=60> */
.L_x_13055:
[----:B------:R-:W-:Y:S05]  /*274b0*/  BSYNC.RECONVERGENT B1 ;  /* 0x0000000000017941 */ /* 0x000fea0003800200 */
.L_x_13054:
[----:B------:R-:W-:Y:S01]  /*274c0*/  I2FP.F32.U32 R2, R4 ;  /* 0x0000000400027245 */ /* 0x000fe20000201000 */
[----:B------:R-:W-:Y:S01]  /*274d0*/  IMAD.U32 R3, R88, 0x10000, RZ ;  /* 0x0001000058037824 */ /* 0x000fe200078e00ff */
[----:B------:R-:W-:Y:S01]  /*274e0*/  BSSY.RECONVERGENT B1, `(.L_x_13059) ;  /* 0x000005f000017945 */ /* 0x000fe20003800200 */
[----:B------:R-:W-:Y:S02]  /*274f0*/  HFMA2 R4, -RZ, RZ, 0, 1.1920928955078125e-07 ;  /* 0x00000002ff047431 */ /* 0x000fe400000001ff */
[----:B------:R-:W-:Y:S01]  /*27500*/  FFMA.FTZ R2, R2, R143, 1.1641532182693481445e-10 ;  /* 0x2f00000002027423 */ /* 0x000fe2000001008f */
[----:B------:R-:W-:-:S04]  /*27510*/  FMUL.FTZ R3, R3, R0 ;  /* 0x0000000003037220 */ /* 0x000fc80000410000 */
[----:B------:R-:W-:-:S04]  /*27520*/  FSETP.GTU.FTZ.AND P2, PT, R2, R141, PT ;  /* 0x0000008d0200720b */ /* 0x000fc80003f5c000 */
[----:B------:R-:W-:Y:S02]  /*27530*/  FSEL R132, R3, RZ, !P2 ;  /* 0x000000ff03847208 */ /* 0x000fe40005000000 */
[----:B------:R-:W-:Y:S02]  /*27540*/  SEL R145, RZ, 0x1, P2 ;  /* 0x00000001ff917807 */ /* 0x000fe40001000000 */
[----:B------:R-:W-:Y:S02]  /*27550*/  ISETP.NE.AND P2, PT, R133, 0x1, PT ;  /* 0x000000018500780c */ /* 0x000fe40003f45270 */
[----:B------:R-:W-:-:S05]  /*27560*/  FSEL R3, R6, RZ, P4 ;  /* 0x000000ff06037208 */ /* 0x000fca0002000000 */
        /* <DEDUP_REMOVED lines=12> */
.L_x_13061:
        /* <DEDUP_REMOVED lines=13> */
.L_x_13063:
[----:B------:R-:W-:Y:S05]  /*27700*/  BSYNC.RECONVERGENT B2 ;  /* 0x0000000000027941 */ /* 0x000fea0003800200 */
.L_x_13062:
        /* <DEDUP_REMOVED lines=60> */
.L_x_13060:
[----:B------:R-:W-:Y:S05]  /*27ad0*/  BSYNC.RECONVERGENT B1 ;  /* 0x0000000000017941 */ /* 0x000fea0003800200 */
.L_x_13059:
        /* <DEDUP_REMOVED lines=20> */
.L_x_13066:
        /* <DEDUP_REMOVED lines=13> */
.L_x_13068:
[----:B------:R-:W-:Y:S05]  /*27cf0*/  BSYNC.RECONVERGENT B2 ;  /* 0x0000000000027941 */ /* 0x000fea0003800200 */
.L_x_13067:
        /* <DEDUP_REMOVED lines=60> */
.L_x_13065:
[----:B------:R-:W-:Y:S05]  /*280c0*/  BSYNC.RECONVERGENT B1 ;  /* 0x0000000000017941 */ /* 0x000fea0003800200 */
.L_x_13064:
        /* <DEDUP_REMOVED lines=24> */
.L_x_13071:
        /* <DEDUP_REMOVED lines=13> */
.L_x_13073:
[----:B------:R-:W-:Y:S05]  /*28320*/  BSYNC.RECONVERGENT B2 ;  /* 0x0000000000027941 */ /* 0x000fea0003800200 */
.L_x_13072:
        /* <DEDUP_REMOVED lines=57> */
[----:B------:R-:W-:Y:S01]  /*286c0*/  IMAD.MOV.U32 R3, RZ, RZ, R142 ;  /* 0x000000ffff037224 */ /* 0x000fe200078e008e */
[----:B------:R-:W-:Y:S01]  /*286d0*/  MOV R142, R2 ;  /* 0x00000002008e7202 */ /* 0x000fe20000000f00 */
[----:B------:R-:W-:-:S07]  /*286e0*/  IMAD.MOV.U32 R4, RZ, RZ, RZ ;  /* 0x000000ffff047224 */ /* 0x000fce00078e00ff */
.L_x_13070:
[----:B------:R-:W-:Y:S05]  /*286f0*/  BSYNC.RECONVERGENT B1 ;  /* 0x0000000000017941 */ /* 0x000fea0003800200 */
.L_x_13069:
        /* <DEDUP_REMOVED lines=21> */
.L_x_13076:
        /* <DEDUP_REMOVED lines=13> */
.L_x_13078:
[----:B------:R-:W-:Y:S05]  /*28920*/  BSYNC.RECONVERGENT B2 ;  /* 0x0000000000027941 */ /* 0x000fea0003800200 */
.L_x_13077:
        /* <DEDUP_REMOVED lines=60> */
.L_x_13075:
[----:B------:R-:W-:Y:S05]  /*28cf0*/  BSYNC.RECONVERGENT B1 ;  /* 0x0000000000017941 */ /* 0x000fea0003800200 */
.L_x_13074:
        /* <DEDUP_REMOVED lines=9> */
[----:B------:R-:W-:Y:S02]  /*28d90*/  ISETP.NE.AND P2, PT, R5, 0x1, PT ;  /* 0x000000010500780c */ /* 0x000fe40003f45270 */
[----:B------:R-:W-:Y:S02]  /*28da0*/  FSEL R3, R6, RZ, P4 ;  /* 0x000000ff06037208 */ /* 0x000fe40002000000 */
[----:B------:R-:W-:-:S03]  /*28db0*/  PRMT R6, R2, 0x7610, R6 ;  /* 0x0000761002067816 */ /* 0x000fc60000000006 */
[----:B------:R-:W-:Y:S01]  /*28dc0*/  FADD.FTZ R134, R134, R3 ;  /* 0x0000000386867221 */ /* 0x000fe20000010000 */
[----:B------:R-:W-:-:S03]  /*28dd0*/  MOV R3, R150 ;  /* 0x0000009600037202 */ /* 0x000fc60000000f00 */
        /* <DEDUP_REMOVED lines=10> */
.L_x_13081:
        /* <DEDUP_REMOVED lines=13> */
.L_x_13083:
[----:B------:R-:W-:Y:S05]  /*28f50*/  BSYNC.RECONVERGENT B2 ;  /* 0x0000000000027941 */ /* 0x000fea0003800200 */
.L_x_13082:
        /* <DEDUP_REMOVED lines=60> */
.L_x_13080:
[----:B------:R-:W-:Y:S05]  /*29320*/  BSYNC.RECONVERGENT B1 ;  /* 0x0000000000017941 */ /* 0x000fea0003800200 */
.L_x_13079:
        /* <DEDUP_REMOVED lines=20> */
.L_x_13086:
        /* <DEDUP_REMOVED lines=13> */
.L_x_13088:
[----:B------:R-:W-:Y:S05]  /*29540*/  BSYNC.RECONVERGENT B2 ;  /* 0x0000000000027941 */ /* 0x000fea0003800200 */
.L_x_13087:
        /* <DEDUP_REMOVED lines=60> */
.L_x_13085:
[----:B------:R-:W-:Y:S05]  /*29910*/  BSYNC.RECONVERGENT B1 ;  /* 0x0000000000017941 */ /* 0x000fea0003800200 */
.L_x_13084:
        /* <DEDUP_REMOVED lines=24> */
.L_x_13091:
        /* <DEDUP_REMOVED lines=13> */
.L_x_13093:
[----:B------:R-:W-:Y:S05]  /*29b70*/  BSYNC.RECONVERGENT B2 ;  /* 0x0000000000027941 */ /* 0x000fea0003800200 */
.L_x_13092:
        /* <DEDUP_REMOVED lines=60> */
.L_x_13090:
[----:B------:R-:W-:Y:S05]  /*29f40*/  BSYNC.RECONVERGENT B1 ;  /* 0x0000000000017941 */ /* 0x000fea0003800200 */
.L_x_13089:
[----:B------:R-:W-:Y:S01]  /*29f50*/  ISETP.NE.AND P3, PT, R136, 0x1, PT ;  /* 0x000000018800780c */ /* 0x000fe20003f65270 */
[----:B------:R-:W-:Y:S01]  /*29f60*/  BSSY.RECONVERGENT B1, `(.L_x_13094) ;  /* 0x000005c000017945 */ /* 0x000fe20003800200 */
[----:B------:R-:W-:Y:S01]  /*29f70*/  I2FP.F32.U32 R2, R3 ;  /* 0x0000000300027245 */ /* 0x000fe20000201000 */
[C---:B------:R-:W-:Y:S01]  /*29f80*/  IMAD.U32 R3, R138.reuse, 0x10000, RZ ;  /* 0x000100008a037824 */ /* 0x040fe200078e00ff */
        /* <DEDUP_REMOVED lines=15> */
.L_x_13096:
        /* <DEDUP_REMOVED lines=13> */
.L_x_13098:
[----:B------:R-:W-:Y:S05]  /*2a150*/  BSYNC.RECONVERGENT B2 ;  /* 0x0000000000027941 */ /* 0x000fea0003800200 */
.L_x_13097:
        /* <DEDUP_REMOVED lines=60> */
.L_x_13095:
[----:B------:R-:W-:Y:S05]  /*2a520*/  BSYNC.RECONVERGENT B1 ;  /* 0x0000000000017941 */ /* 0x000fea0003800200 */
.L_x_13094:
[----:B------:R-:W-:Y:S01]  /*2a530*/  I2FP.F32.U32 R2, R3 ;  /* 0x0000000300027245 */ /* 0x000fe20000201000 */
[----:B------:R-:W-:Y:S01]  /*2a540*/  BSSY.RECONVERGENT B1, `(.L_x_13099) ;  /* 0x0000061000017945 */ /* 0x000fe20003800200 */
[----:B------:R-:W-:Y:S01]  /*2a550*/  SHF.L.U32 R3, R90, 0x10, RZ ;  /* 0x000000105a037819 */ /* 0x000fe200000006ff */
[----:B------:R-:W-:Y:S02]  /*2a560*/  IMAD.MOV.U32 R147, RZ, RZ, 0x2 ;  /* 0x00000002ff937424 */ /* 0x000fe400078e00ff */
[----:B------:R-:W-:Y:S02]  /*2a570*/  FFMA.FTZ R2, R2, R143, 1.1641532182693481445e-10 ;  /* 0x2f00000002027423 */ /* 0x000fe4000001008f */
[----:B------:R-:W-:-:S03]  /*2a580*/  FMUL.FTZ R3, R3, R0 ;  /* 0x0000000003037220 */ /* 0x000fc60000410000 */
        /* <DEDUP_REMOVED lines=18> */
.L_x_13101:
        /* <DEDUP_REMOVED lines=13> */
.L_x_13103:
[----:B------:R-:W-:Y:S05]  /*2a780*/  BSYNC.RECONVERGENT B2 ;  /* 0x0000000000027941 */ /* 0x000fea0003800200 */
.L_x_13102:
        /* <DEDUP_REMOVED lines=60> */
.L_x_13100:
[----:B------:R-:W-:Y:S05]  /*2ab50*/  BSYNC.RECONVERGENT B1 ;  /* 0x0000000000017941 */ /* 0x000fea0003800200 */
.L_x_13099:
        /* <DEDUP_REMOVED lines=18> */
.L_x_13106:
        /* <DEDUP_REMOVED lines=13> */
.L_x_13108:
[----:B------:R-:W-:Y:S05]  /*2ad50*/  BSYNC.RECONVERGENT B2 ;  /* 0x0000000000027941 */ /* 0x000fea0003800200 */
.L_x_13107:
        /* <DEDUP_REMOVED lines=60> */
.L_x_13105:
[----:B------:R-:W-:Y:S05]  /*2b120*/  BSYNC.RECONVERGENT B1 ;  /* 0x0000000000017941 */ /* 0x000fea0003800200 */
.L_x_13104:
        /* <DEDUP_REMOVED lines=8> */
[----:B------:R-:W-:-:S05]  /*2b1b0*/  FMUL.FTZ R3, R3, R0 ;  /* 0x0000000003037220 */ /* 0x000fca0000410000 */
        /* <DEDUP_REMOVED lines=15> */
.L_x_13111:
        /* <DEDUP_REMOVED lines=12> */
.L_x_13113:
[----:B------:R-:W-:Y:S05]  /*2b370*/  BSYNC.RECONVERGENT B2 ;  /* 0x0000000000027941 */ /* 0x000fea0003800200 */
.L_x_13112:
        /* <DEDUP_REMOVED lines=61> */
.L_x_13110:
[----:B------:R-:W-:Y:S05]  /*2b750*/  BSYNC.RECONVERGENT B1 ;  /* 0x0000000000017941 */ /* 0x000fea0003800200 */
.L_x_13109:
        /* <DEDUP_REMOVED lines=19> */
.L_x_13116:
        /* <DEDUP_REMOVED lines=12> */
.L_x_13118:
[----:B------:R-:W-:Y:S05]  /*2b950*/  BSYNC.RECONVERGENT B2 ;  /* 0x0000000000027941 */ /* 0x000fea0003800200 */
.L_x_13117:
        /* <DEDUP_REMOVED lines=61> */
.L_x_13115:
[----:B------:R-:W-:Y:S05]  /*2bd30*/  BSYNC.RECONVERGENT B1 ;  /* 0x0000000000017941 */ /* 0x000fea0003800200 */
.L_x_13114:
        /* <DEDUP_REMOVED lines=24> */
.L_x_13121:
        /* <DEDUP_REMOVED lines=12> */
.L_x_13123:
[----:B------:R-:W-:Y:S05]  /*2bf80*/  BSYNC.RECONVERGENT B2 ;  /* 0x0000000000027941 */ /* 0x000fea0003800200 */
.L_x_13122:
        /* <DEDUP_REMOVED lines=56> */
[----:B------:R-:W-:Y:S01]  /*2c310*/  IMAD.WIDE.U32 R160, R161, -0x2daee0ad, RZ ;  /* 0xd2511f53a1a07825 */ /* 0x000fe200078e00ff */
[----:B------:R-:W-:-:S03]  /*2c320*/  UIADD3 UR16, UPT, UPT, UR5, -0x695add53, URZ ;  /* 0x96a522ad05107890 */ /* 0x000fc6000fffe0ff */
[----:B------:R-:W-:Y:S02]  /*2c330*/  IMAD.MOV.U32 R142, RZ, RZ, R160 ;  /* 0x000000ffff8e7224 */ /* 0x000fe400078e00a0 */
[----:B------:R-:W-:Y:S01]  /*2c340*/  HFMA2 R160, -RZ, RZ, 0, 0 ;  /* 0x00000000ffa07431 */ /* 0x000fe200000001ff */
[----:B------:R-:W-:-:S07]  /*2c350*/  LOP3.LUT R151, R148, UR16, R161, 0x96, !PT ;  /* 0x0000001094977c12 */ /* 0x000fce000f8e96a1 */
.L_x_13120:
[----:B------:R-:W-:Y:S05]  /*2c360*/  BSYNC.RECONVERGENT B1 ;  /* 0x0000000000017941 */ /* 0x000fea0003800200 */
.L_x_13119:
        /* <DEDUP_REMOVED lines=18> */
.L_x_13126:
        /* <DEDUP_REMOVED lines=14> */
.L_x_13128:
[----:B------:R-:W-:Y:S05]  /*2c570*/  BSYNC.RECONVERGENT B2 ;  /* 0x0000000000027941 */ /* 0x000fea0003800200 */
.L_x_13127:
        /* <DEDUP_REMOVED lines=61> */
.L_x_13125:
[----:B------:R-:W-:Y:S05]  /*2c950*/  BSYNC.RECONVERGENT B1 ;  /* 0x0000000000017941 */ /* 0x000fea0003800200 */
.L_x_13124:
[----:B------:R-:W-:-:S05]  /*2c960*/  I2FP.F32.U32 R148, R159 ;  /* 0x0000009f00947245 */ /* 0x000fca0000201000 */
[----:B------:R-:W-:Y:S01]  /*2c970*/  FFMA.FTZ R148, R148, R143, 1.1641532182693481445e-10 ;  /* 0x2f00000094947423 */ /* 0x000fe2000001008f */
[----:B------:R-:W-:-:S04]  /*2c980*/  PRMT R143, R91, 0x7632, R143 ;  /* 0x000076325b8f7816 */ /* 0x000fc8000000008f */
[----:B------:R-:W-:Y:S02]  /*2c990*/  SHF.L.U32 R143, R143, 0x10, RZ ;  /* 0x000000108f8f7819 */ /* 0x000fe400000006ff */
[----:B------:R-:W-:Y:S02]  /*2c9a0*/  FSETP.GTU.FTZ.AND P6, PT, R148, R141, PT ;  /* 0x0000008d9400720b */ /* 0x000fe40003fdc000 */
[----:B------:R-:W-:Y:S01]  /*2c9b0*/  FSEL R148, R139, RZ, P5 ;  /* 0x000000ff8b947208 */ /* 0x000fe20002800000 */
[----:B------:R-:W-:Y:S01]  /*2c9c0*/  FMUL.FTZ R143, R143, R0 ;  /* 0x000000008f8f7220 */ /* 0x000fe20000410000 */
[----:B------:R-:W-:-:S04]  /*2c9d0*/  SEL R0, RZ, 0x1, P6 ;  /* 0x00000001ff007807 */ /* 0x000fc80003000000 */
[----:B------:R-:W-:-:S05]  /*2c9e0*/  FSEL R143, R143, RZ, !P6 ;  /* 0x000000ff8f8f7208 */ /* 0x000fca0007000000 */
[----:B------:R-:W-:-:S04]  /*2c9f0*/  FADD.FTZ R139, R143, R148 ;  /* 0x000000948f8b7221 */ /* 0x000fc80000010000 */
[----:B------:R-:W-:Y:S01]  /*2ca00*/  @P1 FADD.FTZ R139, R99, R139 ;  /* 0x0000008b638b1221 */ /* 0x000fe20000010000 */
[----:B------:R-:W-:Y:S06]  /*2ca10*/  BRA `(.L_x_13129) ;  /* 0x0000003000447947 */ /* 0x000fec0003800000 */
.L_x_13048:
        /* <DEDUP_REMOVED lines=16> */
.L_x_13132:
        /* <DEDUP_REMOVED lines=13> */
.L_x_13134:
[----:B------:R-:W-:Y:S05]  /*2cbf0*/  BSYNC.RECONVERGENT B2 ;  /* 0x0000000000027941 */ /* 0x000fea0003800200 */
.L_x_13133:
        /* <DEDUP_REMOVED lines=59> */
.L_x_13131:
[----:B------:R-:W-:Y:S05]  /*2cfb0*/  BSYNC.RECONVERGENT B1 ;  /* 0x0000000000017941 */ /* 0x000fea0003800200 */
.L_x_13130:
        /* <DEDUP_REMOVED lines=22> */
.L_x_13137:
        /* <DEDUP_REMOVED lines=13> */
.L_x_13139:
[----:B------:R-:W-:Y:S05]  /*2d1f0*/  BSYNC.RECONVERGENT B2 ;  /* 0x0000000000027941 */ /* 0x000fea0003800200 */
.L_x_13138:
        /* <DEDUP_REMOVED lines=60> */
.L_x_13136:
[----:B------:R-:W-:Y:S05]  /*2d5c0*/  BSYNC.RECONVERGENT B1 ;  /* 0x0000000000017941 */ /* 0x000fea0003800200 */
.L_x_13135:
        /* <DEDUP_REMOVED lines=19> */
.L_x_13142:
        /* <DEDUP_REMOVED lines=13> */
.L_x_13144:
[----:B------:R-:W-:Y:S05]  /*2d7d0*/  BSYNC.RECONVERGENT B2 ;  /* 0x0000000000027941 */ /* 0x000fea0003800200 */
.L_x_13143:
        /* <DEDUP_REMOVED lines=60> */
.L_x_13141:
[----:B------:R-:W-:Y:S05]  /*2dba0*/  BSYNC.RECONVERGENT B1 ;  /* 0x0000000000017941 */ /* 0x000fea0003800200 */
.L_x_13140:
        /* <DEDUP_REMOVED lines=20> */
.L_x_13147:
        /* <DEDUP_REMOVED lines=12> */
.L_x_13149:
[----:B------:R-:W-:Y:S05]  /*2ddb0*/  BSYNC.RECONVERGENT B2 ;  /* 0x0000000000027941 */ /* 0x000fea0003800200 */
.L_x_13148:
        /* <DEDUP_REMOVED lines=61> */
.L_x_13146:
[----:B------:R-:W-:Y:S05]  /*2e190*/  BSYNC.RECONVERGENT B1 ;  /* 0x0000000000017941 */ /* 0x000fea0003800200 */
.L_x_13145:
        /* <DEDUP_REMOVED lines=19> */
.L_x_13152:
        /* <DEDUP_REMOVED lines=12> */
.L_x_13154:
[----:B------:R-:W-:Y:S05]  /*2e390*/  BSYNC.RECONVERGENT B2 ;  /* 0x0000000000027941 */ /* 0x000fea0003800200 */
.L_x_13153:
        /* <DEDUP_REMOVED lines=61> */
.L_x_13151:
[----:B------:R-:W-:Y:S05]  /*2e770*/  BSYNC.RECONVERGENT B1 ;  /* 0x0000000000017941 */ /* 0x000fea0003800200 */
.L_x_13150:
        /* <DEDUP_REMOVED lines=18> */
.L_x_13157:
        /* <DEDUP_REMOVED lines=12> */
.L_x_13159:
[----:B------:R-:W-:Y:S05]  /*2e960*/  BSYNC.RECONVERGENT B2 ;  /* 0x0000000000027941 */ /* 0x000fea0003800200 */
.L_x_13158:
        /* <DEDUP_REMOVED lines=61> */
.L_x_13156:
[----:B------:R-:W-:Y:S05]  /*2ed40*/  BSYNC.RECONVERGENT B1 ;  /* 0x0000000000017941 */ /* 0x000fea0003800200 */
.L_x_13155:
        /* <DEDUP_REMOVED lines=17> */
.L_x_13162:
        /* <DEDUP_REMOVED lines=12> */
.L_x_13164:
[----:B------:R-:W-:Y:S05]  /*2ef20*/  BSYNC.RECONVERGENT B2 ;  /* 0x0000000000027941 */ /* 0x000fea0003800200 */
.L_x_13163:
        /* <DEDUP_REMOVED lines=61> */
.L_x_13161:
[----:B------:R-:W-:Y:S05]  /*2f300*/  BSYNC.RECONVERGENT B1 ;  /* 0x0000000000017941 */ /* 0x000fea0003800200 */
.L_x_13160:
        /* <DEDUP_REMOVED lines=18> */
.L_x_13167:
        /* <DEDUP_REMOVED lines=12> */
.L_x_13169:
[----:B------:R-:W-:Y:S05]  /*2f4f0*/  BSYNC.RECONVERGENT B2 ;  /* 0x0000000000027941 */ /* 0x000fea0003800200 */
.L_x_13168:
        /* <DEDUP_REMOVED lines=61> */
.L_x_13166:
[----:B------:R-:W-:Y:S05]  /*2f8d0*/  BSYNC.RECONVERGENT B1 ;  /* 0x0000000000017941 */ /* 0x000fea0003800200 */
.L_x_13165:
        /* <DEDUP_REMOVED lines=37> */
.L_x_13129:
[----:B------:R-:W0:Y:S01]  /*2fb30*/  LDC.64 R160, c[0x0][0x3a8] ;  /* 0x0000ea00ffa07b82 */ /* 0x000e220000000a00 */
[----:B------:R-:W-:Y:S02]  /*2fb40*/  SEL R159, RZ, 0x1000000, !P5 ;  /* 0x01000000ff9f7807 */ /* 0x000fe40006800000 */
[----:B------:R-:W-:Y:S02]  /*2fb50*/  SEL R162, RZ, 0x10000, !P4 ;  /* 0x00010000ffa27807 */ /* 0x000fe40006000000 */
[C---:B------:R-:W-:Y:S02]  /*2fb60*/  LOP3.LUT P6, RZ, R157.reuse, 0x8, RZ, 0xc0, !PT ;  /* 0x000000089dff7812 */ /* 0x040fe400078cc0ff */
[C---:B------:R-:W-:Y:S02]  /*2fb70*/  LOP3.LUT P5, RZ, R157.reuse, 0x4, RZ, 0xc0, !PT ;  /* 0x000000049dff7812 */ /* 0x040fe400078ac0ff */
        /* <DEDUP_REMOVED lines=9> */
[----:B------:R-:W-:Y:S01]  /*2fc10*/  LOP3.LUT R141, R148, R141, R143, 0xfe, !PT ;  /* 0x0000008d948d7212 */ /* 0x000fe200078efe8f */
[----:B------:R-:W0:Y:S01]  /*2fc20*/  LDC.64 R160, c[0x0][0x3b0] ;  /* 0x0000ec00ffa07b82 */ /* 0x000e220000000a00 */
[----:B------:R-:W-:-:S02]  /*2fc30*/  SEL R148, RZ, 0x1, !P1 ;  /* 0x00000001ff947807 */ /* 0x000fc40004800000 */
[----:B------:R-:W-:Y:S01]  /*2fc40*/  LOP3.LUT R163, R163, R162, RZ, 0xfc, !PT ;  /* 0x000000a2a3a37212 */ /* 0x000fe200078efcff */
[----:B------:R2:W-:Y:S01]  /*2fc50*/  STG.E.128 desc[UR6][R164.64], R132 ;  /* 0x00000084a4007986 */ /* 0x0005e2000c101d06 */
[----:B------:R-:W-:Y:S01]  /*2fc60*/  LOP3.LUT R162, R141, R148, RZ, 0xfc, !PT ;  /* 0x000000948da27212 */ /* 0x000fe200078efcff */
[----:B------:R-:W-:Y:S02]  /*2fc70*/  IMAD.MOV.U32 R148, RZ, RZ, R142 ;  /* 0x000000ffff947224 */ /* 0x000fe400078e008e */
[----:B------:R2:W-:Y:S01]  /*2fc80*/  STG.E.128 desc[UR6][R164.64+0x10], R136 ;  /* 0x00001088a4007986 */ /* 0x0005e2000c101d06 */
[----:B0-----:R-:W-:-:S05]  /*2fc90*/  IMAD.WIDE.U32 R160, R140, 0x8, R160 ;  /* 0x000000088ca07825 */ /* 0x001fca00078e00a0 */
[----:B------:R2:W-:Y:S01]  /*2fca0*/  STG.E.64 desc[UR6][R160.64], R162 ;  /* 0x000000a2a0007986 */ /* 0x0005e2000c101b06 */
[----:B------:R-:W-:Y:S05]  /*2fcb0*/  @!P0 BRA `(.L_x_13047) ;  /* 0x0000000000508947 */ /* 0x000fea0003800000 */
[----:B------:R-:W-:Y:S02]  /*2fcc0*/  SHF.L.U32 R141, R2, 0x10, RZ ;  /* 0x00000010028d7819 */ /* 0x000fe400000006ff */
        /* <DEDUP_REMOVED lines=19> */
.L_x_13047:
[----:B------:R-:W-:Y:S05]  /*2fe00*/  BSYNC.RECONVERGENT B0 ;  /* 0x0000000000007941 */ /* 0x000fea0003800200 */
.L_x_13046:
[----:B------:R-:W-:Y:S01]  /*2fe10*/  FADD.FTZ R140, RZ, R100 ;  /* 0x00000064ff8c7221 */ /* 0x000fe20000010000 */
[C---:B------:R-:W-:Y:S01]  /*2fe20*/  ISETP.GE.U32.AND P0, PT, R7.reuse, 0x20, PT ;  /* 0x000000200700780c */ /* 0x040fe20003f06070 */
[----:B01-3--:R-:W0:Y:S01]  /*2fe30*/  S2R R142, SR_TID.X ;  /* 0x00000000008e7919 */ /* 0x00be220000002100 */
        /* <DEDUP_REMOVED lines=47> */
[----:B--2---:R-:W0:Y:S01]  /*30130*/  SHFL.BFLY PT, R162, R141, 0x1, 0x1f ;  /* 0x0c201f008da27f89 */ /* 0x004e2200000e0000 */
        /* <DEDUP_REMOVED lines=101> */
.L_x_13193:
[----:B------:R-:W-:Y:S01]  /*30790*/  FMUL.FTZ R140, R161, R161 ;  /* 0x000000a1a18c7220 */ /* 0x000fe20000410000 */
[----:B------:R-:W-:Y:S01]  /*307a0*/  ISETP.NE.AND P1, PT, RZ, UR14, PT ;  /* 0x0000000eff007c0c */ /* 0x000fe2000bf25270 */
[----:B01----:R-:W-:Y:S01]  /*307b0*/  FADD.FTZ R165, R165, R162 ;  /* 0x000000a2a5a57221 */ /* 0x003fe20000010000 */
[----:B------:R-:W-:Y:S02]  /*307c0*/  BSSY.RECONVERGENT B0, `(.L_x_13171) ;  /* 0x000002d000007945 */ /* 0x000fe40003800200 */
[----:B------:R-:W-:Y:S01]  /*307d0*/  FSEL R141, R140, RZ, P1 ;  /* 0x000000ff8c8d7208 */ /* 0x000fe20000800000 */
[----:B------:R-:W-:Y:S01]  /*307e0*/  FFMA.FTZ R142, R165, R142, UR15 ;  /* 0x0000000fa58e7e23 */ /* 0x000fe2000801008e */
[----:B------:R-:W-:-:S03]  /*307f0*/  FSEL R159, R161, RZ, !P1 ;  /* 0x000000ffa19f7208 */ /* 0x000fc60004800000 */
[----:B------:R-:W-:Y:S02]  /*30800*/  FADD.FTZ R160, R142, R141 ;  /* 0x0000008d8ea07221 */ /* 0x000fe40000010000 */
[----:B------:R-:W0:Y:S04]  /*30810*/  @!P5 LDC.64 R142, c[0x0][0x3c0] ;  /* 0x0000f000ff8edb82 */ /* 0x000e280000000a00 */
[----:B------:R-:W1:Y:S04]  /*30820*/  MUFU.RSQ R160, R160 ;  /* 0x000000a000a07308 */ /* 0x000e680000001400 */
[----:B------:R-:W2:Y:S01]  /*30830*/  @!P5 LDC.64 R140, c[0x0][0x3c8] ;  /* 0x0000f200ff8cdb82 */ /* 0x000ea20000000a00 */
[----:B0-----:R-:W-:-:S05]  /*30840*/  @!P5 IMAD.WIDE R142, R155, 0x4, R142 ;  /* 0x000000049b8ed825 */ /* 0x001fca00078e028e */
[----:B------:R0:W-:Y:S01]  /*30850*/  @!P5 STG.E desc[UR6][R142.64], R161 ;  /* 0x000000a18e00d986 */ /* 0x0001e2000c101906 */
[----:B--2---:R-:W-:-:S05]  /*30860*/  @!P5 IMAD.WIDE R140, R155, 0x4, R140 ;  /* 0x000000049b8cd825 */ /* 0x004fca00078e028c */
[----:B-1----:R0:W-:Y:S01]  /*30870*/  @!P5 STG.E desc[UR6][R140.64], R160 ;  /* 0x000000a08c00d986 */ /* 0x0021e2000c101906 */
[----:B------:R-:W-:Y:S05]  /*30880*/  @!P0 BRA `(.L_x_13172) ;  /* 0x0000000000808947 */ /* 0x000fea0003800000 */
[--C-:B0-----:R-:W-:Y:S01]  /*30890*/  FADD.FTZ R141, R100, -R159.reuse ;  /* 0x8000009f648d7221 */ /* 0x101fe20000010000 */
[--C-:B------:R-:W-:Y:S01]  /*308a0*/  FADD.FTZ R143, R101, -R159.reuse ;  /* 0x8000009f658f7221 */ /* 0x100fe20000010000 */
[--C-:B------:R-:W-:Y:S01]  /*308b0*/  FADD.FTZ R161, R104, -R159.reuse ;  /* 0x8000009f68a17221 */ /* 0x100fe20000010000 */
[--C-:B------:R-:W-:Y:S01]  /*308c0*/  FADD.FTZ R163, R105, -R159.reuse ;  /* 0x8000009f69a37221 */ /* 0x100fe20000010000 */
[C---:B------:R-:W-:Y:S01]  /*308d0*/  FMUL.FTZ R141, R160.reuse, R141 ;  /* 0x0000008da08d7220 */ /* 0x040fe20000410000 */
[C---:B------:R-:W-:Y:S01]  /*308e0*/  FMUL.FTZ R142, R160.reuse, R143 ;  /* 0x0000008fa08e7220 */ /* 0x040fe20000410000 */
[----:B------:R-:W-:Y:S01]  /*308f0*/  FADD.FTZ R143, R103, -R159 ;  /* 0x8000009f678f7221 */ /* 0x000fe20000010000 */
[----:B------:R-:W-:Y:S01]  /*30900*/  FMUL.FTZ R161, R160, R161 ;  /* 0x000000a1a0a17220 */ /* 0x000fe20000410000 */
[----:B-----5:R-:W-:Y:S01]  /*30910*/  FFMA.FTZ R140, R141, R8, R16 ;  /* 0x000000088d8c7223 */ /* 0x020fe20000010010 */
[----:B------:R-:W-:Y:S01]  /*30920*/  FFMA.FTZ R141, R142, R9, R17 ;  /* 0x000000098e8d7223 */ /* 0x000fe20000010011 */
[C---:B------:R-:W-:Y:S01]  /*30930*/  FMUL.FTZ R142, R160.reuse, R143 ;  /* 0x0000008fa08e7220 */ /* 0x040fe20000410000 */
[----:B------:R-:W-:Y:S01]  /*30940*/  FMUL.FTZ R162, R160, R163 ;  /* 0x000000a3a0a27220 */ /* 0x000fe20000410000 */
[----:B------:R-:W-:Y:S01]  /*30950*/  FFMA.FTZ R161, R161, R12, R20 ;  /* 0x0000000ca1a17223 */ /* 0x000fe20000010014 */
[--C-:B------:R-:W-:Y:S01]  /*30960*/  FADD.FTZ R143, R106, -R159.reuse ;  /* 0x8000009f6a8f7221 */ /* 0x100fe20000010000 */
[----:B------:R-:W-:Y:S01]  /*30970*/  F2FP.BF16.F32.PACK_AB R140, R141, R140 ;  /* 0x0000008c8d8c723e */ /* 0x000fe200000010ff */
[----:B------:R-:W-:Y:S01]  /*30980*/  FADD.FTZ R141, R102, -R159 ;  /* 0x8000009f668d7221 */ /* 0x000fe20000010000 */
[----:B------:R-:W-:Y:S01]  /*30990*/  FFMA.FTZ R142, R142, R11, R19 ;  /* 0x0000000b8e8e7223 */ /* 0x000fe20000010013 */
[----:B------:R-:W-:Y:S01]  /*309a0*/  FFMA.FTZ R162, R162, R13, R21 ;  /* 0x0000000da2a27223 */ /* 0x000fe20000010015 */
[C---:B------:R-:W-:Y:S01]  /*309b0*/  FMUL.FTZ R143, R160.reuse, R143 ;  /* 0x0000008fa08f7220 */ /* 0x040fe20000410000 */
[----:B------:R-:W-:-:S03]  /*309c0*/  FMUL.FTZ R141, R160, R141 ;  /* 0x0000008da08d7220 */ /* 0x000fc60000410000 */
[----:B------:R-:W-:Y:S01]  /*309d0*/  FFMA.FTZ R143, R143, R14, R22 ;  /* 0x0000000e8f8f7223 */ /* 0x000fe20000010016 */
[----:B------:R-:W-:-:S05]  /*309e0*/  FFMA.FTZ R141, R141, R10, R18 ;  /* 0x0000000a8d8d7223 */ /* 0x000fca0000010012 */
[----:B------:R-:W-:Y:S02]  /*309f0*/  F2FP.BF16.F32.PACK_AB R141, R142, R141 ;  /* 0x0000008d8e8d723e */ /* 0x000fe400000010ff */
[----:B------:R-:W-:Y:S01]  /*30a00*/  F2FP.BF16.F32.PACK_AB R142, R162, R161 ;  /* 0x000000a1a28e723e */ /* 0x000fe200000010ff */
[----:B------:R-:W-:-:S04]  /*30a10*/  FADD.FTZ R161, R107, -R159 ;  /* 0x8000009f6ba17221 */ /* 0x000fc80000010000 */
[----:B------:R-:W-:-:S04]  /*30a20*/  FMUL.FTZ R162, R160, R161 ;  /* 0x000000a1a0a27220 */ /* 0x000fc80000410000 */
[----:B------:R-:W-:-:S05]  /*30a30*/  FFMA.FTZ R162, R162, R15, R23 ;  /* 0x0000000fa2a27223 */ /* 0x000fca0000010017 */
[----:B------:R-:W-:Y:S02]  /*30a40*/  F2FP.BF16.F32.PACK_AB R143, R162, R143 ;  /* 0x0000008fa28f723e */ /* 0x000fe400000010ff */
[----:B------:R-:W0:Y:S02]  /*30a50*/  LDC.64 R162, c[0x0][0x428] ;  /* 0x00010a00ffa27b82 */ /* 0x000e240000000a00 */
[----:B0-----:R-:W-:-:S04]  /*30a60*/  IMAD.WIDE.U32 R162, R158, 0x10, R162 ;  /* 0x000000109ea27825 */ /* 0x001fc800078e00a2 */
[----:B------:R-:W-:Y:S01]  /*30a70*/  VIADD R158, R158, 0x20 ;  /* 0x000000209e9e7836 */ /* 0x000fe20000000000 */
[----:B------:R1:W-:Y:S06]  /*30a80*/  STG.E.128 desc[UR6][R162.64], R140 ;  /* 0x0000008ca2007986 */ /* 0x0003ec000c101d06 */
.L_x_13172:
[----:B------:R-:W-:Y:S05]  /*30a90*/  BSYNC.RECONVERGENT B0 ;  /* 0x0000000000007941 */ /* 0x000fea0003800200 */
.L_x_13171:
[----:B------:R-:W-:Y:S01]  /*30aa0*/  LOP3.LUT P0, RZ, R157, 0x100, RZ, 0xc0, !PT ;  /* 0x000001009dff7812 */ /* 0x000fe2000780c0ff */
[----:B------:R-:W-:-:S12]  /*30ab0*/  BSSY.RECONVERGENT B0, `(.L_x_13173) ;  /* 0x0000022000007945 */ /* 0x000fd80003800200 */
[----:B------:R-:W-:Y:S05]  /*30ac0*/  @!P0 BRA `(.L_x_13174) ;  /* 0x0000000000808947 */ /* 0x000fea0003800000 */
[--C-:B01----:R-:W-:Y:S01]  /*30ad0*/  FADD.FTZ R141, R108, -R159.reuse ;  /* 0x8000009f6c8d7221 */ /* 0x103fe20000010000 */
        /* <DEDUP_REMOVED lines=31> */
.L_x_13174:
[----:B------:R-:W-:Y:S05]  /*30cd0*/  BSYNC.RECONVERGENT B0 ;  /* 0x0000000000007941 */ /* 0x000fea0003800200 */
.L_x_13173:
[----:B------:R-:W-:Y:S01]  /*30ce0*/  LOP3.LUT P0, RZ, R157, 0x80, RZ, 0xc0, !PT ;  /* 0x000000809dff7812 */ /* 0x000fe2000780c0ff */
[----:B------:R-:W-:-:S12]  /*30cf0*/  BSSY.RECONVERGENT B0, `(.L_x_13175) ;  /* 0x0000022000007945 */ /* 0x000fd80003800200 */
[----:B------:R-:W-:Y:S05]  /*30d00*/  @!P0 BRA `(.L_x_13176) ;  /* 0x0000000000808947 */ /* 0x000fea0003800000 */
[--C-:B012---:R-:W-:Y:S01]  /*30d10*/  FADD.FTZ R141, R116, -R159.reuse ;  /* 0x8000009f748d7221 */ /* 0x107fe20000010000 */
        /* <DEDUP_REMOVED lines=28> */
[C---:B0-----:R-:W-:Y:S01]  /*30ee0*/  IMAD.WIDE.U32 R162, R158.reuse, 0x10, R162 ;  /* 0x000000109ea27825 */ /* 0x041fe200078e00a2 */
[----:B------:R-:W-:-:S04]  /*30ef0*/  IADD3 R158, PT, PT, R158, 0x20, RZ ;  /* 0x000000209e9e7810 */ /* 0x000fc80007ffe0ff */
[----:B------:R3:W-:Y:S03]  /*30f00*/  STG.E.128 desc[UR6][R162.64], R140 ;  /* 0x0000008ca2007986 */ /* 0x0007e6000c101d06 */
.L_x_13176:
[----:B------:R-:W-:Y:S05]  /*30f10*/  BSYNC.RECONVERGENT B0 ;  /* 0x0000000000007941 */ /* 0x000fea0003800200 */
.L_x_13175:
[----:B------:R-:W-:Y:S01]  /*30f20*/  LOP3.LUT P0, RZ, R157, 0x40, RZ, 0xc0, !PT ;  /* 0x000000409dff7812 */ /* 0x000fe2000780c0ff */
[----:B------:R-:W-:-:S12]  /*30f30*/  BSSY.RECONVERGENT B0, `(.L_x_13177) ;  /* 0x0000022000007945 */ /* 0x000fd80003800200 */
[----:B------:R-:W-:Y:S05]  /*30f40*/  @!P0 BRA `(.L_x_13178) ;  /* 0x0000000000808947 */ /* 0x000fea0003800000 */
[--C-:B0123--:R-:W-:Y:S01]  /*30f50*/  FADD.FTZ R141, R124, -R159.reuse ;  /* 0x8000009f7c8d7221 */ /* 0x10ffe20000010000 */
        /* <DEDUP_REMOVED lines=31> */
.L_x_13178:
[----:B------:R-:W-:Y:S05]  /*31150*/  BSYNC.RECONVERGENT B0 ;  /* 0x0000000000007941 */ /* 0x000fea0003800200 */
.L_x_13177:
        /* <DEDUP_REMOVED lines=29> */
[----:B------:R-:W0:Y:S01]  /*31330*/  LDC.64 R160, c[0x0][0x428] ;  /* 0x00010a00ffa07b82 */ /* 0x000e220000000a00 */
[----:B------:R-:W-:Y:S02]  /*31340*/  F2FP.BF16.F32.PACK_AB R142, R162, R165 ;  /* 0x000000a5a28e723e */ /* 0x000fe400000010ff */
[----:B------:R-:W-:Y:S01]  /*31350*/  F2FP.BF16.F32.PACK_AB R140, R140, R159 ;  /* 0x0000009f8c8c723e */ /* 0x000fe200000010ff */
[----:B0-----:R-:W-:-:S05]  /*31360*/  IMAD.WIDE.U32 R160, R158, 0x10, R160 ;  /* 0x000000109ea07825 */ /* 0x001fca00078e00a0 */
[----:B------:R0:W-:Y:S02]  /*31370*/  STG.E.128 desc[UR6][R160.64], R140 ;  /* 0x0000008ca0007986 */ /* 0x0001e4000c101d06 */
.L_x_13180:
[----:B------:R-:W-:Y:S05]  /*31380*/  BSYNC.RECONVERGENT B0 ;  /* 0x0000000000007941 */ /* 0x000fea0003800200 */
.L_x_13179:
[----:B01234-:R-:W0:Y:S02]  /*31390*/  LDC.64 R140, c[0x0][0x380] ;  /* 0x0000e000ff8c7b82 */ /* 0x01fe240000000a00 */
[----:B0-----:R-:W-:-:S05]  /*313a0*/  IMAD R155, R140, 0x4, R155 ;  /* 0x000000048c9b7824 */ /* 0x001fca00078e029b */
[----:B------:R-:W-:-:S13]  /*313b0*/  ISETP.GE.AND P0, PT, R155, R141, PT ;  /* 0x0000008d9b00720c */ /* 0x000fda0003f06270 */
[----:B------:R-:W-:Y:S05]  /*313c0*/  @!P0 BRA `(.L_x_13181) ;  /* 0xfffffcf800b08947 */ /* 0x000fea000383ffff */
[----:B------:R-:W-:Y:S05]  /*313d0*/  EXIT ;  /* 0x000000000000794d */ /* 0x000fea0003800000 */
.L_x_13170:
[----:B------:R-:W-:Y:S01]  /*313e0*/  BSSY B0, `(.L_x_13182) ;  /* 0x0000008000007945 */ /* 0x000fe20003800000 */
[----:B--2---:R-:W-:Y:S01]  /*313f0*/  MOV R164, R141 ;  /* 0x0000008d00a47202 */ /* 0x004fe20000000f00 */
[----:B------:R-:W-:Y:S01]  /*31400*/  IMAD.MOV.U32 R159, RZ, RZ, 0x1 ;  /* 0x00000001ff9f7424 */ /* 0x000fe200078e00ff */
[----:B------:R-:W-:Y:S01]  /*31410*/  MOV R143, 0xffffffff ;  /* 0xffffffff008f7802 */ /* 0x000fe20000000f00 */
[----:B------:R-:W-:-:S07]  /*31420*/  IMAD.MOV.U32 R160, RZ, RZ, 0x1f ;  /* 0x0000001fffa07424 */ /* 0x000fce00078e00ff */
[----:B-----5:R-:W-:Y:S05]  /*31430*/  WARPSYNC.COLLECTIVE R143, `(.L_x_13183) ;  /* 0x000000008f087348 */ /* 0x020fea0003c00000 */
[----:B------:R0:W1:Y:S02]  /*31440*/  SHFL.BFLY P6, R162, R164, R159, R160 ;  /* 0x0c00009fa4a27389 */ /* 0x00006400000c00a0 */
[----:B01---5:R-:W-:Y:S05]  /*31450*/  ENDCOLLECTIVE ;  /* 0x000000000000791b */ /* 0x023fea0003800000 */
.L_x_13183:
[----:B------:R-:W-:Y:S05]  /*31460*/  BSYNC B0 ;  /* 0x0000000000007941 */ /* 0x000fea0003800000 */
.L_x_13182:
[----:B------:R-:W-:Y:S01]  /*31470*/  FADD.FTZ R163, R141, R162 ;  /* 0x000000a28da37221 */ /* 0x000fe20000010000 */
[----:B------:R-:W-:Y:S02]  /*31480*/  HFMA2 R160, -RZ, RZ, 0, 1.847743988037109375e-06 ;  /* 0x0000001fffa07431 */ /* 0x000fe400000001ff */
[----:B------:R-:W-:Y:S01]  /*31490*/  IMAD.MOV.U32 R159, RZ, RZ, 0x2 ;  /* 0x00000002ff9f7424 */ /* 0x000fe200078e00ff */
[----:B------:R-:W0:Y:S01]  /*314a0*/  LDC R142, c[0x0][0x400] ;  /* 0x00010000ff8e7b82 */ /* 0x000e220000000800 */
[----:B------:R-:W-:Y:S02]  /*314b0*/  IMAD.MOV.U32 R164, RZ, RZ, R163 ;  /* 0x000000ffffa47224 */ /* 0x000fe400078e00a3 */
[----:B------:R-:W-:-:S07]  /*314c0*/  IMAD.MOV.U32 R143, RZ, RZ, -0x1 ;  /* 0xffffffffff8f7424 */ /* 0x000fce00078e00ff */
[----:B0-----:R-:W-:Y:S05]  /*314d0*/  WARPSYNC.COLLECTIVE R143, `(.L_x_13184) ;  /* 0x000000008f087348 */ /* 0x001fea0003c00000 */
[----:B------:R1:W2:Y:S02]  /*314e0*/  SHFL.BFLY P6, R162, R164, R159, R160 ;  /* 0x0c00009fa4a27389 */ /* 0x0002a400000c00a0 */
[----:B012---:R-:W-:Y:S05]  /*314f0*/  ENDCOLLECTIVE ;  /* 0x000000000000791b */ /* 0x007fea0003800000 */
.L_x_13184:
[----:B------:R-:W-:Y:S02]  /*31500*/  IMAD.MOV.U32 R159, RZ, RZ, 0x4 ;  /* 0x00000004ff9f7424 */ /* 0x000fe400078e00ff */
[----:B------:R-:W-:-:S07]  /*31510*/  FADD.FTZ R164, R163, R162 ;  /* 0x000000a2a3a47221 */ /* 0x000fce0000010000 */
[----:B------:R-:W-:Y:S05]  /*31520*/  WARPSYNC.COLLECTIVE R143, `(.L_x_13185) ;  /* 0x000000008f087348 */ /* 0x000fea0003c00000 */
[----:B------:R0:W1:Y:S02]  /*31530*/  SHFL.BFLY P6, R162, R164, R159, R160 ;  /* 0x0c00009fa4a27389 */ /* 0x00006400000c00a0 */
[----:B01----:R-:W-:Y:S05]  /*31540*/  ENDCOLLECTIVE ;  /* 0x000000000000791b */ /* 0x003fea0003800000 */
.L_x_13185:
[----:B------:R-:W-:Y:S02]  /*31550*/  IMAD.MOV.U32 R159, RZ, RZ, 0x8 ;  /* 0x00000008ff9f7424 */ /* 0x000fe400078e00ff */
[----:B------:R-:W-:-:S05]  /*31560*/  FADD.FTZ R165, R164, R162 ;  /* 0x000000a2a4a57221 */ /* 0x000fca0000010000 */
[----:B------:R-:W-:-:S07]  /*31570*/  MOV R164, R165 ;  /* 0x000000a500a47202 */ /* 0x000fce0000000f00 */
[----:B------:R-:W-:Y:S05]  /*31580*/  WARPSYNC.COLLECTIVE R143, `(.L_x_13186) ;  /* 0x000000008f087348 */ /* 0x000fea0003c00000 */
[----:B------:R0:W1:Y:S02]  /*31590*/  SHFL.BFLY P6, R162, R164, R159, R160 ;  /* 0x0c00009fa4a27389 */ /* 0x00006400000c00a0 */
[----:B01----:R-:W-:Y:S05]  /*315a0*/  ENDCOLLECTIVE ;  /* 0x000000000000791b */ /* 0x003fea0003800000 */
.L_x_13186:
[----:B------:R-:W-:Y:S02]  /*315b0*/  HFMA2 R159, -RZ, RZ, 0, 9.5367431640625e-07 ;  /* 0x00000010ff9f7431 */ /* 0x000fe400000001ff */
[----:B------:R-:W-:-:S04]  /*315c0*/  FADD.FTZ R165, R165, R162 ;  /* 0x000000a2a5a57221 */ /* 0x000fc80000010000 */
[----:B------:R-:W-:-:S07]  /*315d0*/  IMAD.MOV.U32 R164, RZ, RZ, R165 ;  /* 0x000000ffffa47224 */ /* 0x000fce00078e00a5 */
[----:B------:R-:W-:Y:S05]  /*315e0*/  WARPSYNC.COLLECTIVE R143, `(.L_x_13187) ;  /* 0x000000008f087348 */ /* 0x000fea0003c00000 */
[----:B------:R0:W1:Y:S02]  /*315f0*/  SHFL.BFLY P6, R162, R164, R159, R160 ;  /* 0x0c00009fa4a27389 */ /* 0x00006400000c00a0 */
[----:B01----:R-:W-:Y:S05]  /*31600*/  ENDCOLLECTIVE ;  /* 0x000000000000791b */ /* 0x003fea0003800000 */
.L_x_13187:
        /* <DEDUP_REMOVED lines=84> */
[----:B------:R-:W-:-:S03]  /*31b50*/  MOV R160, 0x1f ;  /* 0x0000001f00a07802 */ /* 0x000fc60000000f00 */
[----:B------:R-:W-:-:S07]  /*31b60*/  IMAD.MOV.U32 R164, RZ, RZ, R140 ;  /* 0x000000ffffa47224 */ /* 0x000fce00078e008c */
[----:B------:R-:W-:Y:S05]  /*31b70*/  WARPSYNC.COLLECTIVE R143, `(.L_x_13188) ;  /* 0x000000008f087348 */ /* 0x000fea0003c00000 */
[----:B------:R0:W1:Y:S02]  /*31b80*/  SHFL.BFLY P6, R162, R164, R159, R160 ;  /* 0x0c00009fa4a27389 */ /* 0x00006400000c00a0 */
[----:B01----:R-:W-:Y:S05]  /*31b90*/  ENDCOLLECTIVE ;  /* 0x000000000000791b */ /* 0x003fea0003800000 */
.L_x_13188:
[----:B------:R-:W-:Y:S02]  /*31ba0*/  IMAD.MOV.U32 R159, RZ, RZ, 0x2 ;  /* 0x00000002ff9f7424 */ /* 0x000fe400078e00ff */
[----:B------:R-:W-:-:S04]  /*31bb0*/  FADD.FTZ R141, R140, R162 ;  /* 0x000000a28c8d7221 */ /* 0x000fc80000010000 */
[----:B------:R-:W-:-:S07]  /*31bc0*/  IMAD.MOV.U32 R164, RZ, RZ, R141 ;  /* 0x000000ffffa47224 */ /* 0x000fce00078e008d */
[----:B------:R-:W-:Y:S05]  /*31bd0*/  WARPSYNC.COLLECTIVE R143, `(.L_x_13189) ;  /* 0x000000008f087348 */ /* 0x000fea0003c00000 */
[----:B------:R0:W1:Y:S02]  /*31be0*/  SHFL.BFLY P6, R162, R164, R159, R160 ;  /* 0x0c00009fa4a27389 */ /* 0x00006400000c00a0 */
[----:B01----:R-:W-:Y:S05]  /*31bf0*/  ENDCOLLECTIVE ;  /* 0x000000000000791b */ /* 0x003fea0003800000 */
.L_x_13189:
[----:B------:R-:W-:Y:S02]  /*31c00*/  IMAD.MOV.U32 R159, RZ, RZ, 0x4 ;  /* 0x00000004ff9f7424 */ /* 0x000fe400078e00ff */
[----:B------:R-:W-:-:S05]  /*31c10*/  FADD.FTZ R163, R141, R162 ;  /* 0x000000a28da37221 */ /* 0x000fca0000010000 */
[----:B------:R-:W-:-:S07]  /*31c20*/  MOV R164, R163 ;  /* 0x000000a300a47202 */ /* 0x000fce0000000f00 */
[----:B------:R-:W-:Y:S05]  /*31c30*/  WARPSYNC.COLLECTIVE R143, `(.L_x_13190) ;  /* 0x000000008f087348 */ /* 0x000fea0003c00000 */
[----:B------:R0:W1:Y:S02]  /*31c40*/  SHFL.BFLY P6, R162, R164, R159, R160 ;  /* 0x0c00009fa4a27389 */ /* 0x00006400000c00a0 */
[----:B01----:R-:W-:Y:S05]  /*31c50*/  ENDCOLLECTIVE ;  /* 0x000000000000791b */ /* 0x003fea0003800000 */
.L_x_13190:
[----:B------:R-:W-:Y:S02]  /*31c60*/  IMAD.MOV.U32 R159, RZ, RZ, 0x8 ;  /* 0x00000008ff9f7424 */ /* 0x000fe400078e00ff */
[----:B------:R-:W-:-:S07]  /*31c70*/  FADD.FTZ R164, R163, R162 ;  /* 0x000000a2a3a47221 */ /* 0x000fce0000010000 */
[----:B------:R-:W-:Y:S05]  /*31c80*/  WARPSYNC.COLLECTIVE R143, `(.L_x_13191) ;  /* 0x000000008f087348 */ /* 0x000fea0003c00000 */
[----:B------:R0:W1:Y:S02]  /*31c90*/  SHFL.BFLY P6, R162, R164, R159, R160 ;  /* 0x0c00009fa4a27389 */ /* 0x00006400000c00a0 */
[----:B01----:R-:W-:Y:S05]  /*31ca0*/  ENDCOLLECTIVE ;  /* 0x000000000000791b */ /* 0x003fea0003800000 */
.L_x_13191:
[----:B------:R-:W-:Y:S02]  /*31cb0*/  IMAD.MOV.U32 R159, RZ, RZ, 0x10 ;  /* 0x00000010ff9f7424 */ /* 0x000fe400078e00ff */
[----:B------:R-:W-:-:S05]  /*31cc0*/  FADD.FTZ R165, R164, R162 ;  /* 0x000000a2a4a57221 */ /* 0x000fca0000010000 */
[----:B------:R-:W-:-:S07]  /*31cd0*/  MOV R164, R165 ;  /* 0x000000a500a47202 */ /* 0x000fce0000000f00 */
[----:B------:R-:W-:Y:S05]  /*31ce0*/  WARPSYNC.COLLECTIVE R143, `(.L_x_13192) ;  /* 0x000000008f087348 */ /* 0x000fea0003c00000 */
[----:B------:R0:W1:Y:S02]  /*31cf0*/  SHFL.BFLY P6, R162, R164, R159, R160 ;  /* 0x0c00009fa4a27389 */ /* 0x00006400000c00a0 */
[----:B01----:R-:W-:Y:S05]  /*31d00*/  ENDCOLLECTIVE ;  /* 0x000000000000791b */ /* 0x003fea0003800000 */
.L_x_13192:
[----:B------:R-:W-:Y:S05]  /*31d10*/  BRA `(.L_x_13193) ;  /* 0xffffffe8009c7947 */ /* 0x000fea000383ffff */
.L_x_13194:
        /* <DEDUP_REMOVED lines=14> */
.L_x_27990:


//--------------------- .text._ZN10layer_norm31ln_parallel_residual_fwd_kernelINS_13Kernel_traitsIf13__nv_bfloat16fS2_fjLj1280ELj1ELj4ELj1ELj16ENS_18Kernel_traits_baseILj1280EfS2_fS2_fjLj128EEEEELb1ELb1ELb1EEEvNS_9FwdParamsE --------------------------
	.section	.text._ZN10layer_norm31ln_parallel_residual_fwd_kernelINS_13Kernel_traitsIf13__nv_bfloat16fS2_fjLj1280ELj1ELj4ELj1ELj16ENS_18Kernel_traits_baseILj1280EfS2_fS2_fjLj128EEEEELb1ELb1ELb1EEEvNS_9FwdParamsE,"ax",@progbits
	.align	128
        .global         _ZN10layer_norm31ln_parallel_residual_fwd_kernelINS_13Kernel_traitsIf13__nv_bfloat16fS2_fjLj1280ELj1ELj4ELj1ELj16ENS_18Kernel_traits_baseILj1280EfS2_fS2_fjLj128EEEEELb1ELb1ELb1EEEvNS_9FwdParamsE
        .type           _ZN10layer_norm31ln_parallel_residual_fwd_kernelINS_13Kernel_traitsIf13__nv_bfloat16fS2_fjLj1280ELj1ELj4ELj1ELj16ENS_18Kernel_traits_baseILj1280EfS2_fS2_fjLj128EEEEELb1ELb1ELb1EEEvNS_9FwdParamsE,@function
        .size           _ZN10layer_norm31ln_parallel_residual_fwd_kernelINS_13Kernel_traitsIf13__nv_bfloat16fS2_fjLj1280ELj1ELj4ELj1ELj16ENS_18Kernel_traits_baseILj1280EfS2_fS2_fjLj128EEEEELb1ELb1ELb1EEEvNS_9FwdParamsE,(.L_x_27991 - _ZN10layer_norm31ln_parallel_residual_fwd_kernelINS_13Kernel_traitsIf13__nv_bfloat16fS2_fjLj1280ELj1ELj4ELj1ELj16ENS_18Kernel_traits_baseILj1280EfS2_fS2_fjLj128EEEEELb1ELb1ELb1EEEvNS_9FwdParamsE)
        .other          _ZN10layer_norm31ln_parallel_residual_fwd_kernelINS_13Kernel_traitsIf13__nv_bfloat16fS2_fjLj1280ELj1ELj4ELj1ELj16ENS_18Kernel_traits_baseILj1280EfS2_fS2_fjLj128EEEEELb1ELb1ELb1EEEvNS_9FwdParamsE,@"STO_CUDA_ENTRY STV_DEFAULT"
_ZN10layer_norm31ln_parallel_residual_fwd_kernelINS_13Kernel_traitsIf13__nv_bfloat16fS2_fjLj1280ELj1ELj4ELj1ELj16ENS_18Kernel_traits_baseILj1280EfS2_fS2_fjLj128EEEEELb1ELb1ELb1EEEvNS_9FwdParamsE:
.text._ZN10layer_norm31ln_parallel_residual_fwd_kernelINS_13Kernel_traitsIf13__nv_bfloat16fS2_fjLj1280ELj1ELj4ELj1ELj16ENS_18Kernel_traits_baseILj1280EfS2_fS2_fjLj128EEEEELb1ELb1ELb1EEEvNS_9FwdParamsE:
        /* <DEDUP_REMOVED lines=17> */
[----:B-----5:R-:W-:Y:S01]  /*0110*/  UISETP.NE.U32.AND UP0, UPT, UR8, URZ, UPT ;  /* 0x000000ff0800728c */ /* 0x020fe2000bf05070 */
[----:B----4-:R-:W-:-:S03]  /*0120*/  SHF.R.U32.HI R137, RZ, 0x5, R136 ;  /* 0x00000005ff897819 */ /* 0x010fc60000011688 */
[----:B------:R-:W-:-:S03]  /*0130*/  UISETP.NE.AND.EX UP0, UPT, UR9, URZ, UPT, UP0 ;  /* 0x000000ff0900728c */ /* 0x000fc6000bf05300 */
[----:B------:R-:W3:Y:S01]  /*0140*/  LDC R7, c[0x0][0x360] ;  /* 0x0000d800ff077b82 */ /* 0x000ee20000000800 */
[----:B0-----:R-:W-:-:S06]  /*0150*/  USHF.L.U32 UR4, UR5, 0x2, URZ ;  /* 0x0000000205047899 */ /* 0x001fcc00080006ff */
[----:B------:R-:W-:Y:S01]  /*0160*/  LOP3.LUT R137, R137, UR4, RZ, 0xfc, !PT ;  /* 0x0000000489897c12 */ /* 0x000fe2000f8efcff */
[----:B---3--:R-:W-:Y:S01]  /*0170*/  IMAD R146, R7, UR5, R136 ;  /* 0x0000000507927c24 */ /* 0x008fe2000f8e0288 */
[----:B------:R-:W-:Y:S02]  /*0180*/  LOP3.LUT R136, R136, 0x1f, RZ, 0xc0, !PT ;  /* 0x0000001f88887812 */ /* 0x000fe400078ec0ff */
[----:B-1----:R-:W-:-:S05]  /*0190*/  @P0 IADD3 R180, P1, PT, R4, R9, RZ ;  /* 0x0000000904b40210 */ /* 0x002fca0007f3e0ff */
[----:B------:R-:W-:Y:S02]  /*01a0*/  @P0 IMAD.X R181, RZ, RZ, R5, P1 ;  /* 0x000000ffffb50224 */ /* 0x000fe400008e0605 */
[C---:B--2---:R-:W-:Y:S01]  /*01b0*/  VIADD R8, R2.reuse, 0x9e3779b9 ;  /* 0x9e3779b902087836 */ /* 0x044fe20000000000 */
[C---:B------:R-:W-:Y:S01]  /*01c0*/  IADD3 R10, PT, PT, R2.reuse, 0x3c6ef372, RZ ;  /* 0x3c6ef372020a7810 */ /* 0x040fe20007ffe0ff */
        /* <DEDUP_REMOVED lines=16> */
[----:B------:R-:W-:-:S02]  /*02d0*/  VIADD R104, R2, 0x8ff34781 ;  /* 0x8ff3478102687836 */ /* 0x000fc40000000000 */
        /* <DEDUP_REMOVED lines=27> */
.L_x_13195:
        /* <DEDUP_REMOVED lines=32> */
.L_x_13196:
[----:B------:R-:W1:Y:S02]  /*0690*/  LDCU UR4, c[0x0][0x384] ;  /* 0x00007080ff0477ac */ /* 0x000e640008000800 */
[----:B-1----:R-:W-:-:S13]  /*06a0*/  ISETP.GE.AND P0, PT, R137, UR4, PT ;  /* 0x0000000489007c0c */ /* 0x002fda000bf06270 */
[----:B------:R-:W-:Y:S05]  /*06b0*/  @P0 EXIT ;  /* 0x000000000000094d */ /* 0x000fea0003800000 */
[----:B------:R-:W-:Y:S01]  /*06c0*/  IMAD.HI.U32 R0, R146, -0x326172a9, RZ ;  /* 0xcd9e8d5792007827 */ /* 0x000fe200078e00ff */
[----:B------:R-:W1:Y:S03]  /*06d0*/  LDCU.64 UR4, c[0x0][0x398] ;  /* 0x00007300ff0477ac */ /* 0x000e660008000a00 */
[----:B------:R-:W-:Y:S01]  /*06e0*/  HFMA2 R141, -RZ, RZ, 0, 0 ;  /* 0x00000000ff8d7431 */ /* 0x000fe200000001ff */
[----:B------:R-:W-:Y:S01]  /*06f0*/  LOP3.LUT R180, R180, 0x3, RZ, 0xc0, !PT ;  /* 0x00000003b4b47812 */ /* 0x000fe200078ec0ff */
        /* <DEDUP_REMOVED lines=14> */
[----:B------:R-:W-:Y:S01]  /*07e0*/  IMAD R7, R0, -0x2daee0ad, RZ ;  /* 0xd2511f5300077824 */ /* 0x000fe200078e02ff */
[----:B------:R-:W1:Y:S01]  /*07f0*/  LDCU UR4, c[0x0][0x388] ;  /* 0x00007100ff0477ac */ /* 0x000e620008000800 */
[----:B------:R-:W-:Y:S01]  /*0800*/  IMAD.HI.U32 R5, R6, -0x326172a9, RZ ;  /* 0xcd9e8d5706057827 */ /* 0x000fe200078e00ff */
[----:B------:R-:W-:-:S03]  /*0810*/  UISETP.NE.AND.EX UP0, UPT, UR5, URZ, UPT, UP0 ;  /* 0x000000ff0500728c */ /* 0x000fc6000bf05300 */
[----:B------:R-:W-:Y:S01]  /*0820*/  IMAD.HI.U32 R0, R4, -0x2daee0ad, RZ ;  /* 0xd2511f5304007827 */ /* 0x000fe200078e00ff */
[----:B------:R-:W-:Y:S01]  /*0830*/  LOP3.LUT R5, R10, R8, R5, 0x96, !PT ;  /* 0x000000080a057212 */ /* 0x000fe200078e9605 */
        /* <DEDUP_REMOVED lines=47> */
[----:B01234-:R-:W-:-:S07]  /*0b30*/  IMAD R178, R0, -0x2daee0ad, RZ ;  /* 0xd2511f5300b27824 */ /* 0x01ffce00078e02ff */
.L_x_13813:
        /* <DEDUP_REMOVED lines=15> */
[----:B------:R1:W5:Y:S04]  /*0c30*/  @P1 LDG.E.128 R12, desc[UR6][R6.64] ;  /* 0x00000006060c1981 */ /* 0x000368000c1e1d00 */
[----:B------:R1:W5:Y:S01]  /*0c40*/  @P1 LDG.E.128 R8, desc[UR6][R6.64+0x10] ;  /* 0x0000100606081981 */ /* 0x000362000c1e1d00 */
[----:B0-----:R-:W-:-:S04]  /*0c50*/  ISETP.NE.U32.AND P0, PT, R100, RZ, PT ;  /* 0x000000ff6400720c */ /* 0x001fc80003f05070 */
[----:B------:R-:W-:Y:S01]  /*0c60*/  ISETP.NE.AND.EX P0, PT, R101, RZ, PT, P0 ;  /* 0x000000ff6500720c */ /* 0x000fe20003f05300 */
[C---:B------:R-:W-:Y:S01]  /*0c70*/  VIADD R0, R3.reuse, 0xa9066899 ;  /* 0xa906689903007836 */ /* 0x040fe20000000000 */
[C---:B------:R-:W-:Y:S01]  /*0c80*/  IADD3 R160, PT, PT, R3.reuse, -0x126145ec, RZ ;  /* 0xed9eba1403a07810 */ /* 0x040fe20007ffe0ff */
[C---:B------:R-:W-:Y:S01]  /*0c90*/  VIADD R154, R2.reuse, 0xf1bbcdc8 ;  /* 0xf1bbcdc8029a7836 */ /* 0x040fe20000000000 */
[C---:B------:R-:W-:Y:S01]  /*0ca0*/  IADD3 R163, PT, PT, R3.reuse, -0x24c28bd8, RZ ;  /* 0xdb3d742803a37810 */ /* 0x040fe20007ffe0ff */
[C---:B------:R-:W-:Y:S01]  /*0cb0*/  VIADD R161, R2.reuse, 0x5384540f ;  /* 0x5384540f02a17836 */ /* 0x040fe20000000000 */
[C---:B------:R-:W-:Y:S01]  /*0cc0*/  IADD3 R166, PT, PT, R3.reuse, 0x646e171e, RZ ;  /* 0x646e171e03a67810 */ /* 0x040fe20007ffe0ff */
[C---:B------:R-:W-:Y:S01]  /*0cd0*/  VIADD R162, R2.reuse, 0x9e3779b9 ;  /* 0x9e3779b902a27836 */ /* 0x040fe20000000000 */
[C---:B------:R-:W-:Y:S01]  /*0ce0*/  IADD3 R169, PT, PT, R2.reuse, -0x4ab325aa, RZ ;  /* 0xb54cda5602a97810 */ /* 0x040fe20007ffe0ff */
[C---:B------:R-:W-:Y:S01]  /*0cf0*/  VIADD R164, R2.reuse, 0xdaa66d2b ;  /* 0xdaa66d2b02a47836 */ /* 0x040fe20000000000 */
[C---:B------:R-:W-:Y:S01]  /*0d00*/  IADD3 R172, PT, PT, R3.reuse, 0x1fd5c5a3, RZ ;  /* 0x1fd5c5a303ac7810 */ /* 0x040fe20007ffe0ff */
[----:B------:R-:W-:Y:S01]  /*0d10*/  VIADD R165, R3, 0x32370b8f ;  /* 0x32370b8f03a57836 */ /* 0x000fe20000000000 */
[----:B------:R-:W-:Y:S01]  /*0d20*/  MOV R175, 0x2f800000 ;  /* 0x2f80000000af7802 */ /* 0x000fe20000000f00 */
        /* <DEDUP_REMOVED lines=23> */
.L_x_13200:
        /* <DEDUP_REMOVED lines=13> */
.L_x_13202:
[----:B------:R-:W-:Y:S05]  /*0f70*/  BSYNC.RECONVERGENT B1 ;  /* 0x0000000000017941 */ /* 0x000fea0003800200 */
.L_x_13201:
        /* <DEDUP_REMOVED lines=41> */
.L_x_13199:
[----:B------:R-:W-:Y:S05]  /*1210*/  BSYNC.RECONVERGENT B0 ;  /* 0x0000000000007941 */ /* 0x000fea0003800200 */
.L_x_13198:
[----:B------:R-:W-:Y:S01]  /*1220*/  I2FP.F32.U32 R4, R4 ;  /* 0x0000000400047245 */ /* 0x000fe20000201000 */
[----:B------:R-:W-:Y:S01]  /*1230*/  IMAD.U32 R176, RZ, RZ, UR11 ;  /* 0x0000000bffb07e24 */ /* 0x000fe2000f8e00ff */
[----:B------:R-:W-:Y:S01]  /*1240*/  ISETP.NE.AND P0, PT, R6, 0x1, PT ;  /* 0x000000010600780c */ /* 0x000fe20003f05270 */
[----:B------:R-:W-:Y:S01]  /*1250*/  BSSY.RECONVERGENT B0, `(.L_x_13203) ;  /* 0x000004a000007945 */ /* 0x000fe20003800200 */
[----:B------:R-:W-:Y:S01]  /*1260*/  LOP3.LUT R185, R185, 0xfffffff7, RZ, 0xc0, !PT ;  /* 0xfffffff7b9b97812 */ /* 0x000fe200078ec0ff */
[----:B------:R-:W-:Y:S01]  /*1270*/  FFMA.FTZ R5, R4, R175, 1.1641532182693481445e-10 ;  /* 0x2f00000004057423 */ /* 0x000fe200000100af */
[C---:B-----5:R-:W-:Y:S01]  /*1280*/  IMAD.U32 R4, R96.reuse, 0x10000, RZ ;  /* 0x0001000060047824 */ /* 0x060fe200078e00ff */
[----:B------:R-:W-:Y:S02]  /*1290*/  PRMT R96, R96, 0x7632, R96 ;  /* 0x0000763260607816 */ /* 0x000fe40000000060 */
[----:B------:R-:W-:Y:S02]  /*12a0*/  MOV R7, 0x2 ;  /* 0x0000000200077802 */ /* 0x000fe40000000f00 */
        /* <DEDUP_REMOVED lines=12> */
.L_x_13205:
        /* <DEDUP_REMOVED lines=13> */
.L_x_13207:
[----:B------:R-:W-:Y:S05]  /*1440*/  BSYNC.RECONVERGENT B1 ;  /* 0x0000000000017941 */ /* 0x000fea0003800200 */
.L_x_13206:
        /* <DEDUP_REMOVED lines=42> */
.L_x_13204:
[----:B------:R-:W-:Y:S05]  /*16f0*/  BSYNC.RECONVERGENT B0 ;  /* 0x0000000000007941 */ /* 0x000fea0003800200 */
.L_x_13203:
[----:B------:R-:W-:Y:S01]  /*1700*/  I2FP.F32.U32 R6, R5 ;  /* 0x0000000500067245 */ /* 0x000fe20000201000 */
[----:B------:R-:W-:Y:S01]  /*1710*/  BSSY.RECONVERGENT B0, `(.L_x_13208) ;  /* 0x000004a000007945 */ /* 0x000fe20003800200 */
[----:B------:R-:W-:Y:S01]  /*1720*/  ISETP.NE.AND P0, PT, R7, 0x1, PT ;  /* 0x000000010700780c */ /* 0x000fe20003f05270 */
[----:B------:R-:W-:Y:S01]  /*1730*/  IMAD.MOV.U32 R103, RZ, RZ, 0x2 ;  /* 0x00000002ff677424 */ /* 0x000fe200078e00ff */
[----:B------:R-:W-:Y:S01]  /*1740*/  LOP3.LUT R185, R185, 0xfffffffb, RZ, 0xc0, !PT ;  /* 0xfffffffbb9b97812 */ /* 0x000fe200078ec0ff */
[----:B------:R-:W-:Y:S01]  /*1750*/  FFMA.FTZ R5, R6, R175, 1.1641532182693481445e-10 ;  /* 0x2f00000006057423 */ /* 0x000fe200000100af */
[----:B------:R-:W-:-:S04]  /*1760*/  IMAD.U32 R6, R96, 0x10000, RZ ;  /* 0x0001000060067824 */ /* 0x000fc800078e00ff */
        /* <DEDUP_REMOVED lines=12> */
.L_x_13210:
        /* <DEDUP_REMOVED lines=13> */
.L_x_13212:
[----:B------:R-:W-:Y:S05]  /*1900*/  BSYNC.RECONVERGENT B1 ;  /* 0x0000000000017941 */ /* 0x000fea0003800200 */
.L_x_13211:
        /* <DEDUP_REMOVED lines=42> */
.L_x_13209:
[----:B------:R-:W-:Y:S05]  /*1bb0*/  BSYNC.RECONVERGENT B0 ;  /* 0x0000000000007941 */ /* 0x000fea0003800200 */
.L_x_13208:
        /* <DEDUP_REMOVED lines=20> */
.L_x_13215:
        /* <DEDUP_REMOVED lines=13> */
.L_x_13217:
[----:B------:R-:W-:Y:S05]  /*1dd0*/  BSYNC.RECONVERGENT B1 ;  /* 0x0000000000017941 */ /* 0x000fea0003800200 */
.L_x_13216:
        /* <DEDUP_REMOVED lines=42> */
.L_x_13214:
[----:B------:R-:W-:Y:S05]  /*2080*/  BSYNC.RECONVERGENT B0 ;  /* 0x0000000000007941 */ /* 0x000fea0003800200 */
.L_x_13213:
[----:B------:R-:W-:Y:S01]  /*2090*/  ISETP.NE.AND P0, PT, R7, 0x1, PT ;  /* 0x000000010700780c */ /* 0x000fe20003f05270 */
[----:B------:R-:W-:Y:S01]  /*20a0*/  BSSY.RECONVERGENT B0, `(.L_x_13218) ;  /* 0x0000048000007945 */ /* 0x000fe20003800200 */
[----:B------:R-:W-:-:S05]  /*20b0*/  I2FP.F32.U32 R104, R5 ;  /* 0x0000000500687245 */ /* 0x000fca0000201000 */
[----:B------:R-:W-:Y:S01]  /*20c0*/  FFMA.FTZ R5, R104, R175, 1.1641532182693481445e-10 ;  /* 0x2f00000068057423 */ /* 0x000fe200000100af */
[----:B------:R-:W-:Y:S02]  /*20d0*/  IMAD.U32 R104, R97, 0x10000, RZ ;  /* 0x0001000061687824 */ /* 0x000fe400078e00ff */
[----:B------:R-:W-:Y:S02]  /*20e0*/  HFMA2 R97, -RZ, RZ, 0, 1.1920928955078125e-07 ;  /* 0x00000002ff617431 */ /* 0x000fe400000001ff */
        /* <DEDUP_REMOVED lines=11> */
.L_x_13220:
        /* <DEDUP_REMOVED lines=13> */
.L_x_13222:
[----:B------:R-:W-:Y:S05]  /*2270*/  BSYNC.RECONVERGENT B1 ;  /* 0x0000000000017941 */ /* 0x000fea0003800200 */
.L_x_13221:
        /* <DEDUP_REMOVED lines=42> */
.L_x_13219:
[----:B------:R-:W-:Y:S05]  /*2520*/  BSYNC.RECONVERGENT B0 ;  /* 0x0000000000007941 */ /* 0x000fea0003800200 */
.L_x_13218:
[----:B------:R-:W-:Y:S01]  /*2530*/  ISETP.NE.AND P0, PT, R97, 0x1, PT ;  /* 0x000000016100780c */ /* 0x000fe20003f05270 */
[----:B------:R-:W-:Y:S01]  /*2540*/  BSSY.RECONVERGENT B0, `(.L_x_13223) ;  /* 0x0000049000007945 */ /* 0x000fe20003800200 */
[----:B------:R-:W-:Y:S01]  /*2550*/  I2FP.F32.U32 R106, R5 ;  /* 0x00000005006a7245 */ /* 0x000fe20000201000 */
[----:B------:R-:W-:-:S04]  /*2560*/  IMAD.MOV.U32 R7, RZ, RZ, 0x2 ;  /* 0x00000002ff077424 */ /* 0x000fc800078e00ff */
[----:B------:R-:W-:Y:S01]  /*2570*/  FFMA.FTZ R5, R106, R175, 1.1641532182693481445e-10 ;  /* 0x2f0000006a057423 */ /* 0x000fe200000100af */
[C---:B------:R-:W-:Y:S01]  /*2580*/  IMAD.U32 R106, R98.reuse, 0x10000, RZ ;  /* 0x00010000626a7824 */ /* 0x040fe200078e00ff */
[----:B------:R-:W-:-:S03]  /*2590*/  PRMT R98, R98, 0x7632, R98 ;  /* 0x0000763262627816 */ /* 0x000fc60000000062 */
        /* <DEDUP_REMOVED lines=11> */
.L_x_13225:
        /* <DEDUP_REMOVED lines=13> */
.L_x_13227:
[----:B------:R-:W-:Y:S05]  /*2720*/  BSYNC.RECONVERGENT B1 ;  /* 0x0000000000017941 */ /* 0x000fea0003800200 */
.L_x_13226:
        /* <DEDUP_REMOVED lines=42> */
.L_x_13224:
[----:B------:R-:W-:Y:S05]  /*29d0*/  BSYNC.RECONVERGENT B0 ;  /* 0x0000000000007941 */ /* 0x000fea0003800200 */
.L_x_13223:
[----:B------:R-:W-:Y:S01]  /*29e0*/  ISETP.NE.AND P4, PT, R7, 0x1, PT ;  /* 0x000000010700780c */ /* 0x000fe20003f85270 */
[----:B------:R-:W-:Y:S01]  /*29f0*/  BSSY.RECONVERGENT B0, `(.L_x_13228) ;  /* 0x0000048000007945 */ /* 0x000fe20003800200 */
[----:B------:R-:W-:Y:S01]  /*2a00*/  I2FP.F32.U32 R108, R5 ;  /* 0x00000005006c7245 */ /* 0x000fe20000201000 */
[----:B------:R-:W-:Y:S01]  /*2a10*/  IMAD.MOV.U32 R97, RZ, RZ, 0x2 ;  /* 0x00000002ff617424 */ /* 0x000fe200078e00ff */
[----:B------:R-:W-:-:S03]  /*2a20*/  SHF.L.U32 R98, R98, 0x10, RZ ;  /* 0x0000001062627819 */ /* 0x000fc600000006ff */
        /* <DEDUP_REMOVED lines=12> */
.L_x_13230:
        /* <DEDUP_REMOVED lines=13> */
.L_x_13232:
[----:B------:R-:W-:Y:S05]  /*2bc0*/  BSYNC.RECONVERGENT B1 ;  /* 0x0000000000017941 */ /* 0x000fea0003800200 */
.L_x_13231:
        /* <DEDUP_REMOVED lines=42> */
.L_x_13229:
[----:B------:R-:W-:Y:S05]  /*2e70*/  BSYNC.RECONVERGENT B0 ;  /* 0x0000000000007941 */ /* 0x000fea0003800200 */
.L_x_13228:
        /* <DEDUP_REMOVED lines=18> */
.L_x_13235:
        /* <DEDUP_REMOVED lines=13> */
.L_x_13237:
[----:B------:R-:W-:Y:S05]  /*3070*/  BSYNC.RECONVERGENT B1 ;  /* 0x0000000000017941 */ /* 0x000fea0003800200 */
.L_x_13236:
        /* <DEDUP_REMOVED lines=42> */
.L_x_13234:
[----:B------:R-:W-:Y:S05]  /*3320*/  BSYNC.RECONVERGENT B0 ;  /* 0x0000000000007941 */ /* 0x000fea0003800200 */
.L_x_13233:
[----:B------:R-:W-:Y:S01]  /*3330*/  IMAD.U32 R177, RZ, RZ, UR12 ;  /* 0x0000000cffb17e24 */ /* 0x000fe2000f8e00ff */
[----:B------:R-:W-:Y:S01]  /*3340*/  P2R R107, PR, RZ, 0x2 ;  /* 0x00000002ff6b7803 */ /* 0x000fe20000000000 */
[----:B------:R-:W-:Y:S01]  /*3350*/  IMAD.U32 R110, R99, 0x10000, RZ ;  /* 0x00010000636e7824 */ /* 0x000fe200078e00ff */
[----:B------:R-:W-:Y:S01]  /*3360*/  I2FP.F32.U32 R108, R7 ;  /* 0x00000007006c7245 */ /* 0x000fe20000201000 */
[-C--:B------:R-:W-:Y:S01]  /*3370*/  FMUL.FTZ R99, R96, R177.reuse ;  /* 0x000000b160637220 */ /* 0x080fe20000410000 */
[C---:B------:R-:W-:Y:S01]  /*3380*/  LOP3.LUT P1, RZ, R185.reuse, 0x2, RZ, 0xc0, !PT ;  /* 0x00000002b9ff7812 */ /* 0x040fe2000782c0ff */
[-C--:B------:R-:W-:Y:S01]  /*3390*/  FMUL.FTZ R103, R6, R177.reuse ;  /* 0x000000b106677220 */ /* 0x080fe20000410000 */
[----:B------:R-:W-:Y:S01]  /*33a0*/  FMUL.FTZ R4, R4, R177 ;  /* 0x000000b104047220 */ /* 0x000fe20000410000 */
[----:B------:R-:W-:Y:S01]  /*33b0*/  LOP3.LUT P5, RZ, R185, 0x8, RZ, 0xc0, !PT ;  /* 0x00000008b9ff7812 */ /* 0x000fe200078ac0ff */
[----:B------:R-:W-:Y:S01]  /*33c0*/  FFMA.FTZ R105, R108, R175, 1.1641532182693481445e-10 ;  /* 0x2f0000006c697423 */ /* 0x000fe200000100af */
        /* <DEDUP_REMOVED lines=26> */
.L_x_13197:
        /* <DEDUP_REMOVED lines=16> */
.L_x_13241:
        /* <DEDUP_REMOVED lines=13> */
.L_x_13243:
[----:B------:R-:W-:Y:S05]  /*3740*/  BSYNC.RECONVERGENT B1 ;  /* 0x0000000000017941 */ /* 0x000fea0003800200 */
.L_x_13242:
        /* <DEDUP_REMOVED lines=40> */
[----:B------:R-:W-:-:S07]  /*39d0*/  IMAD.MOV.U32 R4, RZ, RZ, R178 ;  /* 0x000000ffff047224 */ /* 0x000fce00078e00b2 */
.L_x_13240:
[----:B------:R-:W-:Y:S05]  /*39e0*/  BSYNC.RECONVERGENT B0 ;  /* 0x0000000000007941 */ /* 0x000fea0003800200 */
.L_x_13239:
[----:B------:R-:W-:Y:S01]  /*39f0*/  I2FP.F32.U32 R4, R4 ;  /* 0x0000000400047245 */ /* 0x000fe20000201000 */
[----:B-----5:R-:W-:Y:S01]  /*3a00*/  IMAD.U32 R6, R96, 0x10000, RZ ;  /* 0x0001000060067824 */ /* 0x020fe200078e00ff */
[----:B------:R-:W-:Y:S01]  /*3a10*/  MOV R176, UR11 ;  /* 0x0000000b00b07c02 */ /* 0x000fe20008000f00 */
[----:B------:R-:W-:Y:S01]  /*3a20*/  IMAD.U32 R177, RZ, RZ, UR12 ;  /* 0x0000000cffb17e24 */ /* 0x000fe2000f8e00ff */
[----:B------:R-:W-:Y:S01]  /*3a30*/  ISETP.NE.AND P0, PT, R7, 0x1, PT ;  /* 0x000000010700780c */ /* 0x000fe20003f05270 */
[----:B------:R-:W-:Y:S01]  /*3a40*/  FFMA.FTZ R5, R4, R175, 1.1641532182693481445e-10 ;  /* 0x2f00000004057423 */ /* 0x000fe200000100af */
[----:B------:R-:W-:Y:S01]  /*3a50*/  LOP3.LUT R185, R185, 0xfffffff7, RZ, 0xc0, !PT ;  /* 0xfffffff7b9b97812 */ /* 0x000fe200078ec0ff */
[----:B------:R-:W-:Y:S01]  /*3a60*/  BSSY.RECONVERGENT B0, `(.L_x_13244) ;  /* 0x0000048000007945 */ /* 0x000fe20003800200 */
[----:B------:R-:W-:Y:S01]  /*3a70*/  HFMA2 R104, -RZ, RZ, 0, 1.1920928955078125e-07 ;  /* 0x00000002ff687431 */ /* 0x000fe200000001ff */
        /* <DEDUP_REMOVED lines=14> */
.L_x_13246:
        /* <DEDUP_REMOVED lines=13> */
.L_x_13248:
[----:B------:R-:W-:Y:S05]  /*3c30*/  BSYNC.RECONVERGENT B1 ;  /* 0x0000000000017941 */ /* 0x000fea0003800200 */
.L_x_13247:
        /* <DEDUP_REMOVED lines=42> */
.L_x_13245:
[----:B------:R-:W-:Y:S05]  /*3ee0*/  BSYNC.RECONVERGENT B0 ;  /* 0x0000000000007941 */ /* 0x000fea0003800200 */
.L_x_13244:
        /* <DEDUP_REMOVED lines=23> */
.L_x_13251:
        /* <DEDUP_REMOVED lines=13> */
.L_x_13253:
[----:B------:R-:W-:Y:S05]  /*4130*/  BSYNC.RECONVERGENT B1 ;  /* 0x0000000000017941 */ /* 0x000fea0003800200 */
.L_x_13252:
        /* <DEDUP_REMOVED lines=42> */
.L_x_13250:
[----:B------:R-:W-:Y:S05]  /*43e0*/  BSYNC.RECONVERGENT B0 ;  /* 0x0000000000007941 */ /* 0x000fea0003800200 */
.L_x_13249:
        /* <DEDUP_REMOVED lines=20> */
.L_x_13256:
        /* <DEDUP_REMOVED lines=13> */
.L_x_13258:
[----:B------:R-:W-:Y:S05]  /*4600*/  BSYNC.RECONVERGENT B1 ;  /* 0x0000000000017941 */ /* 0x000fea0003800200 */
.L_x_13257:
        /* <DEDUP_REMOVED lines=42> */
.L_x_13255:
[----:B------:R-:W-:Y:S05]  /*48b0*/  BSYNC.RECONVERGENT B0 ;  /* 0x0000000000007941 */ /* 0x000fea0003800200 */
.L_x_13254:
        /* <DEDUP_REMOVED lines=24> */
.L_x_13261:
        /* <DEDUP_REMOVED lines=13> */
.L_x_13263:
[----:B------:R-:W-:Y:S05]  /*4b10*/  BSYNC.RECONVERGENT B1 ;  /* 0x0000000000017941 */ /* 0x000fea0003800200 */
.L_x_13262:
        /* <DEDUP_REMOVED lines=42> */
.L_x_13260:
[----:B------:R-:W-:Y:S05]  /*4dc0*/  BSYNC.RECONVERGENT B0 ;  /* 0x0000000000007941 */ /* 0x000fea0003800200 */
.L_x_13259:
        /* <DEDUP_REMOVED lines=21> */
.L_x_13266:
        /* <DEDUP_REMOVED lines=13> */
.L_x_13268:
[----:B------:R-:W-:Y:S05]  /*4ff0*/  BSYNC.RECONVERGENT B1 ;  /* 0x0000000000017941 */ /* 0x000fea0003800200 */
.L_x_13267:
        /* <DEDUP_REMOVED lines=42> */
.L_x_13265:
[----:B------:R-:W-:Y:S05]  /*52a0*/  BSYNC.RECONVERGENT B0 ;  /* 0x0000000000007941 */ /* 0x000fea0003800200 */
.L_x_13264:
        /* <DEDUP_REMOVED lines=23> */
.L_x_13271:
        /* <DEDUP_REMOVED lines=13> */
.L_x_13273:
[----:B------:R-:W-:Y:S05]  /*54f0*/  BSYNC.RECONVERGENT B1 ;  /* 0x0000000000017941 */ /* 0x000fea0003800200 */
.L_x_13272:
        /* <DEDUP_REMOVED lines=42> */
.L_x_13270:
[----:B------:R-:W-:Y:S05]  /*57a0*/  BSYNC.RECONVERGENT B0 ;  /* 0x0000000000007941 */ /* 0x000fea0003800200 */
.L_x_13269:
[----:B------:R-:W-:Y:S01]  /*57b0*/  ISETP.NE.AND P0, PT, R105, 0x1, PT ;  /* 0x000000016900780c */ /* 0x000fe20003f05270 */
[----:B------:R-:W-:Y:S01]  /*57c0*/  BSSY.RECONVERGENT B0, `(.L_x_13274) ;  /* 0x0000049000007945 */ /* 0x000fe20003800200 */
[----:B------:R-:W-:-:S05]  /*57d0*/  I2FP.F32.U32 R96, R7 ;  /* 0x0000000700607245 */ /* 0x000fca0000201000 */
[----:B------:R-:W-:Y:S01]  /*57e0*/  FFMA.FTZ R7, R96, R175, 1.1641532182693481445e-10 ;  /* 0x2f00000060077423 */ /* 0x000fe200000100af */
[----:B------:R-:W-:Y:S02]  /*57f0*/  IMAD.U32 R96, R97, 0x10000, RZ ;  /* 0x0001000061607824 */ /* 0x000fe400078e00ff */
[----:B------:R-:W-:Y:S02]  /*5800*/  HFMA2 R97, -RZ, RZ, 0, 1.1920928955078125e-07 ;  /* 0x00000002ff617431 */ /* 0x000fe400000001ff */
[----:B------:R-:W-:Y:S01]  /*5810*/  FSETP.LE.FTZ.AND P2, PT, R7, R176, PT ;  /* 0x000000b00700720b */ /* 0x000fe20003f53000 */
[----:B------:R-:W-:Y:S02]  /*5820*/  IMAD.MOV.U32 R7, RZ, RZ, R142 ;  /* 0x000000ffff077224 */ /* 0x000fe400078e008e */
[----:B------:R-:W-:Y:S01]  /*5830*/  FMUL.FTZ R103, R96, R177 ;  /* 0x000000b160677220 */ /* 0x000fe20000410000 */
[----:B------:R-:W-:Y:S09]  /*5840*/  @!P0 BRA `(.L_x_13275) ;  /* 0x0000000400008947 */ /* 0x000ff20003800000 */
        /* <DEDUP_REMOVED lines=8> */
.L_x_13276:
        /* <DEDUP_REMOVED lines=13> */
.L_x_13278:
[----:B------:R-:W-:Y:S05]  /*59a0*/  BSYNC.RECONVERGENT B1 ;  /* 0x0000000000017941 */ /* 0x000fea0003800200 */
.L_x_13277:
        /* <DEDUP_REMOVED lines=42> */
.L_x_13275:
[----:B------:R-:W-:Y:S05]  /*5c50*/  BSYNC.RECONVERGENT B0 ;  /* 0x0000000000007941 */ /* 0x000fea0003800200 */
.L_x_13274:
[----:B------:R-:W-:Y:S01]  /*5c60*/  I2FP.F32.U32 R96, R7 ;  /* 0x0000000700607245 */ /* 0x000fe20000201000 */
[----:B------:R-:W-:Y:S01]  /*5c70*/  BSSY.RECONVERGENT B0, `(.L_x_13279) ;  /* 0x000004f000007945 */ /* 0x000fe20003800200 */
[----:B------:R-:W-:Y:S01]  /*5c80*/  PRMT R7, R157, 0x7632, R7 ;  /* 0x000076329d077816 */ /* 0x000fe20000000007 */
[----:B------:R-:W-:Y:S01]  /*5c90*/  IMAD.MOV.U32 R105, RZ, RZ, 0x2 ;  /* 0x00000002ff697424 */ /* 0x000fe200078e00ff */
[----:B------:R-:W-:-:S03]  /*5ca0*/  ISETP.NE.AND P3, PT, R97, 0x1, PT ;  /* 0x000000016100780c */ /* 0x000fc60003f65270 */
        /* <DEDUP_REMOVED lines=19> */
.L_x_13281:
        /* <DEDUP_REMOVED lines=13> */
.L_x_13283:
[----:B------:R-:W-:Y:S05]  /*5eb0*/  BSYNC.RECONVERGENT B1 ;  /* 0x0000000000017941 */ /* 0x000fea0003800200 */
.L_x_13282:
        /* <DEDUP_REMOVED lines=42> */
.L_x_13280:
[----:B------:R-:W-:Y:S05]  /*6160*/  BSYNC.RECONVERGENT B0 ;  /* 0x0000000000007941 */ /* 0x000fea0003800200 */
.L_x_13279:
        /* <DEDUP_REMOVED lines=19> */
.L_x_13286:
        /* <DEDUP_REMOVED lines=13> */
.L_x_13288:
[----:B------:R-:W-:Y:S05]  /*6370*/  BSYNC.RECONVERGENT B1 ;  /* 0x0000000000017941 */ /* 0x000fea0003800200 */
.L_x_13287:
        /* <DEDUP_REMOVED lines=42> */
.L_x_13285:
[----:B------:R-:W-:Y:S05]  /*6620*/  BSYNC.RECONVERGENT B0 ;  /* 0x0000000000007941 */ /* 0x000fea0003800200 */
.L_x_13284:
        /* <DEDUP_REMOVED lines=23> */
.L_x_13291:
        /* <DEDUP_REMOVED lines=13> */
.L_x_13293:
[----:B------:R-:W-:Y:S05]  /*6870*/  BSYNC.RECONVERGENT B1 ;  /* 0x0000000000017941 */ /* 0x000fea0003800200 */
.L_x_13292:
        /* <DEDUP_REMOVED lines=42> */
.L_x_13290:
[----:B------:R-:W-:Y:S05]  /*6b20*/  BSYNC.RECONVERGENT B0 ;  /* 0x0000000000007941 */ /* 0x000fea0003800200 */
.L_x_13289:
        /* <DEDUP_REMOVED lines=18> */
.L_x_13296:
        /* <DEDUP_REMOVED lines=13> */
.L_x_13298:
[----:B------:R-:W-:Y:S05]  /*6d20*/  BSYNC.RECONVERGENT B1 ;  /* 0x0000000000017941 */ /* 0x000fea0003800200 */
.L_x_13297:
        /* <DEDUP_REMOVED lines=42> */
.L_x_13295:
[----:B------:R-:W-:Y:S05]  /*6fd0*/  BSYNC.RECONVERGENT B0 ;  /* 0x0000000000007941 */ /* 0x000fea0003800200 */
.L_x_13294:
        /* <DEDUP_REMOVED lines=24> */
.L_x_13301:
        /* <DEDUP_REMOVED lines=13> */
.L_x_13303:
[----:B------:R-:W-:Y:S05]  /*7230*/  BSYNC.RECONVERGENT B1 ;  /* 0x0000000000017941 */ /* 0x000fea0003800200 */
.L_x_13302:
        /* <DEDUP_REMOVED lines=42> */
.L_x_13300:
[----:B------:R-:W-:Y:S05]  /*74e0*/  BSYNC.RECONVERGENT B0 ;  /* 0x0000000000007941 */ /* 0x000fea0003800200 */
.L_x_13299:
        /* <DEDUP_REMOVED lines=19> */
.L_x_13306:
        /* <DEDUP_REMOVED lines=13> */
.L_x_13308:
[----:B------:R-:W-:Y:S05]  /*76f0*/  BSYNC.RECONVERGENT B1 ;  /* 0x0000000000017941 */ /* 0x000fea0003800200 */
.L_x_13307:
        /* <DEDUP_REMOVED lines=42> */
.L_x_13305:
[----:B------:R-:W-:Y:S05]  /*79a0*/  BSYNC.RECONVERGENT B0 ;  /* 0x0000000000007941 */ /* 0x000fea0003800200 */
.L_x_13304:
        /* <DEDUP_REMOVED lines=23> */
.L_x_13311:
        /* <DEDUP_REMOVED lines=13> */
.L_x_13313:
[----:B------:R-:W-:Y:S05]  /*7bf0*/  BSYNC.RECONVERGENT B1 ;  /* 0x0000000000017941 */ /* 0x000fea0003800200 */
.L_x_13312:
        /* <DEDUP_REMOVED lines=42> */
.L_x_13310:
[----:B------:R-:W-:Y:S05]  /*7ea0*/  BSYNC.RECONVERGENT B0 ;  /* 0x0000000000007941 */ /* 0x000fea0003800200 */
.L_x_13309:
        /* <DEDUP_REMOVED lines=18> */
.L_x_13316:
        /* <DEDUP_REMOVED lines=15> */
.L_x_13318:
[----:B------:R-:W-:Y:S05]  /*80c0*/  BSYNC.RECONVERGENT B1 ;  /* 0x0000000000017941 */ /* 0x000fea0003800200 */
.L_x_13317:
        /* <DEDUP_REMOVED lines=42> */
.L_x_13315:
[----:B------:R-:W-:Y:S05]  /*8370*/  BSYNC.RECONVERGENT B0 ;  /* 0x0000000000007941 */ /* 0x000fea0003800200 */
.L_x_13314:
[----:B------:R-:W-:Y:S02]  /*8380*/  PRMT R99, R159, 0x7632, R99 ;  /* 0x000076329f637816 */ /* 0x000fe40000000063 */
[----:B------:R-:W-:-:S03]  /*8390*/  I2FP.F32.U32 R104, R103 ;  /* 0x0000006700687245 */ /* 0x000fc60000201000 */
[----:B------:R-:W-:Y:S02]  /*83a0*/  IMAD.U32 R106, R99, 0x10000, RZ ;  /* 0x00010000636a7824 */ /* 0x000fe400078e00ff */
[----:B------:R-:W-:Y:S02]  /*83b0*/  FFMA.FTZ R99, R104, R175, 1.1641532182693481445e-10 ;  /* 0x2f00000068637423 */ /* 0x000fe400000100af */
[----:B------:R-:W-:-:S03]  /*83c0*/  FMUL.FTZ R106, R106, R177 ;  /* 0x000000b16a6a7220 */ /* 0x000fc60000410000 */
[----:B------:R-:W-:Y:S02]  /*83d0*/  FSETP.GTU.FTZ.AND P6, PT, R99, R176, PT ;  /* 0x000000b06300720b */ /* 0x000fe40003fdc000 */
[----:B------:R-:W-:Y:S02]  /*83e0*/  FSEL R99, R112, RZ, P5 ;  /* 0x000000ff70637208 */ /* 0x000fe40002800000 */
[----:B------:R-:W-:Y:S02]  /*83f0*/  FSEL R106, R106, RZ, !P6 ;  /* 0x000000ff6a6a7208 */ /* 0x000fe40007000000 */
[----:B------:R-:W-:-:S03]  /*8400*/  SEL R153, RZ, 0x1, P6 ;  /* 0x00000001ff997807 */ /* 0x000fc60003000000 */
[----:B------:R-:W-:-:S04]  /*8410*/  FADD.FTZ R99, R106, R99 ;  /* 0x000000636a637221 */ /* 0x000fc80000010000 */
[----:B------:R-:W-:-:S07]  /*8420*/  @P1 FADD.FTZ R99, R11, R99 ;  /* 0x000000630b631221 */ /* 0x000fce0000010000 */
.L_x_13238:
        /* <DEDUP_REMOVED lines=20> */
[----:B------:R-:W-:Y:S02]  /*8570*/  LOP3.LUT R107, R107, R106, RZ, 0xfc, !PT ;  /* 0x0000006a6b6b7212 */ /* 0x000fe400078efcff */
[----:B------:R-:W-:Y:S01]  /*8580*/  LOP3.LUT R106, R103, R104, RZ, 0xfc, !PT ;  /* 0x00000068676a7212 */ /* 0x000fe200078efcff */
[C---:B-1----:R-:W-:Y:S01]  /*8590*/  IMAD.WIDE.U32 R104, R139.reuse, 0x8, R134 ;  /* 0x000000088b687825 */ /* 0x042fe200078e0086 */
[----:B------:R0:W-:Y:S01]  /*85a0*/  STG.E.128 desc[UR6][R100.64], R4 ;  /* 0x0000000464007986 */ /* 0x0001e2000c101d06 */
[----:B------:R-:W-:-:S03]  /*85b0*/  IADD3 R155, PT, PT, R139, 0x20, RZ ;  /* 0x000000208b9b7810 */ /* 0x000fc60007ffe0ff */
[----:B------:R0:W-:Y:S02]  /*85c0*/  STG.E.128 desc[UR6][R100.64+0x10], R96 ;  /* 0x0000106064007986 */ /* 0x0001e4000c101d06 */
[C---:B------:R-:W-:Y:S02]  /*85d0*/  IMAD.WIDE.U32 R108, R155.reuse, 0x10, R124 ;  /* 0x000000109b6c7825 */ /* 0x040fe400078e007c */
[----:B------:R0:W-:Y:S02]  /*85e0*/  STG.E.64 desc[UR6][R104.64], R106 ;  /* 0x0000006a68007986 */ /* 0x0001e4000c101b06 */
[----:B--2---:R-:W-:-:S04]  /*85f0*/  @P1 IMAD.WIDE.U32 R112, R155, 0x20, R112 ;  /* 0x000000209b701825 */ /* 0x004fc800078e0070 */
[----:B---3--:R-:W-:Y:S01]  /*8600*/  @P0 IMAD.WIDE.U32 R110, R155, 0x10, R110 ;  /* 0x000000109b6e0825 */ /* 0x008fe200078e006e */
[----:B------:R-:W-:Y:S06]  /*8610*/  @!P0 BRA `(.L_x_13319) ;  /* 0x0000000000508947 */ /* 0x000fec0003800000 */
        /* <DEDUP_REMOVED lines=20> */
.L_x_13319:
        /* <DEDUP_REMOVED lines=21> */
.L_x_13323:
        /* <DEDUP_REMOVED lines=13> */
.L_x_13325:
[----:B------:R-:W-:Y:S05]  /*8980*/  BSYNC.RECONVERGENT B1 ;  /* 0x0000000000017941 */ /* 0x000fea0003800200 */
.L_x_13324:
        /* <DEDUP_REMOVED lines=42> */
.L_x_13322:
[----:B------:R-:W-:Y:S05]  /*8c30*/  BSYNC.RECONVERGENT B0 ;  /* 0x0000000000007941 */ /* 0x000fea0003800200 */
.L_x_13321:
        /* <DEDUP_REMOVED lines=8> */
[----:B------:R-:W-:Y:S01]  /*8cc0*/  FSETP.LE.FTZ.AND P4, PT, R101, R176, PT ;  /* 0x000000b06500720b */ /* 0x000fe20003f93000 */
[----:B------:R-:W-:-:S02]  /*8cd0*/  IMAD.MOV.U32 R101, RZ, RZ, R142 ;  /* 0x000000ffff657224 */ /* 0x000fc400078e008e */
        /* <DEDUP_REMOVED lines=11> */
.L_x_13328:
        /* <DEDUP_REMOVED lines=13> */
.L_x_13330:
[----:B------:R-:W-:Y:S05]  /*8e60*/  BSYNC.RECONVERGENT B1 ;  /* 0x0000000000017941 */ /* 0x000fea0003800200 */
.L_x_13329:
        /* <DEDUP_REMOVED lines=40> */
[----:B------:R-:W-:Y:S01]  /*90f0*/  IMAD.MOV.U32 R110, RZ, RZ, RZ ;  /* 0x000000ffff6e7224 */ /* 0x000fe200078e00ff */
[----:B------:R-:W-:-:S07]  /*9100*/  LOP3.LUT R144, R168, R100, R111, 0x96, !PT ;  /* 0x00000064a8907212 */ /* 0x000fce00078e966f */
.L_x_13327:
[----:B------:R-:W-:Y:S05]  /*9110*/  BSYNC.RECONVERGENT B0 ;  /* 0x0000000000007941 */ /* 0x000fea0003800200 */
.L_x_13326:
        /* <DEDUP_REMOVED lines=23> */
.L_x_13333:
        /* <DEDUP_REMOVED lines=13> */
.L_x_13335:
[----:B------:R-:W-:Y:S05]  /*9360*/  BSYNC.RECONVERGENT B1 ;  /* 0x0000000000017941 */ /* 0x000fea0003800200 */
.L_x_13334:
        /* <DEDUP_REMOVED lines=42> */
.L_x_13332:
[----:B------:R-:W-:Y:S05]  /*9610*/  BSYNC.RECONVERGENT B0 ;  /* 0x0000000000007941 */ /* 0x000fea0003800200 */
.L_x_13331:
        /* <DEDUP_REMOVED lines=20> */
.L_x_13338:
        /* <DEDUP_REMOVED lines=13> */
.L_x_13340:
[----:B------:R-:W-:Y:S05]  /*9830*/  BSYNC.RECONVERGENT B1 ;  /* 0x0000000000017941 */ /* 0x000fea0003800200 */
.L_x_13339:
        /* <DEDUP_REMOVED lines=42> */
.L_x_13337:
[----:B------:R-:W-:Y:S05]  /*9ae0*/  BSYNC.RECONVERGENT B0 ;  /* 0x0000000000007941 */ /* 0x000fea0003800200 */
.L_x_13336:
[----:B------:R-:W-:Y:S01]  /*9af0*/  I2FP.F32.U32 R102, R101 ;  /* 0x0000006500667245 */ /* 0x000fe20000201000 */
[----:B------:R-:W-:Y:S01]  /*9b00*/  BSSY.RECONVERGENT B0, `(.L_x_13341) ;  /* 0x000004f000007945 */ /* 0x000fe20003800200 */
[----:B------:R-:W-:Y:S02]  /*9b10*/  PRMT R101, R156, 0x7632, R101 ;  /* 0x000076329c657816 */ /* 0x000fe40000000065 */
[----:B------:R-:W-:Y:S02]  /*9b20*/  ISETP.NE.AND P3, PT, R110, 0x1, PT ;  /* 0x000000016e00780c */ /* 0x000fe40003f65270 */
[----:B------:R-:W-:Y:S01]  /*9b30*/  SHF.L.U32 R104, R101, 0x10, RZ ;  /* 0x0000001065687819 */ /* 0x000fe200000006ff */
[----:B------:R-:W-:Y:S01]  /*9b40*/  FFMA.FTZ R101, R102, R175, 1.1641532182693481445e-10 ;  /* 0x2f00000066657423 */ /* 0x000fe200000100af */
[----:B------:R-:W-:-:S03]  /*9b50*/  IMAD.MOV.U32 R102, RZ, RZ, R142 ;  /* 0x000000ffff667224 */ /* 0x000fc600078e008e */
[----:B------:R-:W-:Y:S01]  /*9b60*/  FMUL.FTZ R104, R104, R177 ;  /* 0x000000b168687220 */ /* 0x000fe20000410000 */
[----:B------:R-:W-:Y:S02]  /*9b70*/  FSETP.GTU.FTZ.AND P2, PT, R101, R176, PT ;  /* 0x000000b06500720b */ /* 0x000fe40003f5c000 */
[----:B------:R-:W-:Y:S01]  /*9b80*/  FSEL R101, R109, RZ, P4 ;  /* 0x000000ff6d657208 */ /* 0x000fe20002000000 */
[----:B------:R-:W-:Y:S01]  /*9b90*/  IMAD.MOV.U32 R109, RZ, RZ, 0x2 ;  /* 0x00000002ff6d7424 */ /* 0x000fe200078e00ff */
        /* <DEDUP_REMOVED lines=13> */
.L_x_13343:
        /* <DEDUP_REMOVED lines=13> */
.L_x_13345:
[----:B------:R-:W-:Y:S05]  /*9d40*/  BSYNC.RECONVERGENT B1 ;  /* 0x0000000000017941 */ /* 0x000fea0003800200 */
.L_x_13344:
        /* <DEDUP_REMOVED lines=42> */
.L_x_13342:
[----:B------:R-:W-:Y:S05]  /*9ff0*/  BSYNC.RECONVERGENT B0 ;  /* 0x0000000000007941 */ /* 0x000fea0003800200 */
.L_x_13341:
[----:B------:R-:W-:Y:S01]  /*a000*/  I2FP.F32.U32 R102, R102 ;  /* 0x0000006600667245 */ /* 0x000fe20000201000 */
[----:B------:R-:W-:Y:S01]  /*a010*/  BSSY.RECONVERGENT B0, `(.L_x_13346) ;  /* 0x000004c000007945 */ /* 0x000fe20003800200 */
[----:B------:R-:W-:Y:S01]  /*a020*/  ISETP.NE.AND P2, PT, R109, 0x1, PT ;  /* 0x000000016d00780c */ /* 0x000fe20003f45270 */
[----:B------:R-:W-:Y:S01]  /*a030*/  HFMA2 R111, -RZ, RZ, 0, 1.1920928955078125e-07 ;  /* 0x00000002ff6f7431 */ /* 0x000fe200000001ff */
[----:B------:R-:W-:Y:S01]  /*a040*/  LOP3.LUT R185, R185, 0xfffffffb, RZ, 0xc0, !PT ;  /* 0xfffffffbb9b97812 */ /* 0x000fe200078ec0ff */
[----:B------:R-:W-:Y:S01]  /*a050*/  FFMA.FTZ R103, R102, R175, 1.1641532182693481445e-10 ;  /* 0x2f00000066677423 */ /* 0x000fe200000100af */
[C---:B------:R-:W-:Y:S01]  /*a060*/  IMAD.U32 R102, R105.reuse, 0x10000, RZ ;  /* 0x0001000069667824 */ /* 0x040fe200078e00ff */
[----:B------:R-:W-:-:S03]  /*a070*/  PRMT R105, R105, 0x7632, R105 ;  /* 0x0000763269697816 */ /* 0x000fc60000000069 */
[----:B------:R-:W-:Y:S01]  /*a080*/  FSETP.LE.FTZ.AND P4, PT, R103, R176, PT ;  /* 0x000000b06700720b */ /* 0x000fe20003f93000 */
[----:B------:R-:W-:Y:S02]  /*a090*/  IMAD.MOV.U32 R103, RZ, RZ, R142 ;  /* 0x000000ffff677224 */ /* 0x000fe400078e008e */
[----:B------:R-:W-:-:S10]  /*a0a0*/  FMUL.FTZ R104, R102, R177 ;  /* 0x000000b166687220 */ /* 0x000fd40000410000 */
        /* <DEDUP_REMOVED lines=10> */
.L_x_13348:
        /* <DEDUP_REMOVED lines=13> */
.L_x_13350:
[----:B------:R-:W-:Y:S05]  /*a220*/  BSYNC.RECONVERGENT B1 ;  /* 0x0000000000017941 */ /* 0x000fea0003800200 */
.L_x_13349:
        /* <DEDUP_REMOVED lines=37> */
[----:B------:R-:W-:Y:S02]  /*a480*/  HFMA2 R111, -RZ, RZ, 0, 0 ;  /* 0x00000000ff6f7431 */ /* 0x000fe400000001ff */
[----:B------:R-:W-:Y:S01]  /*a490*/  IMAD.WIDE.U32 R112, R112, -0x2daee0ad, RZ ;  /* 0xd2511f5370707825 */ /* 0x000fe200078e00ff */
[----:B------:R-:W-:-:S03]  /*a4a0*/  LOP3.LUT R143, R170, R110, R143, 0x96, !PT ;  /* 0x0000006eaa8f7212 */ /* 0x000fc600078e968f */
[----:B------:R-:W-:Y:S01]  /*a4b0*/  IMAD.MOV.U32 R108, RZ, RZ, R112 ;  /* 0x000000ffff6c7224 */ /* 0x000fe200078e0070 */
[----:B------:R-:W-:-:S07]  /*a4c0*/  LOP3.LUT R144, R168, R102, R113, 0x96, !PT ;  /* 0x00000066a8907212 */ /* 0x000fce00078e9671 */
.L_x_13347:
[----:B------:R-:W-:Y:S05]  /*a4d0*/  BSYNC.RECONVERGENT B0 ;  /* 0x0000000000007941 */ /* 0x000fea0003800200 */
.L_x_13346:
[----:B------:R-:W-:Y:S01]  /*a4e0*/  I2FP.F32.U32 R102, R103 ;  /* 0x0000006700667245 */ /* 0x000fe20000201000 */
[----:B------:R-:W-:Y:S01]  /*a4f0*/  IMAD.U32 R110, R157, 0x10000, RZ ;  /* 0x000100009d6e7824 */ /* 0x000fe200078e00ff */
[----:B------:R-:W-:Y:S01]  /*a500*/  ISETP.NE.AND P3, PT, R111, 0x1, PT ;  /* 0x000000016f00780c */ /* 0x000fe20003f65270 */
[----:B------:R-:W-:Y:S02]  /*a510*/  BSSY.RECONVERGENT B0, `(.L_x_13351) ;  /* 0x000004c000007945 */ /* 0x000fe40003800200 */
[----:B------:R-:W-:Y:S01]  /*a520*/  FFMA.FTZ R103, R102, R175, 1.1641532182693481445e-10 ;  /* 0x2f00000066677423 */ /* 0x000fe200000100af */
[----:B------:R-:W-:Y:S01]  /*a530*/  FMUL.FTZ R102, R110, R177 ;  /* 0x000000b16e667220 */ /* 0x000fe20000410000 */
[----:B------:R-:W-:-:S03]  /*a540*/  IMAD.MOV.U32 R110, RZ, RZ, 0x2 ;  /* 0x00000002ff6e7424 */ /* 0x000fc600078e00ff */
        /* <DEDUP_REMOVED lines=16> */
.L_x_13353:
        /* <DEDUP_REMOVED lines=13> */
.L_x_13355:
[----:B------:R-:W-:Y:S05]  /*a720*/  BSYNC.RECONVERGENT B1 ;  /* 0x0000000000017941 */ /* 0x000fea0003800200 */
.L_x_13354:
        /* <DEDUP_REMOVED lines=42> */
.L_x_13352:
[----:B------:R-:W-:Y:S05]  /*a9d0*/  BSYNC.RECONVERGENT B0 ;  /* 0x0000000000007941 */ /* 0x000fea0003800200 */
.L_x_13351:
[----:B------:R-:W-:Y:S01]  /*a9e0*/  I2FP.F32.U32 R104, R103 ;  /* 0x0000006700687245 */ /* 0x000fe20000201000 */
[----:B------:R-:W-:Y:S01]  /*a9f0*/  BSSY.RECONVERGENT B0, `(.L_x_13356) ;  /* 0x000004b000007945 */ /* 0x000fe20003800200 */
[----:B------:R-:W-:Y:S02]  /*aa00*/  ISETP.NE.AND P2, PT, R110, 0x1, PT ;  /* 0x000000016e00780c */ /* 0x000fe40003f45270 */
[----:B------:R-:W-:Y:S01]  /*aa10*/  LOP3.LUT R185, R185, 0xfffffffd, RZ, 0xc0, !PT ;  /* 0xfffffffdb9b97812 */ /* 0x000fe200078ec0ff */
[----:B------:R-:W-:Y:S01]  /*aa20*/  FFMA.FTZ R103, R104, R175, 1.1641532182693481445e-10 ;  /* 0x2f00000068677423 */ /* 0x000fe200000100af */
[----:B------:R-:W-:Y:S01]  /*aa30*/  SHF.L.U32 R104, R105, 0x10, RZ ;  /* 0x0000001069687819 */ /* 0x000fe200000006ff */
[----:B------:R-:W-:-:S03]  /*aa40*/  IMAD.MOV.U32 R105, RZ, RZ, 0x2 ;  /* 0x00000002ff697424 */ /* 0x000fc600078e00ff */
        /* <DEDUP_REMOVED lines=13> */
.L_x_13358:
        /* <DEDUP_REMOVED lines=13> */
.L_x_13360:
[----:B------:R-:W-:Y:S05]  /*abf0*/  BSYNC.RECONVERGENT B1 ;  /* 0x0000000000017941 */ /* 0x000fea0003800200 */
.L_x_13359:
        /* <DEDUP_REMOVED lines=42> */
.L_x_13357:
[----:B------:R-:W-:Y:S05]  /*aea0*/  BSYNC.RECONVERGENT B0 ;  /* 0x0000000000007941 */ /* 0x000fea0003800200 */
.L_x_13356:
[----:B------:R-:W-:Y:S01]  /*aeb0*/  I2FP.F32.U32 R104, R103 ;  /* 0x0000006700687245 */ /* 0x000fe20000201000 */
[----:B------:R-:W-:Y:S01]  /*aec0*/  BSSY.RECONVERGENT B0, `(.L_x_13361) ;  /* 0x000004f000007945 */ /* 0x000fe20003800200 */
[----:B------:R-:W-:-:S05]  /*aed0*/  PRMT R103, R157, 0x7632, R103 ;  /* 0x000076329d677816 */ /* 0x000fca0000000067 */
[----:B------:R-:W-:Y:S02]  /*aee0*/  IMAD.U32 R110, R103, 0x10000, RZ ;  /* 0x00010000676e7824 */ /* 0x000fe400078e00ff */
[----:B------:R-:W-:Y:S01]  /*aef0*/  FFMA.FTZ R103, R104, R175, 1.1641532182693481445e-10 ;  /* 0x2f00000068677423 */ /* 0x000fe200000100af */
[----:B------:R-:W-:Y:S02]  /*af00*/  IMAD.MOV.U32 R104, RZ, RZ, R142 ;  /* 0x000000ffff687224 */ /* 0x000fe400078e008e */
[----:B------:R-:W-:Y:S02]  /*af10*/  FMUL.FTZ R110, R110, R177 ;  /* 0x000000b16e6e7220 */ /* 0x000fe40000410000 */
[----:B------:R-:W-:Y:S02]  /*af20*/  FSETP.GTU.FTZ.AND P2, PT, R103, R176, PT ;  /* 0x000000b06700720b */ /* 0x000fe40003f5c000 */
[----:B------:R-:W-:Y:S02]  /*af30*/  FSEL R103, R109, RZ, P4 ;  /* 0x000000ff6d677208 */ /* 0x000fe40002000000 */
[----:B------:R-:W-:-:S02]  /*af40*/  FSEL R110, R110, RZ, !P2 ;  /* 0x000000ff6e6e7208 */ /* 0x000fc40005000000 */
        /* <DEDUP_REMOVED lines=14> */
.L_x_13363:
        /* <DEDUP_REMOVED lines=13> */
.L_x_13365:
[----:B------:R-:W-:Y:S05]  /*b100*/  BSYNC.RECONVERGENT B1 ;  /* 0x0000000000017941 */ /* 0x000fea0003800200 */
.L_x_13364:
        /* <DEDUP_REMOVED lines=42> */
.L_x_13362:
[----:B------:R-:W-:Y:S05]  /*b3b0*/  BSYNC.RECONVERGENT B0 ;  /* 0x0000000000007941 */ /* 0x000fea0003800200 */
.L_x_13361:
[----:B------:R-:W-:Y:S01]  /*b3c0*/  ISETP.NE.AND P3, PT, R110, 0x1, PT ;  /* 0x000000016e00780c */ /* 0x000fe20003f65270 */
[----:B------:R-:W-:Y:S01]  /*b3d0*/  BSSY.RECONVERGENT B0, `(.L_x_13366) ;  /* 0x000004a000007945 */ /* 0x000fe20003800200 */
[----:B------:R-:W-:Y:S01]  /*b3e0*/  I2FP.F32.U32 R104, R104 ;  /* 0x0000006800687245 */ /* 0x000fe20000201000 */
[----:B------:R-:W-:-:S04]  /*b3f0*/  IMAD.MOV.U32 R111, RZ, RZ, 0x2 ;  /* 0x00000002ff6f7424 */ /* 0x000fc800078e00ff */
[----:B------:R-:W-:Y:S01]  /*b400*/  FFMA.FTZ R105, R104, R175, 1.1641532182693481445e-10 ;  /* 0x2f00000068697423 */ /* 0x000fe200000100af */
[C---:B------:R-:W-:Y:S01]  /*b410*/  IMAD.U32 R104, R106.reuse, 0x10000, RZ ;  /* 0x000100006a687824 */ /* 0x040fe200078e00ff */
[----:B------:R-:W-:-:S03]  /*b420*/  PRMT R106, R106, 0x7632, R106 ;  /* 0x000076326a6a7816 */ /* 0x000fc6000000006a */
        /* <DEDUP_REMOVED lines=12> */
.L_x_13368:
        /* <DEDUP_REMOVED lines=13> */
.L_x_13370:
[----:B------:R-:W-:Y:S05]  /*b5c0*/  BSYNC.RECONVERGENT B1 ;  /* 0x0000000000017941 */ /* 0x000fea0003800200 */
.L_x_13369:
        /* <DEDUP_REMOVED lines=41> */
[----:B------:R-:W-:-:S07]  /*b860*/  IMAD.MOV.U32 R111, RZ, RZ, RZ ;  /* 0x000000ffff6f7224 */ /* 0x000fce00078e00ff */
.L_x_13367:
[----:B------:R-:W-:Y:S05]  /*b870*/  BSYNC.RECONVERGENT B0 ;  /* 0x0000000000007941 */ /* 0x000fea0003800200 */
.L_x_13366:
[----:B------:R-:W-:Y:S01]  /*b880*/  I2FP.F32.U32 R104, R105 ;  /* 0x0000006900687245 */ /* 0x000fe20000201000 */
[----:B------:R-:W-:Y:S01]  /*b890*/  BSSY.RECONVERGENT B0, `(.L_x_13371) ;  /* 0x000004e000007945 */ /* 0x000fe20003800200 */
[----:B------:R-:W-:Y:S01]  /*b8a0*/  SHF.L.U32 R110, R158, 0x10, RZ ;  /* 0x000000109e6e7819 */ /* 0x000fe200000006ff */
[----:B------:R-:W-:Y:S02]  /*b8b0*/  IMAD.MOV.U32 R112, RZ, RZ, 0x2 ;  /* 0x00000002ff707424 */ /* 0x000fe400078e00ff */
        /* <DEDUP_REMOVED lines=19> */
.L_x_13373:
        /* <DEDUP_REMOVED lines=13> */
.L_x_13375:
[----:B------:R-:W-:Y:S05]  /*bac0*/  BSYNC.RECONVERGENT B1 ;  /* 0x0000000000017941 */ /* 0x000fea0003800200 */
.L_x_13374:
        /* <DEDUP_REMOVED lines=42> */
.L_x_13372:
[----:B------:R-:W-:Y:S05]  /*bd70*/  BSYNC.RECONVERGENT B0 ;  /* 0x0000000000007941 */ /* 0x000fea0003800200 */
.L_x_13371:
        /* <DEDUP_REMOVED lines=18> */
.L_x_13378:
        /* <DEDUP_REMOVED lines=13> */
.L_x_13380:
[----:B------:R-:W-:Y:S05]  /*bf70*/  BSYNC.RECONVERGENT B1 ;  /* 0x0000000000017941 */ /* 0x000fea0003800200 */
.L_x_13379:
        /* <DEDUP_REMOVED lines=42> */
.L_x_13377:
[----:B------:R-:W-:Y:S05]  /*c220*/  BSYNC.RECONVERGENT B0 ;  /* 0x0000000000007941 */ /* 0x000fea0003800200 */
.L_x_13376:
[----:B------:R-:W-:Y:S01]  /*c230*/  PRMT R105, R158, 0x7632, R105 ;  /* 0x000076329e697816 */ /* 0x000fe20000000069 */
[----:B------:R-:W-:Y:S01]  /*c240*/  BSSY.RECONVERGENT B0, `(.L_x_13381) ;  /* 0x000004f000007945 */ /* 0x000fe20003800200 */
[----:B------:R-:W-:Y:S01]  /*c250*/  I2FP.F32.U32 R106, R109 ;  /* 0x0000006d006a7245 */ /* 0x000fe20000201000 */
[----:B------:R-:W-:Y:S02]  /*c260*/  IMAD.MOV.U32 R112, RZ, RZ, 0x2 ;  /* 0x00000002ff707424 */ /* 0x000fe400078e00ff */
        /* <DEDUP_REMOVED lines=20> */
.L_x_13383:
        /* <DEDUP_REMOVED lines=13> */
.L_x_13385:
[----:B------:R-:W-:Y:S05]  /*c480*/  BSYNC.RECONVERGENT B1 ;  /* 0x0000000000017941 */ /* 0x000fea0003800200 */
.L_x_13384:
        /* <DEDUP_REMOVED lines=42> */
.L_x_13382:
[----:B------:R-:W-:Y:S05]  /*c730*/  BSYNC.RECONVERGENT B0 ;  /* 0x0000000000007941 */ /* 0x000fea0003800200 */
.L_x_13381:
        /* <DEDUP_REMOVED lines=19> */
.L_x_13388:
        /* <DEDUP_REMOVED lines=13> */
.L_x_13390:
[----:B------:R-:W-:Y:S05]  /*c940*/  BSYNC.RECONVERGENT B1 ;  /* 0x0000000000017941 */ /* 0x000fea0003800200 */
.L_x_13389:
        /* <DEDUP_REMOVED lines=42> */
.L_x_13387:
[----:B------:R-:W-:Y:S05]  /*cbf0*/  BSYNC.RECONVERGENT B0 ;  /* 0x0000000000007941 */ /* 0x000fea0003800200 */
.L_x_13386:
        /* <DEDUP_REMOVED lines=23> */
.L_x_13393:
        /* <DEDUP_REMOVED lines=13> */
.L_x_13395:
[----:B------:R-:W-:Y:S05]  /*ce40*/  BSYNC.RECONVERGENT B1 ;  /* 0x0000000000017941 */ /* 0x000fea0003800200 */
.L_x_13394:
        /* <DEDUP_REMOVED lines=42> */
.L_x_13392:
[----:B------:R-:W-:Y:S05]  /*d0f0*/  BSYNC.RECONVERGENT B0 ;  /* 0x0000000000007941 */ /* 0x000fea0003800200 */
.L_x_13391:
        /* <DEDUP_REMOVED lines=18> */
.L_x_13398:
        /* <DEDUP_REMOVED lines=15> */
.L_x_13400:
[----:B------:R-:W-:Y:S05]  /*d310*/  BSYNC.RECONVERGENT B1 ;  /* 0x0000000000017941 */ /* 0x000fea0003800200 */
.L_x_13399:
        /* <DEDUP_REMOVED lines=42> */
.L_x_13397:
[----:B------:R-:W-:Y:S05]  /*d5c0*/  BSYNC.RECONVERGENT B0 ;  /* 0x0000000000007941 */ /* 0x000fea0003800200 */
.L_x_13396:
        /* <DEDUP_REMOVED lines=12> */
.L_x_13320:
        /* <DEDUP_REMOVED lines=16> */
.L_x_13404:
        /* <DEDUP_REMOVED lines=13> */
.L_x_13406:
[----:B------:R-:W-:Y:S05]  /*d860*/  BSYNC.RECONVERGENT B1 ;  /* 0x0000000000017941 */ /* 0x000fea0003800200 */
.L_x_13405:
        /* <DEDUP_REMOVED lines=42> */
.L_x_13403:
[----:B------:R-:W-:Y:S05]  /*db10*/  BSYNC.RECONVERGENT B0 ;  /* 0x0000000000007941 */ /* 0x000fea0003800200 */
.L_x_13402:
        /* <DEDUP_REMOVED lines=20> */
.L_x_13409:
        /* <DEDUP_REMOVED lines=13> */
.L_x_13411:
[----:B------:R-:W-:Y:S05]  /*dd30*/  BSYNC.RECONVERGENT B1 ;  /* 0x0000000000017941 */ /* 0x000fea0003800200 */
.L_x_13410:
        /* <DEDUP_REMOVED lines=42> */
.L_x_13408:
[----:B------:R-:W-:Y:S05]  /*dfe0*/  BSYNC.RECONVERGENT B0 ;  /* 0x0000000000007941 */ /* 0x000fea0003800200 */
.L_x_13407:
        /* <DEDUP_REMOVED lines=19> */
.L_x_13414:
        /* <DEDUP_REMOVED lines=13> */
.L_x_13416:
[----:B------:R-:W-:Y:S05]  /*e1f0*/  BSYNC.RECONVERGENT B1 ;  /* 0x0000000000017941 */ /* 0x000fea0003800200 */
.L_x_13415:
        /* <DEDUP_REMOVED lines=42> */
.L_x_13413:
[----:B------:R-:W-:Y:S05]  /*e4a0*/  BSYNC.RECONVERGENT B0 ;  /* 0x0000000000007941 */ /* 0x000fea0003800200 */
.L_x_13412:
        /* <DEDUP_REMOVED lines=20> */
.L_x_13419:
        /* <DEDUP_REMOVED lines=13> */
.L_x_13421:
[----:B------:R-:W-:Y:S05]  /*e6c0*/  BSYNC.RECONVERGENT B1 ;  /* 0x0000000000017941 */ /* 0x000fea0003800200 */
.L_x_13420:
        /* <DEDUP_REMOVED lines=42> */
.L_x_13418:
[----:B------:R-:W-:Y:S05]  /*e970*/  BSYNC.RECONVERGENT B0 ;  /* 0x0000000000007941 */ /* 0x000fea0003800200 */
.L_x_13417:
        /* <DEDUP_REMOVED lines=19> */
.L_x_13424:
        /* <DEDUP_REMOVED lines=13> */
.L_x_13426:
[----:B------:R-:W-:Y:S05]  /*eb80*/  BSYNC.RECONVERGENT B1 ;  /* 0x0000000000017941 */ /* 0x000fea0003800200 */
.L_x_13425:
        /* <DEDUP_REMOVED lines=42> */
.L_x_13423:
[----:B------:R-:W-:Y:S05]  /*ee30*/  BSYNC.RECONVERGENT B0 ;  /* 0x0000000000007941 */ /* 0x000fea0003800200 */
.L_x_13422:
        /* <DEDUP_REMOVED lines=18> */
.L_x_13429:
        /* <DEDUP_REMOVED lines=13> */
.L_x_13431:
[----:B------:R-:W-:Y:S05]  /*f030*/  BSYNC.RECONVERGENT B1 ;  /* 0x0000000000017941 */ /* 0x000fea0003800200 */
.L_x_13430:
        /* <DEDUP_REMOVED lines=42> */
.L_x_13428:
[----:B------:R-:W-:Y:S05]  /*f2e0*/  BSYNC.RECONVERGENT B0 ;  /* 0x0000000000007941 */ /* 0x000fea0003800200 */
.L_x_13427:
        /* <DEDUP_REMOVED lines=17> */
.L_x_13434:
        /* <DEDUP_REMOVED lines=13> */
.L_x_13436:
[----:B------:R-:W-:Y:S05]  /*f4d0*/  BSYNC.RECONVERGENT B1 ;  /* 0x0000000000017941 */ /* 0x000fea0003800200 */
.L_x_13435:
        /* <DEDUP_REMOVED lines=42> */
.L_x_13433:
[----:B------:R-:W-:Y:S05]  /*f780*/  BSYNC.RECONVERGENT B0 ;  /* 0x0000000000007941 */ /* 0x000fea0003800200 */
.L_x_13432:
        /* <DEDUP_REMOVED lines=18> */
.L_x_13439:
        /* <DEDUP_REMOVED lines=13> */
.L_x_13441:
[----:B------:R-:W-:Y:S05]  /*f980*/  BSYNC.RECONVERGENT B1 ;  /* 0x0000000000017941 */ /* 0x000fea0003800200 */
.L_x_13440:
        /* <DEDUP_REMOVED lines=42> */
.L_x_13438:
[----:B------:R-:W-:Y:S05]  /*fc30*/  BSYNC.RECONVERGENT B0 ;  /* 0x0000000000007941 */ /* 0x000fea0003800200 */
.L_x_13437:
[-C--:B------:R-:W-:Y:S01]  /*fc40*/  FMUL.FTZ R105, R106, R177.reuse ;  /* 0x000000b16a697220 */ /* 0x080fe20000410000 */
[----:B------:R-:W-:Y:S01]  /*fc50*/  P2R R111, PR, RZ, 0x2 ;  /* 0x00000002ff6f7803 */ /* 0x000fe20000000000 */
[----:B------:R-:W-:Y:S01]  /*fc60*/  FMUL.FTZ R100, R100, R177 ;  /* 0x000000b164647220 */ /* 0x000fe20000410000 */
[----:B------:R-:W-:Y:S01]  /*fc70*/  I2FP.F32.U32 R106, R103 ;  /* 0x00000067006a7245 */ /* 0x000fe20000201000 */
[-C--:B------:R-:W-:Y:S01]  /*fc80*/  FMUL.FTZ R101, R126, R177.reuse ;  /* 0x000000b17e657220 */ /* 0x080fe20000410000 */
[----:B------:R-:W-:Y:S01]  /*fc90*/  LOP3.LUT P1, RZ, R185, 0x10, RZ, 0xc0, !PT ;  /* 0x00000010b9ff7812 */ /* 0x000fe2000782c0ff */
[----:B------:R-:W-:Y:S01]  /*fca0*/  IMAD.U32 R114, R107, 0x10000, RZ ;  /* 0x000100006b727824 */ /* 0x000fe200078e00ff */
[----:B------:R-:W-:Y:S01]  /*fcb0*/  P2R R113, PR, RZ, 0x1 ;  /* 0x00000001ff717803 */ /* 0x000fe20000000000 */
[-C--:B------:R-:W-:Y:S01]  /*fcc0*/  FMUL.FTZ R102, R102, R177.reuse ;  /* 0x000000b166667220 */ /* 0x080fe20000410000 */
[C---:B------:R-:W-:Y:S01]  /*fcd0*/  LOP3.LUT P0, RZ, R185.reuse, 0x8, RZ, 0xc0, !PT ;  /* 0x00000008b9ff7812 */ /* 0x040fe2000780c0ff */
[----:B------:R-:W-:Y:S01]  /*fce0*/  FMUL.FTZ R107, R104, R177 ;  /* 0x000000b1686b7220 */ /* 0x000fe20000410000 */
[----:B------:R-:W-:Y:S01]  /*fcf0*/  LOP3.LUT P5, RZ, R185, 0x4, RZ, 0xc0, !PT ;  /* 0x00000004b9ff7812 */ /* 0x000fe200078ac0ff */
[----:B------:R-:W-:Y:S01]  /*fd00*/  FFMA.FTZ R109, R106, R175, 1.1641532182693481445e-10 ;  /* 0x2f0000006a6d7423 */ /* 0x000fe200000100af */
[----:B------:R-:W-:Y:S01]  /*fd10*/  FSEL R100, R100, RZ, P1 ;  /* 0x000000ff64647208 */ /* 0x000fe20000800000 */
[-C--:B------:R-:W-:Y:S01]  /*fd20*/  FMUL.FTZ R112, R112, R177.reuse ;  /* 0x000000b170707220 */ /* 0x080fe20000410000 */
[----:B------:R-:W-:Y:S01]  /*fd30*/  ISETP.NE.AND P1, PT, R111, RZ, PT ;  /* 0x000000ff6f00720c */ /* 0x000fe20003f25270 */
[-C--:B------:R-:W-:Y:S01]  /*fd40*/  FMUL.FTZ R110, R110, R177.reuse ;  /* 0x000000b16e6e7220 */ /* 0x080fe20000410000 */
[----:B------:R-:W-:Y:S01]  /*fd50*/  FSEL R106, R101, RZ, P4 ;  /* 0x000000ff656a7208 */ /* 0x000fe20002000000 */
[----:B------:R-:W-:Y:S01]  /*fd60*/  FMUL.FTZ R114, R114, R177 ;  /* 0x000000b172727220 */ /* 0x000fe20000410000 */
[----:B------:R-:W-:-:S02]  /*fd70*/  FSEL R101, R102, RZ, P0 ;  /* 0x000000ff66657208 */ /* 0x000fc40000000000 */
        /* <DEDUP_REMOVED lines=15> */
[----:B------:R-:W-:Y:S01]  /*fe70*/  @P1 FADD.FTZ R106, R10, R106 ;  /* 0x0000006a0a6a1221 */ /* 0x000fe20000010000 */
[----:B------:R-:W-:-:S10]  /*fe80*/  @P1 FADD.FTZ R107, R11, R107 ;  /* 0x0000006b0b6b1221 */ /* 0x000fd40000010000 */
.L_x_13401:
[----:B------:R-:W-:Y:S01]  /*fe90*/  SEL R115, RZ, 0x1000000, !P5 ;  /* 0x01000000ff737807 */ /* 0x000fe20006800000 */
[----:B------:R-:W-:Y:S01]  /*fea0*/  IMAD.WIDE.U32 R116, R155, 0x8, R134 ;  /* 0x000000089b747825 */ /* 0x000fe200078e0086 */
[----:B------:R-:W-:Y:S01]  /*feb0*/  SEL R114, RZ, 0x10000, !P4 ;  /* 0x00010000ff727807 */ /* 0x000fe20006000000 */
[----:B------:R-:W0:Y:S01]  /*fec0*/  @P0 LDC.64 R110, c[0x0][0x398] ;  /* 0x0000e600ff6e0b82 */ /* 0x000e220000000a00 */
[----:B------:R-:W-:Y:S01]  /*fed0*/  SEL R121, RZ, 0x100, !P3 ;  /* 0x00000100ff797807 */ /* 0x000fe20005800000 */
[----:B------:R-:W-:Y:S01]  /*fee0*/  VIADD R179, R139, 0x40 ;  /* 0x000000408bb37836 */ /* 0x000fe20000000000 */
        /* <DEDUP_REMOVED lines=11> */
[----:B------:R-:W-:-:S02]  /*ffa0*/  SEL R120, RZ, 0x1, !P2 ;  /* 0x00000001ff787807 */ /* 0x000fc40005000000 */
[----:B------:R-:W-:Y:S01]  /*ffb0*/  SEL R112, RZ, 0x1, !P6 ;  /* 0x00000001ff707807 */ /* 0x000fe20007000000 */
[----:B------:R2:W-:Y:S01]  /*ffc0*/  STG.E.128 desc[UR6][R114.64], R100 ;  /* 0x0000006472007986 */ /* 0x0005e2000c101d06 */
[----:B------:R-:W-:Y:S01]  /*ffd0*/  LOP3.LUT R121, R121, R120, RZ, 0xfc, !PT ;  /* 0x0000007879797212 */ /* 0x000fe200078efcff */
[----:B0-----:R-:W-:Y:S01]  /*ffe0*/  @P0 IMAD.WIDE.U32 R110, R179, 0x10, R110 ;  /* 0x00000010b36e0825 */ /* 0x001fe200078e006e */
[----:B------:R-:W-:Y:S01]  /*fff0*/  LOP3.LUT R120, R109, R112, RZ, 0xfc, !PT ;  /* 0x000000706d787212 */ /* 0x000fe200078efcff */
[----:B------:R2:W-:Y:S02]  /*10000*/  STG.E.128 desc[UR6][R114.64+0x10], R104 ;  /* 0x0000106872007986 */ /* 0x0005e4000c101d06 */
        /* <DEDUP_REMOVED lines=24> */
.L_x_13442:
[----:B------:R1:W5:Y:S04]  /*10190*/  @P0 LDG.E.128 R156, desc[UR6][R110.64] ;  /* 0x000000066e9c0981 */ /* 0x000368000c1e1d00 */
[----:B------:R1:W5:Y:S04]  /*101a0*/  @P1 LDG.E.128 R12, desc[UR6][R118.64] ;  /* 0x00000006760c1981 */ /* 0x000368000c1e1d00 */
[----:B------:R1:W5:Y:S04]  /*101b0*/  @P1 LDG.E.128 R8, desc[UR6][R118.64+0x10] ;  /* 0x0000100676081981 */ /* 0x000368000c1e1d00 */
[----:B0-2---:R-:W5:Y:S01]  /*101c0*/  LDG.E.128 R112, desc[UR6][R112.64] ;  /* 0x0000000670707981 */ /* 0x005f62000c1e1d00 */
        /* <DEDUP_REMOVED lines=17> */
.L_x_13446:
        /* <DEDUP_REMOVED lines=13> */
.L_x_13448:
[----:B------:R-:W-:Y:S05]  /*103b0*/  BSYNC.RECONVERGENT B1 ;  /* 0x0000000000017941 */ /* 0x000fea0003800200 */
.L_x_13447:
        /* <DEDUP_REMOVED lines=41> */
.L_x_13445:
[----:B------:R-:W-:Y:S05]  /*10650*/  BSYNC.RECONVERGENT B0 ;  /* 0x0000000000007941 */ /* 0x000fea0003800200 */
.L_x_13444:
[----:B------:R-:W-:Y:S01]  /*10660*/  I2FP.F32.U32 R108, R109 ;  /* 0x0000006d006c7245 */ /* 0x000fe20000201000 */
[----:B------:R-:W-:Y:S01]  /*10670*/  BSSY.RECONVERGENT B0, `(.L_x_13449) ;  /* 0x000004c000007945 */ /* 0x000fe20003800200 */
[----:B------:R-:W-:Y:S01]  /*10680*/  ISETP.NE.AND P2, PT, R110, 0x1, PT ;  /* 0x000000016e00780c */ /* 0x000fe20003f45270 */
[----:B------:R-:W-:Y:S01]  /*10690*/  IMAD.MOV.U32 R111, RZ, RZ, 0x2 ;  /* 0x00000002ff6f7424 */ /* 0x000fe200078e00ff */
[----:B------:R-:W-:Y:S01]  /*106a0*/  LOP3.LUT R185, R185, 0xffffffef, RZ, 0xc0, !PT ;  /* 0xffffffefb9b97812 */ /* 0x000fe200078ec0ff */
[----:B------:R-:W-:Y:S01]  /*106b0*/  FFMA.FTZ R109, R108, R175, 1.1641532182693481445e-10 ;  /* 0x2f0000006c6d7423 */ /* 0x000fe200000100af */
[C---:B-----5:R-:W-:Y:S01]  /*106c0*/  IMAD.U32 R108, R112.reuse, 0x10000, RZ ;  /* 0x00010000706c7824 */ /* 0x060fe200078e00ff */
[----:B------:R-:W-:-:S03]  /*106d0*/  PRMT R112, R112, 0x7632, R112 ;  /* 0x0000763270707816 */ /* 0x000fc60000000070 */
        /* <DEDUP_REMOVED lines=13> */
.L_x_13451:
        /* <DEDUP_REMOVED lines=13> */
.L_x_13453:
[----:B------:R-:W-:Y:S05]  /*10880*/  BSYNC.RECONVERGENT B1 ;  /* 0x0000000000017941 */ /* 0x000fea0003800200 */
.L_x_13452:
        /* <DEDUP_REMOVED lines=42> */
.L_x_13450:
[----:B------:R-:W-:Y:S05]  /*10b30*/  BSYNC.RECONVERGENT B0 ;  /* 0x0000000000007941 */ /* 0x000fea0003800200 */
.L_x_13449:
        /* <DEDUP_REMOVED lines=23> */
.L_x_13456:
        /* <DEDUP_REMOVED lines=13> */
.L_x_13458:
[----:B------:R-:W-:Y:S05]  /*10d80*/  BSYNC.RECONVERGENT B1 ;  /* 0x0000000000017941 */ /* 0x000fea0003800200 */
.L_x_13457:
        /* <DEDUP_REMOVED lines=42> */
.L_x_13455:
[----:B------:R-:W-:Y:S05]  /*11030*/  BSYNC.RECONVERGENT B0 ;  /* 0x0000000000007941 */ /* 0x000fea0003800200 */
.L_x_13454:
        /* <DEDUP_REMOVED lines=20> */
.L_x_13461:
        /* <DEDUP_REMOVED lines=13> */
.L_x_13463:
[----:B------:R-:W-:Y:S05]  /*11250*/  BSYNC.RECONVERGENT B1 ;  /* 0x0000000000017941 */ /* 0x000fea0003800200 */
.L_x_13462:
        /* <DEDUP_REMOVED lines=42> */
.L_x_13460:
[----:B------:R-:W-:Y:S05]  /*11500*/  BSYNC.RECONVERGENT B0 ;  /* 0x0000000000007941 */ /* 0x000fea0003800200 */
.L_x_13459:
[----:B------:R-:W-:Y:S01]  /*11510*/  I2FP.F32.U32 R110, R109 ;  /* 0x0000006d006e7245 */ /* 0x000fe20000201000 */
[----:B------:R-:W-:Y:S01]  /*11520*/  BSSY.RECONVERGENT B0, `(.L_x_13464) ;  /* 0x000004f000007945 */ /* 0x000fe20003800200 */
[----:B------:R-:W-:Y:S02]  /*11530*/  PRMT R109, R156, 0x7632, R109 ;  /* 0x000076329c6d7816 */ /* 0x000fe4000000006d */
[----:B------:R-:W-:-:S03]  /*11540*/  ISETP.NE.AND P3, PT, R111, 0x1, PT ;  /* 0x000000016f00780c */ /* 0x000fc60003f65270 */
[----:B------:R-:W-:Y:S02]  /*11550*/  IMAD.U32 R112, R109, 0x10000, RZ ;  /* 0x000100006d707824 */ /* 0x000fe400078e00ff */
[----:B------:R-:W-:Y:S01]  /*11560*/  FFMA.FTZ R109, R110, R175, 1.1641532182693481445e-10 ;  /* 0x2f0000006e6d7423 */ /* 0x000fe200000100af */
[----:B------:R-:W-:Y:S01]  /*11570*/  MOV R110, R142 ;  /* 0x0000008e006e7202 */ /* 0x000fe20000000f00 */
[----:B------:R-:W-:-:S03]  /*11580*/  FMUL.FTZ R112, R112, R177 ;  /* 0x000000b170707220 */ /* 0x000fc60000410000 */
        /* <DEDUP_REMOVED lines=16> */
.L_x_13466:
        /* <DEDUP_REMOVED lines=13> */
.L_x_13468:
[----:B------:R-:W-:Y:S05]  /*11760*/  BSYNC.RECONVERGENT B1 ;  /* 0x0000000000017941 */ /* 0x000fea0003800200 */
.L_x_13467:
        /* <DEDUP_REMOVED lines=42> */
.L_x_13465:
[----:B------:R-:W-:Y:S05]  /*11a10*/  BSYNC.RECONVERGENT B0 ;  /* 0x0000000000007941 */ /* 0x000fea0003800200 */
.L_x_13464:
        /* <DEDUP_REMOVED lines=21> */
.L_x_13471:
        /* <DEDUP_REMOVED lines=13> */
.L_x_13473:
[----:B------:R-:W-:Y:S05]  /*11c40*/  BSYNC.RECONVERGENT B1 ;  /* 0x0000000000017941 */ /* 0x000fea0003800200 */
.L_x_13472:
        /* <DEDUP_REMOVED lines=40> */
[----:B------:R-:W-:Y:S02]  /*11ed0*/  LOP3.LUT R144, R168, R110, R121, 0x96, !PT ;  /* 0x0000006ea8907212 */ /* 0x000fe400078e9679 */
[----:B------:R-:W-:-:S07]  /*11ee0*/  MOV R116, R120 ;  /* 0x0000007800747202 */ /* 0x000fce0000000f00 */
.L_x_13470:
[----:B------:R-:W-:Y:S05]  /*11ef0*/  BSYNC.RECONVERGENT B0 ;  /* 0x0000000000007941 */ /* 0x000fea0003800200 */
.L_x_13469:
[----:B------:R-:W-:Y:S01]  /*11f00*/  I2FP.F32.U32 R110, R111 ;  /* 0x0000006f006e7245 */ /* 0x000fe20000201000 */
[----:B------:R-:W-:Y:S01]  /*11f10*/  IMAD.U32 R118, R157, 0x10000, RZ ;  /* 0x000100009d767824 */ /* 0x000fe200078e00ff */
[----:B------:R-:W-:Y:S01]  /*11f20*/  ISETP.NE.AND P3, PT, R119, 0x1, PT ;  /* 0x000000017700780c */ /* 0x000fe20003f65270 */
[----:B------:R-:W-:Y:S02]  /*11f30*/  BSSY.RECONVERGENT B0, `(.L_x_13474) ;  /* 0x000004c000007945 */ /* 0x000fe40003800200 */
[----:B------:R-:W-:Y:S01]  /*11f40*/  FFMA.FTZ R111, R110, R175, 1.1641532182693481445e-10 ;  /* 0x2f0000006e6f7423 */ /* 0x000fe200000100af */
[----:B------:R-:W-:Y:S01]  /*11f50*/  FMUL.FTZ R110, R118, R177 ;  /* 0x000000b1766e7220 */ /* 0x000fe20000410000 */
[----:B------:R-:W-:-:S03]  /*11f60*/  HFMA2 R118, -RZ, RZ, 0, 1.1920928955078125e-07 ;  /* 0x00000002ff767431 */ /* 0x000fc600000001ff */
        /* <DEDUP_REMOVED lines=16> */
.L_x_13476:
        /* <DEDUP_REMOVED lines=13> */
.L_x_13478:
[----:B------:R-:W-:Y:S05]  /*12140*/  BSYNC.RECONVERGENT B1 ;  /* 0x0000000000017941 */ /* 0x000fea0003800200 */
.L_x_13477:
        /* <DEDUP_REMOVED lines=42> */
.L_x_13475:
[----:B------:R-:W-:Y:S05]  /*123f0*/  BSYNC.RECONVERGENT B0 ;  /* 0x0000000000007941 */ /* 0x000fea0003800200 */
.L_x_13474:
[----:B------:R-:W-:Y:S01]  /*12400*/  I2FP.F32.U32 R112, R111 ;  /* 0x0000006f00707245 */ /* 0x000fe20000201000 */
[----:B------:R-:W-:Y:S01]  /*12410*/  BSSY.RECONVERGENT B0, `(.L_x_13479) ;  /* 0x000004b000007945 */ /* 0x000fe20003800200 */
[----:B------:R-:W-:Y:S02]  /*12420*/  ISETP.NE.AND P2, PT, R118, 0x1, PT ;  /* 0x000000017600780c */ /* 0x000fe40003f45270 */
[----:B------:R-:W-:Y:S01]  /*12430*/  LOP3.LUT R185, R185, 0xfffffffd, RZ, 0xc0, !PT ;  /* 0xfffffffdb9b97812 */ /* 0x000fe200078ec0ff */
[----:B------:R-:W-:Y:S01]  /*12440*/  FFMA.FTZ R111, R112, R175, 1.1641532182693481445e-10 ;  /* 0x2f000000706f7423 */ /* 0x000fe200000100af */
[----:B------:R-:W-:Y:S02]  /*12450*/  IMAD.U32 R112, R113, 0x10000, RZ ;  /* 0x0001000071707824 */ /* 0x000fe400078e00ff */
[----:B------:R-:W-:Y:S02]  /*12460*/  IMAD.MOV.U32 R113, RZ, RZ, 0x2 ;  /* 0x00000002ff717424 */ /* 0x000fe400078e00ff */
        /* <DEDUP_REMOVED lines=13> */
.L_x_13481:
        /* <DEDUP_REMOVED lines=13> */
.L_x_13483:
[----:B------:R-:W-:Y:S05]  /*12610*/  BSYNC.RECONVERGENT B1 ;  /* 0x0000000000017941 */ /* 0x000fea0003800200 */
.L_x_13482:
        /* <DEDUP_REMOVED lines=42> */
.L_x_13480:
[----:B------:R-:W-:Y:S05]  /*128c0*/  BSYNC.RECONVERGENT B0 ;  /* 0x0000000000007941 */ /* 0x000fea0003800200 */
.L_x_13479:
        /* <DEDUP_REMOVED lines=24> */
.L_x_13486:
        /* <DEDUP_REMOVED lines=13> */
.L_x_13488:
[----:B------:R-:W-:Y:S05]  /*12b20*/  BSYNC.RECONVERGENT B1 ;  /* 0x0000000000017941 */ /* 0x000fea0003800200 */
.L_x_13487:
        /* <DEDUP_REMOVED lines=42> */
.L_x_13485:
[----:B------:R-:W-:Y:S05]  /*12dd0*/  BSYNC.RECONVERGENT B0 ;  /* 0x0000000000007941 */ /* 0x000fea0003800200 */
.L_x_13484:
[----:B------:R-:W-:Y:S01]  /*12de0*/  ISETP.NE.AND P3, PT, R118, 0x1, PT ;  /* 0x000000017600780c */ /* 0x000fe20003f65270 */
[----:B------:R-:W-:Y:S01]  /*12df0*/  BSSY.RECONVERGENT B0, `(.L_x_13489) ;  /* 0x000004a000007945 */ /* 0x000fe20003800200 */
[----:B------:R-:W-:Y:S01]  /*12e00*/  I2FP.F32.U32 R112, R112 ;  /* 0x0000007000707245 */ /* 0x000fe20000201000 */
[----:B------:R-:W-:-:S04]  /*12e10*/  HFMA2 R119, -RZ, RZ, 0, 1.1920928955078125e-07 ;  /* 0x00000002ff777431 */ /* 0x000fc800000001ff */
[----:B------:R-:W-:Y:S01]  /*12e20*/  FFMA.FTZ R113, R112, R175, 1.1641532182693481445e-10 ;  /* 0x2f00000070717423 */ /* 0x000fe200000100af */
[C---:B------:R-:W-:Y:S01]  /*12e30*/  IMAD.U32 R112, R114.reuse, 0x10000, RZ ;  /* 0x0001000072707824 */ /* 0x040fe200078e00ff */
[----:B------:R-:W-:-:S03]  /*12e40*/  PRMT R114, R114, 0x7632, R114 ;  /* 0x0000763272727816 */ /* 0x000fc60000000072 */
        /* <DEDUP_REMOVED lines=12> */
.L_x_13491:
        /* <DEDUP_REMOVED lines=13> */
.L_x_13493:
[----:B------:R-:W-:Y:S05]  /*12fe0*/  BSYNC.RECONVERGENT B1 ;  /* 0x0000000000017941 */ /* 0x000fea0003800200 */
.L_x_13492:
        /* <DEDUP_REMOVED lines=42> */
.L_x_13490:
[----:B------:R-:W-:Y:S05]  /*13290*/  BSYNC.RECONVERGENT B0 ;  /* 0x0000000000007941 */ /* 0x000fea0003800200 */
.L_x_13489:
        /* <DEDUP_REMOVED lines=23> */
.L_x_13496:
        /* <DEDUP_REMOVED lines=13> */
.L_x_13498:
[----:B------:R-:W-:Y:S05]  /*134e0*/  BSYNC.RECONVERGENT B1 ;  /* 0x0000000000017941 */ /* 0x000fea0003800200 */
.L_x_13497:
        /* <DEDUP_REMOVED lines=42> */
.L_x_13495:
[----:B------:R-:W-:Y:S05]  /*13790*/  BSYNC.RECONVERGENT B0 ;  /* 0x0000000000007941 */ /* 0x000fea0003800200 */
.L_x_13494:
        /* <DEDUP_REMOVED lines=18> */
.L_x_13501:
        /* <DEDUP_REMOVED lines=13> */
.L_x_13503:
[----:B------:R-:W-:Y:S05]  /*13990*/  BSYNC.RECONVERGENT B1 ;  /* 0x0000000000017941 */ /* 0x000fea0003800200 */
.L_x_13502:
        /* <DEDUP_REMOVED lines=42> */
.L_x_13500:
[----:B------:R-:W-:Y:S05]  /*13c40*/  BSYNC.RECONVERGENT B0 ;  /* 0x0000000000007941 */ /* 0x000fea0003800200 */
.L_x_13499:
[----:B------:R-:W-:Y:S01]  /*13c50*/  PRMT R113, R158, 0x7632, R113 ;  /* 0x000076329e717816 */ /* 0x000fe20000000071 */
[----:B------:R-:W-:Y:S01]  /*13c60*/  BSSY.RECONVERGENT B0, `(.L_x_13504) ;  /* 0x000004f000007945 */ /* 0x000fe20003800200 */
[----:B------:R-:W-:Y:S01]  /*13c70*/  I2FP.F32.U32 R114, R117 ;  /* 0x0000007500727245 */ /* 0x000fe20000201000 */
[----:B------:R-:W-:Y:S02]  /*13c80*/  HFMA2 R120, -RZ, RZ, 0, 1.1920928955078125e-07 ;  /* 0x00000002ff787431 */ /* 0x000fe400000001ff */
        /* <DEDUP_REMOVED lines=20> */
.L_x_13506:
        /* <DEDUP_REMOVED lines=13> */
.L_x_13508:
[----:B------:R-:W-:Y:S05]  /*13ea0*/  BSYNC.RECONVERGENT B1 ;  /* 0x0000000000017941 */ /* 0x000fea0003800200 */
.L_x_13507:
        /* <DEDUP_REMOVED lines=42> */
.L_x_13505:
[----:B------:R-:W-:Y:S05]  /*14150*/  BSYNC.RECONVERGENT B0 ;  /* 0x0000000000007941 */ /* 0x000fea0003800200 */
.L_x_13504:
        /* <DEDUP_REMOVED lines=19> */
.L_x_13511:
        /* <DEDUP_REMOVED lines=13> */
.L_x_13513:
[----:B------:R-:W-:Y:S05]  /*14360*/  BSYNC.RECONVERGENT B1 ;  /* 0x0000000000017941 */ /* 0x000fea0003800200 */
.L_x_13512:
        /* <DEDUP_REMOVED lines=42> */
.L_x_13510:
[----:B------:R-:W-:Y:S05]  /*14610*/  BSYNC.RECONVERGENT B0 ;  /* 0x0000000000007941 */ /* 0x000fea0003800200 */
.L_x_13509:
        /* <DEDUP_REMOVED lines=23> */
.L_x_13516:
        /* <DEDUP_REMOVED lines=13> */
.L_x_13518:
[----:B------:R-:W-:Y:S05]  /*14860*/  BSYNC.RECONVERGENT B1 ;  /* 0x0000000000017941 */ /* 0x000fea0003800200 */
.L_x_13517:
        /* <DEDUP_REMOVED lines=42> */
.L_x_13515:
[----:B------:R-:W-:Y:S05]  /*14b10*/  BSYNC.RECONVERGENT B0 ;  /* 0x0000000000007941 */ /* 0x000fea0003800200 */
.L_x_13514:
        /* <DEDUP_REMOVED lines=18> */
.L_x_13521:
        /* <DEDUP_REMOVED lines=15> */
.L_x_13523:
[----:B------:R-:W-:Y:S05]  /*14d30*/  BSYNC.RECONVERGENT B1 ;  /* 0x0000000000017941 */ /* 0x000fea0003800200 */
.L_x_13522:
        /* <DEDUP_REMOVED lines=42> */
.L_x_13520:
[----:B------:R-:W-:Y:S05]  /*14fe0*/  BSYNC.RECONVERGENT B0 ;  /* 0x0000000000007941 */ /* 0x000fea0003800200 */
.L_x_13519:
        /* <DEDUP_REMOVED lines=10> */
[----:B------:R-:W-:Y:S01]  /*15090*/  @P1 FADD.FTZ R115, R11, R115 ;  /* 0x000000730b731221 */ /* 0x000fe20000010000 */
[----:B------:R-:W-:Y:S06]  /*150a0*/  BRA `(.L_x_13524) ;  /* 0x0000002400fc7947 */ /* 0x000fec0003800000 */
.L_x_13443:
        /* <DEDUP_REMOVED lines=16> */
.L_x_13527:
        /* <DEDUP_REMOVED lines=13> */
.L_x_13529:
[----:B------:R-:W-:Y:S05]  /*15280*/  BSYNC.RECONVERGENT B1 ;  /* 0x0000000000017941 */ /* 0x000fea0003800200 */
.L_x_13528:
        /* <DEDUP_REMOVED lines=41> */
.L_x_13526:
[----:B------:R-:W-:Y:S05]  /*15520*/  BSYNC.RECONVERGENT B0 ;  /* 0x0000000000007941 */ /* 0x000fea0003800200 */
.L_x_13525:
        /* <DEDUP_REMOVED lines=20> */
.L_x_13532:
        /* <DEDUP_REMOVED lines=13> */
.L_x_13534:
[----:B------:R-:W-:Y:S05]  /*15740*/  BSYNC.RECONVERGENT B1 ;  /* 0x0000000000017941 */ /* 0x000fea0003800200 */
.L_x_13533:
        /* <DEDUP_REMOVED lines=42> */
.L_x_13531:
[----:B------:R-:W-:Y:S05]  /*159f0*/  BSYNC.RECONVERGENT B0 ;  /* 0x0000000000007941 */ /* 0x000fea0003800200 */
.L_x_13530:
        /* <DEDUP_REMOVED lines=19> */
.L_x_13537:
        /* <DEDUP_REMOVED lines=13> */
.L_x_13539:
[----:B------:R-:W-:Y:S05]  /*15c00*/  BSYNC.RECONVERGENT B1 ;  /* 0x0000000000017941 */ /* 0x000fea0003800200 */
.L_x_13538:
        /* <DEDUP_REMOVED lines=42> */
.L_x_13536:
[----:B------:R-:W-:Y:S05]  /*15eb0*/  BSYNC.RECONVERGENT B0 ;  /* 0x0000000000007941 */ /* 0x000fea0003800200 */
.L_x_13535:
        /* <DEDUP_REMOVED lines=20> */
.L_x_13542:
        /* <DEDUP_REMOVED lines=13> */
.L_x_13544:
[----:B------:R-:W-:Y:S05]  /*160d0*/  BSYNC.RECONVERGENT B1 ;  /* 0x0000000000017941 */ /* 0x000fea0003800200 */
.L_x_13543:
        /* <DEDUP_REMOVED lines=42> */
.L_x_13541:
[----:B------:R-:W-:Y:S05]  /*16380*/  BSYNC.RECONVERGENT B0 ;  /* 0x0000000000007941 */ /* 0x000fea0003800200 */
.L_x_13540:
[----:B------:R-:W-:Y:S01]  /*16390*/  I2FP.F32.U32 R118, R109 ;  /* 0x0000006d00767245 */ /* 0x000fe20000201000 */
[----:B------:R-:W-:Y:S01]  /*163a0*/  BSSY.RECONVERGENT B0, `(.L_x_13545) ;  /* 0x000004a000007945 */ /* 0x000fe20003800200 */
[----:B------:R-:W-:Y:S02]  /*163b0*/  ISETP.NE.AND P2, PT, R111, 0x1, PT ;  /* 0x000000016f00780c */ /* 0x000fe40003f45270 */
[----:B------:R-:W-:Y:S01]  /*163c0*/  LOP3.LUT R185, R185, 0xfffffffd, RZ, 0xc0, !PT ;  /* 0xfffffffdb9b97812 */ /* 0x000fe200078ec0ff */
[----:B------:R-:W-:Y:S01]  /*163d0*/  FFMA.FTZ R109, R118, R175, 1.1641532182693481445e-10 ;  /* 0x2f000000766d7423 */ /* 0x000fe200000100af */
[----:B------:R-:W-:Y:S02]  /*163e0*/  IMAD.U32 R118, R113, 0x10000, RZ ;  /* 0x0001000071767824 */ /* 0x000fe400078e00ff */
[----:B------:R-:W-:Y:S02]  /*163f0*/  HFMA2 R113, -RZ, RZ, 0, 1.1920928955078125e-07 ;  /* 0x00000002ff717431 */ /* 0x000fe400000001ff */
        /* <DEDUP_REMOVED lines=12> */
.L_x_13547:
        /* <DEDUP_REMOVED lines=13> */
.L_x_13549:
[----:B------:R-:W-:Y:S05]  /*16590*/  BSYNC.RECONVERGENT B1 ;  /* 0x0000000000017941 */ /* 0x000fea0003800200 */
.L_x_13548:
        /* <DEDUP_REMOVED lines=42> */
.L_x_13546:
[----:B------:R-:W-:Y:S05]  /*16840*/  BSYNC.RECONVERGENT B0 ;  /* 0x0000000000007941 */ /* 0x000fea0003800200 */
.L_x_13545:
        /* <DEDUP_REMOVED lines=18> */
.L_x_13552:
        /* <DEDUP_REMOVED lines=13> */
.L_x_13554:
[----:B------:R-:W-:Y:S05]  /*16a40*/  BSYNC.RECONVERGENT B1 ;  /* 0x0000000000017941 */ /* 0x000fea0003800200 */
.L_x_13553:
        /* <DEDUP_REMOVED lines=42> */
.L_x_13551:
[----:B------:R-:W-:Y:S05]  /*16cf0*/  BSYNC.RECONVERGENT B0 ;  /* 0x0000000000007941 */ /* 0x000fea0003800200 */
.L_x_13550:
        /* <DEDUP_REMOVED lines=17> */
.L_x_13557:
        /* <DEDUP_REMOVED lines=13> */
.L_x_13559:
[----:B------:R-:W-:Y:S05]  /*16ee0*/  BSYNC.RECONVERGENT B1 ;  /* 0x0000000000017941 */ /* 0x000fea0003800200 */
.L_x_13558:
        /* <DEDUP_REMOVED lines=42> */
.L_x_13556:
[----:B------:R-:W-:Y:S05]  /*17190*/  BSYNC.RECONVERGENT B0 ;  /* 0x0000000000007941 */ /* 0x000fea0003800200 */
.L_x_13555:
        /* <DEDUP_REMOVED lines=18> */
.L_x_13562:
        /* <DEDUP_REMOVED lines=13> */
.L_x_13564:
[----:B------:R-:W-:Y:S05]  /*17390*/  BSYNC.RECONVERGENT B1 ;  /* 0x0000000000017941 */ /* 0x000fea0003800200 */
.L_x_13563:
        /* <DEDUP_REMOVED lines=42> */
.L_x_13561:
[----:B------:R-:W-:Y:S05]  /*17640*/  BSYNC.RECONVERGENT B0 ;  /* 0x0000000000007941 */ /* 0x000fea0003800200 */
.L_x_13560:
        /* <DEDUP_REMOVED lines=37> */
.L_x_13524:
        /* <DEDUP_REMOVED lines=48> */
.L_x_13565:
        /* <DEDUP_REMOVED lines=21> */
.L_x_13569:
        /* <DEDUP_REMOVED lines=13> */
.L_x_13571:
[----:B------:R-:W-:Y:S05]  /*17dc0*/  BSYNC.RECONVERGENT B1 ;  /* 0x0000000000017941 */ /* 0x000fea0003800200 */
.L_x_13570:
        /* <DEDUP_REMOVED lines=40> */
[----:B------:R-:W-:-:S07]  /*18050*/  HFMA2 R118, -RZ, RZ, 0, 0 ;  /* 0x00000000ff767431 */ /* 0x000fce00000001ff */
.L_x_13568:
[----:B------:R-:W-:Y:S05]  /*18060*/  BSYNC.RECONVERGENT B0 ;  /* 0x0000000000007941 */ /* 0x000fea0003800200 */
.L_x_13567:
        /* <DEDUP_REMOVED lines=21> */
.L_x_13574:
        /* <DEDUP_REMOVED lines=13> */
.L_x_13576:
[----:B------:R-:W-:Y:S05]  /*18290*/  BSYNC.RECONVERGENT B1 ;  /* 0x0000000000017941 */ /* 0x000fea0003800200 */
.L_x_13575:
        /* <DEDUP_REMOVED lines=42> */
.L_x_13573:
[----:B------:R-:W-:Y:S05]  /*18540*/  BSYNC.RECONVERGENT B0 ;  /* 0x0000000000007941 */ /* 0x000fea0003800200 */
.L_x_13572:
        /* <DEDUP_REMOVED lines=23> */
.L_x_13579:
        /* <DEDUP_REMOVED lines=13> */
.L_x_13581:
[----:B------:R-:W-:Y:S05]  /*18790*/  BSYNC.RECONVERGENT B1 ;  /* 0x0000000000017941 */ /* 0x000fea0003800200 */
.L_x_13580:
        /* <DEDUP_REMOVED lines=42> */
.L_x_13578:
[----:B------:R-:W-:Y:S05]  /*18a40*/  BSYNC.RECONVERGENT B0 ;  /* 0x0000000000007941 */ /* 0x000fea0003800200 */
.L_x_13577:
        /* <DEDUP_REMOVED lines=20> */
.L_x_13584:
        /* <DEDUP_REMOVED lines=13> */
.L_x_13586:
[----:B------:R-:W-:Y:S05]  /*18c60*/  BSYNC.RECONVERGENT B1 ;  /* 0x0000000000017941 */ /* 0x000fea0003800200 */
.L_x_13585:
        /* <DEDUP_REMOVED lines=42> */
.L_x_13583:
[----:B------:R-:W-:Y:S05]  /*18f10*/  BSYNC.RECONVERGENT B0 ;  /* 0x0000000000007941 */ /* 0x000fea0003800200 */
.L_x_13582:
        /* <DEDUP_REMOVED lines=24> */
.L_x_13589:
        /* <DEDUP_REMOVED lines=13> */
.L_x_13591:
[----:B------:R-:W-:Y:S05]  /*19170*/  BSYNC.RECONVERGENT B1 ;  /* 0x0000000000017941 */ /* 0x000fea0003800200 */
.L_x_13590:
        /* <DEDUP_REMOVED lines=42> */
.L_x_13588:
[----:B------:R-:W-:Y:S05]  /*19420*/  BSYNC.RECONVERGENT B0 ;  /* 0x0000000000007941 */ /* 0x000fea0003800200 */
.L_x_13587:
        /* <DEDUP_REMOVED lines=21> */
.L_x_13594:
        /* <DEDUP_REMOVED lines=13> */
.L_x_13596:
[----:B------:R-:W-:Y:S05]  /*19650*/  BSYNC.RECONVERGENT B1 ;  /* 0x0000000000017941 */ /* 0x000fea0003800200 */
.L_x_13595:
        /* <DEDUP_REMOVED lines=42> */
.L_x_13593:
[----:B------:R-:W-:Y:S05]  /*19900*/  BSYNC.RECONVERGENT B0 ;  /* 0x0000000000007941 */ /* 0x000fea0003800200 */
.L_x_13592:
        /* <DEDUP_REMOVED lines=23> */
.L_x_13599:
        /* <DEDUP_REMOVED lines=13> */
.L_x_13601:
[----:B------:R-:W-:Y:S05]  /*19b50*/  BSYNC.RECONVERGENT B1 ;  /* 0x0000000000017941 */ /* 0x000fea0003800200 */
.L_x_13600:
        /* <DEDUP_REMOVED lines=42> */
.L_x_13598:
[----:B------:R-:W-:Y:S05]  /*19e00*/  BSYNC.RECONVERGENT B0 ;  /* 0x0000000000007941 */ /* 0x000fea0003800200 */
.L_x_13597:
        /* <DEDUP_REMOVED lines=20> */
.L_x_13604:
        /* <DEDUP_REMOVED lines=13> */
.L_x_13606:
[----:B------:R-:W-:Y:S05]  /*1a020*/  BSYNC.RECONVERGENT B1 ;  /* 0x0000000000017941 */ /* 0x000fea0003800200 */
.L_x_13605:
        /* <DEDUP_REMOVED lines=42> */
.L_x_13603:
[----:B------:R-:W-:Y:S05]  /*1a2d0*/  BSYNC.RECONVERGENT B0 ;  /* 0x0000000000007941 */ /* 0x000fea0003800200 */
.L_x_13602:
        /* <DEDUP_REMOVED lines=24> */
.L_x_13609:
        /* <DEDUP_REMOVED lines=13> */
.L_x_13611:
[----:B------:R-:W-:Y:S05]  /*1a530*/  BSYNC.RECONVERGENT B1 ;  /* 0x0000000000017941 */ /* 0x000fea0003800200 */
.L_x_13610:
        /* <DEDUP_REMOVED lines=42> */
.L_x_13608:
[----:B------:R-:W-:Y:S05]  /*1a7e0*/  BSYNC.RECONVERGENT B0 ;  /* 0x0000000000007941 */ /* 0x000fea0003800200 */
.L_x_13607:
        /* <DEDUP_REMOVED lines=19> */
.L_x_13614:
        /* <DEDUP_REMOVED lines=13> */
.L_x_13616:
[----:B------:R-:W-:Y:S05]  /*1a9f0*/  BSYNC.RECONVERGENT B1 ;  /* 0x0000000000017941 */ /* 0x000fea0003800200 */
.L_x_13615:
        /* <DEDUP_REMOVED lines=42> */
.L_x_13613:
[----:B------:R-:W-:Y:S05]  /*1aca0*/  BSYNC.RECONVERGENT B0 ;  /* 0x0000000000007941 */ /* 0x000fea0003800200 */
.L_x_13612:
        /* <DEDUP_REMOVED lines=23> */
.L_x_13619:
        /* <DEDUP_REMOVED lines=13> */
.L_x_13621:
[----:B------:R-:W-:Y:S05]  /*1aef0*/  BSYNC.RECONVERGENT B1 ;  /* 0x0000000000017941 */ /* 0x000fea0003800200 */
.L_x_13620:
        /* <DEDUP_REMOVED lines=42> */
.L_x_13618:
[----:B------:R-:W-:Y:S05]  /*1b1a0*/  BSYNC.RECONVERGENT B0 ;  /* 0x0000000000007941 */ /* 0x000fea0003800200 */
.L_x_13617:
        /* <DEDUP_REMOVED lines=18> */
.L_x_13624:
        /* <DEDUP_REMOVED lines=13> */
.L_x_13626:
[----:B------:R-:W-:Y:S05]  /*1b3a0*/  BSYNC.RECONVERGENT B1 ;  /* 0x0000000000017941 */ /* 0x000fea0003800200 */
.L_x_13625:
        /* <DEDUP_REMOVED lines=42> */
.L_x_13623:
[----:B------:R-:W-:Y:S05]  /*1b650*/  BSYNC.RECONVERGENT B0 ;  /* 0x0000000000007941 */ /* 0x000fea0003800200 */
.L_x_13622:
        /* <DEDUP_REMOVED lines=24> */
.L_x_13629:
        /* <DEDUP_REMOVED lines=13> */
.L_x_13631:
[----:B------:R-:W-:Y:S05]  /*1b8b0*/  BSYNC.RECONVERGENT B1 ;  /* 0x0000000000017941 */ /* 0x000fea0003800200 */
.L_x_13630:
        /* <DEDUP_REMOVED lines=43> */
.L_x_13628:
[----:B------:R-:W-:Y:S05]  /*1bb70*/  BSYNC.RECONVERGENT B0 ;  /* 0x0000000000007941 */ /* 0x000fea0003800200 */
.L_x_13627:
        /* <DEDUP_REMOVED lines=19> */
.L_x_13634:
        /* <DEDUP_REMOVED lines=13> */
.L_x_13636:
[----:B------:R-:W-:Y:S05]  /*1bd80*/  BSYNC.RECONVERGENT B1 ;  /* 0x0000000000017941 */ /* 0x000fea0003800200 */
.L_x_13635:
        /* <DEDUP_REMOVED lines=43> */
.L_x_13633:
[----:B------:R-:W-:Y:S05]  /*1c040*/  BSYNC.RECONVERGENT B0 ;  /* 0x0000000000007941 */ /* 0x000fea0003800200 */
.L_x_13632:
        /* <DEDUP_REMOVED lines=23> */
.L_x_13639:
        /* <DEDUP_REMOVED lines=13> */
.L_x_13641:
[----:B------:R-:W-:Y:S05]  /*1c290*/  BSYNC.RECONVERGENT B1 ;  /* 0x0000000000017941 */ /* 0x000fea0003800200 */
.L_x_13640:
        /* <DEDUP_REMOVED lines=42> */
.L_x_13638:
[----:B------:R-:W-:Y:S05]  /*1c540*/  BSYNC.RECONVERGENT B0 ;  /* 0x0000000000007941 */ /* 0x000fea0003800200 */
.L_x_13637:
        /* <DEDUP_REMOVED lines=18> */
.L_x_13644:
        /* <DEDUP_REMOVED lines=15> */
.L_x_13646:
[----:B------:R-:W-:Y:S05]  /*1c760*/  BSYNC.RECONVERGENT B1 ;  /* 0x0000000000017941 */ /* 0x000fea0003800200 */
.L_x_13645:
        /* <DEDUP_REMOVED lines=42> */
.L_x_13643:
[----:B------:R-:W-:Y:S05]  /*1ca10*/  BSYNC.RECONVERGENT B0 ;  /* 0x0000000000007941 */ /* 0x000fea0003800200 */
.L_x_13642:
        /* <DEDUP_REMOVED lines=12> */
.L_x_13566:
        /* <DEDUP_REMOVED lines=16> */
.L_x_13650:
        /* <DEDUP_REMOVED lines=13> */
.L_x_13652:
[----:B------:R-:W-:Y:S05]  /*1ccb0*/  BSYNC.RECONVERGENT B1 ;  /* 0x0000000000017941 */ /* 0x000fea0003800200 */
.L_x_13651:
        /* <DEDUP_REMOVED lines=42> */
.L_x_13649:
[----:B------:R-:W-:Y:S05]  /*1cf60*/  BSYNC.RECONVERGENT B0 ;  /* 0x0000000000007941 */ /* 0x000fea0003800200 */
.L_x_13648:
        /* <DEDUP_REMOVED lines=20> */
.L_x_13655:
        /* <DEDUP_REMOVED lines=13> */
.L_x_13657:
[----:B------:R-:W-:Y:S05]  /*1d180*/  BSYNC.RECONVERGENT B1 ;  /* 0x0000000000017941 */ /* 0x000fea0003800200 */
.L_x_13656:
        /* <DEDUP_REMOVED lines=42> */
.L_x_13654:
[----:B------:R-:W-:Y:S05]  /*1d430*/  BSYNC.RECONVERGENT B0 ;  /* 0x0000000000007941 */ /* 0x000fea0003800200 */
.L_x_13653:
        /* <DEDUP_REMOVED lines=19> */
.L_x_13660:
        /* <DEDUP_REMOVED lines=13> */
.L_x_13662:
[----:B------:R-:W-:Y:S05]  /*1d640*/  BSYNC.RECONVERGENT B1 ;  /* 0x0000000000017941 */ /* 0x000fea0003800200 */
.L_x_13661:
        /* <DEDUP_REMOVED lines=42> */
.L_x_13659:
[----:B------:R-:W-:Y:S05]  /*1d8f0*/  BSYNC.RECONVERGENT B0 ;  /* 0x0000000000007941 */ /* 0x000fea0003800200 */
.L_x_13658:
        /* <DEDUP_REMOVED lines=20> */
.L_x_13665:
        /* <DEDUP_REMOVED lines=13> */
.L_x_13667:
[----:B------:R-:W-:Y:S05]  /*1db10*/  BSYNC.RECONVERGENT B1 ;  /* 0x0000000000017941 */ /* 0x000fea0003800200 */
.L_x_13666:
        /* <DEDUP_REMOVED lines=42> */
.L_x_13664:
[----:B------:R-:W-:Y:S05]  /*1ddc0*/  BSYNC.RECONVERGENT B0 ;  /* 0x0000000000007941 */ /* 0x000fea0003800200 */
.L_x_13663:
        /* <DEDUP_REMOVED lines=19> */
.L_x_13670:
        /* <DEDUP_REMOVED lines=13> */
.L_x_13672:
[----:B------:R-:W-:Y:S05]  /*1dfd0*/  BSYNC.RECONVERGENT B1 ;  /* 0x0000000000017941 */ /* 0x000fea0003800200 */
.L_x_13671:
        /* <DEDUP_REMOVED lines=43> */
.L_x_13669:
[----:B------:R-:W-:Y:S05]  /*1e290*/  BSYNC.RECONVERGENT B0 ;  /* 0x0000000000007941 */ /* 0x000fea0003800200 */
.L_x_13668:
        /* <DEDUP_REMOVED lines=18> */
.L_x_13675:
        /* <DEDUP_REMOVED lines=13> */
.L_x_13677:
[----:B------:R-:W-:Y:S05]  /*1e490*/  BSYNC.RECONVERGENT B1 ;  /* 0x0000000000017941 */ /* 0x000fea0003800200 */
.L_x_13676:
        /* <DEDUP_REMOVED lines=43> */
.L_x_13674:
[----:B------:R-:W-:Y:S05]  /*1e750*/  BSYNC.RECONVERGENT B0 ;  /* 0x0000000000007941 */ /* 0x000fea0003800200 */
.L_x_13673:
        /* <DEDUP_REMOVED lines=17> */
.L_x_13680:
        /* <DEDUP_REMOVED lines=13> */
.L_x_13682:
[----:B------:R-:W-:Y:S05]  /*1e940*/  BSYNC.RECONVERGENT B1 ;  /* 0x0000000000017941 */ /* 0x000fea0003800200 */
.L_x_13681:
        /* <DEDUP_REMOVED lines=43> */
.L_x_13679:
[----:B------:R-:W-:Y:S05]  /*1ec00*/  BSYNC.RECONVERGENT B0 ;  /* 0x0000000000007941 */ /* 0x000fea0003800200 */
.L_x_13678:
        /* <DEDUP_REMOVED lines=18> */
.L_x_13685:
        /* <DEDUP_REMOVED lines=13> */
.L_x_13687:
[----:B------:R-:W-:Y:S05]  /*1ee00*/  BSYNC.RECONVERGENT B1 ;  /* 0x0000000000017941 */ /* 0x000fea0003800200 */
.L_x_13686:
        /* <DEDUP_REMOVED lines=43> */
.L_x_13684:
[----:B------:R-:W-:Y:S05]  /*1f0c0*/  BSYNC.RECONVERGENT B0 ;  /* 0x0000000000007941 */ /* 0x000fea0003800200 */
.L_x_13683:
        /* <DEDUP_REMOVED lines=37> */
.L_x_13647:
[----:B------:R-:W-:Y:S01]  /*1f320*/  SEL R183, RZ, 0x1000000, !P5 ;  /* 0x01000000ffb77807 */ /* 0x000fe20006800000 */
[C---:B------:R-:W-:Y:S01]  /*1f330*/  IMAD.WIDE.U32 R192, R181.reuse, 0x20, R132 ;  /* 0x00000020b5c07825 */ /* 0x040fe200078e0084 */
[----:B------:R-:W-:Y:S01]  /*1f340*/  SEL R184, RZ, 0x10000, !P4 ;  /* 0x00010000ffb87807 */ /* 0x000fe20006000000 */
[----:B------:R-:W0:Y:S01]  /*1f350*/  @P0 LDC.64 R130, c[0x0][0x398] ;  /* 0x0000e600ff820b82 */ /* 0x000e220000000a00 */
[----:B------:R-:W-:Y:S01]  /*1f360*/  SEL R197, RZ, 0x100, !P3 ;  /* 0x00000100ffc57807 */ /* 0x000fe20005800000 */
[----:B------:R-:W-:Y:S01]  /*1f370*/  IMAD.WIDE.U32 R194, R181, 0x8, R134 ;  /* 0x00000008b5c27825 */ /* 0x000fe200078e0086 */
[C---:B------:R-:W-:Y:S01]  /*1f380*/  LOP3.LUT P5, RZ, R185.reuse, 0x8, RZ, 0xc0, !PT ;  /* 0x00000008b9ff7812 */ /* 0x040fe200078ac0ff */
[----:B------:R1:W-:Y:S01]  /*1f390*/  STG.E.128 desc[UR6][R192.64], R116 ;  /* 0x00000074c0007986 */ /* 0x0003e2000c101d06 */
[C---:B------:R-:W-:Y:S02]  /*1f3a0*/  LOP3.LUT P4, RZ, R185.reuse, 0x4, RZ, 0xc0, !PT ;  /* 0x00000004b9ff7812 */ /* 0x040fe4000788c0ff */
[----:B------:R-:W-:Y:S01]  /*1f3b0*/  LOP3.LUT P3, RZ, R185, 0x2, RZ, 0xc0, !PT ;  /* 0x00000002b9ff7812 */ /* 0x000fe2000786c0ff */
[----:B------:R-:W2:Y:S01]  /*1f3c0*/  @P1 LDC.64 R128, c[0x0][0x3a0] ;  /* 0x0000e800ff801b82 */ /* 0x000ea20000000a00 */
[----:B------:R-:W-:Y:S01]  /*1f3d0*/  SEL R178, RZ, 0x10000, !P4 ;  /* 0x00010000ffb27807 */ /* 0x000fe20006000000 */
[----:B------:R1:W-:Y:S01]  /*1f3e0*/  STG.E.128 desc[UR6][R192.64+0x10], R120 ;  /* 0x00001078c0007986 */ /* 0x0003e2000c101d06 */
[----:B------:R-:W-:-:S02]  /*1f3f0*/  SEL R180, RZ, 0x1000000, !P3 ;  /* 0x01000000ffb47807 */ /* 0x000fc40005800000 */
[----:B------:R-:W-:Y:S02]  /*1f400*/  SEL R127, RZ, 0x100, !P5 ;  /* 0x00000100ff7f7807 */ /* 0x000fe40006800000 */
[----:B------:R-:W-:Y:S02]  /*1f410*/  LOP3.LUT P6, RZ, R185, 0x10, RZ, 0xc0, !PT ;  /* 0x00000010b9ff7812 */ /* 0x000fe400078cc0ff */
[----:B------:R-:W-:Y:S02]  /*1f420*/  LOP3.LUT R197, R197, R183, R184, 0xfe, !PT ;  /* 0x000000b7c5c57212 */ /* 0x000fe400078efeb8 */
[----:B------:R-:W-:Y:S02]  /*1f430*/  LOP3.LUT R127, R127, R180, R178, 0xfe, !PT ;  /* 0x000000b47f7f7212 */ /* 0x000fe400078efeb2 */
[----:B------:R-:W-:Y:S02]  /*1f440*/  SEL R196, RZ, 0x1, !P2 ;  /* 0x00000001ffc47807 */ /* 0x000fe40005000000 */
        /* <DEDUP_REMOVED lines=29> */
.L_x_13688:
        /* <DEDUP_REMOVED lines=8> */
[----:B-1----:R-:W-:Y:S01]  /*1f6a0*/  MOV R124, R142 ;  /* 0x0000008e007c7202 */ /* 0x002fe20000000f00 */
        /* <DEDUP_REMOVED lines=12> */
.L_x_13692:
        /* <DEDUP_REMOVED lines=13> */
.L_x_13694:
[----:B------:R-:W-:Y:S05]  /*1f840*/  BSYNC.RECONVERGENT B1 ;  /* 0x0000000000017941 */ /* 0x000fea0003800200 */
.L_x_13693:
        /* <DEDUP_REMOVED lines=42> */
.L_x_13691:
[----:B------:R-:W-:Y:S05]  /*1faf0*/  BSYNC.RECONVERGENT B0 ;  /* 0x0000000000007941 */ /* 0x000fea0003800200 */
.L_x_13690:
        /* <DEDUP_REMOVED lines=21> */
.L_x_13697:
        /* <DEDUP_REMOVED lines=13> */
.L_x_13699:
[----:B------:R-:W-:Y:S05]  /*1fd20*/  BSYNC.RECONVERGENT B1 ;  /* 0x0000000000017941 */ /* 0x000fea0003800200 */
.L_x_13698:
        /* <DEDUP_REMOVED lines=39> */
[----:B------:R-:W-:-:S04]  /*1ffa0*/  LOP3.LUT R143, R170, R126, R143, 0x96, !PT ;  /* 0x0000007eaa8f7212 */ /* 0x000fc800078e968f */
[----:B------:R-:W-:Y:S02]  /*1ffb0*/  LOP3.LUT R144, R168, R124, R149, 0x96, !PT ;  /* 0x0000007ca8907212 */ /* 0x000fe400078e9695 */
[----:B------:R-:W-:-:S07]  /*1ffc0*/  MOV R178, R148 ;  /* 0x0000009400b27202 */ /* 0x000fce0000000f00 */
.L_x_13696:
[----:B------:R-:W-:Y:S05]  /*1ffd0*/  BSYNC.RECONVERGENT B0 ;  /* 0x0000000000007941 */ /* 0x000fea0003800200 */
.L_x_13695:
        /* <DEDUP_REMOVED lines=23> */
.L_x_13702:
        /* <DEDUP_REMOVED lines=13> */
.L_x_13704:
[----:B------:R-:W-:Y:S05]  /*20220*/  BSYNC.RECONVERGENT B1 ;  /* 0x0000000000017941 */ /* 0x000fea0003800200 */
.L_x_13703:
        /* <DEDUP_REMOVED lines=43> */
.L_x_13701:
[----:B------:R-:W-:Y:S05]  /*204e0*/  BSYNC.RECONVERGENT B0 ;  /* 0x0000000000007941 */ /* 0x000fea0003800200 */
.L_x_13700:
        /* <DEDUP_REMOVED lines=20> */
.L_x_13707:
        /* <DEDUP_REMOVED lines=13> */
.L_x_13709:
[----:B------:R-:W-:Y:S05]  /*20700*/  BSYNC.RECONVERGENT B1 ;  /* 0x0000000000017941 */ /* 0x000fea0003800200 */
.L_x_13708:
        /* <DEDUP_REMOVED lines=43> */
.L_x_13706:
[----:B------:R-:W-:Y:S05]  /*209c0*/  BSYNC.RECONVERGENT B0 ;  /* 0x0000000000007941 */ /* 0x000fea0003800200 */
.L_x_13705:
[----:B------:R-:W-:Y:S01]  /*209d0*/  I2FP.F32.U32 R126, R125 ;  /* 0x0000007d007e7245 */ /* 0x000fe20000201000 */
[----:B------:R-:W-:Y:S01]  /*209e0*/  BSSY.RECONVERGENT B0, `(.L_x_13710) ;  /* 0x0000050000007945 */ /* 0x000fe20003800200 */
[----:B------:R-:W-:Y:S02]  /*209f0*/  PRMT R125, R156, 0x7632, R125 ;  /* 0x000076329c7d7816 */ /* 0x000fe4000000007d */
[----:B------:R-:W-:-:S03]  /*20a00*/  ISETP.NE.AND P3, PT, R149, 0x1, PT ;  /* 0x000000019500780c */ /* 0x000fc60003f65270 */
[----:B------:R-:W-:Y:S02]  /*20a10*/  IMAD.U32 R128, R125, 0x10000, RZ ;  /* 0x000100007d807824 */ /* 0x000fe400078e00ff */
[----:B------:R-:W-:Y:S01]  /*20a20*/  FFMA.FTZ R125, R126, R175, 1.1641532182693481445e-10 ;  /* 0x2f0000007e7d7423 */ /* 0x000fe200000100af */
[----:B------:R-:W-:Y:S02]  /*20a30*/  IMAD.MOV.U32 R126, RZ, RZ, R142 ;  /* 0x000000ffff7e7224 */ /* 0x000fe400078e008e */
[----:B------:R-:W-:Y:S02]  /*20a40*/  FMUL.FTZ R128, R128, R177 ;  /* 0x000000b180807220 */ /* 0x000fe40000410000 */
[----:B------:R-:W-:Y:S02]  /*20a50*/  FSETP.GTU.FTZ.AND P2, PT, R125, R176, PT ;  /* 0x000000b07d00720b */ /* 0x000fe40003f5c000 */
[----:B------:R-:W-:Y:S01]  /*20a60*/  FSEL R125, R147, RZ, P4 ;  /* 0x000000ff937d7208 */ /* 0x000fe20002000000 */
[----:B------:R-:W-:Y:S01]  /*20a70*/  HFMA2 R147, -RZ, RZ, 0, 1.1920928955078125e-07 ;  /* 0x00000002ff937431 */ /* 0x000fe200000001ff */
        /* <DEDUP_REMOVED lines=13> */
.L_x_13712:
        /* <DEDUP_REMOVED lines=13> */
.L_x_13714:
[----:B------:R-:W-:Y:S05]  /*20c20*/  BSYNC.RECONVERGENT B1 ;  /* 0x0000000000017941 */ /* 0x000fea0003800200 */
.L_x_13713:
        /* <DEDUP_REMOVED lines=43> */
.L_x_13711:
[----:B------:R-:W-:Y:S05]  /*20ee0*/  BSYNC.RECONVERGENT B0 ;  /* 0x0000000000007941 */ /* 0x000fea0003800200 */
.L_x_13710:
        /* <DEDUP_REMOVED lines=21> */
.L_x_13717:
        /* <DEDUP_REMOVED lines=13> */
.L_x_13719:
[----:B------:R-:W-:Y:S05]  /*21110*/  BSYNC.RECONVERGENT B1 ;  /* 0x0000000000017941 */ /* 0x000fea0003800200 */
.L_x_13718:
        /* <DEDUP_REMOVED lines=40> */
[----:B------:R-:W-:Y:S01]  /*213a0*/  IMAD.MOV.U32 R142, RZ, RZ, R152 ;  /* 0x000000ffff8e7224 */ /* 0x000fe200078e0098 */
[----:B------:R-:W-:Y:S02]  /*213b0*/  LOP3.LUT R144, R168, R126, R151, 0x96, !PT ;  /* 0x0000007ea8907212 */ /* 0x000fe400078e9697 */
[----:B------:R-:W-:-:S07]  /*213c0*/  MOV R178, R150 ;  /* 0x0000009600b27202 */ /* 0x000fce0000000f00 */
.L_x_13716:
[----:B------:R-:W-:Y:S05]  /*213d0*/  BSYNC.RECONVERGENT B0 ;  /* 0x0000000000007941 */ /* 0x000fea0003800200 */
.L_x_13715:
        /* <DEDUP_REMOVED lines=23> */
.L_x_13722:
        /* <DEDUP_REMOVED lines=13> */
.L_x_13724:
[----:B------:R-:W-:Y:S05]  /*21620*/  BSYNC.RECONVERGENT B1 ;  /* 0x0000000000017941 */ /* 0x000fea0003800200 */
.L_x_13723:
        /* <DEDUP_REMOVED lines=43> */
.L_x_13721:
[----:B------:R-:W-:Y:S05]  /*218e0*/  BSYNC.RECONVERGENT B0 ;  /* 0x0000000000007941 */ /* 0x000fea0003800200 */
.L_x_13720:
        /* <DEDUP_REMOVED lines=20> */
.L_x_13727:
        /* <DEDUP_REMOVED lines=13> */
.L_x_13729:
[----:B------:R-:W-:Y:S05]  /*21b00*/  BSYNC.RECONVERGENT B1 ;  /* 0x0000000000017941 */ /* 0x000fea0003800200 */
.L_x_13728:
        /* <DEDUP_REMOVED lines=43> */
.L_x_13726:
[----:B------:R-:W-:Y:S05]  /*21dc0*/  BSYNC.RECONVERGENT B0 ;  /* 0x0000000000007941 */ /* 0x000fea0003800200 */
.L_x_13725:
        /* <DEDUP_REMOVED lines=24> */
.L_x_13732:
        /* <DEDUP_REMOVED lines=13> */
.L_x_13734:
[----:B------:R-:W-:Y:S05]  /*22020*/  BSYNC.RECONVERGENT B1 ;  /* 0x0000000000017941 */ /* 0x000fea0003800200 */
.L_x_13733:
        /* <DEDUP_REMOVED lines=43> */
.L_x_13731:
[----:B------:R-:W-:Y:S05]  /*222e0*/  BSYNC.RECONVERGENT B0 ;  /* 0x0000000000007941 */ /* 0x000fea0003800200 */
.L_x_13730:
        /* <DEDUP_REMOVED lines=19> */
.L_x_13737:
        /* <DEDUP_REMOVED lines=13> */
.L_x_13739:
[----:B------:R-:W-:Y:S05]  /*224f0*/  BSYNC.RECONVERGENT B1 ;  /* 0x0000000000017941 */ /* 0x000fea0003800200 */
.L_x_13738:
        /* <DEDUP_REMOVED lines=43> */
.L_x_13736:
[----:B------:R-:W-:Y:S05]  /*227b0*/  BSYNC.RECONVERGENT B0 ;  /* 0x0000000000007941 */ /* 0x000fea0003800200 */
.L_x_13735:
        /* <DEDUP_REMOVED lines=23> */
.L_x_13742:
        /* <DEDUP_REMOVED lines=13> */
.L_x_13744:
[----:B------:R-:W-:Y:S05]  /*22a00*/  BSYNC.RECONVERGENT B1 ;  /* 0x0000000000017941 */ /* 0x000fea0003800200 */
.L_x_13743:
        /* <DEDUP_REMOVED lines=43> */
.L_x_13741:
[----:B------:R-:W-:Y:S05]  /*22cc0*/  BSYNC.RECONVERGENT B0 ;  /* 0x0000000000007941 */ /* 0x000fea0003800200 */
.L_x_13740:
        /* <DEDUP_REMOVED lines=18> */
.L_x_13747:
        /* <DEDUP_REMOVED lines=13> */
.L_x_13749:
[----:B------:R-:W-:Y:S05]  /*22ec0*/  BSYNC.RECONVERGENT B1 ;  /* 0x0000000000017941 */ /* 0x000fea0003800200 */
.L_x_13748:
        /* <DEDUP_REMOVED lines=43> */
.L_x_13746:
[----:B------:R-:W-:Y:S05]  /*23180*/  BSYNC.RECONVERGENT B0 ;  /* 0x0000000000007941 */ /* 0x000fea0003800200 */
.L_x_13745:
        /* <DEDUP_REMOVED lines=24> */
.L_x_13752:
        /* <DEDUP_REMOVED lines=13> */
.L_x_13754:
[----:B------:R-:W-:Y:S05]  /*233e0*/  BSYNC.RECONVERGENT B1 ;  /* 0x0000000000017941 */ /* 0x000fea0003800200 */
.L_x_13753:
        /* <DEDUP_REMOVED lines=43> */
.L_x_13751:
[----:B------:R-:W-:Y:S05]  /*236a0*/  BSYNC.RECONVERGENT B0 ;  /* 0x0000000000007941 */ /* 0x000fea0003800200 */
.L_x_13750:
        /* <DEDUP_REMOVED lines=19> */
.L_x_13757:
        /* <DEDUP_REMOVED lines=13> */
.L_x_13759:
[----:B------:R-:W-:Y:S05]  /*238b0*/  BSYNC.RECONVERGENT B1 ;  /* 0x0000000000017941 */ /* 0x000fea0003800200 */
.L_x_13758:
        /* <DEDUP_REMOVED lines=43> */
.L_x_13756:
[----:B------:R-:W-:Y:S05]  /*23b70*/  BSYNC.RECONVERGENT B0 ;  /* 0x0000000000007941 */ /* 0x000fea0003800200 */
.L_x_13755:
        /* <DEDUP_REMOVED lines=23> */
.L_x_13762:
        /* <DEDUP_REMOVED lines=13> */
.L_x_13764:
[----:B------:R-:W-:Y:S05]  /*23dc0*/  BSYNC.RECONVERGENT B1 ;  /* 0x0000000000017941 */ /* 0x000fea0003800200 */
.L_x_13763:
        /* <DEDUP_REMOVED lines=43> */
.L_x_13761:
[----:B------:R-:W-:Y:S05]  /*24080*/  BSYNC.RECONVERGENT B0 ;  /* 0x0000000000007941 */ /* 0x000fea0003800200 */
.L_x_13760:
        /* <DEDUP_REMOVED lines=18> */
.L_x_13767:
        /* <DEDUP_REMOVED lines=15> */
.L_x_13769:
[----:B------:R-:W-:Y:S05]  /*242a0*/  BSYNC.RECONVERGENT B1 ;  /* 0x0000000000017941 */ /* 0x000fea0003800200 */
.L_x_13768:
        /* <DEDUP_REMOVED lines=43> */
.L_x_13766:
[----:B------:R-:W-:Y:S05]  /*24560*/  BSYNC.RECONVERGENT B0 ;  /* 0x0000000000007941 */ /* 0x000fea0003800200 */
.L_x_13765:
        /* <DEDUP_REMOVED lines=12> */
.L_x_13689:
        /* <DEDUP_REMOVED lines=16> */
.L_x_13773:
        /* <DEDUP_REMOVED lines=13> */
.L_x_13775:
[----:B------:R-:W-:Y:S05]  /*24800*/  BSYNC.RECONVERGENT B1 ;  /* 0x0000000000017941 */ /* 0x000fea0003800200 */
.L_x_13774:
        /* <DEDUP_REMOVED lines=43> */
.L_x_13772:
[----:B------:R-:W-:Y:S05]  /*24ac0*/  BSYNC.RECONVERGENT B0 ;  /* 0x0000000000007941 */ /* 0x000fea0003800200 */
.L_x_13771:
        /* <DEDUP_REMOVED lines=20> */
.L_x_13778:
        /* <DEDUP_REMOVED lines=13> */
.L_x_13780:
[----:B------:R-:W-:Y:S05]  /*24ce0*/  BSYNC.RECONVERGENT B1 ;  /* 0x0000000000017941 */ /* 0x000fea0003800200 */
.L_x_13779:
        /* <DEDUP_REMOVED lines=43> */
.L_x_13777:
[----:B------:R-:W-:Y:S05]  /*24fa0*/  BSYNC.RECONVERGENT B0 ;  /* 0x0000000000007941 */ /* 0x000fea0003800200 */
.L_x_13776:
        /* <DEDUP_REMOVED lines=19> */
.L_x_13783:
        /* <DEDUP_REMOVED lines=13> */
.L_x_13785:
[----:B------:R-:W-:Y:S05]  /*251b0*/  BSYNC.RECONVERGENT B1 ;  /* 0x0000000000017941 */ /* 0x000fea0003800200 */
.L_x_13784:
        /* <DEDUP_REMOVED lines=43> */
.L_x_13782:
[----:B------:R-:W-:Y:S05]  /*25470*/  BSYNC.RECONVERGENT B0 ;  /* 0x0000000000007941 */ /* 0x000fea0003800200 */
.L_x_13781:
[----:B------:R-:W-:Y:S01]  /*25480*/  I2FP.F32.U32 R128, R125 ;  /* 0x0000007d00807245 */ /* 0x000fe20000201000 */
[----:B------:R-:W-:Y:S01]  /*25490*/  BSSY.RECONVERGENT B0, `(.L_x_13786) ;  /* 0x000004c000007945 */ /* 0x000fe20003800200 */
[----:B------:R-:W-:Y:S02]  /*254a0*/  ISETP.NE.AND P2, PT, R127, 0x1, PT ;  /* 0x000000017f00780c */ /* 0x000fe40003f45270 */
[----:B------:R-:W-:Y:S01]  /*254b0*/  LOP3.LUT R185, R185, 0xfffffffb, RZ, 0xc0, !PT ;  /* 0xfffffffbb9b97812 */ /* 0x000fe200078ec0ff */
[----:B------:R-:W-:Y:S01]  /*254c0*/  FFMA.FTZ R125, R128, R175, 1.1641532182693481445e-10 ;  /* 0x2f000000807d7423 */ /* 0x000fe200000100af */
[C---:B------:R-:W-:Y:S01]  /*254d0*/  IMAD.U32 R128, R129.reuse, 0x10000, RZ ;  /* 0x0001000081807824 */ /* 0x040fe200078e00ff */
[----:B------:R-:W-:Y:S01]  /*254e0*/  PRMT R182, R129, 0x7632, R182 ;  /* 0x0000763281b67816 */ /* 0x000fe200000000b6 */
        /* <DEDUP_REMOVED lines=13> */
.L_x_13788:
        /* <DEDUP_REMOVED lines=13> */
.L_x_13790:
[----:B------:R-:W-:Y:S05]  /*25690*/  BSYNC.RECONVERGENT B1 ;  /* 0x0000000000017941 */ /* 0x000fea0003800200 */
.L_x_13789:
        /* <DEDUP_REMOVED lines=43> */
.L_x_13787:
[----:B------:R-:W-:Y:S05]  /*25950*/  BSYNC.RECONVERGENT B0 ;  /* 0x0000000000007941 */ /* 0x000fea0003800200 */
.L_x_13786:
        /* <DEDUP_REMOVED lines=19> */
.L_x_13793:
        /* <DEDUP_REMOVED lines=13> */
.L_x_13795:
[----:B------:R-:W-:Y:S05]  /*25b60*/  BSYNC.RECONVERGENT B1 ;  /* 0x0000000000017941 */ /* 0x000fea0003800200 */
.L_x_13794:
        /* <DEDUP_REMOVED lines=43> */
.L_x_13792:
[----:B------:R-:W-:Y:S05]  /*25e20*/  BSYNC.RECONVERGENT B0 ;  /* 0x0000000000007941 */ /* 0x000fea0003800200 */
.L_x_13791:
        /* <DEDUP_REMOVED lines=18> */
.L_x_13798:
        /* <DEDUP_REMOVED lines=13> */
.L_x_13800:
[----:B------:R-:W-:Y:S05]  /*26020*/  BSYNC.RECONVERGENT B1 ;  /* 0x0000000000017941 */ /* 0x000fea0003800200 */
.L_x_13799:
        /* <DEDUP_REMOVED lines=43> */
.L_x_13797:
[----:B------:R-:W-:Y:S05]  /*262e0*/  BSYNC.RECONVERGENT B0 ;  /* 0x0000000000007941 */ /* 0x000fea0003800200 */
.L_x_13796:
        /* <DEDUP_REMOVED lines=17> */
.L_x_13803:
        /* <DEDUP_REMOVED lines=13> */
.L_x_13805:
[----:B------:R-:W-:Y:S05]  /*264d0*/  BSYNC.RECONVERGENT B1 ;  /* 0x0000000000017941 */ /* 0x000fea0003800200 */
.L_x_13804:
        /* <DEDUP_REMOVED lines=43> */
.L_x_13802:
[----:B------:R-:W-:Y:S05]  /*26790*/  BSYNC.RECONVERGENT B0 ;  /* 0x0000000000007941 */ /* 0x000fea0003800200 */
.L_x_13801:
        /* <DEDUP_REMOVED lines=18> */
.L_x_13808:
        /* <DEDUP_REMOVED lines=13> */
.L_x_13810:
[----:B------:R-:W-:Y:S05]  /*26990*/  BSYNC.RECONVERGENT B1 ;  /* 0x0000000000017941 */ /* 0x000fea0003800200 */
.L_x_13809:
        /* <DEDUP_REMOVED lines=43> */
.L_x_13807:
[----:B------:R-:W-:Y:S05]  /*26c50*/  BSYNC.RECONVERGENT B0 ;  /* 0x0000000000007941 */ /* 0x000fea0003800200 */
.L_x_13806:
[----:B------:R-:W-:Y:S01]  /*26c60*/  P2R R125, PR, RZ, 0x2 ;  /* 0x00000002ff7d7803 */ /* 0x000fe20000000000 */
[----:B------:R-:W-:Y:S01]  /*26c70*/  FMUL.FTZ R124, R124, R177 ;  /* 0x000000b17c7c7220 */ /* 0x000fe20000410000 */
[----:B------:R-:W-:Y:S01]  /*26c80*/  I2FP.F32.U32 R154, R127 ;  /* 0x0000007f009a7245 */ /* 0x000fe20000201000 */
[-C--:B------:R-:W-:Y:S01]  /*26c90*/  FMUL.FTZ R129, R130, R177.reuse ;  /* 0x000000b182817220 */ /* 0x080fe20000410000 */
[C---:B------:R-:W-:Y:S01]  /*26ca0*/  LOP3.LUT P1, RZ, R185.reuse, 0x10, RZ, 0xc0, !PT ;  /* 0x00000010b9ff7812 */ /* 0x040fe2000782c0ff */
[----:B------:R-:W-:Y:S01]  /*26cb0*/  FMUL.FTZ R182, R182, R177 ;  /* 0x000000b1b6b67220 */ /* 0x000fe20000410000 */
[----:B------:R-:W-:Y:S01]  /*26cc0*/  LOP3.LUT P5, RZ, R185, 0x2, RZ, 0xc0, !PT ;  /* 0x00000002b9ff7812 */ /* 0x000fe200078ac0ff */
[----:B------:R-:W-:Y:S01]  /*26cd0*/  FFMA.FTZ R175, R154, R175, 1.1641532182693481445e-10 ;  /* 0x2f0000009aaf7423 */ /* 0x000fe200000100af */
[----:B------:R-:W-:Y:S01]  /*26ce0*/  IMAD.U32 R130, R131, 0x10000, RZ ;  /* 0x0001000083827824 */ /* 0x000fe200078e00ff */
[----:B------:R-:W-:Y:S01]  /*26cf0*/  FSEL R124, R124, RZ, P1 ;  /* 0x000000ff7c7c7208 */ /* 0x000fe20000800000 */
[-C--:B------:R-:W-:Y:S01]  /*26d00*/  FMUL.FTZ R126, R126, R177.reuse ;  /* 0x000000b17e7e7220 */ /* 0x080fe20000410000 */
[----:B------:R-:W-:Y:S01]  /*26d10*/  ISETP.NE.AND P1, PT, R125, RZ, PT ;  /* 0x000000ff7d00720c */ /* 0x000fe20003f25270 */
[-C--:B------:R-:W-:Y:S01]  /*26d20*/  FMUL.FTZ R128, R128, R177.reuse ;  /* 0x000000b180807220 */ /* 0x080fe20000410000 */
[----:B------:R-:W-:Y:S01]  /*26d30*/  P2R R160, PR, RZ, 0x1 ;  /* 0x00000001ffa07803 */ /* 0x000fe20000000000 */
[-C--:B------:R-:W-:Y:S01]  /*26d40*/  FMUL.FTZ R0, R194, R177.reuse ;  /* 0x000000b1c2007220 */ /* 0x080fe20000410000 */
[C---:B------:R-:W-:Y:S01]  /*26d50*/  LOP3.LUT P0, RZ, R185.reuse, 0x8, RZ, 0xc0, !PT ;  /* 0x00000008b9ff7812 */ /* 0x040fe2000780c0ff */
[-C--:B------:R-:W-:Y:S01]  /*26d60*/  FMUL.FTZ R184, R184, R177.reuse ;  /* 0x000000b1b8b87220 */ /* 0x080fe20000410000 */
[----:B------:R-:W-:Y:S01]  /*26d70*/  LOP3.LUT P6, RZ, R185, 0x4, RZ, 0xc0, !PT ;  /* 0x00000004b9ff7812 */ /* 0x000fe200078cc0ff */
[----:B------:R-:W-:Y:S01]  /*26d80*/  FMUL.FTZ R131, R130, R177 ;  /* 0x000000b182837220 */ /* 0x000fe20000410000 */
[----:B------:R-:W-:-:S02]  /*26d90*/  FSEL R127, R182, RZ, P5 ;  /* 0x000000ffb67f7208 */ /* 0x000fc40002800000 */
        /* <DEDUP_REMOVED lines=17> */
.L_x_13770:
        /* <DEDUP_REMOVED lines=22> */
[----:B------:R-:W-:Y:S01]  /*27010*/  SEL R160, RZ, 0x1, !P2 ;  /* 0x00000001ffa07807 */ /* 0x000fe20005000000 */
        /* <DEDUP_REMOVED lines=27> */
[----:B------:R-:W-:Y:S02]  /*271d0*/  LOP3.LUT R161, R162, R164, R165, 0xfe, !PT ;  /* 0x000000a4a2a17212 */ /* 0x000fe400078efea5 */
[----:B------:R-:W-:Y:S01]  /*271e0*/  SEL R165, RZ, 0x1, !P1 ;  /* 0x00000001ffa57807 */ /* 0x000fe20004800000 */
[----:B------:R-:W-:Y:S01]  /*271f0*/  FADD.FTZ R163, R0, R125 ;  /* 0x0000007d00a37221 */ /* 0x000fe20000010000 */
[----:B------:R-:W-:Y:S02]  /*27200*/  LOP3.LUT R161, R161, R160, RZ, 0xfc, !PT ;  /* 0x000000a0a1a17212 */ /* 0x000fe400078efcff */
[----:B------:R-:W-:Y:S01]  /*27210*/  LOP3.LUT R160, R154, R165, RZ, 0xfc, !PT ;  /* 0x000000a59aa07212 */ /* 0x000fe200078efcff */
[----:B------:R-:W-:Y:S01]  /*27220*/  FADD.FTZ R0, R163, R126 ;  /* 0x0000007ea3007221 */ /* 0x000fe20000010000 */
[----:B0-----:R-:W-:-:S03]  /*27230*/  LOP3.LUT P1, RZ, R166, 0x1f, RZ, 0xc0, !PT ;  /* 0x0000001fa6ff7812 */ /* 0x001fc6000782c0ff */
[----:B------:R1:W-:Y:S01]  /*27240*/  STG.E.64 desc[UR6][R134.64], R160 ;  /* 0x000000a086007986 */ /* 0x0003e2000c101b06 */
        /* <DEDUP_REMOVED lines=25> */
.L_x_13811:
        /* <DEDUP_REMOVED lines=104> */
.L_x_13825:
[----:B------:R-:W-:Y:S01]  /*27a60*/  FMUL.FTZ R0, R132, R132 ;  /* 0x0000008484007220 */ /* 0x000fe20000410000 */
[----:B------:R-:W-:Y:S01]  /*27a70*/  ISETP.NE.AND P2, PT, RZ, UR10, PT ;  /* 0x0000000aff007c0c */ /* 0x000fe2000bf45270 */
[----:B01----:R-:W-:-:S03]  /*27a80*/  FADD.FTZ R154, R154, R163 ;  /* 0x000000a39a9a7221 */ /* 0x003fc60000010000 */
[----:B------:R-:W-:Y:S01]  /*27a90*/  FSEL R0, R0, RZ, P2 ;  /* 0x000000ff00007208 */ /* 0x000fe20001000000 */
[----:B------:R-:W-:Y:S01]  /*27aa0*/  FFMA.FTZ R133, R154, R133, UR5 ;  /* 0x000000059a857e23 */ /* 0x000fe20008010085 */
[----:B------:R-:W-:-:S03]  /*27ab0*/  FSEL R134, R132, RZ, !P2 ;  /* 0x000000ff84867208 */ /* 0x000fc60005000000 */
[----:B------:R-:W-:Y:S02]  /*27ac0*/  FADD.FTZ R0, R133, R0 ;  /* 0x0000000085007221 */ /* 0x000fe40000010000 */
[C---:B------:R-:W-:Y:S01]  /*27ad0*/  FADD.FTZ R133, -R134.reuse, R4 ;  /* 0x0000000486857221 */ /* 0x040fe20000010100 */
[C---:B------:R-:W-:Y:S01]  /*27ae0*/  FADD.FTZ R135, -R134.reuse, R5 ;  /* 0x0000000586877221 */ /* 0x040fe20000010100 */
[C---:B------:R-:W-:Y:S01]  /*27af0*/  FADD.FTZ R161, -R134.reuse, R96 ;  /* 0x0000006086a17221 */ /* 0x040fe20000010100 */
[----:B------:R-:W0:Y:S01]  /*27b00*/  @!P1 LDC.64 R4, c[0x0][0x3c0] ;  /* 0x0000f000ff049b82 */ /* 0x000e220000000a00 */
[C---:B------:R-:W-:Y:S01]  /*27b10*/  FADD.FTZ R162, -R134.reuse, R97 ;  /* 0x0000006186a27221 */ /* 0x040fe20000010100 */
[C---:B------:R-:W-:Y:S01]  /*27b20*/  FADD.FTZ R154, -R134.reuse, R6 ;  /* 0x00000006869a7221 */ /* 0x040fe20000010100 */
[C---:B------:R-:W-:Y:S01]  /*27b30*/  FADD.FTZ R160, -R134.reuse, R7 ;  /* 0x0000000786a07221 */ /* 0x040fe20000010100 */
[----:B------:R-:W1:Y:S01]  /*27b40*/  MUFU.RSQ R193, R0 ;  /* 0x0000000000c17308 */ /* 0x000e620000001400 */
[C---:B------:R-:W-:Y:S01]  /*27b50*/  FADD.FTZ R100, -R134.reuse, R100 ;  /* 0x0000006486647221 */ /* 0x040fe20000010100 */
[C---:B------:R-:W-:Y:S01]  /*27b60*/  FADD.FTZ R101, -R134.reuse, R101 ;  /* 0x0000006586657221 */ /* 0x040fe20000010100 */
[C---:B------:R-:W-:Y:S01]  /*27b70*/  FADD.FTZ R102, -R134.reuse, R102 ;  /* 0x0000006686667221 */ /* 0x040fe20000010100 */
[----:B------:R-:W2:Y:S01]  /*27b80*/  @!P1 LDC.64 R6, c[0x0][0x3c8] ;  /* 0x0000f200ff069b82 */ /* 0x000ea20000000a00 */
        /* <DEDUP_REMOVED lines=12> */
[C---:B-1----:R-:W-:Y:S01]  /*27c50*/  FMUL.FTZ R133, R193.reuse, R133 ;  /* 0x00000085c1857220 */ /* 0x042fe20000410000 */
[----:B------:R-:W-:Y:S01]  /*27c60*/  FMUL.FTZ R0, R193, R135 ;  /* 0x00000087c1007220 */ /* 0x000fe20000410000 */
[----:B------:R-:W-:Y:S01]  /*27c70*/  FADD.FTZ R168, -R134, R114 ;  /* 0x0000007286a87221 */ /* 0x000fe20000010100 */
[----:B0-----:R-:W-:-:S04]  /*27c80*/  @!P1 IMAD.WIDE R96, R137, 0x4, R4 ;  /* 0x0000000489609825 */ /* 0x001fc800078e0204 */
[C---:B------:R-:W-:Y:S01]  /*27c90*/  FADD.FTZ R169, -R134.reuse, R115 ;  /* 0x0000007386a97221 */ /* 0x040fe20000010100 */
[----:B------:R-:W0:Y:S01]  /*27ca0*/  LDC.64 R4, c[0x0][0x428] ;  /* 0x00010a00ff047b82 */ /* 0x000e220000000a00 */
[C---:B------:R-:W-:Y:S01]  /*27cb0*/  FADD.FTZ R171, -R134.reuse, R117 ;  /* 0x0000007586ab7221 */ /* 0x040fe20000010100 */
[C---:B------:R-:W-:Y:S01]  /*27cc0*/  FADD.FTZ R173, -R134.reuse, R119 ;  /* 0x0000007786ad7221 */ /* 0x040fe20000010100 */
[C---:B------:R-:W-:Y:S01]  /*27cd0*/  FADD.FTZ R174, -R134.reuse, R120 ;  /* 0x0000007886ae7221 */ /* 0x040fe20000010100 */
[C---:B------:R-:W-:Y:S01]  /*27ce0*/  FADD.FTZ R184, -R134.reuse, R125 ;  /* 0x0000007d86b87221 */ /* 0x040fe20000010100 */
        /* <DEDUP_REMOVED lines=10> */
[----:B------:R-:W-:Y:S01]  /*27d90*/  FADD.FTZ R165, -R134, R109 ;  /* 0x0000006d86a57221 */ /* 0x000fe20000010100 */
[C---:B------:R-:W-:Y:S01]  /*27da0*/  FMUL.FTZ R109, R193.reuse, R98 ;  /* 0x00000062c16d7220 */ /* 0x040fe20000410000 */
[C---:B-1----:R-:W-:Y:S01]  /*27db0*/  FMUL.FTZ R96, R193.reuse, R107 ;  /* 0x0000006bc1607220 */ /* 0x042fe20000410000 */
[----:B------:R-:W-:Y:S01]  /*27dc0*/  FFMA.FTZ R97, R0, R93, R53 ;  /* 0x0000005d00617223 */ /* 0x000fe20000010035 */
[----:B------:R-:W-:Y:S01]  /*27dd0*/  FMUL.FTZ R98, R193, R163 ;  /* 0x000000a3c1627220 */ /* 0x000fe20000410000 */
[----:B--2---:R-:W-:-:S04]  /*27de0*/  @!P1 IMAD.WIDE R6, R137, 0x4, R6 ;  /* 0x0000000489069825 */ /* 0x004fc800078e0206 */
[----:B------:R-:W-:Y:S01]  /*27df0*/  FFMA.FTZ R109, R109, R90, R50 ;  /* 0x0000005a6d6d7223 */ /* 0x000fe20000010032 */
[----:B------:R-:W-:Y:S01]  /*27e00*/  FADD.FTZ R175, -R134, R121 ;  /* 0x0000007986af7221 */ /* 0x000fe20000010100 */
[----:B------:R-:W-:Y:S01]  /*27e10*/  FFMA.FTZ R98, R98, R91, R51 ;  /* 0x0000005b62627223 */ /* 0x000fe20000010033 */
[----:B0-----:R-:W-:-:S04]  /*27e20*/  IMAD.WIDE.U32 R100, R139, 0x10, R4 ;  /* 0x000000108b647825 */ /* 0x001fc800078e0004 */
[----:B------:R-:W-:Y:S01]  /*27e30*/  FFMA.FTZ R110, R110, R87, R47 ;  /* 0x000000576e6e7223 */ /* 0x000fe2000001002f */
[----:B------:R-:W-:Y:S01]  /*27e40*/  FMUL.FTZ R121, R193, R164 ;  /* 0x000000a4c1797220 */ /* 0x000fe20000410000 */
[----:B------:R-:W-:Y:S01]  /*27e50*/  FFMA.FTZ R125, R125, R72, R32 ;  /* 0x000000487d7d7223 */ /* 0x000fe20000010020 */
[----:B------:R-:W-:-:S04]  /*27e60*/  IMAD.WIDE.U32 R102, R155, 0x10, R4 ;  /* 0x000000109b667825 */ /* 0x000fc800078e0004 */
[----:B------:R-:W-:Y:S01]  /*27e70*/  FFMA.FTZ R120, R120, R73, R33 ;  /* 0x0000004978787223 */ /* 0x000fe20000010021 */
[----:B------:R-:W-:Y:S01]  /*27e80*/  FMUL.FTZ R99, R193, R154 ;  /* 0x0000009ac1637220 */ /* 0x000fe20000410000 */
[----:B------:R0:W-:Y:S01]  /*27e90*/  @!P1 STG.E desc[UR6][R6.64], R193 ;  /* 0x000000c106009986 */ /* 0x0001e2000c101906 */
[----:B------:R-:W-:-:S04]  /*27ea0*/  IMAD.WIDE.U32 R104, R179, 0x10, R4 ;  /* 0x00000010b3687825 */ /* 0x000fc800078e0004 */
[----:B------:R-:W-:Y:S01]  /*27eb0*/  FFMA.FTZ R96, R96, R83, R43 ;  /* 0x0000005360607223 */ /* 0x000fe2000001002b */
[----:B------:R-:W-:Y:S01]  /*27ec0*/  FADD.FTZ R170, -R134, R116 ;  /* 0x0000007486aa7221 */ /* 0x000fe20000010100 */
[----:B------:R-:W-:Y:S01]  /*27ed0*/  FMUL.FTZ R116, R193, R165 ;  /* 0x000000a5c1747220 */ /* 0x000fe20000410000 */
[----:B------:R-:W-:-:S04]  /*27ee0*/  IMAD.WIDE.U32 R106, R181, 0x10, R4 ;  /* 0x00000010b56a7825 */ /* 0x000fc800078e0004 */
[C---:B------:R-:W-:Y:S01]  /*27ef0*/  FADD.FTZ R189, -R134.reuse, R128 ;  /* 0x0000008086bd7221 */ /* 0x040fe20000010100 */
[C---:B------:R-:W-:Y:S01]  /*27f00*/  FADD.FTZ R190, -R134.reuse, R129 ;  /* 0x0000008186be7221 */ /* 0x040fe20000010100 */
[----:B------:R-:W-:Y:S01]  /*27f10*/  FADD.FTZ R172, -R134, R118 ;  /* 0x0000007686ac7221 */ /* 0x000fe20000010100 */
[----:B------:R-:W-:-:S04]  /*27f20*/  IMAD.WIDE.U32 R112, R183, 0x10, R4 ;  /* 0x00000010b7707825 */ /* 0x000fc800078e0004 */
[----:B------:R-:W-:Y:S01]  /*27f30*/  FFMA.FTZ R4, R133, R92, R52 ;  /* 0x0000005c85047223 */ /* 0x000fe20000010034 */
[----:B------:R-:W-:Y:S01]  /*27f40*/  FFMA.FTZ R5, R99, R94, R54 ;  /* 0x0000005e63057223 */ /* 0x000fe20000010036 */
[----:B0-----:R-:W-:Y:S01]  /*27f50*/  F2FP.BF16.F32.PACK_AB R7, R98, R109 ;  /* 0x0000006d6207723e */ /* 0x001fe200000010ff */
[----:B------:R-:W-:Y:S01]  /*27f60*/  FFMA.FTZ R109, R108, R85, R45 ;  /* 0x000000556c6d7223 */ /* 0x000fe2000001002d */
[----:B------:R-:W-:Y:S01]  /*27f70*/  FFMA.FTZ R108, R121, R76, R36 ;  /* 0x0000004c796c7223 */ /* 0x000fe20000010024 */
[----:B------:R-:W-:Y:S01]  /*27f80*/  F2FP.BF16.F32.PACK_AB R4, R97, R4 ;  /* 0x000000046104723e */ /* 0x000fe200000010ff */
[----:B------:R-:W-:Y:S01]  /*27f90*/  FFMA.FTZ R97, R115, R86, R46 ;  /* 0x0000005673617223 */ /* 0x000fe2000001002e */
[----:B------:R-:W-:Y:S01]  /*27fa0*/  FFMA.FTZ R99, R119, R82, R42 ;  /* 0x0000005277637223 */ /* 0x000fe2000001002a */
[C---:B------:R-:W-:Y:S01]  /*27fb0*/  FADD.FTZ R176, -R134.reuse, R122 ;  /* 0x0000007a86b07221 */ /* 0x040fe20000010100 */
[C---:B------:R-:W-:Y:S01]  /*27fc0*/  FADD.FTZ R177, -R134.reuse, R123 ;  /* 0x0000007b86b17221 */ /* 0x040fe20000010100 */
[----:B------:R-:W-:Y:S01]  /*27fd0*/  FADD.FTZ R182, -R134, R124 ;  /* 0x0000007c86b67221 */ /* 0x000fe20000010100 */
[----:B------:R-:W-:Y:S01]  /*27fe0*/  F2FP.BF16.F32.PACK_AB R97, R110, R97 ;  /* 0x000000616e61723e */ /* 0x000fe200000010ff */
[----:B------:R-:W-:Y:S01]  /*27ff0*/  FADD.FTZ R187, -R134, R126 ;  /* 0x0000007e86bb7221 */ /* 0x000fe20000010100 */
[----:B------:R-:W-:Y:S01]  /*28000*/  F2FP.BF16.F32.PACK_AB R110, R120, R125 ;  /* 0x0000007d786e723e */ /* 0x000fe200000010ff */
[C---:B------:R-:W-:Y:S01]  /*28010*/  FADD.FTZ R188, -R134.reuse, R127 ;  /* 0x0000007f86bc7221 */ /* 0x040fe20000010100 */
[----:B------:R-:W0:Y:S01]  /*28020*/  LDC.64 R120, c[0x0][0x380] ;  /* 0x0000e000ff787b82 */ /* 0x000e220000000a00 */
[----:B------:R-:W-:Y:S01]  /*28030*/  FADD.FTZ R191, -R134, R130 ;  /* 0x0000008286bf7221 */ /* 0x000fe20000010100 */
[----:B------:R-:W-:Y:S01]  /*28040*/  F2FP.BF16.F32.PACK_AB R99, R96, R99 ;  /* 0x000000636063723e */ /* 0x000fe200000010ff */
[----:B------:R-:W-:Y:S01]  /*28050*/  FADD.FTZ R134, -R134, R131 ;  /* 0x0000008386867221 */ /* 0x000fe20000010100 */
        /* <DEDUP_REMOVED lines=53> */
[----:B0-----:R-:W-:Y:S01]  /*283b0*/  IMAD R137, R120, 0x4, R137 ;  /* 0x0000000478897824 */ /* 0x001fe200078e0289 */
[----:B------:R-:W-:-:S02]  /*283c0*/  F2FP.BF16.F32.PACK_AB R5, R160, R5 ;  /* 0x00000005a005723e */ /* 0x000fc400000010ff */
[----:B------:R-:W-:Y:S02]  /*283d0*/  F2FP.BF16.F32.PACK_AB R98, R111, R98 ;  /* 0x000000626f62723e */ /* 0x000fe400000010ff */
        /* <DEDUP_REMOVED lines=8> */
[----:B------:R-:W-:-:S02]  /*28460*/  F2FP.BF16.F32.PACK_AB R117, R126, R117 ;  /* 0x000000757e75723e */ /* 0x000fc400000010ff */
[----:B------:R-:W-:Y:S02]  /*28470*/  F2FP.BF16.F32.PACK_AB R116, R115, R116 ;  /* 0x000000747374723e */ /* 0x000fe400000010ff */
[----:B------:R-:W-:Y:S02]  /*28480*/  F2FP.BF16.F32.PACK_AB R189, R188, R187 ;  /* 0x000000bbbcbd723e */ /* 0x000fe400000010ff */
[----:B------:R-:W-:Y:S01]  /*28490*/  F2FP.BF16.F32.PACK_AB R191, R134, R191 ;  /* 0x000000bf86bf723e */ /* 0x000fe200000010ff */
[----:B------:R0:W-:Y:S01]  /*284a0*/  STG.E.128 desc[UR6][R106.64], R116 ;  /* 0x000000746a007986 */ /* 0x0001e2000c101d06 */
[----:B------:R-:W-:Y:S02]  /*284b0*/  F2FP.BF16.F32.PACK_AB R188, R184, R165 ;  /* 0x000000a5b8bc723e */ /* 0x000fe400000010ff */
[----:B------:R-:W-:-:S03]  /*284c0*/  ISETP.GE.AND P1, PT, R137, R121, PT ;  /* 0x000000798900720c */ /* 0x000fc60003f26270 */
[----:B------:R0:W-:Y:S10]  /*284d0*/  STG.E.128 desc[UR6][R112.64], R188 ;  /* 0x000000bc70007986 */ /* 0x0001f4000c101d06 */
[----:B------:R-:W-:Y:S05]  /*284e0*/  @!P1 BRA `(.L_x_13813) ;  /* 0xfffffd8400949947 */ /* 0x000fea000383ffff */
[----:B------:R-:W-:Y:S05]  /*284f0*/  EXIT ;  /* 0x000000000000794d */ /* 0x000fea0003800000 */
.L_x_13812:
        /* <DEDUP_REMOVED lines=8> */
.L_x_13815:
[----:B------:R-:W-:Y:S05]  /*28580*/  BSYNC B0 ;  /* 0x0000000000007941 */ /* 0x000fea0003800000 */
.L_x_13814:
        /* <DEDUP_REMOVED lines=9> */
.L_x_13816:
[----:B------:R-:W-:Y:S02]  /*28620*/  IMAD.MOV.U32 R164, RZ, RZ, 0x4 ;  /* 0x00000004ffa47424 */ /* 0x000fe400078e00ff */
[----:B------:R-:W-:-:S04]  /*28630*/  IMAD.MOV.U32 R133, RZ, RZ, R163 ;  /* 0x000000ffff857224 */ /* 0x000fc800078e00a3 */
[----:B------:R-:W-:-:S05]  /*28640*/  FADD.FTZ R135, R134, R133 ;  /* 0x0000008586877221 */ /* 0x000fca0000010000 */
[----:B------:R-:W-:-:S07]  /*28650*/  MOV R165, R135 ;  /* 0x0000008700a57202 */ /* 0x000fce0000000f00 */
[----:B------:R-:W-:Y:S05]  /*28660*/  WARPSYNC.COLLECTIVE R162, `(.L_x_13817) ;  /* 0x00000000a2087348 */ /* 0x000fea0003c00000 */
[----:B------:R0:W1:Y:S02]  /*28670*/  SHFL.BFLY P2, R163, R165, R164, R167 ;  /* 0x0c0000a4a5a37389 */ /* 0x00006400000400a7 */
[----:B01----:R-:W-:Y:S05]  /*28680*/  ENDCOLLECTIVE ;  /* 0x000000000000791b */ /* 0x003fea0003800000 */
.L_x_13817:
[----:B------:R-:W-:Y:S02]  /*28690*/  IMAD.MOV.U32 R164, RZ, RZ, 0x8 ;  /* 0x00000008ffa47424 */ /* 0x000fe400078e00ff */
[----:B------:R-:W-:-:S04]  /*286a0*/  IMAD.MOV.U32 R132, RZ, RZ, R163 ;  /* 0x000000ffff847224 */ /* 0x000fc800078e00a3 */
[----:B------:R-:W-:-:S05]  /*286b0*/  FADD.FTZ R154, R135, R132 ;  /* 0x00000084879a7221 */ /* 0x000fca0000010000 */
[----:B------:R-:W-:-:S07]  /*286c0*/  MOV R165, R154 ;  /* 0x0000009a00a57202 */ /* 0x000fce0000000f00 */
[----:B------:R-:W-:Y:S05]  /*286d0*/  WARPSYNC.COLLECTIVE R162, `(.L_x_13818) ;  /* 0x00000000a2087348 */ /* 0x000fea0003c00000 */
[----:B------:R0:W1:Y:S02]  /*286e0*/  SHFL.BFLY P2, R163, R165, R164, R167 ;  /* 0x0c0000a4a5a37389 */ /* 0x00006400000400a7 */
[----:B01----:R-:W-:Y:S05]  /*286f0*/  ENDCOLLECTIVE ;  /* 0x000000000000791b */ /* 0x003fea0003800000 */
.L_x_13818:
        /* <DEDUP_REMOVED lines=8> */
.L_x_13819:
        /* <DEDUP_REMOVED lines=88> */
.L_x_13820:
[----:B------:R-:W-:Y:S02]  /*28d00*/  IMAD.MOV.U32 R164, RZ, RZ, 0x2 ;  /* 0x00000002ffa47424 */ /* 0x000fe400078e00ff */
[----:B------:R-:W-:-:S04]  /*28d10*/  IMAD.MOV.U32 R135, RZ, RZ, R163 ;  /* 0x000000ffff877224 */ /* 0x000fc800078e00a3 */
[----:B------:R-:W-:-:S05]  /*28d20*/  FADD.FTZ R135, R0, R135 ;  /* 0x0000008700877221 */ /* 0x000fca0000010000 */
[----:B------:R-:W-:-:S07]  /*28d30*/  MOV R165, R135 ;  /* 0x0000008700a57202 */ /* 0x000fce0000000f00 */
[----:B------:R-:W-:Y:S05]  /*28d40*/  WARPSYNC.COLLECTIVE R162, `(.L_x_13821) ;  /* 0x00000000a2087348 */ /* 0x000fea0003c00000 */
[----:B------:R0:W1:Y:S02]  /*28d50*/  SHFL.BFLY P2, R163, R165, R164, R167 ;  /* 0x0c0000a4a5a37389 */ /* 0x00006400000400a7 */
[----:B01----:R-:W-:Y:S05]  /*28d60*/  ENDCOLLECTIVE ;  /* 0x000000000000791b */ /* 0x003fea0003800000 */
.L_x_13821:
[----:B------:R-:W-:Y:S02]  /*28d70*/  IMAD.MOV.U32 R164, RZ, RZ, 0x4 ;  /* 0x00000004ffa47424 */ /* 0x000fe400078e00ff */
[----:B------:R-:W-:-:S04]  /*28d80*/  IMAD.MOV.U32 R134, RZ, RZ, R163 ;  /* 0x000000ffff867224 */ /* 0x000fc800078e00a3 */
[----:B------:R-:W-:-:S05]  /*28d90*/  FADD.FTZ R134, R135, R134 ;  /* 0x0000008687867221 */ /* 0x000fca0000010000 */
[----:B------:R-:W-:-:S07]  /*28da0*/  MOV R165, R134 ;  /* 0x0000008600a57202 */ /* 0x000fce0000000f00 */
[----:B------:R-:W-:Y:S05]  /*28db0*/  WARPSYNC.COLLECTIVE R162, `(.L_x_13822) ;  /* 0x00000000a2087348 */ /* 0x000fea0003c00000 */
[----:B------:R0:W1:Y:S02]  /*28dc0*/  SHFL.BFLY P2, R163, R165, R164, R167 ;  /* 0x0c0000a4a5a37389 */ /* 0x00006400000400a7 */
[----:B01----:R-:W-:Y:S05]  /*28dd0*/  ENDCOLLECTIVE ;  /* 0x000000000000791b */ /* 0x003fea0003800000 */
.L_x_13822:
[----:B------:R-:W-:Y:S02]  /*28de0*/  IMAD.MOV.U32 R164, RZ, RZ, 0x8 ;  /* 0x00000008ffa47424 */ /* 0x000fe400078e00ff */
[----:B------:R-:W-:-:S04]  /*28df0*/  IMAD.MOV.U32 R161, RZ, RZ, R163 ;  /* 0x000000ffffa17224 */ /* 0x000fc800078e00a3 */
[----:B------:R-:W-:-:S05]  /*28e00*/  FADD.FTZ R161, R134, R161 ;  /* 0x000000a186a17221 */ /* 0x000fca0000010000 */
[----:B------:R-:W-:-:S07]  /*28e10*/  MOV R165, R161 ;  /* 0x000000a100a57202 */ /* 0x000fce0000000f00 */
[----:B------:R-:W-:Y:S05]  /*28e20*/  WARPSYNC.COLLECTIVE R162, `(.L_x_13823) ;  /* 0x00000000a2087348 */ /* 0x000fea0003c00000 */
[----:B------:R0:W1:Y:S02]  /*28e30*/  SHFL.BFLY P2, R163, R165, R164, R167 ;  /* 0x0c0000a4a5a37389 */ /* 0x00006400000400a7 */
[----:B01----:R-:W-:Y:S05]  /*28e40*/  ENDCOLLECTIVE ;  /* 0x000000000000791b */ /* 0x003fea0003800000 */
.L_x_13823:
[----:B------:R-:W-:Y:S02]  /*28e50*/  IMAD.MOV.U32 R164, RZ, RZ, 0x10 ;  /* 0x00000010ffa47424 */ /* 0x000fe400078e00ff */
[----:B------:R-:W-:-:S04]  /*28e60*/  IMAD.MOV.U32 R154, RZ, RZ, R163 ;  /* 0x000000ffff9a7224 */ /* 0x000fc800078e00a3 */
[----:B------:R-:W-:-:S05]  /*28e70*/  FADD.FTZ R154, R161, R154 ;  /* 0x0000009aa19a7221 */ /* 0x000fca0000010000 */
[----:B------:R-:W-:-:S07]  /*28e80*/  MOV R165, R154 ;  /* 0x0000009a00a57202 */ /* 0x000fce0000000f00 */
[----:B------:R-:W-:Y:S05]  /*28e90*/  WARPSYNC.COLLECTIVE R162, `(.L_x_13824) ;  /* 0x00000000a2087348 */ /* 0x000fea0003c00000 */
[----:B------:R0:W1:Y:S02]  /*28ea0*/  SHFL.BFLY P2, R163, R165, R164, R167 ;  /* 0x0c0000a4a5a37389 */ /* 0x00006400000400a7 */
[----:B01----:R-:W-:Y:S05]  /*28eb0*/  ENDCOLLECTIVE ;  /* 0x000000000000791b */ /* 0x003fea0003800000 */
.L_x_13824:
[----:B------:R-:W-:Y:S05]  /*28ec0*/  BRA `(.L_x_13825) ;  /* 0xffffffe800e47947 */ /* 0x000fea000383ffff */
.L_x_13826:
        /* <DEDUP_REMOVED lines=11> */
.L_x_27991:


//--------------------- .text._ZN10layer_norm31ln_parallel_residual_fwd_kernelINS_13Kernel_traitsIf6__halfS2_S2_fjLj1280ELj1ELj4ELj1ELj16ENS_18Kernel_traits_baseILj1280EfS2_S2_S2_fjLj128EEEEELb0ELb0ELb0EEEvNS_9FwdParamsE --------------------------
	.section	.text._ZN10layer_norm31ln_parallel_residual_fwd_kernelINS_13Kernel_traitsIf6__halfS2_S2_fjLj1280ELj1ELj4ELj1ELj16ENS_18Kernel_traits_baseILj1280EfS2_S2_S2_fjLj128EEEEELb0ELb0ELb0EEEvNS_9FwdParamsE,"ax",@progbits
	.align	128
        .global         _ZN10layer_norm31ln_parallel_residual_fwd_kernelINS_13Kernel_traitsIf6__halfS2_S2_fjLj1280ELj1ELj4ELj1ELj16ENS_18Kernel_traits_baseILj1280EfS2_S2_S2_fjLj128EEEEELb0ELb0ELb0EEEvNS_9FwdParamsE
        .type           _ZN10layer_norm31ln_parallel_residual_fwd_kernelINS_13Kernel_traitsIf6__halfS2_S2_fjLj1280ELj1ELj4ELj1ELj16ENS_18Kernel_traits_baseILj1280EfS2_S2_S2_fjLj128EEEEELb0ELb0ELb0EEEvNS_9FwdParamsE,@function
        .size           _ZN10layer_norm31ln_parallel_residual_fwd_kernelINS_13Kernel_traitsIf6__halfS2_S2_fjLj1280ELj1ELj4ELj1ELj16ENS_18Kernel_traits_baseILj1280EfS2_S2_S2_fjLj128EEEEELb0ELb0ELb0EEEvNS_9FwdParamsE,(.L_x_27992 - _ZN10layer_norm31ln_parallel_residual_fwd_kernelINS_13Kernel_traitsIf6__halfS2_S2_fjLj1280ELj1ELj4ELj1ELj16ENS_18Kernel_traits_baseILj1280EfS2_S2_S2_fjLj128EEEEELb0ELb0ELb0EEEvNS_9FwdParamsE)
        .other          _ZN10layer_norm31ln_parallel_residual_fwd_kernelINS_13Kernel_traitsIf6__halfS2_S2_fjLj1280ELj1ELj4ELj1ELj16ENS_18Kernel_traits_baseILj1280EfS2_S2_S2_fjLj128EEEEELb0ELb0ELb0EEEvNS_9FwdParamsE,@"STO_CUDA_ENTRY STV_DEFAULT"
_ZN10layer_norm31ln_parallel_residual_fwd_kernelINS_13Kernel_traitsIf6__halfS2_S2_fjLj1280ELj1ELj4ELj1ELj16ENS_18Kernel_traits_baseILj1280EfS2_S2_S2_fjLj128EEEEELb0ELb0ELb0EEEvNS_9FwdParamsE:
.text._ZN10layer_norm31ln_parallel_residual_fwd_kernelINS_13Kernel_traitsIf6__halfS2_S2_fjLj1280ELj1ELj4ELj1ELj16ENS_18Kernel_traits_baseILj1280EfS2_S2_S2_fjLj128EEEEELb0ELb0ELb0EEEvNS_9FwdParamsE:
        /* <DEDUP_REMOVED lines=37> */
[----:B0-----:R-:W5:Y:S02]  /*0250*/  @P1 LDG.E.128 R36, desc[UR6][R10.64] ;  /* 0x000000060a241981 */ /* 0x001f64000c1e1d00 */
[----:B------:R-:W0:Y:S01]  /*0260*/  LDC.64 R16, c[0x0][0x3d8] ;  /* 0x0000f600ff107b82 */ /* 0x000e220000000a00 */
[----:B--2---:R-:W-:-:S07]  /*0270*/  @P1 IMAD.WIDE.U32 R12, R5, 0x20, R12 ;  /* 0x00000020050c1825 */ /* 0x004fce00078e000c */
[----:B------:R-:W1:Y:S08]  /*0280*/  LDC.64 R8, c[0x0][0x3d8] ;  /* 0x0000f600ff087b82 */ /* 0x000e700000000a00 */
[----:B------:R-:W2:Y:S08]  /*0290*/  LDC.64 R18, c[0x0][0x3d0] ;  /* 0x0000f400ff127b82 */ /* 0x000eb00000000a00 */
[----:B------:R-:W2:Y:S01]  /*02a0*/  LDC.64 R84, c[0x0][0x3d8] ;  /* 0x0000f600ff547b82 */ /* 0x000ea20000000a00 */
[----:B------:R-:W-:Y:S01]  /*02b0*/  @P1 IADD3 R5, PT, PT, R5, 0x20, RZ ;  /* 0x0000002005051810 */ /* 0x000fe20007ffe0ff */
[----:B---3--:R-:W-:Y:S01]  /*02c0*/  @P0 IMAD.WIDE.U32 R6, R3, 0x20, R6 ;  /* 0x0000002003060825 */ /* 0x008fe200078e0006 */
[----:B------:R-:W5:Y:S03]  /*02d0*/  @P1 LDG.E.128 R40, desc[UR6][R10.64+0x10] ;  /* 0x000010060a281981 */ /* 0x000f66000c1e1d00 */
[C---:B----4-:R-:W-:Y:S01]  /*02e0*/  @P2 IMAD.WIDE.U32 R14, R5.reuse, 0x20, R14 ;  /* 0x00000020050e2825 */ /* 0x050fe200078e000e */
[----:B------:R-:W5:Y:S03]  /*02f0*/  @P0 LDG.E.128 R20, desc[UR6][R6.64] ;  /* 0x0000000606140981 */ /* 0x000f66000c1e1d00 */
[C---:B0-----:R-:W-:Y:S01]  /*0300*/  @P2 IMAD.WIDE.U32 R16, R5.reuse, 0x20, R16 ;  /* 0x0000002005102825 */ /* 0x041fe200078e0010 */
[----:B------:R-:W-:Y:S01]  /*0310*/  @P2 IADD3 R5, PT, PT, R5, 0x20, RZ ;  /* 0x0000002005052810 */ /* 0x000fe20007ffe0ff */
[----:B------:R0:W5:Y:S02]  /*0320*/  @P0 LDG.E.128 R24, desc[UR6][R6.64+0x10] ;  /* 0x0000100606180981 */ /* 0x000164000c1e1d00 */
[----:B-1----:R-:W-:-:S02]  /*0330*/  @P0 IMAD.WIDE.U32 R8, R3, 0x20, R8 ;  /* 0x0000002003080825 */ /* 0x002fc400078e0008 */
[----:B------:R1:W5:Y:S02]  /*0340*/  @P2 LDG.E.128 R52, desc[UR6][R14.64] ;  /* 0x000000060e342981 */ /* 0x000364000c1e1d00 */
[C---:B--2---:R-:W-:Y:S02]  /*0350*/  @P3 IMAD.WIDE.U32 R18, R5.reuse, 0x20, R18 ;  /* 0x0000002005123825 */ /* 0x044fe400078e0012 */
[----:B------:R1:W5:Y:S02]  /*0360*/  @P0 LDG.E.128 R28, desc[UR6][R8.64] ;  /* 0x00000006081c0981 */ /* 0x000364000c1e1d00 */
[----:B0-----:R-:W-:Y:S02]  /*0370*/  @P3 IMAD.WIDE.U32 R6, R5, 0x20, R84 ;  /* 0x0000002005063825 */ /* 0x001fe400078e0054 */
        /* <DEDUP_REMOVED lines=94> */
.L_x_13829:
[C---:B------:R-:W-:Y:S01]  /*0960*/  ISETP.GE.U32.AND P0, PT, R4.reuse, 0x20, PT ;  /* 0x000000200400780c */ /* 0x040fe20003f06070 */
[----:B------:R-:W1:Y:S01]  /*0970*/  LDC.64 R12, c[0x0][0x3d8] ;  /* 0x0000f600ff0c7b82 */ /* 0x000e620000000a00 */
[C---:B------:R-:W-:Y:S02]  /*0980*/  ISETP.GE.U32.AND P1, PT, R4.reuse, 0x40, PT ;  /* 0x000000400400780c */ /* 0x040fe40003f26070 */
[C---:B------:R-:W-:Y:S02]  /*0990*/  ISETP.GE.U32.AND P2, PT, R4.reuse, 0x60, PT ;  /* 0x000000600400780c */ /* 0x040fe40003f46070 */
[----:B------:R-:W-:Y:S02]  /*09a0*/  ISETP.GE.U32.AND P3, PT, R4, 0x80, PT ;  /* 0x000000800400780c */ /* 0x000fe40003f66070 */
[----:B------:R-:W-:Y:S01]  /*09b0*/  MOV R5, R3 ;  /* 0x0000000300057202 */ /* 0x000fe20000000f00 */
[----:B------:R-:W2:Y:S08]  /*09c0*/  LDC.64 R8, c[0x0][0x3d0] ;  /* 0x0000f400ff087b82 */ /* 0x000eb00000000a00 */
[----:B------:R-:W3:Y:S01]  /*09d0*/  @P0 LDC.64 R6, c[0x0][0x440] ;  /* 0x00011000ff060b82 */ /* 0x000ee20000000a00 */
[----:B-1----:R-:W-:-:S07]  /*09e0*/  @P0 IMAD.WIDE.U32 R14, R3, 0x20, R12 ;  /* 0x00000020030e0825 */ /* 0x002fce00078e000c */
[----:B------:R-:W1:Y:S01]  /*09f0*/  LDC.64 R16, c[0x0][0x3d0] ;  /* 0x0000f400ff107b82 */ /* 0x000e620000000a00 */
[----:B0-----:R-:W5:Y:S07]  /*0a00*/  @P0 LDG.E.128 R28, desc[UR6][R14.64] ;  /* 0x000000060e1c0981 */ /* 0x001f6e000c1e1d00 */
[----:B------:R-:W0:Y:S01]  /*0a10*/  LDC.64 R18, c[0x0][0x3d8] ;  /* 0x0000f600ff127b82 */ /* 0x000e220000000a00 */
[----:B------:R-:W5:Y:S01]  /*0a20*/  @P0 LDG.E.128 R32, desc[UR6][R14.64+0x10] ;  /* 0x000010060e200981 */ /* 0x000f62000c1e1d00 */
[----:B--2---:R-:W-:-:S04]  /*0a30*/  @P0 IMAD.WIDE.U32 R10, R3, 0x20, R8 ;  /* 0x00000020030a0825 */ /* 0x004fc800078e0008 */
[C---:B---3--:R-:W-:Y:S02]  /*0a40*/  @P0 IMAD.WIDE.U32 R6, R3.reuse, 0x20, R6 ;  /* 0x0000002003060825 */ /* 0x048fe400078e0006 */
[----:B------:R-:W2:Y:S08]  /*0a50*/  @P1 LDC.64 R84, c[0x0][0x440] ;  /* 0x00011000ff541b82 */ /* 0x000eb00000000a00 */
[----:B------:R-:W3:Y:S01]  /*0a60*/  LDC.64 R86, c[0x0][0x3d0] ;  /* 0x0000f400ff567b82 */ /* 0x000ee20000000a00 */
[----:B------:R-:W5:Y:S04]  /*0a70*/  @P0 LD.E.128 R144, desc[UR6][R6.64] ;  /* 0x0000000606900980 */ /* 0x000f68000c101d00 */
[----:B------:R-:W5:Y:S03]  /*0a80*/  @P0 LD.E.128 R140, desc[UR6][R6.64+0x10] ;  /* 0x00001006068c0980 */ /* 0x000f66000c101d00 */
[----:B------:R-:W4:Y:S08]  /*0a90*/  LDC.64 R88, c[0x0][0x3d8] ;  /* 0x0000f600ff587b82 */ /* 0x000f300000000a00 */
[----:B------:R-:W4:Y:S01]  /*0aa0*/  @P2 LDC.64 R90, c[0x0][0x440] ;  /* 0x00011000ff5a2b82 */ /* 0x000f220000000a00 */
[----:B------:R-:W-:Y:S01]  /*0ab0*/  @P0 LOP3.LUT R5, R3, 0x20, RZ, 0xfc, !PT ;  /* 0x0000002003050812 */ /* 0x000fe200078efcff */
[----:B------:R-:W5:Y:S04]  /*0ac0*/  @P0 LDG.E.128 R20, desc[UR6][R10.64] ;  /* 0x000000060a140981 */ /* 0x000f68000c1e1d00 */
[----:B------:R0:W5:Y:S02]  /*0ad0*/  @P0 LDG.E.128 R24, desc[UR6][R10.64+0x10] ;  /* 0x000010060a180981 */ /* 0x000164000c1e1d00 */
[----:B------:R-:W4:Y:S08]  /*0ae0*/  LDC.64 R92, c[0x0][0x3d0] ;  /* 0x0000f400ff5c7b82 */ /* 0x000f300000000a00 */
[----:B------:R-:W4:Y:S08]  /*0af0*/  LDC.64 R94, c[0x0][0x3d8] ;  /* 0x0000f600ff5e7b82 */ /* 0x000f300000000a00 */
[----:B------:R-:W4:Y:S01]  /*0b00*/  @P3 LDC.64 R96, c[0x0][0x440] ;  /* 0x00011000ff603b82 */ /* 0x000f220000000a00 */
[----:B-1----:R-:W-:-:S04]  /*0b10*/  @P1 IMAD.WIDE.U32 R8, R5, 0x20, R16 ;  /* 0x0000002005081825 */ /* 0x002fc800078e0010 */
[C---:B0-----:R-:W-:Y:S01]  /*0b20*/  @P1 IMAD.WIDE.U32 R10, R5.reuse, 0x20, R18 ;  /* 0x00000020050a1825 */ /* 0x041fe200078e0012 */
[----:B------:R-:W5:Y:S03]  /*0b30*/  @P1 LDG.E.128 R36, desc[UR6][R8.64] ;  /* 0x0000000608241981 */ /* 0x000f66000c1e1d00 */
[C---:B--2---:R-:W-:Y:S01]  /*0b40*/  @P1 IMAD.WIDE.U32 R12, R5.reuse, 0x20, R84 ;  /* 0x00000020050c1825 */ /* 0x044fe200078e0054 */
[----:B------:R-:W-:Y:S01]  /*0b50*/  @P1 IADD3 R5, PT, PT, R5, 0x20, RZ ;  /* 0x0000002005051810 */ /* 0x000fe20007ffe0ff */
[----:B------:R-:W5:Y:S04]  /*0b60*/  @P1 LDG.E.128 R40, desc[UR6][R8.64+0x10] ;  /* 0x0000100608281981 */ /* 0x000f68000c1e1d00 */
[----:B------:R-:W5:Y:S04]  /*0b70*/  @P1 LDG.E.128 R44, desc[UR6][R10.64] ;  /* 0x000000060a2c1981 */ /* 0x000f68000c1e1d00 */
[----:B------:R-:W5:Y:S04]  /*0b80*/  @P1 LDG.E.128 R48, desc[UR6][R10.64+0x10] ;  /* 0x000010060a301981 */ /* 0x000f68000c1e1d00 */
[----:B------:R-:W5:Y:S04]  /*0b90*/  @P1 LD.E.128 R136, desc[UR6][R12.64] ;  /* 0x000000060c881980 */ /* 0x000f68000c101d00 */
[----:B------:R-:W5:Y:S01]  /*0ba0*/  @P1 LD.E.128 R132, desc[UR6][R12.64+0x10] ;  /* 0x000010060c841980 */ /* 0x000f62000c101d00 */
        /* <DEDUP_REMOVED lines=8> */
[----:B------:R-:W5:Y:S03]  /*0c30*/  @P2 LDG.E.128 R60, desc[UR6][R88.64] ;  /* 0x00000006583c2981 */ /* 0x000f66000c1e1d00 */
[C---:B------:R-:W-:Y:S01]  /*0c40*/  @P3 IMAD.WIDE.U32 R94, R5.reuse, 0x20, R94 ;  /* 0x00000020055e3825 */ /* 0x040fe200078e005e */
[----:B------:R1:W5:Y:S03]  /*0c50*/  @P2 LDG.E.128 R64, desc[UR6][R88.64+0x10] ;  /* 0x0000100658402981 */ /* 0x000366000c1e1d00 */
[----:B------:R-:W-:Y:S01]  /*0c60*/  @P3 IMAD.WIDE.U32 R96, R5, 0x20, R96 ;  /* 0x0000002005603825 */ /* 0x000fe200078e0060 */
[----:B------:R-:W5:Y:S01]  /*0c70*/  @P2 LD.E.128 R128, desc[UR6][R90.64] ;  /* 0x000000065a802980 */ /* 0x000f62000c101d00 */
[----:B0-----:R-:W-:-:S02]  /*0c80*/  CS2R R86, SRZ ;  /* 0x0000000000567805 */ /* 0x001fc4000001ff00 */
[----:B------:R-:W-:Y:S02]  /*0c90*/  CS2R R84, SRZ ;  /* 0x0000000000547805 */ /* 0x000fe4000001ff00 */
[----:B------:R-:W-:Y:S01]  /*0ca0*/  CS2R R98, SRZ ;  /* 0x0000000000627805 */ /* 0x000fe2000001ff00 */
[----:B------:R0:W5:Y:S01]  /*0cb0*/  @P2 LD.E.128 R124, desc[UR6][R90.64+0x10] ;  /* 0x000010065a7c2980 */ /* 0x000162000c101d00 */
[----:B------:R-:W-:Y:S02]  /*0cc0*/  CS2R R102, SRZ ;  /* 0x0000000000667805 */ /* 0x000fe4000001ff00 */
[----:B-1----:R-:W-:Y:S02]  /*0cd0*/  CS2R R88, SRZ ;  /* 0x0000000000587805 */ /* 0x002fe4000001ff00 */
        /* <DEDUP_REMOVED lines=9> */
[----:B------:R-:W5:Y:S01]  /*0d70*/  @P3 LDG.E.128 R76, desc[UR6][R94.64] ;  /* 0x000000065e4c3981 */ /* 0x000f62000c1e1d00 */
[----:B------:R-:W-:-:S02]  /*0d80*/  CS2R R112, SRZ ;  /* 0x0000000000707805 */ /* 0x000fc4000001ff00 */
[----:B------:R-:W-:Y:S01]  /*0d90*/  @P3 IADD3 R5, PT, PT, R5, 0x20, RZ ;  /* 0x0000002005053810 */ /* 0x000fe20007ffe0ff */
        /* <DEDUP_REMOVED lines=40> */
.L_x_13828:
        /* <DEDUP_REMOVED lines=12> */
[----:B------:R-:W-:-:S06]  /*10e0*/  MOV R5, R3 ;  /* 0x0000000300057202 */ /* 0x000fcc0000000f00 */
[----:B------:R-:W1:Y:S01]  /*10f0*/  LDC.64 R10, c[0x0][0x3d8] ;  /* 0x0000f600ff0a7b82 */ /* 0x000e620000000a00 */
[----:B------:R-:W-:Y:S01]  /*1100*/  ISETP.GE.U32.AND P3, PT, R4, 0x80, PT ;  /* 0x000000800400780c */ /* 0x000fe20003f66070 */
[----:B0-----:R-:W5:Y:S01]  /*1110*/  @P0 LDG.E.128 R20, desc[UR6][R8.64] ;  /* 0x0000000608140981 */ /* 0x001f62000c1e1d00 */
[----:B------:R-:W-:-:S03]  /*1120*/  @P0 LOP3.LUT R5, R3, 0x20, RZ, 0xfc, !PT ;  /* 0x0000002003050812 */ /* 0x000fc600078efcff */
[----:B------:R2:W5:Y:S02]  /*1130*/  @P0 LDG.E.128 R24, desc[UR6][R8.64+0x10] ;  /* 0x0000100608180981 */ /* 0x000564000c1e1d00 */
        /* <DEDUP_REMOVED lines=9> */
[----:B----4-:R-:W-:Y:S01]  /*11d0*/  @P1 IMAD.WIDE.U32 R6, R5, 0x20, R18 ;  /* 0x0000002005061825 */ /* 0x010fe200078e0012 */
        /* <DEDUP_REMOVED lines=68> */
.L_x_13831:
        /* <DEDUP_REMOVED lines=11> */
[----:B------:R-:W0:Y:S01]  /*16d0*/  @P1 LDC.64 R18, c[0x0][0x438] ;  /* 0x00010e00ff121b82 */ /* 0x000e220000000a00 */
[----:B------:R-:W5:Y:S01]  /*16e0*/  @P0 LDG.E.128 R32, desc[UR6][R14.64+0x10] ;  /* 0x000010060e200981 */ /* 0x000f62000c1e1d00 */
[----:B--2---:R-:W-:-:S04]  /*16f0*/  @P0 IMAD.WIDE.U32 R8, R3, 0x20, R6 ;  /* 0x0000002003080825 */ /* 0x004fc800078e0006 */
[C---:B---3--:R-:W-:Y:S02]  /*1700*/  @P0 IMAD.WIDE.U32 R12, R3.reuse, 0x20, R10 ;  /* 0x00000020030c0825 */ /* 0x048fe400078e000a */
[----:B------:R-:W2:Y:S08]  /*1710*/  LDC.64 R116, c[0x0][0x3d8] ;  /* 0x0000f600ff747b82 */ /* 0x000eb00000000a00 */
        /* <DEDUP_REMOVED lines=9> */
[----:B------:R-:W4:Y:S08]  /*17b0*/  @P3 LDC.64 R126, c[0x0][0x438] ;  /* 0x00010e00ff7e3b82 */ /* 0x000f300000000a00 */
[----:B------:R-:W4:Y:S01]  /*17c0*/  LDC.64 R128, c[0x0][0x3d8] ;  /* 0x0000f600ff807b82 */ /* 0x000f220000000a00 */
[----:B-1----:R-:W-:-:S04]  /*17d0*/  @P1 IMAD.WIDE.U32 R6, R5, 0x20, R16 ;  /* 0x0000002005061825 */ /* 0x002fc800078e0010 */
[C---:B0-----:R-:W-:Y:S01]  /*17e0*/  @P1 IMAD.WIDE.U32 R8, R5.reuse, 0x20, R18 ;  /* 0x0000002005081825 */ /* 0x041fe200078e0012 */
[----:B------:R-:W5:Y:S03]  /*17f0*/  @P1 LDG.E.128 R36, desc[UR6][R6.64] ;  /* 0x0000000606241981 */ /* 0x000f66000c1e1d00 */
[C---:B--2---:R-:W-:Y:S01]  /*1800*/  @P1 IMAD.WIDE.U32 R10, R5.reuse, 0x20, R116 ;  /* 0x00000020050a1825 */ /* 0x044fe200078e0074 */
[----:B------:R-:W-:Y:S01]  /*1810*/  @P1 IADD3 R5, PT, PT, R5, 0x20, RZ ;  /* 0x0000002005051810 */ /* 0x000fe20007ffe0ff */
[----:B------:R-:W5:Y:S04]  /*1820*/  @P1 LDG.E.128 R40, desc[UR6][R6.64+0x10] ;  /* 0x0000100606281981 */ /* 0x000f68000c1e1d00 */
[----:B------:R-:W5:Y:S04]  /*1830*/  @P1 LD.E.128 R104, desc[UR6][R8.64] ;  /* 0x0000000608681980 */ /* 0x000f68000c101d00 */
[----:B------:R-:W5:Y:S04]  /*1840*/  @P1 LD.E.128 R100, desc[UR6][R8.64+0x10] ;  /* 0x0000100608641980 */ /* 0x000f68000c101d00 */
[----:B------:R-:W5:Y:S04]  /*1850*/  @P1 LDG.E.128 R44, desc[UR6][R10.64] ;  /* 0x000000060a2c1981 */ /* 0x000f68000c1e1d00 */
[----:B------:R-:W5:Y:S01]  /*1860*/  @P1 LDG.E.128 R48, desc[UR6][R10.64+0x10] ;  /* 0x000010060a301981 */ /* 0x000f62000c1e1d00 */
        /* <DEDUP_REMOVED lines=15> */
[----:B------:R-:W-:Y:S01]  /*1960*/  CS2R R130, SRZ ;  /* 0x0000000000827805 */ /* 0x000fe2000001ff00 */
[----:B------:R0:W5:Y:S01]  /*1970*/  @P2 LDG.E.128 R64, desc[UR6][R122.64+0x10] ;  /* 0x000010067a402981 */ /* 0x000162000c1e1d00 */
        /* <DEDUP_REMOVED lines=12> */
[----:B------:R-:W-:-:S02]  /*1a40*/  CS2R R144, SRZ ;  /* 0x0000000000907805 */ /* 0x000fc4000001ff00 */
[----:B------:R-:W-:Y:S01]  /*1a50*/  @P3 IADD3 R5, PT, PT, R5, 0x20, RZ ;  /* 0x0000002005053810 */ /* 0x000fe20007ffe0ff */
        /* <DEDUP_REMOVED lines=14> */
[----:B------:R0:W5:Y:S01]  /*1b40*/  LD.E.128 R168, desc[UR6][R8.64] ;  /* 0x0000000608a87980 */ /* 0x000162000c101d00 */
[----:B--2---:R-:W-:-:S03]  /*1b50*/  IMAD.WIDE.U32 R10, R5, 0x20, R10 ;  /* 0x00000020050a7825 */ /* 0x004fc600078e000a */
[----:B------:R0:W5:Y:S04]  /*1b60*/  LD.E.128 R164, desc[UR6][R8.64+0x10] ;  /* 0x0000100608a47980 */ /* 0x000168000c101d00 */
        /* <DEDUP_REMOVED lines=22> */
.L_x_13830:
[----:B------:R-:W-:Y:S05]  /*1cd0*/  BSYNC.RECONVERGENT B0 ;  /* 0x0000000000007941 */ /* 0x000fea0003800200 */
.L_x_13827:
[----:B------:R-:W1:Y:S02]  /*1ce0*/  LDCU UR4, c[0x0][0x384] ;  /* 0x00007080ff0477ac */ /* 0x000e640008000800 */
[----:B-1----:R-:W-:-:S13]  /*1cf0*/  ISETP.GE.AND P1, PT, R2, UR4, PT ;  /* 0x0000000402007c0c */ /* 0x002fda000bf26270 */
[----:B------:R-:W-:Y:S05]  /*1d00*/  @P1 EXIT ;  /* 0x000000000000194d */ /* 0x000fea0003800000 */
[----:B------:R-:W1:Y:S01]  /*1d10*/  LDCU.U8 UR4, c[0x0][0x410] ;  /* 0x00008200ff0477ac */ /* 0x000e620008000000 */
[----:B------:R-:W-:Y:S01]  /*1d20*/  LOP3.LUT R5, R5, 0xffffffef, RZ, 0xc0, !PT ;  /* 0xffffffef05057812 */ /* 0x000fe200078ec0ff */
[----:B------:R-:W2:Y:S01]  /*1d30*/  LDCU UR9, c[0x0][0x388] ;  /* 0x00007100ff0977ac */ /* 0x000ea20008000800 */
[----:B------:R-:W3:Y:S01]  /*1d40*/  LDCU UR8, c[0x0][0x448] ;  /* 0x00008900ff0877ac */ /* 0x000ee20008000800 */
[----:B------:R-:W4:Y:S01]  /*1d50*/  LDCU.64 UR10, c[0x0][0x398] ;  /* 0x00007300ff0a77ac */ /* 0x000f220008000a00 */
[----:B------:R-:W0:Y:S01]  /*1d60*/  LDCU.64 UR12, c[0x0][0x3a0] ;  /* 0x00007400ff0c77ac */ /* 0x000e220008000a00 */
[----:B-1----:R-:W-:-:S13]  /*1d70*/  ISETP.NE.AND P1, PT, RZ, UR4, PT ;  /* 0x00000004ff007c0c */ /* 0x002fda000bf25270 */
[----:B0-234-:R-:W-:-:S07]  /*1d80*/  @P1 LOP3.LUT R5, R5, 0x10, RZ, 0xfc, !PT ;  /* 0x0000001005051812 */ /* 0x01dfce00078efcff */
.L_x_13873:
        /* <DEDUP_REMOVED lines=33> */
[--C-:B------:R-:W-:Y:S02]  /*1fa0*/  HADD2.F32 R188, -RZ, R181.reuse.H1_H1 ;  /* 0x300000b5ffbc7230 */ /* 0x100fe40000004100 */
[----:B------:R-:W-:Y:S02]  /*1fb0*/  HADD2.F32 R189, -RZ, R181.H0_H0 ;  /* 0x200000b5ffbd7230 */ /* 0x000fe40000004100 */
[----:B------:R-:W-:-:S02]  /*1fc0*/  HADD2.F32 R11, -RZ, R184.H0_H0 ;  /* 0x200000b8ff0b7230 */ /* 0x000fc40000004100 */
[----:B------:R-:W-:Y:S01]  /*1fd0*/  FADD.FTZ R188, R193, R188 ;  /* 0x000000bcc1bc7221 */ /* 0x000fe20000010000 */
[----:B------:R-:W-:Y:S02]  /*1fe0*/  HADD2.F32 R191, -RZ, R186.H0_H0 ;  /* 0x200000baffbf7230 */ /* 0x000fe40000004100 */
[----:B------:R-:W-:Y:S01]  /*1ff0*/  FADD.FTZ R10, R10, R189 ;  /* 0x000000bd0a0a7221 */ /* 0x000fe20000010000 */
[--C-:B------:R-:W-:Y:S02]  /*2000*/  HADD2.F32 R196, -RZ, R195.reuse.H0_H0 ;  /* 0x200000c3ffc47230 */ /* 0x100fe40000004100 */
[----:B------:R-:W-:Y:S01]  /*2010*/  FADD.FTZ R0, R0, R11 ;  /* 0x0000000b00007221 */ /* 0x000fe20000010000 */
[----:B------:R-:W-:Y:S02]  /*2020*/  HADD2.F32 R197, -RZ, R195.H1_H1 ;  /* 0x300000c3ffc57230 */ /* 0x000fe40000004100 */
[----:B------:R-:W-:Y:S01]  /*2030*/  FADD.FTZ R200, R190, R191 ;  /* 0x000000bfbec87221 */ /* 0x000fe20000010000 */
[----:B------:R-:W-:-:S02]  /*2040*/  HADD2.F32 R194, -RZ, R194.H1_H1 ;  /* 0x300000c2ffc27230 */ /* 0x000fc40000004100 */
[----:B------:R-:W-:Y:S02]  /*2050*/  HADD2.F32 R195, -RZ, R182.H1_H1 ;  /* 0x300000b6ffc37230 */ /* 0x000fe40000004100 */
[--C-:B------:R-:W-:Y:S02]  /*2060*/  HADD2.F32 R193, -RZ, R183.reuse.H0_H0 ;  /* 0x200000b7ffc17230 */ /* 0x100fe40000004100 */
        /* <DEDUP_REMOVED lines=21> */
.L_x_13835:
[----:B-----5:R-:W-:Y:S02]  /*21c0*/  HADD2.F32 R0, -RZ, R192.H0_H0 ;  /* 0x200000c0ff007230 */ /* 0x020fe40000004100 */
[----:B0-----:R-:W-:Y:S02]  /*21d0*/  HADD2.F32 R10, -RZ, R193.H0_H0 ;  /* 0x200000c1ff0a7230 */ /* 0x001fe40000004100 */
        /* <DEDUP_REMOVED lines=27> */
.L_x_13834:
[----:B------:R-:W-:Y:S05]  /*2390*/  @!P1 BRA `(.L_x_13837) ;  /* 0x0000000000749947 */ /* 0x000fea0003800000 */
        /* <DEDUP_REMOVED lines=29> */
.L_x_13837:
        /* <DEDUP_REMOVED lines=8> */
.L_x_13836:
[----:B------:R-:W0:Y:S01]  /*25f0*/  @UP0 LDCU.64 UR4, c[0x0][0x3a8] ;  /* 0x00007500ff0407ac */ /* 0x000e220008000a00 */
[----:B------:R-:W-:Y:S01]  /*2600*/  PLOP3.LUT P0, PT, PT, PT, UP0, 0x80, 0x8 ;  /* 0x000000000008781c */ /* 0x000fe20003f0f008 */
[----:B------:R-:W-:Y:S01]  /*2610*/  HFMA2 R193, -RZ, RZ, 0, 9.5367431640625e-07 ;  /* 0x00000010ffc17431 */ /* 0x000fe200000001ff */
[----:B------:R-:W-:Y:S02]  /*2620*/  PLOP3.LUT P1, PT, PT, PT, UP0, 0x80, 0x8 ;  /* 0x000000000008781c */ /* 0x000fe40003f2f008 */
[----:B------:R-:W-:-:S09]  /*2630*/  IADD3 R198, PT, PT, R224, 0x20, RZ ;  /* 0x00000020e0c67810 */ /* 0x000fd20007ffe0ff */
[----:B0-----:R-:W-:-:S05]  /*2640*/  @P0 IMAD.WIDE.U32 R192, R224, R193, UR4 ;  /* 0x00000004e0c00e25 */ /* 0x001fca000f8e00c1 */
[----:B------:R0:W-:Y:S02]  /*2650*/  @P1 STG.E.128 desc[UR6][R192.64], R188 ;  /* 0x000000bcc0001986 */ /* 0x0001e4000c101d06 */
.L_x_13833:
[----:B------:R-:W-:Y:S05]  /*2660*/  BSYNC.RECONVERGENT B0 ;  /* 0x0000000000007941 */ /* 0x000fea0003800200 */
.L_x_13832:
[----:B------:R-:W-:Y:S01]  /*2670*/  ISETP.GE.U32.AND P0, PT, R4, 0x40, PT ;  /* 0x000000400400780c */ /* 0x000fe20003f06070 */
[----:B------:R-:W-:Y:S01]  /*2680*/  BSSY.RECONVERGENT B0, `(.L_x_13838) ;  /* 0x0000090000007945 */ /* 0x000fe20003800200 */
[----:B------:R-:W-:-:S11]  /*2690*/  LOP3.LUT R5, R5, 0xfffffff7, RZ, 0xc0, !PT ;  /* 0xfffffff705057812 */ /* 0x000fd600078ec0ff */
[----:B------:R-:W-:Y:S01]  /*26a0*/  @P0 LOP3.LUT R5, R5, 0x8, RZ, 0xfc, !PT ;  /* 0x0000000805050812 */ /* 0x000fe200078efcff */
[----:B------:R-:W-:Y:S06]  /*26b0*/  @!P0 BRA `(.L_x_13839) ;  /* 0x0000000800308947 */ /* 0x000fec0003800000 */
        /* <DEDUP_REMOVED lines=28> */
.L_x_13841:
        /* <DEDUP_REMOVED lines=29> */
.L_x_13840:
        /* <DEDUP_REMOVED lines=32> */
.L_x_13843:
        /* <DEDUP_REMOVED lines=14> */
[----:B------:R-:W-:Y:S01]  /*2d30*/  FADD.FTZ R188, R188, R193 ;  /* 0x000000c1bcbc7221 */ /* 0x000fe20000010000 */
        /* <DEDUP_REMOVED lines=29> */
.L_x_13842:
[----:B------:R-:W0:Y:S01]  /*2f10*/  @UP0 LDCU.64 UR4, c[0x0][0x3a8] ;  /* 0x00007500ff0407ac */ /* 0x000e220008000a00 */
[----:B------:R-:W-:Y:S02]  /*2f20*/  PLOP3.LUT P0, PT, PT, PT, UP0, 0x80, 0x8 ;  /* 0x000000000008781c */ /* 0x000fe40003f0f008 */
[----:B------:R-:W-:Y:S02]  /*2f30*/  PLOP3.LUT P1, PT, PT, PT, UP0, 0x80, 0x8 ;  /* 0x000000000008781c */ /* 0x000fe40003f2f008 */
[----:B------:R-:W-:-:S09]  /*2f40*/  MOV R193, 0x10 ;  /* 0x0000001000c17802 */ /* 0x000fd20000000f00 */
[C---:B0-----:R-:W-:Y:S01]  /*2f50*/  @P0 IMAD.WIDE.U32 R192, R198.reuse, R193, UR4 ;  /* 0x00000004c6c00e25 */ /* 0x041fe2000f8e00c1 */
[----:B------:R-:W-:-:S04]  /*2f60*/  IADD3 R198, PT, PT, R198, 0x20, RZ ;  /* 0x00000020c6c67810 */ /* 0x000fc80007ffe0ff */
[----:B------:R1:W-:Y:S03]  /*2f70*/  @P1 STG.E.128 desc[UR6][R192.64], R188 ;  /* 0x000000bcc0001986 */ /* 0x0003e6000c101d06 */
.L_x_13839:
[----:B------:R-:W-:Y:S05]  /*2f80*/  BSYNC.RECONVERGENT B0 ;  /* 0x0000000000007941 */ /* 0x000fea0003800200 */
.L_x_13838:
        /* <DEDUP_REMOVED lines=33> */
.L_x_13847:
[----:B-----5:R-:W-:Y:S02]  /*31a0*/  HADD2.F32 R7, -RZ, R192.H0_H0 ;  /* 0x200000c0ff077230 */ /* 0x020fe40000004100 */
[----:B------:R-:W-:Y:S02]  /*31b0*/  HADD2.F32 R14, -RZ, R184.H0_H0 ;  /* 0x200000b8ff0e7230 */ /* 0x000fe40000004100 */
[----:B------:R-:W-:Y:S02]  /*31c0*/  HADD2.F32 R15, -RZ, R193.H0_H0 ;  /* 0x200000c1ff0f7230 */ /* 0x000fe40000004100 */
[----:B------:R-:W-:Y:S02]  /*31d0*/  HADD2.F32 R205, -RZ, R194.H0_H0 ;  /* 0x200000c2ffcd7230 */ /* 0x000fe40000004100 */
[----:B------:R-:W-:Y:S01]  /*31e0*/  FADD.FTZ R7, R14, R7 ;  /* 0x000000070e077221 */ /* 0x000fe20000010000 */
[----:B------:R-:W-:Y:S02]  /*31f0*/  HADD2.F32 R215, -RZ, R195.H0_H0 ;  /* 0x200000c3ffd77230 */ /* 0x000fe40000004100 */
[----:B------:R-:W-:-:S02]  /*3200*/  HADD2.F32 R14, -RZ, R187.H0_H0 ;  /* 0x200000bbff0e7230 */ /* 0x000fc40000004100 */
[----:B------:R-:W-:Y:S02]  /*3210*/  HADD2.F32 R192, -RZ, R192.H1_H1 ;  /* 0x300000c0ffc07230 */ /* 0x000fe40000004100 */
[----:B------:R-:W-:Y:S02]  /*3220*/  HADD2.F32 R193, -RZ, R193.H1_H1 ;  /* 0x300000c1ffc17230 */ /* 0x000fe40000004100 */
[----:B------:R-:W-:Y:S01]  /*3230*/  FADD.FTZ R215, R14, R215 ;  /* 0x000000d70ed77221 */ /* 0x000fe20000010000 */
[----:B------:R-:W-:Y:S02]  /*3240*/  HADD2.F32 R194, -RZ, R194.H1_H1 ;  /* 0x300000c2ffc27230 */ /* 0x000fe40000004100 */
[----:B------:R-:W-:Y:S02]  /*3250*/  HADD2.F32 R188, -RZ, R185.H0_H0 ;  /* 0x200000b9ffbc7230 */ /* 0x000fe40000004100 */
[----:B------:R-:W-:Y:S02]  /*3260*/  HADD2.F32 R190, -RZ, R186.H0_H0 ;  /* 0x200000baffbe7230 */ /* 0x000fe40000004100 */
[----:B------:R-:W-:-:S02]  /*3270*/  HADD2.F32 R195, -RZ, R195.H1_H1 ;  /* 0x300000c3ffc37230 */ /* 0x000fc40000004100 */
[----:B------:R-:W-:Y:S01]  /*3280*/  FADD.FTZ R15, R188, R15 ;  /* 0x0000000fbc0f7221 */ /* 0x000fe20000010000 */
[----:B------:R-:W-:Y:S02]  /*3290*/  HADD2.F32 R220, -RZ, R187.H1_H1 ;  /* 0x300000bbffdc7230 */ /* 0x000fe40000004100 */
[----:B------:R-:W-:Y:S01]  /*32a0*/  FADD.FTZ R205, R190, R205 ;  /* 0x000000cdbecd7221 */ /* 0x000fe20000010000 */
[----:B------:R-:W-:Y:S02]  /*32b0*/  HADD2.F32 R191, -RZ, R186.H1_H1 ;  /* 0x300000baffbf7230 */ /* 0x000fe40000004100 */
        /* <DEDUP_REMOVED lines=11> */
.L_x_13846:
        /* <DEDUP_REMOVED lines=32> */
.L_x_13849:
[----:B-----5:R-:W-:Y:S02]  /*3570*/  HADD2.F32 R7, -RZ, R192.H0_H0 ;  /* 0x200000c0ff077230 */ /* 0x020fe40000004100 */
[----:B------:R-:W-:Y:S02]  /*3580*/  HADD2.F32 R14, -RZ, R180.H0_H0 ;  /* 0x200000b4ff0e7230 */ /* 0x000fe40000004100 */
[----:B------:R-:W-:Y:S02]  /*3590*/  HADD2.F32 R188, -RZ, R193.H0_H0 ;  /* 0x200000c1ffbc7230 */ /* 0x000fe40000004100 */
[----:B------:R-:W-:Y:S02]  /*35a0*/  HADD2.F32 R189, -RZ, R181.H0_H0 ;  /* 0x200000b5ffbd7230 */ /* 0x000fe40000004100 */
[----:B------:R-:W-:Y:S01]  /*35b0*/  FADD.FTZ R7, R14, R7 ;  /* 0x000000070e077221 */ /* 0x000fe20000010000 */
[----:B------:R-:W-:Y:S02]  /*35c0*/  HADD2.F32 R193, -RZ, R193.H1_H1 ;  /* 0x300000c1ffc17230 */ /* 0x000fe40000004100 */
[----:B------:R-:W-:-:S02]  /*35d0*/  HADD2.F32 R14, -RZ, R181.H1_H1 ;  /* 0x300000b5ff0e7230 */ /* 0x000fc40000004100 */
[----:B------:R-:W-:Y:S01]  /*35e0*/  FADD.FTZ R188, R189, R188 ;  /* 0x000000bcbdbc7221 */ /* 0x000fe20000010000 */
[----:B------:R-:W-:Y:S02]  /*35f0*/  HADD2.F32 R192, -RZ, R192.H1_H1 ;  /* 0x300000c0ffc07230 */ /* 0x000fe40000004100 */
[----:B------:R-:W-:Y:S02]  /*3600*/  HADD2.F32 R190, -RZ, R194.H0_H0 ;  /* 0x200000c2ffbe7230 */ /* 0x000fe40000004100 */
[----:B------:R-:W-:Y:S01]  /*3610*/  FADD.FTZ R193, R14, R193 ;  /* 0x000000c10ec17221 */ /* 0x000fe20000010000 */
[--C-:B------:R-:W-:Y:S02]  /*3620*/  HADD2.F32 R196, -RZ, R195.reuse.H0_H0 ;  /* 0x200000c3ffc47230 */ /* 0x100fe40000004100 */
[----:B------:R-:W-:Y:S02]  /*3630*/  HADD2.F32 R197, -RZ, R195.H1_H1 ;  /* 0x300000c3ffc57230 */ /* 0x000fe40000004100 */
[----:B------:R-:W-:-:S02]  /*3640*/  HADD2.F32 R15, -RZ, R180.H1_H1 ;  /* 0x300000b4ff0f7230 */ /* 0x000fc40000004100 */
[----:B------:R-:W-:Y:S02]  /*3650*/  HADD2.F32 R191, -RZ, R182.H0_H0 ;  /* 0x200000b6ffbf7230 */ /* 0x000fe40000004100 */
[--C-:B------:R-:W-:Y:S02]  /*3660*/  HADD2.F32 R189, -RZ, R183.reuse.H0_H0 ;  /* 0x200000b7ffbd7230 */ /* 0x100fe40000004100 */
[----:B------:R-:W-:Y:S01]  /*3670*/  FADD.FTZ R192, R15, R192 ;  /* 0x000000c00fc07221 */ /* 0x000fe20000010000 */
[----:B------:R-:W-:Y:S02]  /*3680*/  HADD2.F32 R204, -RZ, R183.H1_H1 ;  /* 0x300000b7ffcc7230 */ /* 0x000fe40000004100 */
        /* <DEDUP_REMOVED lines=26> */
.L_x_13848:
[----:B------:R-:W0:Y:S01]  /*3830*/  @UP0 LDCU.64 UR4, c[0x0][0x3a8] ;  /* 0x00007500ff0407ac */ /* 0x000e220008000a00 */
[----:B------:R-:W-:Y:S01]  /*3840*/  PLOP3.LUT P0, PT, PT, PT, UP0, 0x80, 0x8 ;  /* 0x000000000008781c */ /* 0x000fe20003f0f008 */
[----:B------:R-:W-:Y:S01]  /*3850*/  HFMA2 R193, -RZ, RZ, 0, 9.5367431640625e-07 ;  /* 0x00000010ffc17431 */ /* 0x000fe200000001ff */
[----:B------:R-:W-:-:S11]  /*3860*/  PLOP3.LUT P1, PT, PT, PT, UP0, 0x80, 0x8 ;  /* 0x000000000008781c */ /* 0x000fd60003f2f008 */
[C---:B0-----:R-:W-:Y:S01]  /*3870*/  @P0 IMAD.WIDE.U32 R192, R198.reuse, R193, UR4 ;  /* 0x00000004c6c00e25 */ /* 0x041fe2000f8e00c1 */
[----:B------:R-:W-:-:S04]  /*3880*/  IADD3 R198, PT, PT, R198, 0x20, RZ ;  /* 0x00000020c6c67810 */ /* 0x000fc80007ffe0ff */
[----:B------:R2:W-:Y:S03]  /*3890*/  @P1 STG.E.128 desc[UR6][R192.64], R188 ;  /* 0x000000bcc0001986 */ /* 0x0005e6000c101d06 */
.L_x_13845:
[----:B------:R-:W-:Y:S05]  /*38a0*/  BSYNC.RECONVERGENT B0 ;  /* 0x0000000000007941 */ /* 0x000fea0003800200 */
.L_x_13844:
        /* <DEDUP_REMOVED lines=33> */
.L_x_13853:
        /* <DEDUP_REMOVED lines=29> */
.L_x_13852:
        /* <DEDUP_REMOVED lines=32> */
.L_x_13855:
        /* <DEDUP_REMOVED lines=44> */
.L_x_13854:
[----:B------:R-:W0:Y:S01]  /*4150*/  @UP0 LDCU.64 UR4, c[0x0][0x3a8] ;  /* 0x00007500ff0407ac */ /* 0x000e220008000a00 */
[----:B------:R-:W-:Y:S02]  /*4160*/  PLOP3.LUT P0, PT, PT, PT, UP0, 0x80, 0x8 ;  /* 0x000000000008781c */ /* 0x000fe40003f0f008 */
[----:B------:R-:W-:Y:S02]  /*4170*/  PLOP3.LUT P1, PT, PT, PT, UP0, 0x80, 0x8 ;  /* 0x000000000008781c */ /* 0x000fe40003f2f008 */
[----:B------:R-:W-:-:S09]  /*4180*/  MOV R193, 0x10 ;  /* 0x0000001000c17802 */ /* 0x000fd20000000f00 */
[C---:B0-----:R-:W-:Y:S01]  /*4190*/  @P0 IMAD.WIDE.U32 R192, R198.reuse, R193, UR4 ;  /* 0x00000004c6c00e25 */ /* 0x041fe2000f8e00c1 */
[----:B------:R-:W-:-:S04]  /*41a0*/  IADD3 R198, PT, PT, R198, 0x20, RZ ;  /* 0x00000020c6c67810 */ /* 0x000fc80007ffe0ff */
[----:B------:R3:W-:Y:S03]  /*41b0*/  @P1 STG.E.128 desc[UR6][R192.64], R188 ;  /* 0x000000bcc0001986 */ /* 0x0007e6000c101d06 */
.L_x_13851:
[----:B------:R-:W-:Y:S05]  /*41c0*/  BSYNC.RECONVERGENT B0 ;  /* 0x0000000000007941 */ /* 0x000fea0003800200 */
.L_x_13850:
[----:B------:R-:W-:Y:S01]  /*41d0*/  ISETP.GE.U32.AND P0, PT, R4, 0xa0, PT ;  /* 0x000000a00400780c */ /* 0x000fe20003f06070 */
[----:B------:R-:W-:Y:S01]  /*41e0*/  BSSY.RECONVERGENT B0, `(.L_x_13856) ;  /* 0x000008f000007945 */ /* 0x000fe20003800200 */
[----:B------:R-:W-:-:S11]  /*41f0*/  LOP3.LUT R5, R5, 0xfffffffe, RZ, 0xc0, !PT ;  /* 0xfffffffe05057812 */ /* 0x000fd600078ec0ff */
[----:B------:R-:W-:Y:S01]  /*4200*/  @P0 LOP3.LUT R5, R5, 0x1, RZ, 0xfc, !PT ;  /* 0x0000000105050812 */ /* 0x000fe200078efcff */
[----:B------:R-:W-:Y:S06]  /*4210*/  @!P0 BRA `(.L_x_13857) ;  /* 0x00000008002c8947 */ /* 0x000fec0003800000 */
        /* <DEDUP_REMOVED lines=28> */
.L_x_13859:
        /* <DEDUP_REMOVED lines=29> */
.L_x_13858:
        /* <DEDUP_REMOVED lines=32> */
.L_x_13861:
        /* <DEDUP_REMOVED lines=44> */
.L_x_13860:
[----:B------:R-:W0:Y:S01]  /*4a70*/  @UP0 LDCU.64 UR4, c[0x0][0x3a8] ;  /* 0x00007500ff0407ac */ /* 0x000e220008000a00 */
[----:B------:R-:W-:Y:S01]  /*4a80*/  PLOP3.LUT P0, PT, PT, PT, UP0, 0x80, 0x8 ;  /* 0x000000000008781c */ /* 0x000fe20003f0f008 */
[----:B------:R-:W-:Y:S01]  /*4a90*/  HFMA2 R193, -RZ, RZ, 0, 9.5367431640625e-07 ;  /* 0x00000010ffc17431 */ /* 0x000fe200000001ff */
[----:B------:R-:W-:-:S11]  /*4aa0*/  PLOP3.LUT P1, PT, PT, PT, UP0, 0x80, 0x8 ;  /* 0x000000000008781c */ /* 0x000fd60003f2f008 */
[----:B0-----:R-:W-:-:S05]  /*4ab0*/  @P0 IMAD.WIDE.U32 R192, R198, R193, UR4 ;  /* 0x00000004c6c00e25 */ /* 0x001fca000f8e00c1 */
[----:B------:R4:W-:Y:S02]  /*4ac0*/  @P1 STG.E.128 desc[UR6][R192.64], R188 ;  /* 0x000000bcc0001986 */ /* 0x0009e4000c101d06 */
.L_x_13857:
[----:B------:R-:W-:Y:S05]  /*4ad0*/  BSYNC.RECONVERGENT B0 ;  /* 0x0000000000007941 */ /* 0x000fea0003800200 */
.L_x_13856:
[----:B01234-:R-:W-:Y:S01]  /*4ae0*/  FADD.FTZ R192, RZ, R0 ;  /* 0x00000000ffc07221 */ /* 0x01ffe20000010000 */
        /* <DEDUP_REMOVED lines=150> */
.L_x_13885:
        /* <DEDUP_REMOVED lines=30> */
[----:B------:R-:W-:Y:S01]  /*5630*/  F2FP.F16.F32.PACK_AB R192, R193, R192 ;  /* 0x000000c0c1c0723e */ /* 0x000fe200000000ff */
[--C-:B------:R-:W-:Y:S01]  /*5640*/  FADD.FTZ R236, R210, -R226.reuse ;  /* 0x800000e2d2ec7221 */ /* 0x100fe20000010000 */
[----:B------:R-:W-:Y:S01]  /*5650*/  F2FP.F16.F32.PACK_AB R193, R195, R194 ;  /* 0x000000c2c3c1723e */ /* 0x000fe200000000ff */
        /* <DEDUP_REMOVED lines=13> */
[----:B------:R-:W-:Y:S01]  /*5730*/  F2FP.F16.F32.PACK_AB R194, R195, R194 ;  /* 0x000000c2c3c2723e */ /* 0x000fe200000000ff */
[----:B------:R-:W-:Y:S01]  /*5740*/  FFMA.FTZ R234, R198, R31, R147 ;  /* 0x0000001fc6ea7223 */ /* 0x000fe20000010093 */
[----:B------:R-:W-:Y:S01]  /*5750*/  F2FP.F16.F32.PACK_AB R195, R235, R232 ;  /* 0x000000e8ebc3723e */ /* 0x000fe200000000ff */
[----:B------:R-:W-:Y:S01]  /*5760*/  FFMA.FTZ R232, R197, R28, R144 ;  /* 0x0000001cc5e87223 */ /* 0x000fe20000010090 */
[----:B------:R-:W-:Y:S01]  /*5770*/  FFMA.FTZ R197, R199, R30, R146 ;  /* 0x0000001ec7c57223 */ /* 0x000fe20000010092 */
[----:B------:R-:W-:Y:S01]  /*5780*/  FFMA.FTZ R235, R233, R32, R140 ;  /* 0x00000020e9eb7223 */ /* 0x000fe2000001008c */
[----:B------:R-:W-:Y:S01]  /*5790*/  FFMA.FTZ R199, R237, R34, R142 ;  /* 0x00000022edc77223 */ /* 0x000fe2000001008e */
[----:B------:R-:W-:Y:S01]  /*57a0*/  FFMA.FTZ R233, R196, R29, R145 ;  /* 0x0000001dc4e97223 */ /* 0x000fe20000010091 */
[----:B0-----:R-:W-:Y:S01]  /*57b0*/  IMAD.WIDE.U32 R230, R224, 0x10, R230 ;  /* 0x00000010e0e67825 */ /* 0x001fe200078e00e6 */
[----:B------:R-:W-:-:S02]  /*57c0*/  F2FP.F16.F32.PACK_AB R197, R234, R197 ;  /* 0x000000c5eac5723e */ /* 0x000fc400000000ff */
[----:B------:R-:W-:Y:S02]  /*57d0*/  F2FP.F16.F32.PACK_AB R199, R238, R199 ;  /* 0x000000c7eec7723e */ /* 0x000fe400000000ff */
[----:B------:R-:W-:Y:S01]  /*57e0*/  F2FP.F16.F32.PACK_AB R198, R236, R235 ;  /* 0x000000ebecc6723e */ /* 0x000fe200000000ff */
[C---:B-1----:R-:W-:Y:S01]  /*57f0*/  IMAD.WIDE.U32 R228, R224.reuse, 0x10, R228 ;  /* 0x00000010e0e47825 */ /* 0x042fe200078e00e4 */
[----:B------:R-:W-:Y:S01]  /*5800*/  F2FP.F16.F32.PACK_AB R196, R233, R232 ;  /* 0x000000e8e9c4723e */ /* 0x000fe200000000ff */
[----:B------:R1:W-:Y:S01]  /*5810*/  STG.E.128 desc[UR6][R230.64], R192 ;  /* 0x000000c0e6007986 */ /* 0x0003e2000c101d06 */
[----:B------:R-:W-:-:S03]  /*5820*/  IADD3 R224, PT, PT, R224, 0x20, RZ ;  /* 0x00000020e0e07810 */ /* 0x000fc60007ffe0ff */
[----:B------:R1:W-:Y:S04]  /*5830*/  STG.E.128 desc[UR6][R228.64], R196 ;  /* 0x000000c4e4007986 */ /* 0x0003e8000c101d06 */
.L_x_13864:
[----:B------:R-:W-:Y:S05]  /*5840*/  BSYNC.RECONVERGENT B0 ;  /* 0x0000000000007941 */ /* 0x000fea0003800200 */
.L_x_13863:
        /* <DEDUP_REMOVED lines=50> */
.L_x_13866:
[----:B------:R-:W-:Y:S05]  /*5b70*/  BSYNC.RECONVERGENT B0 ;  /* 0x0000000000007941 */ /* 0x000fea0003800200 */
.L_x_13865:
        /* <DEDUP_REMOVED lines=50> */
.L_x_13868:
[----:B------:R-:W-:Y:S05]  /*5ea0*/  BSYNC.RECONVERGENT B0 ;  /* 0x0000000000007941 */ /* 0x000fea0003800200 */
.L_x_13867:
        /* <DEDUP_REMOVED lines=50> */
.L_x_13870:
[----:B------:R-:W-:Y:S05]  /*61d0*/  BSYNC.RECONVERGENT B0 ;  /* 0x0000000000007941 */ /* 0x000fea0003800200 */
.L_x_13869:
        /* <DEDUP_REMOVED lines=28> */
[----:B------:R-:W-:-:S03]  /*63a0*/  F2FP.F16.F32.PACK_AB R192, R197, R194 ;  /* 0x000000c2c5c0723e */ /* 0x000fc600000000ff */
[----:B------:R-:W-:Y:S01]  /*63b0*/  FFMA.FTZ R197, R199, R158, R178 ;  /* 0x0000009ec7c57223 */ /* 0x000fe200000100b2 */
[----:B------:R-:W-:Y:S01]  /*63c0*/  F2FP.F16.F32.PACK_AB R194, R235, R232 ;  /* 0x000000e8ebc2723e */ /* 0x000fe200000000ff */
[----:B------:R-:W-:Y:S01]  /*63d0*/  FFMA.FTZ R232, R236, R155, R167 ;  /* 0x0000009bece87223 */ /* 0x000fe200000100a7 */
[----:B------:R-:W-:Y:S01]  /*63e0*/  F2FP.F16.F32.PACK_AB R193, R231, R230 ;  /* 0x000000e6e7c1723e */ /* 0x000fe200000000ff */
        /* <DEDUP_REMOVED lines=9> */
[----:B------:R-:W-:Y:S02]  /*6480*/  F2FP.F16.F32.PACK_AB R195, R232, R195 ;  /* 0x000000c3e8c3723e */ /* 0x000fe400000000ff */
[----:B------:R-:W-:Y:S02]  /*6490*/  F2FP.F16.F32.PACK_AB R199, R236, R199 ;  /* 0x000000c7ecc7723e */ /* 0x000fe400000000ff */
[----:B------:R-:W-:Y:S01]  /*64a0*/  F2FP.F16.F32.PACK_AB R198, R234, R233 ;  /* 0x000000e9eac6723e */ /* 0x000fe200000000ff */
[----:B------:R0:W-:Y:S01]  /*64b0*/  STG.E.128 desc[UR6][R226.64], R192 ;  /* 0x000000c0e2007986 */ /* 0x0001e2000c101d06 */
[----:B------:R-:W-:-:S02]  /*64c0*/  F2FP.F16.F32.PACK_AB R197, R230, R197 ;  /* 0x000000c5e6c5723e */ /* 0x000fc400000000ff */
[----:B------:R-:W-:-:S05]  /*64d0*/  F2FP.F16.F32.PACK_AB R196, R231, R224 ;  /* 0x000000e0e7c4723e */ /* 0x000fca00000000ff */
[----:B------:R0:W-:Y:S02]  /*64e0*/  STG.E.128 desc[UR6][R228.64], R196 ;  /* 0x000000c4e4007986 */ /* 0x0001e4000c101d06 */
.L_x_13872:
[----:B------:R-:W-:Y:S05]  /*64f0*/  BSYNC.RECONVERGENT B0 ;  /* 0x0000000000007941 */ /* 0x000fea0003800200 */
.L_x_13871:
[----:B01234-:R-:W0:Y:S02]  /*6500*/  LDC.64 R192, c[0x0][0x380] ;  /* 0x0000e000ffc07b82 */ /* 0x01fe240000000a00 */
[----:B0-----:R-:W-:-:S04]  /*6510*/  LEA R2, R192, R2, 0x2 ;  /* 0x00000002c0027211 */ /* 0x001fc800078e10ff */
[----:B------:R-:W-:-:S13]  /*6520*/  ISETP.GE.AND P1, PT, R2, R193, PT ;  /* 0x000000c10200720c */ /* 0x000fda0003f26270 */
[----:B------:R-:W-:Y:S05]  /*6530*/  @!P1 BRA `(.L_x_13873) ;  /* 0xffffffb800149947 */ /* 0x000fea000383ffff */
[----:B------:R-:W-:Y:S05]  /*6540*/  EXIT ;  /* 0x000000000000794d */ /* 0x000fea0003800000 */
.L_x_13862:
        /* <DEDUP_REMOVED lines=8> */
.L_x_13875:
[----:B------:R-:W-:Y:S05]  /*65d0*/  BSYNC B0 ;  /* 0x0000000000007941 */ /* 0x000fea0003800000 */
.L_x_13874:
        /* <DEDUP_REMOVED lines=9> */
.L_x_13876:
[----:B------:R-:W-:Y:S01]  /*6670*/  HFMA2 R228, -RZ, RZ, 0, 2.384185791015625e-07 ;  /* 0x00000004ffe47431 */ /* 0x000fe200000001ff */
[----:B------:R-:W-:-:S05]  /*6680*/  MOV R194, R199 ;  /* 0x000000c700c27202 */ /* 0x000fca0000000f00 */
[----:B------:R-:W-:-:S05]  /*6690*/  FADD.FTZ R194, R193, R194 ;  /* 0x000000c2c1c27221 */ /* 0x000fca0000010000 */
[----:B------:R-:W-:-:S07]  /*66a0*/  MOV R227, R194 ;  /* 0x000000c200e37202 */ /* 0x000fce0000000f00 */
[----:B------:R-:W-:Y:S05]  /*66b0*/  WARPSYNC.COLLECTIVE R226, `(.L_x_13877) ;  /* 0x00000000e2087348 */ /* 0x000fea0003c00000 */
[----:B------:R0:W1:Y:S02]  /*66c0*/  SHFL.BFLY P6, R199, R227, R228, R229 ;  /* 0x0c0000e4e3c77389 */ /* 0x00006400000c00e5 */
[----:B01----:R-:W-:Y:S05]  /*66d0*/  ENDCOLLECTIVE ;  /* 0x000000000000791b */ /* 0x003fea0003800000 */
.L_x_13877:
[----:B------:R-:W-:Y:S01]  /*66e0*/  HFMA2 R228, -RZ, RZ, 0, 4.76837158203125e-07 ;  /* 0x00000008ffe47431 */ /* 0x000fe200000001ff */
[----:B------:R-:W-:-:S05]  /*66f0*/  MOV R195, R199 ;  /* 0x000000c700c37202 */ /* 0x000fca0000000f00 */
[----:B------:R-:W-:-:S05]  /*6700*/  FADD.FTZ R195, R194, R195 ;  /* 0x000000c3c2c37221 */ /* 0x000fca0000010000 */
[----:B------:R-:W-:-:S07]  /*6710*/  MOV R227, R195 ;  /* 0x000000c300e37202 */ /* 0x000fce0000000f00 */
[----:B------:R-:W-:Y:S05]  /*6720*/  WARPSYNC.COLLECTIVE R226, `(.L_x_13878) ;  /* 0x00000000e2087348 */ /* 0x000fea0003c00000 */
[----:B------:R0:W1:Y:S02]  /*6730*/  SHFL.BFLY P6, R199, R227, R228, R229 ;  /* 0x0c0000e4e3c77389 */ /* 0x00006400000c00e5 */
[----:B01----:R-:W-:Y:S05]  /*6740*/  ENDCOLLECTIVE ;  /* 0x000000000000791b */ /* 0x003fea0003800000 */
.L_x_13878:
        /* <DEDUP_REMOVED lines=8> */
.L_x_13879:
        /* <DEDUP_REMOVED lines=89> */
.L_x_13880:
[----:B------:R-:W-:Y:S01]  /*6d60*/  HFMA2 R228, -RZ, RZ, 0, 1.1920928955078125e-07 ;  /* 0x00000002ffe47431 */ /* 0x000fe200000001ff */
[----:B------:R-:W-:-:S05]  /*6d70*/  MOV R193, R199 ;  /* 0x000000c700c17202 */ /* 0x000fca0000000f00 */
[----:B------:R-:W-:-:S05]  /*6d80*/  FADD.FTZ R193, R192, R193 ;  /* 0x000000c1c0c17221 */ /* 0x000fca0000010000 */
[----:B------:R-:W-:-:S07]  /*6d90*/  MOV R227, R193 ;  /* 0x000000c100e37202 */ /* 0x000fce0000000f00 */
[----:B------:R-:W-:Y:S05]  /*6da0*/  WARPSYNC.COLLECTIVE R226, `(.L_x_13881) ;  /* 0x00000000e2087348 */ /* 0x000fea0003c00000 */
[----:B------:R0:W1:Y:S02]  /*6db0*/  SHFL.BFLY P6, R199, R227, R228, R229 ;  /* 0x0c0000e4e3c77389 */ /* 0x00006400000c00e5 */
[----:B01----:R-:W-:Y:S05]  /*6dc0*/  ENDCOLLECTIVE ;  /* 0x000000000000791b */ /* 0x003fea0003800000 */
.L_x_13881:
[----:B------:R-:W-:Y:S01]  /*6dd0*/  HFMA2 R228, -RZ, RZ, 0, 2.384185791015625e-07 ;  /* 0x00000004ffe47431 */ /* 0x000fe200000001ff */
[----:B------:R-:W-:-:S05]  /*6de0*/  MOV R194, R199 ;  /* 0x000000c700c27202 */ /* 0x000fca0000000f00 */
[----:B------:R-:W-:-:S05]  /*6df0*/  FADD.FTZ R194, R193, R194 ;  /* 0x000000c2c1c27221 */ /* 0x000fca0000010000 */
[----:B------:R-:W-:-:S07]  /*6e00*/  MOV R227, R194 ;  /* 0x000000c200e37202 */ /* 0x000fce0000000f00 */
[----:B------:R-:W-:Y:S05]  /*6e10*/  WARPSYNC.COLLECTIVE R226, `(.L_x_13882) ;  /* 0x00000000e2087348 */ /* 0x000fea0003c00000 */
[----:B------:R0:W1:Y:S02]  /*6e20*/  SHFL.BFLY P6, R199, R227, R228, R229 ;  /* 0x0c0000e4e3c77389 */ /* 0x00006400000c00e5 */
[----:B01----:R-:W-:Y:S05]  /*6e30*/  ENDCOLLECTIVE ;  /* 0x000000000000791b */ /* 0x003fea0003800000 */
.L_x_13882:
[----:B------:R-:W-:Y:S01]  /*6e40*/  HFMA2 R228, -RZ, RZ, 0, 4.76837158203125e-07 ;  /* 0x00000008ffe47431 */ /* 0x000fe200000001ff */
[----:B------:R-:W-:-:S05]  /*6e50*/  MOV R195, R199 ;  /* 0x000000c700c37202 */ /* 0x000fca0000000f00 */
[----:B------:R-:W-:-:S05]  /*6e60*/  FADD.FTZ R195, R194, R195 ;  /* 0x000000c3c2c37221 */ /* 0x000fca0000010000 */
[----:B------:R-:W-:-:S07]  /*6e70*/  MOV R227, R195 ;  /* 0x000000c300e37202 */ /* 0x000fce0000000f00 */
[----:B------:R-:W-:Y:S05]  /*6e80*/  WARPSYNC.COLLECTIVE R226, `(.L_x_13883) ;  /* 0x00000000e2087348 */ /* 0x000fea0003c00000 */
[----:B------:R0:W1:Y:S02]  /*6e90*/  SHFL.BFLY P6, R199, R227, R228, R229 ;  /* 0x0c0000e4e3c77389 */ /* 0x00006400000c00e5 */
[----:B01----:R-:W-:Y:S05]  /*6ea0*/  ENDCOLLECTIVE ;  /* 0x000000000000791b */ /* 0x003fea0003800000 */
.L_x_13883:
[----:B------:R-:W-:Y:S01]  /*6eb0*/  HFMA2 R228, -RZ, RZ, 0, 9.5367431640625e-07 ;  /* 0x00000010ffe47431 */ /* 0x000fe200000001ff */
[----:B------:R-:W-:-:S05]  /*6ec0*/  MOV R198, R199 ;  /* 0x000000c700c67202 */ /* 0x000fca0000000f00 */
[----:B------:R-:W-:-:S05]  /*6ed0*/  FADD.FTZ R198, R195, R198 ;  /* 0x000000c6c3c67221 */ /* 0x000fca0000010000 */
[----:B------:R-:W-:-:S07]  /*6ee0*/  MOV R227, R198 ;  /* 0x000000c600e37202 */ /* 0x000fce0000000f00 */
[----:B------:R-:W-:Y:S05]  /*6ef0*/  WARPSYNC.COLLECTIVE R226, `(.L_x_13884) ;  /* 0x00000000e2087348 */ /* 0x000fea0003c00000 */
[----:B------:R0:W1:Y:S02]  /*6f00*/  SHFL.BFLY P6, R199, R227, R228, R229 ;  /* 0x0c0000e4e3c77389 */ /* 0x00006400000c00e5 */
[----:B01----:R-:W-:Y:S05]  /*6f10*/  ENDCOLLECTIVE ;  /* 0x000000000000791b */ /* 0x003fea0003800000 */
.L_x_13884:
[----:B------:R-:W-:Y:S05]  /*6f20*/  BRA `(.L_x_13885) ;  /* 0xffffffe400487947 */ /* 0x000fea000383ffff */
.L_x_13886:
        /* <DEDUP_REMOVED lines=13> */
.L_x_27992:


//--------------------- .text._ZN10layer_norm31ln_parallel_residual_fwd_kernelINS_13Kernel_traitsIf6__halfS2_S2_fjLj1280ELj1ELj4ELj1ELj16ENS_18Kernel_traits_baseILj1280EfS2_S2_S2_fjLj128EEEEELb0ELb0ELb1EEEvNS_9FwdParamsE --------------------------
	.section	.text._ZN10layer_norm31ln_parallel_residual_fwd_kernelINS_13Kernel_traitsIf6__halfS2_S2_fjLj1280ELj1ELj4ELj1ELj16ENS_18Kernel_traits_baseILj1280EfS2_S2_S2_fjLj128EEEEELb0ELb0ELb1EEEvNS_9FwdParamsE,"ax",@progbits
	.align	128
        .global         _ZN10layer_norm31ln_parallel_residual_fwd_kernelINS_13Kernel_traitsIf6__halfS2_S2_fjLj1280ELj1ELj4ELj1ELj16ENS_18Kernel_traits_baseILj1280EfS2_S2_S2_fjLj128EEEEELb0ELb0ELb1EEEvNS_9FwdParamsE
        .type           _ZN10layer_norm31ln_parallel_residual_fwd_kernelINS_13Kernel_traitsIf6__halfS2_S2_fjLj1280ELj1ELj4ELj1ELj16ENS_18Kernel_traits_baseILj1280EfS2_S2_S2_fjLj128EEEEELb0ELb0ELb1EEEvNS_9FwdParamsE,@function
        .size           _ZN10layer_norm31ln_parallel_residual_fwd_kernelINS_13Kernel_traitsIf6__halfS2_S2_fjLj1280ELj1ELj4ELj1ELj16ENS_18Kernel_traits_baseILj1280EfS2_S2_S2_fjLj128EEEEELb0ELb0ELb1EEEvNS_9FwdParamsE,(.L_x_27993 - _ZN10layer_norm31ln_parallel_residual_fwd_kernelINS_13Kernel_traitsIf6__halfS2_S2_fjLj1280ELj1ELj4ELj1ELj16ENS_18Kernel_traits_baseILj1280EfS2_S2_S2_fjLj128EEEEELb0ELb0ELb1EEEvNS_9FwdParamsE)
        .other          _ZN10layer_norm31ln_parallel_residual_fwd_kernelINS_13Kernel_traitsIf6__halfS2_S2_fjLj1280ELj1ELj4ELj1ELj16ENS_18Kernel_traits_baseILj1280EfS2_S2_S2_fjLj128EEEEELb0ELb0ELb1EEEvNS_9FwdParamsE,@"STO_CUDA_ENTRY STV_DEFAULT"
_ZN10layer_norm31ln_parallel_residual_fwd_kernelINS_13Kernel_traitsIf6__halfS2_S2_fjLj1280ELj1ELj4ELj1ELj16ENS_18Kernel_traits_baseILj1280EfS2_S2_S2_fjLj128EEEEELb0ELb0ELb1EEEvNS_9FwdParamsE:
.text._ZN10layer_norm31ln_parallel_residual_fwd_kernelINS_13Kernel_traitsIf6__halfS2_S2_fjLj1280ELj1ELj4ELj1ELj16ENS_18Kernel_traits_baseILj1280EfS2_S2_S2_fjLj128EEEEELb0ELb0ELb1EEEvNS_9FwdParamsE:
        /* <DEDUP_REMOVED lines=85> */
.L_x_13888:
        /* <DEDUP_REMOVED lines=37> */
.L_x_13887:
        /* <DEDUP_REMOVED lines=53> */
.L_x_13890:
        /* <DEDUP_REMOVED lines=56> */
.L_x_13889:
        /* <DEDUP_REMOVED lines=11> */
.L_x_13912:
        /* <DEDUP_REMOVED lines=24> */
[----:B------:R-:W-:Y:S02]  /*10a0*/  HADD2.F32 R4, -RZ, R177.H0_H0 ;  /* 0x200000b1ff047230 */ /* 0x000fe40000004100 */
[----:B------:R-:W-:Y:S02]  /*10b0*/  HADD2.F32 R6, -RZ, R178.H0_H0 ;  /* 0x200000b2ff067230 */ /* 0x000fe40000004100 */
[--C-:B------:R-:W-:Y:S02]  /*10c0*/  HADD2.F32 R184, -RZ, R7.reuse.H0_H0 ;  /* 0x20000007ffb87230 */ /* 0x100fe40000004100 */
[----:B------:R-:W-:Y:S01]  /*10d0*/  FADD.FTZ R11, R11, R4 ;  /* 0x000000040b0b7221 */ /* 0x000fe20000010000 */
[----:B------:R-:W-:Y:S02]  /*10e0*/  HADD2.F32 R185, -RZ, R7.H1_H1 ;  /* 0x30000007ffb97230 */ /* 0x000fe40000004100 */
[----:B------:R-:W-:Y:S01]  /*10f0*/  FADD.FTZ R13, R13, R6 ;  /* 0x000000060d0d7221 */ /* 0x000fe20000010000 */
[----:B------:R-:W-:-:S02]  /*1100*/  HADD2.F32 R12, -RZ, R5.H1_H1 ;  /* 0x30000005ff0c7230 */ /* 0x000fc40000004100 */
[----:B------:R-:W-:Y:S02]  /*1110*/  HADD2.F32 R7, -RZ, R177.H1_H1 ;  /* 0x300000b1ff077230 */ /* 0x000fe40000004100 */
[----:B------:R-:W-:Y:S02]  /*1120*/  HADD2.F32 R15, -RZ, R178.H1_H1 ;  /* 0x300000b2ff0f7230 */ /* 0x000fe40000004100 */
[----:B------:R-:W-:Y:S02]  /*1130*/  HADD2.F32 R5, -RZ, R176.H1_H1 ;  /* 0x300000b0ff057230 */ /* 0x000fe40000004100 */
[----:B------:R-:W-:Y:S01]  /*1140*/  FADD.FTZ R7, R12, R7 ;  /* 0x000000070c077221 */ /* 0x000fe20000010000 */
        /* <DEDUP_REMOVED lines=27> */
.L_x_13892:
[--C-:B-----5:R-:W-:Y:S02]  /*1300*/  HADD2.F32 R219, -RZ, R4.reuse.H0_H0 ;  /* 0x20000004ffdb7230 */ /* 0x120fe40000004100 */
[----:B------:R-:W-:Y:S02]  /*1310*/  HADD2.F32 R214, -RZ, R4.H1_H1 ;  /* 0x30000004ffd67230 */ /* 0x000fe40000004100 */
[----:B------:R-:W-:Y:S02]  /*1320*/  HADD2.F32 R225, -RZ, R6.H0_H0 ;  /* 0x20000006ffe17230 */ /* 0x000fe40000004100 */
[----:B------:R-:W-:Y:S02]  /*1330*/  HADD2.F32 R4, -RZ, R176.H0_H0 ;  /* 0x200000b0ff047230 */ /* 0x000fe40000004100 */
[----:B0-----:R-:W-:Y:S02]  /*1340*/  HADD2.F32 R10, -RZ, R178.H0_H0 ;  /* 0x200000b2ff0a7230 */ /* 0x001fe40000004100 */
[----:B------:R-:W-:-:S02]  /*1350*/  HADD2.F32 R231, -RZ, R5.H0_H0 ;  /* 0x20000005ffe77230 */ /* 0x000fc40000004100 */
[----:B------:R-:W-:Y:S01]  /*1360*/  FADD.FTZ R219, R219, R4 ;  /* 0x00000004dbdb7221 */ /* 0x000fe20000010000 */
[----:B------:R-:W-:Y:S02]  /*1370*/  HADD2.F32 R11, -RZ, R6.H1_H1 ;  /* 0x30000006ff0b7230 */ /* 0x000fe40000004100 */
[----:B------:R-:W-:Y:S01]  /*1380*/  FADD.FTZ R225, R225, R10 ;  /* 0x0000000ae1e17221 */ /* 0x000fe20000010000 */
[----:B------:R-:W-:Y:S02]  /*1390*/  HADD2.F32 R221, -RZ, R7.H0_H0 ;  /* 0x20000007ffdd7230 */ /* 0x000fe40000004100 */
[----:B------:R-:W-:Y:S02]  /*13a0*/  HADD2.F32 R5, -RZ, R5.H1_H1 ;  /* 0x30000005ff057230 */ /* 0x000fe40000004100 */
[----:B------:R-:W-:Y:S02]  /*13b0*/  HADD2.F32 R6, -RZ, R177.H0_H0 ;  /* 0x200000b1ff067230 */ /* 0x000fe40000004100 */
[----:B------:R-:W-:-:S02]  /*13c0*/  HADD2.F32 R7, -RZ, R7.H1_H1 ;  /* 0x30000007ff077230 */ /* 0x000fc40000004100 */
[--C-:B------:R-:W-:Y:S02]  /*13d0*/  HADD2.F32 R4, -RZ, R179.reuse.H0_H0 ;  /* 0x200000b3ff047230 */ /* 0x100fe40000004100 */
[----:B------:R-:W-:Y:S01]  /*13e0*/  FADD.FTZ R231, R231, R6 ;  /* 0x00000006e7e77221 */ /* 0x000fe20000010000 */
        /* <DEDUP_REMOVED lines=14> */
.L_x_13891:
[----:B------:R-:W-:Y:S05]  /*14d0*/  @!P2 BRA `(.L_x_13894) ;  /* 0x000000000074a947 */ /* 0x000fea0003800000 */
        /* <DEDUP_REMOVED lines=29> */
.L_x_13894:
[--C-:B-----5:R-:W-:Y:S02]  /*16b0*/  HADD2.F32 R219, -RZ, R4.reuse.H0_H0 ;  /* 0x20000004ffdb7230 */ /* 0x120fe40000004100 */
[----:B------:R-:W-:Y:S02]  /*16c0*/  HADD2.F32 R214, -RZ, R4.H1_H1 ;  /* 0x30000004ffd67230 */ /* 0x000fe40000004100 */
[--C-:B------:R-:W-:Y:S02]  /*16d0*/  HADD2.F32 R231, -RZ, R5.reuse.H0_H0 ;  /* 0x20000005ffe77230 */ /* 0x100fe40000004100 */
[----:B------:R-:W-:Y:S02]  /*16e0*/  HADD2.F32 R216, -RZ, R5.H1_H1 ;  /* 0x30000005ffd87230 */ /* 0x000fe40000004100 */
[--C-:B------:R-:W-:Y:S02]  /*16f0*/  HADD2.F32 R225, -RZ, R6.reuse.H0_H0 ;  /* 0x20000006ffe17230 */ /* 0x100fe40000004100 */
[----:B0-----:R-:W-:-:S02]  /*1700*/  HADD2.F32 R10, -RZ, R6.H1_H1 ;  /* 0x30000006ff0a7230 */ /* 0x001fc40000004100 */
[--C-:B------:R-:W-:Y:S02]  /*1710*/  HADD2.F32 R221, -RZ, R7.reuse.H0_H0 ;  /* 0x20000007ffdd7230 */ /* 0x100fe40000004100 */
[----:B------:R-:W-:-:S07]  /*1720*/  HADD2.F32 R224, -RZ, R7.H1_H1 ;  /* 0x30000007ffe07230 */ /* 0x000fce0000004100 */
.L_x_13893:
        /* <DEDUP_REMOVED lines=27> */
.L_x_13896:
[--C-:B-----5:R-:W-:Y:S02]  /*18e0*/  HADD2.F32 R201, -RZ, R4.reuse.H0_H0 ;  /* 0x20000004ffc97230 */ /* 0x120fe40000004100 */
[----:B------:R-:W-:Y:S02]  /*18f0*/  HADD2.F32 R196, -RZ, R4.H1_H1 ;  /* 0x30000004ffc47230 */ /* 0x000fe40000004100 */
[----:B------:R-:W-:Y:S02]  /*1900*/  HADD2.F32 R4, -RZ, R180.H0_H0 ;  /* 0x200000b4ff047230 */ /* 0x000fe40000004100 */
[----:B------:R-:W-:Y:S02]  /*1910*/  HADD2.F32 R197, -RZ, R5.H0_H0 ;  /* 0x20000005ffc57230 */ /* 0x000fe40000004100 */
[--C-:B------:R-:W-:Y:S02]  /*1920*/  HADD2.F32 R211, -RZ, R6.reuse.H0_H0 ;  /* 0x20000006ffd37230 */ /* 0x100fe40000004100 */
[----:B------:R-:W-:Y:S01]  /*1930*/  FADD.FTZ R201, R4, R201 ;  /* 0x000000c904c97221 */ /* 0x000fe20000010000 */
[----:B------:R-:W-:-:S02]  /*1940*/  HADD2.F32 R202, -RZ, R6.H1_H1 ;  /* 0x30000006ffca7230 */ /* 0x000fc40000004100 */
[--C-:B------:R-:W-:Y:S02]  /*1950*/  HADD2.F32 R209, -RZ, R7.reuse.H0_H0 ;  /* 0x20000007ffd17230 */ /* 0x100fe40000004100 */
[----:B------:R-:W-:Y:S02]  /*1960*/  HADD2.F32 R210, -RZ, R7.H1_H1 ;  /* 0x30000007ffd27230 */ /* 0x000fe40000004100 */
[----:B------:R-:W-:Y:S02]  /*1970*/  HADD2.F32 R5, -RZ, R5.H1_H1 ;  /* 0x30000005ff057230 */ /* 0x000fe40000004100 */
[----:B------:R-:W-:Y:S02]  /*1980*/  HADD2.F32 R6, -RZ, R181.H0_H0 ;  /* 0x200000b5ff067230 */ /* 0x000fe40000004100 */
[----:B------:R-:W-:Y:S02]  /*1990*/  HADD2.F32 R12, -RZ, R182.H0_H0 ;  /* 0x200000b6ff0c7230 */ /* 0x000fe40000004100 */
        /* <DEDUP_REMOVED lines=17> */
.L_x_13895:
[----:B------:R-:W-:-:S04]  /*1ab0*/  UISETP.NE.U32.AND UP1, UPT, UR10, URZ, UPT ;  /* 0x000000ff0a00728c */ /* 0x000fc8000bf25070 */
[----:B------:R-:W-:-:S09]  /*1ac0*/  UISETP.NE.AND.EX UP1, UPT, UR11, URZ, UPT, UP1 ;  /* 0x000000ff0b00728c */ /* 0x000fd2000bf25310 */
[----:B------:R-:W-:Y:S05]  /*1ad0*/  BRA.U UP1, `(.L_x_13898) ;  /* 0x0000000101747547 */ /* 0x000fea000b800000 */
        /* <DEDUP_REMOVED lines=29> */
.L_x_13898:
        /* <DEDUP_REMOVED lines=8> */
[----:B------:R-:W-:Y:S02]  /*1d30*/  HADD2.F32 R7, -RZ, R178.H0_H0 ;  /* 0x200000b2ff077230 */ /* 0x000fe40000004100 */
[----:B------:R-:W-:Y:S01]  /*1d40*/  FADD.FTZ R11, R4, R11 ;  /* 0x0000000b040b7221 */ /* 0x000fe20000010000 */
[--C-:B------:R-:W-:Y:S02]  /*1d50*/  HADD2.F32 R12, -RZ, R5.reuse.H0_H0 ;  /* 0x20000005ff0c7230 */ /* 0x100fe40000004100 */
[----:B------:R-:W-:Y:S02]  /*1d60*/  HADD2.F32 R13, -RZ, R5.H1_H1 ;  /* 0x30000005ff0d7230 */ /* 0x000fe40000004100 */
[----:B------:R-:W-:Y:S01]  /*1d70*/  FADD.FTZ R7, R7, R14 ;  /* 0x0000000e07077221 */ /* 0x000fe20000010000 */
[----:B------:R-:W-:-:S02]  /*1d80*/  HADD2.F32 R15, -RZ, R6.H1_H1 ;  /* 0x30000006ff0f7230 */ /* 0x000fc40000004100 */
[--C-:B------:R-:W-:Y:S02]  /*1d90*/  HADD2.F32 R5, -RZ, R177.reuse.H0_H0 ;  /* 0x200000b1ff057230 */ /* 0x100fe40000004100 */
[----:B------:R-:W-:Y:S02]  /*1da0*/  HADD2.F32 R6, -RZ, R177.H1_H1 ;  /* 0x300000b1ff067230 */ /* 0x000fe40000004100 */
        /* <DEDUP_REMOVED lines=28> */
.L_x_13897:
        /* <DEDUP_REMOVED lines=23> */
.L_x_13900:
        /* <DEDUP_REMOVED lines=11> */
[----:B0-----:R-:W-:Y:S02]  /*2190*/  HADD2.F32 R12, -RZ, R182.H0_H0 ;  /* 0x200000b6ff0c7230 */ /* 0x001fe40000004100 */
        /* <DEDUP_REMOVED lines=17> */
.L_x_13899:
        /* <DEDUP_REMOVED lines=30> */
.L_x_13902:
[--C-:B-----5:R-:W-:Y:S02]  /*2490*/  HADD2.F32 R3, -RZ, R4.reuse.H0_H0 ;  /* 0x20000004ff037230 */ /* 0x120fe40000004100 */
[----:B------:R-:W-:Y:S02]  /*24a0*/  HADD2.F32 R11, -RZ, R4.H1_H1 ;  /* 0x30000004ff0b7230 */ /* 0x000fe40000004100 */
[--C-:B------:R-:W-:Y:S02]  /*24b0*/  HADD2.F32 R4, -RZ, R176.reuse.H0_H0 ;  /* 0x200000b0ff047230 */ /* 0x100fe40000004100 */
[--C-:B0-----:R-:W-:Y:S02]  /*24c0*/  HADD2.F32 R185, -RZ, R7.reuse.H0_H0 ;  /* 0x20000007ffb97230 */ /* 0x101fe40000004100 */
        /* <DEDUP_REMOVED lines=40> */
.L_x_13901:
        /* <DEDUP_REMOVED lines=15> */
[----:B0-----:R-:W-:Y:S02]  /*2840*/  HADD2.F32 R12, -RZ, R4.H1_H1 ;  /* 0x30000004ff0c7230 */ /* 0x001fe40000004100 */
[--C-:B------:R-:W-:Y:S02]  /*2850*/  HADD2.F32 R193, -RZ, R5.reuse.H0_H0 ;  /* 0x20000005ffc17230 */ /* 0x100fe40000004100 */
[----:B------:R-:W-:Y:S02]  /*2860*/  HADD2.F32 R14, -RZ, R5.H1_H1 ;  /* 0x30000005ff0e7230 */ /* 0x000fe40000004100 */
[--C-:B------:R-:W-:Y:S02]  /*2870*/  HADD2.F32 R15, -RZ, R6.reuse.H0_H0 ;  /* 0x20000006ff0f7230 */ /* 0x100fe40000004100 */
[----:B------:R-:W-:-:S02]  /*2880*/  HADD2.F32 R204, -RZ, R6.H1_H1 ;  /* 0x30000006ffcc7230 */ /* 0x000fc40000004100 */
[--C-:B------:R-:W-:Y:S02]  /*2890*/  HADD2.F32 R13, -RZ, R7.reuse.H0_H0 ;  /* 0x20000007ff0d7230 */ /* 0x100fe40000004100 */
[----:B------:R-:W-:Y:S01]  /*28a0*/  HADD2.F32 R206, -RZ, R7.H1_H1 ;  /* 0x30000007ffce7230 */ /* 0x000fe20000004100 */
[----:B------:R-:W-:Y:S06]  /*28b0*/  BRA `(.L_x_13905) ;  /* 0x00000004009c7947 */ /* 0x000fec0003800000 */
.L_x_13904:
[--C-:B-----5:R-:W-:Y:S02]  /*28c0*/  HADD2.F32 R195, -RZ, R4.reuse.H0_H0 ;  /* 0x20000004ffc37230 */ /* 0x120fe40000004100 */
[----:B0-----:R-:W-:Y:S02]  /*28d0*/  HADD2.F32 R12, -RZ, R4.H1_H1 ;  /* 0x30000004ff0c7230 */ /* 0x001fe40000004100 */
[----:B------:R-:W-:Y:S02]  /*28e0*/  HADD2.F32 R15, -RZ, R6.H0_H0 ;  /* 0x20000006ff0f7230 */ /* 0x000fe40000004100 */
[----:B------:R-:W-:Y:S02]  /*28f0*/  HADD2.F32 R4, -RZ, R180.H0_H0 ;  /* 0x200000b4ff047230 */ /* 0x000fe40000004100 */
[----:B------:R-:W-:Y:S02]  /*2900*/  HADD2.F32 R14, -RZ, R182.H0_H0 ;  /* 0x200000b6ff0e7230 */ /* 0x000fe40000004100 */
[----:B------:R-:W-:-:S02]  /*2910*/  HADD2.F32 R193, -RZ, R5.H0_H0 ;  /* 0x20000005ffc17230 */ /* 0x000fc40000004100 */
[----:B------:R-:W-:Y:S01]  /*2920*/  FADD.FTZ R195, R4, R195 ;  /* 0x000000c304c37221 */ /* 0x000fe20000010000 */
[----:B------:R-:W-:Y:S02]  /*2930*/  HADD2.F32 R204, -RZ, R6.H1_H1 ;  /* 0x30000006ffcc7230 */ /* 0x000fe40000004100 */
[----:B------:R-:W-:Y:S01]  /*2940*/  FADD.FTZ R15, R14, R15 ;  /* 0x0000000f0e0f7221 */ /* 0x000fe20000010000 */
[--C-:B------:R-:W-:Y:S02]  /*2950*/  HADD2.F32 R13, -RZ, R7.reuse.H0_H0 ;  /* 0x20000007ff0d7230 */ /* 0x100fe40000004100 */
[----:B------:R-:W-:Y:S02]  /*2960*/  HADD2.F32 R206, -RZ, R7.H1_H1 ;  /* 0x30000007ffce7230 */ /* 0x000fe40000004100 */
[----:B------:R-:W-:Y:S02]  /*2970*/  HADD2.F32 R5, -RZ, R5.H1_H1 ;  /* 0x30000005ff057230 */ /* 0x000fe40000004100 */
        /* <DEDUP_REMOVED lines=17> */
.L_x_13903:
[----:B------:R-:W-:Y:S05]  /*2a90*/  BRA.U UP1, `(.L_x_13906) ;  /* 0x0000000101747547 */ /* 0x000fea000b800000 */
        /* <DEDUP_REMOVED lines=29> */
.L_x_13906:
        /* <DEDUP_REMOVED lines=44> */
.L_x_13905:
[----:B------:R-:W0:Y:S01]  /*2f30*/  @P0 LDC.64 R188, c[0x0][0x3a8] ;  /* 0x0000ea00ffbc0b82 */ /* 0x000e220000000a00 */
[----:B------:R-:W-:-:S07]  /*2f40*/  IADD3 R233, PT, PT, R227, 0x80, RZ ;  /* 0x00000080e3e97810 */ /* 0x000fce0007ffe0ff */
[----:B------:R-:W1:Y:S08]  /*2f50*/  @P1 LDC.64 R6, c[0x0][0x398] ;  /* 0x0000e600ff061b82 */ /* 0x000e700000000a00 */
[----:B------:R-:W2:Y:S01]  /*2f60*/  @P2 LDC.64 R4, c[0x0][0x3a0] ;  /* 0x0000e800ff042b82 */ /* 0x000ea20000000a00 */
[----:B0-----:R-:W-:-:S04]  /*2f70*/  @P0 IMAD.WIDE.U32 R212, R217, 0x10, R188 ;  /* 0x00000010d9d40825 */ /* 0x001fc800078e00bc */
[C---:B------:R-:W-:Y:S01]  /*2f80*/  IMAD.WIDE.U32 R188, R233.reuse, 0x10, R8 ;  /* 0x00000010e9bc7825 */ /* 0x040fe200078e0008 */
[----:B------:R0:W-:Y:S03]  /*2f90*/  @P0 STG.E.128 desc[UR6][R212.64], R184 ;  /* 0x000000b8d4000986 */ /* 0x0001e6000c101d06 */
[C---:B-1----:R-:W-:Y:S02]  /*2fa0*/  @P1 IMAD.WIDE.U32 R6, R233.reuse, 0x10, R6 ;  /* 0x00000010e9061825 */ /* 0x042fe400078e0006 */
        /* <DEDUP_REMOVED lines=15> */
.L_x_13908:
[----:B-----5:R-:W-:Y:S02]  /*30a0*/  HADD2.F32 R11, -RZ, R188.H0_H0 ;  /* 0x200000bcff0b7230 */ /* 0x020fe40000004100 */
[----:B0-----:R-:W-:Y:S02]  /*30b0*/  HADD2.F32 R4, -RZ, R180.H0_H0 ;  /* 0x200000b4ff047230 */ /* 0x001fe40000004100 */
[----:B------:R-:W-:Y:S02]  /*30c0*/  HADD2.F32 R9, -RZ, R189.H0_H0 ;  /* 0x200000bdff097230 */ /* 0x000fe40000004100 */
[----:B------:R-:W-:Y:S02]  /*30d0*/  HADD2.F32 R6, -RZ, R181.H0_H0 ;  /* 0x200000b5ff067230 */ /* 0x000fe40000004100 */
[----:B------:R-:W-:Y:S01]  /*30e0*/  FADD.FTZ R11, R4, R11 ;  /* 0x0000000b040b7221 */ /* 0x000fe20000010000 */
[----:B------:R-:W-:Y:S02]  /*30f0*/  HADD2.F32 R7, -RZ, R190.H0_H0 ;  /* 0x200000beff077230 */ /* 0x000fe40000004100 */
[----:B------:R-:W-:-:S02]  /*3100*/  HADD2.F32 R8, -RZ, R182.H0_H0 ;  /* 0x200000b6ff087230 */ /* 0x000fc40000004100 */
[----:B------:R-:W-:Y:S01]  /*3110*/  FADD.FTZ R9, R6, R9 ;  /* 0x0000000906097221 */ /* 0x000fe20000010000 */
[----:B------:R-:W-:Y:S02]  /*3120*/  HADD2.F32 R5, -RZ, R191.H0_H0 ;  /* 0x200000bfff057230 */ /* 0x000fe40000004100 */
[----:B------:R-:W-:Y:S02]  /*3130*/  HADD2.F32 R4, -RZ, R183.H0_H0 ;  /* 0x200000b7ff047230 */ /* 0x000fe40000004100 */
[----:B------:R-:W-:Y:S01]  /*3140*/  FADD.FTZ R7, R8, R7 ;  /* 0x0000000708077221 */ /* 0x000fe20000010000 */
[----:B------:R-:W-:Y:S02]  /*3150*/  HADD2.F32 R188, -RZ, R188.H1_H1 ;  /* 0x300000bcffbc7230 */ /* 0x000fe40000004100 */
[----:B------:R-:W-:Y:S02]  /*3160*/  HADD2.F32 R189, -RZ, R189.H1_H1 ;  /* 0x300000bdffbd7230 */ /* 0x000fe40000004100 */
[----:B------:R-:W-:Y:S01]  /*3170*/  FADD.FTZ R5, R4, R5 ;  /* 0x0000000504057221 */ /* 0x000fe20000010000 */
[----:B------:R-:W-:-:S02]  /*3180*/  HADD2.F32 R190, -RZ, R190.H1_H1 ;  /* 0x300000beffbe7230 */ /* 0x000fc40000004100 */
[----:B------:R-:W-:Y:S02]  /*3190*/  HADD2.F32 R191, -RZ, R191.H1_H1 ;  /* 0x300000bfffbf7230 */ /* 0x000fe40000004100 */
[----:B------:R-:W-:Y:S02]  /*31a0*/  HADD2.F32 R218, -RZ, R183.H1_H1 ;  /* 0x300000b7ffda7230 */ /* 0x000fe40000004100 */
        /* <DEDUP_REMOVED lines=12> */
.L_x_13907:
[----:B------:R-:W-:Y:S05]  /*3270*/  BRA.U UP1, `(.L_x_13910) ;  /* 0x0000000101747547 */ /* 0x000fea000b800000 */
        /* <DEDUP_REMOVED lines=29> */
.L_x_13910:
[----:B-----5:R-:W-:Y:S02]  /*3450*/  HADD2.F32 R3, -RZ, R188.H0_H0 ;  /* 0x200000bcff037230 */ /* 0x020fe40000004100 */
[----:B0-----:R-:W-:Y:S02]  /*3460*/  HADD2.F32 R4, -RZ, R176.H0_H0 ;  /* 0x200000b0ff047230 */ /* 0x001fe40000004100 */
[--C-:B------:R-:W-:Y:S02]  /*3470*/  HADD2.F32 R6, -RZ, R189.reuse.H0_H0 ;  /* 0x200000bdff067230 */ /* 0x100fe40000004100 */
[----:B------:R-:W-:Y:S02]  /*3480*/  HADD2.F32 R189, -RZ, R189.H1_H1 ;  /* 0x300000bdffbd7230 */ /* 0x000fe40000004100 */
[----:B------:R-:W-:Y:S01]  /*3490*/  FADD.FTZ R3, R4, R3 ;  /* 0x0000000304037221 */ /* 0x000fe20000010000 */
[----:B------:R-:W-:Y:S02]  /*34a0*/  HADD2.F32 R4, -RZ, R177.H1_H1 ;  /* 0x300000b1ff047230 */ /* 0x000fe40000004100 */
[----:B------:R-:W-:-:S02]  /*34b0*/  HADD2.F32 R8, -RZ, R190.H0_H0 ;  /* 0x200000beff087230 */ /* 0x000fc40000004100 */
[----:B------:R-:W-:Y:S02]  /*34c0*/  HADD2.F32 R9, -RZ, R178.H0_H0 ;  /* 0x200000b2ff097230 */ /* 0x000fe40000004100 */
[----:B------:R-:W-:Y:S01]  /*34d0*/  FADD.FTZ R189, R4, R189 ;  /* 0x000000bd04bd7221 */ /* 0x000fe20000010000 */
[----:B------:R-:W-:Y:S02]  /*34e0*/  HADD2.F32 R188, -RZ, R188.H1_H1 ;  /* 0x300000bcffbc7230 */ /* 0x000fe40000004100 */
[----:B------:R-:W-:Y:S02]  /*34f0*/  HADD2.F32 R5, -RZ, R176.H1_H1 ;  /* 0x300000b0ff057230 */ /* 0x000fe40000004100 */
[----:B------:R-:W-:Y:S01]  /*3500*/  FADD.FTZ R8, R9, R8 ;  /* 0x0000000809087221 */ /* 0x000fe20000010000 */
[----:B------:R-:W-:Y:S02]  /*3510*/  HADD2.F32 R7, -RZ, R177.H0_H0 ;  /* 0x200000b1ff077230 */ /* 0x000fe40000004100 */
[----:B------:R-:W-:-:S02]  /*3520*/  HADD2.F32 R190, -RZ, R190.H1_H1 ;  /* 0x300000beffbe7230 */ /* 0x000fc40000004100 */
[----:B------:R-:W-:Y:S01]  /*3530*/  FADD.FTZ R188, R5, R188 ;  /* 0x000000bc05bc7221 */ /* 0x000fe20000010000 */
[----:B------:R-:W-:Y:S02]  /*3540*/  HADD2.F32 R11, -RZ, R178.H1_H1 ;  /* 0x300000b2ff0b7230 */ /* 0x000fe40000004100 */
[----:B------:R-:W-:Y:S01]  /*3550*/  FADD.FTZ R6, R7, R6 ;  /* 0x0000000607067221 */ /* 0x000fe20000010000 */
[----:B------:R-:W-:Y:S02]  /*3560*/  HADD2.F32 R4, -RZ, R180.H0_H0 ;  /* 0x200000b4ff047230 */ /* 0x000fe40000004100 */
[----:B------:R-:W-:Y:S02]  /*3570*/  HADD2.F32 R9, -RZ, R181.H0_H0 ;  /* 0x200000b5ff097230 */ /* 0x000fe40000004100 */
[----:B------:R-:W-:Y:S01]  /*3580*/  FADD.FTZ R190, R11, R190 ;  /* 0x000000be0bbe7221 */ /* 0x000fe20000010000 */
[----:B------:R-:W-:Y:S02]  /*3590*/  HADD2.F32 R184, -RZ, R191.H0_H0 ;  /* 0x200000bfffb87230 */ /* 0x000fe40000004100 */
[----:B------:R-:W-:Y:S01]  /*35a0*/  FADD.FTZ R11, R4, R3 ;  /* 0x00000003040b7221 */ /* 0x000fe20000010000 */
[----:B------:R-:W-:-:S02]  /*35b0*/  HADD2.F32 R5, -RZ, R179.H0_H0 ;  /* 0x200000b3ff057230 */ /* 0x000fc40000004100 */
[----:B------:R-:W-:Y:S01]  /*35c0*/  FADD.FTZ R9, R9, R6 ;  /* 0x0000000609097221 */ /* 0x000fe20000010000 */
[----:B------:R-:W-:Y:S02]  /*35d0*/  HADD2.F32 R191, -RZ, R191.H1_H1 ;  /* 0x300000bfffbf7230 */ /* 0x000fe40000004100 */
[----:B------:R-:W-:Y:S02]  /*35e0*/  HADD2.F32 R186, -RZ, R179.H1_H1 ;  /* 0x300000b3ffba7230 */ /* 0x000fe40000004100 */
[----:B------:R-:W-:Y:S01]  /*35f0*/  FADD.FTZ R5, R5, R184 ;  /* 0x000000b805057221 */ /* 0x000fe20000010000 */
[----:B------:R-:W-:Y:S02]  /*3600*/  HADD2.F32 R7, -RZ, R182.H0_H0 ;  /* 0x200000b6ff077230 */ /* 0x000fe40000004100 */
        /* <DEDUP_REMOVED lines=16> */
.L_x_13909:
        /* <DEDUP_REMOVED lines=147> */
.L_x_13924:
[----:B------:R-:W-:Y:S01]  /*4040*/  FMUL.FTZ R3, R191, R191 ;  /* 0x000000bfbf037220 */ /* 0x000fe20000410000 */
[----:B01----:R-:W-:Y:S01]  /*4050*/  FADD.FTZ R213, R213, R194 ;  /* 0x000000c2d5d57221 */ /* 0x003fe20000010000 */
[----:B------:R-:W0:Y:S03]  /*4060*/  @!P2 LDC.64 R222, c[0x0][0x3c0] ;  /* 0x0000f000ffdeab82 */ /* 0x000e260000000a00 */
[----:B------:R-:W-:Y:S01]  /*4070*/  FSEL R189, R3, RZ, P3 ;  /* 0x000000ff03bd7208 */ /* 0x000fe20001800000 */
[----:B---3--:R-:W-:Y:S01]  /*4080*/  FFMA.FTZ R188, R213, R188, UR8 ;  /* 0x00000008d5bc7e23 */ /* 0x008fe200080100bc */
[----:B------:R-:W-:-:S03]  /*4090*/  FSEL R3, R191, RZ, !P3 ;  /* 0x000000ffbf037208 */ /* 0x000fc60005800000 */
[----:B------:R-:W-:Y:S01]  /*40a0*/  FADD.FTZ R226, R188, R189 ;  /* 0x000000bdbce27221 */ /* 0x000fe20000010000 */
[----:B------:R-:W1:Y:S01]  /*40b0*/  LDC.64 R212, c[0x0][0x428] ;  /* 0x00010a00ffd47b82 */ /* 0x000e620000000a00 */
[C---:B------:R-:W-:Y:S01]  /*40c0*/  FADD.FTZ R194, -R3.reuse, R225 ;  /* 0x000000e103c27221 */ /* 0x040fe20000010100 */
[C---:B------:R-:W-:Y:S01]  /*40d0*/  FADD.FTZ R192, -R3.reuse, R221 ;  /* 0x000000dd03c07221 */ /* 0x040fe20000010100 */
[----:B------:R2:W3:Y:S01]  /*40e0*/  MUFU.RSQ R225, R226 ;  /* 0x000000e200e17308 */ /* 0x0004e20000001400 */
[C---:B------:R-:W-:Y:S01]  /*40f0*/  FADD.FTZ R190, -R3.reuse, R224 ;  /* 0x000000e003be7221 */ /* 0x040fe20000010100 */
[C---:B------:R-:W-:Y:S01]  /*4100*/  FADD.FTZ R198, -R3.reuse, R231 ;  /* 0x000000e703c67221 */ /* 0x040fe20000010100 */
[C---:B------:R-:W-:Y:S01]  /*4110*/  FADD.FTZ R216, -R3.reuse, R216 ;  /* 0x000000d803d87221 */ /* 0x040fe20000010100 */
[C---:B------:R-:W-:Y:S01]  /*4120*/  FADD.FTZ R240, -R3.reuse, R195 ;  /* 0x000000c303f07221 */ /* 0x040fe20000010100 */
[----:B------:R-:W4:Y:S01]  /*4130*/  @!P2 LDC.64 R188, c[0x0][0x3c8] ;  /* 0x0000f200ffbcab82 */ /* 0x000f220000000a00 */
[C---:B------:R-:W-:Y:S01]  /*4140*/  FADD.FTZ R10, -R3.reuse, R10 ;  /* 0x0000000a030a7221 */ /* 0x040fe20000010100 */
[C---:B------:R-:W-:Y:S01]  /*4150*/  FADD.FTZ R219, -R3.reuse, R219 ;  /* 0x000000db03db7221 */ /* 0x040fe20000010100 */
[C---:B------:R-:W-:Y:S01]  /*4160*/  FADD.FTZ R214, -R3.reuse, R214 ;  /* 0x000000d603d67221 */ /* 0x040fe20000010100 */
[C---:B--2---:R-:W-:Y:S01]  /*4170*/  FADD.FTZ R226, -R3.reuse, R9 ;  /* 0x0000000903e27221 */ /* 0x044fe20000010100 */
[C---:B------:R-:W-:Y:S01]  /*4180*/  FADD.FTZ R238, -R3.reuse, R193 ;  /* 0x000000c103ee7221 */ /* 0x040fe20000010100 */
[----:B------:R-:W-:Y:S01]  /*4190*/  FADD.FTZ R224, -R3, R7 ;  /* 0x0000000703e07221 */ /* 0x000fe20000010100 */
[----:B0-----:R-:W-:-:S04]  /*41a0*/  @!P2 IMAD.WIDE R222, R0, 0x4, R222 ;  /* 0x0000000400dea825 */ /* 0x001fc800078e02de */
[C---:B------:R-:W-:Y:S01]  /*41b0*/  FADD.FTZ R201, -R3.reuse, R201 ;  /* 0x000000c903c97221 */ /* 0x040fe20000010100 */
[C---:B------:R-:W-:Y:S01]  /*41c0*/  FADD.FTZ R196, -R3.reuse, R196 ;  /* 0x000000c403c47221 */ /* 0x040fe20000010100 */
[C---:B------:R-:W-:Y:S01]  /*41d0*/  FADD.FTZ R218, -R3.reuse, R218 ;  /* 0x000000da03da7221 */ /* 0x040fe20000010100 */
[----:B------:R-:W-:Y:S01]  /*41e0*/  FADD.FTZ R242, -R3, R199 ;  /* 0x000000c703f27221 */ /* 0x000fe20000010100 */
[C---:B---3--:R-:W-:Y:S01]  /*41f0*/  FMUL.FTZ R235, R225.reuse, R192 ;  /* 0x000000c0e1eb7220 */ /* 0x048fe20000410000 */
[C---:B------:R-:W-:Y:S01]  /*4200*/  FMUL.FTZ R190, R225.reuse, R190 ;  /* 0x000000bee1be7220 */ /* 0x040fe20000410000 */
[----:B------:R0:W-:Y:S01]  /*4210*/  @!P2 STG.E desc[UR6][R222.64], R191 ;  /* 0x000000bfde00a986 */ /* 0x0001e2000c101906 */
[----:B------:R-:W-:Y:S01]  /*4220*/  FMUL.FTZ R216, R225, R216 ;  /* 0x000000d8e1d87220 */ /* 0x000fe20000410000 */
[----:B------:R-:W-:Y:S01]  /*4230*/  FFMA.FTZ R195, R235, R62, R50 ;  /* 0x0000003eebc37223 */ /* 0x000fe20000010032 */
[C---:B------:R-:W-:Y:S01]  /*4240*/  FFMA.FTZ R9, R190.reuse, R63, R51 ;  /* 0x0000003fbe097223 */ /* 0x040fe20000010033 */
[C---:B------:R-:W-:Y:S01]  /*4250*/  FMUL.FTZ R10, R225.reuse, R10 ;  /* 0x0000000ae10a7220 */ /* 0x040fe20000410000 */
[C---:B------:R-:W-:Y:S01]  /*4260*/  FMUL.FTZ R219, R225.reuse, R219 ;  /* 0x000000dbe1db7220 */ /* 0x040fe20000410000 */
[----:B------:R-:W-:Y:S01]  /*4270*/  FMUL.FTZ R214, R225, R214 ;  /* 0x000000d6e1d67220 */ /* 0x000fe20000410000 */
[----:B------:R-:W-:Y:S01]  /*4280*/  FFMA.FTZ R190, R190, R103, R171 ;  /* 0x00000067bebe7223 */ /* 0x000fe200000100ab */
[----:B------:R-:W-:Y:S01]  /*4290*/  F2FP.F16.F32.PACK_AB R195, R9, R195 ;  /* 0x000000c309c3723e */ /* 0x000fe200000000ff */
[----:B------:R-:W-:Y:S01]  /*42a0*/  FFMA.FTZ R192, R219, R56, R52 ;  /* 0x00000038dbc07223 */ /* 0x000fe20000010034 */
[C---:B------:R-:W-:Y:S01]  /*42b0*/  FMUL.FTZ R201, R225.reuse, R201 ;  /* 0x000000c9e1c97220 */ /* 0x040fe20000410000 */
[----:B------:R-:W-:Y:S01]  /*42c0*/  FMUL.FTZ R196, R225, R196 ;  /* 0x000000c4e1c47220 */ /* 0x000fe20000410000 */
[----:B0-----:R-:W-:Y:S01]  /*42d0*/  FADD.FTZ R222, -R3, R5 ;  /* 0x0000000503de7221 */ /* 0x001fe20000010100 */
[C---:B------:R-:W-:Y:S01]  /*42e0*/  FMUL.FTZ R223, R225.reuse, R198 ;  /* 0x000000c6e1df7220 */ /* 0x040fe20000410000 */
[C---:B------:R-:W-:Y:S01]  /*42f0*/  FMUL.FTZ R191, R225.reuse, R194 ;  /* 0x000000c2e1bf7220 */ /* 0x040fe20000410000 */
[----:B------:R-:W-:Y:S01]  /*4300*/  FFMA.FTZ R194, R216, R59, R55 ;  /* 0x0000003bd8c27223 */ /* 0x000fe20000010037 */
[----:B------:R-:W-:Y:S01]  /*4310*/  FMUL.FTZ R9, R225, R222 ;  /* 0x000000dee1097220 */ /* 0x000fe20000410000 */
[----:B------:R-:W-:Y:S01]  /*4320*/  FFMA.FTZ R193, R223, R58, R54 ;  /* 0x0000003adfc17223 */ /* 0x000fe20000010036 */
[C---:B------:R-:W-:Y:S01]  /*4330*/  FFMA.FTZ R7, R191.reuse, R60, R48 ;  /* 0x0000003cbf077223 */ /* 0x040fe20000010030 */
[----:B------:R-:W-:Y:S01]  /*4340*/  FFMA.FTZ R222, R191, R100, R168 ;  /* 0x00000064bfde7223 */ /* 0x000fe200000100a8 */
[----:B------:R-:W-:Y:S01]  /*4350*/  FFMA.FTZ R198, R10, R61, R49 ;  /* 0x0000003d0ac67223 */ /* 0x000fe20000010031 */
[----:B------:R-:W-:Y:S01]  /*4360*/  FFMA.FTZ R191, R235, R102, R170 ;  /* 0x00000066ebbf7223 */ /* 0x000fe200000100aa */
[----:B------:R-:W-:Y:S01]  /*4370*/  FFMA.FTZ R5, R214, R57, R53 ;  /* 0x00000039d6057223 */ /* 0x000fe20000010035 */
[----:B------:R-:W-:Y:S01]  /*4380*/  FFMA.FTZ R235, R10, R101, R169 ;  /* 0x000000650aeb7223 */ /* 0x000fe200000100a9 */
[----:B------:R-:W-:Y:S01]  /*4390*/  F2FP.F16.F32.PACK_AB R193, R194, R193 ;  /* 0x000000c1c2c1723e */ /* 0x000fe200000000ff */
[----:B----4-:R-:W-:Y:S01]  /*43a0*/  @!P2 IMAD.WIDE R188, R0, 0x4, R188 ;  /* 0x0000000400bca825 */ /* 0x010fe200078e02bc */
[----:B------:R-:W-:-:S03]  /*43b0*/  F2FP.F16.F32.PACK_AB R194, R198, R7 ;  /* 0x00000007c6c2723e */ /* 0x000fc600000000ff */
[----:B------:R-:W-:Y:S01]  /*43c0*/  FMUL.FTZ R10, R225, R218 ;  /* 0x000000dae10a7220 */ /* 0x000fe20000410000 */
[----:B------:R-:W-:Y:S01]  /*43d0*/  F2FP.F16.F32.PACK_AB R191, R190, R191 ;  /* 0x000000bfbebf723e */ /* 0x000fe200000000ff */
[----:B-1----:R-:W-:Y:S01]  /*43e0*/  IMAD.WIDE.U32 R198, R227, 0x10, R212 ;  /* 0x00000010e3c67825 */ /* 0x002fe200078e00d4 */
[----:B------:R-:W-:-:S03]  /*43f0*/  F2FP.F16.F32.PACK_AB R192, R5, R192 ;  /* 0x000000c005c0723e */ /* 0x000fc600000000ff */
[----:B------:R-:W-:Y:S01]  /*4400*/  FFMA.FTZ R219, R219, R96, R172 ;  /* 0x00000060dbdb7223 */ /* 0x000fe200000100ac */
[----:B------:R-:W-:Y:S01]  /*4410*/  F2FP.F16.F32.PACK_AB R190, R235, R222 ;  /* 0x000000deebbe723e */ /* 0x000fe200000000ff */
        /* <DEDUP_REMOVED lines=8> */
[C---:B------:R-:W-:Y:S01]  /*44a0*/  FADD.FTZ R250, -R3.reuse, R209 ;  /* 0x000000d103fa7221 */ /* 0x040fe20000010100 */
[----:B------:R-:W-:Y:S01]  /*44b0*/  FADD.FTZ R244, -R3, R203 ;  /* 0x000000cb03f47221 */ /* 0x000fe20000010100 */
[C---:B------:R-:W-:Y:S01]  /*44c0*/  FMUL.FTZ R203, R225.reuse, R252 ;  /* 0x000000fce1cb7220 */ /* 0x040fe20000410000 */
[C---:B------:R-:W-:Y:S01]  /*44d0*/  FMUL.FTZ R202, R225.reuse, R202 ;  /* 0x000000cae1ca7220 */ /* 0x040fe20000410000 */
[C---:B------:R-:W-:Y:S01]  /*44e0*/  FMUL.FTZ R210, R225.reuse, R210 ;  /* 0x000000d2e1d27220 */ /* 0x040fe20000410000 */
[----:B------:R-:W-:Y:S01]  /*44f0*/  FMUL.FTZ R211, R225, R250 ;  /* 0x000000fae1d37220 */ /* 0x000fe20000410000 */
[C---:B------:R-:W-:Y:S01]  /*4500*/  FADD.FTZ R246, -R3.reuse, R205 ;  /* 0x000000cd03f67221 */ /* 0x040fe20000010100 */
[----:B0-----:R-:W-:Y:S01]  /*4510*/  F2FP.F16.F32.PACK_AB R188, R214, R219 ;  /* 0x000000dbd6bc723e */ /* 0x001fe200000000ff */
        /* <DEDUP_REMOVED lines=8> */
[----:B------:R-:W-:Y:S01]  /*45a0*/  FADD.FTZ R248, -R3, R207 ;  /* 0x000000cf03f87221 */ /* 0x000fe20000010100 */
[----:B-1----:R-:W-:Y:S01]  /*45b0*/  F2FP.F16.F32.PACK_AB R192, R235, R218 ;  /* 0x000000daebc0723e */ /* 0x002fe200000000ff */
        /* <DEDUP_REMOVED lines=22> */
[----:B------:R-:W-:Y:S01]  /*4720*/  F2FP.F16.F32.PACK_AB R194, R195, R194 ;  /* 0x000000c2c3c2723e */ /* 0x000fe200000000ff */
        /* <DEDUP_REMOVED lines=31> */
[----:B------:R-:W-:Y:S01]  /*4920*/  FFMA.FTZ R197, R197, R106, R166 ;  /* 0x0000006ac5c57223 */ /* 0x000fe200000100a6 */
[----:B------:R-:W-:Y:S01]  /*4930*/  FFMA.FTZ R200, R200, R107, R167 ;  /* 0x0000006bc8c87223 */ /* 0x000fe200000100a7 */
[----:B------:R-:W-:Y:S01]  /*4940*/  F2FP.F16.F32.PACK_AB R196, R196, R201 ;  /* 0x000000c9c4c4723e */ /* 0x000fe200000000ff */
[----:B0-----:R-:W-:Y:S01]  /*4950*/  IMAD.WIDE.U32 R226, R227, 0x10, R218 ;  /* 0x00000010e3e27825 */ /* 0x001fe200078e00da */
[----:B------:R-:W-:-:S03]  /*4960*/  F2FP.F16.F32.PACK_AB R201, R211, R202 ;  /* 0x000000cad3c9723e */ /* 0x000fc600000000ff */
[----:B------:R-:W-:Y:S01]  /*4970*/  FFMA.FTZ R209, R209, R114, R158 ;  /* 0x00000072d1d17223 */ /* 0x000fe2000001009e */
[----:B------:R-:W-:Y:S01]  /*4980*/  F2FP.F16.F32.PACK_AB R193, R225, R222 ;  /* 0x000000dee1c1723e */ /* 0x000fe200000000ff */
[----:B------:R-:W-:Y:S01]  /*4990*/  FFMA.FTZ R225, R232, R79, R35 ;  /* 0x0000004fe8e17223 */ /* 0x000fe20000010023 */
[----:B------:R-:W-:Y:S01]  /*49a0*/  F2FP.F16.F32.PACK_AB R202, R223, R210 ;  /* 0x000000d2dfca723e */ /* 0x000fe200000000ff */
[----:B------:R-:W-:Y:S01]  /*49b0*/  IMAD.WIDE.U32 R222, R229, 0x10, R212 ;  /* 0x00000010e5de7825 */ /* 0x000fe200078e00d4 */
[----:B------:R-:W-:-:S03]  /*49c0*/  F2FP.F16.F32.PACK_AB R195, R214, R195 ;  /* 0x000000c3d6c3723e */ /* 0x000fc600000000ff */
[----:B------:R-:W-:Y:S01]  /*49d0*/  FFMA.FTZ R214, R231, R78, R34 ;  /* 0x0000004ee7d67223 */ /* 0x000fe20000010022 */
[----:B------:R-:W-:Y:S01]  /*49e0*/  F2FP.F16.F32.PACK_AB R198, R203, R198 ;  /* 0x000000c6cbc6723e */ /* 0x000fe200000000ff */
[----:B------:R-:W-:Y:S01]  /*49f0*/  FFMA.FTZ R203, R208, R73, R37 ;  /* 0x00000049d0cb7223 */ /* 0x000fe20000010025 */
[----:B------:R-:W-:Y:S01]  /*4a00*/  F2FP.F16.F32.PACK_AB R197, R200, R197 ;  /* 0x000000c5c8c5723e */ /* 0x000fe200000000ff */
[----:B------:R-:W-:Y:S01]  /*4a10*/  FFMA.FTZ R200, R207, R72, R36 ;  /* 0x00000048cfc87223 */ /* 0x000fe20000010024 */
[----:B------:R0:W-:Y:S01]  /*4a20*/  STG.E.128 desc[UR6][R226.64], R188 ;  /* 0x000000bce2007986 */ /* 0x0001e2000c101d06 */
[----:B------:R-:W-:-:S04]  /*4a30*/  IMAD.WIDE.U32 R228, R229, 0x10, R218 ;  /* 0x00000010e5e47825 */ /* 0x000fc800078e00da */
[----:B------:R-:W-:Y:S01]  /*4a40*/  FFMA.FTZ R207, R207, R112, R156 ;  /* 0x00000070cfcf7223 */ /* 0x000fe2000001009c */
[----:B------:R-:W-:Y:S01]  /*4a50*/  FFMA.FTZ R208, R208, R113, R157 ;  /* 0x00000071d0d07223 */ /* 0x000fe2000001009d */
[----:B------:R1:W-:Y:S01]  /*4a60*/  STG.E.128 desc[UR6][R222.64], R192 ;  /* 0x000000c0de007986 */ /* 0x0003e2000c101d06 */
[----:B------:R-:W-:Y:S01]  /*4a70*/  F2FP.F16.F32.PACK_AB R200, R203, R200 ;  /* 0x000000c8cbc8723e */ /* 0x000fe200000000ff */
[----:B------:R-:W-:Y:S01]  /*4a80*/  FFMA.FTZ R221, R221, R116, R152 ;  /* 0x00000074dddd7223 */ /* 0x000fe20000010098 */
[----:B------:R-:W-:Y:S01]  /*4a90*/  F2FP.F16.F32.PACK_AB R203, R225, R214 ;  /* 0x000000d6e1cb723e */ /* 0x000fe200000000ff */
        /* <DEDUP_REMOVED lines=8> */
[----:B0-----:R-:W-:-:S03]  /*4b20*/  F2FP.F16.F32.PACK_AB R191, R232, R231 ;  /* 0x000000e7e8bf723e */ /* 0x001fc600000000ff */
[----:B------:R-:W-:Y:S01]  /*4b30*/  IMAD.WIDE.U32 R210, R217, 0x10, R212 ;  /* 0x00000010d9d27825 */ /* 0x000fe200078e00d4 */
[----:B------:R-:W-:-:S03]  /*4b40*/  F2FP.F16.F32.PACK_AB R190, R230, R221 ;  /* 0x000000dde6be723e */ /* 0x000fc600000000ff */
[----:B-1----:R-:W-:Y:S01]  /*4b50*/  FFMA.FTZ R192, R11, R80, R28 ;  /* 0x000000500bc07223 */ /* 0x002fe2000001001c */
[----:B------:R-:W-:Y:S01]  /*4b60*/  FFMA.FTZ R193, R12, R81, R29 ;  /* 0x000000510cc17223 */ /* 0x000fe2000001001d */
[C---:B------:R-:W-:Y:S01]  /*4b70*/  FFMA.FTZ R194, R14.reuse, R83, R31 ;  /* 0x000000530ec27223 */ /* 0x040fe2000001001f */
[----:B------:R-:W-:Y:S01]  /*4b80*/  FFMA.FTZ R195, R15, R84, R24 ;  /* 0x000000540fc37223 */ /* 0x000fe20000010018 */
[----:B------:R-:W-:Y:S01]  /*4b90*/  FFMA.FTZ R14, R14, R123, R151 ;  /* 0x0000007b0e0e7223 */ /* 0x000fe20000010097 */
[----:B--2---:R-:W-:Y:S01]  /*4ba0*/  FFMA.FTZ R196, R204, R85, R25 ;  /* 0x00000055ccc47223 */ /* 0x004fe20000010019 */
[----:B------:R-:W-:Y:S01]  /*4bb0*/  F2FP.F16.F32.PACK_AB R192, R193, R192 ;  /* 0x000000c0c1c0723e */ /* 0x000fe200000000ff */
[----:B------:R-:W-:Y:S01]  /*4bc0*/  FFMA.FTZ R193, R13, R82, R30 ;  /* 0x000000520dc17223 */ /* 0x000fe2000001001e */
[----:B------:R-:W-:Y:S01]  /*4bd0*/  FFMA.FTZ R197, R205, R86, R26 ;  /* 0x00000056cdc57223 */ /* 0x000fe2000001001a */
[----:B---3--:R-:W-:Y:S01]  /*4be0*/  FFMA.FTZ R200, R206, R87, R27 ;  /* 0x00000057cec87223 */ /* 0x008fe2000001001b */
[----:B------:R-:W-:Y:S01]  /*4bf0*/  FFMA.FTZ R201, R7, R92, R16 ;  /* 0x0000005c07c97223 */ /* 0x000fe20000010010 */
[----:B------:R-:W-:Y:S01]  /*4c00*/  FFMA.FTZ R202, R8, R93, R17 ;  /* 0x0000005d08ca7223 */ /* 0x000fe20000010011 */
[----:B------:R-:W-:Y:S01]  /*4c10*/  F2FP.F16.F32.PACK_AB R193, R194, R193 ;  /* 0x000000c1c2c1723e */ /* 0x000fe200000000ff */
[----:B------:R-:W-:Y:S01]  /*4c20*/  FFMA.FTZ R198, R15, R124, R144 ;  /* 0x0000007c0fc67223 */ /* 0x000fe20000010090 */
[----:B------:R-:W-:Y:S01]  /*4c30*/  F2FP.F16.F32.PACK_AB R194, R196, R195 ;  /* 0x000000c3c4c2723e */ /* 0x000fe200000000ff */
[----:B------:R-:W-:Y:S01]  /*4c40*/  FFMA.FTZ R15, R204, R125, R145 ;  /* 0x0000007dcc0f7223 */ /* 0x000fe20000010091 */
[----:B------:R-:W-:Y:S01]  /*4c50*/  F2FP.F16.F32.PACK_AB R195, R200, R197 ;  /* 0x000000c5c8c3723e */ /* 0x000fe200000000ff */
[----:B------:R-:W-:Y:S01]  /*4c60*/  FFMA.FTZ R197, R13, R122, R150 ;  /* 0x0000007a0dc57223 */ /* 0x000fe20000010096 */
        /* <DEDUP_REMOVED lines=8> */
[----:B------:R-:W0:Y:S01]  /*4cf0*/  LDC.64 R202, c[0x0][0x380] ;  /* 0x0000e000ffca7b82 */ /* 0x000e220000000a00 */
[----:B------:R-:W-:Y:S01]  /*4d00*/  FFMA.FTZ R200, R6, R91, R23 ;  /* 0x0000005b06c87223 */ /* 0x000fe20000010017 */
[----:B------:R-:W-:Y:S01]  /*4d10*/  F2FP.F16.F32.PACK_AB R12, R13, R12 ;  /* 0x0000000c0d0c723e */ /* 0x000fe200000000ff */
[----:B------:R-:W-:Y:S01]  /*4d20*/  FFMA.FTZ R199, R205, R126, R146 ;  /* 0x0000007ecdc77223 */ /* 0x000fe20000010092 */
[----:B------:R-:W-:Y:S01]  /*4d30*/  FFMA.FTZ R206, R206, R127, R147 ;  /* 0x0000007fcece7223 */ /* 0x000fe20000010093 */
[----:B------:R-:W-:Y:S01]  /*4d40*/  FFMA.FTZ R7, R7, R132, R136 ;  /* 0x0000008407077223 */ /* 0x000fe20000010088 */
[----:B------:R-:W-:Y:S01]  /*4d50*/  F2FP.F16.F32.PACK_AB R13, R200, R15 ;  /* 0x0000000fc80d723e */ /* 0x000fe200000000ff */
        /* <DEDUP_REMOVED lines=10> */
[----:B------:R-:W-:Y:S01]  /*4e00*/  IMAD.WIDE.U32 R216, R217, 0x10, R218 ;  /* 0x00000010d9d87825 */ /* 0x000fe200078e00da */
[----:B------:R-:W-:-:S02]  /*4e10*/  F2FP.F16.F32.PACK_AB R188, R208, R207 ;  /* 0x000000cfd0bc723e */ /* 0x000fc400000000ff */
[----:B------:R-:W-:Y:S01]  /*4e20*/  F2FP.F16.F32.PACK_AB R196, R11, R196 ;  /* 0x000000c40bc4723e */ /* 0x000fe200000000ff */
[C---:B------:R-:W-:Y:S01]  /*4e30*/  IMAD.WIDE.U32 R212, R233.reuse, 0x10, R212 ;  /* 0x00000010e9d47825 */ /* 0x040fe200078e00d4 */
[----:B------:R-:W-:Y:S01]  /*4e40*/  F2FP.F16.F32.PACK_AB R199, R206, R199 ;  /* 0x000000c7cec7723e */ /* 0x000fe200000000ff */
[----:B------:R1:W-:Y:S01]  /*4e50*/  STG.E.128 desc[UR6][R214.64], R188 ;  /* 0x000000bcd6007986 */ /* 0x0003e2000c101d06 */
        /* <DEDUP_REMOVED lines=8> */
[----:B0-----:R-:W-:Y:S01]  /*4ee0*/  LEA R0, R202, R0, 0x2 ;  /* 0x00000000ca007211 */ /* 0x001fe200078e10ff */
[----:B------:R1:W-:Y:S03]  /*4ef0*/  STG.E.128 desc[UR6][R212.64], R12 ;  /* 0x0000000cd4007986 */ /* 0x0003e6000c101d06 */
[----:B------:R-:W-:Y:S01]  /*4f00*/  ISETP.GE.AND P2, PT, R0, R203, PT ;  /* 0x000000cb0000720c */ /* 0x000fe20003f46270 */
[----:B------:R1:W-:-:S12]  /*4f10*/  STG.E.128 desc[UR6][R218.64], R8 ;  /* 0x00000008da007986 */ /* 0x0003d8000c101d06 */
[----:B------:R-:W-:Y:S05]  /*4f20*/  @!P2 BRA `(.L_x_13912) ;  /* 0xffffffbc00fca947 */ /* 0x000fea000383ffff */
[----:B------:R-:W-:Y:S05]  /*4f30*/  EXIT ;  /* 0x000000000000794d */ /* 0x000fea0003800000 */
.L_x_13911:
        /* <DEDUP_REMOVED lines=8> */
.L_x_13914:
[----:B------:R-:W-:Y:S05]  /*4fc0*/  BSYNC B0 ;  /* 0x0000000000007941 */ /* 0x000fea0003800000 */
.L_x_13913:
        /* <DEDUP_REMOVED lines=9> */
.L_x_13915:
        /* <DEDUP_REMOVED lines=8> */
.L_x_13916:
[----:B------:R-:W-:Y:S01]  /*50e0*/  HFMA2 R222, -RZ, RZ, 0, 4.76837158203125e-07 ;  /* 0x00000008ffde7431 */ /* 0x000fe200000001ff */
[----:B------:R-:W-:-:S05]  /*50f0*/  MOV R191, R212 ;  /* 0x000000d400bf7202 */ /* 0x000fca0000000f00 */
[----:B------:R-:W-:-:S05]  /*5100*/  FADD.FTZ R192, R190, R191 ;  /* 0x000000bfbec07221 */ /* 0x000fca0000010000 */
[----:B------:R-:W-:-:S07]  /*5110*/  MOV R223, R192 ;  /* 0x000000c000df7202 */ /* 0x000fce0000000f00 */
[----:B------:R-:W-:Y:S05]  /*5120*/  WARPSYNC.COLLECTIVE R198, `(.L_x_13917) ;  /* 0x00000000c6087348 */ /* 0x000fea0003c00000 */
[----:B------:R0:W1:Y:S02]  /*5130*/  SHFL.BFLY P4, R212, R223, R222, R235 ;  /* 0x0c0000dedfd47389 */ /* 0x00006400000800eb */
[----:B01----:R-:W-:Y:S05]  /*5140*/  ENDCOLLECTIVE ;  /* 0x000000000000791b */ /* 0x003fea0003800000 */
.L_x_13917:
[----:B------:R-:W-:Y:S01]  /*5150*/  HFMA2 R222, -RZ, RZ, 0, 9.5367431640625e-07 ;  /* 0x00000010ffde7431 */ /* 0x000fe200000001ff */
[----:B------:R-:W-:-:S05]  /*5160*/  MOV R191, R212 ;  /* 0x000000d400bf7202 */ /* 0x000fca0000000f00 */
[----:B------:R-:W-:-:S05]  /*5170*/  FADD.FTZ R194, R192, R191 ;  /* 0x000000bfc0c27221 */ /* 0x000fca0000010000 */
[----:B------:R-:W-:-:S07]  /*5180*/  MOV R223, R194 ;  /* 0x000000c200df7202 */ /* 0x000fce0000000f00 */
[----:B------:R-:W-:Y:S05]  /*5190*/  WARPSYNC.COLLECTIVE R198, `(.L_x_13918) ;  /* 0x00000000c6087348 */ /* 0x000fea0003c00000 */
[----:B------:R0:W1:Y:S02]  /*51a0*/  SHFL.BFLY P4, R212, R223, R222, R235 ;  /* 0x0c0000dedfd47389 */ /* 0x00006400000800eb */
[----:B01----:R-:W-:Y:S05]  /*51b0*/  ENDCOLLECTIVE ;  /* 0x000000000000791b */ /* 0x003fea0003800000 */
.L_x_13918:
        /* <DEDUP_REMOVED lines=88> */
.L_x_13919:
[----:B------:R-:W-:Y:S01]  /*5740*/  HFMA2 R222, -RZ, RZ, 0, 1.1920928955078125e-07 ;  /* 0x00000002ffde7431 */ /* 0x000fe200000001ff */
[----:B------:R-:W-:-:S05]  /*5750*/  MOV R190, R212 ;  /* 0x000000d400be7202 */ /* 0x000fca0000000f00 */
[----:B------:R-:W-:-:S05]  /*5760*/  FADD.FTZ R190, R3, R190 ;  /* 0x000000be03be7221 */ /* 0x000fca0000010000 */
[----:B------:R-:W-:-:S07]  /*5770*/  MOV R223, R190 ;  /* 0x000000be00df7202 */ /* 0x000fce0000000f00 */
[----:B------:R-:W-:Y:S05]  /*5780*/  WARPSYNC.COLLECTIVE R198, `(.L_x_13920) ;  /* 0x00000000c6087348 */ /* 0x000fea0003c00000 */
[----:B------:R0:W1:Y:S02]  /*5790*/  SHFL.BFLY P4, R212, R223, R222, R235 ;  /* 0x0c0000dedfd47389 */ /* 0x00006400000800eb */
[----:B01----:R-:W-:Y:S05]  /*57a0*/  ENDCOLLECTIVE ;  /* 0x000000000000791b */ /* 0x003fea0003800000 */
.L_x_13920:
[----:B------:R-:W-:Y:S01]  /*57b0*/  HFMA2 R222, -RZ, RZ, 0, 2.384185791015625e-07 ;  /* 0x00000004ffde7431 */ /* 0x000fe200000001ff */
[----:B------:R-:W-:-:S05]  /*57c0*/  MOV R189, R212 ;  /* 0x000000d400bd7202 */ /* 0x000fca0000000f00 */
[----:B------:R-:W-:-:S05]  /*57d0*/  FADD.FTZ R189, R190, R189 ;  /* 0x000000bdbebd7221 */ /* 0x000fca0000010000 */
[----:B------:R-:W-:-:S07]  /*57e0*/  MOV R223, R189 ;  /* 0x000000bd00df7202 */ /* 0x000fce0000000f00 */
[----:B------:R-:W-:Y:S05]  /*57f0*/  WARPSYNC.COLLECTIVE R198, `(.L_x_13921) ;  /* 0x00000000c6087348 */ /* 0x000fea0003c00000 */
[----:B------:R0:W1:Y:S02]  /*5800*/  SHFL.BFLY P4, R212, R223, R222, R235 ;  /* 0x0c0000dedfd47389 */ /* 0x00006400000800eb */
[----:B01----:R-:W-:Y:S05]  /*5810*/  ENDCOLLECTIVE ;  /* 0x000000000000791b */ /* 0x003fea0003800000 */
.L_x_13921:
[----:B------:R-:W-:Y:S01]  /*5820*/  HFMA2 R222, -RZ, RZ, 0, 4.76837158203125e-07 ;  /* 0x00000008ffde7431 */ /* 0x000fe200000001ff */
[----:B------:R-:W-:-:S05]  /*5830*/  MOV R192, R212 ;  /* 0x000000d400c07202 */ /* 0x000fca0000000f00 */
[----:B------:R-:W-:-:S05]  /*5840*/  FADD.FTZ R192, R189, R192 ;  /* 0x000000c0bdc07221 */ /* 0x000fca0000010000 */
[----:B------:R-:W-:-:S07]  /*5850*/  MOV R223, R192 ;  /* 0x000000c000df7202 */ /* 0x000fce0000000f00 */
[----:B------:R-:W-:Y:S05]  /*5860*/  WARPSYNC.COLLECTIVE R198, `(.L_x_13922) ;  /* 0x00000000c6087348 */ /* 0x000fea0003c00000 */
[----:B------:R0:W1:Y:S02]  /*5870*/  SHFL.BFLY P4, R212, R223, R222, R235 ;  /* 0x0c0000dedfd47389 */ /* 0x00006400000800eb */
[----:B01----:R-:W-:Y:S05]  /*5880*/  ENDCOLLECTIVE ;  /* 0x000000000000791b */ /* 0x003fea0003800000 */
.L_x_13922:
[----:B------:R-:W-:Y:S01]  /*5890*/  HFMA2 R222, -RZ, RZ, 0, 9.5367431640625e-07 ;  /* 0x00000010ffde7431 */ /* 0x000fe200000001ff */
[----:B------:R-:W-:-:S05]  /*58a0*/  MOV R213, R212 ;  /* 0x000000d400d57202 */ /* 0x000fca0000000f00 */
[----:B------:R-:W-:-:S05]  /*58b0*/  FADD.FTZ R213, R192, R213 ;  /* 0x000000d5c0d57221 */ /* 0x000fca0000010000 */
[----:B------:R-:W-:-:S07]  /*58c0*/  MOV R223, R213 ;  /* 0x000000d500df7202 */ /* 0x000fce0000000f00 */
[----:B------:R-:W-:Y:S05]  /*58d0*/  WARPSYNC.COLLECTIVE R198, `(.L_x_13923) ;  /* 0x00000000c6087348 */ /* 0x000fea0003c00000 */
[----:B------:R0:W1:Y:S02]  /*58e0*/  SHFL.BFLY P4, R212, R223, R222, R235 ;  /* 0x0c0000dedfd47389 */ /* 0x00006400000800eb */
[----:B01----:R-:W-:Y:S05]  /*58f0*/  ENDCOLLECTIVE ;  /* 0x000000000000791b */ /* 0x003fea0003800000 */
.L_x_13923:
[----:B------:R-:W-:Y:S01]  /*5900*/  MOV R194, R212 ;  /* 0x000000d400c27202 */ /* 0x000fe20000000f00 */
[----:B------:R-:W-:Y:S06]  /*5910*/  BRA `(.L_x_13924) ;  /* 0xffffffe400c87947 */ /* 0x000fec000383ffff */
.L_x_13925:
        /* <DEDUP_REMOVED lines=14> */
.L_x_27993:


//--------------------- .text._ZN10layer_norm31ln_parallel_residual_fwd_kernelINS_13Kernel_traitsIf6__halfS2_S2_fjLj1280ELj1ELj4ELj1ELj16ENS_18Kernel_traits_baseILj1280EfS2_S2_S2_fjLj128EEEEELb0ELb1ELb0EEEvNS_9FwdParamsE --------------------------
	.section	.text._ZN10layer_norm31ln_parallel_residual_fwd_kernelINS_13Kernel_traitsIf6__halfS2_S2_fjLj1280ELj1ELj4ELj1ELj16ENS_18Kernel_traits_baseILj1280EfS2_S2_S2_fjLj128EEEEELb0ELb1ELb0EEEvNS_9FwdParamsE,"ax",@progbits
	.align	128
        .global         _ZN10layer_norm31ln_parallel_residual_fwd_kernelINS_13Kernel_traitsIf6__halfS2_S2_fjLj1280ELj1ELj4ELj1ELj16ENS_18Kernel_traits_baseILj1280EfS2_S2_S2_fjLj128EEEEELb0ELb1ELb0EEEvNS_9FwdParamsE
        .type           _ZN10layer_norm31ln_parallel_residual_fwd_kernelINS_13Kernel_traitsIf6__halfS2_S2_fjLj1280ELj1ELj4ELj1ELj16ENS_18Kernel_traits_baseILj1280EfS2_S2_S2_fjLj128EEEEELb0ELb1ELb0EEEvNS_9FwdParamsE,@function
        .size           _ZN10layer_norm31ln_parallel_residual_fwd_kernelINS_13Kernel_traitsIf6__halfS2_S2_fjLj1280ELj1ELj4ELj1ELj16ENS_18Kernel_traits_baseILj1280EfS2_S2_S2_fjLj128EEEEELb0ELb1ELb0EEEvNS_9FwdParamsE,(.L_x_27994 - _ZN10layer_norm31ln_parallel_residual_fwd_kernelINS_13Kernel_traitsIf6__halfS2_S2_fjLj1280ELj1ELj4ELj1ELj16ENS_18Kernel_traits_baseILj1280EfS2_S2_S2_fjLj128EEEEELb0ELb1ELb0EEEvNS_9FwdParamsE)
        .other          _ZN10layer_norm31ln_parallel_residual_fwd_kernelINS_13Kernel_traitsIf6__halfS2_S2_fjLj1280ELj1ELj4ELj1ELj16ENS_18Kernel_traits_baseILj1280EfS2_S2_S2_fjLj128EEEEELb0ELb1ELb0EEEvNS_9FwdParamsE,@"STO_CUDA_ENTRY STV_DEFAULT"
_ZN10layer_norm31ln_parallel_residual_fwd_kernelINS_13Kernel_traitsIf6__halfS2_S2_fjLj1280ELj1ELj4ELj1ELj16ENS_18Kernel_traits_baseILj1280EfS2_S2_S2_fjLj128EEEEELb0ELb1ELb0EEEvNS_9FwdParamsE:
.text._ZN10layer_norm31ln_parallel_residual_fwd_kernelINS_13Kernel_traitsIf6__halfS2_S2_fjLj1280ELj1ELj4ELj1ELj16ENS_18Kernel_traits_baseILj1280EfS2_S2_S2_fjLj128EEEEELb0ELb1ELb0EEEvNS_9FwdParamsE:
        /* <DEDUP_REMOVED lines=74> */
.L_x_13927:
        /* <DEDUP_REMOVED lines=19> */
[C---:B--2---:R-:W-:Y:S01]  /*05d0*/  @P2 IMAD.WIDE.U32 R14, R7.reuse, 0x20, R14 ;  /* 0x00000020070e2825 */ /* 0x044fe200078e000e */
[----:B------:R-:W-:-:S02]  /*05e0*/  @P2 IADD3 R7, PT, PT, R7, 0x20, RZ ;  /* 0x0000002007072810 */ /* 0x000fc40007ffe0ff */
[----:B------:R0:W5:Y:S04]  /*05f0*/  @P1 LDG.E.128 R72, desc[UR6][R12.64+0x10] ;  /* 0x000010060c481981 */ /* 0x000168000c1e1d00 */
        /* <DEDUP_REMOVED lines=28> */
.L_x_13928:
[----:B------:R-:W-:Y:S05]  /*07c0*/  BSYNC.RECONVERGENT B0 ;  /* 0x0000000000007941 */ /* 0x000fea0003800200 */
.L_x_13926:
        /* <DEDUP_REMOVED lines=10> */
.L_x_13970:
        /* <DEDUP_REMOVED lines=67> */
.L_x_13932:
        /* <DEDUP_REMOVED lines=29> */
.L_x_13931:
        /* <DEDUP_REMOVED lines=30> */
.L_x_13934:
        /* <DEDUP_REMOVED lines=8> */
.L_x_13933:
[----:B------:R-:W0:Y:S01]  /*10d0*/  @P4 LDC.64 R18, c[0x0][0x3a8] ;  /* 0x0000ea00ff124b82 */ /* 0x000e220000000a00 */
[C---:B------:R-:W-:Y:S01]  /*10e0*/  IADD3 R145, PT, PT, R142.reuse, 0x20, RZ ;  /* 0x000000208e917810 */ /* 0x040fe20007ffe0ff */
[----:B0-----:R-:W-:-:S05]  /*10f0*/  @P4 IMAD.WIDE.U32 R18, R142, 0x10, R18 ;  /* 0x000000108e124825 */ /* 0x001fca00078e0012 */
[----:B------:R0:W-:Y:S02]  /*1100*/  @P4 STG.E.128 desc[UR6][R18.64], R20 ;  /* 0x0000001412004986 */ /* 0x0001e4000c101d06 */
.L_x_13930:
[----:B------:R-:W-:Y:S05]  /*1110*/  BSYNC.RECONVERGENT B0 ;  /* 0x0000000000007941 */ /* 0x000fea0003800200 */
.L_x_13929:
        /* <DEDUP_REMOVED lines=32> */
.L_x_13938:
        /* <DEDUP_REMOVED lines=29> */
.L_x_13937:
        /* <DEDUP_REMOVED lines=32> */
.L_x_13940:
        /* <DEDUP_REMOVED lines=44> */
.L_x_13939:
[----:B------:R-:W0:Y:S02]  /*19b0*/  @P4 LDC.64 R18, c[0x0][0x3a8] ;  /* 0x0000ea00ff124b82 */ /* 0x000e240000000a00 */
[C---:B0-----:R-:W-:Y:S01]  /*19c0*/  @P4 IMAD.WIDE.U32 R18, R145.reuse, 0x10, R18 ;  /* 0x0000001091124825 */ /* 0x041fe200078e0012 */
[----:B------:R-:W-:-:S04]  /*19d0*/  IADD3 R145, PT, PT, R145, 0x20, RZ ;  /* 0x0000002091917810 */ /* 0x000fc80007ffe0ff */
[----:B------:R0:W-:Y:S03]  /*19e0*/  @P4 STG.E.128 desc[UR6][R18.64], R20 ;  /* 0x0000001412004986 */ /* 0x0001e6000c101d06 */
.L_x_13936:
[----:B------:R-:W-:Y:S05]  /*19f0*/  BSYNC.RECONVERGENT B0 ;  /* 0x0000000000007941 */ /* 0x000fea0003800200 */
.L_x_13935:
        /* <DEDUP_REMOVED lines=32> */
.L_x_13944:
        /* <DEDUP_REMOVED lines=29> */
.L_x_13943:
        /* <DEDUP_REMOVED lines=32> */
.L_x_13946:
        /* <DEDUP_REMOVED lines=44> */
.L_x_13945:
[----:B------:R-:W0:Y:S02]  /*2290*/  @P4 LDC.64 R18, c[0x0][0x3a8] ;  /* 0x0000ea00ff124b82 */ /* 0x000e240000000a00 */
[C---:B0-----:R-:W-:Y:S01]  /*22a0*/  @P4 IMAD.WIDE.U32 R18, R145.reuse, 0x10, R18 ;  /* 0x0000001091124825 */ /* 0x041fe200078e0012 */
[----:B------:R-:W-:-:S04]  /*22b0*/  IADD3 R145, PT, PT, R145, 0x20, RZ ;  /* 0x0000002091917810 */ /* 0x000fc80007ffe0ff */
[----:B------:R0:W-:Y:S03]  /*22c0*/  @P4 STG.E.128 desc[UR6][R18.64], R20 ;  /* 0x0000001412004986 */ /* 0x0001e6000c101d06 */
.L_x_13942:
[----:B------:R-:W-:Y:S05]  /*22d0*/  BSYNC.RECONVERGENT B0 ;  /* 0x0000000000007941 */ /* 0x000fea0003800200 */
.L_x_13941:
        /* <DEDUP_REMOVED lines=32> */
.L_x_13950:
        /* <DEDUP_REMOVED lines=29> */
.L_x_13949:
        /* <DEDUP_REMOVED lines=32> */
.L_x_13952:
        /* <DEDUP_REMOVED lines=44> */
.L_x_13951:
[----:B------:R-:W0:Y:S02]  /*2b70*/  @P4 LDC.64 R18, c[0x0][0x3a8] ;  /* 0x0000ea00ff124b82 */ /* 0x000e240000000a00 */
[C---:B0-----:R-:W-:Y:S01]  /*2b80*/  @P4 IMAD.WIDE.U32 R18, R145.reuse, 0x10, R18 ;  /* 0x0000001091124825 */ /* 0x041fe200078e0012 */
[----:B------:R-:W-:-:S04]  /*2b90*/  IADD3 R145, PT, PT, R145, 0x20, RZ ;  /* 0x0000002091917810 */ /* 0x000fc80007ffe0ff */
[----:B------:R0:W-:Y:S03]  /*2ba0*/  @P4 STG.E.128 desc[UR6][R18.64], R20 ;  /* 0x0000001412004986 */ /* 0x0001e6000c101d06 */
.L_x_13948:
[----:B------:R-:W-:Y:S05]  /*2bb0*/  BSYNC.RECONVERGENT B0 ;  /* 0x0000000000007941 */ /* 0x000fea0003800200 */
.L_x_13947:
        /* <DEDUP_REMOVED lines=32> */
.L_x_13956:
        /* <DEDUP_REMOVED lines=29> */
.L_x_13955:
        /* <DEDUP_REMOVED lines=32> */
.L_x_13958:
        /* <DEDUP_REMOVED lines=44> */
.L_x_13957:
[----:B------:R-:W0:Y:S02]  /*3450*/  @P4 LDC.64 R18, c[0x0][0x3a8] ;  /* 0x0000ea00ff124b82 */ /* 0x000e240000000a00 */
[----:B0-----:R-:W-:-:S05]  /*3460*/  @P4 IMAD.WIDE.U32 R18, R145, 0x10, R18 ;  /* 0x0000001091124825 */ /* 0x001fca00078e0012 */
[----:B------:R0:W-:Y:S02]  /*3470*/  @P4 STG.E.128 desc[UR6][R18.64], R20 ;  /* 0x0000001412004986 */ /* 0x0001e4000c101d06 */
.L_x_13954:
[----:B------:R-:W-:Y:S05]  /*3480*/  BSYNC.RECONVERGENT B0 ;  /* 0x0000000000007941 */ /* 0x000fea0003800200 */
.L_x_13953:
        /* <DEDUP_REMOVED lines=153> */
.L_x_13982:
        /* <DEDUP_REMOVED lines=43> */
[----:B------:R-:W-:-:S02]  /*40d0*/  F2FP.F16.F32.PACK_AB R113, R148, R115 ;  /* 0x000000739471723e */ /* 0x000fc400000000ff */
[----:B------:R-:W-:Y:S02]  /*40e0*/  F2FP.F16.F32.PACK_AB R114, R147, R114 ;  /* 0x000000729372723e */ /* 0x000fe400000000ff */
[----:B------:R-:W-:Y:S02]  /*40f0*/  F2FP.F16.F32.PACK_AB R115, R156, R149 ;  /* 0x000000959c73723e */ /* 0x000fe400000000ff */
[----:B------:R-:W-:-:S03]  /*4100*/  IADD3 R142, PT, PT, R142, 0x20, RZ ;  /* 0x000000208e8e7810 */ /* 0x000fc60007ffe0ff */
[----:B------:R1:W-:Y:S04]  /*4110*/  STG.E.128 desc[UR6][R18.64], R112 ;  /* 0x0000007012007986 */ /* 0x0003e8000c101d06 */
.L_x_13961:
[----:B------:R-:W-:Y:S05]  /*4120*/  BSYNC.RECONVERGENT B0 ;  /* 0x0000000000007941 */ /* 0x000fea0003800200 */
.L_x_13960:
        /* <DEDUP_REMOVED lines=35> */
.L_x_13963:
[----:B------:R-:W-:Y:S05]  /*4360*/  BSYNC.RECONVERGENT B0 ;  /* 0x0000000000007941 */ /* 0x000fea0003800200 */
.L_x_13962:
        /* <DEDUP_REMOVED lines=35> */
.L_x_13965:
[----:B------:R-:W-:Y:S05]  /*45a0*/  BSYNC.RECONVERGENT B0 ;  /* 0x0000000000007941 */ /* 0x000fea0003800200 */
.L_x_13964:
        /* <DEDUP_REMOVED lines=35> */
.L_x_13967:
[----:B------:R-:W-:Y:S05]  /*47e0*/  BSYNC.RECONVERGENT B0 ;  /* 0x0000000000007941 */ /* 0x000fea0003800200 */
.L_x_13966:
        /* <DEDUP_REMOVED lines=31> */
[----:B------:R-:W-:Y:S02]  /*49e0*/  F2FP.F16.F32.PACK_AB R113, R148, R113 ;  /* 0x000000719471723e */ /* 0x000fe400000000ff */
[----:B------:R-:W-:-:S05]  /*49f0*/  F2FP.F16.F32.PACK_AB R112, R145, R112 ;  /* 0x000000709170723e */ /* 0x000fca00000000ff */
[----:B------:R0:W-:Y:S02]  /*4a00*/  STG.E.128 desc[UR6][R18.64], R112 ;  /* 0x0000007012007986 */ /* 0x0001e4000c101d06 */
.L_x_13969:
[----:B------:R-:W-:Y:S05]  /*4a10*/  BSYNC.RECONVERGENT B0 ;  /* 0x0000000000007941 */ /* 0x000fea0003800200 */
.L_x_13968:
[----:B01234-:R-:W0:Y:S02]  /*4a20*/  LDC.64 R18, c[0x0][0x380] ;  /* 0x0000e000ff127b82 */ /* 0x01fe240000000a00 */
[----:B0-----:R-:W-:-:S04]  /*4a30*/  LEA R4, R18, R4, 0x2 ;  /* 0x0000000412047211 */ /* 0x001fc800078e10ff */
[----:B------:R-:W-:-:S13]  /*4a40*/  ISETP.GE.AND P0, PT, R4, R19, PT ;  /* 0x000000130400720c */ /* 0x000fda0003f06270 */
[----:B------:R-:W-:Y:S05]  /*4a50*/  @!P0 BRA `(.L_x_13970) ;  /* 0xffffffbc00848947 */ /* 0x000fea000383ffff */
[----:B------:R-:W-:Y:S05]  /*4a60*/  EXIT ;  /* 0x000000000000794d */ /* 0x000fea0003800000 */
.L_x_13959:
        /* <DEDUP_REMOVED lines=8> */
.L_x_13972:
[----:B------:R-:W-:Y:S05]  /*4af0*/  BSYNC B0 ;  /* 0x0000000000007941 */ /* 0x000fea0003800000 */
.L_x_13971:
        /* <DEDUP_REMOVED lines=10> */
.L_x_13973:
[----:B------:R-:W-:Y:S01]  /*4ba0*/  HFMA2 R148, -RZ, RZ, 0, 2.384185791015625e-07 ;  /* 0x00000004ff947431 */ /* 0x000fe200000001ff */
[----:B------:R-:W-:-:S05]  /*4bb0*/  MOV R113, R147 ;  /* 0x0000009300717202 */ /* 0x000fca0000000f00 */
[----:B------:R-:W-:-:S05]  /*4bc0*/  FADD.FTZ R113, R112, R113 ;  /* 0x0000007170717221 */ /* 0x000fca0000010000 */
[----:B------:R-:W-:-:S07]  /*4bd0*/  MOV R149, R113 ;  /* 0x0000007100957202 */ /* 0x000fce0000000f00 */
[----:B------:R-:W-:Y:S05]  /*4be0*/  WARPSYNC.COLLECTIVE R146, `(.L_x_13974) ;  /* 0x0000000092087348 */ /* 0x000fea0003c00000 */
[----:B------:R0:W1:Y:S02]  /*4bf0*/  SHFL.BFLY P6, R147, R149, R148, R151 ;  /* 0x0c00009495937389 */ /* 0x00006400000c0097 */
[----:B01----:R-:W-:Y:S05]  /*4c00*/  ENDCOLLECTIVE ;  /* 0x000000000000791b */ /* 0x003fea0003800000 */
.L_x_13974:
[----:B------:R-:W-:Y:S01]  /*4c10*/  HFMA2 R148, -RZ, RZ, 0, 4.76837158203125e-07 ;  /* 0x00000008ff947431 */ /* 0x000fe200000001ff */
[----:B------:R-:W-:-:S05]  /*4c20*/  MOV R18, R147 ;  /* 0x0000009300127202 */ /* 0x000fca0000000f00 */
[----:B------:R-:W-:-:S05]  /*4c30*/  FADD.FTZ R144, R113, R18 ;  /* 0x0000001271907221 */ /* 0x000fca0000010000 */
[----:B------:R-:W-:-:S07]  /*4c40*/  MOV R149, R144 ;  /* 0x0000009000957202 */ /* 0x000fce0000000f00 */
[----:B------:R-:W-:Y:S05]  /*4c50*/  WARPSYNC.COLLECTIVE R146, `(.L_x_13975) ;  /* 0x0000000092087348 */ /* 0x000fea0003c00000 */
[----:B------:R0:W1:Y:S02]  /*4c60*/  SHFL.BFLY P6, R147, R149, R148, R151 ;  /* 0x0c00009495937389 */ /* 0x00006400000c0097 */
[----:B01----:R-:W-:Y:S05]  /*4c70*/  ENDCOLLECTIVE ;  /* 0x000000000000791b */ /* 0x003fea0003800000 */
.L_x_13975:
[----:B------:R-:W-:Y:S01]  /*4c80*/  HFMA2 R148, -RZ, RZ, 0, 9.5367431640625e-07 ;  /* 0x00000010ff947431 */ /* 0x000fe200000001ff */
[----:B------:R-:W-:-:S05]  /*4c90*/  MOV R115, R147 ;  /* 0x0000009300737202 */ /* 0x000fca0000000f00 */
[----:B------:R-:W-:-:S05]  /*4ca0*/  FADD.FTZ R145, R144, R115 ;  /* 0x0000007390917221 */ /* 0x000fca0000010000 */
[----:B------:R-:W-:-:S07]  /*4cb0*/  MOV R149, R145 ;  /* 0x0000009100957202 */ /* 0x000fce0000000f00 */
[----:B------:R-:W-:Y:S05]  /*4cc0*/  WARPSYNC.COLLECTIVE R146, `(.L_x_13976) ;  /* 0x0000000092087348 */ /* 0x000fea0003c00000 */
[----:B------:R0:W1:Y:S02]  /*4cd0*/  SHFL.BFLY P6, R147, R149, R148, R151 ;  /* 0x0c00009495937389 */ /* 0x00006400000c0097 */
[----:B01----:R-:W-:Y:S05]  /*4ce0*/  ENDCOLLECTIVE ;  /* 0x000000000000791b */ /* 0x003fea0003800000 */
.L_x_13976:
        /* <DEDUP_REMOVED lines=90> */
.L_x_13977:
[----:B------:R-:W-:Y:S01]  /*5290*/  HFMA2 R148, -RZ, RZ, 0, 1.1920928955078125e-07 ;  /* 0x00000002ff947431 */ /* 0x000fe200000001ff */
[----:B------:R-:W-:-:S05]  /*52a0*/  MOV R19, R147 ;  /* 0x0000009300137202 */ /* 0x000fca0000000f00 */
[----:B------:R-:W-:-:S05]  /*52b0*/  FADD.FTZ R19, R18, R19 ;  /* 0x0000001312137221 */ /* 0x000fca0000010000 */
[----:B------:R-:W-:-:S07]  /*52c0*/  MOV R149, R19 ;  /* 0x0000001300957202 */ /* 0x000fce0000000f00 */
[----:B------:R-:W-:Y:S05]  /*52d0*/  WARPSYNC.COLLECTIVE R146, `(.L_x_13978) ;  /* 0x0000000092087348 */ /* 0x000fea0003c00000 */
[----:B------:R0:W1:Y:S02]  /*52e0*/  SHFL.BFLY P6, R147, R149, R148, R151 ;  /* 0x0c00009495937389 */ /* 0x00006400000c0097 */
[----:B01----:R-:W-:Y:S05]  /*52f0*/  ENDCOLLECTIVE ;  /* 0x000000000000791b */ /* 0x003fea0003800000 */
.L_x_13978:
[----:B------:R-:W-:Y:S01]  /*5300*/  HFMA2 R148, -RZ, RZ, 0, 2.384185791015625e-07 ;  /* 0x00000004ff947431 */ /* 0x000fe200000001ff */
[----:B------:R-:W-:-:S05]  /*5310*/  MOV R112, R147 ;  /* 0x0000009300707202 */ /* 0x000fca0000000f00 */
[----:B------:R-:W-:-:S05]  /*5320*/  FADD.FTZ R112, R19, R112 ;  /* 0x0000007013707221 */ /* 0x000fca0000010000 */
[----:B------:R-:W-:-:S07]  /*5330*/  MOV R149, R112 ;  /* 0x0000007000957202 */ /* 0x000fce0000000f00 */
[----:B------:R-:W-:Y:S05]  /*5340*/  WARPSYNC.COLLECTIVE R146, `(.L_x_13979) ;  /* 0x0000000092087348 */ /* 0x000fea0003c00000 */
[----:B------:R0:W1:Y:S02]  /*5350*/  SHFL.BFLY P6, R147, R149, R148, R151 ;  /* 0x0c00009495937389 */ /* 0x00006400000c0097 */
[----:B01----:R-:W-:Y:S05]  /*5360*/  ENDCOLLECTIVE ;  /* 0x000000000000791b */ /* 0x003fea0003800000 */
.L_x_13979:
[----:B------:R-:W-:Y:S01]  /*5370*/  HFMA2 R148, -RZ, RZ, 0, 4.76837158203125e-07 ;  /* 0x00000008ff947431 */ /* 0x000fe200000001ff */
[----:B------:R-:W-:-:S05]  /*5380*/  MOV R113, R147 ;  /* 0x0000009300717202 */ /* 0x000fca0000000f00 */
[----:B------:R-:W-:-:S05]  /*5390*/  FADD.FTZ R113, R112, R113 ;  /* 0x0000007170717221 */ /* 0x000fca0000010000 */
[----:B------:R-:W-:-:S07]  /*53a0*/  MOV R149, R113 ;  /* 0x0000007100957202 */ /* 0x000fce0000000f00 */
[----:B------:R-:W-:Y:S05]  /*53b0*/  WARPSYNC.COLLECTIVE R146, `(.L_x_13980) ;  /* 0x0000000092087348 */ /* 0x000fea0003c00000 */
[----:B------:R0:W1:Y:S02]  /*53c0*/  SHFL.BFLY P6, R147, R149, R148, R151 ;  /* 0x0c00009495937389 */ /* 0x00006400000c0097 */
[----:B01----:R-:W-:Y:S05]  /*53d0*/  ENDCOLLECTIVE ;  /* 0x000000000000791b */ /* 0x003fea0003800000 */
.L_x_13980:
[----:B------:R-:W-:Y:S01]  /*53e0*/  HFMA2 R148, -RZ, RZ, 0, 9.5367431640625e-07 ;  /* 0x00000010ff947431 */ /* 0x000fe200000001ff */
[----:B------:R-:W-:-:S05]  /*53f0*/  MOV R144, R147 ;  /* 0x0000009300907202 */ /* 0x000fca0000000f00 */
[----:B------:R-:W-:-:S05]  /*5400*/  FADD.FTZ R144, R113, R144 ;  /* 0x0000009071907221 */ /* 0x000fca0000010000 */
[----:B------:R-:W-:-:S07]  /*5410*/  MOV R149, R144 ;  /* 0x0000009000957202 */ /* 0x000fce0000000f00 */
[----:B------:R-:W-:Y:S05]  /*5420*/  WARPSYNC.COLLECTIVE R146, `(.L_x_13981) ;  /* 0x0000000092087348 */ /* 0x000fea0003c00000 */
[----:B------:R0:W1:Y:S02]  /*5430*/  SHFL.BFLY P6, R147, R149, R148, R151 ;  /* 0x0c00009495937389 */ /* 0x00006400000c0097 */
[----:B01----:R-:W-:Y:S05]  /*5440*/  ENDCOLLECTIVE ;  /* 0x000000000000791b */ /* 0x003fea0003800000 */
.L_x_13981:
[----:B------:R-:W-:Y:S01]  /*5450*/  MOV R145, R147 ;  /* 0x0000009300917202 */ /* 0x000fe20000000f00 */
[----:B------:R-:W-:Y:S06]  /*5460*/  BRA `(.L_x_13982) ;  /* 0xffffffe8006c7947 */ /* 0x000fec000383ffff */
.L_x_13983:
        /* <DEDUP_REMOVED lines=9> */
.L_x_27994:


//--------------------- .text._ZN10layer_norm31ln_parallel_residual_fwd_kernelINS_13Kernel_traitsIf6__halfS2_S2_fjLj1280ELj1ELj4ELj1ELj16ENS_18Kernel_traits_baseILj1280EfS2_S2_S2_fjLj128EEEEELb0ELb1ELb1EEEvNS_9FwdParamsE --------------------------
	.section	.text._ZN10layer_norm31ln_parallel_residual_fwd_kernelINS_13Kernel_traitsIf6__halfS2_S2_fjLj1280ELj1ELj4ELj1ELj16ENS_18Kernel_traits_baseILj1280EfS2_S2_S2_fjLj128EEEEELb0ELb1ELb1EEEvNS_9FwdParamsE,"ax",@progbits
	.align	128
        .global         _ZN10layer_norm31ln_parallel_residual_fwd_kernelINS_13Kernel_traitsIf6__halfS2_S2_fjLj1280ELj1ELj4ELj1ELj16ENS_18Kernel_traits_baseILj1280EfS2_S2_S2_fjLj128EEEEELb0ELb1ELb1EEEvNS_9FwdParamsE
        .type           _ZN10layer_norm31ln_parallel_residual_fwd_kernelINS_13Kernel_traitsIf6__halfS2_S2_fjLj1280ELj1ELj4ELj1ELj16ENS_18Kernel_traits_baseILj1280EfS2_S2_S2_fjLj128EEEEELb0ELb1ELb1EEEvNS_9FwdParamsE,@function
        .size           _ZN10layer_norm31ln_parallel_residual_fwd_kernelINS_13Kernel_traitsIf6__halfS2_S2_fjLj1280ELj1ELj4ELj1ELj16ENS_18Kernel_traits_baseILj1280EfS2_S2_S2_fjLj128EEEEELb0ELb1ELb1EEEvNS_9FwdParamsE,(.L_x_27995 - _ZN10layer_norm31ln_parallel_residual_fwd_kernelINS_13Kernel_traitsIf6__halfS2_S2_fjLj1280ELj1ELj4ELj1ELj16ENS_18Kernel_traits_baseILj1280EfS2_S2_S2_fjLj128EEEEELb0ELb1ELb1EEEvNS_9FwdParamsE)
        .other          _ZN10layer_norm31ln_parallel_residual_fwd_kernelINS_13Kernel_traitsIf6__halfS2_S2_fjLj1280ELj1ELj4ELj1ELj16ENS_18Kernel_traits_baseILj1280EfS2_S2_S2_fjLj128EEEEELb0ELb1ELb1EEEvNS_9FwdParamsE,@"STO_CUDA_ENTRY STV_DEFAULT"
_ZN10layer_norm31ln_parallel_residual_fwd_kernelINS_13Kernel_traitsIf6__halfS2_S2_fjLj1280ELj1ELj4ELj1ELj16ENS_18Kernel_traits_baseILj1280EfS2_S2_S2_fjLj128EEEEELb0ELb1ELb1EEEvNS_9FwdParamsE:
.text._ZN10layer_norm31ln_parallel_residual_fwd_kernelINS_13Kernel_traitsIf6__halfS2_S2_fjLj1280ELj1ELj4ELj1ELj16ENS_18Kernel_traits_baseILj1280EfS2_S2_S2_fjLj128EEEEELb0ELb1ELb1EEEvNS_9FwdParamsE:
        /* <DEDUP_REMOVED lines=41> */
.L_x_13984:
        /* <DEDUP_REMOVED lines=32> */
.L_x_13985:
        /* <DEDUP_REMOVED lines=11> */
.L_x_14007:
        /* <DEDUP_REMOVED lines=23> */
[----:B------:R-:W-:-:S02]  /*06b0*/  HADD2.F32 R15, -RZ, R98.H1_H1 ;  /* 0x30000062ff0f7230 */ /* 0x000fc40000004100 */
[----:B------:R-:W-:Y:S02]  /*06c0*/  HADD2.F32 R11, -RZ, R5.H0_H0 ;  /* 0x20000005ff0b7230 */ /* 0x000fe40000004100 */
[----:B------:R-:W-:Y:S02]  /*06d0*/  HADD2.F32 R4, -RZ, R97.H0_H0 ;  /* 0x20000061ff047230 */ /* 0x000fe40000004100 */
[----:B------:R-:W-:Y:S01]  /*06e0*/  FADD.FTZ R14, R14, R15 ;  /* 0x0000000f0e0e7221 */ /* 0x000fe20000010000 */
[----:B------:R-:W-:Y:S02]  /*06f0*/  HADD2.F32 R6, -RZ, R98.H0_H0 ;  /* 0x20000062ff067230 */ /* 0x000fe40000004100 */
[--C-:B------:R-:W-:Y:S02]  /*0700*/  HADD2.F32 R104, -RZ, R7.reuse.H0_H0 ;  /* 0x20000007ff687230 */ /* 0x100fe40000004100 */
[----:B------:R-:W-:Y:S01]  /*0710*/  FADD.FTZ R11, R11, R4 ;  /* 0x000000040b0b7221 */ /* 0x000fe20000010000 */
        /* <DEDUP_REMOVED lines=32> */
.L_x_13987:
[--C-:B-----5:R-:W-:Y:S02]  /*0920*/  HADD2.F32 R15, -RZ, R4.reuse.H0_H0 ;  /* 0x20000004ff0f7230 */ /* 0x120fe40000004100 */
[----:B0-----:R-:W-:Y:S02]  /*0930*/  HADD2.F32 R13, -RZ, R4.H1_H1 ;  /* 0x30000004ff0d7230 */ /* 0x001fe40000004100 */
[--C-:B------:R-:W-:Y:S02]  /*0940*/  HADD2.F32 R141, -RZ, R6.reuse.H0_H0 ;  /* 0x20000006ff8d7230 */ /* 0x100fe40000004100 */
[----:B------:R-:W-:Y:S02]  /*0950*/  HADD2.F32 R142, -RZ, R6.H1_H1 ;  /* 0x30000006ff8e7230 */ /* 0x000fe40000004100 */
[----:B------:R-:W-:Y:S02]  /*0960*/  HADD2.F32 R115, -RZ, R5.H0_H0 ;  /* 0x20000005ff737230 */ /* 0x000fe40000004100 */
[----:B------:R-:W-:-:S02]  /*0970*/  HADD2.F32 R4, -RZ, R96.H0_H0 ;  /* 0x20000060ff047230 */ /* 0x000fc40000004100 */
[----:B------:R-:W-:Y:S02]  /*0980*/  HADD2.F32 R6, -RZ, R97.H0_H0 ;  /* 0x20000061ff067230 */ /* 0x000fe40000004100 */
[----:B------:R-:W-:Y:S02]  /*0990*/  HADD2.F32 R143, -RZ, R7.H0_H0 ;  /* 0x20000007ff8f7230 */ /* 0x000fe40000004100 */
[----:B------:R-:W-:Y:S01]  /*09a0*/  FADD.FTZ R15, R15, R4 ;  /* 0x000000040f0f7221 */ /* 0x000fe20000010000 */
[----:B------:R-:W-:Y:S02]  /*09b0*/  HADD2.F32 R5, -RZ, R5.H1_H1 ;  /* 0x30000005ff057230 */ /* 0x000fe40000004100 */
[----:B------:R-:W-:Y:S01]  /*09c0*/  FADD.FTZ R115, R115, R6 ;  /* 0x0000000673737221 */ /* 0x000fe20000010000 */
        /* <DEDUP_REMOVED lines=18> */
.L_x_13986:
[----:B------:R-:W-:Y:S05]  /*0af0*/  @!P2 BRA `(.L_x_13989) ;  /* 0x000000000074a947 */ /* 0x000fea0003800000 */
        /* <DEDUP_REMOVED lines=29> */
.L_x_13989:
        /* <DEDUP_REMOVED lines=8> */
.L_x_13988:
        /* <DEDUP_REMOVED lines=27> */
.L_x_13991:
[--C-:B-----5:R-:W-:Y:S02]  /*0f00*/  HADD2.F32 R3, -RZ, R4.reuse.H0_H0 ;  /* 0x20000004ff037230 */ /* 0x120fe40000004100 */
[----:B------:R-:W-:Y:S02]  /*0f10*/  HADD2.F32 R134, -RZ, R4.H1_H1 ;  /* 0x30000004ff867230 */ /* 0x000fe40000004100 */
[--C-:B------:R-:W-:Y:S02]  /*0f20*/  HADD2.F32 R119, -RZ, R5.reuse.H0_H0 ;  /* 0x20000005ff777230 */ /* 0x100fe40000004100 */
[----:B------:R-:W-:Y:S02]  /*0f30*/  HADD2.F32 R114, -RZ, R5.H1_H1 ;  /* 0x30000005ff727230 */ /* 0x000fe40000004100 */
[--C-:B------:R-:W-:Y:S02]  /*0f40*/  HADD2.F32 R125, -RZ, R6.reuse.H0_H0 ;  /* 0x20000006ff7d7230 */ /* 0x100fe40000004100 */
[----:B------:R-:W-:-:S02]  /*0f50*/  HADD2.F32 R118, -RZ, R6.H1_H1 ;  /* 0x30000006ff767230 */ /* 0x000fc40000004100 */
[--C-:B------:R-:W-:Y:S02]  /*0f60*/  HADD2.F32 R164, -RZ, R7.reuse.H0_H0 ;  /* 0x20000007ffa47230 */ /* 0x100fe40000004100 */
[----:B------:R-:W-:Y:S02]  /*0f70*/  HADD2.F32 R146, -RZ, R7.H1_H1 ;  /* 0x30000007ff927230 */ /* 0x000fe40000004100 */
[----:B------:R-:W-:Y:S02]  /*0f80*/  HADD2.F32 R4, -RZ, R100.H0_H0 ;  /* 0x20000064ff047230 */ /* 0x000fe40000004100 */
[----:B------:R-:W-:Y:S02]  /*0f90*/  HADD2.F32 R6, -RZ, R101.H0_H0 ;  /* 0x20000065ff067230 */ /* 0x000fe40000004100 */
        /* <DEDUP_REMOVED lines=19> */
.L_x_13990:
        /* <DEDUP_REMOVED lines=32> */
.L_x_13993:
[--C-:B-----5:R-:W-:Y:S02]  /*12d0*/  HADD2.F32 R3, -RZ, R4.reuse.H0_H0 ;  /* 0x20000004ff037230 */ /* 0x120fe40000004100 */
[----:B------:R-:W-:Y:S02]  /*12e0*/  HADD2.F32 R10, -RZ, R4.H1_H1 ;  /* 0x30000004ff0a7230 */ /* 0x000fe40000004100 */
[----:B------:R-:W-:Y:S02]  /*12f0*/  HADD2.F32 R4, -RZ, R96.H0_H0 ;  /* 0x20000060ff047230 */ /* 0x000fe40000004100 */
[--C-:B------:R-:W-:Y:S02]  /*1300*/  HADD2.F32 R14, -RZ, R6.reuse.H0_H0 ;  /* 0x20000006ff0e7230 */ /* 0x100fe40000004100 */
[----:B------:R-:W-:Y:S02]  /*1310*/  HADD2.F32 R6, -RZ, R6.H1_H1 ;  /* 0x30000006ff067230 */ /* 0x000fe40000004100 */
[----:B------:R-:W-:Y:S01]  /*1320*/  FADD.FTZ R3, R4, R3 ;  /* 0x0000000304037221 */ /* 0x000fe20000010000 */
[----:B------:R-:W-:-:S02]  /*1330*/  HADD2.F32 R105, -RZ, R98.H0_H0 ;  /* 0x20000062ff697230 */ /* 0x000fc40000004100 */
[----:B------:R-:W-:Y:S02]  /*1340*/  HADD2.F32 R107, -RZ, R98.H1_H1 ;  /* 0x30000062ff6b7230 */ /* 0x000fe40000004100 */
[----:B------:R-:W-:Y:S02]  /*1350*/  HADD2.F32 R11, -RZ, R5.H0_H0 ;  /* 0x20000005ff0b7230 */ /* 0x000fe40000004100 */
[----:B------:R-:W-:Y:S01]  /*1360*/  FADD.FTZ R14, R105, R14 ;  /* 0x0000000e690e7221 */ /* 0x000fe20000010000 */
[----:B------:R-:W-:Y:S02]  /*1370*/  HADD2.F32 R4, -RZ, R97.H0_H0 ;  /* 0x20000061ff047230 */ /* 0x000fe40000004100 */
[----:B------:R-:W-:Y:S01]  /*1380*/  FADD.FTZ R107, R107, R6 ;  /* 0x000000066b6b7221 */ /* 0x000fe20000010000 */
[----:B------:R-:W-:Y:S02]  /*1390*/  HADD2.F32 R104, -RZ, R7.H0_H0 ;  /* 0x20000007ff687230 */ /* 0x000fe40000004100 */
[----:B------:R-:W-:-:S02]  /*13a0*/  HADD2.F32 R105, -RZ, R99.H0_H0 ;  /* 0x20000063ff697230 */ /* 0x000fc40000004100 */
[----:B------:R-:W-:Y:S01]  /*13b0*/  FADD.FTZ R11, R4, R11 ;  /* 0x0000000b040b7221 */ /* 0x000fe20000010000 */
[----:B------:R-:W-:Y:S02]  /*13c0*/  HADD2.F32 R6, -RZ, R101.H0_H0 ;  /* 0x20000065ff067230 */ /* 0x000fe40000004100 */
[----:B------:R-:W-:Y:S02]  /*13d0*/  HADD2.F32 R12, -RZ, R5.H1_H1 ;  /* 0x30000005ff0c7230 */ /* 0x000fe40000004100 */
[----:B------:R-:W-:Y:S01]  /*13e0*/  FADD.FTZ R104, R105, R104 ;  /* 0x0000006869687221 */ /* 0x000fe20000010000 */
[----:B------:R-:W-:Y:S02]  /*13f0*/  HADD2.F32 R106, -RZ, R7.H1_H1 ;  /* 0x30000007ff6a7230 */ /* 0x000fe40000004100 */
[----:B------:R-:W-:Y:S01]  /*1400*/  FADD.FTZ R119, R6, R11 ;  /* 0x0000000b06777221 */ /* 0x000fe20000010000 */
[----:B------:R-:W-:Y:S02]  /*1410*/  HADD2.F32 R5, -RZ, R96.H1_H1 ;  /* 0x30000060ff057230 */ /* 0x000fe40000004100 */
        /* <DEDUP_REMOVED lines=23> */
.L_x_13992:
        /* <DEDUP_REMOVED lines=23> */
.L_x_13995:
[--C-:B-----5:R-:W-:Y:S02]  /*1700*/  HADD2.F32 R160, -RZ, R5.reuse.H0_H0 ;  /* 0x20000005ffa07230 */ /* 0x120fe40000004100 */
[----:B------:R-:W-:Y:S02]  /*1710*/  HADD2.F32 R116, -RZ, R5.H1_H1 ;  /* 0x30000005ff747230 */ /* 0x000fe40000004100 */
[----:B------:R-:W-:Y:S02]  /*1720*/  HADD2.F32 R162, -RZ, R4.H0_H0 ;  /* 0x20000004ffa27230 */ /* 0x000fe40000004100 */
[----:B------:R-:W-:Y:S02]  /*1730*/  HADD2.F32 R158, -RZ, R6.H0_H0 ;  /* 0x20000006ff9e7230 */ /* 0x000fe40000004100 */
[----:B------:R-:W-:Y:S02]  /*1740*/  HADD2.F32 R5, -RZ, R100.H0_H0 ;  /* 0x20000064ff057230 */ /* 0x000fe40000004100 */
[----:B0-----:R-:W-:-:S02]  /*1750*/  HADD2.F32 R11, -RZ, R101.H0_H0 ;  /* 0x20000065ff0b7230 */ /* 0x001fc40000004100 */
[----:B------:R-:W-:Y:S02]  /*1760*/  HADD2.F32 R105, -RZ, R102.H0_H0 ;  /* 0x20000066ff697230 */ /* 0x000fe40000004100 */
[----:B------:R-:W-:Y:S01]  /*1770*/  FADD.FTZ R162, R5, R162 ;  /* 0x000000a205a27221 */ /* 0x000fe20000010000 */
[--C-:B------:R-:W-:Y:S02]  /*1780*/  HADD2.F32 R156, -RZ, R7.reuse.H0_H0 ;  /* 0x20000007ff9c7230 */ /* 0x100fe40000004100 */
[----:B------:R-:W-:Y:S01]  /*1790*/  FADD.FTZ R160, R11, R160 ;  /* 0x000000a00ba07221 */ /* 0x000fe20000010000 */
[----:B------:R-:W-:Y:S02]  /*17a0*/  HADD2.F32 R138, -RZ, R7.H1_H1 ;  /* 0x30000007ff8a7230 */ /* 0x000fe40000004100 */
        /* <DEDUP_REMOVED lines=18> */
.L_x_13994:
[----:B------:R-:W-:Y:S05]  /*18d0*/  BRA.U UP1, `(.L_x_13997) ;  /* 0x0000000101747547 */ /* 0x000fea000b800000 */
        /* <DEDUP_REMOVED lines=29> */
.L_x_13997:
[----:B0----5:R-:W-:Y:S02]  /*1ab0*/  HADD2.F32 R10, -RZ, R4.H0_H0 ;  /* 0x20000004ff0a7230 */ /* 0x021fe40000004100 */
[--C-:B------:R-:W-:Y:S02]  /*1ac0*/  HADD2.F32 R14, -RZ, R6.reuse.H0_H0 ;  /* 0x20000006ff0e7230 */ /* 0x100fe40000004100 */
[----:B------:R-:W-:Y:S02]  /*1ad0*/  HADD2.F32 R104, -RZ, R6.H1_H1 ;  /* 0x30000006ff687230 */ /* 0x000fe40000004100 */
[--C-:B------:R-:W-:Y:S02]  /*1ae0*/  HADD2.F32 R106, -RZ, R7.reuse.H0_H0 ;  /* 0x20000007ff6a7230 */ /* 0x100fe40000004100 */
[----:B------:R-:W-:Y:S02]  /*1af0*/  HADD2.F32 R108, -RZ, R7.H1_H1 ;  /* 0x30000007ff6c7230 */ /* 0x000fe40000004100 */
[----:B------:R-:W-:-:S02]  /*1b00*/  HADD2.F32 R4, -RZ, R4.H1_H1 ;  /* 0x30000004ff047230 */ /* 0x000fc40000004100 */
[----:B------:R-:W-:Y:S02]  /*1b10*/  HADD2.F32 R11, -RZ, R5.H0_H0 ;  /* 0x20000005ff0b7230 */ /* 0x000fe40000004100 */
[--C-:B------:R-:W-:Y:S02]  /*1b20*/  HADD2.F32 R7, -RZ, R96.reuse.H1_H1 ;  /* 0x30000060ff077230 */ /* 0x100fe40000004100 */
[----:B------:R-:W-:Y:S02]  /*1b30*/  HADD2.F32 R6, -RZ, R97.H0_H0 ;  /* 0x20000061ff067230 */ /* 0x000fe40000004100 */
[----:B------:R-:W-:Y:S02]  /*1b40*/  HADD2.F32 R12, -RZ, R5.H1_H1 ;  /* 0x30000005ff0c7230 */ /* 0x000fe40000004100 */
[----:B------:R-:W-:Y:S01]  /*1b50*/  FADD.FTZ R4, R7, R4 ;  /* 0x0000000407047221 */ /* 0x000fe20000010000 */
[----:B------:R-:W-:Y:S02]  /*1b60*/  HADD2.F32 R5, -RZ, R96.H0_H0 ;  /* 0x20000060ff057230 */ /* 0x000fe40000004100 */
[----:B------:R-:W-:Y:S01]  /*1b70*/  FADD.FTZ R6, R6, R11 ;  /* 0x0000000b06067221 */ /* 0x000fe20000010000 */
[----:B------:R-:W-:-:S02]  /*1b80*/  HADD2.F32 R105, -RZ, R97.H1_H1 ;  /* 0x30000061ff697230 */ /* 0x000fc40000004100 */
[----:B------:R-:W-:Y:S02]  /*1b90*/  HADD2.F32 R107, -RZ, R98.H0_H0 ;  /* 0x20000062ff6b7230 */ /* 0x000fe40000004100 */
        /* <DEDUP_REMOVED lines=29> */
.L_x_13996:
        /* <DEDUP_REMOVED lines=23> */
.L_x_13999:
        /* <DEDUP_REMOVED lines=29> */
.L_x_13998:
        /* <DEDUP_REMOVED lines=30> */
.L_x_14001:
        /* <DEDUP_REMOVED lines=44> */
.L_x_14000:
        /* <DEDUP_REMOVED lines=17> */
[--C-:B------:R-:W-:Y:S02]  /*2660*/  HADD2.F32 R130, -RZ, R9.reuse.H0_H0 ;  /* 0x20000009ff827230 */ /* 0x100fe40000004100 */
[----:B------:R-:W-:Y:S02]  /*2670*/  HADD2.F32 R8, -RZ, R9.H1_H1 ;  /* 0x30000009ff087230 */ /* 0x000fe40000004100 */
[----:B------:R-:W-:-:S02]  /*2680*/  HADD2.F32 R10, -RZ, R10.H1_H1 ;  /* 0x3000000aff0a7230 */ /* 0x000fc40000004100 */
[--C-:B------:R-:W-:Y:S02]  /*2690*/  HADD2.F32 R126, -RZ, R11.reuse.H0_H0 ;  /* 0x2000000bff7e7230 */ /* 0x100fe40000004100 */
[----:B------:R-:W-:Y:S01]  /*26a0*/  HADD2.F32 R12, -RZ, R11.H1_H1 ;  /* 0x3000000bff0c7230 */ /* 0x000fe20000004100 */
[----:B------:R-:W-:Y:S06]  /*26b0*/  BRA `(.L_x_14004) ;  /* 0x00000004009c7947 */ /* 0x000fec0003800000 */
.L_x_14003:
        /* <DEDUP_REMOVED lines=9> */
[--C-:B------:R-:W-:Y:S02]  /*2750*/  HADD2.F32 R126, -RZ, R11.reuse.H0_H0 ;  /* 0x2000000bff7e7230 */ /* 0x100fe40000004100 */
[----:B------:R-:W-:Y:S01]  /*2760*/  FADD.FTZ R130, R7, R130 ;  /* 0x0000008207827221 */ /* 0x000fe20000010000 */
[----:B------:R-:W-:Y:S02]  /*2770*/  HADD2.F32 R12, -RZ, R11.H1_H1 ;  /* 0x3000000bff0c7230 */ /* 0x000fe40000004100 */
[----:B------:R-:W-:Y:S01]  /*2780*/  FADD.FTZ R128, R9, R128 ;  /* 0x0000008009807221 */ /* 0x000fe20000010000 */
        /* <DEDUP_REMOVED lines=16> */
.L_x_14002:
[----:B------:R-:W-:Y:S05]  /*2890*/  BRA.U UP1, `(.L_x_14005) ;  /* 0x0000000101747547 */ /* 0x000fea000b800000 */
        /* <DEDUP_REMOVED lines=29> */
.L_x_14005:
[----:B-----5:R-:W-:Y:S02]  /*2a70*/  HADD2.F32 R5, -RZ, R8.H0_H0 ;  /* 0x20000008ff057230 */ /* 0x020fe40000004100 */
[----:B0-----:R-:W-:Y:S02]  /*2a80*/  HADD2.F32 R6, -RZ, R96.H0_H0 ;  /* 0x20000060ff067230 */ /* 0x001fe40000004100 */
[----:B------:R-:W-:Y:S02]  /*2a90*/  HADD2.F32 R105, -RZ, R10.H0_H0 ;  /* 0x2000000aff697230 */ /* 0x000fe40000004100 */
[--C-:B------:R-:W-:Y:S02]  /*2aa0*/  HADD2.F32 R12, -RZ, R9.reuse.H0_H0 ;  /* 0x20000009ff0c7230 */ /* 0x100fe40000004100 */
[----:B------:R-:W-:Y:S01]  /*2ab0*/  FADD.FTZ R5, R6, R5 ;  /* 0x0000000506057221 */ /* 0x000fe20000010000 */
[----:B------:R-:W-:Y:S02]  /*2ac0*/  HADD2.F32 R6, -RZ, R98.H0_H0 ;  /* 0x20000062ff067230 */ /* 0x000fe40000004100 */
[----:B------:R-:W-:-:S02]  /*2ad0*/  HADD2.F32 R104, -RZ, R9.H1_H1 ;  /* 0x30000009ff687230 */ /* 0x000fc40000004100 */
[----:B------:R-:W-:Y:S02]  /*2ae0*/  HADD2.F32 R10, -RZ, R10.H1_H1 ;  /* 0x3000000aff0a7230 */ /* 0x000fe40000004100 */
[----:B------:R-:W-:Y:S01]  /*2af0*/  FADD.FTZ R6, R6, R105 ;  /* 0x0000006906067221 */ /* 0x000fe20000010000 */
[----:B------:R-:W-:Y:S02]  /*2b00*/  HADD2.F32 R9, -RZ, R97.H0_H0 ;  /* 0x20000061ff097230 */ /* 0x000fe40000004100 */
[----:B------:R-:W-:Y:S02]  /*2b10*/  HADD2.F32 R107, -RZ, R98.H1_H1 ;  /* 0x30000062ff6b7230 */ /* 0x000fe40000004100 */
        /* <DEDUP_REMOVED lines=14> */
[--C-:B------:R-:W-:Y:S02]  /*2c00*/  HADD2.F32 R107, -RZ, R99.reuse.H0_H0 ;  /* 0x20000063ff6b7230 */ /* 0x100fe40000004100 */
        /* <DEDUP_REMOVED lines=18> */
.L_x_14004:
        /* <DEDUP_REMOVED lines=147> */
.L_x_14019:
[----:B-1----:R-:W-:Y:S01]  /*3660*/  FADD.FTZ R112, R109, R112 ;  /* 0x000000706d707221 */ /* 0x002fe20000010000 */
[C---:B------:R-:W-:Y:S01]  /*3670*/  FMUL.FTZ R5, R7.reuse, R7 ;  /* 0x0000000707057220 */ /* 0x040fe20000410000 */
[----:B------:R-:W1:Y:S02]  /*3680*/  @!P2 LDC.64 R110, c[0x0][0x3c8] ;  /* 0x0000f200ff6eab82 */ /* 0x000e640000000a00 */
[----:B---3--:R-:W-:Y:S01]  /*3690*/  FFMA.FTZ R149, R112, R9, UR8 ;  /* 0x0000000870957e23 */ /* 0x008fe20008010009 */
[----:B------:R-:W-:Y:S02]  /*36a0*/  FSEL R9, R7, RZ, !P3 ;  /* 0x000000ff07097208 */ /* 0x000fe40005800000 */
[----:B------:R-:W-:-:S03]  /*36b0*/  FSEL R108, R5, RZ, P3 ;  /* 0x000000ff056c7208 */ /* 0x000fc60001800000 */
[----:B------:R-:W2:Y:S01]  /*36c0*/  @!P2 LDC.64 R112, c[0x0][0x3c0] ;  /* 0x0000f000ff70ab82 */ /* 0x000ea20000000a00 */
[----:B------:R-:W-:Y:S01]  /*36d0*/  FADD.FTZ R5, -R9, R3 ;  /* 0x0000000309057221 */ /* 0x000fe20000010100 */
[----:B------:R-:W-:Y:S01]  /*36e0*/  FADD.FTZ R149, R149, R108 ;  /* 0x0000006c95957221 */ /* 0x000fe20000010000 */
[C---:B------:R-:W-:Y:S01]  /*36f0*/  FADD.FTZ R3, -R9.reuse, R134 ;  /* 0x0000008609037221 */ /* 0x040fe20000010100 */
[C---:B0-----:R-:W-:Y:S01]  /*3700*/  FADD.FTZ R109, -R9.reuse, R15 ;  /* 0x0000000f096d7221 */ /* 0x041fe20000010100 */
[C---:B------:R-:W-:Y:S01]  /*3710*/  FADD.FTZ R115, -R9.reuse, R115 ;  /* 0x0000007309737221 */ /* 0x040fe20000010100 */
[C---:B------:R-:W-:Y:S01]  /*3720*/  FADD.FTZ R140, -R9.reuse, R140 ;  /* 0x0000008c098c7221 */ /* 0x040fe20000010100 */
[C---:B------:R-:W-:Y:S01]  /*3730*/  FADD.FTZ R141, -R9.reuse, R141 ;  /* 0x0000008d098d7221 */ /* 0x040fe20000010100 */
[----:B------:R-:W0:Y:S01]  /*3740*/  LDC.64 R134, c[0x0][0x428] ;  /* 0x00010a00ff867b82 */ /* 0x000e220000000a00 */
[----:B------:R-:W3:Y:S01]  /*3750*/  MUFU.RSQ R149, R149 ;  /* 0x0000009500957308 */ /* 0x000ee20000001400 */
        /* <DEDUP_REMOVED lines=11> */
[C---:B------:R-:W-:Y:S01]  /*3810*/  FADD.FTZ R125, -R9.reuse, R125 ;  /* 0x0000007d097d7221 */ /* 0x040fe20000010100 */
[C---:B------:R-:W-:Y:S01]  /*3820*/  FADD.FTZ R118, -R9.reuse, R118 ;  /* 0x0000007609767221 */ /* 0x040fe20000010100 */
[----:B------:R-:W-:Y:S01]  /*3830*/  FADD.FTZ R164, -R9, R164 ;  /* 0x000000a409a47221 */ /* 0x000fe20000010100 */
[----:B--2---:R-:W-:-:S04]  /*3840*/  @!P2 IMAD.WIDE R112, R0, 0x4, R112 ;  /* 0x000000040070a825 */ /* 0x004fc800078e0270 */
        /* <DEDUP_REMOVED lines=22> */
[C---:B---3--:R-:W-:Y:S01]  /*39b0*/  FMUL.FTZ R109, R149.reuse, R109 ;  /* 0x0000006d956d7220 */ /* 0x048fe20000410000 */
[C---:B-1----:R-:W-:Y:S01]  /*39c0*/  FMUL.FTZ R113, R149.reuse, R5 ;  /* 0x0000000595717220 */ /* 0x042fe20000410000 */
        /* <DEDUP_REMOVED lines=8> */
[----:B0-----:R-:W-:Y:S01]  /*3a50*/  IMAD.WIDE.U32 R126, R127, 0x10, R134 ;  /* 0x000000107f7e7825 */ /* 0x001fe200078e0086 */
        /* <DEDUP_REMOVED lines=18> */
[----:B------:R-:W-:Y:S01]  /*3b80*/  F2FP.F16.F32.PACK_AB R110, R110, R141 ;  /* 0x0000008d6e6e723e */ /* 0x000fe200000000ff */
[----:B------:R-:W-:Y:S01]  /*3b90*/  FFMA.FTZ R141, R112, R25, R65 ;  /* 0x00000019708d7223 */ /* 0x000fe20000010041 */
[----:B------:R-:W-:Y:S01]  /*3ba0*/  FFMA.FTZ R112, R114, R27, R67 ;  /* 0x0000001b72707223 */ /* 0x000fe20000010043 */
[----:B------:R-:W-:Y:S01]  /*3bb0*/  FFMA.FTZ R114, R125, R28, R68 ;  /* 0x0000001c7d727223 */ /* 0x000fe20000010044 */
[----:B------:R-:W-:Y:S01]  /*3bc0*/  F2FP.F16.F32.PACK_AB R109, R140, R109 ;  /* 0x0000006d8c6d723e */ /* 0x000fe200000000ff */
        /* <DEDUP_REMOVED lines=21> */
[----:B------:R-:W-:Y:S01]  /*3d20*/  F2FP.F16.F32.PACK_AB R117, R116, R15 ;  /* 0x0000000f7475723e */ /* 0x000fe200000000ff */
[C---:B------:R-:W-:Y:S01]  /*3d30*/  FMUL.FTZ R123, R149.reuse, R148 ;  /* 0x00000094957b7220 */ /* 0x040fe20000410000 */
[----:B------:R-:W-:Y:S01]  /*3d40*/  F2FP.F16.F32.PACK_AB R116, R14, R13 ;  /* 0x0000000d0e74723e */ /* 0x000fe200000000ff */
[C---:B------:R-:W-:Y:S01]  /*3d50*/  FMUL.FTZ R124, R149.reuse, R124 ;  /* 0x0000007c957c7220 */ /* 0x040fe20000410000 */
[----:B------:R-:W-:Y:S01]  /*3d60*/  F2FP.F16.F32.PACK_AB R14, R122, R121 ;  /* 0x000000797a0e723e */ /* 0x000fe200000000ff */
[C---:B------:R-:W-:Y:S01]  /*3d70*/  FMUL.FTZ R108, R149.reuse, R108 ;  /* 0x0000006c956c7220 */ /* 0x040fe20000410000 */
[----:B------:R-:W-:Y:S01]  /*3d80*/  F2FP.F16.F32.PACK_AB R13, R120, R125 ;  /* 0x0000007d780d723e */ /* 0x000fe200000000ff */
        /* <DEDUP_REMOVED lines=33> */
[----:B------:R-:W-:-:S02]  /*3fa0*/  F2FP.F16.F32.PACK_AB R111, R144, R143 ;  /* 0x0000008f906f723e */ /* 0x000fc400000000ff */
[----:B------:R-:W-:Y:S02]  /*3fb0*/  F2FP.F16.F32.PACK_AB R108, R108, R147 ;  /* 0x000000936c6c723e */ /* 0x000fe400000000ff */
[----:B------:R-:W-:Y:S02]  /*3fc0*/  F2FP.F16.F32.PACK_AB R113, R112, R113 ;  /* 0x000000717071723e */ /* 0x000fe400000000ff */
[----:B------:R-:W-:Y:S01]  /*3fd0*/  F2FP.F16.F32.PACK_AB R115, R146, R115 ;  /* 0x000000739273723e */ /* 0x000fe200000000ff */
[----:B------:R1:W-:Y:S01]  /*3fe0*/  STG.E.128 desc[UR6][R126.64], R108 ;  /* 0x0000006c7e007986 */ /* 0x0003e2000c101d06 */
[----:B------:R-:W-:Y:S02]  /*3ff0*/  F2FP.F16.F32.PACK_AB R114, R119, R114 ;  /* 0x000000727772723e */ /* 0x000fe400000000ff */
[----:B------:R-:W-:Y:S02]  /*4000*/  F2FP.F16.F32.PACK_AB R112, R141, R140 ;  /* 0x0000008c8d70723e */ /* 0x000fe400000000ff */
[----:B------:R-:W-:-:S02]  /*4010*/  F2FP.F16.F32.PACK_AB R119, R138, R139 ;  /* 0x0000008b8a77723e */ /* 0x000fc400000000ff */
[----:B------:R-:W-:Y:S01]  /*4020*/  F2FP.F16.F32.PACK_AB R12, R4, R3 ;  /* 0x00000003040c723e */ /* 0x000fe200000000ff */
[----:B------:R1:W-:Y:S01]  /*4030*/  STG.E.128 desc[UR6][R128.64], R112 ;  /* 0x0000007080007986 */ /* 0x0003e2000c101d06 */
[----:B------:R-:W-:Y:S02]  /*4040*/  F2FP.F16.F32.PACK_AB R7, R124, R7 ;  /* 0x000000077c07723e */ /* 0x000fe400000000ff */
        /* <DEDUP_REMOVED lines=10> */
.L_x_14006:
        /* <DEDUP_REMOVED lines=8> */
.L_x_14009:
[----:B------:R-:W-:Y:S05]  /*4170*/  BSYNC B0 ;  /* 0x0000000000007941 */ /* 0x000fea0003800000 */
.L_x_14008:
        /* <DEDUP_REMOVED lines=10> */
.L_x_14010:
[----:B------:R-:W-:Y:S01]  /*4220*/  HFMA2 R117, -RZ, RZ, 0, 2.384185791015625e-07 ;  /* 0x00000004ff757431 */ /* 0x000fe200000001ff */
[----:B------:R-:W-:-:S05]  /*4230*/  MOV R7, R112 ;  /* 0x0000007000077202 */ /* 0x000fca0000000f00 */
[----:B------:R-:W-:-:S05]  /*4240*/  FADD.FTZ R11, R108, R7 ;  /* 0x000000076c0b7221 */ /* 0x000fca0000010000 */
[----:B------:R-:W-:-:S07]  /*4250*/  MOV R113, R11 ;  /* 0x0000000b00717202 */ /* 0x000fce0000000f00 */
[----:B------:R-:W-:Y:S05]  /*4260*/  WARPSYNC.COLLECTIVE R111, `(.L_x_14011) ;  /* 0x000000006f087348 */ /* 0x000fea0003c00000 */
[----:B------:R0:W1:Y:S02]  /*4270*/  SHFL.BFLY P4, R112, R113, R117, R121 ;  /* 0x0c00007571707389 */ /* 0x0000640000080079 */
[----:B01----:R-:W-:Y:S05]  /*4280*/  ENDCOLLECTIVE ;  /* 0x000000000000791b */ /* 0x003fea0003800000 */
.L_x_14011:
[----:B------:R-:W-:Y:S01]  /*4290*/  HFMA2 R117, -RZ, RZ, 0, 4.76837158203125e-07 ;  /* 0x00000008ff757431 */ /* 0x000fe200000001ff */
[----:B------:R-:W-:-:S05]  /*42a0*/  MOV R110, R112 ;  /* 0x00000070006e7202 */ /* 0x000fca0000000f00 */
[----:B------:R-:W-:-:S05]  /*42b0*/  FADD.FTZ R110, R11, R110 ;  /* 0x0000006e0b6e7221 */ /* 0x000fca0000010000 */
[----:B------:R-:W-:-:S07]  /*42c0*/  MOV R113, R110 ;  /* 0x0000006e00717202 */ /* 0x000fce0000000f00 */
[----:B------:R-:W-:Y:S05]  /*42d0*/  WARPSYNC.COLLECTIVE R111, `(.L_x_14012) ;  /* 0x000000006f087348 */ /* 0x000fea0003c00000 */
[----:B------:R0:W1:Y:S02]  /*42e0*/  SHFL.BFLY P4, R112, R113, R117, R121 ;  /* 0x0c00007571707389 */ /* 0x0000640000080079 */
[----:B01----:R-:W-:Y:S05]  /*42f0*/  ENDCOLLECTIVE ;  /* 0x000000000000791b */ /* 0x003fea0003800000 */
.L_x_14012:
[----:B------:R-:W-:Y:S01]  /*4300*/  HFMA2 R117, -RZ, RZ, 0, 9.5367431640625e-07 ;  /* 0x00000010ff757431 */ /* 0x000fe200000001ff */
[----:B------:R-:W-:-:S05]  /*4310*/  MOV R7, R112 ;  /* 0x0000007000077202 */ /* 0x000fca0000000f00 */
[----:B------:R-:W-:-:S05]  /*4320*/  FADD.FTZ R109, R110, R7 ;  /* 0x000000076e6d7221 */ /* 0x000fca0000010000 */
[----:B------:R-:W-:-:S07]  /*4330*/  MOV R113, R109 ;  /* 0x0000006d00717202 */ /* 0x000fce0000000f00 */
[----:B------:R-:W-:Y:S05]  /*4340*/  WARPSYNC.COLLECTIVE R111, `(.L_x_14013) ;  /* 0x000000006f087348 */ /* 0x000fea0003c00000 */
[----:B------:R0:W1:Y:S02]  /*4350*/  SHFL.BFLY P4, R112, R113, R117, R121 ;  /* 0x0c00007571707389 */ /* 0x0000640000080079 */
[----:B01----:R-:W-:Y:S05]  /*4360*/  ENDCOLLECTIVE ;  /* 0x000000000000791b */ /* 0x003fea0003800000 */
.L_x_14013:
        /* <DEDUP_REMOVED lines=87> */
.L_x_14014:
[----:B------:R-:W-:Y:S01]  /*48e0*/  HFMA2 R117, -RZ, RZ, 0, 1.1920928955078125e-07 ;  /* 0x00000002ff757431 */ /* 0x000fe200000001ff */
[----:B------:R-:W-:-:S05]  /*48f0*/  MOV R108, R112 ;  /* 0x00000070006c7202 */ /* 0x000fca0000000f00 */
[----:B------:R-:W-:-:S05]  /*4900*/  FADD.FTZ R108, R5, R108 ;  /* 0x0000006c056c7221 */ /* 0x000fca0000010000 */
[----:B------:R-:W-:-:S07]  /*4910*/  MOV R113, R108 ;  /* 0x0000006c00717202 */ /* 0x000fce0000000f00 */
[----:B------:R-:W-:Y:S05]  /*4920*/  WARPSYNC.COLLECTIVE R111, `(.L_x_14015) ;  /* 0x000000006f087348 */ /* 0x000fea0003c00000 */
[----:B------:R0:W1:Y:S02]  /*4930*/  SHFL.BFLY P4, R112, R113, R117, R121 ;  /* 0x0c00007571707389 */ /* 0x0000640000080079 */
[----:B01----:R-:W-:Y:S05]  /*4940*/  ENDCOLLECTIVE ;  /* 0x000000000000791b */ /* 0x003fea0003800000 */
.L_x_14015:
[----:B------:R-:W-:Y:S01]  /*4950*/  HFMA2 R117, -RZ, RZ, 0, 2.384185791015625e-07 ;  /* 0x00000004ff757431 */ /* 0x000fe200000001ff */
[----:B------:R-:W-:-:S05]  /*4960*/  MOV R11, R112 ;  /* 0x00000070000b7202 */ /* 0x000fca0000000f00 */
[----:B------:R-:W-:-:S05]  /*4970*/  FADD.FTZ R11, R108, R11 ;  /* 0x0000000b6c0b7221 */ /* 0x000fca0000010000 */
[----:B------:R-:W-:-:S07]  /*4980*/  MOV R113, R11 ;  /* 0x0000000b00717202 */ /* 0x000fce0000000f00 */
[----:B------:R-:W-:Y:S05]  /*4990*/  WARPSYNC.COLLECTIVE R111, `(.L_x_14016) ;  /* 0x000000006f087348 */ /* 0x000fea0003c00000 */
[----:B------:R0:W1:Y:S02]  /*49a0*/  SHFL.BFLY P4, R112, R113, R117, R121 ;  /* 0x0c00007571707389 */ /* 0x0000640000080079 */
[----:B01----:R-:W-:Y:S05]  /*49b0*/  ENDCOLLECTIVE ;  /* 0x000000000000791b */ /* 0x003fea0003800000 */
.L_x_14016:
[----:B------:R-:W-:Y:S01]  /*49c0*/  HFMA2 R117, -RZ, RZ, 0, 4.76837158203125e-07 ;  /* 0x00000008ff757431 */ /* 0x000fe200000001ff */
[----:B------:R-:W-:-:S05]  /*49d0*/  MOV R110, R112 ;  /* 0x00000070006e7202 */ /* 0x000fca0000000f00 */
[----:B------:R-:W-:-:S05]  /*49e0*/  FADD.FTZ R110, R11, R110 ;  /* 0x0000006e0b6e7221 */ /* 0x000fca0000010000 */
[----:B------:R-:W-:-:S07]  /*49f0*/  MOV R113, R110 ;  /* 0x0000006e00717202 */ /* 0x000fce0000000f00 */
[----:B------:R-:W-:Y:S05]  /*4a00*/  WARPSYNC.COLLECTIVE R111, `(.L_x_14017) ;  /* 0x000000006f087348 */ /* 0x000fea0003c00000 */
[----:B------:R0:W1:Y:S02]  /*4a10*/  SHFL.BFLY P4, R112, R113, R117, R121 ;  /* 0x0c00007571707389 */ /* 0x0000640000080079 */
[----:B01----:R-:W-:Y:S05]  /*4a20*/  ENDCOLLECTIVE ;  /* 0x000000000000791b */ /* 0x003fea0003800000 */
.L_x_14017:
[----:B------:R-:W-:Y:S01]  /*4a30*/  HFMA2 R117, -RZ, RZ, 0, 9.5367431640625e-07 ;  /* 0x00000010ff757431 */ /* 0x000fe200000001ff */
[----:B------:R-:W-:-:S05]  /*4a40*/  MOV R109, R112 ;  /* 0x00000070006d7202 */ /* 0x000fca0000000f00 */
[----:B------:R-:W-:-:S05]  /*4a50*/  FADD.FTZ R109, R110, R109 ;  /* 0x0000006d6e6d7221 */ /* 0x000fca0000010000 */
[----:B------:R-:W-:-:S07]  /*4a60*/  MOV R113, R109 ;  /* 0x0000006d00717202 */ /* 0x000fce0000000f00 */
[----:B------:R-:W-:Y:S05]  /*4a70*/  WARPSYNC.COLLECTIVE R111, `(.L_x_14018) ;  /* 0x000000006f087348 */ /* 0x000fea0003c00000 */
[----:B------:R0:W1:Y:S02]  /*4a80*/  SHFL.BFLY P4, R112, R113, R117, R121 ;  /* 0x0c00007571707389 */ /* 0x0000640000080079 */
[----:B01----:R-:W-:Y:S05]  /*4a90*/  ENDCOLLECTIVE ;  /* 0x000000000000791b */ /* 0x003fea0003800000 */
.L_x_14018:
[----:B------:R-:W-:Y:S05]  /*4aa0*/  BRA `(.L_x_14019) ;  /* 0xffffffe800ec7947 */ /* 0x000fea000383ffff */
.L_x_14020:
        /* <DEDUP_REMOVED lines=13> */
.L_x_27995:


//--------------------- .text._ZN10layer_norm31ln_parallel_residual_fwd_kernelINS_13Kernel_traitsIf6__halfS2_S2_fjLj1280ELj1ELj4ELj1ELj16ENS_18Kernel_traits_baseILj1280EfS2_S2_S2_fjLj128EEEEELb1ELb0ELb0EEEvNS_9FwdParamsE --------------------------
	.section	.text._ZN10layer_norm31ln_parallel_residual_fwd_kernelINS_13Kernel_traitsIf6__halfS2_S2_fjLj1280ELj1ELj4ELj1ELj16ENS_18Kernel_traits_baseILj1280EfS2_S2_S2_fjLj128EEEEELb1ELb0ELb0EEEvNS_9FwdParamsE,"ax",@progbits
	.align	128
        .global         _ZN10layer_norm31ln_parallel_residual_fwd_kernelINS_13Kernel_traitsIf6__halfS2_S2_fjLj1280ELj1ELj4ELj1ELj16ENS_18Kernel_traits_baseILj1280EfS2_S2_S2_fjLj128EEEEELb1ELb0ELb0EEEvNS_9FwdParamsE
        .type           _ZN10layer_norm31ln_parallel_residual_fwd_kernelINS_13Kernel_traitsIf6__halfS2_S2_fjLj1280ELj1ELj4ELj1ELj16ENS_18Kernel_traits_baseILj1280EfS2_S2_S2_fjLj128EEEEELb1ELb0ELb0EEEvNS_9FwdParamsE,@function
        .size           _ZN10layer_norm31ln_parallel_residual_fwd_kernelINS_13Kernel_traitsIf6__halfS2_S2_fjLj1280ELj1ELj4ELj1ELj16ENS_18Kernel_traits_baseILj1280EfS2_S2_S2_fjLj128EEEEELb1ELb0ELb0EEEvNS_9FwdParamsE,(.L_x_27996 - _ZN10layer_norm31ln_parallel_residual_fwd_kernelINS_13Kernel_traitsIf6__halfS2_S2_fjLj1280ELj1ELj4ELj1ELj16ENS_18Kernel_traits_baseILj1280EfS2_S2_S2_fjLj128EEEEELb1ELb0ELb0EEEvNS_9FwdParamsE)
        .other          _ZN10layer_norm31ln_parallel_residual_fwd_kernelINS_13Kernel_traitsIf6__halfS2_S2_fjLj1280ELj1ELj4ELj1ELj16ENS_18Kernel_traits_baseILj1280EfS2_S2_S2_fjLj128EEEEELb1ELb0ELb0EEEvNS_9FwdParamsE,@"STO_CUDA_ENTRY STV_DEFAULT"
_ZN10layer_norm31ln_parallel_residual_fwd_kernelINS_13Kernel_traitsIf6__halfS2_S2_fjLj1280ELj1ELj4ELj1ELj16ENS_18Kernel_traits_baseILj1280EfS2_S2_S2_fjLj128EEEEELb1ELb0ELb0EEEvNS_9FwdParamsE:
.text._ZN10layer_norm31ln_parallel_residual_fwd_kernelINS_13Kernel_traitsIf6__halfS2_S2_fjLj1280ELj1ELj4ELj1ELj16ENS_18Kernel_traits_baseILj1280EfS2_S2_S2_fjLj128EEEEELb1ELb0ELb0EEEvNS_9FwdParamsE:
        /* <DEDUP_REMOVED lines=184> */
.L_x_14023:
        /* <DEDUP_REMOVED lines=109> */
.L_x_14022:
        /* <DEDUP_REMOVED lines=97> */
.L_x_14025:
        /* <DEDUP_REMOVED lines=108> */
.L_x_14024:
[----:B------:R-:W-:Y:S05]  /*1f20*/  BSYNC.RECONVERGENT B0 ;  /* 0x0000000000007941 */ /* 0x000fea0003800200 */
.L_x_14021:
        /* <DEDUP_REMOVED lines=71> */
.L_x_14662:
        /* <DEDUP_REMOVED lines=40> */
.L_x_14032:
        /* <DEDUP_REMOVED lines=13> */
.L_x_14034:
[----:B------:R-:W-:Y:S05]  /*26f0*/  BSYNC.RECONVERGENT B3 ;  /* 0x0000000000037941 */ /* 0x000fea0003800200 */
.L_x_14033:
        /* <DEDUP_REMOVED lines=51> */
.L_x_14031:
[----:B------:R-:W-:Y:S05]  /*2a30*/  BSYNC.RECONVERGENT B2 ;  /* 0x0000000000027941 */ /* 0x000fea0003800200 */
.L_x_14030:
        /* <DEDUP_REMOVED lines=10> */
[----:B0-----:R-:W-:Y:S01]  /*2ae0*/  FMUL.FTZ R192, R192, R243 ;  /* 0x000000f3c0c07220 */ /* 0x001fe20000410000 */
[----:B-1----:R-:W-:-:S04]  /*2af0*/  FSETP.GTU.FTZ.AND P2, PT, R7, R242, PT ;  /* 0x000000f20700720b */ /* 0x002fc80003f5c000 */
[----:B------:R-:W-:Y:S01]  /*2b00*/  FSEL R7, R192, RZ, !P2 ;  /* 0x000000ffc0077208 */ /* 0x000fe20005000000 */
[----:B------:R-:W-:Y:S01]  /*2b10*/  IMAD.MOV.U32 R192, RZ, RZ, 0x2 ;  /* 0x00000002ffc07424 */ /* 0x000fe200078e00ff */
        /* <DEDUP_REMOVED lines=14> */
.L_x_14037:
        /* <DEDUP_REMOVED lines=13> */
.L_x_14039:
[----:B------:R-:W-:Y:S05]  /*2cd0*/  BSYNC.RECONVERGENT B3 ;  /* 0x0000000000037941 */ /* 0x000fea0003800200 */
.L_x_14038:
        /* <DEDUP_REMOVED lines=53> */
.L_x_14036:
[----:B------:R-:W-:Y:S05]  /*3030*/  BSYNC.RECONVERGENT B2 ;  /* 0x0000000000027941 */ /* 0x000fea0003800200 */
.L_x_14035:
        /* <DEDUP_REMOVED lines=9> */
[----:B------:R-:W-:Y:S01]  /*30d0*/  FSETP.GTU.FTZ.AND P2, PT, R193, R242, PT ;  /* 0x000000f2c100720b */ /* 0x000fe20003f5c000 */
[----:B------:R-:W-:-:S03]  /*30e0*/  @P1 HADD2.F32 R193, -RZ, R20.H1_H1 ;  /* 0x30000014ffc11230 */ /* 0x000fc60000004100 */
        /* <DEDUP_REMOVED lines=14> */
.L_x_14042:
        /* <DEDUP_REMOVED lines=13> */
.L_x_14044:
[----:B------:R-:W-:Y:S05]  /*32a0*/  BSYNC.RECONVERGENT B3 ;  /* 0x0000000000037941 */ /* 0x000fea0003800200 */
.L_x_14043:
        /* <DEDUP_REMOVED lines=53> */
.L_x_14041:
[----:B------:R-:W-:Y:S05]  /*3600*/  BSYNC.RECONVERGENT B2 ;  /* 0x0000000000027941 */ /* 0x000fea0003800200 */
.L_x_14040:
[----:B------:R-:W-:Y:S01]  /*3610*/  I2FP.F32.U32 R4, R4 ;  /* 0x0000000400047245 */ /* 0x000fe20000201000 */
[----:B------:R-:W-:Y:S01]  /*3620*/  HADD2.F32 R188, -RZ, R189.H0_H0 ;  /* 0x200000bdffbc7230 */ /* 0x000fe20000004100 */
[----:B------:R-:W-:Y:S01]  /*3630*/  ISETP.NE.AND P2, PT, R212, 0x1, PT ;  /* 0x00000001d400780c */ /* 0x000fe20003f45270 */
[----:B------:R-:W-:Y:S01]  /*3640*/  BSSY.RECONVERGENT B2, `(.L_x_14045) ;  /* 0x0000059000027945 */ /* 0x000fe20003800200 */
[----:B------:R-:W-:Y:S01]  /*3650*/  LOP3.LUT R201, R201, 0xfffffffb, RZ, 0xc0, !PT ;  /* 0xfffffffbc9c97812 */ /* 0x000fe200078ec0ff */
[----:B------:R-:W-:Y:S01]  /*3660*/  FFMA.FTZ R193, R4, R233, 1.1641532182693481445e-10 ;  /* 0x2f00000004c17423 */ /* 0x000fe200000100e9 */
[----:B------:R-:W-:Y:S01]  /*3670*/  FMUL.FTZ R188, R188, R243 ;  /* 0x000000f3bcbc7220 */ /* 0x000fe20000410000 */
[----:B------:R-:W-:Y:S02]  /*3680*/  @P1 HADD2.F32 R4, -RZ, R21.H0_H0 ;  /* 0x20000015ff041230 */ /* 0x000fe40000004100 */
[----:B------:R-:W-:Y:S01]  /*3690*/  HFMA2 R192, -RZ, RZ, 0, 1.1920928955078125e-07 ;  /* 0x00000002ffc07431 */ /* 0x000fe200000001ff */
        /* <DEDUP_REMOVED lines=16> */
.L_x_14047:
        /* <DEDUP_REMOVED lines=13> */
.L_x_14049:
[----:B------:R-:W-:Y:S05]  /*3870*/  BSYNC.RECONVERGENT B3 ;  /* 0x0000000000037941 */ /* 0x000fea0003800200 */
.L_x_14048:
        /* <DEDUP_REMOVED lines=53> */
.L_x_14046:
[----:B------:R-:W-:Y:S05]  /*3bd0*/  BSYNC.RECONVERGENT B2 ;  /* 0x0000000000027941 */ /* 0x000fea0003800200 */
.L_x_14045:
        /* <DEDUP_REMOVED lines=8> */
[----:B------:R-:W-:Y:S01]  /*3c60*/  FSETP.GTU.FTZ.AND P2, PT, R189, R242, PT ;  /* 0x000000f2bd00720b */ /* 0x000fe20003f5c000 */
[----:B------:R-:W-:-:S03]  /*3c70*/  @P1 HADD2.F32 R189, -RZ, R21.H1_H1 ;  /* 0x30000015ffbd1230 */ /* 0x000fc60000004100 */
        /* <DEDUP_REMOVED lines=15> */
.L_x_14052:
        /* <DEDUP_REMOVED lines=13> */
.L_x_14054:
[----:B------:R-:W-:Y:S05]  /*3e40*/  BSYNC.RECONVERGENT B3 ;  /* 0x0000000000037941 */ /* 0x000fea0003800200 */
.L_x_14053:
        /* <DEDUP_REMOVED lines=52> */
[----:B------:R-:W-:-:S07]  /*4190*/  MOV R194, R188 ;  /* 0x000000bc00c27202 */ /* 0x000fce0000000f00 */
.L_x_14051:
[----:B------:R-:W-:Y:S05]  /*41a0*/  BSYNC.RECONVERGENT B2 ;  /* 0x0000000000027941 */ /* 0x000fea0003800200 */
.L_x_14050:
[----:B------:R-:W-:Y:S01]  /*41b0*/  I2FP.F32.U32 R4, R4 ;  /* 0x0000000400047245 */ /* 0x000fe20000201000 */
[----:B------:R-:W-:Y:S01]  /*41c0*/  HADD2.F32 R188, -RZ, R190.H0_H0 ;  /* 0x200000beffbc7230 */ /* 0x000fe20000004100 */
[----:B------:R-:W-:Y:S01]  /*41d0*/  ISETP.NE.AND P3, PT, R193, 0x1, PT ;  /* 0x00000001c100780c */ /* 0x000fe20003f65270 */
[----:B------:R-:W-:Y:S02]  /*41e0*/  BSSY.RECONVERGENT B2, `(.L_x_14055) ;  /* 0x0000057000027945 */ /* 0x000fe40003800200 */
[----:B------:R-:W-:Y:S01]  /*41f0*/  FFMA.FTZ R189, R4, R233, 1.1641532182693481445e-10 ;  /* 0x2f00000004bd7423 */ /* 0x000fe200000100e9 */
[----:B------:R-:W-:Y:S01]  /*4200*/  FMUL.FTZ R188, R188, R243 ;  /* 0x000000f3bcbc7220 */ /* 0x000fe20000410000 */
[----:B------:R-:W-:-:S03]  /*4210*/  @P1 HADD2.F32 R4, -RZ, R22.H0_H0 ;  /* 0x20000016ff041230 */ /* 0x000fc60000004100 */
[----:B------:R-:W-:-:S04]  /*4220*/  FSETP.GTU.FTZ.AND P2, PT, R189, R242, PT ;  /* 0x000000f2bd00720b */ /* 0x000fc80003f5c000 */
[----:B------:R-:W-:Y:S01]  /*4230*/  FSEL R213, R188, RZ, !P2 ;  /* 0x000000ffbcd57208 */ /* 0x000fe20005000000 */
[----:B------:R-:W-:Y:S01]  /*4240*/  IMAD.MOV.U32 R188, RZ, RZ, 0x2 ;  /* 0x00000002ffbc7424 */ /* 0x000fe200078e00ff */
        /* <DEDUP_REMOVED lines=13> */
.L_x_14057:
        /* <DEDUP_REMOVED lines=13> */
.L_x_14059:
[----:B------:R-:W-:Y:S05]  /*43f0*/  BSYNC.RECONVERGENT B3 ;  /* 0x0000000000037941 */ /* 0x000fea0003800200 */
.L_x_14058:
        /* <DEDUP_REMOVED lines=53> */
.L_x_14056:
[----:B------:R-:W-:Y:S05]  /*4750*/  BSYNC.RECONVERGENT B2 ;  /* 0x0000000000027941 */ /* 0x000fea0003800200 */
.L_x_14055:
        /* <DEDUP_REMOVED lines=23> */
.L_x_14062:
        /* <DEDUP_REMOVED lines=13> */
.L_x_14064:
[----:B------:R-:W-:Y:S05]  /*49a0*/  BSYNC.RECONVERGENT B3 ;  /* 0x0000000000037941 */ /* 0x000fea0003800200 */
.L_x_14063:
        /* <DEDUP_REMOVED lines=49> */
[----:B------:R-:W-:-:S04]  /*4cc0*/  IMAD.WIDE.U32 R188, R4, -0x2daee0ad, RZ ;  /* 0xd2511f5304bc7825 */ /* 0x000fc800078e00ff */
[----:B------:R-:W-:Y:S01]  /*4cd0*/  IMAD.MOV.U32 R4, RZ, RZ, R194 ;  /* 0x000000ffff047224 */ /* 0x000fe200078e00c2 */
[----:B------:R-:W-:Y:S01]  /*4ce0*/  LOP3.LUT R2, R2, UR23, R189, 0x96, !PT ;  /* 0x0000001702027c12 */ /* 0x000fe2000f8e96bd */
[----:B------:R-:W-:-:S07]  /*4cf0*/  IMAD.MOV.U32 R194, RZ, RZ, R188 ;  /* 0x000000ffffc27224 */ /* 0x000fce00078e00bc */
.L_x_14061:
[----:B------:R-:W-:Y:S05]  /*4d00*/  BSYNC.RECONVERGENT B2 ;  /* 0x0000000000027941 */ /* 0x000fea0003800200 */
.L_x_14060:
[----:B------:R-:W-:Y:S01]  /*4d10*/  I2FP.F32.U32 R4, R4 ;  /* 0x0000000400047245 */ /* 0x000fe20000201000 */
[----:B------:R-:W-:Y:S01]  /*4d20*/  BSSY.RECONVERGENT B2, `(.L_x_14065) ;  /* 0x0000059000027945 */ /* 0x000fe20003800200 */
[----:B------:R-:W-:-:S03]  /*4d30*/  ISETP.NE.AND P5, PT, R192, 0x1, PT ;  /* 0x00000001c000780c */ /* 0x000fc60003fa5270 */
[----:B------:R-:W-:Y:S01]  /*4d40*/  FFMA.FTZ R189, R4, R233, 1.1641532182693481445e-10 ;  /* 0x2f00000004bd7423 */ /* 0x000fe200000100e9 */
[----:B------:R-:W-:-:S04]  /*4d50*/  HADD2.F32 R4, -RZ, R191.H0_H0 ;  /* 0x200000bfff047230 */ /* 0x000fc80000004100 */
[----:B------:R-:W-:Y:S01]  /*4d60*/  FSETP.GTU.FTZ.AND P4, PT, R189, R242, PT ;  /* 0x000000f2bd00720b */ /* 0x000fe20003f9c000 */
[----:B------:R-:W-:Y:S01]  /*4d70*/  FMUL.FTZ R4, R4, R243 ;  /* 0x000000f304047220 */ /* 0x000fe20000410000 */
[----:B------:R-:W-:-:S04]  /*4d80*/  @P1 HADD2.F32 R189, -RZ, R23.H0_H0 ;  /* 0x20000017ffbd1230 */ /* 0x000fc80000004100 */
[----:B------:R-:W-:Y:S01]  /*4d90*/  FSEL R224, R4, RZ, !P4 ;  /* 0x000000ff04e07208 */ /* 0x000fe20006000000 */
[----:B------:R-:W-:Y:S01]  /*4da0*/  HFMA2 R4, -RZ, RZ, 0, 1.1920928955078125e-07 ;  /* 0x00000002ff047431 */ /* 0x000fe200000001ff */
        /* <DEDUP_REMOVED lines=13> */
.L_x_14067:
        /* <DEDUP_REMOVED lines=13> */
.L_x_14069:
[----:B------:R-:W-:Y:S05]  /*4f50*/  BSYNC.RECONVERGENT B3 ;  /* 0x0000000000037941 */ /* 0x000fea0003800200 */
.L_x_14068:
        /* <DEDUP_REMOVED lines=53> */
.L_x_14066:
[----:B------:R-:W-:Y:S05]  /*52b0*/  BSYNC.RECONVERGENT B2 ;  /* 0x0000000000027941 */ /* 0x000fea0003800200 */
.L_x_14065:
[----:B------:R-:W-:Y:S02]  /*52c0*/  I2FP.F32.U32 R188, R189 ;  /* 0x000000bd00bc7245 */ /* 0x000fe40000201000 */
[----:B------:R-:W-:Y:S02]  /*52d0*/  PRMT R190, R244, 0x5410, R190 ;  /* 0x00005410f4be7816 */ /* 0x000fe400000000be */
[----:B------:R-:W-:Y:S01]  /*52e0*/  PRMT R189, R239, 0x5410, R241 ;  /* 0x00005410efbd7816 */ /* 0x000fe200000000f1 */
[----:B------:R-:W-:Y:S01]  /*52f0*/  FFMA.FTZ R233, R188, R233, 1.1641532182693481445e-10 ;  /* 0x2f000000bce97423 */ /* 0x000fe200000100e9 */
[----:B------:R-:W-:-:S04]  /*5300*/  HADD2.F32 R188, -RZ, R191.H1_H1 ;  /* 0x300000bfffbc7230 */ /* 0x000fc80000004100 */
[----:B------:R-:W-:Y:S01]  /*5310*/  FSETP.GTU.FTZ.AND P5, PT, R233, R242, PT ;  /* 0x000000f2e900720b */ /* 0x000fe20003fbc000 */
[----:B------:R-:W-:-:S05]  /*5320*/  FMUL.FTZ R188, R188, R243 ;  /* 0x000000f3bcbc7220 */ /* 0x000fca0000410000 */
[----:B------:R-:W-:Y:S01]  /*5330*/  FSEL R233, R188, RZ, !P5 ;  /* 0x000000ffbce97208 */ /* 0x000fe20006800000 */
[----:B------:R-:W-:Y:S01]  /*5340*/  @P1 HADD2.F32 R188, -RZ, R23.H1_H1 ;  /* 0x30000017ffbc1230 */ /* 0x000fe20000004100 */
[----:B------:R-:W-:-:S04]  /*5350*/  PLOP3.LUT P5, PT, P5, PT, PT, 0x8, 0x80 ;  /* 0x000000000080781c */ /* 0x000fc80002fae170 */
[----:B------:R-:W-:Y:S01]  /*5360*/  @P1 FADD.FTZ R233, R188, R233 ;  /* 0x000000e9bce91221 */ /* 0x000fe20000010000 */
[----:B------:R-:W-:-:S04]  /*5370*/  PRMT R188, R195, 0x5410, R238 ;  /* 0x00005410c3bc7816 */ /* 0x000fc800000000ee */
[----:B------:R-:W-:-:S04]  /*5380*/  F2FP.F16.F32.PACK_AB R191, RZ, R233 ;  /* 0x000000e9ffbf723e */ /* 0x000fc800000000ff */
[----:B------:R-:W-:Y:S01]  /*5390*/  PRMT R191, R240, 0x5410, R191 ;  /* 0x00005410f0bf7816 */ /* 0x000fe200000000bf */
[----:B------:R-:W-:Y:S06]  /*53a0*/  BRA `(.L_x_14070) ;  /* 0x0000005800e47947 */ /* 0x000fec0003800000 */
.L_x_14029:
        /* <DEDUP_REMOVED lines=16> */
.L_x_14073:
        /* <DEDUP_REMOVED lines=13> */
.L_x_14075:
[----:B------:R-:W-:Y:S05]  /*5580*/  BSYNC.RECONVERGENT B3 ;  /* 0x0000000000037941 */ /* 0x000fea0003800200 */
.L_x_14074:
        /* <DEDUP_REMOVED lines=51> */
.L_x_14072:
[----:B------:R-:W-:Y:S05]  /*58c0*/  BSYNC.RECONVERGENT B2 ;  /* 0x0000000000027941 */ /* 0x000fea0003800200 */
.L_x_14071:
        /* <DEDUP_REMOVED lines=25> */
.L_x_14078:
        /* <DEDUP_REMOVED lines=13> */
.L_x_14080:
[----:B------:R-:W-:Y:S05]  /*5b30*/  BSYNC.RECONVERGENT B3 ;  /* 0x0000000000037941 */ /* 0x000fea0003800200 */
.L_x_14079:
        /* <DEDUP_REMOVED lines=52> */
.L_x_14077:
[----:B------:R-:W-:Y:S05]  /*5e80*/  BSYNC.RECONVERGENT B2 ;  /* 0x0000000000027941 */ /* 0x000fea0003800200 */
.L_x_14076:
        /* <DEDUP_REMOVED lines=9> */
[----:B------:R-:W-:Y:S01]  /*5f20*/  HFMA2 R10, -RZ, RZ, 0, 1.1920928955078125e-07 ;  /* 0x00000002ff0a7431 */ /* 0x000fe200000001ff */
        /* <DEDUP_REMOVED lines=15> */
.L_x_14083:
        /* <DEDUP_REMOVED lines=13> */
.L_x_14085:
[----:B------:R-:W-:Y:S05]  /*60f0*/  BSYNC.RECONVERGENT B3 ;  /* 0x0000000000037941 */ /* 0x000fea0003800200 */
.L_x_14084:
        /* <DEDUP_REMOVED lines=53> */
.L_x_14082:
[----:B------:R-:W-:Y:S05]  /*6450*/  BSYNC.RECONVERGENT B2 ;  /* 0x0000000000027941 */ /* 0x000fea0003800200 */
.L_x_14081:
[----:B------:R-:W-:Y:S01]  /*6460*/  I2FP.F32.U32 R4, R4 ;  /* 0x0000000400047245 */ /* 0x000fe20000201000 */
[----:B------:R-:W-:Y:S01]  /*6470*/  HADD2.F32 R188, -RZ, R188.H1_H1 ;  /* 0x300000bcffbc7230 */ /* 0x000fe20000004100 */
[----:B------:R-:W-:Y:S01]  /*6480*/  ISETP.NE.AND P3, PT, R10, 0x1, PT ;  /* 0x000000010a00780c */ /* 0x000fe20003f65270 */
[----:B------:R-:W-:Y:S01]  /*6490*/  BSSY.RECONVERGENT B2, `(.L_x_14086) ;  /* 0x0000056000027945 */ /* 0x000fe20003800200 */
[----:B------:R-:W-:Y:S01]  /*64a0*/  LOP3.LUT R201, R201, 0xfffffff7, RZ, 0xc0, !PT ;  /* 0xfffffff7c9c97812 */ /* 0x000fe200078ec0ff */
[----:B------:R-:W-:Y:S01]  /*64b0*/  FFMA.FTZ R4, R4, R241, 1.1641532182693481445e-10 ;  /* 0x2f00000004047423 */ /* 0x000fe200000100f1 */
[----:B------:R-:W-:Y:S01]  /*64c0*/  IMAD.MOV.U32 R13, RZ, RZ, 0x2 ;  /* 0x00000002ff0d7424 */ /* 0x000fe200078e00ff */
[----:B------:R-:W-:-:S03]  /*64d0*/  MOV R9, R6 ;  /* 0x0000000600097202 */ /* 0x000fc60000000f00 */
        /* <DEDUP_REMOVED lines=14> */
.L_x_14088:
        /* <DEDUP_REMOVED lines=13> */
.L_x_14090:
[----:B------:R-:W-:Y:S05]  /*6690*/  BSYNC.RECONVERGENT B3 ;  /* 0x0000000000037941 */ /* 0x000fea0003800200 */
.L_x_14089:
        /* <DEDUP_REMOVED lines=53> */
.L_x_14087:
[----:B------:R-:W-:Y:S05]  /*69f0*/  BSYNC.RECONVERGENT B2 ;  /* 0x0000000000027941 */ /* 0x000fea0003800200 */
.L_x_14086:
        /* <DEDUP_REMOVED lines=9> */
[----:B------:R-:W-:-:S04]  /*6a90*/  IMAD.MOV.U32 R12, RZ, RZ, 0x2 ;  /* 0x00000002ff0c7424 */ /* 0x000fc800078e00ff */
        /* <DEDUP_REMOVED lines=15> */
.L_x_14093:
        /* <DEDUP_REMOVED lines=13> */
.L_x_14095:
[----:B------:R-:W-:Y:S05]  /*6c60*/  BSYNC.RECONVERGENT B3 ;  /* 0x0000000000037941 */ /* 0x000fea0003800200 */
.L_x_14094:
        /* <DEDUP_REMOVED lines=53> */
.L_x_14092:
[----:B------:R-:W-:Y:S05]  /*6fc0*/  BSYNC.RECONVERGENT B2 ;  /* 0x0000000000027941 */ /* 0x000fea0003800200 */
.L_x_14091:
[----:B------:R-:W-:Y:S01]  /*6fd0*/  I2FP.F32.U32 R4, R4 ;  /* 0x0000000400047245 */ /* 0x000fe20000201000 */
[----:B------:R-:W-:Y:S01]  /*6fe0*/  HADD2.F32 R10, -RZ, R189.H0_H0 ;  /* 0x200000bdff0a7230 */ /* 0x000fe20000004100 */
        /* <DEDUP_REMOVED lines=20> */
.L_x_14098:
        /* <DEDUP_REMOVED lines=13> */
.L_x_14100:
[----:B------:R-:W-:Y:S05]  /*7200*/  BSYNC.RECONVERGENT B3 ;  /* 0x0000000000037941 */ /* 0x000fea0003800200 */
.L_x_14099:
        /* <DEDUP_REMOVED lines=53> */
.L_x_14097:
[----:B------:R-:W-:Y:S05]  /*7560*/  BSYNC.RECONVERGENT B2 ;  /* 0x0000000000027941 */ /* 0x000fea0003800200 */
.L_x_14096:
        /* <DEDUP_REMOVED lines=25> */
.L_x_14103:
        /* <DEDUP_REMOVED lines=13> */
.L_x_14105:
[----:B------:R-:W-:Y:S05]  /*77d0*/  BSYNC.RECONVERGENT B3 ;  /* 0x0000000000037941 */ /* 0x000fea0003800200 */
.L_x_14104:
        /* <DEDUP_REMOVED lines=53> */
.L_x_14102:
[----:B------:R-:W-:Y:S05]  /*7b30*/  BSYNC.RECONVERGENT B2 ;  /* 0x0000000000027941 */ /* 0x000fea0003800200 */
.L_x_14101:
        /* <DEDUP_REMOVED lines=22> */
.L_x_14108:
        /* <DEDUP_REMOVED lines=13> */
.L_x_14110:
[----:B------:R-:W-:Y:S05]  /*7d70*/  BSYNC.RECONVERGENT B3 ;  /* 0x0000000000037941 */ /* 0x000fea0003800200 */
.L_x_14109:
        /* <DEDUP_REMOVED lines=53> */
.L_x_14107:
[----:B------:R-:W-:Y:S05]  /*80d0*/  BSYNC.RECONVERGENT B2 ;  /* 0x0000000000027941 */ /* 0x000fea0003800200 */
.L_x_14106:
[----:B------:R-:W-:Y:S01]  /*80e0*/  I2FP.F32.U32 R12, R11 ;  /* 0x0000000b000c7245 */ /* 0x000fe20000201000 */
[----:B------:R-:W-:Y:S01]  /*80f0*/  HADD2.F32 R14, -RZ, R25.H1_H1 ;  /* 0x30000019ff0e7230 */ /* 0x000fe20000004100 */
[----:B------:R-:W-:Y:S01]  /*8100*/  BSSY.RECONVERGENT B2, `(.L_x_14111) ;  /* 0x000005a000027945 */ /* 0x000fe20003800200 */
[----:B------:R-:W-:Y:S02]  /*8110*/  @P1 HADD2.F32 R189, -RZ, R21.H1_H1 ;  /* 0x30000015ffbd1230 */ /* 0x000fe40000004100 */
[----:B------:R-:W-:Y:S01]  /*8120*/  FFMA.FTZ R12, R12, R241, 1.1641532182693481445e-10 ;  /* 0x2f0000000c0c7423 */ /* 0x000fe200000100f1 */
[----:B------:R-:W-:-:S04]  /*8130*/  FMUL.FTZ R14, R14, R233 ;  /* 0x000000e90e0e7220 */ /* 0x000fc80000410000 */
[----:B------:R-:W-:-:S04]  /*8140*/  FSETP.GTU.FTZ.AND P2, PT, R12, R15, PT ;  /* 0x0000000f0c00720b */ /* 0x000fc80003f5c000 */
[----:B------:R-:W-:Y:S01]  /*8150*/  FSEL R13, R14, RZ, !P2 ;  /* 0x000000ff0e0d7208 */ /* 0x000fe20005000000 */
[----:B------:R-:W-:Y:S01]  /*8160*/  HFMA2 R14, -RZ, RZ, 0, 1.1920928955078125e-07 ;  /* 0x00000002ff0e7431 */ /* 0x000fe200000001ff */
        /* <DEDUP_REMOVED lines=16> */
.L_x_14113:
        /* <DEDUP_REMOVED lines=13> */
.L_x_14115:
[----:B------:R-:W-:Y:S05]  /*8340*/  BSYNC.RECONVERGENT B3 ;  /* 0x0000000000037941 */ /* 0x000fea0003800200 */
.L_x_14114:
        /* <DEDUP_REMOVED lines=53> */
.L_x_14112:
[----:B------:R-:W-:Y:S05]  /*86a0*/  BSYNC.RECONVERGENT B2 ;  /* 0x0000000000027941 */ /* 0x000fea0003800200 */
.L_x_14111:
        /* <DEDUP_REMOVED lines=20> */
.L_x_14118:
        /* <DEDUP_REMOVED lines=13> */
.L_x_14120:
[----:B------:R-:W-:Y:S05]  /*88c0*/  BSYNC.RECONVERGENT B3 ;  /* 0x0000000000037941 */ /* 0x000fea0003800200 */
.L_x_14119:
        /* <DEDUP_REMOVED lines=53> */
.L_x_14117:
[----:B------:R-:W-:Y:S05]  /*8c20*/  BSYNC.RECONVERGENT B2 ;  /* 0x0000000000027941 */ /* 0x000fea0003800200 */
.L_x_14116:
        /* <DEDUP_REMOVED lines=25> */
.L_x_14123:
        /* <DEDUP_REMOVED lines=13> */
.L_x_14125:
[----:B------:R-:W-:Y:S05]  /*8e90*/  BSYNC.RECONVERGENT B3 ;  /* 0x0000000000037941 */ /* 0x000fea0003800200 */
.L_x_14124:
        /* <DEDUP_REMOVED lines=52> */
[----:B------:R-:W-:-:S07]  /*91e0*/  LOP3.LUT R2, R2, UR23, R189, 0x96, !PT ;  /* 0x0000001702027c12 */ /* 0x000fce000f8e96bd */
.L_x_14122:
[----:B------:R-:W-:Y:S05]  /*91f0*/  BSYNC.RECONVERGENT B2 ;  /* 0x0000000000027941 */ /* 0x000fea0003800200 */
.L_x_14121:
        /* <DEDUP_REMOVED lines=20> */
.L_x_14128:
        /* <DEDUP_REMOVED lines=13> */
.L_x_14130:
[----:B------:R-:W-:Y:S05]  /*9410*/  BSYNC.RECONVERGENT B3 ;  /* 0x0000000000037941 */ /* 0x000fea0003800200 */
.L_x_14129:
        /* <DEDUP_REMOVED lines=53> */
.L_x_14127:
[----:B------:R-:W-:Y:S05]  /*9770*/  BSYNC.RECONVERGENT B2 ;  /* 0x0000000000027941 */ /* 0x000fea0003800200 */
.L_x_14126:
        /* <DEDUP_REMOVED lines=25> */
.L_x_14133:
        /* <DEDUP_REMOVED lines=13> */
.L_x_14135:
[----:B------:R-:W-:Y:S05]  /*99e0*/  BSYNC.RECONVERGENT B3 ;  /* 0x0000000000037941 */ /* 0x000fea0003800200 */
.L_x_14134:
[----:B------:R-:W-:Y:S01]  /*99f0*/  LOP3.LUT R242, R5, UR5, R3, 0x96, !PT ;  /* 0x0000000505f27c12 */ /* 0x000fe2000f8e9603 */
[----:B------:R-:W-:Y:S01]  /*9a00*/  IMAD.WIDE.U32 R188, R198, -0x326172a9, RZ ;  /* 0xcd9e8d57c6bc7825 */ /* 0x000fe200078e00ff */
[----:B------:R-:W-:Y:S01]  /*9a10*/  UIADD3 UR23, UPT, UPT, UR4, -0x61c88647, URZ ;  /* 0x9e3779b904177890 */ /* 0x000fe2000fffe0ff */
[----:B------:R-:W-:Y:S02]  /*9a20*/  MOV R4, R194 ;  /* 0x000000c200047202 */ /* 0x000fe40000000f00 */
        /* <DEDUP_REMOVED lines=48> */
[----:B------:R-:W-:-:S07]  /*9d30*/  IMAD.MOV.U32 R188, RZ, RZ, RZ ;  /* 0x000000ffffbc7224 */ /* 0x000fce00078e00ff */
.L_x_14132:
[----:B------:R-:W-:Y:S05]  /*9d40*/  BSYNC.RECONVERGENT B2 ;  /* 0x0000000000027941 */ /* 0x000fea0003800200 */
.L_x_14131:
[----:B------:R-:W-:Y:S01]  /*9d50*/  I2FP.F32.U32 R4, R4 ;  /* 0x0000000400047245 */ /* 0x000fe20000201000 */
[----:B------:R-:W-:Y:S01]  /*9d60*/  HADD2.F32 R14, -RZ, R191.H0_H0 ;  /* 0x200000bfff0e7230 */ /* 0x000fe20000004100 */
[----:B------:R-:W-:Y:S01]  /*9d70*/  ISETP.NE.AND P5, PT, R188, 0x1, PT ;  /* 0x00000001bc00780c */ /* 0x000fe20003fa5270 */
[----:B------:R-:W-:Y:S01]  /*9d80*/  BSSY.RECONVERGENT B2, `(.L_x_14136) ;  /* 0x0000054000027945 */ /* 0x000fe20003800200 */
[----:B------:R-:W-:Y:S02]  /*9d90*/  HFMA2 R242, -RZ, RZ, 0, 1.1920928955078125e-07 ;  /* 0x00000002fff27431 */ /* 0x000fe400000001ff */
        /* <DEDUP_REMOVED lines=15> */
.L_x_14138:
        /* <DEDUP_REMOVED lines=13> */
.L_x_14140:
[----:B------:R-:W-:Y:S05]  /*9f60*/  BSYNC.RECONVERGENT B3 ;  /* 0x0000000000037941 */ /* 0x000fea0003800200 */
.L_x_14139:
        /* <DEDUP_REMOVED lines=51> */
[----:B------:R-:W-:Y:S01]  /*a2a0*/  IMAD.MOV.U32 R242, RZ, RZ, RZ ;  /* 0x000000fffff27224 */ /* 0x000fe200078e00ff */
[----:B------:R-:W-:-:S07]  /*a2b0*/  MOV R194, R188 ;  /* 0x000000bc00c27202 */ /* 0x000fce0000000f00 */
.L_x_14137:
[----:B------:R-:W-:Y:S05]  /*a2c0*/  BSYNC.RECONVERGENT B2 ;  /* 0x0000000000027941 */ /* 0x000fea0003800200 */
.L_x_14136:
[----:B------:R-:W-:Y:S01]  /*a2d0*/  I2FP.F32.U32 R14, R14 ;  /* 0x0000000e000e7245 */ /* 0x000fe20000201000 */
[----:B------:R-:W-:Y:S01]  /*a2e0*/  HADD2.F32 R188, -RZ, R27.H0_H0 ;  /* 0x2000001bffbc7230 */ /* 0x000fe20000004100 */
        /* <DEDUP_REMOVED lines=9> */
[----:B------:R-:W-:-:S05]  /*a380*/  @P1 HADD2.F32 R189, -RZ, R23.H0_H0 ;  /* 0x20000017ffbd1230 */ /* 0x000fca0000004100 */
        /* <DEDUP_REMOVED lines=13> */
.L_x_14143:
        /* <DEDUP_REMOVED lines=13> */
.L_x_14145:
[----:B------:R-:W-:Y:S05]  /*a530*/  BSYNC.RECONVERGENT B3 ;  /* 0x0000000000037941 */ /* 0x000fea0003800200 */
.L_x_14144:
        /* <DEDUP_REMOVED lines=53> */
.L_x_14142:
[----:B------:R-:W-:Y:S05]  /*a890*/  BSYNC.RECONVERGENT B2 ;  /* 0x0000000000027941 */ /* 0x000fea0003800200 */
.L_x_14141:
[----:B------:R-:W-:Y:S01]  /*a8a0*/  I2FP.F32.U32 R4, R4 ;  /* 0x0000000400047245 */ /* 0x000fe20000201000 */
[----:B------:R-:W-:Y:S01]  /*a8b0*/  HADD2.F32 R188, -RZ, R191.H1_H1 ;  /* 0x300000bfffbc7230 */ /* 0x000fe20000004100 */
[----:B------:R-:W-:Y:S01]  /*a8c0*/  ISETP.NE.AND P6, PT, R243, 0x1, PT ;  /* 0x00000001f300780c */ /* 0x000fe20003fc5270 */
[----:B------:R-:W-:Y:S01]  /*a8d0*/  BSSY.RECONVERGENT B2, `(.L_x_14146) ;  /* 0x0000056000027945 */ /* 0x000fe20003800200 */
[----:B------:R-:W-:Y:S01]  /*a8e0*/  MOV R189, R6 ;  /* 0x0000000600bd7202 */ /* 0x000fe20000000f00 */
[----:B------:R-:W-:Y:S01]  /*a8f0*/  FFMA.FTZ R4, R4, R241, 1.1641532182693481445e-10 ;  /* 0x2f00000004047423 */ /* 0x000fe200000100f1 */
[----:B------:R-:W-:-:S04]  /*a900*/  FMUL.FTZ R188, R188, R233 ;  /* 0x000000e9bcbc7220 */ /* 0x000fc80000410000 */
        /* <DEDUP_REMOVED lines=13> */
.L_x_14148:
        /* <DEDUP_REMOVED lines=15> */
.L_x_14150:
[----:B------:R-:W-:Y:S05]  /*aad0*/  BSYNC.RECONVERGENT B3 ;  /* 0x0000000000037941 */ /* 0x000fea0003800200 */
.L_x_14149:
        /* <DEDUP_REMOVED lines=49> */
[----:B------:R-:W-:Y:S01]  /*adf0*/  HFMA2 R4, -RZ, RZ, 0, 0 ;  /* 0x00000000ff047431 */ /* 0x000fe200000001ff */
[----:B------:R-:W-:Y:S01]  /*ae00*/  LOP3.LUT R2, R2, UR23, R189, 0x96, !PT ;  /* 0x0000001702027c12 */ /* 0x000fe2000f8e96bd */
[----:B------:R-:W-:Y:S02]  /*ae10*/  IMAD.MOV.U32 R189, RZ, RZ, R194 ;  /* 0x000000ffffbd7224 */ /* 0x000fe400078e00c2 */
[----:B------:R-:W-:-:S07]  /*ae20*/  IMAD.MOV.U32 R194, RZ, RZ, R188 ;  /* 0x000000ffffc27224 */ /* 0x000fce00078e00bc */
.L_x_14147:
[----:B------:R-:W-:Y:S05]  /*ae30*/  BSYNC.RECONVERGENT B2 ;  /* 0x0000000000027941 */ /* 0x000fea0003800200 */
.L_x_14146:
[----:B------:R-:W-:Y:S01]  /*ae40*/  I2FP.F32.U32 R188, R189 ;  /* 0x000000bd00bc7245 */ /* 0x000fe20000201000 */
[----:B------:R-:W-:Y:S01]  /*ae50*/  HADD2.F32 R242, -RZ, R27.H1_H1 ;  /* 0x3000001bfff27230 */ /* 0x000fe20000004100 */
[----:B------:R-:W-:Y:S02]  /*ae60*/  PRMT R190, R240, 0x5410, R190 ;  /* 0x00005410f0be7816 */ /* 0x000fe400000000be */
[----:B------:R-:W-:Y:S01]  /*ae70*/  PRMT R189, R195, 0x5410, R239 ;  /* 0x00005410c3bd7816 */ /* 0x000fe200000000ef */
[----:B------:R-:W-:Y:S01]  /*ae80*/  FFMA.FTZ R188, R188, R241, 1.1641532182693481445e-10 ;  /* 0x2f000000bcbc7423 */ /* 0x000fe200000100f1 */
[----:B------:R-:W-:-:S04]  /*ae90*/  FMUL.FTZ R242, R242, R233 ;  /* 0x000000e9f2f27220 */ /* 0x000fc80000410000 */
[----:B------:R-:W-:Y:S01]  /*aea0*/  FSETP.GTU.FTZ.AND P6, PT, R188, R15, PT ;  /* 0x0000000fbc00720b */ /* 0x000fe20003fdc000 */
[----:B------:R-:W-:-:S03]  /*aeb0*/  @P1 HADD2.F32 R188, -RZ, R23.H1_H1 ;  /* 0x30000017ffbc1230 */ /* 0x000fc60000004100 */
[----:B------:R-:W-:Y:S02]  /*aec0*/  FSEL R242, R242, RZ, !P6 ;  /* 0x000000fff2f27208 */ /* 0x000fe40007000000 */
[----:B------:R-:W-:-:S03]  /*aed0*/  SEL R15, RZ, 0x1, P6 ;  /* 0x00000001ff0f7807 */ /* 0x000fc60003000000 */
[----:B------:R-:W-:-:S04]  /*aee0*/  FADD.FTZ R191, R191, R242 ;  /* 0x000000f2bfbf7221 */ /* 0x000fc80000010000 */
[--C-:B------:R-:W-:Y:S01]  /*aef0*/  @P1 FADD.FTZ R233, R188, R191.reuse ;  /* 0x000000bfbce91221 */ /* 0x100fe20000010000 */
[----:B------:R-:W-:Y:S01]  /*af00*/  @!P1 IMAD.MOV.U32 R233, RZ, RZ, R191 ;  /* 0x000000ffffe99224 */ /* 0x000fe200078e00bf */
[----:B------:R-:W-:-:S04]  /*af10*/  PRMT R188, R192, 0x5410, R193 ;  /* 0x00005410c0bc7816 */ /* 0x000fc800000000c1 */
[----:B------:R-:W-:-:S04]  /*af20*/  F2FP.F16.F32.PACK_AB R191, RZ, R233 ;  /* 0x000000e9ffbf723e */ /* 0x000fc800000000ff */
[----:B------:R-:W-:-:S07]  /*af30*/  PRMT R191, R238, 0x5410, R191 ;  /* 0x00005410eebf7816 */ /* 0x000fce00000000bf */
.L_x_14070:
        /* <DEDUP_REMOVED lines=43> */
.L_x_14151:
[----:B0-----:R-:W-:Y:S01]  /*b1f0*/  MOV R238, R194 ;  /* 0x000000c200ee7202 */ /* 0x001fe20000000f00 */
[----:B------:R-:W-:-:S07]  /*b200*/  VIADD R192, R222, 0x20 ;  /* 0x00000020dec07836 */ /* 0x000fce0000000000 */
.L_x_14028:
[----:B------:R-:W-:Y:S05]  /*b210*/  BSYNC.RECONVERGENT B1 ;  /* 0x0000000000017941 */ /* 0x000fea0003800200 */
.L_x_14027:
        /* <DEDUP_REMOVED lines=35> */
.L_x_14157:
        /* <DEDUP_REMOVED lines=13> */
.L_x_14159:
[----:B------:R-:W-:Y:S05]  /*b520*/  BSYNC.RECONVERGENT B3 ;  /* 0x0000000000037941 */ /* 0x000fea0003800200 */
.L_x_14158:
        /* <DEDUP_REMOVED lines=52> */
.L_x_14156:
[----:B------:R-:W-:Y:S05]  /*b870*/  BSYNC.RECONVERGENT B2 ;  /* 0x0000000000027941 */ /* 0x000fea0003800200 */
.L_x_14155:
[----:B------:R-:W1:Y:S01]  /*b880*/  LDC R241, c[0x0][0x404] ;  /* 0x00010100fff17b82 */ /* 0x000e620000000800 */
[----:B------:R-:W-:Y:S01]  /*b890*/  HFMA2 R234, -RZ, RZ, 0.1171875, 0 ;  /* 0x2f800000ffea7431 */ /* 0x000fe200000001ff */
[----:B------:R-:W-:Y:S01]  /*b8a0*/  I2FP.F32.U32 R9, R8 ;  /* 0x0000000800097245 */ /* 0x000fe20000201000 */
[----:B-----5:R-:W-:Y:S01]  /*b8b0*/  HADD2.F32 R8, -RZ, R188.H0_H0 ;  /* 0x200000bcff087230 */ /* 0x020fe20000004100 */
[----:B------:R-:W-:Y:S01]  /*b8c0*/  ISETP.NE.AND P3, PT, R10, 0x1, PT ;  /* 0x000000010a00780c */ /* 0x000fe20003f65270 */
[----:B------:R-:W-:Y:S01]  /*b8d0*/  BSSY.RECONVERGENT B2, `(.L_x_14160) ;  /* 0x0000057000027945 */ /* 0x000fe20003800200 */
[----:B------:R-:W-:Y:S01]  /*b8e0*/  LOP3.LUT R201, R201, 0xffffffef, RZ, 0xc0, !PT ;  /* 0xffffffefc9c97812 */ /* 0x000fe200078ec0ff */
[----:B------:R-:W-:Y:S01]  /*b8f0*/  IMAD.MOV.U32 R12, RZ, RZ, 0x2 ;  /* 0x00000002ff0c7424 */ /* 0x000fe200078e00ff */
[----:B------:R-:W2:Y:S01]  /*b900*/  LDC R239, c[0x0][0x408] ;  /* 0x00010200ffef7b82 */ /* 0x000ea20000000800 */
[----:B------:R-:W-:Y:S01]  /*b910*/  FFMA.FTZ R4, R9, R234, 1.1641532182693481445e-10 ;  /* 0x2f00000009047423 */ /* 0x000fe200000100ea */
[----:B------:R-:W-:-:S04]  /*b920*/  IMAD.MOV.U32 R9, RZ, RZ, R6 ;  /* 0x000000ffff097224 */ /* 0x000fc800078e0006 */
[----:B-1----:R-:W-:-:S04]  /*b930*/  FSETP.GTU.FTZ.AND P2, PT, R4, R241, PT ;  /* 0x000000f10400720b */ /* 0x002fc80003f5c000 */
[----:B------:R-:W-:Y:S01]  /*b940*/  PLOP3.LUT P4, PT, P2, PT, PT, 0x8, 0x80 ;  /* 0x000000000080781c */ /* 0x000fe2000178e170 */
[----:B--2---:R-:W-:-:S05]  /*b950*/  FMUL.FTZ R4, R8, R239 ;  /* 0x000000ef08047220 */ /* 0x004fca0000410000 */
        /* <DEDUP_REMOVED lines=11> */
.L_x_14162:
        /* <DEDUP_REMOVED lines=13> */
.L_x_14164:
[----:B------:R-:W-:Y:S05]  /*bae0*/  BSYNC.RECONVERGENT B3 ;  /* 0x0000000000037941 */ /* 0x000fea0003800200 */
.L_x_14163:
        /* <DEDUP_REMOVED lines=53> */
.L_x_14161:
[----:B------:R-:W-:Y:S05]  /*be40*/  BSYNC.RECONVERGENT B2 ;  /* 0x0000000000027941 */ /* 0x000fea0003800200 */
.L_x_14160:
        /* <DEDUP_REMOVED lines=25> */
.L_x_14167:
        /* <DEDUP_REMOVED lines=13> */
.L_x_14169:
[----:B------:R-:W-:Y:S05]  /*c0b0*/  BSYNC.RECONVERGENT B3 ;  /* 0x0000000000037941 */ /* 0x000fea0003800200 */
.L_x_14168:
        /* <DEDUP_REMOVED lines=53> */
.L_x_14166:
[----:B------:R-:W-:Y:S05]  /*c410*/  BSYNC.RECONVERGENT B2 ;  /* 0x0000000000027941 */ /* 0x000fea0003800200 */
.L_x_14165:
        /* <DEDUP_REMOVED lines=22> */
.L_x_14172:
        /* <DEDUP_REMOVED lines=13> */
.L_x_14174:
[----:B------:R-:W-:Y:S05]  /*c650*/  BSYNC.RECONVERGENT B3 ;  /* 0x0000000000037941 */ /* 0x000fea0003800200 */
.L_x_14173:
        /* <DEDUP_REMOVED lines=53> */
.L_x_14171:
[----:B------:R-:W-:Y:S05]  /*c9b0*/  BSYNC.RECONVERGENT B2 ;  /* 0x0000000000027941 */ /* 0x000fea0003800200 */
.L_x_14170:
[----:B------:R-:W-:Y:S01]  /*c9c0*/  I2FP.F32.U32 R9, R9 ;  /* 0x0000000900097245 */ /* 0x000fe20000201000 */
[----:B------:R-:W-:Y:S01]  /*c9d0*/  HADD2.F32 R12, -RZ, R24.H1_H1 ;  /* 0x30000018ff0c7230 */ /* 0x000fe20000004100 */
[----:B------:R-:W-:Y:S01]  /*c9e0*/  BSSY.RECONVERGENT B2, `(.L_x_14175) ;  /* 0x000005a000027945 */ /* 0x000fe20003800200 */
[----:B------:R-:W-:Y:S02]  /*c9f0*/  @P1 HADD2.F32 R11, -RZ, R20.H1_H1 ;  /* 0x30000014ff0b1230 */ /* 0x000fe40000004100 */
[----:B------:R-:W-:Y:S01]  /*ca00*/  FFMA.FTZ R10, R9, R234, 1.1641532182693481445e-10 ;  /* 0x2f000000090a7423 */ /* 0x000fe200000100ea */
[----:B------:R-:W-:Y:S01]  /*ca10*/  FMUL.FTZ R9, R12, R239 ;  /* 0x000000ef0c097220 */ /* 0x000fe20000410000 */
[----:B------:R-:W-:-:S03]  /*ca20*/  HFMA2 R12, -RZ, RZ, 0, 1.1920928955078125e-07 ;  /* 0x00000002ff0c7431 */ /* 0x000fc600000001ff */
[----:B------:R-:W-:-:S04]  /*ca30*/  FSETP.GTU.FTZ.AND P2, PT, R10, R241, PT ;  /* 0x000000f10a00720b */ /* 0x000fc80003f5c000 */
[----:B------:R-:W-:-:S05]  /*ca40*/  FSEL R9, R9, RZ, !P2 ;  /* 0x000000ff09097208 */ /* 0x000fca0005000000 */
[----:B------:R-:W-:Y:S01]  /*ca50*/  FADD.FTZ R4, R4, R9 ;  /* 0x0000000904047221 */ /* 0x000fe20000010000 */
[----:B------:R-:W-:Y:S02]  /*ca60*/  SEL R9, RZ, 0x1, P2 ;  /* 0x00000001ff097807 */ /* 0x000fe40001000000 */
[----:B------:R-:W-:Y:S01]  /*ca70*/  ISETP.NE.AND P2, PT, R13, 0x1, PT ;  /* 0x000000010d00780c */ /* 0x000fe20003f45270 */
[--C-:B0-----:R-:W-:Y:S01]  /*ca80*/  @P1 FADD.FTZ R204, R11, R4.reuse ;  /* 0x000000040bcc1221 */ /* 0x101fe20000010000 */
[----:B------:R-:W-:Y:S02]  /*ca90*/  @!P1 IMAD.MOV.U32 R204, RZ, RZ, R4 ;  /* 0x000000ffffcc9224 */ /* 0x000fe400078e0004 */
[----:B------:R-:W-:-:S03]  /*caa0*/  IMAD.MOV.U32 R4, RZ, RZ, R6 ;  /* 0x000000ffff047224 */ /* 0x000fc600078e0006 */
[----:B------:R-:W-:-:S06]  /*cab0*/  F2FP.F16.F32.PACK_AB R194, RZ, R204 ;  /* 0x000000ccffc2723e */ /* 0x000fcc00000000ff */
        /* <DEDUP_REMOVED lines=9> */
.L_x_14177:
        /* <DEDUP_REMOVED lines=13> */
.L_x_14179:
[----:B------:R-:W-:Y:S05]  /*cc20*/  BSYNC.RECONVERGENT B3 ;  /* 0x0000000000037941 */ /* 0x000fea0003800200 */
.L_x_14178:
        /* <DEDUP_REMOVED lines=53> */
.L_x_14176:
[----:B------:R-:W-:Y:S05]  /*cf80*/  BSYNC.RECONVERGENT B2 ;  /* 0x0000000000027941 */ /* 0x000fea0003800200 */
.L_x_14175:
        /* <DEDUP_REMOVED lines=22> */
.L_x_14182:
        /* <DEDUP_REMOVED lines=13> */
.L_x_14184:
[----:B------:R-:W-:Y:S05]  /*d1c0*/  BSYNC.RECONVERGENT B3 ;  /* 0x0000000000037941 */ /* 0x000fea0003800200 */
.L_x_14183:
        /* <DEDUP_REMOVED lines=53> */
.L_x_14181:
[----:B------:R-:W-:Y:S05]  /*d520*/  BSYNC.RECONVERGENT B2 ;  /* 0x0000000000027941 */ /* 0x000fea0003800200 */
.L_x_14180:
        /* <DEDUP_REMOVED lines=25> */
.L_x_14187:
        /* <DEDUP_REMOVED lines=13> */
.L_x_14189:
[----:B------:R-:W-:Y:S05]  /*d790*/  BSYNC.RECONVERGENT B3 ;  /* 0x0000000000037941 */ /* 0x000fea0003800200 */
.L_x_14188:
        /* <DEDUP_REMOVED lines=53> */
.L_x_14186:
[----:B------:R-:W-:Y:S05]  /*daf0*/  BSYNC.RECONVERGENT B2 ;  /* 0x0000000000027941 */ /* 0x000fea0003800200 */
.L_x_14185:
        /* <DEDUP_REMOVED lines=22> */
.L_x_14192:
        /* <DEDUP_REMOVED lines=13> */
.L_x_14194:
[----:B------:R-:W-:Y:S05]  /*dd30*/  BSYNC.RECONVERGENT B3 ;  /* 0x0000000000037941 */ /* 0x000fea0003800200 */
.L_x_14193:
        /* <DEDUP_REMOVED lines=53> */
.L_x_14191:
[----:B------:R-:W-:Y:S05]  /*e090*/  BSYNC.RECONVERGENT B2 ;  /* 0x0000000000027941 */ /* 0x000fea0003800200 */
.L_x_14190:
        /* <DEDUP_REMOVED lines=25> */
.L_x_14197:
        /* <DEDUP_REMOVED lines=13> */
.L_x_14199:
[----:B------:R-:W-:Y:S05]  /*e300*/  BSYNC.RECONVERGENT B3 ;  /* 0x0000000000037941 */ /* 0x000fea0003800200 */
.L_x_14198:
        /* <DEDUP_REMOVED lines=53> */
.L_x_14196:
[----:B------:R-:W-:Y:S05]  /*e660*/  BSYNC.RECONVERGENT B2 ;  /* 0x0000000000027941 */ /* 0x000fea0003800200 */
.L_x_14195:
        /* <DEDUP_REMOVED lines=20> */
.L_x_14202:
        /* <DEDUP_REMOVED lines=13> */
.L_x_14204:
[----:B------:R-:W-:Y:S05]  /*e880*/  BSYNC.RECONVERGENT B3 ;  /* 0x0000000000037941 */ /* 0x000fea0003800200 */
.L_x_14203:
        /* <DEDUP_REMOVED lines=53> */
.L_x_14201:
[----:B------:R-:W-:Y:S05]  /*ebe0*/  BSYNC.RECONVERGENT B2 ;  /* 0x0000000000027941 */ /* 0x000fea0003800200 */
.L_x_14200:
[----:B------:R-:W-:Y:S01]  /*ebf0*/  I2FP.F32.U32 R13, R13 ;  /* 0x0000000d000d7245 */ /* 0x000fe20000201000 */
[----:B------:R-:W-:Y:S01]  /*ec00*/  HADD2.F32 R14, -RZ, R26.H0_H0 ;  /* 0x2000001aff0e7230 */ /* 0x000fe20000004100 */
[----:B------:R-:W-:Y:S01]  /*ec10*/  BSSY.RECONVERGENT B2, `(.L_x_14205) ;  /* 0x000005a000027945 */ /* 0x000fe20003800200 */
[----:B------:R-:W-:Y:S02]  /*ec20*/  @P1 HADD2.F32 R215, -RZ, R22.H0_H0 ;  /* 0x20000016ffd71230 */ /* 0x000fe40000004100 */
        /* <DEDUP_REMOVED lines=21> */
.L_x_14207:
        /* <DEDUP_REMOVED lines=13> */
.L_x_14209:
[----:B------:R-:W-:Y:S05]  /*ee50*/  BSYNC.RECONVERGENT B3 ;  /* 0x0000000000037941 */ /* 0x000fea0003800200 */
.L_x_14208:
        /* <DEDUP_REMOVED lines=53> */
.L_x_14206:
[----:B------:R-:W-:Y:S05]  /*f1b0*/  BSYNC.RECONVERGENT B2 ;  /* 0x0000000000027941 */ /* 0x000fea0003800200 */
.L_x_14205:
        /* <DEDUP_REMOVED lines=20> */
.L_x_14212:
        /* <DEDUP_REMOVED lines=13> */
.L_x_14214:
[----:B------:R-:W-:Y:S05]  /*f3d0*/  BSYNC.RECONVERGENT B3 ;  /* 0x0000000000037941 */ /* 0x000fea0003800200 */
.L_x_14213:
        /* <DEDUP_REMOVED lines=53> */
.L_x_14211:
[----:B------:R-:W-:Y:S05]  /*f730*/  BSYNC.RECONVERGENT B2 ;  /* 0x0000000000027941 */ /* 0x000fea0003800200 */
.L_x_14210:
        /* <DEDUP_REMOVED lines=25> */
.L_x_14217:
        /* <DEDUP_REMOVED lines=13> */
.L_x_14219:
[----:B------:R-:W-:Y:S05]  /*f9a0*/  BSYNC.RECONVERGENT B3 ;  /* 0x0000000000037941 */ /* 0x000fea0003800200 */
.L_x_14218:
        /* <DEDUP_REMOVED lines=53> */
.L_x_14216:
[----:B------:R-:W-:Y:S05]  /*fd00*/  BSYNC.RECONVERGENT B2 ;  /* 0x0000000000027941 */ /* 0x000fea0003800200 */
.L_x_14215:
        /* <DEDUP_REMOVED lines=20> */
.L_x_14222:
        /* <DEDUP_REMOVED lines=13> */
.L_x_14224:
[----:B------:R-:W-:Y:S05]  /*ff20*/  BSYNC.RECONVERGENT B3 ;  /* 0x0000000000037941 */ /* 0x000fea0003800200 */
.L_x_14223:
        /* <DEDUP_REMOVED lines=53> */
.L_x_14221:
[----:B------:R-:W-:Y:S05]  /*10280*/  BSYNC.RECONVERGENT B2 ;  /* 0x0000000000027941 */ /* 0x000fea0003800200 */
.L_x_14220:
[----:B------:R-:W-:Y:S01]  /*10290*/  I2FP.F32.U32 R189, R14 ;  /* 0x0000000e00bd7245 */ /* 0x000fe20000201000 */
[----:B------:R-:W-:Y:S01]  /*102a0*/  HADD2.F32 R188, -RZ, R27.H0_H0 ;  /* 0x2000001bffbc7230 */ /* 0x000fe20000004100 */
        /* <DEDUP_REMOVED lines=23> */
.L_x_14227:
        /* <DEDUP_REMOVED lines=13> */
.L_x_14229:
[----:B------:R-:W-:Y:S05]  /*104f0*/  BSYNC.RECONVERGENT B3 ;  /* 0x0000000000037941 */ /* 0x000fea0003800200 */
.L_x_14228:
        /* <DEDUP_REMOVED lines=53> */
.L_x_14226:
[----:B------:R-:W-:Y:S05]  /*10850*/  BSYNC.RECONVERGENT B2 ;  /* 0x0000000000027941 */ /* 0x000fea0003800200 */
.L_x_14225:
[----:B------:R-:W-:Y:S01]  /*10860*/  I2FP.F32.U32 R189, R4 ;  /* 0x0000000400bd7245 */ /* 0x000fe20000201000 */
[----:B------:R-:W-:Y:S01]  /*10870*/  HADD2.F32 R188, -RZ, R191.H1_H1 ;  /* 0x300000bfffbc7230 */ /* 0x000fe20000004100 */
        /* <DEDUP_REMOVED lines=18> */
.L_x_14232:
        /* <DEDUP_REMOVED lines=15> */
.L_x_14234:
[----:B------:R-:W-:Y:S05]  /*10a90*/  BSYNC.RECONVERGENT B3 ;  /* 0x0000000000037941 */ /* 0x000fea0003800200 */
.L_x_14233:
        /* <DEDUP_REMOVED lines=53> */
.L_x_14231:
[----:B------:R-:W-:Y:S05]  /*10df0*/  BSYNC.RECONVERGENT B2 ;  /* 0x0000000000027941 */ /* 0x000fea0003800200 */
.L_x_14230:
[----:B------:R-:W-:Y:S01]  /*10e00*/  I2FP.F32.U32 R189, R189 ;  /* 0x000000bd00bd7245 */ /* 0x000fe20000201000 */
[----:B------:R-:W-:Y:S01]  /*10e10*/  HADD2.F32 R188, -RZ, R27.H1_H1 ;  /* 0x3000001bffbc7230 */ /* 0x000fe20000004100 */
[----:B------:R-:W-:-:S03]  /*10e20*/  PRMT R190, R242, 0x5410, R190 ;  /* 0x00005410f2be7816 */ /* 0x000fc600000000be */
[----:B------:R-:W-:Y:S01]  /*10e30*/  FFMA.FTZ R234, R189, R234, 1.1641532182693481445e-10 ;  /* 0x2f000000bdea7423 */ /* 0x000fe200000100ea */
[----:B------:R-:W-:Y:S01]  /*10e40*/  FMUL.FTZ R188, R188, R239 ;  /* 0x000000efbcbc7220 */ /* 0x000fe20000410000 */
[----:B------:R-:W-:-:S03]  /*10e50*/  PRMT R189, R15, 0x5410, R238 ;  /* 0x000054100fbd7816 */ /* 0x000fc600000000ee */
[----:B------:R-:W-:Y:S01]  /*10e60*/  FSETP.GTU.FTZ.AND P6, PT, R234, R241, PT ;  /* 0x000000f1ea00720b */ /* 0x000fe20003fdc000 */
[----:B------:R-:W-:-:S03]  /*10e70*/  @P1 HADD2.F32 R234, -RZ, R23.H1_H1 ;  /* 0x30000017ffea1230 */ /* 0x000fc60000004100 */
        /* <DEDUP_REMOVED lines=10> */
.L_x_14154:
        /* <DEDUP_REMOVED lines=16> */
.L_x_14238:
        /* <DEDUP_REMOVED lines=13> */
.L_x_14240:
[----:B------:R-:W-:Y:S05]  /*110f0*/  BSYNC.RECONVERGENT B3 ;  /* 0x0000000000037941 */ /* 0x000fea0003800200 */
.L_x_14239:
        /* <DEDUP_REMOVED lines=51> */
[----:B------:R-:W-:-:S07]  /*11430*/  LOP3.LUT R2, R2, UR23, R241, 0x96, !PT ;  /* 0x0000001702027c12 */ /* 0x000fce000f8e96f1 */
.L_x_14237:
[----:B------:R-:W-:Y:S05]  /*11440*/  BSYNC.RECONVERGENT B2 ;  /* 0x0000000000027941 */ /* 0x000fea0003800200 */
.L_x_14236:
        /* <DEDUP_REMOVED lines=10> */
[----:B------:R-:W-:-:S02]  /*114f0*/  IMAD.MOV.U32 R214, RZ, RZ, 0x2 ;  /* 0x00000002ffd67424 */ /* 0x000fc400078e00ff */
[----:B0-----:R-:W-:Y:S01]  /*11500*/  FMUL.FTZ R195, R195, R234 ;  /* 0x000000eac3c37220 */ /* 0x001fe20000410000 */
[----:B-1----:R-:W-:Y:S02]  /*11510*/  FSETP.GTU.FTZ.AND P2, PT, R4, R243, PT ;  /* 0x000000f30400720b */ /* 0x002fe40003f5c000 */
[----:B------:R-:W-:Y:S02]  /*11520*/  MOV R4, R6 ;  /* 0x0000000600047202 */ /* 0x000fe40000000f00 */
        /* <DEDUP_REMOVED lines=14> */
.L_x_14243:
        /* <DEDUP_REMOVED lines=13> */
.L_x_14245:
[----:B------:R-:W-:Y:S05]  /*116e0*/  BSYNC.RECONVERGENT B3 ;  /* 0x0000000000037941 */ /* 0x000fea0003800200 */
.L_x_14244:
        /* <DEDUP_REMOVED lines=53> */
.L_x_14242:
[----:B------:R-:W-:Y:S05]  /*11a40*/  BSYNC.RECONVERGENT B2 ;  /* 0x0000000000027941 */ /* 0x000fea0003800200 */
.L_x_14241:
        /* <DEDUP_REMOVED lines=8> */
[----:B------:R-:W-:Y:S01]  /*11ad0*/  IMAD.MOV.U32 R188, RZ, RZ, 0x2 ;  /* 0x00000002ffbc7424 */ /* 0x000fe200078e00ff */
        /* <DEDUP_REMOVED lines=16> */
.L_x_14248:
        /* <DEDUP_REMOVED lines=13> */
.L_x_14250:
[----:B------:R-:W-:Y:S05]  /*11cb0*/  BSYNC.RECONVERGENT B3 ;  /* 0x0000000000037941 */ /* 0x000fea0003800200 */
.L_x_14249:
        /* <DEDUP_REMOVED lines=53> */
.L_x_14247:
[----:B------:R-:W-:Y:S05]  /*12010*/  BSYNC.RECONVERGENT B2 ;  /* 0x0000000000027941 */ /* 0x000fea0003800200 */
.L_x_14246:
        /* <DEDUP_REMOVED lines=13> */
[----:B------:R-:W-:-:S05]  /*120f0*/  F2FP.F16.F32.PACK_AB R239, RZ, R205 ;  /* 0x000000cdffef723e */ /* 0x000fca00000000ff */
        /* <DEDUP_REMOVED lines=11> */
.L_x_14253:
        /* <DEDUP_REMOVED lines=13> */
.L_x_14255:
[----:B------:R-:W-:Y:S05]  /*12280*/  BSYNC.RECONVERGENT B3 ;  /* 0x0000000000037941 */ /* 0x000fea0003800200 */
.L_x_14254:
        /* <DEDUP_REMOVED lines=53> */
.L_x_14252:
[----:B------:R-:W-:Y:S05]  /*125e0*/  BSYNC.RECONVERGENT B2 ;  /* 0x0000000000027941 */ /* 0x000fea0003800200 */
.L_x_14251:
        /* <DEDUP_REMOVED lines=9> */
[----:B------:R-:W-:Y:S01]  /*12680*/  FSEL R214, R189, RZ, !P2 ;  /* 0x000000ffbdd67208 */ /* 0x000fe20005000000 */
[----:B------:R-:W-:Y:S01]  /*12690*/  @P1 HADD2.F32 R189, -RZ, R21.H1_H1 ;  /* 0x30000015ffbd1230 */ /* 0x000fe20000004100 */
[----:B------:R-:W-:-:S04]  /*126a0*/  PLOP3.LUT P2, PT, P2, PT, PT, 0x8, 0x80 ;  /* 0x000000000080781c */ /* 0x000fc8000174e170 */
[----:B------:R-:W-:-:S05]  /*126b0*/  @P1 FADD.FTZ R214, R189, R214 ;  /* 0x000000d6bdd61221 */ /* 0x000fca0000010000 */
[----:B------:R-:W-:-:S04]  /*126c0*/  F2FP.F16.F32.PACK_AB R242, RZ, R214 ;  /* 0x000000d6fff2723e */ /* 0x000fc800000000ff */
        /* <DEDUP_REMOVED lines=11> */
.L_x_14258:
        /* <DEDUP_REMOVED lines=13> */
.L_x_14260:
[----:B------:R-:W-:Y:S05]  /*12850*/  BSYNC.RECONVERGENT B3 ;  /* 0x0000000000037941 */ /* 0x000fea0003800200 */
.L_x_14259:
        /* <DEDUP_REMOVED lines=53> */
.L_x_14257:
[----:B------:R-:W-:Y:S05]  /*12bb0*/  BSYNC.RECONVERGENT B2 ;  /* 0x0000000000027941 */ /* 0x000fea0003800200 */
.L_x_14256:
[----:B------:R-:W-:Y:S01]  /*12bc0*/  I2FP.F32.U32 R189, R4 ;  /* 0x0000000400bd7245 */ /* 0x000fe20000201000 */
[----:B------:R-:W-:Y:S01]  /*12bd0*/  BSSY.RECONVERGENT B2, `(.L_x_14261) ;  /* 0x0000059000027945 */ /* 0x000fe20003800200 */
[----:B------:R-:W-:Y:S01]  /*12be0*/  ISETP.NE.AND P3, PT, R188, 0x1, PT ;  /* 0x00000001bc00780c */ /* 0x000fe20003f65270 */
[----:B------:R-:W-:Y:S02]  /*12bf0*/  IMAD.MOV.U32 R194, RZ, RZ, 0x2 ;  /* 0x00000002ffc27424 */ /* 0x000fe400078e00ff */
[----:B------:R-:W-:Y:S01]  /*12c00*/  FFMA.FTZ R4, R189, R244, 1.1641532182693481445e-10 ;  /* 0x2f000000bd047423 */ /* 0x000fe200000100f4 */
[----:B------:R-:W-:-:S04]  /*12c10*/  HADD2.F32 R189, -RZ, R190.H0_H0 ;  /* 0x200000beffbd7230 */ /* 0x000fc80000004100 */
[----:B------:R-:W-:Y:S01]  /*12c20*/  FSETP.GTU.FTZ.AND P2, PT, R4, R243, PT ;  /* 0x000000f30400720b */ /* 0x000fe20003f5c000 */
[----:B------:R-:W-:Y:S01]  /*12c30*/  FMUL.FTZ R189, R189, R234 ;  /* 0x000000eabdbd7220 */ /* 0x000fe20000410000 */
[----:B------:R-:W-:-:S04]  /*12c40*/  @P1 HADD2.F32 R4, -RZ, R22.H0_H0 ;  /* 0x20000016ff041230 */ /* 0x000fc80000004100 */
        /* <DEDUP_REMOVED lines=14> */
.L_x_14263:
        /* <DEDUP_REMOVED lines=13> */
.L_x_14265:
[----:B------:R-:W-:Y:S05]  /*12e00*/  BSYNC.RECONVERGENT B3 ;  /* 0x0000000000037941 */ /* 0x000fea0003800200 */
.L_x_14264:
        /* <DEDUP_REMOVED lines=53> */
.L_x_14262:
[----:B------:R-:W-:Y:S05]  /*13160*/  BSYNC.RECONVERGENT B2 ;  /* 0x0000000000027941 */ /* 0x000fea0003800200 */
.L_x_14261:
        /* <DEDUP_REMOVED lines=23> */
.L_x_14268:
        /* <DEDUP_REMOVED lines=13> */
.L_x_14270:
[----:B------:R-:W-:Y:S05]  /*133b0*/  BSYNC.RECONVERGENT B3 ;  /* 0x0000000000037941 */ /* 0x000fea0003800200 */
.L_x_14269:
        /* <DEDUP_REMOVED lines=53> */
.L_x_14267:
[----:B------:R-:W-:Y:S05]  /*13710*/  BSYNC.RECONVERGENT B2 ;  /* 0x0000000000027941 */ /* 0x000fea0003800200 */
.L_x_14266:
[----:B------:R-:W-:Y:S01]  /*13720*/  I2FP.F32.U32 R189, R4 ;  /* 0x0000000400bd7245 */ /* 0x000fe20000201000 */
[----:B------:R-:W-:Y:S01]  /*13730*/  BSSY.RECONVERGENT B2, `(.L_x_14271) ;  /* 0x0000059000027945 */ /* 0x000fe20003800200 */
[----:B------:R-:W-:-:S03]  /*13740*/  ISETP.NE.AND P5, PT, R188, 0x1, PT ;  /* 0x00000001bc00780c */ /* 0x000fc60003fa5270 */
[----:B------:R-:W-:Y:S01]  /*13750*/  FFMA.FTZ R4, R189, R244, 1.1641532182693481445e-10 ;  /* 0x2f000000bd047423 */ /* 0x000fe200000100f4 */
[----:B------:R-:W-:-:S04]  /*13760*/  HADD2.F32 R189, -RZ, R191.H0_H0 ;  /* 0x200000bfffbd7230 */ /* 0x000fc80000004100 */
[----:B------:R-:W-:Y:S01]  /*13770*/  FSETP.GTU.FTZ.AND P4, PT, R4, R243, PT ;  /* 0x000000f30400720b */ /* 0x000fe20003f9c000 */
[----:B------:R-:W-:Y:S01]  /*13780*/  FMUL.FTZ R189, R189, R234 ;  /* 0x000000eabdbd7220 */ /* 0x000fe20000410000 */
[----:B------:R-:W-:-:S04]  /*13790*/  IMAD.MOV.U32 R4, RZ, RZ, 0x2 ;  /* 0x00000002ff047424 */ /* 0x000fc800078e00ff */
[----:B------:R-:W-:Y:S01]  /*137a0*/  FSEL R226, R189, RZ, !P4 ;  /* 0x000000ffbde27208 */ /* 0x000fe20006000000 */
[----:B------:R-:W-:Y:S01]  /*137b0*/  @P1 HADD2.F32 R189, -RZ, R23.H0_H0 ;  /* 0x20000017ffbd1230 */ /* 0x000fe20000004100 */
[----:B------:R-:W-:-:S04]  /*137c0*/  PLOP3.LUT P4, PT, P4, PT, PT, 0x8, 0x80 ;  /* 0x000000000080781c */ /* 0x000fc8000278e170 */
        /* <DEDUP_REMOVED lines=12> */
.L_x_14273:
        /* <DEDUP_REMOVED lines=13> */
.L_x_14275:
[----:B------:R-:W-:Y:S05]  /*13960*/  BSYNC.RECONVERGENT B3 ;  /* 0x0000000000037941 */ /* 0x000fea0003800200 */
.L_x_14274:
        /* <DEDUP_REMOVED lines=53> */
.L_x_14272:
[----:B------:R-:W-:Y:S05]  /*13cc0*/  BSYNC.RECONVERGENT B2 ;  /* 0x0000000000027941 */ /* 0x000fea0003800200 */
.L_x_14271:
        /* <DEDUP_REMOVED lines=14> */
.L_x_14235:
        /* <DEDUP_REMOVED lines=43> */
.L_x_14276:
[----:B0-----:R-:W-:Y:S01]  /*14060*/  IMAD.MOV.U32 R238, RZ, RZ, R240 ;  /* 0x000000ffffee7224 */ /* 0x001fe200078e00f0 */
[----:B------:R-:W-:-:S07]  /*14070*/  IADD3 R192, PT, PT, R192, 0x20, RZ ;  /* 0x00000020c0c07810 */ /* 0x000fce0007ffe0ff */
.L_x_14153:
[----:B------:R-:W-:Y:S05]  /*14080*/  BSYNC.RECONVERGENT B1 ;  /* 0x0000000000017941 */ /* 0x000fea0003800200 */
.L_x_14152:
        /* <DEDUP_REMOVED lines=35> */
.L_x_14282:
        /* <DEDUP_REMOVED lines=13> */
.L_x_14284:
[----:B------:R-:W-:Y:S05]  /*14390*/  BSYNC.RECONVERGENT B3 ;  /* 0x0000000000037941 */ /* 0x000fea0003800200 */
.L_x_14283:
        /* <DEDUP_REMOVED lines=52> */
.L_x_14281:
[----:B------:R-:W-:Y:S05]  /*146e0*/  BSYNC.RECONVERGENT B2 ;  /* 0x0000000000027941 */ /* 0x000fea0003800200 */
.L_x_14280:
[----:B------:R-:W1:Y:S01]  /*146f0*/  LDC R241, c[0x0][0x408] ;  /* 0x00010200fff17b82 */ /* 0x000e620000000800 */
[----:B------:R-:W-:Y:S01]  /*14700*/  I2FP.F32.U32 R4, R8 ;  /* 0x0000000800047245 */ /* 0x000fe20000201000 */
[----:B------:R-:W-:Y:S01]  /*14710*/  IMAD.MOV.U32 R235, RZ, RZ, 0x2f800000 ;  /* 0x2f800000ffeb7424 */ /* 0x000fe200078e00ff */
[----:B------:R-:W-:Y:S01]  /*14720*/  ISETP.NE.AND P2, PT, R10, 0x1, PT ;  /* 0x000000010a00780c */ /* 0x000fe20003f45270 */
[----:B-----5:R-:W-:Y:S01]  /*14730*/  HADD2.F32 R8, -RZ, R188.H0_H0 ;  /* 0x200000bcff087230 */ /* 0x020fe20000004100 */
[----:B------:R-:W-:Y:S01]  /*14740*/  LOP3.LUT R201, R201, 0xffffffef, RZ, 0xc0, !PT ;  /* 0xffffffefc9c97812 */ /* 0x000fe200078ec0ff */
[----:B------:R-:W-:Y:S01]  /*14750*/  FFMA.FTZ R4, R4, R235, 1.1641532182693481445e-10 ;  /* 0x2f00000004047423 */ /* 0x000fe200000100eb */
[----:B------:R-:W-:Y:S01]  /*14760*/  BSSY.RECONVERGENT B2, `(.L_x_14285) ;  /* 0x0000055000027945 */ /* 0x000fe20003800200 */
[----:B------:R-:W2:Y:S01]  /*14770*/  LDC R239, c[0x0][0x404] ;  /* 0x00010100ffef7b82 */ /* 0x000ea20000000800 */
[----:B------:R-:W-:Y:S02]  /*14780*/  HFMA2 R11, -RZ, RZ, 0, 1.1920928955078125e-07 ;  /* 0x00000002ff0b7431 */ /* 0x000fe400000001ff */
[----:B------:R-:W-:-:S02]  /*14790*/  IMAD.MOV.U32 R9, RZ, RZ, R6 ;  /* 0x000000ffff097224 */ /* 0x000fc400078e0006 */
[----:B-1----:R-:W-:Y:S01]  /*147a0*/  FMUL.FTZ R8, R8, R241 ;  /* 0x000000f108087220 */ /* 0x002fe20000410000 */
[----:B--2---:R-:W-:-:S04]  /*147b0*/  FSETP.GTU.FTZ.AND P3, PT, R4, R239, PT ;  /* 0x000000ef0400720b */ /* 0x004fc80003f7c000 */
        /* <DEDUP_REMOVED lines=12> */
.L_x_14287:
        /* <DEDUP_REMOVED lines=13> */
.L_x_14289:
[----:B------:R-:W-:Y:S05]  /*14950*/  BSYNC.RECONVERGENT B3 ;  /* 0x0000000000037941 */ /* 0x000fea0003800200 */
.L_x_14288:
        /* <DEDUP_REMOVED lines=53> */
.L_x_14286:
[----:B------:R-:W-:Y:S05]  /*14cb0*/  BSYNC.RECONVERGENT B2 ;  /* 0x0000000000027941 */ /* 0x000fea0003800200 */
.L_x_14285:
        /* <DEDUP_REMOVED lines=25> */
.L_x_14292:
        /* <DEDUP_REMOVED lines=13> */
.L_x_14294:
[----:B------:R-:W-:Y:S05]  /*14f20*/  BSYNC.RECONVERGENT B3 ;  /* 0x0000000000037941 */ /* 0x000fea0003800200 */
.L_x_14293:
        /* <DEDUP_REMOVED lines=53> */
.L_x_14291:
[----:B------:R-:W-:Y:S05]  /*15280*/  BSYNC.RECONVERGENT B2 ;  /* 0x0000000000027941 */ /* 0x000fea0003800200 */
.L_x_14290:
        /* <DEDUP_REMOVED lines=22> */
.L_x_14297:
        /* <DEDUP_REMOVED lines=13> */
.L_x_14299:
[----:B------:R-:W-:Y:S05]  /*154c0*/  BSYNC.RECONVERGENT B3 ;  /* 0x0000000000037941 */ /* 0x000fea0003800200 */
.L_x_14298:
        /* <DEDUP_REMOVED lines=53> */
.L_x_14296:
[----:B------:R-:W-:Y:S05]  /*15820*/  BSYNC.RECONVERGENT B2 ;  /* 0x0000000000027941 */ /* 0x000fea0003800200 */
.L_x_14295:
        /* <DEDUP_REMOVED lines=12> */
[--C-:B0-----:R-:W-:Y:S01]  /*158f0*/  @P1 FADD.FTZ R206, R13, R4.reuse ;  /* 0x000000040dce1221 */ /* 0x101fe20000010000 */
        /* <DEDUP_REMOVED lines=12> */
.L_x_14302:
        /* <DEDUP_REMOVED lines=13> */
.L_x_14304:
[----:B------:R-:W-:Y:S05]  /*15a90*/  BSYNC.RECONVERGENT B3 ;  /* 0x0000000000037941 */ /* 0x000fea0003800200 */
.L_x_14303:
        /* <DEDUP_REMOVED lines=53> */
.L_x_14301:
[----:B------:R-:W-:Y:S05]  /*15df0*/  BSYNC.RECONVERGENT B2 ;  /* 0x0000000000027941 */ /* 0x000fea0003800200 */
.L_x_14300:
        /* <DEDUP_REMOVED lines=22> */
.L_x_14307:
        /* <DEDUP_REMOVED lines=13> */
.L_x_14309:
[----:B------:R-:W-:Y:S05]  /*16030*/  BSYNC.RECONVERGENT B3 ;  /* 0x0000000000037941 */ /* 0x000fea0003800200 */
.L_x_14308:
        /* <DEDUP_REMOVED lines=53> */
.L_x_14306:
[----:B------:R-:W-:Y:S05]  /*16390*/  BSYNC.RECONVERGENT B2 ;  /* 0x0000000000027941 */ /* 0x000fea0003800200 */
.L_x_14305:
        /* <DEDUP_REMOVED lines=25> */
.L_x_14312:
        /* <DEDUP_REMOVED lines=13> */
.L_x_14314:
[----:B------:R-:W-:Y:S05]  /*16600*/  BSYNC.RECONVERGENT B3 ;  /* 0x0000000000037941 */ /* 0x000fea0003800200 */
.L_x_14313:
        /* <DEDUP_REMOVED lines=53> */
.L_x_14311:
[----:B------:R-:W-:Y:S05]  /*16960*/  BSYNC.RECONVERGENT B2 ;  /* 0x0000000000027941 */ /* 0x000fea0003800200 */
.L_x_14310:
        /* <DEDUP_REMOVED lines=22> */
.L_x_14317:
        /* <DEDUP_REMOVED lines=13> */
.L_x_14319:
[----:B------:R-:W-:Y:S05]  /*16ba0*/  BSYNC.RECONVERGENT B3 ;  /* 0x0000000000037941 */ /* 0x000fea0003800200 */
.L_x_14318:
        /* <DEDUP_REMOVED lines=53> */
.L_x_14316:
[----:B------:R-:W-:Y:S05]  /*16f00*/  BSYNC.RECONVERGENT B2 ;  /* 0x0000000000027941 */ /* 0x000fea0003800200 */
.L_x_14315:
        /* <DEDUP_REMOVED lines=25> */
.L_x_14322:
        /* <DEDUP_REMOVED lines=13> */
.L_x_14324:
[----:B------:R-:W-:Y:S05]  /*17170*/  BSYNC.RECONVERGENT B3 ;  /* 0x0000000000037941 */ /* 0x000fea0003800200 */
.L_x_14323:
        /* <DEDUP_REMOVED lines=53> */
.L_x_14321:
[----:B------:R-:W-:Y:S05]  /*174d0*/  BSYNC.RECONVERGENT B2 ;  /* 0x0000000000027941 */ /* 0x000fea0003800200 */
.L_x_14320:
        /* <DEDUP_REMOVED lines=20> */
.L_x_14327:
        /* <DEDUP_REMOVED lines=13> */
.L_x_14329:
[----:B------:R-:W-:Y:S05]  /*176f0*/  BSYNC.RECONVERGENT B3 ;  /* 0x0000000000037941 */ /* 0x000fea0003800200 */
.L_x_14328:
        /* <DEDUP_REMOVED lines=53> */
.L_x_14326:
[----:B------:R-:W-:Y:S05]  /*17a50*/  BSYNC.RECONVERGENT B2 ;  /* 0x0000000000027941 */ /* 0x000fea0003800200 */
.L_x_14325:
        /* <DEDUP_REMOVED lines=25> */
.L_x_14332:
        /* <DEDUP_REMOVED lines=13> */
.L_x_14334:
[----:B------:R-:W-:Y:S05]  /*17cc0*/  BSYNC.RECONVERGENT B3 ;  /* 0x0000000000037941 */ /* 0x000fea0003800200 */
.L_x_14333:
        /* <DEDUP_REMOVED lines=53> */
.L_x_14331:
[----:B------:R-:W-:Y:S05]  /*18020*/  BSYNC.RECONVERGENT B2 ;  /* 0x0000000000027941 */ /* 0x000fea0003800200 */
.L_x_14330:
        /* <DEDUP_REMOVED lines=20> */
.L_x_14337:
        /* <DEDUP_REMOVED lines=13> */
.L_x_14339:
[----:B------:R-:W-:Y:S05]  /*18240*/  BSYNC.RECONVERGENT B3 ;  /* 0x0000000000037941 */ /* 0x000fea0003800200 */
.L_x_14338:
        /* <DEDUP_REMOVED lines=53> */
.L_x_14336:
[----:B------:R-:W-:Y:S05]  /*185a0*/  BSYNC.RECONVERGENT B2 ;  /* 0x0000000000027941 */ /* 0x000fea0003800200 */
.L_x_14335:
        /* <DEDUP_REMOVED lines=25> */
.L_x_14342:
        /* <DEDUP_REMOVED lines=13> */
.L_x_14344:
[----:B------:R-:W-:Y:S05]  /*18810*/  BSYNC.RECONVERGENT B3 ;  /* 0x0000000000037941 */ /* 0x000fea0003800200 */
.L_x_14343:
        /* <DEDUP_REMOVED lines=53> */
.L_x_14341:
[----:B------:R-:W-:Y:S05]  /*18b70*/  BSYNC.RECONVERGENT B2 ;  /* 0x0000000000027941 */ /* 0x000fea0003800200 */
.L_x_14340:
        /* <DEDUP_REMOVED lines=20> */
.L_x_14347:
        /* <DEDUP_REMOVED lines=13> */
.L_x_14349:
[----:B------:R-:W-:Y:S05]  /*18d90*/  BSYNC.RECONVERGENT B3 ;  /* 0x0000000000037941 */ /* 0x000fea0003800200 */
.L_x_14348:
        /* <DEDUP_REMOVED lines=51> */
[----:B------:R-:W-:Y:S02]  /*190d0*/  LOP3.LUT R2, R2, UR23, R189, 0x96, !PT ;  /* 0x0000001702027c12 */ /* 0x000fe4000f8e96bd */
[----:B------:R-:W-:-:S07]  /*190e0*/  MOV R240, R188 ;  /* 0x000000bc00f07202 */ /* 0x000fce0000000f00 */
.L_x_14346:
[----:B------:R-:W-:Y:S05]  /*190f0*/  BSYNC.RECONVERGENT B2 ;  /* 0x0000000000027941 */ /* 0x000fea0003800200 */
.L_x_14345:
        /* <DEDUP_REMOVED lines=25> */
.L_x_14352:
        /* <DEDUP_REMOVED lines=13> */
.L_x_14354:
[----:B------:R-:W-:Y:S05]  /*19360*/  BSYNC.RECONVERGENT B3 ;  /* 0x0000000000037941 */ /* 0x000fea0003800200 */
.L_x_14353:
        /* <DEDUP_REMOVED lines=53> */
.L_x_14351:
[----:B------:R-:W-:Y:S05]  /*196c0*/  BSYNC.RECONVERGENT B2 ;  /* 0x0000000000027941 */ /* 0x000fea0003800200 */
.L_x_14350:
        /* <DEDUP_REMOVED lines=20> */
.L_x_14357:
        /* <DEDUP_REMOVED lines=15> */
.L_x_14359:
[----:B------:R-:W-:Y:S05]  /*19900*/  BSYNC.RECONVERGENT B3 ;  /* 0x0000000000037941 */ /* 0x000fea0003800200 */
.L_x_14358:
        /* <DEDUP_REMOVED lines=53> */
.L_x_14356:
[----:B------:R-:W-:Y:S05]  /*19c60*/  BSYNC.RECONVERGENT B2 ;  /* 0x0000000000027941 */ /* 0x000fea0003800200 */
.L_x_14355:
[----:B------:R-:W-:Y:S01]  /*19c70*/  I2FP.F32.U32 R188, R189 ;  /* 0x000000bd00bc7245 */ /* 0x000fe20000201000 */
[----:B------:R-:W-:Y:S01]  /*19c80*/  HADD2.F32 R244, -RZ, R27.H1_H1 ;  /* 0x3000001bfff47230 */ /* 0x000fe20000004100 */
[----:B------:R-:W-:Y:S02]  /*19c90*/  PRMT R189, R15, 0x5410, R238 ;  /* 0x000054100fbd7816 */ /* 0x000fe400000000ee */
[----:B------:R-:W-:Y:S01]  /*19ca0*/  PRMT R190, R242, 0x5410, R190 ;  /* 0x00005410f2be7816 */ /* 0x000fe200000000be */
[----:B------:R-:W-:Y:S01]  /*19cb0*/  FFMA.FTZ R188, R188, R235, 1.1641532182693481445e-10 ;  /* 0x2f000000bcbc7423 */ /* 0x000fe200000100eb */
[----:B------:R-:W-:-:S04]  /*19cc0*/  FMUL.FTZ R244, R244, R241 ;  /* 0x000000f1f4f47220 */ /* 0x000fc80000410000 */
[----:B------:R-:W-:-:S04]  /*19cd0*/  FSETP.GTU.FTZ.AND P6, PT, R188, R239, PT ;  /* 0x000000efbc00720b */ /* 0x000fc80003fdc000 */
[----:B------:R-:W-:-:S05]  /*19ce0*/  FSEL R188, R244, RZ, !P6 ;  /* 0x000000fff4bc7208 */ /* 0x000fca0007000000 */
[----:B------:R-:W-:Y:S01]  /*19cf0*/  FADD.FTZ R191, R191, R188 ;  /* 0x000000bcbfbf7221 */ /* 0x000fe20000010000 */
[----:B------:R-:W-:-:S05]  /*19d00*/  @P1 HADD2.F32 R188, -RZ, R23.H1_H1 ;  /* 0x30000017ffbc1230 */ /* 0x000fca0000004100 */
[--C-:B------:R-:W-:Y:S01]  /*19d10*/  @P1 FADD.FTZ R235, R188, R191.reuse ;  /* 0x000000bfbceb1221 */ /* 0x100fe20000010000 */
[----:B------:R-:W-:Y:S01]  /*19d20*/  @!P1 IMAD.MOV.U32 R235, RZ, RZ, R191 ;  /* 0x000000ffffeb9224 */ /* 0x000fe200078e00bf */
[----:B------:R-:W-:-:S04]  /*19d30*/  SEL R188, RZ, 0x1, P6 ;  /* 0x00000001ffbc7807 */ /* 0x000fc80003000000 */
[----:B------:R-:W-:Y:S02]  /*19d40*/  F2FP.F16.F32.PACK_AB R191, RZ, R235 ;  /* 0x000000ebffbf723e */ /* 0x000fe400000000ff */
[----:B------:R-:W-:Y:S02]  /*19d50*/  PRMT R15, R188, 0x7610, R15 ;  /* 0x00007610bc0f7816 */ /* 0x000fe4000000000f */
[----:B------:R-:W-:Y:S02]  /*19d60*/  PRMT R188, R193, 0x5410, R194 ;  /* 0x00005410c1bc7816 */ /* 0x000fe400000000c2 */
[----:B------:R-:W-:Y:S01]  /*19d70*/  PRMT R191, R195, 0x5410, R191 ;  /* 0x00005410c3bf7816 */ /* 0x000fe200000000bf */
[----:B------:R-:W-:Y:S06]  /*19d80*/  BRA `(.L_x_14360) ;  /* 0x0000002c00a47947 */ /* 0x000fec0003800000 */
.L_x_14279:
        /* <DEDUP_REMOVED lines=16> */
.L_x_14363:
        /* <DEDUP_REMOVED lines=13> */
.L_x_14365:
[----:B------:R-:W-:Y:S05]  /*19f60*/  BSYNC.RECONVERGENT B3 ;  /* 0x0000000000037941 */ /* 0x000fea0003800200 */
.L_x_14364:
        /* <DEDUP_REMOVED lines=50> */
[----:B------:R-:W-:Y:S01]  /*1a290*/  IMAD.MOV.U32 R195, RZ, RZ, RZ ;  /* 0x000000ffffc37224 */ /* 0x000fe200078e00ff */
[----:B------:R-:W-:-:S07]  /*1a2a0*/  LOP3.LUT R2, R2, UR23, R241, 0x96, !PT ;  /* 0x0000001702027c12 */ /* 0x000fce000f8e96f1 */
.L_x_14362:
[----:B------:R-:W-:Y:S05]  /*1a2b0*/  BSYNC.RECONVERGENT B2 ;  /* 0x0000000000027941 */ /* 0x000fea0003800200 */
.L_x_14361:
[----:B------:R-:W0:Y:S01]  /*1a2c0*/  LDC R235, c[0x0][0x408] ;  /* 0x00010200ffeb7b82 */ /* 0x000e220000000800 */
[----:B------:R-:W-:Y:S01]  /*1a2d0*/  HFMA2 R244, -RZ, RZ, 0.1171875, 0 ;  /* 0x2f800000fff47431 */ /* 0x000fe200000001ff */
[----:B------:R-:W-:Y:S01]  /*1a2e0*/  I2FP.F32.U32 R17, R17 ;  /* 0x0000001100117245 */ /* 0x000fe20000201000 */
[----:B-----5:R-:W-:Y:S01]  /*1a2f0*/  HADD2.F32 R194, -RZ, R188.H0_H0 ;  /* 0x200000bcffc27230 */ /* 0x020fe20000004100 */
[----:B------:R-:W-:Y:S01]  /*1a300*/  ISETP.NE.AND P2, PT, R195, 0x1, PT ;  /* 0x00000001c300780c */ /* 0x000fe20003f45270 */
[----:B------:R-:W-:Y:S01]  /*1a310*/  BSSY.RECONVERGENT B2, `(.L_x_14366) ;  /* 0x000005a000027945 */ /* 0x000fe20003800200 */
[----:B------:R-:W-:Y:S02]  /*1a320*/  LOP3.LUT R201, R201, 0xffffffef, RZ, 0xc0, !PT ;  /* 0xffffffefc9c97812 */ /* 0x000fe400078ec0ff */
[----:B------:R-:W1:Y:S01]  /*1a330*/  LDC R243, c[0x0][0x404] ;  /* 0x00010100fff37b82 */ /* 0x000e620000000800 */
[----:B------:R-:W-:Y:S01]  /*1a340*/  FFMA.FTZ R4, R17, R244, 1.1641532182693481445e-10 ;  /* 0x2f00000011047423 */ /* 0x000fe200000100f4 */
[----:B0-----:R-:W-:-:S04]  /*1a350*/  FMUL.FTZ R194, R194, R235 ;  /* 0x000000ebc2c27220 */ /* 0x001fc80000410000 */
[----:B-1----:R-:W-:Y:S01]  /*1a360*/  FSETP.GTU.FTZ.AND P3, PT, R4, R243, PT ;  /* 0x000000f30400720b */ /* 0x002fe20003f7c000 */
[----:B------:R-:W-:-:S03]  /*1a370*/  @P1 HADD2.F32 R4, -RZ, R20.H0_H0 ;  /* 0x20000014ff041230 */ /* 0x000fc60000004100 */
        /* <DEDUP_REMOVED lines=16> */
.L_x_14368:
        /* <DEDUP_REMOVED lines=13> */
.L_x_14370:
[----:B------:R-:W-:Y:S05]  /*1a550*/  BSYNC.RECONVERGENT B3 ;  /* 0x0000000000037941 */ /* 0x000fea0003800200 */
.L_x_14369:
        /* <DEDUP_REMOVED lines=53> */
.L_x_14367:
[----:B------:R-:W-:Y:S05]  /*1a8b0*/  BSYNC.RECONVERGENT B2 ;  /* 0x0000000000027941 */ /* 0x000fea0003800200 */
.L_x_14366:
        /* <DEDUP_REMOVED lines=8> */
[----:B------:R-:W-:Y:S01]  /*1a940*/  FSETP.GTU.FTZ.AND P2, PT, R4, R243, PT ;  /* 0x000000f30400720b */ /* 0x000fe20003f5c000 */
[----:B------:R-:W-:-:S03]  /*1a950*/  IMAD.MOV.U32 R4, RZ, RZ, R6 ;  /* 0x000000ffff047224 */ /* 0x000fc600078e0006 */
        /* <DEDUP_REMOVED lines=15> */
.L_x_14373:
        /* <DEDUP_REMOVED lines=13> */
.L_x_14375:
[----:B------:R-:W-:Y:S05]  /*1ab20*/  BSYNC.RECONVERGENT B3 ;  /* 0x0000000000037941 */ /* 0x000fea0003800200 */
.L_x_14374:
        /* <DEDUP_REMOVED lines=53> */
.L_x_14372:
[----:B------:R-:W-:Y:S05]  /*1ae80*/  BSYNC.RECONVERGENT B2 ;  /* 0x0000000000027941 */ /* 0x000fea0003800200 */
.L_x_14371:
[----:B------:R-:W-:Y:S01]  /*1ae90*/  I2FP.F32.U32 R195, R4 ;  /* 0x0000000400c37245 */ /* 0x000fe20000201000 */
[----:B------:R-:W-:Y:S01]  /*1aea0*/  HADD2.F32 R188, -RZ, R189.H0_H0 ;  /* 0x200000bdffbc7230 */ /* 0x000fe20000004100 */
[----:B------:R-:W-:Y:S01]  /*1aeb0*/  LOP3.LUT R201, R201, 0xfffffffb, RZ, 0xc0, !PT ;  /* 0xfffffffbc9c97812 */ /* 0x000fe200078ec0ff */
        /* <DEDUP_REMOVED lines=22> */
.L_x_14378:
        /* <DEDUP_REMOVED lines=13> */
.L_x_14380:
[----:B------:R-:W-:Y:S05]  /*1b0f0*/  BSYNC.RECONVERGENT B3 ;  /* 0x0000000000037941 */ /* 0x000fea0003800200 */
.L_x_14379:
        /* <DEDUP_REMOVED lines=53> */
.L_x_14377:
[----:B------:R-:W-:Y:S05]  /*1b450*/  BSYNC.RECONVERGENT B2 ;  /* 0x0000000000027941 */ /* 0x000fea0003800200 */
.L_x_14376:
        /* <DEDUP_REMOVED lines=13> */
[----:B------:R-:W-:-:S05]  /*1b530*/  F2FP.F16.F32.PACK_AB R242, RZ, R216 ;  /* 0x000000d8fff2723e */ /* 0x000fca00000000ff */
        /* <DEDUP_REMOVED lines=11> */
.L_x_14383:
        /* <DEDUP_REMOVED lines=13> */
.L_x_14385:
[----:B------:R-:W-:Y:S05]  /*1b6c0*/  BSYNC.RECONVERGENT B3 ;  /* 0x0000000000037941 */ /* 0x000fea0003800200 */
.L_x_14384:
        /* <DEDUP_REMOVED lines=53> */
.L_x_14382:
[----:B------:R-:W-:Y:S05]  /*1ba20*/  BSYNC.RECONVERGENT B2 ;  /* 0x0000000000027941 */ /* 0x000fea0003800200 */
.L_x_14381:
[----:B------:R-:W-:Y:S01]  /*1ba30*/  I2FP.F32.U32 R189, R4 ;  /* 0x0000000400bd7245 */ /* 0x000fe20000201000 */
[----:B------:R-:W-:Y:S01]  /*1ba40*/  HADD2.F32 R188, -RZ, R190.H0_H0 ;  /* 0x200000beffbc7230 */ /* 0x000fe20000004100 */
[----:B------:R-:W-:Y:S01]  /*1ba50*/  ISETP.NE.AND P3, PT, R195, 0x1, PT ;  /* 0x00000001c300780c */ /* 0x000fe20003f65270 */
[----:B------:R-:W-:Y:S02]  /*1ba60*/  BSSY.RECONVERGENT B2, `(.L_x_14386) ;  /* 0x0000057000027945 */ /* 0x000fe40003800200 */
[----:B------:R-:W-:Y:S01]  /*1ba70*/  FFMA.FTZ R4, R189, R244, 1.1641532182693481445e-10 ;  /* 0x2f000000bd047423 */ /* 0x000fe200000100f4 */
[----:B------:R-:W-:-:S04]  /*1ba80*/  FMUL.FTZ R188, R188, R235 ;  /* 0x000000ebbcbc7220 */ /* 0x000fc80000410000 */
[----:B------:R-:W-:Y:S01]  /*1ba90*/  FSETP.GTU.FTZ.AND P2, PT, R4, R243, PT ;  /* 0x000000f30400720b */ /* 0x000fe20003f5c000 */
[----:B------:R-:W-:-:S03]  /*1baa0*/  @P1 HADD2.F32 R4, -RZ, R22.H0_H0 ;  /* 0x20000016ff041230 */ /* 0x000fc60000004100 */
        /* <DEDUP_REMOVED lines=15> */
.L_x_14388:
        /* <DEDUP_REMOVED lines=13> */
.L_x_14390:
[----:B------:R-:W-:Y:S05]  /*1bc70*/  BSYNC.RECONVERGENT B3 ;  /* 0x0000000000037941 */ /* 0x000fea0003800200 */
.L_x_14389:
        /* <DEDUP_REMOVED lines=53> */
.L_x_14387:
[----:B------:R-:W-:Y:S05]  /*1bfd0*/  BSYNC.RECONVERGENT B2 ;  /* 0x0000000000027941 */ /* 0x000fea0003800200 */
.L_x_14386:
        /* <DEDUP_REMOVED lines=23> */
.L_x_14393:
        /* <DEDUP_REMOVED lines=13> */
.L_x_14395:
[----:B------:R-:W-:Y:S05]  /*1c220*/  BSYNC.RECONVERGENT B3 ;  /* 0x0000000000037941 */ /* 0x000fea0003800200 */
.L_x_14394:
        /* <DEDUP_REMOVED lines=47> */
[----:B------:R-:W-:Y:S01]  /*1c520*/  HFMA2 R194, -RZ, RZ, 0, 0 ;  /* 0x00000000ffc27431 */ /* 0x000fe200000001ff */
[----:B------:R-:W-:Y:S01]  /*1c530*/  MOV R6, R188 ;  /* 0x000000bc00067202 */ /* 0x000fe20000000f00 */
[----:B------:R-:W-:-:S04]  /*1c540*/  IMAD.WIDE.U32 R188, R4, -0x2daee0ad, RZ ;  /* 0xd2511f5304bc7825 */ /* 0x000fc800078e00ff */
[----:B------:R-:W-:Y:S01]  /*1c550*/  IMAD.MOV.U32 R4, RZ, RZ, R240 ;  /* 0x000000ffff047224 */ /* 0x000fe200078e00f0 */
[----:B------:R-:W-:Y:S01]  /*1c560*/  LOP3.LUT R2, R2, UR23, R189, 0x96, !PT ;  /* 0x0000001702027c12 */ /* 0x000fe2000f8e96bd */
[----:B------:R-:W-:-:S07]  /*1c570*/  IMAD.MOV.U32 R240, RZ, RZ, R188 ;  /* 0x000000fffff07224 */ /* 0x000fce00078e00bc */
.L_x_14392:
[----:B------:R-:W-:Y:S05]  /*1c580*/  BSYNC.RECONVERGENT B2 ;  /* 0x0000000000027941 */ /* 0x000fea0003800200 */
.L_x_14391:
[----:B------:R-:W-:Y:S01]  /*1c590*/  I2FP.F32.U32 R189, R4 ;  /* 0x0000000400bd7245 */ /* 0x000fe20000201000 */
[----:B------:R-:W-:Y:S01]  /*1c5a0*/  HADD2.F32 R188, -RZ, R191.H0_H0 ;  /* 0x200000bfffbc7230 */ /* 0x000fe20000004100 */
[----:B------:R-:W-:Y:S01]  /*1c5b0*/  ISETP.NE.AND P5, PT, R194, 0x1, PT ;  /* 0x00000001c200780c */ /* 0x000fe20003fa5270 */
[----:B------:R-:W-:Y:S02]  /*1c5c0*/  BSSY.RECONVERGENT B2, `(.L_x_14396) ;  /* 0x0000057000027945 */ /* 0x000fe40003800200 */
[----:B------:R-:W-:Y:S01]  /*1c5d0*/  FFMA.FTZ R4, R189, R244, 1.1641532182693481445e-10 ;  /* 0x2f000000bd047423 */ /* 0x000fe200000100f4 */
[----:B------:R-:W-:Y:S01]  /*1c5e0*/  FMUL.FTZ R188, R188, R235 ;  /* 0x000000ebbcbc7220 */ /* 0x000fe20000410000 */
[----:B------:R-:W-:-:S03]  /*1c5f0*/  @P1 HADD2.F32 R189, -RZ, R23.H0_H0 ;  /* 0x20000017ffbd1230 */ /* 0x000fc60000004100 */
[----:B------:R-:W-:Y:S01]  /*1c600*/  FSETP.GTU.FTZ.AND P4, PT, R4, R243, PT ;  /* 0x000000f30400720b */ /* 0x000fe20003f9c000 */
[----:B------:R-:W-:-:S03]  /*1c610*/  IMAD.MOV.U32 R4, RZ, RZ, 0x2 ;  /* 0x00000002ff047424 */ /* 0x000fc600078e00ff */
        /* <DEDUP_REMOVED lines=14> */
.L_x_14398:
        /* <DEDUP_REMOVED lines=13> */
.L_x_14400:
[----:B------:R-:W-:Y:S05]  /*1c7d0*/  BSYNC.RECONVERGENT B3 ;  /* 0x0000000000037941 */ /* 0x000fea0003800200 */
.L_x_14399:
        /* <DEDUP_REMOVED lines=53> */
.L_x_14397:
[----:B------:R-:W-:Y:S05]  /*1cb30*/  BSYNC.RECONVERGENT B2 ;  /* 0x0000000000027941 */ /* 0x000fea0003800200 */
.L_x_14396:
[----:B------:R-:W-:Y:S01]  /*1cb40*/  I2FP.F32.U32 R189, R189 ;  /* 0x000000bd00bd7245 */ /* 0x000fe20000201000 */
[----:B------:R-:W-:Y:S01]  /*1cb50*/  HADD2.F32 R188, -RZ, R191.H1_H1 ;  /* 0x300000bfffbc7230 */ /* 0x000fe20000004100 */
[----:B------:R-:W-:-:S03]  /*1cb60*/  PRMT R190, R245, 0x5410, R190 ;  /* 0x00005410f5be7816 */ /* 0x000fc600000000be */
[----:B------:R-:W-:Y:S01]  /*1cb70*/  FFMA.FTZ R244, R189, R244, 1.1641532182693481445e-10 ;  /* 0x2f000000bdf47423 */ /* 0x000fe200000100f4 */
[----:B------:R-:W-:Y:S01]  /*1cb80*/  FMUL.FTZ R188, R188, R235 ;  /* 0x000000ebbcbc7220 */ /* 0x000fe20000410000 */
[----:B------:R-:W-:-:S03]  /*1cb90*/  PRMT R189, R239, 0x5410, R242 ;  /* 0x00005410efbd7816 */ /* 0x000fc600000000f2 */
[----:B------:R-:W-:-:S04]  /*1cba0*/  FSETP.GTU.FTZ.AND P5, PT, R244, R243, PT ;  /* 0x000000f3f400720b */ /* 0x000fc80003fbc000 */
[----:B------:R-:W-:Y:S01]  /*1cbb0*/  FSEL R235, R188, RZ, !P5 ;  /* 0x000000ffbceb7208 */ /* 0x000fe20006800000 */
[----:B------:R-:W-:Y:S01]  /*1cbc0*/  @P1 HADD2.F32 R188, -RZ, R23.H1_H1 ;  /* 0x30000017ffbc1230 */ /* 0x000fe20000004100 */
[----:B------:R-:W-:-:S04]  /*1cbd0*/  PLOP3.LUT P5, PT, P5, PT, PT, 0x8, 0x80 ;  /* 0x000000000080781c */ /* 0x000fc80002fae170 */
[----:B------:R-:W-:Y:S01]  /*1cbe0*/  @P1 FADD.FTZ R235, R188, R235 ;  /* 0x000000ebbceb1221 */ /* 0x000fe20000010000 */
[----:B------:R-:W-:-:S04]  /*1cbf0*/  PRMT R188, R193, 0x5410, R238 ;  /* 0x00005410c1bc7816 */ /* 0x000fc800000000ee */
[----:B------:R-:W-:-:S04]  /*1cc00*/  F2FP.F16.F32.PACK_AB R191, RZ, R235 ;  /* 0x000000ebffbf723e */ /* 0x000fc800000000ff */
[----:B------:R-:W-:-:S07]  /*1cc10*/  PRMT R191, R241, 0x5410, R191 ;  /* 0x00005410f1bf7816 */ /* 0x000fce00000000bf */
.L_x_14360:
        /* <DEDUP_REMOVED lines=43> */
.L_x_14401:
[----:B0-----:R-:W-:Y:S02]  /*1ced0*/  IMAD.MOV.U32 R238, RZ, RZ, R240 ;  /* 0x000000ffffee7224 */ /* 0x001fe400078e00f0 */
[----:B------:R-:W-:-:S07]  /*1cee0*/  VIADD R192, R192, 0x20 ;  /* 0x00000020c0c07836 */ /* 0x000fce0000000000 */
.L_x_14278:
[----:B------:R-:W-:Y:S05]  /*1cef0*/  BSYNC.RECONVERGENT B1 ;  /* 0x0000000000017941 */ /* 0x000fea0003800200 */
.L_x_14277:
        /* <DEDUP_REMOVED lines=35> */
.L_x_14407:
        /* <DEDUP_REMOVED lines=13> */
.L_x_14409:
[----:B------:R-:W-:Y:S05]  /*1d200*/  BSYNC.RECONVERGENT B3 ;  /* 0x0000000000037941 */ /* 0x000fea0003800200 */
.L_x_14408:
        /* <DEDUP_REMOVED lines=52> */
.L_x_14406:
[----:B------:R-:W-:Y:S05]  /*1d550*/  BSYNC.RECONVERGENT B2 ;  /* 0x0000000000027941 */ /* 0x000fea0003800200 */
.L_x_14405:
[----:B------:R-:W1:Y:S01]  /*1d560*/  LDC R241, c[0x0][0x408] ;  /* 0x00010200fff17b82 */ /* 0x000e620000000800 */
[----:B------:R-:W-:Y:S01]  /*1d570*/  I2FP.F32.U32 R9, R8 ;  /* 0x0000000800097245 */ /* 0x000fe20000201000 */
[----:B------:R-:W-:Y:S01]  /*1d580*/  IMAD.MOV.U32 R236, RZ, RZ, 0x2f800000 ;  /* 0x2f800000ffec7424 */ /* 0x000fe200078e00ff */
[----:B------:R-:W-:Y:S01]  /*1d590*/  LOP3.LUT R201, R201, 0xffffffef, RZ, 0xc0, !PT ;  /* 0xffffffefc9c97812 */ /* 0x000fe200078ec0ff */
[----:B-----5:R-:W-:Y:S01]  /*1d5a0*/  HADD2.F32 R8, -RZ, R188.H0_H0 ;  /* 0x200000bcff087230 */ /* 0x020fe20000004100 */
[----:B------:R-:W-:Y:S01]  /*1d5b0*/  BSSY.RECONVERGENT B2, `(.L_x_14410) ;  /* 0x0000057000027945 */ /* 0x000fe20003800200 */
[----:B------:R-:W-:Y:S01]  /*1d5c0*/  FFMA.FTZ R4, R9, R236, 1.1641532182693481445e-10 ;  /* 0x2f00000009047423 */ /* 0x000fe200000100ec */
[----:B------:R-:W-:Y:S01]  /*1d5d0*/  IMAD.MOV.U32 R12, RZ, RZ, 0x2 ;  /* 0x00000002ff0c7424 */ /* 0x000fe200078e00ff */
[----:B------:R-:W2:Y:S01]  /*1d5e0*/  LDC R239, c[0x0][0x404] ;  /* 0x00010100ffef7b82 */ /* 0x000ea20000000800 */
        /* <DEDUP_REMOVED lines=16> */
.L_x_14412:
        /* <DEDUP_REMOVED lines=13> */
.L_x_14414:
[----:B------:R-:W-:Y:S05]  /*1d7c0*/  BSYNC.RECONVERGENT B3 ;  /* 0x0000000000037941 */ /* 0x000fea0003800200 */
.L_x_14413:
        /* <DEDUP_REMOVED lines=53> */
.L_x_14411:
[----:B------:R-:W-:Y:S05]  /*1db20*/  BSYNC.RECONVERGENT B2 ;  /* 0x0000000000027941 */ /* 0x000fea0003800200 */
.L_x_14410:
        /* <DEDUP_REMOVED lines=25> */
.L_x_14417:
        /* <DEDUP_REMOVED lines=13> */
.L_x_14419:
[----:B------:R-:W-:Y:S05]  /*1dd90*/  BSYNC.RECONVERGENT B3 ;  /* 0x0000000000037941 */ /* 0x000fea0003800200 */
.L_x_14418:
        /* <DEDUP_REMOVED lines=50> */
[----:B------:R-:W-:Y:S02]  /*1e0c0*/  IMAD.MOV.U32 R240, RZ, RZ, R10 ;  /* 0x000000fffff07224 */ /* 0x000fe400078e000a */
[----:B------:R-:W-:Y:S01]  /*1e0d0*/  HFMA2 R10, -RZ, RZ, 0, 0 ;  /* 0x00000000ff0a7431 */ /* 0x000fe200000001ff */
[----:B------:R-:W-:-:S07]  /*1e0e0*/  LOP3.LUT R2, R2, UR23, R11, 0x96, !PT ;  /* 0x0000001702027c12 */ /* 0x000fce000f8e960b */
.L_x_14416:
[----:B------:R-:W-:Y:S05]  /*1e0f0*/  BSYNC.RECONVERGENT B2 ;  /* 0x0000000000027941 */ /* 0x000fea0003800200 */
.L_x_14415:
        /* <DEDUP_REMOVED lines=22> */
.L_x_14422:
        /* <DEDUP_REMOVED lines=13> */
.L_x_14424:
[----:B------:R-:W-:Y:S05]  /*1e330*/  BSYNC.RECONVERGENT B3 ;  /* 0x0000000000037941 */ /* 0x000fea0003800200 */
.L_x_14423:
        /* <DEDUP_REMOVED lines=53> */
.L_x_14421:
[----:B------:R-:W-:Y:S05]  /*1e690*/  BSYNC.RECONVERGENT B2 ;  /* 0x0000000000027941 */ /* 0x000fea0003800200 */
.L_x_14420:
        /* <DEDUP_REMOVED lines=12> */
[----:B0-----:R-:W-:Y:S01]  /*1e760*/  @P1 FADD.FTZ R208, R13, R4 ;  /* 0x000000040dd01221 */ /* 0x001fe20000010000 */
        /* <DEDUP_REMOVED lines=12> */
.L_x_14427:
        /* <DEDUP_REMOVED lines=13> */
.L_x_14429:
[----:B------:R-:W-:Y:S05]  /*1e900*/  BSYNC.RECONVERGENT B3 ;  /* 0x0000000000037941 */ /* 0x000fea0003800200 */
.L_x_14428:
        /* <DEDUP_REMOVED lines=53> */
.L_x_14426:
[----:B------:R-:W-:Y:S05]  /*1ec60*/  BSYNC.RECONVERGENT B2 ;  /* 0x0000000000027941 */ /* 0x000fea0003800200 */
.L_x_14425:
        /* <DEDUP_REMOVED lines=22> */
.L_x_14432:
        /* <DEDUP_REMOVED lines=13> */
.L_x_14434:
[----:B------:R-:W-:Y:S05]  /*1eea0*/  BSYNC.RECONVERGENT B3 ;  /* 0x0000000000037941 */ /* 0x000fea0003800200 */
.L_x_14433:
        /* <DEDUP_REMOVED lines=53> */
.L_x_14431:
[----:B------:R-:W-:Y:S05]  /*1f200*/  BSYNC.RECONVERGENT B2 ;  /* 0x0000000000027941 */ /* 0x000fea0003800200 */
.L_x_14430:
        /* <DEDUP_REMOVED lines=25> */
.L_x_14437:
        /* <DEDUP_REMOVED lines=13> */
.L_x_14439:
[----:B------:R-:W-:Y:S05]  /*1f470*/  BSYNC.RECONVERGENT B3 ;  /* 0x0000000000037941 */ /* 0x000fea0003800200 */
.L_x_14438:
        /* <DEDUP_REMOVED lines=53> */
.L_x_14436:
[----:B------:R-:W-:Y:S05]  /*1f7d0*/  BSYNC.RECONVERGENT B2 ;  /* 0x0000000000027941 */ /* 0x000fea0003800200 */
.L_x_14435:
        /* <DEDUP_REMOVED lines=22> */
.L_x_14442:
        /* <DEDUP_REMOVED lines=13> */
.L_x_14444:
[----:B------:R-:W-:Y:S05]  /*1fa10*/  BSYNC.RECONVERGENT B3 ;  /* 0x0000000000037941 */ /* 0x000fea0003800200 */
.L_x_14443:
        /* <DEDUP_REMOVED lines=53> */
.L_x_14441:
[----:B------:R-:W-:Y:S05]  /*1fd70*/  BSYNC.RECONVERGENT B2 ;  /* 0x0000000000027941 */ /* 0x000fea0003800200 */
.L_x_14440:
        /* <DEDUP_REMOVED lines=25> */
.L_x_14447:
        /* <DEDUP_REMOVED lines=13> */
.L_x_14449:
[----:B------:R-:W-:Y:S05]  /*1ffe0*/  BSYNC.RECONVERGENT B3 ;  /* 0x0000000000037941 */ /* 0x000fea0003800200 */
.L_x_14448:
        /* <DEDUP_REMOVED lines=53> */
.L_x_14446:
[----:B------:R-:W-:Y:S05]  /*20340*/  BSYNC.RECONVERGENT B2 ;  /* 0x0000000000027941 */ /* 0x000fea0003800200 */
.L_x_14445:
        /* <DEDUP_REMOVED lines=20> */
.L_x_14452:
        /* <DEDUP_REMOVED lines=13> */
.L_x_14454:
[----:B------:R-:W-:Y:S05]  /*20560*/  BSYNC.RECONVERGENT B3 ;  /* 0x0000000000037941 */ /* 0x000fea0003800200 */
.L_x_14453:
        /* <DEDUP_REMOVED lines=53> */
.L_x_14451:
[----:B------:R-:W-:Y:S05]  /*208c0*/  BSYNC.RECONVERGENT B2 ;  /* 0x0000000000027941 */ /* 0x000fea0003800200 */
.L_x_14450:
        /* <DEDUP_REMOVED lines=25> */
.L_x_14457:
        /* <DEDUP_REMOVED lines=13> */
.L_x_14459:
[----:B------:R-:W-:Y:S05]  /*20b30*/  BSYNC.RECONVERGENT B3 ;  /* 0x0000000000037941 */ /* 0x000fea0003800200 */
.L_x_14458:
        /* <DEDUP_REMOVED lines=53> */
.L_x_14456:
[----:B------:R-:W-:Y:S05]  /*20e90*/  BSYNC.RECONVERGENT B2 ;  /* 0x0000000000027941 */ /* 0x000fea0003800200 */
.L_x_14455:
        /* <DEDUP_REMOVED lines=20> */
.L_x_14462:
        /* <DEDUP_REMOVED lines=13> */
.L_x_14464:
[----:B------:R-:W-:Y:S05]  /*210b0*/  BSYNC.RECONVERGENT B3 ;  /* 0x0000000000037941 */ /* 0x000fea0003800200 */
.L_x_14463:
        /* <DEDUP_REMOVED lines=53> */
.L_x_14461:
[----:B------:R-:W-:Y:S05]  /*21410*/  BSYNC.RECONVERGENT B2 ;  /* 0x0000000000027941 */ /* 0x000fea0003800200 */
.L_x_14460:
        /* <DEDUP_REMOVED lines=25> */
.L_x_14467:
        /* <DEDUP_REMOVED lines=13> */
.L_x_14469:
[----:B------:R-:W-:Y:S05]  /*21680*/  BSYNC.RECONVERGENT B3 ;  /* 0x0000000000037941 */ /* 0x000fea0003800200 */
.L_x_14468:
        /* <DEDUP_REMOVED lines=53> */
.L_x_14466:
[----:B------:R-:W-:Y:S05]  /*219e0*/  BSYNC.RECONVERGENT B2 ;  /* 0x0000000000027941 */ /* 0x000fea0003800200 */
.L_x_14465:
        /* <DEDUP_REMOVED lines=8> */
[----:B------:R-:W-:Y:S02]  /*21a70*/  FSEL R4, R14, RZ, !P4 ;  /* 0x000000ff0e047208 */ /* 0x000fe40006000000 */
[----:B------:R-:W-:Y:S02]  /*21a80*/  PLOP3.LUT P4, PT, P4, PT, PT, 0x8, 0x80 ;  /* 0x000000000080781c */ /* 0x000fe4000278e170 */
[----:B------:R-:W-:Y:S01]  /*21a90*/  MOV R14, R6 ;  /* 0x00000006000e7202 */ /* 0x000fe20000000f00 */
[----:B------:R-:W-:Y:S10]  /*21aa0*/  @!P5 BRA `(.L_x_14471) ;  /* 0x00000004002cd947 */ /* 0x000ff40003800000 */
        /* <DEDUP_REMOVED lines=8> */
.L_x_14472:
        /* <DEDUP_REMOVED lines=13> */
.L_x_14474:
[----:B------:R-:W-:Y:S05]  /*21c00*/  BSYNC.RECONVERGENT B3 ;  /* 0x0000000000037941 */ /* 0x000fea0003800200 */
.L_x_14473:
        /* <DEDUP_REMOVED lines=53> */
.L_x_14471:
[----:B------:R-:W-:Y:S05]  /*21f60*/  BSYNC.RECONVERGENT B2 ;  /* 0x0000000000027941 */ /* 0x000fea0003800200 */
.L_x_14470:
        /* <DEDUP_REMOVED lines=25> */
.L_x_14477:
        /* <DEDUP_REMOVED lines=13> */
.L_x_14479:
[----:B------:R-:W-:Y:S05]  /*221d0*/  BSYNC.RECONVERGENT B3 ;  /* 0x0000000000037941 */ /* 0x000fea0003800200 */
.L_x_14478:
        /* <DEDUP_REMOVED lines=53> */
.L_x_14476:
[----:B------:R-:W-:Y:S05]  /*22530*/  BSYNC.RECONVERGENT B2 ;  /* 0x0000000000027941 */ /* 0x000fea0003800200 */
.L_x_14475:
        /* <DEDUP_REMOVED lines=20> */
.L_x_14482:
        /* <DEDUP_REMOVED lines=15> */
.L_x_14484:
[----:B------:R-:W-:Y:S05]  /*22770*/  BSYNC.RECONVERGENT B3 ;  /* 0x0000000000037941 */ /* 0x000fea0003800200 */
.L_x_14483:
        /* <DEDUP_REMOVED lines=53> */
.L_x_14481:
[----:B------:R-:W-:Y:S05]  /*22ad0*/  BSYNC.RECONVERGENT B2 ;  /* 0x0000000000027941 */ /* 0x000fea0003800200 */
.L_x_14480:
        /* <DEDUP_REMOVED lines=11> */
[----:B------:R-:W-:Y:S01]  /*22b90*/  @P1 FADD.FTZ R236, R236, R191 ;  /* 0x000000bfecec1221 */ /* 0x000fe20000010000 */
[----:B------:R-:W-:Y:S02]  /*22ba0*/  @!P1 MOV R236, R191 ;  /* 0x000000bf00ec9202 */ /* 0x000fe40000000f00 */
[----:B------:R-:W-:Y:S02]  /*22bb0*/  PRMT R15, R188, 0x7610, R15 ;  /* 0x00007610bc0f7816 */ /* 0x000fe4000000000f */
[----:B------:R-:W-:Y:S02]  /*22bc0*/  F2FP.F16.F32.PACK_AB R191, RZ, R236 ;  /* 0x000000ecffbf723e */ /* 0x000fe400000000ff */
[----:B------:R-:W-:Y:S02]  /*22bd0*/  PRMT R188, R193, 0x5410, R194 ;  /* 0x00005410c1bc7816 */ /* 0x000fe400000000c2 */
[----:B------:R-:W-:Y:S01]  /*22be0*/  PRMT R191, R195, 0x5410, R191 ;  /* 0x00005410c3bf7816 */ /* 0x000fe200000000bf */
[----:B------:R-:W-:Y:S06]  /*22bf0*/  BRA `(.L_x_14485) ;  /* 0x0000002c00a47947 */ /* 0x000fec0003800000 */
.L_x_14404:
        /* <DEDUP_REMOVED lines=16> */
.L_x_14488:
        /* <DEDUP_REMOVED lines=13> */
.L_x_14490:
[----:B------:R-:W-:Y:S05]  /*22dd0*/  BSYNC.RECONVERGENT B3 ;  /* 0x0000000000037941 */ /* 0x000fea0003800200 */
.L_x_14489:
        /* <DEDUP_REMOVED lines=52> */
.L_x_14487:
[----:B------:R-:W-:Y:S05]  /*23120*/  BSYNC.RECONVERGENT B2 ;  /* 0x0000000000027941 */ /* 0x000fea0003800200 */
.L_x_14486:
        /* <DEDUP_REMOVED lines=9> */
[----:B------:R-:W-:Y:S02]  /*231c0*/  HFMA2 R218, -RZ, RZ, 0, 1.1920928955078125e-07 ;  /* 0x00000002ffda7431 */ /* 0x000fe400000001ff */
[----:B0-----:R-:W-:Y:S01]  /*231d0*/  FMUL.FTZ R195, R195, R236 ;  /* 0x000000ecc3c37220 */ /* 0x001fe20000410000 */
[----:B-1----:R-:W-:Y:S01]  /*231e0*/  FSETP.GTU.FTZ.AND P2, PT, R4, R243, PT ;  /* 0x000000f30400720b */ /* 0x002fe20003f5c000 */
        /* <DEDUP_REMOVED lines=16> */
.L_x_14493:
        /* <DEDUP_REMOVED lines=13> */
.L_x_14495:
[----:B------:R-:W-:Y:S05]  /*233c0*/  BSYNC.RECONVERGENT B3 ;  /* 0x0000000000037941 */ /* 0x000fea0003800200 */
.L_x_14494:
        /* <DEDUP_REMOVED lines=53> */
.L_x_14492:
[----:B------:R-:W-:Y:S05]  /*23720*/  BSYNC.RECONVERGENT B2 ;  /* 0x0000000000027941 */ /* 0x000fea0003800200 */
.L_x_14491:
        /* <DEDUP_REMOVED lines=25> */
.L_x_14498:
        /* <DEDUP_REMOVED lines=13> */
.L_x_14500:
[----:B------:R-:W-:Y:S05]  /*23990*/  BSYNC.RECONVERGENT B3 ;  /* 0x0000000000037941 */ /* 0x000fea0003800200 */
.L_x_14499:
        /* <DEDUP_REMOVED lines=53> */
.L_x_14497:
[----:B------:R-:W-:Y:S05]  /*23cf0*/  BSYNC.RECONVERGENT B2 ;  /* 0x0000000000027941 */ /* 0x000fea0003800200 */
.L_x_14496:
[----:B------:R-:W-:Y:S01]  /*23d00*/  I2FP.F32.U32 R195, R4 ;  /* 0x0000000400c37245 */ /* 0x000fe20000201000 */
[----:B------:R-:W-:Y:S01]  /*23d10*/  HADD2.F32 R209, -RZ, R189.H0_H0 ;  /* 0x200000bdffd17230 */ /* 0x000fe20000004100 */
[----:B------:R-:W-:Y:S01]  /*23d20*/  LOP3.LUT R201, R201, 0xfffffffb, RZ, 0xc0, !PT ;  /* 0xfffffffbc9c97812 */ /* 0x000fe200078ec0ff */
        /* <DEDUP_REMOVED lines=22> */
.L_x_14503:
        /* <DEDUP_REMOVED lines=13> */
.L_x_14505:
[----:B------:R-:W-:Y:S05]  /*23f60*/  BSYNC.RECONVERGENT B3 ;  /* 0x0000000000037941 */ /* 0x000fea0003800200 */
.L_x_14504:
        /* <DEDUP_REMOVED lines=53> */
.L_x_14502:
[----:B------:R-:W-:Y:S05]  /*242c0*/  BSYNC.RECONVERGENT B2 ;  /* 0x0000000000027941 */ /* 0x000fea0003800200 */
.L_x_14501:
        /* <DEDUP_REMOVED lines=25> */
.L_x_14508:
        /* <DEDUP_REMOVED lines=13> */
.L_x_14510:
[----:B------:R-:W-:Y:S05]  /*24530*/  BSYNC.RECONVERGENT B3 ;  /* 0x0000000000037941 */ /* 0x000fea0003800200 */
.L_x_14509:
        /* <DEDUP_REMOVED lines=53> */
.L_x_14507:
[----:B------:R-:W-:Y:S05]  /*24890*/  BSYNC.RECONVERGENT B2 ;  /* 0x0000000000027941 */ /* 0x000fea0003800200 */
.L_x_14506:
        /* <DEDUP_REMOVED lines=23> */
.L_x_14513:
        /* <DEDUP_REMOVED lines=13> */
.L_x_14515:
[----:B------:R-:W-:Y:S05]  /*24ae0*/  BSYNC.RECONVERGENT B3 ;  /* 0x0000000000037941 */ /* 0x000fea0003800200 */
.L_x_14514:
        /* <DEDUP_REMOVED lines=53> */
.L_x_14512:
[----:B------:R-:W-:Y:S05]  /*24e40*/  BSYNC.RECONVERGENT B2 ;  /* 0x0000000000027941 */ /* 0x000fea0003800200 */
.L_x_14511:
        /* <DEDUP_REMOVED lines=23> */
.L_x_14518:
        /* <DEDUP_REMOVED lines=13> */
.L_x_14520:
[----:B------:R-:W-:Y:S05]  /*25090*/  BSYNC.RECONVERGENT B3 ;  /* 0x0000000000037941 */ /* 0x000fea0003800200 */
.L_x_14519:
        /* <DEDUP_REMOVED lines=53> */
.L_x_14517:
[----:B------:R-:W-:Y:S05]  /*253f0*/  BSYNC.RECONVERGENT B2 ;  /* 0x0000000000027941 */ /* 0x000fea0003800200 */
.L_x_14516:
[----:B------:R-:W-:Y:S01]  /*25400*/  I2FP.F32.U32 R189, R4 ;  /* 0x0000000400bd7245 */ /* 0x000fe20000201000 */
[----:B------:R-:W-:Y:S01]  /*25410*/  BSSY.RECONVERGENT B2, `(.L_x_14521) ;  /* 0x0000059000027945 */ /* 0x000fe20003800200 */
[----:B------:R-:W-:-:S03]  /*25420*/  ISETP.NE.AND P5, PT, R194, 0x1, PT ;  /* 0x00000001c200780c */ /* 0x000fc60003fa5270 */
[----:B------:R-:W-:Y:S01]  /*25430*/  FFMA.FTZ R4, R189, R244, 1.1641532182693481445e-10 ;  /* 0x2f000000bd047423 */ /* 0x000fe200000100f4 */
[----:B------:R-:W-:-:S04]  /*25440*/  HADD2.F32 R189, -RZ, R191.H0_H0 ;  /* 0x200000bfffbd7230 */ /* 0x000fc80000004100 */
[----:B------:R-:W-:Y:S01]  /*25450*/  FSETP.GTU.FTZ.AND P4, PT, R4, R243, PT ;  /* 0x000000f30400720b */ /* 0x000fe20003f9c000 */
[----:B------:R-:W-:Y:S01]  /*25460*/  FMUL.FTZ R189, R189, R236 ;  /* 0x000000ecbdbd7220 */ /* 0x000fe20000410000 */
[----:B------:R-:W-:-:S04]  /*25470*/  HFMA2 R4, -RZ, RZ, 0, 1.1920928955078125e-07 ;  /* 0x00000002ff047431 */ /* 0x000fc800000001ff */
[----:B------:R-:W-:Y:S01]  /*25480*/  FSEL R230, R189, RZ, !P4 ;  /* 0x000000ffbde67208 */ /* 0x000fe20006000000 */
[----:B------:R-:W-:Y:S01]  /*25490*/  @P1 HADD2.F32 R189, -RZ, R23.H0_H0 ;  /* 0x20000017ffbd1230 */ /* 0x000fe20000004100 */
[----:B------:R-:W-:-:S04]  /*254a0*/  PLOP3.LUT P4, PT, P4, PT, PT, 0x8, 0x80 ;  /* 0x000000000080781c */ /* 0x000fc8000278e170 */
        /* <DEDUP_REMOVED lines=12> */
.L_x_14523:
        /* <DEDUP_REMOVED lines=13> */
.L_x_14525:
[----:B------:R-:W-:Y:S05]  /*25640*/  BSYNC.RECONVERGENT B3 ;  /* 0x0000000000037941 */ /* 0x000fea0003800200 */
.L_x_14524:
        /* <DEDUP_REMOVED lines=53> */
.L_x_14522:
[----:B------:R-:W-:Y:S05]  /*259a0*/  BSYNC.RECONVERGENT B2 ;  /* 0x0000000000027941 */ /* 0x000fea0003800200 */
.L_x_14521:
        /* <DEDUP_REMOVED lines=14> */
.L_x_14485:
        /* <DEDUP_REMOVED lines=43> */
.L_x_14526:
[----:B0-----:R-:W-:Y:S01]  /*25d40*/  MOV R238, R240 ;  /* 0x000000f000ee7202 */ /* 0x001fe20000000f00 */
[----:B------:R-:W-:-:S07]  /*25d50*/  VIADD R192, R192, 0x20 ;  /* 0x00000020c0c07836 */ /* 0x000fce0000000000 */
.L_x_14403:
[----:B------:R-:W-:Y:S05]  /*25d60*/  BSYNC.RECONVERGENT B1 ;  /* 0x0000000000017941 */ /* 0x000fea0003800200 */
.L_x_14402:
        /* <DEDUP_REMOVED lines=35> */
.L_x_14532:
        /* <DEDUP_REMOVED lines=13> */
.L_x_14534:
[----:B------:R-:W-:Y:S05]  /*26070*/  BSYNC.RECONVERGENT B3 ;  /* 0x0000000000037941 */ /* 0x000fea0003800200 */
.L_x_14533:
        /* <DEDUP_REMOVED lines=52> */
.L_x_14531:
[----:B------:R-:W-:Y:S05]  /*263c0*/  BSYNC.RECONVERGENT B2 ;  /* 0x0000000000027941 */ /* 0x000fea0003800200 */
.L_x_14530:
[----:B------:R-:W1:Y:S01]  /*263d0*/  LDC R241, c[0x0][0x408] ;  /* 0x00010200fff17b82 */ /* 0x000e620000000800 */
[----:B------:R-:W-:Y:S01]  /*263e0*/  HFMA2 R237, -RZ, RZ, 0.1171875, 0 ;  /* 0x2f800000ffed7431 */ /* 0x000fe200000001ff */
[----:B------:R-:W-:Y:S01]  /*263f0*/  I2FP.F32.U32 R4, R8 ;  /* 0x0000000800047245 */ /* 0x000fe20000201000 */
[----:B-----5:R-:W-:Y:S01]  /*26400*/  HADD2.F32 R8, -RZ, R188.H0_H0 ;  /* 0x200000bcff087230 */ /* 0x020fe20000004100 */
[----:B------:R-:W-:Y:S01]  /*26410*/  LOP3.LUT R201, R201, 0xffffffef, RZ, 0xc0, !PT ;  /* 0xffffffefc9c97812 */ /* 0x000fe200078ec0ff */
[----:B------:R-:W-:Y:S01]  /*26420*/  BSSY.RECONVERGENT B2, `(.L_x_14535) ;  /* 0x0000057000027945 */ /* 0x000fe20003800200 */
[----:B------:R-:W-:Y:S02]  /*26430*/  IMAD.MOV.U32 R11, RZ, RZ, 0x2 ;  /* 0x00000002ff0b7424 */ /* 0x000fe400078e00ff */
[----:B------:R-:W2:Y:S01]  /*26440*/  LDC R239, c[0x0][0x404] ;  /* 0x00010100ffef7b82 */ /* 0x000ea20000000800 */
[----:B------:R-:W-:Y:S02]  /*26450*/  IMAD.MOV.U32 R9, RZ, RZ, R6 ;  /* 0x000000ffff097224 */ /* 0x000fe400078e0006 */
        /* <DEDUP_REMOVED lines=16> */
.L_x_14537:
        /* <DEDUP_REMOVED lines=13> */
.L_x_14539:
[----:B------:R-:W-:Y:S05]  /*26630*/  BSYNC.RECONVERGENT B3 ;  /* 0x0000000000037941 */ /* 0x000fea0003800200 */
.L_x_14538:
        /* <DEDUP_REMOVED lines=53> */
.L_x_14536:
[----:B------:R-:W-:Y:S05]  /*26990*/  BSYNC.RECONVERGENT B2 ;  /* 0x0000000000027941 */ /* 0x000fea0003800200 */
.L_x_14535:
        /* <DEDUP_REMOVED lines=25> */
.L_x_14542:
        /* <DEDUP_REMOVED lines=13> */
.L_x_14544:
[----:B------:R-:W-:Y:S05]  /*26c00*/  BSYNC.RECONVERGENT B3 ;  /* 0x0000000000037941 */ /* 0x000fea0003800200 */
.L_x_14543:
        /* <DEDUP_REMOVED lines=53> */
.L_x_14541:
[----:B------:R-:W-:Y:S05]  /*26f60*/  BSYNC.RECONVERGENT B2 ;  /* 0x0000000000027941 */ /* 0x000fea0003800200 */
.L_x_14540:
        /* <DEDUP_REMOVED lines=22> */
.L_x_14547:
        /* <DEDUP_REMOVED lines=13> */
.L_x_14549:
[----:B------:R-:W-:Y:S05]  /*271a0*/  BSYNC.RECONVERGENT B3 ;  /* 0x0000000000037941 */ /* 0x000fea0003800200 */
.L_x_14548:
        /* <DEDUP_REMOVED lines=53> */
.L_x_14546:
[----:B------:R-:W-:Y:S05]  /*27500*/  BSYNC.RECONVERGENT B2 ;  /* 0x0000000000027941 */ /* 0x000fea0003800200 */
.L_x_14545:
        /* <DEDUP_REMOVED lines=12> */
[--C-:B0-----:R-:W-:Y:S01]  /*275d0*/  @P1 FADD.FTZ R210, R13, R4.reuse ;  /* 0x000000040dd21221 */ /* 0x101fe20000010000 */
        /* <DEDUP_REMOVED lines=12> */
.L_x_14552:
        /* <DEDUP_REMOVED lines=13> */
.L_x_14554:
[----:B------:R-:W-:Y:S05]  /*27770*/  BSYNC.RECONVERGENT B3 ;  /* 0x0000000000037941 */ /* 0x000fea0003800200 */
.L_x_14553:
        /* <DEDUP_REMOVED lines=53> */
.L_x_14551:
[----:B------:R-:W-:Y:S05]  /*27ad0*/  BSYNC.RECONVERGENT B2 ;  /* 0x0000000000027941 */ /* 0x000fea0003800200 */
.L_x_14550:
        /* <DEDUP_REMOVED lines=22> */
.L_x_14557:
        /* <DEDUP_REMOVED lines=13> */
.L_x_14559:
[----:B------:R-:W-:Y:S05]  /*27d10*/  BSYNC.RECONVERGENT B3 ;  /* 0x0000000000037941 */ /* 0x000fea0003800200 */
.L_x_14558:
        /* <DEDUP_REMOVED lines=53> */
.L_x_14556:
[----:B------:R-:W-:Y:S05]  /*28070*/  BSYNC.RECONVERGENT B2 ;  /* 0x0000000000027941 */ /* 0x000fea0003800200 */
.L_x_14555:
        /* <DEDUP_REMOVED lines=25> */
.L_x_14562:
        /* <DEDUP_REMOVED lines=13> */
.L_x_14564:
[----:B------:R-:W-:Y:S05]  /*282e0*/  BSYNC.RECONVERGENT B3 ;  /* 0x0000000000037941 */ /* 0x000fea0003800200 */
.L_x_14563:
        /* <DEDUP_REMOVED lines=53> */
.L_x_14561:
[----:B------:R-:W-:Y:S05]  /*28640*/  BSYNC.RECONVERGENT B2 ;  /* 0x0000000000027941 */ /* 0x000fea0003800200 */
.L_x_14560:
        /* <DEDUP_REMOVED lines=22> */
.L_x_14567:
        /* <DEDUP_REMOVED lines=13> */
.L_x_14569:
[----:B------:R-:W-:Y:S05]  /*28880*/  BSYNC.RECONVERGENT B3 ;  /* 0x0000000000037941 */ /* 0x000fea0003800200 */
.L_x_14568:
        /* <DEDUP_REMOVED lines=53> */
.L_x_14566:
[----:B------:R-:W-:Y:S05]  /*28be0*/  BSYNC.RECONVERGENT B2 ;  /* 0x0000000000027941 */ /* 0x000fea0003800200 */
.L_x_14565:
        /* <DEDUP_REMOVED lines=25> */
.L_x_14572:
        /* <DEDUP_REMOVED lines=13> */
.L_x_14574:
[----:B------:R-:W-:Y:S05]  /*28e50*/  BSYNC.RECONVERGENT B3 ;  /* 0x0000000000037941 */ /* 0x000fea0003800200 */
.L_x_14573:
        /* <DEDUP_REMOVED lines=53> */
.L_x_14571:
[----:B------:R-:W-:Y:S05]  /*291b0*/  BSYNC.RECONVERGENT B2 ;  /* 0x0000000000027941 */ /* 0x000fea0003800200 */
.L_x_14570:
        /* <DEDUP_REMOVED lines=20> */
.L_x_14577:
        /* <DEDUP_REMOVED lines=13> */
.L_x_14579:
[----:B------:R-:W-:Y:S05]  /*293d0*/  BSYNC.RECONVERGENT B3 ;  /* 0x0000000000037941 */ /* 0x000fea0003800200 */
.L_x_14578:
        /* <DEDUP_REMOVED lines=53> */
.L_x_14576:
[----:B------:R-:W-:Y:S05]  /*29730*/  BSYNC.RECONVERGENT B2 ;  /* 0x0000000000027941 */ /* 0x000fea0003800200 */
.L_x_14575:
        /* <DEDUP_REMOVED lines=25> */
.L_x_14582:
        /* <DEDUP_REMOVED lines=13> */
.L_x_14584:
[----:B------:R-:W-:Y:S05]  /*299a0*/  BSYNC.RECONVERGENT B3 ;  /* 0x0000000000037941 */ /* 0x000fea0003800200 */
.L_x_14583:
        /* <DEDUP_REMOVED lines=53> */
.L_x_14581:
[----:B------:R-:W-:Y:S05]  /*29d00*/  BSYNC.RECONVERGENT B2 ;  /* 0x0000000000027941 */ /* 0x000fea0003800200 */
.L_x_14580:
        /* <DEDUP_REMOVED lines=20> */
.L_x_14587:
        /* <DEDUP_REMOVED lines=13> */
.L_x_14589:
[----:B------:R-:W-:Y:S05]  /*29f20*/  BSYNC.RECONVERGENT B3 ;  /* 0x0000000000037941 */ /* 0x000fea0003800200 */
.L_x_14588:
        /* <DEDUP_REMOVED lines=53> */
.L_x_14586:
[----:B------:R-:W-:Y:S05]  /*2a280*/  BSYNC.RECONVERGENT B2 ;  /* 0x0000000000027941 */ /* 0x000fea0003800200 */
.L_x_14585:
        /* <DEDUP_REMOVED lines=25> */
.L_x_14592:
        /* <DEDUP_REMOVED lines=13> */
.L_x_14594:
[----:B------:R-:W-:Y:S05]  /*2a4f0*/  BSYNC.RECONVERGENT B3 ;  /* 0x0000000000037941 */ /* 0x000fea0003800200 */
.L_x_14593:
        /* <DEDUP_REMOVED lines=53> */
.L_x_14591:
[----:B------:R-:W-:Y:S05]  /*2a850*/  BSYNC.RECONVERGENT B2 ;  /* 0x0000000000027941 */ /* 0x000fea0003800200 */
.L_x_14590:
        /* <DEDUP_REMOVED lines=20> */
.L_x_14597:
        /* <DEDUP_REMOVED lines=13> */
.L_x_14599:
[----:B------:R-:W-:Y:S05]  /*2aa70*/  BSYNC.RECONVERGENT B3 ;  /* 0x0000000000037941 */ /* 0x000fea0003800200 */
.L_x_14598:
        /* <DEDUP_REMOVED lines=53> */
.L_x_14596:
[----:B------:R-:W-:Y:S05]  /*2add0*/  BSYNC.RECONVERGENT B2 ;  /* 0x0000000000027941 */ /* 0x000fea0003800200 */
.L_x_14595:
        /* <DEDUP_REMOVED lines=25> */
.L_x_14602:
        /* <DEDUP_REMOVED lines=13> */
.L_x_14604:
[----:B------:R-:W-:Y:S05]  /*2b040*/  BSYNC.RECONVERGENT B3 ;  /* 0x0000000000037941 */ /* 0x000fea0003800200 */
.L_x_14603:
        /* <DEDUP_REMOVED lines=53> */
.L_x_14601:
[----:B------:R-:W-:Y:S05]  /*2b3a0*/  BSYNC.RECONVERGENT B2 ;  /* 0x0000000000027941 */ /* 0x000fea0003800200 */
.L_x_14600:
[----:B------:R-:W-:Y:S01]  /*2b3b0*/  I2FP.F32.U32 R4, R4 ;  /* 0x0000000400047245 */ /* 0x000fe20000201000 */
[----:B------:R-:W-:Y:S01]  /*2b3c0*/  HADD2.F32 R188, -RZ, R191.H1_H1 ;  /* 0x300000bfffbc7230 */ /* 0x000fe20000004100 */
[----:B------:R-:W-:Y:S01]  /*2b3d0*/  ISETP.NE.AND P6, PT, R244, 0x1, PT ;  /* 0x00000001f400780c */ /* 0x000fe20003fc5270 */
[----:B------:R-:W-:Y:S01]  /*2b3e0*/  BSSY.RECONVERGENT B2, `(.L_x_14605) ;  /* 0x0000056000027945 */ /* 0x000fe20003800200 */
[----:B------:R-:W-:Y:S02]  /*2b3f0*/  IMAD.MOV.U32 R189, RZ, RZ, R6 ;  /* 0x000000ffffbd7224 */ /* 0x000fe400078e0006 */
[----:B------:R-:W-:Y:S01]  /*2b400*/  FFMA.FTZ R4, R4, R237, 1.1641532182693481445e-10 ;  /* 0x2f00000004047423 */ /* 0x000fe200000100ed */
[----:B------:R-:W-:-:S04]  /*2b410*/  FMUL.FTZ R188, R188, R241 ;  /* 0x000000f1bcbc7220 */ /* 0x000fc80000410000 */
        /* <DEDUP_REMOVED lines=13> */
.L_x_14607:
        /* <DEDUP_REMOVED lines=15> */
.L_x_14609:
[----:B------:R-:W-:Y:S05]  /*2b5e0*/  BSYNC.RECONVERGENT B3 ;  /* 0x0000000000037941 */ /* 0x000fea0003800200 */
.L_x_14608:
        /* <DEDUP_REMOVED lines=53> */
.L_x_14606:
[----:B------:R-:W-:Y:S05]  /*2b940*/  BSYNC.RECONVERGENT B2 ;  /* 0x0000000000027941 */ /* 0x000fea0003800200 */
.L_x_14605:
[----:B------:R-:W-:Y:S01]  /*2b950*/  I2FP.F32.U32 R188, R189 ;  /* 0x000000bd00bc7245 */ /* 0x000fe20000201000 */
[----:B------:R-:W-:Y:S01]  /*2b960*/  HADD2.F32 R244, -RZ, R27.H1_H1 ;  /* 0x3000001bfff47230 */ /* 0x000fe20000004100 */
[----:B------:R-:W-:Y:S02]  /*2b970*/  PRMT R189, R15, 0x5410, R238 ;  /* 0x000054100fbd7816 */ /* 0x000fe400000000ee */
[----:B------:R-:W-:Y:S01]  /*2b980*/  PRMT R190, R242, 0x5410, R190 ;  /* 0x00005410f2be7816 */ /* 0x000fe200000000be */
[----:B------:R-:W-:Y:S01]  /*2b990*/  FFMA.FTZ R188, R188, R237, 1.1641532182693481445e-10 ;  /* 0x2f000000bcbc7423 */ /* 0x000fe200000100ed */
[----:B------:R-:W-:Y:S01]  /*2b9a0*/  FMUL.FTZ R244, R244, R241 ;  /* 0x000000f1f4f47220 */ /* 0x000fe20000410000 */
[----:B------:R-:W-:-:S03]  /*2b9b0*/  MOV R238, R240 ;  /* 0x000000f000ee7202 */ /* 0x000fc60000000f00 */
        /* <DEDUP_REMOVED lines=12> */
.L_x_14529:
        /* <DEDUP_REMOVED lines=16> */
.L_x_14613:
        /* <DEDUP_REMOVED lines=13> */
.L_x_14615:
[----:B------:R-:W-:Y:S05]  /*2bc50*/  BSYNC.RECONVERGENT B3 ;  /* 0x0000000000037941 */ /* 0x000fea0003800200 */
.L_x_14614:
        /* <DEDUP_REMOVED lines=52> */
.L_x_14612:
[----:B------:R-:W-:Y:S05]  /*2bfa0*/  BSYNC.RECONVERGENT B2 ;  /* 0x0000000000027941 */ /* 0x000fea0003800200 */
.L_x_14611:
        /* <DEDUP_REMOVED lines=9> */
[----:B0-----:R-:W-:Y:S02]  /*2c040*/  FMUL.FTZ R194, R194, R237 ;  /* 0x000000edc2c27220 */ /* 0x001fe40000410000 */
[----:B-1----:R-:W-:-:S04]  /*2c050*/  FSETP.GTU.FTZ.AND P2, PT, R19, R238, PT ;  /* 0x000000ee1300720b */ /* 0x002fc80003f5c000 */
[----:B------:R-:W-:Y:S01]  /*2c060*/  FSEL R19, R194, RZ, !P2 ;  /* 0x000000ffc2137208 */ /* 0x000fe20005000000 */
[----:B------:R-:W-:Y:S01]  /*2c070*/  HFMA2 R194, -RZ, RZ, 0, 1.1920928955078125e-07 ;  /* 0x00000002ffc27431 */ /* 0x000fe200000001ff */
        /* <DEDUP_REMOVED lines=15> */
.L_x_14618:
        /* <DEDUP_REMOVED lines=13> */
.L_x_14620:
[----:B------:R-:W-:Y:S05]  /*2c240*/  BSYNC.RECONVERGENT B3 ;  /* 0x0000000000037941 */ /* 0x000fea0003800200 */
.L_x_14619:
        /* <DEDUP_REMOVED lines=53> */
.L_x_14617:
[----:B------:R-:W-:Y:S05]  /*2c5a0*/  BSYNC.RECONVERGENT B2 ;  /* 0x0000000000027941 */ /* 0x000fea0003800200 */
.L_x_14616:
        /* <DEDUP_REMOVED lines=25> */
.L_x_14623:
        /* <DEDUP_REMOVED lines=13> */
.L_x_14625:
[----:B------:R-:W-:Y:S05]  /*2c810*/  BSYNC.RECONVERGENT B3 ;  /* 0x0000000000037941 */ /* 0x000fea0003800200 */
.L_x_14624:
        /* <DEDUP_REMOVED lines=53> */
.L_x_14622:
[----:B------:R-:W-:Y:S05]  /*2cb70*/  BSYNC.RECONVERGENT B2 ;  /* 0x0000000000027941 */ /* 0x000fea0003800200 */
.L_x_14621:
[----:B------:R-:W-:Y:S01]  /*2cb80*/  I2FP.F32.U32 R4, R4 ;  /* 0x0000000400047245 */ /* 0x000fe20000201000 */
[----:B------:R-:W-:Y:S01]  /*2cb90*/  HADD2.F32 R188, -RZ, R189.H0_H0 ;  /* 0x200000bdffbc7230 */ /* 0x000fe20000004100 */
[----:B------:R-:W-:Y:S01]  /*2cba0*/  LOP3.LUT R201, R201, 0xfffffffb, RZ, 0xc0, !PT ;  /* 0xfffffffbc9c97812 */ /* 0x000fe200078ec0ff */
[----:B------:R-:W-:Y:S01]  /*2cbb0*/  BSSY.RECONVERGENT B2, `(.L_x_14626) ;  /* 0x0000059000027945 */ /* 0x000fe20003800200 */
[----:B------:R-:W-:Y:S02]  /*2cbc0*/  IMAD.MOV.U32 R194, RZ, RZ, 0x2 ;  /* 0x00000002ffc27424 */ /* 0x000fe400078e00ff */
[----:B------:R-:W-:Y:S01]  /*2cbd0*/  FFMA.FTZ R195, R4, R245, 1.1641532182693481445e-10 ;  /* 0x2f00000004c37423 */ /* 0x000fe200000100f5 */
[----:B------:R-:W-:Y:S01]  /*2cbe0*/  FMUL.FTZ R188, R188, R237 ;  /* 0x000000edbcbc7220 */ /* 0x000fe20000410000 */
[----:B------:R-:W-:-:S03]  /*2cbf0*/  @P1 HADD2.F32 R4, -RZ, R21.H0_H0 ;  /* 0x20000015ff041230 */ /* 0x000fc60000004100 */
[----:B------:R-:W-:-:S04]  /*2cc00*/  FSETP.GTU.FTZ.AND P2, PT, R195, R238, PT ;  /* 0x000000eec300720b */ /* 0x000fc80003f5c000 */
        /* <DEDUP_REMOVED lines=16> */
.L_x_14628:
        /* <DEDUP_REMOVED lines=13> */
.L_x_14630:
[----:B------:R-:W-:Y:S05]  /*2cde0*/  BSYNC.RECONVERGENT B3 ;  /* 0x0000000000037941 */ /* 0x000fea0003800200 */
.L_x_14629:
        /* <DEDUP_REMOVED lines=53> */
.L_x_14627:
[----:B------:R-:W-:Y:S05]  /*2d140*/  BSYNC.RECONVERGENT B2 ;  /* 0x0000000000027941 */ /* 0x000fea0003800200 */
.L_x_14626:
[----:B------:R-:W-:Y:S01]  /*2d150*/  I2FP.F32.U32 R4, R4 ;  /* 0x0000000400047245 */ /* 0x000fe20000201000 */
[----:B------:R-:W-:Y:S01]  /*2d160*/  HADD2.F32 R188, -RZ, R189.H1_H1 ;  /* 0x300000bdffbc7230 */ /* 0x000fe20000004100 */
[----:B------:R-:W-:Y:S01]  /*2d170*/  LOP3.LUT R201, R201, 0xfffffffd, RZ, 0xc0, !PT ;  /* 0xfffffffdc9c97812 */ /* 0x000fe200078ec0ff */
[----:B------:R-:W-:Y:S02]  /*2d180*/  BSSY.RECONVERGENT B2, `(.L_x_14631) ;  /* 0x0000059000027945 */ /* 0x000fe40003800200 */
[----:B------:R-:W-:Y:S01]  /*2d190*/  FFMA.FTZ R189, R4, R245, 1.1641532182693481445e-10 ;  /* 0x2f00000004bd7423 */ /* 0x000fe200000100f5 */
[----:B------:R-:W-:Y:S01]  /*2d1a0*/  FMUL.FTZ R188, R188, R237 ;  /* 0x000000edbcbc7220 */ /* 0x000fe20000410000 */
[----:B------:R-:W-:-:S03]  /*2d1b0*/  IMAD.MOV.U32 R4, RZ, RZ, R6 ;  /* 0x000000ffff047224 */ /* 0x000fc600078e0006 */
[----:B------:R-:W-:Y:S01]  /*2d1c0*/  FSETP.GTU.FTZ.AND P2, PT, R189, R238, PT ;  /* 0x000000eebd00720b */ /* 0x000fe20003f5c000 */
[----:B------:R-:W-:-:S03]  /*2d1d0*/  @P1 HADD2.F32 R189, -RZ, R21.H1_H1 ;  /* 0x30000015ffbd1230 */ /* 0x000fc60000004100 */
[----:B------:R-:W-:Y:S01]  /*2d1e0*/  FSEL R220, R188, RZ, !P2 ;  /* 0x000000ffbcdc7208 */ /* 0x000fe20005000000 */
[----:B------:R-:W-:Y:S01]  /*2d1f0*/  HFMA2 R188, -RZ, RZ, 0, 1.1920928955078125e-07 ;  /* 0x00000002ffbc7431 */ /* 0x000fe200000001ff */
        /* <DEDUP_REMOVED lines=14> */
.L_x_14633:
        /* <DEDUP_REMOVED lines=13> */
.L_x_14635:
[----:B------:R-:W-:Y:S05]  /*2d3b0*/  BSYNC.RECONVERGENT B3 ;  /* 0x0000000000037941 */ /* 0x000fea0003800200 */
.L_x_14634:
        /* <DEDUP_REMOVED lines=53> */
.L_x_14632:
[----:B------:R-:W-:Y:S05]  /*2d710*/  BSYNC.RECONVERGENT B2 ;  /* 0x0000000000027941 */ /* 0x000fea0003800200 */
.L_x_14631:
[----:B------:R-:W-:Y:S01]  /*2d720*/  I2FP.F32.U32 R4, R4 ;  /* 0x0000000400047245 */ /* 0x000fe20000201000 */
[----:B------:R-:W-:Y:S01]  /*2d730*/  BSSY.RECONVERGENT B2, `(.L_x_14636) ;  /* 0x0000059000027945 */ /* 0x000fe20003800200 */
[----:B------:R-:W-:Y:S01]  /*2d740*/  ISETP.NE.AND P3, PT, R188, 0x1, PT ;  /* 0x00000001bc00780c */ /* 0x000fe20003f65270 */
[----:B------:R-:W-:Y:S02]  /*2d750*/  IMAD.MOV.U32 R194, RZ, RZ, 0x2 ;  /* 0x00000002ffc27424 */ /* 0x000fe400078e00ff */
[----:B------:R-:W-:Y:S01]  /*2d760*/  FFMA.FTZ R189, R4, R245, 1.1641532182693481445e-10 ;  /* 0x2f00000004bd7423 */ /* 0x000fe200000100f5 */
[----:B------:R-:W-:-:S04]  /*2d770*/  HADD2.F32 R4, -RZ, R190.H0_H0 ;  /* 0x200000beff047230 */ /* 0x000fc80000004100 */
[----:B------:R-:W-:Y:S01]  /*2d780*/  FSETP.GTU.FTZ.AND P2, PT, R189, R238, PT ;  /* 0x000000eebd00720b */ /* 0x000fe20003f5c000 */
[----:B------:R-:W-:-:S05]  /*2d790*/  FMUL.FTZ R4, R4, R237 ;  /* 0x000000ed04047220 */ /* 0x000fca0000410000 */
        /* <DEDUP_REMOVED lines=15> */
.L_x_14638:
        /* <DEDUP_REMOVED lines=13> */
.L_x_14640:
[----:B------:R-:W-:Y:S05]  /*2d960*/  BSYNC.RECONVERGENT B3 ;  /* 0x0000000000037941 */ /* 0x000fea0003800200 */
.L_x_14639:
        /* <DEDUP_REMOVED lines=53> */
.L_x_14637:
[----:B------:R-:W-:Y:S05]  /*2dcc0*/  BSYNC.RECONVERGENT B2 ;  /* 0x0000000000027941 */ /* 0x000fea0003800200 */
.L_x_14636:
        /* <DEDUP_REMOVED lines=23> */
.L_x_14643:
        /* <DEDUP_REMOVED lines=13> */
.L_x_14645:
[----:B------:R-:W-:Y:S05]  /*2df10*/  BSYNC.RECONVERGENT B3 ;  /* 0x0000000000037941 */ /* 0x000fea0003800200 */
.L_x_14644:
        /* <DEDUP_REMOVED lines=53> */
.L_x_14642:
[----:B------:R-:W-:Y:S05]  /*2e270*/  BSYNC.RECONVERGENT B2 ;  /* 0x0000000000027941 */ /* 0x000fea0003800200 */
.L_x_14641:
        /* <DEDUP_REMOVED lines=23> */
.L_x_14648:
        /* <DEDUP_REMOVED lines=13> */
.L_x_14650:
[----:B------:R-:W-:Y:S05]  /*2e4c0*/  BSYNC.RECONVERGENT B3 ;  /* 0x0000000000037941 */ /* 0x000fea0003800200 */
.L_x_14649:
        /* <DEDUP_REMOVED lines=53> */
.L_x_14647:
[----:B------:R-:W-:Y:S05]  /*2e820*/  BSYNC.RECONVERGENT B2 ;  /* 0x0000000000027941 */ /* 0x000fea0003800200 */
.L_x_14646:
[----:B------:R-:W-:Y:S02]  /*2e830*/  I2FP.F32.U32 R188, R189 ;  /* 0x000000bd00bc7245 */ /* 0x000fe40000201000 */
[----:B------:R-:W-:Y:S02]  /*2e840*/  PRMT R190, R244, 0x5410, R190 ;  /* 0x00005410f4be7816 */ /* 0x000fe400000000be */
[----:B------:R-:W-:Y:S01]  /*2e850*/  PRMT R189, R240, 0x5410, R243 ;  /* 0x00005410f0bd7816 */ /* 0x000fe200000000f3 */
[----:B------:R-:W-:Y:S01]  /*2e860*/  FFMA.FTZ R245, R188, R245, 1.1641532182693481445e-10 ;  /* 0x2f000000bcf57423 */ /* 0x000fe200000100f5 */
[----:B------:R-:W-:-:S04]  /*2e870*/  HADD2.F32 R188, -RZ, R191.H1_H1 ;  /* 0x300000bfffbc7230 */ /* 0x000fc80000004100 */
[----:B------:R-:W-:Y:S01]  /*2e880*/  FSETP.GTU.FTZ.AND P5, PT, R245, R238, PT ;  /* 0x000000eef500720b */ /* 0x000fe20003fbc000 */
[----:B------:R-:W-:Y:S01]  /*2e890*/  FMUL.FTZ R188, R188, R237 ;  /* 0x000000edbcbc7220 */ /* 0x000fe20000410000 */
[----:B------:R-:W-:-:S04]  /*2e8a0*/  IMAD.MOV.U32 R238, RZ, RZ, R242 ;  /* 0x000000ffffee7224 */ /* 0x000fc800078e00f2 */
[----:B------:R-:W-:Y:S01]  /*2e8b0*/  FSEL R237, R188, RZ, !P5 ;  /* 0x000000ffbced7208 */ /* 0x000fe20006800000 */
[----:B------:R-:W-:Y:S01]  /*2e8c0*/  @P1 HADD2.F32 R188, -RZ, R23.H1_H1 ;  /* 0x30000017ffbc1230 */ /* 0x000fe20000004100 */
[----:B------:R-:W-:-:S04]  /*2e8d0*/  PLOP3.LUT P5, PT, P5, PT, PT, 0x8, 0x80 ;  /* 0x000000000080781c */ /* 0x000fc80002fae170 */
[----:B------:R-:W-:Y:S01]  /*2e8e0*/  @P1 FADD.FTZ R237, R188, R237 ;  /* 0x000000edbced1221 */ /* 0x000fe20000010000 */
[----:B------:R-:W-:-:S04]  /*2e8f0*/  PRMT R188, R193, 0x5410, R239 ;  /* 0x00005410c1bc7816 */ /* 0x000fc800000000ef */
[----:B------:R-:W-:-:S04]  /*2e900*/  F2FP.F16.F32.PACK_AB R191, RZ, R237 ;  /* 0x000000edffbf723e */ /* 0x000fc800000000ff */
[----:B------:R-:W-:-:S07]  /*2e910*/  PRMT R191, R241, 0x5410, R191 ;  /* 0x00005410f1bf7816 */ /* 0x000fce00000000bf */
.L_x_14610:
        /* <DEDUP_REMOVED lines=43> */
.L_x_14528:
[----:B------:R-:W-:Y:S05]  /*2ebd0*/  BSYNC.RECONVERGENT B1 ;  /* 0x0000000000017941 */ /* 0x000fea0003800200 */
.L_x_14527:
        /* <DEDUP_REMOVED lines=152> */
.L_x_14674:
        /* <DEDUP_REMOVED lines=32> */
[----:B------:R-:W-:Y:S01]  /*2f760*/  F2FP.F16.F32.PACK_AB R188, R189, R188 ;  /* 0x000000bcbdbc723e */ /* 0x000fe200000000ff */
[----:B------:R-:W0:Y:S01]  /*2f770*/  LDC.64 R192, c[0x0][0x428] ;  /* 0x00010a00ffc07b82 */ /* 0x000e220000000a00 */
[----:B------:R-:W-:Y:S01]  /*2f780*/  F2FP.F16.F32.PACK_AB R189, R191, R190 ;  /* 0x000000bebfbd723e */ /* 0x000fe200000000ff */
        /* <DEDUP_REMOVED lines=14> */
[----:B------:R-:W-:-:S03]  /*2f870*/  F2FP.F16.F32.PACK_AB R190, R191, R190 ;  /* 0x000000bebfbe723e */ /* 0x000fc600000000ff */
[----:B------:R-:W-:Y:S02]  /*2f880*/  F2FP.F16.F32.PACK_AB R191, R243, R242 ;  /* 0x000000f2f3bf723e */ /* 0x000fe400000000ff */
[----:B------:R-:W1:Y:S01]  /*2f890*/  LDC.64 R242, c[0x0][0x430] ;  /* 0x00010c00fff27b82 */ /* 0x000e620000000a00 */
[----:B------:R-:W-:Y:S01]  /*2f8a0*/  F2FP.F16.F32.PACK_AB R195, R248, R195 ;  /* 0x000000c3f8c3723e */ /* 0x000fe200000000ff */
[----:B0-----:R-:W-:-:S04]  /*2f8b0*/  IMAD.WIDE.U32 R192, R222, 0x10, R192 ;  /* 0x00000010dec07825 */ /* 0x001fc800078e00c0 */
[----:B------:R-:W-:Y:S01]  /*2f8c0*/  FFMA.FTZ R248, R246, R173, R65 ;  /* 0x000000adf6f87223 */ /* 0x000fe20000010041 */
[----:B------:R-:W-:Y:S01]  /*2f8d0*/  FFMA.FTZ R246, R194, R179, R63 ;  /* 0x000000b3c2f67223 */ /* 0x000fe2000001003f */
[----:B------:R0:W-:Y:S03]  /*2f8e0*/  STG.E.128 desc[UR6][R192.64], R188 ;  /* 0x000000bcc0007986 */ /* 0x0001e6000c101d06 */
[----:B------:R-:W-:Y:S01]  /*2f8f0*/  F2FP.F16.F32.PACK_AB R194, R248, R247 ;  /* 0x000000f7f8c2723e */ /* 0x000fe200000000ff */
[----:B-1----:R-:W-:Y:S01]  /*2f900*/  IMAD.WIDE.U32 R242, R222, 0x10, R242 ;  /* 0x00000010def27825 */ /* 0x002fe200078e00f2 */
[----:B0-----:R-:W-:Y:S02]  /*2f910*/  F2FP.F16.F32.PACK_AB R193, R246, R241 ;  /* 0x000000f1f6c1723e */ /* 0x001fe400000000ff */
[----:B------:R-:W-:Y:S01]  /*2f920*/  F2FP.F16.F32.PACK_AB R192, R244, R245 ;  /* 0x000000f5f4c0723e */ /* 0x000fe200000000ff */
[----:B------:R-:W-:-:S04]  /*2f930*/  VIADD R222, R222, 0x20 ;  /* 0x00000020dede7836 */ /* 0x000fc80000000000 */
[----:B------:R1:W-:Y:S03]  /*2f940*/  STG.E.128 desc[UR6][R242.64], R192 ;  /* 0x000000c0f2007986 */ /* 0x0003e6000c101d06 */
.L_x_14653:
[----:B------:R-:W-:Y:S05]  /*2f950*/  BSYNC.RECONVERGENT B1 ;  /* 0x0000000000017941 */ /* 0x000fea0003800200 */
.L_x_14652:
        /* <DEDUP_REMOVED lines=44> */
[----:B------:R-:W-:Y:S02]  /*2fc20*/  F2FP.F16.F32.PACK_AB R194, R248, R247 ;  /* 0x000000f7f8c2723e */ /* 0x000fe400000000ff */
[----:B0-----:R-:W-:Y:S01]  /*2fc30*/  F2FP.F16.F32.PACK_AB R193, R246, R241 ;  /* 0x000000f1f6c1723e */ /* 0x001fe200000000ff */
[----:B-1----:R-:W-:Y:S01]  /*2fc40*/  IMAD.WIDE.U32 R188, R222, 0x10, R242 ;  /* 0x00000010debc7825 */ /* 0x002fe200078e00f2 */
[----:B------:R-:W-:-:S03]  /*2fc50*/  F2FP.F16.F32.PACK_AB R192, R244, R245 ;  /* 0x000000f5f4c0723e */ /* 0x000fc600000000ff */
[----:B------:R-:W-:Y:S02]  /*2fc60*/  VIADD R222, R222, 0x20 ;  /* 0x00000020dede7836 */ /* 0x000fe40000000000 */
[----:B------:R2:W-:Y:S05]  /*2fc70*/  STG.E.128 desc[UR6][R188.64], R192 ;  /* 0x000000c0bc007986 */ /* 0x0005ea000c101d06 */
.L_x_14655:
[----:B------:R-:W-:Y:S05]  /*2fc80*/  BSYNC.RECONVERGENT B1 ;  /* 0x0000000000017941 */ /* 0x000fea0003800200 */
.L_x_14654:
        /* <DEDUP_REMOVED lines=47> */
[----:B------:R-:W-:Y:S02]  /*2ff80*/  F2FP.F16.F32.PACK_AB R192, R244, R245 ;  /* 0x000000f5f4c0723e */ /* 0x000fe400000000ff */
[----:B------:R-:W-:-:S03]  /*2ff90*/  IADD3 R222, PT, PT, R222, 0x20, RZ ;  /* 0x00000020dede7810 */ /* 0x000fc60007ffe0ff */
[----:B------:R3:W-:Y:S04]  /*2ffa0*/  STG.E.128 desc[UR6][R188.64], R192 ;  /* 0x000000c0bc007986 */ /* 0x0007e8000c101d06 */
.L_x_14657:
[----:B------:R-:W-:Y:S05]  /*2ffb0*/  BSYNC.RECONVERGENT B1 ;  /* 0x0000000000017941 */ /* 0x000fea0003800200 */
.L_x_14656:
        /* <DEDUP_REMOVED lines=50> */
.L_x_14659:
[----:B------:R-:W-:Y:S05]  /*302e0*/  BSYNC.RECONVERGENT B1 ;  /* 0x0000000000017941 */ /* 0x000fea0003800200 */
.L_x_14658:
        /* <DEDUP_REMOVED lines=23> */
[----:B------:R-:W-:Y:S01]  /*30460*/  F2FP.F16.F32.PACK_AB R188, R189, R188 ;  /* 0x000000bcbdbc723e */ /* 0x000fe200000000ff */
[----:B------:R-:W0:Y:S01]  /*30470*/  LDC.64 R192, c[0x0][0x428] ;  /* 0x00010a00ffc07b82 */ /* 0x000e220000000a00 */
[----:B------:R-:W-:Y:S01]  /*30480*/  F2FP.F16.F32.PACK_AB R189, R191, R190 ;  /* 0x000000bebfbd723e */ /* 0x000fe200000000ff */
[----:B------:R-:W-:Y:S01]  /*30490*/  FFMA.FTZ R190, R247, R44, R40 ;  /* 0x0000002cf7be7223 */ /* 0x000fe20000010028 */
[----:B------:R-:W-:Y:S01]  /*304a0*/  FFMA.FTZ R191, R244, R45, R41 ;  /* 0x0000002df4bf7223 */ /* 0x000fe20000010029 */
[C---:B------:R-:W-:Y:S01]  /*304b0*/  FFMA.FTZ R239, R195.reuse, R46, R42 ;  /* 0x0000002ec3ef7223 */ /* 0x040fe2000001002a */
[C---:B------:R-:W-:Y:S01]  /*304c0*/  FFMA.FTZ R240, R246.reuse, R47, R43 ;  /* 0x0000002ff6f07223 */ /* 0x040fe2000001002b */
[----:B------:R-:W-:Y:S01]  /*304d0*/  FFMA.FTZ R195, R195, R54, R34 ;  /* 0x00000036c3c37223 */ /* 0x000fe20000010022 */
[----:B------:R-:W-:Y:S01]  /*304e0*/  FFMA.FTZ R246, R246, R55, R35 ;  /* 0x00000037f6f67223 */ /* 0x000fe20000010023 */
[----:B------:R-:W-:Y:S01]  /*304f0*/  F2FP.F16.F32.PACK_AB R190, R191, R190 ;  /* 0x000000bebfbe723e */ /* 0x000fe200000000ff */
[----:B------:R-:W-:Y:S01]  /*30500*/  FFMA.FTZ R243, R243, R56, R28 ;  /* 0x00000038f3f37223 */ /* 0x000fe2000001001c */
[----:B------:R-:W-:Y:S01]  /*30510*/  F2FP.F16.F32.PACK_AB R191, R240, R239 ;  /* 0x000000eff0bf723e */ /* 0x000fe200000000ff */
[----:B------:R-:W-:Y:S01]  /*30520*/  FFMA.FTZ R245, R245, R58, R30 ;  /* 0x0000003af5f57223 */ /* 0x000fe2000001001e */
[----:B------:R-:W1:Y:S01]  /*30530*/  LDC.64 R240, c[0x0][0x430] ;  /* 0x00010c00fff07b82 */ /* 0x000e620000000a00 */
[----:B------:R-:W-:Y:S01]  /*30540*/  F2FP.F16.F32.PACK_AB R195, R246, R195 ;  /* 0x000000c3f6c3723e */ /* 0x000fe200000000ff */
[----:B------:R-:W-:Y:S01]  /*30550*/  FFMA.FTZ R246, R244, R53, R33 ;  /* 0x00000035f4f67223 */ /* 0x000fe20000010021 */
[----:B------:R-:W-:Y:S01]  /*30560*/  FFMA.FTZ R247, R247, R52, R32 ;  /* 0x00000034f7f77223 */ /* 0x000fe20000010020 */
[----:B------:R-:W-:Y:S01]  /*30570*/  FFMA.FTZ R244, R194, R59, R31 ;  /* 0x0000003bc2f47223 */ /* 0x000fe2000001001f */
[----:B------:R-:W-:-:S03]  /*30580*/  FFMA.FTZ R242, R242, R57, R29 ;  /* 0x00000039f2f27223 */ /* 0x000fc6000001001d */
[----:B------:R-:W-:Y:S01]  /*30590*/  F2FP.F16.F32.PACK_AB R194, R246, R247 ;  /* 0x000000f7f6c2723e */ /* 0x000fe200000000ff */
[----:B0-----:R-:W-:-:S05]  /*305a0*/  IMAD.WIDE.U32 R192, R222, 0x10, R192 ;  /* 0x00000010dec07825 */ /* 0x001fca00078e00c0 */
[----:B------:R0:W-:Y:S01]  /*305b0*/  STG.E.128 desc[UR6][R192.64], R188 ;  /* 0x000000bcc0007986 */ /* 0x0001e2000c101d06 */
[----:B-1----:R-:W-:Y:S01]  /*305c0*/  IMAD.WIDE.U32 R240, R222, 0x10, R240 ;  /* 0x00000010def07825 */ /* 0x002fe200078e00f0 */
[----:B0-----:R-:W-:Y:S02]  /*305d0*/  F2FP.F16.F32.PACK_AB R193, R244, R245 ;  /* 0x000000f5f4c1723e */ /* 0x001fe400000000ff */
[----:B------:R-:W-:-:S05]  /*305e0*/  F2FP.F16.F32.PACK_AB R192, R242, R243 ;  /* 0x000000f3f2c0723e */ /* 0x000fca00000000ff */
[----:B------:R0:W-:Y:S02]  /*305f0*/  STG.E.128 desc[UR6][R240.64], R192 ;  /* 0x000000c0f0007986 */ /* 0x0001e4000c101d06 */
.L_x_14661:
[----:B------:R-:W-:Y:S05]  /*30600*/  BSYNC.RECONVERGENT B1 ;  /* 0x0000000000017941 */ /* 0x000fea0003800200 */
.L_x_14660:
[----:B0-234-:R-:W0:Y:S02]  /*30610*/  LDC.64 R188, c[0x0][0x380] ;  /* 0x0000e000ffbc7b82 */ /* 0x01de240000000a00 */
[----:B0-----:R-:W-:-:S05]  /*30620*/  IMAD R199, R188, 0x4, R199 ;  /* 0x00000004bcc77824 */ /* 0x001fca00078e02c7 */
[----:B------:R-:W-:-:S13]  /*30630*/  ISETP.GE.AND P0, PT, R199, R189, PT ;  /* 0x000000bdc700720c */ /* 0x000fda0003f06270 */
[----:B------:R-:W-:Y:S05]  /*30640*/  @!P0 BRA `(.L_x_14662) ;  /* 0xfffffd1c00548947 */ /* 0x000fea000383ffff */
[----:B------:R-:W-:Y:S05]  /*30650*/  BSYNC B0 ;  /* 0x0000000000007941 */ /* 0x000fea0003800000 */
.L_x_14026:
[----:B------:R-:W-:Y:S05]  /*30660*/  EXIT ;  /* 0x000000000000794d */ /* 0x000fea0003800000 */
.L_x_14651:
        /* <DEDUP_REMOVED lines=8> */
.L_x_14664:
[----:B------:R-:W-:Y:S05]  /*306f0*/  BSYNC B1 ;  /* 0x0000000000017941 */ /* 0x000fea0003800000 */
.L_x_14663:
        /* <DEDUP_REMOVED lines=9> */
.L_x_14665:
        /* <DEDUP_REMOVED lines=8> */
.L_x_14666:
[----:B------:R-:W-:Y:S01]  /*30810*/  IMAD.MOV.U32 R241, RZ, RZ, 0x8 ;  /* 0x00000008fff17424 */ /* 0x000fe200078e00ff */
[----:B------:R-:W-:-:S05]  /*30820*/  MOV R192, R195 ;  /* 0x000000c300c07202 */ /* 0x000fca0000000f00 */
[----:B------:R-:W-:-:S04]  /*30830*/  FADD.FTZ R193, R191, R192 ;  /* 0x000000c0bfc17221 */ /* 0x000fc80000010000 */
[----:B------:R-:W-:-:S07]  /*30840*/  IMAD.MOV.U32 R240, RZ, RZ, R193 ;  /* 0x000000fffff07224 */ /* 0x000fce00078e00c1 */
[----:B------:R-:W-:Y:S05]  /*30850*/  WARPSYNC.COLLECTIVE R239, `(.L_x_14667) ;  /* 0x00000000ef087348 */ /* 0x000fea0003c00000 */
[----:B------:R0:W1:Y:S02]  /*30860*/  SHFL.BFLY P6, R195, R240, R241, R242 ;  /* 0x0c0000f1f0c37389 */ /* 0x00006400000c00f2 */
[----:B01----:R-:W-:Y:S05]  /*30870*/  ENDCOLLECTIVE ;  /* 0x000000000000791b */ /* 0x003fea0003800000 */
.L_x_14667:
[----:B------:R-:W-:Y:S01]  /*30880*/  IMAD.MOV.U32 R241, RZ, RZ, 0x10 ;  /* 0x00000010fff17424 */ /* 0x000fe200078e00ff */
[----:B------:R-:W-:-:S05]  /*30890*/  MOV R192, R195 ;  /* 0x000000c300c07202 */ /* 0x000fca0000000f00 */
[----:B------:R-:W-:-:S04]  /*308a0*/  FADD.FTZ R194, R193, R192 ;  /* 0x000000c0c1c27221 */ /* 0x000fc80000010000 */
[----:B------:R-:W-:-:S07]  /*308b0*/  IMAD.MOV.U32 R240, RZ, RZ, R194 ;  /* 0x000000fffff07224 */ /* 0x000fce00078e00c2 */
[----:B------:R-:W-:Y:S05]  /*308c0*/  WARPSYNC.COLLECTIVE R239, `(.L_x_14668) ;  /* 0x00000000ef087348 */ /* 0x000fea0003c00000 */
[----:B------:R0:W1:Y:S02]  /*308d0*/  SHFL.BFLY P6, R195, R240, R241, R242 ;  /* 0x0c0000f1f0c37389 */ /* 0x00006400000c00f2 */
[----:B01----:R-:W-:Y:S05]  /*308e0*/  ENDCOLLECTIVE ;  /* 0x000000000000791b */ /* 0x003fea0003800000 */
.L_x_14668:
        /* <DEDUP_REMOVED lines=88> */
.L_x_14669:
[----:B------:R-:W-:Y:S02]  /*30e70*/  IMAD.MOV.U32 R241, RZ, RZ, 0x2 ;  /* 0x00000002fff17424 */ /* 0x000fe400078e00ff */
[----:B------:R-:W-:-:S04]  /*30e80*/  IMAD.MOV.U32 R191, RZ, RZ, R195 ;  /* 0x000000ffffbf7224 */ /* 0x000fc800078e00c3 */
[----:B------:R-:W-:-:S05]  /*30e90*/  FADD.FTZ R191, R188, R191 ;  /* 0x000000bfbcbf7221 */ /* 0x000fca0000010000 */
[----:B------:R-:W-:-:S07]  /*30ea0*/  MOV R240, R191 ;  /* 0x000000bf00f07202 */ /* 0x000fce0000000f00 */
[----:B------:R-:W-:Y:S05]  /*30eb0*/  WARPSYNC.COLLECTIVE R239, `(.L_x_14670) ;  /* 0x00000000ef087348 */ /* 0x000fea0003c00000 */
[----:B------:R0:W1:Y:S02]  /*30ec0*/  SHFL.BFLY P6, R195, R240, R241, R242 ;  /* 0x0c0000f1f0c37389 */ /* 0x00006400000c00f2 */
[----:B01----:R-:W-:Y:S05]  /*30ed0*/  ENDCOLLECTIVE ;  /* 0x000000000000791b */ /* 0x003fea0003800000 */
.L_x_14670:
[----:B------:R-:W-:Y:S02]  /*30ee0*/  IMAD.MOV.U32 R241, RZ, RZ, 0x4 ;  /* 0x00000004fff17424 */ /* 0x000fe400078e00ff */
[----:B------:R-:W-:-:S04]  /*30ef0*/  IMAD.MOV.U32 R190, RZ, RZ, R195 ;  /* 0x000000ffffbe7224 */ /* 0x000fc800078e00c3 */
[----:B------:R-:W-:-:S05]  /*30f00*/  FADD.FTZ R190, R191, R190 ;  /* 0x000000bebfbe7221 */ /* 0x000fca0000010000 */
[----:B------:R-:W-:-:S07]  /*30f10*/  MOV R240, R190 ;  /* 0x000000be00f07202 */ /* 0x000fce0000000f00 */
[----:B------:R-:W-:Y:S05]  /*30f20*/  WARPSYNC.COLLECTIVE R239, `(.L_x_14671) ;  /* 0x00000000ef087348 */ /* 0x000fea0003c00000 */
[----:B------:R0:W1:Y:S02]  /*30f30*/  SHFL.BFLY P6, R195, R240, R241, R242 ;  /* 0x0c0000f1f0c37389 */ /* 0x00006400000c00f2 */
[----:B01----:R-:W-:Y:S05]  /*30f40*/  ENDCOLLECTIVE ;  /* 0x000000000000791b */ /* 0x003fea0003800000 */
.L_x_14671:
[----:B------:R-:W-:Y:S02]  /*30f50*/  IMAD.MOV.U32 R241, RZ, RZ, 0x8 ;  /* 0x00000008fff17424 */ /* 0x000fe400078e00ff */
[----:B------:R-:W-:-:S04]  /*30f60*/  IMAD.MOV.U32 R193, RZ, RZ, R195 ;  /* 0x000000ffffc17224 */ /* 0x000fc800078e00c3 */
[----:B------:R-:W-:-:S05]  /*30f70*/  FADD.FTZ R193, R190, R193 ;  /* 0x000000c1bec17221 */ /* 0x000fca0000010000 */
[----:B------:R-:W-:-:S07]  /*30f80*/  MOV R240, R193 ;  /* 0x000000c100f07202 */ /* 0x000fce0000000f00 */
[----:B------:R-:W-:Y:S05]  /*30f90*/  WARPSYNC.COLLECTIVE R239, `(.L_x_14672) ;  /* 0x00000000ef087348 */ /* 0x000fea0003c00000 */
[----:B------:R0:W1:Y:S02]  /*30fa0*/  SHFL.BFLY P6, R195, R240, R241, R242 ;  /* 0x0c0000f1f0c37389 */ /* 0x00006400000c00f2 */
[----:B01----:R-:W-:Y:S05]  /*30fb0*/  ENDCOLLECTIVE ;  /* 0x000000000000791b */ /* 0x003fea0003800000 */
.L_x_14672:
[----:B------:R-:W-:Y:S02]  /*30fc0*/  IMAD.MOV.U32 R241, RZ, RZ, 0x10 ;  /* 0x00000010fff17424 */ /* 0x000fe400078e00ff */
[----:B------:R-:W-:-:S04]  /*30fd0*/  IMAD.MOV.U32 R194, RZ, RZ, R195 ;  /* 0x000000ffffc27224 */ /* 0x000fc800078e00c3 */
[----:B------:R-:W-:-:S05]  /*30fe0*/  FADD.FTZ R194, R193, R194 ;  /* 0x000000c2c1c27221 */ /* 0x000fca0000010000 */
[----:B------:R-:W-:-:S07]  /*30ff0*/  MOV R240, R194 ;  /* 0x000000c200f07202 */ /* 0x000fce0000000f00 */
[----:B------:R-:W-:Y:S05]  /*31000*/  WARPSYNC.COLLECTIVE R239, `(.L_x_14673) ;  /* 0x00000000ef087348 */ /* 0x000fea0003c00000 */
[----:B------:R0:W1:Y:S02]  /*31010*/  SHFL.BFLY P6, R195, R240, R241, R242 ;  /* 0x0c0000f1f0c37389 */ /* 0x00006400000c00f2 */
[----:B01----:R-:W-:Y:S05]  /*31020*/  ENDCOLLECTIVE ;  /* 0x000000000000791b */ /* 0x003fea0003800000 */
.L_x_14673:
[----:B------:R-:W-:Y:S05]  /*31030*/  BRA `(.L_x_14674) ;  /* 0xffffffe400487947 */ /* 0x000fea000383ffff */
.L_x_14675:
        /* <DEDUP_REMOVED lines=12> */
.L_x_27996:


//--------------------- .text._ZN10layer_norm31ln_parallel_residual_fwd_kernelINS_13Kernel_traitsIf6__halfS2_S2_fjLj1280ELj1ELj4ELj1ELj16ENS_18Kernel_traits_baseILj1280EfS2_S2_S2_fjLj128EEEEELb1ELb0ELb1EEEvNS_9FwdParamsE --------------------------
	.section	.text._ZN10layer_norm31ln_parallel_residual_fwd_kernelINS_13Kernel_traitsIf6__halfS2_S2_fjLj1280ELj1ELj4ELj1ELj16ENS_18Kernel_traits_baseILj1280EfS2_S2_S2_fjLj128EEEEELb1ELb0ELb1EEEvNS_9FwdParamsE,"ax",@progbits
	.align	128
        .global         _ZN10layer_norm31ln_parallel_residual_fwd_kernelINS_13Kernel_traitsIf6__halfS2_S2_fjLj1280ELj1ELj4ELj1ELj16ENS_18Kernel_traits_baseILj1280EfS2_S2_S2_fjLj128EEEEELb1ELb0ELb1EEEvNS_9FwdParamsE
        .type           _ZN10layer_norm31ln_parallel_residual_fwd_kernelINS_13Kernel_traitsIf6__halfS2_S2_fjLj1280ELj1ELj4ELj1ELj16ENS_18Kernel_traits_baseILj1280EfS2_S2_S2_fjLj128EEEEELb1ELb0ELb1EEEvNS_9FwdParamsE,@function
        .size           _ZN10layer_norm31ln_parallel_residual_fwd_kernelINS_13Kernel_traitsIf6__halfS2_S2_fjLj1280ELj1ELj4ELj1ELj16ENS_18Kernel_traits_baseILj1280EfS2_S2_S2_fjLj128EEEEELb1ELb0ELb1EEEvNS_9FwdParamsE,(.L_x_27997 - _ZN10layer_norm31ln_parallel_residual_fwd_kernelINS_13Kernel_traitsIf6__halfS2_S2_fjLj1280ELj1ELj4ELj1ELj16ENS_18Kernel_traits_baseILj1280EfS2_S2_S2_fjLj128EEEEELb1ELb0ELb1EEEvNS_9FwdParamsE)
        .other          _ZN10layer_norm31ln_parallel_residual_fwd_kernelINS_13Kernel_traitsIf6__halfS2_S2_fjLj1280ELj1ELj4ELj1ELj16ENS_18Kernel_traits_baseILj1280EfS2_S2_S2_fjLj128EEEEELb1ELb0ELb1EEEvNS_9FwdParamsE,@"STO_CUDA_ENTRY STV_DEFAULT"
_ZN10layer_norm31ln_parallel_residual_fwd_kernelINS_13Kernel_traitsIf6__halfS2_S2_fjLj1280ELj1ELj4ELj1ELj16ENS_18Kernel_traits_baseILj1280EfS2_S2_S2_fjLj128EEEEELb1ELb0ELb1EEEvNS_9FwdParamsE:
.text._ZN10layer_norm31ln_parallel_residual_fwd_kernelINS_13Kernel_traitsIf6__halfS2_S2_fjLj1280ELj1ELj4ELj1ELj16ENS_18Kernel_traits_baseILj1280EfS2_S2_S2_fjLj128EEEEELb1ELb0ELb1EEEvNS_9FwdParamsE:
[----:B------:R-:W-:Y:S01]  /*0000*/  LDC R1, c[0x0][0x37c] ;  /* 0x0000df00ff017b82 */ /* 0x000fe20000000800 */
[----:B------:R-:W0:Y:S01]  /*0010*/  LDCU.U8 UR4, c[0x0][0x464] ;  /* 0x00008c80ff0477ac */ /* 0x000e220008000000 */
[----:B------:R-:W1:Y:S01]  /*0020*/  LDCU.64 UR6, c[0x0][0x450] ;  /* 0x00008a00ff0677ac */ /* 0x000e620008000a00 */
[----:B------:R-:W2:Y:S05]  /*0030*/  LDCU.64 UR8, c[0x0][0x358] ;  /* 0x00006b00ff0877ac */ /* 0x000eaa0008000a00 */
[----:B------:R-:W3:Y:S01]  /*0040*/  LDC R180, c[0x0][0x458] ;  /* 0x00011600ffb47b82 */ /* 0x000ee20000000800 */
[----:B------:R-:W4:Y:S01]  /*0050*/  LDCU.64 UR10, c[0x0][0x438] ;  /* 0x00008700ff0a77ac */ /* 0x000f220008000a00 */
[----:B0-----:R-:W-:-:S06]  /*0060*/  ISETP.NE.AND P0, PT, RZ, UR4, PT ;  /* 0x00000004ff007c0c */ /* 0x001fcc000bf05270 */
[----:B------:R-:W3:Y:S01]  /*0070*/  LDC R181, c[0x0][0x45c] ;  /* 0x00011700ffb57b82 */ /* 0x000ee20000000800 */
[----:B-1----:R-:W-:Y:S02]  /*0080*/  IMAD.U32 R2, RZ, RZ, UR6 ;  /* 0x00000006ff027e24 */ /* 0x002fe4000f8e00ff */
        /* <DEDUP_REMOVED lines=9> */
[----:B---3--:R-:W-:Y:S02]  /*0120*/  LOP3.LUT R14, R6, 0x1f, RZ, 0xc0, !PT ;  /* 0x0000001f060e7812 */ /* 0x008fe400078ec0ff */
[----:B--2---:R-:W-:Y:S02]  /*0130*/  @P0 R2UR UR7, R3 ;  /* 0x00000000030702ca */ /* 0x004fe400000e0000 */
[----:B------:R-:W1:Y:S01]  /*0140*/  LDC R3, c[0x0][0x360] ;  /* 0x0000d800ff037b82 */ /* 0x000e620000000800 */
[----:B------:R-:W-:Y:S02]  /*0150*/  @P0 R2UR UR6, R2 ;  /* 0x00000000020602ca */ /* 0x000fe400000e0000 */
[----:B------:R-:W-:-:S04]  /*0160*/  SHF.R.U32.HI R2, RZ, 0x5, R6 ;  /* 0x00000005ff027819 */ /* 0x000fc80000011606 */
        /* <DEDUP_REMOVED lines=12> */
[----:B------:R-:W-:Y:S01]  /*0230*/  SHF.R.U64 R3, R180, 0x2, R181 ;  /* 0x00000002b4037819 */ /* 0x000fe200000012b5 */
        /* <DEDUP_REMOVED lines=81> */
.L_x_14677:
        /* <DEDUP_REMOVED lines=37> */
.L_x_14676:
        /* <DEDUP_REMOVED lines=53> */
.L_x_14679:
        /* <DEDUP_REMOVED lines=56> */
.L_x_14678:
[----:B------:R-:W1:Y:S02]  /*1070*/  LDCU UR4, c[0x0][0x384] ;  /* 0x00007080ff0477ac */ /* 0x000e640008000800 */
[----:B-1----:R-:W-:-:S13]  /*1080*/  ISETP.GE.AND P0, PT, R2, UR4, PT ;  /* 0x0000000402007c0c */ /* 0x002fda000bf06270 */
[----:B------:R-:W-:Y:S05]  /*1090*/  @P0 EXIT ;  /* 0x000000000000094d */ /* 0x000fea0003800000 */
[----:B------:R-:W-:Y:S01]  /*10a0*/  IMAD.HI.U32 R5, R0, -0x326172a9, RZ ;  /* 0xcd9e8d5700057827 */ /* 0x000fe200078e00ff */
[----:B------:R-:W1:Y:S01]  /*10b0*/  LDCU.64 UR4, c[0x0][0x398] ;  /* 0x00007300ff0477ac */ /* 0x000e620008000a00 */
[----:B------:R-:W-:Y:S01]  /*10c0*/  BSSY B0, `(.L_x_14680) ;  /* 0x0002936000007945 */ /* 0x000fe20003800000 */
[----:B------:R-:W-:Y:S01]  /*10d0*/  LOP3.LUT R180, R180, 0x3, RZ, 0xc0, !PT ;  /* 0x00000003b4b47812 */ /* 0x000fe200078ec0ff */
[----:B0---4-:R-:W-:Y:S01]  /*10e0*/  IMAD.HI.U32 R6, R3, -0x2daee0ad, RZ ;  /* 0xd2511f5303067827 */ /* 0x011fe200078e00ff */
[----:B------:R-:W-:-:S03]  /*10f0*/  LOP3.LUT R5, R4, UR6, R5, 0x96, !PT ;  /* 0x0000000604057c12 */ /* 0x000fc6000f8e9605 */
[----:B------:R-:W-:Y:S01]  /*1100*/  IMAD R10, R3, -0x2daee0ad, RZ ;  /* 0xd2511f53030a7824 */ /* 0x000fe200078e02ff */
[----:B------:R-:W-:Y:S01]  /*1110*/  LOP3.LUT R6, R6, UR7, RZ, 0x3c, !PT ;  /* 0x0000000706067c12 */ /* 0x000fe2000f8e3cff */
[----:B------:R-:W-:-:S04]  /*1120*/  IMAD.HI.U32 R9, R5, -0x2daee0ad, RZ ;  /* 0xd2511f5305097827 */ /* 0x000fc800078e00ff */
[----:B------:R-:W-:Y:S01]  /*1130*/  IMAD R8, R0, -0x326172a9, RZ ;  /* 0xcd9e8d5700087824 */ /* 0x000fe200078e02ff */
[----:B------:R-:W-:Y:S01]  /*1140*/  LOP3.LUT R9, R10, UR10, R9, 0x96, !PT ;  /* 0x0000000a0a097c12 */ /* 0x000fe2000f8e9609 */
[----:B------:R-:W-:Y:S01]  /*1150*/  IMAD.HI.U32 R7, R6, -0x326172a9, RZ ;  /* 0xcd9e8d5706077827 */ /* 0x000fe200078e00ff */
[----:B-1----:R-:W-:-:S03]  /*1160*/  UISETP.NE.U32.AND UP0, UPT, UR4, URZ, UPT ;  /* 0x000000ff0400728c */ /* 0x002fc6000bf05070 */
        /* <DEDUP_REMOVED lines=60> */
.L_x_15297:
[----:B------:R-:W0:Y:S01]  /*1530*/  S2R R16, SR_TID.X ;  /* 0x0000000000107919 */ /* 0x000e220000002100 */
[----:B------:R-:W-:Y:S01]  /*1540*/  ISETP.NE.U32.AND P1, PT, RZ, UR10, PT ;  /* 0x0000000aff007c0c */ /* 0x000fe2000bf25070 */
[----:B-1----:R-:W1:Y:S01]  /*1550*/  LDC.64 R188, c[0x0][0x390] ;  /* 0x0000e400ffbc7b82 */ /* 0x002e620000000a00 */
[----:B------:R-:W-:Y:S02]  /*1560*/  IMAD R6, R2, UR4, RZ ;  /* 0x0000000402067c24 */ /* 0x000fe4000f8e02ff */
[----:B------:R-:W-:-:S03]  /*1570*/  ISETP.NE.AND.EX P1, PT, RZ, UR11, PT, P1 ;  /* 0x0000000bff007c0c */ /* 0x000fc6000bf25310 */
[----:B------:R-:W-:Y:S02]  /*1580*/  SHF.R.S32.HI R15, RZ, 0x1f, R6 ;  /* 0x0000001fff0f7819 */ /* 0x000fe40000011406 */
[----:B------:R-:W2:Y:S02]  /*1590*/  @P0 LDC.64 R18, c[0x0][0x398] ;  /* 0x0000e600ff120b82 */ /* 0x000ea40000000a00 */
[----:B------:R-:W-:-:S06]  /*15a0*/  LEA.HI R6, R15, R6, RZ, 0x3 ;  /* 0x000000060f067211 */ /* 0x000fcc00078f18ff */
[----:B------:R-:W3:Y:S08]  /*15b0*/  @P1 LDC.64 R20, c[0x0][0x3a0] ;  /* 0x0000e800ff141b82 */ /* 0x000ef00000000a00 */
[----:B------:R-:W4:Y:S01]  /*15c0*/  LDC.64 R154, c[0x0][0x398] ;  /* 0x0000e600ff9a7b82 */ /* 0x000f220000000a00 */
[----:B0-----:R-:W-:-:S04]  /*15d0*/  LOP3.LUT R16, R16, 0x1f, RZ, 0xc0, !PT ;  /* 0x0000001f10107812 */ /* 0x001fc800078ec0ff */
[----:B------:R-:W-:-:S05]  /*15e0*/  LEA.HI.SX32 R6, R6, R16, 0x1d ;  /* 0x0000001006067211 */ /* 0x000fca00078feaff */
[----:B-1----:R-:W-:-:S04]  /*15f0*/  IMAD.WIDE.U32 R148, R6, 0x10, R188 ;  /* 0x0000001006947825 */ /* 0x002fc800078e00bc */
[C---:B---3--:R-:W-:Y:S02]  /*1600*/  @P1 IMAD.WIDE.U32 R20, R6.reuse, 0x10, R20 ;  /* 0x0000001006141825 */ /* 0x048fe400078e0014 */
[----:B-----5:R-:W5:Y:S02]  /*1610*/  LDG.E.128 R148, desc[UR8][R148.64] ;  /* 0x0000000894947981 */ /* 0x020f64000c1e1d00 */
[----:B--2---:R-:W-:Y:S02]  /*1620*/  @P0 IMAD.WIDE.U32 R18, R6, 0x10, R18 ;  /* 0x0000001006120825 */ /* 0x004fe400078e0012 */
[----:B------:R0:W5:Y:S04]  /*1630*/  @P1 LDG.E.128 R36, desc[UR8][R20.64] ;  /* 0x0000000814241981 */ /* 0x000168000c1e1d00 */
[----:B------:R0:W5:Y:S01]  /*1640*/  @P0 LDG.E.128 R40, desc[UR8][R18.64] ;  /* 0x0000000812280981 */ /* 0x000162000c1e1d00 */
[----:B----4-:R-:W-:-:S04]  /*1650*/  ISETP.NE.U32.AND P0, PT, R154, RZ, PT ;  /* 0x000000ff9a00720c */ /* 0x010fc80003f05070 */
[----:B------:R-:W-:Y:S01]  /*1660*/  ISETP.NE.AND.EX P0, PT, R155, RZ, PT, P0 ;  /* 0x000000ff9b00720c */ /* 0x000fe20003f05300 */
[----:B------:R-:W-:Y:S01]  /*1670*/  IMAD.U32 R34, RZ, RZ, UR6 ;  /* 0x00000006ff227e24 */ /* 0x000fe2000f8e00ff */
[----:B------:R-:W-:Y:S01]  /*1680*/  MOV R27, UR7 ;  /* 0x00000007001b7c02 */ /* 0x000fe20008000f00 */
[----:B------:R-:W-:Y:S01]  /*1690*/  IMAD.U32 R26, RZ, RZ, UR7 ;  /* 0x00000007ff1a7e24 */ /* 0x000fe2000f8e00ff */
[----:B------:R-:W-:Y:S01]  /*16a0*/  MOV R31, UR7 ;  /* 0x00000007001f7c02 */ /* 0x000fe20008000f00 */
[----:B------:R-:W-:Y:S02]  /*16b0*/  IMAD.U32 R30, RZ, RZ, UR6 ;  /* 0x00000006ff1e7e24 */ /* 0x000fe4000f8e00ff */
[----:B------:R-:W-:Y:S02]  /*16c0*/  IMAD.U32 R32, RZ, RZ, UR6 ;  /* 0x00000006ff207e24 */ /* 0x000fe4000f8e00ff */
[----:B------:R-:W-:Y:S02]  /*16d0*/  IMAD.U32 R33, RZ, RZ, UR6 ;  /* 0x00000006ff217e24 */ /* 0x000fe4000f8e00ff */
[----:B------:R-:W-:-:S02]  /*16e0*/  HFMA2 R252, -RZ, RZ, 0.1171875, 0 ;  /* 0x2f800000fffc7431 */ /* 0x000fc400000001ff */
[----:B------:R-:W-:Y:S01]  /*16f0*/  VIADD R30, R30, 0xf1bbcdc8 ;  /* 0xf1bbcdc81e1e7836 */ /* 0x000fe20000000000 */
[----:B------:R-:W-:Y:S01]  /*1700*/  IADD3 R34, PT, PT, R34, -0x255992d5, RZ ;  /* 0xdaa66d2b22227810 */ /* 0x000fe20007ffe0ff */
[----:B------:R-:W-:Y:S01]  /*1710*/  VIADD R27, R27, 0x76cf5d0a ;  /* 0x76cf5d0a1b1b7836 */ /* 0x000fe20000000000 */
[----:B------:R-:W-:Y:S01]  /*1720*/  IADD3 R26, PT, PT, R26, -0x4498517b, RZ ;  /* 0xbb67ae851a1a7810 */ /* 0x000fe20007ffe0ff */
[----:B------:R-:W-:Y:S02]  /*1730*/  VIADD R32, R32, 0xb54cda56 ;  /* 0xb54cda5620207836 */ /* 0x000fe40000000000 */
[----:B------:R-:W-:Y:S02]  /*1740*/  VIADD R31, R31, 0xdb3d7428 ;  /* 0xdb3d74281f1f7836 */ /* 0x000fe40000000000 */
[----:B------:R-:W-:Y:S01]  /*1750*/  VIADD R33, R33, 0x1715609d ;  /* 0x1715609d21217836 */ /* 0x000fe20000000000 */
[----:B0-----:R-:W-:Y:S06]  /*1760*/  @P0 BRA `(.L_x_14681) ;  /* 0x0000002800440947 */ /* 0x001fec0003800000 */
        /* <DEDUP_REMOVED lines=16> */
.L_x_14684:
        /* <DEDUP_REMOVED lines=13> */
.L_x_14686:
[----:B------:R-:W-:Y:S05]  /*1940*/  BSYNC.RECONVERGENT B2 ;  /* 0x0000000000027941 */ /* 0x000fea0003800200 */
.L_x_14685:
        /* <DEDUP_REMOVED lines=40> */
[----:B------:R-:W-:Y:S02]  /*1bd0*/  LOP3.LUT R183, R18, UR27, R23, 0x96, !PT ;  /* 0x0000001b12b77c12 */ /* 0x000fe4000f8e9617 */
[----:B------:R-:W-:-:S07]  /*1be0*/  MOV R16, R22 ;  /* 0x0000001600107202 */ /* 0x000fce0000000f00 */
.L_x_14683:
[----:B------:R-:W-:Y:S05]  /*1bf0*/  BSYNC.RECONVERGENT B1 ;  /* 0x0000000000017941 */ /* 0x000fea0003800200 */
.L_x_14682:
[----:B------:R-:W-:Y:S01]  /*1c00*/  I2FP.F32.U32 R15, R15 ;  /* 0x0000000f000f7245 */ /* 0x000fe20000201000 */
[----:B-----5:R-:W-:Y:S01]  /*1c10*/  HADD2.F32 R19, -RZ, R148.H0_H0 ;  /* 0x20000094ff137230 */ /* 0x020fe20000004100 */
[----:B------:R-:W-:Y:S01]  /*1c20*/  MOV R28, UR20 ;  /* 0x00000014001c7c02 */ /* 0x000fe20008000f00 */
[----:B------:R-:W-:Y:S01]  /*1c30*/  IMAD.U32 R29, RZ, RZ, UR18 ;  /* 0x00000012ff1d7e24 */ /* 0x000fe2000f8e00ff */
[----:B------:R-:W-:Y:S01]  /*1c40*/  ISETP.NE.AND P2, PT, R20, 0x1, PT ;  /* 0x000000011400780c */ /* 0x000fe20003f45270 */
[----:B------:R-:W-:Y:S01]  /*1c50*/  FFMA.FTZ R18, R15, R252, 1.1641532182693481445e-10 ;  /* 0x2f0000000f127423 */ /* 0x000fe200000100fc */
[----:B------:R-:W-:Y:S02]  /*1c60*/  @P1 HADD2.F32 R15, -RZ, R36.H0_H0 ;  /* 0x20000024ff0f1230 */ /* 0x000fe40000004100 */
[----:B------:R-:W-:Y:S01]  /*1c70*/  FMUL.FTZ R19, R19, R28 ;  /* 0x0000001c13137220 */ /* 0x000fe20000410000 */
[----:B------:R-:W-:Y:S01]  /*1c80*/  BSSY.RECONVERGENT B1, `(.L_x_14687) ;  /* 0x000004a000017945 */ /* 0x000fe20003800200 */
[----:B------:R-:W-:Y:S01]  /*1c90*/  IMAD.MOV.U32 R24, RZ, RZ, 0x2 ;  /* 0x00000002ff187424 */ /* 0x000fe200078e00ff */
[----:B------:R-:W-:-:S02]  /*1ca0*/  FSETP.GTU.FTZ.AND P0, PT, R18, R29, PT ;  /* 0x0000001d1200720b */ /* 0x000fc40003f1c000 */
[----:B------:R-:W-:Y:S02]  /*1cb0*/  MOV R18, R184 ;  /* 0x000000b800127202 */ /* 0x000fe40000000f00 */
        /* <DEDUP_REMOVED lines=14> */
.L_x_14689:
        /* <DEDUP_REMOVED lines=13> */
.L_x_14691:
[----:B------:R-:W-:Y:S05]  /*1e70*/  BSYNC.RECONVERGENT B2 ;  /* 0x0000000000027941 */ /* 0x000fea0003800200 */
.L_x_14690:
        /* <DEDUP_REMOVED lines=42> */
.L_x_14688:
[----:B------:R-:W-:Y:S05]  /*2120*/  BSYNC.RECONVERGENT B1 ;  /* 0x0000000000017941 */ /* 0x000fea0003800200 */
.L_x_14687:
        /* <DEDUP_REMOVED lines=8> */
[----:B------:R-:W-:Y:S01]  /*21b0*/  FSETP.GTU.FTZ.AND P0, PT, R18, R29, PT ;  /* 0x0000001d1200720b */ /* 0x000fe20003f1c000 */
[----:B------:R-:W-:-:S03]  /*21c0*/  @P1 HADD2.F32 R18, -RZ, R36.H1_H1 ;  /* 0x30000024ff121230 */ /* 0x000fc60000004100 */
        /* <DEDUP_REMOVED lines=14> */
.L_x_14694:
        /* <DEDUP_REMOVED lines=13> */
.L_x_14696:
[----:B------:R-:W-:Y:S05]  /*2380*/  BSYNC.RECONVERGENT B2 ;  /* 0x0000000000027941 */ /* 0x000fea0003800200 */
.L_x_14695:
        /* <DEDUP_REMOVED lines=39> */
[----:B------:R-:W-:Y:S02]  /*2600*/  HFMA2 R20, -RZ, RZ, 0, 0 ;  /* 0x00000000ff147431 */ /* 0x000fe400000001ff */
[----:B------:R-:W-:Y:S02]  /*2610*/  IMAD.MOV.U32 R19, RZ, RZ, R16 ;  /* 0x000000ffff137224 */ /* 0x000fe400078e0010 */
[----:B------:R-:W-:-:S07]  /*2620*/  IMAD.MOV.U32 R16, RZ, RZ, R18 ;  /* 0x000000ffff107224 */ /* 0x000fce00078e0012 */
.L_x_14693:
[----:B------:R-:W-:Y:S05]  /*2630*/  BSYNC.RECONVERGENT B1 ;  /* 0x0000000000017941 */ /* 0x000fea0003800200 */
.L_x_14692:
        /* <DEDUP_REMOVED lines=12> */
[----:B------:R-:W-:Y:S01]  /*2700*/  P2R R152, PR, RZ, 0x1 ;  /* 0x00000001ff987803 */ /* 0x000fe20000000000 */
        /* <DEDUP_REMOVED lines=11> */
.L_x_14699:
        /* <DEDUP_REMOVED lines=13> */
.L_x_14701:
[----:B------:R-:W-:Y:S05]  /*2890*/  BSYNC.RECONVERGENT B2 ;  /* 0x0000000000027941 */ /* 0x000fea0003800200 */
.L_x_14700:
        /* <DEDUP_REMOVED lines=42> */
.L_x_14698:
[----:B------:R-:W-:Y:S05]  /*2b40*/  BSYNC.RECONVERGENT B1 ;  /* 0x0000000000017941 */ /* 0x000fea0003800200 */
.L_x_14697:
        /* <DEDUP_REMOVED lines=8> */
[----:B------:R-:W-:Y:S01]  /*2bd0*/  FSETP.GTU.FTZ.AND P2, PT, R18, R29, PT ;  /* 0x0000001d1200720b */ /* 0x000fe20003f5c000 */
[----:B------:R-:W-:-:S03]  /*2be0*/  @P1 HADD2.F32 R18, -RZ, R37.H1_H1 ;  /* 0x30000025ff121230 */ /* 0x000fc60000004100 */
        /* <DEDUP_REMOVED lines=13> */
.L_x_14704:
        /* <DEDUP_REMOVED lines=13> */
.L_x_14706:
[----:B------:R-:W-:Y:S05]  /*2d90*/  BSYNC.RECONVERGENT B2 ;  /* 0x0000000000027941 */ /* 0x000fea0003800200 */
.L_x_14705:
        /* <DEDUP_REMOVED lines=43> */
.L_x_14703:
[----:B------:R-:W-:Y:S05]  /*3050*/  BSYNC.RECONVERGENT B1 ;  /* 0x0000000000017941 */ /* 0x000fea0003800200 */
.L_x_14702:
[----:B------:R-:W-:Y:S01]  /*3060*/  I2FP.F32.U32 R19, R19 ;  /* 0x0000001300137245 */ /* 0x000fe20000201000 */
[----:B------:R-:W-:Y:S01]  /*3070*/  HADD2.F32 R21, -RZ, R150.H0_H0 ;  /* 0x20000096ff157230 */ /* 0x000fe20000004100 */
[----:B------:R-:W-:Y:S01]  /*3080*/  ISETP.NE.AND P0, PT, R20, 0x1, PT ;  /* 0x000000011400780c */ /* 0x000fe20003f05270 */
        /* <DEDUP_REMOVED lines=20> */
.L_x_14709:
        /* <DEDUP_REMOVED lines=13> */
.L_x_14711:
[----:B------:R-:W-:Y:S05]  /*32a0*/  BSYNC.RECONVERGENT B2 ;  /* 0x0000000000027941 */ /* 0x000fea0003800200 */
.L_x_14710:
[----:B------:R-:W-:Y:S01]  /*32b0*/  IMAD.WIDE.U32 R164, R0, -0x326172a9, RZ ;  /* 0xcd9e8d5700a47825 */ /* 0x000fe200078e00ff */
[----:B------:R-:W-:Y:S02]  /*32c0*/  LOP3.LUT R20, R5, UR7, R161, 0x96, !PT ;  /* 0x0000000705147c12 */ /* 0x000fe4000f8e96a1 */
[----:B------:R-:W-:Y:S01]  /*32d0*/  MOV R19, R16 ;  /* 0x0000001000137202 */ /* 0x000fe20000000f00 */
        /* <DEDUP_REMOVED lines=39> */
[----:B------:R-:W-:-:S07]  /*3550*/  IMAD.MOV.U32 R16, RZ, RZ, R20 ;  /* 0x000000ffff107224 */ /* 0x000fce00078e0014 */
.L_x_14708:
[----:B------:R-:W-:Y:S05]  /*3560*/  BSYNC.RECONVERGENT B1 ;  /* 0x0000000000017941 */ /* 0x000fea0003800200 */
.L_x_14707:
        /* <DEDUP_REMOVED lines=23> */
.L_x_14714:
        /* <DEDUP_REMOVED lines=13> */
.L_x_14716:
[----:B------:R-:W-:Y:S05]  /*37b0*/  BSYNC.RECONVERGENT B2 ;  /* 0x0000000000027941 */ /* 0x000fea0003800200 */
.L_x_14715:
        /* <DEDUP_REMOVED lines=43> */
.L_x_14713:
[----:B------:R-:W-:Y:S05]  /*3a70*/  BSYNC.RECONVERGENT B1 ;  /* 0x0000000000017941 */ /* 0x000fea0003800200 */
.L_x_14712:
        /* <DEDUP_REMOVED lines=23> */
.L_x_14719:
        /* <DEDUP_REMOVED lines=13> */
.L_x_14721:
[----:B------:R-:W-:Y:S05]  /*3cc0*/  BSYNC.RECONVERGENT B2 ;  /* 0x0000000000027941 */ /* 0x000fea0003800200 */
.L_x_14720:
        /* <DEDUP_REMOVED lines=43> */
.L_x_14718:
[----:B------:R-:W-:Y:S05]  /*3f80*/  BSYNC.RECONVERGENT B1 ;  /* 0x0000000000017941 */ /* 0x000fea0003800200 */
.L_x_14717:
        /* <DEDUP_REMOVED lines=15> */
.L_x_14681:
        /* <DEDUP_REMOVED lines=16> */
.L_x_14725:
        /* <DEDUP_REMOVED lines=13> */
.L_x_14727:
[----:B------:R-:W-:Y:S05]  /*4250*/  BSYNC.RECONVERGENT B2 ;  /* 0x0000000000027941 */ /* 0x000fea0003800200 */
.L_x_14726:
        /* <DEDUP_REMOVED lines=42> */
.L_x_14724:
[----:B------:R-:W-:Y:S05]  /*4500*/  BSYNC.RECONVERGENT B1 ;  /* 0x0000000000017941 */ /* 0x000fea0003800200 */
.L_x_14723:
[----:B------:R-:W-:Y:S01]  /*4510*/  I2FP.F32.U32 R7, R7 ;  /* 0x0000000700077245 */ /* 0x000fe20000201000 */
[----:B------:R-:W-:Y:S01]  /*4520*/  IMAD.U32 R29, RZ, RZ, UR18 ;  /* 0x00000012ff1d7e24 */ /* 0x000fe2000f8e00ff */
[----:B------:R-:W-:Y:S01]  /*4530*/  ISETP.NE.AND P2, PT, R9, 0x1, PT ;  /* 0x000000010900780c */ /* 0x000fe20003f45270 */
[----:B------:R-:W-:Y:S01]  /*4540*/  BSSY.RECONVERGENT B1, `(.L_x_14728) ;  /* 0x000004c000017945 */ /* 0x000fe20003800200 */
[----:B------:R-:W-:Y:S01]  /*4550*/  MOV R28, UR20 ;  /* 0x00000014001c7c02 */ /* 0x000fe20008000f00 */
[----:B------:R-:W-:Y:S01]  /*4560*/  FFMA.FTZ R8, R7, R252, 1.1641532182693481445e-10 ;  /* 0x2f00000007087423 */ /* 0x000fe200000100fc */
[----:B-----5:R-:W-:Y:S02]  /*4570*/  HADD2.F32 R7, -RZ, R148.H0_H0 ;  /* 0x20000094ff077230 */ /* 0x020fe40000004100 */
[----:B------:R-:W-:Y:S02]  /*4580*/  IMAD.MOV.U32 R10, RZ, RZ, 0x2 ;  /* 0x00000002ff0a7424 */ /* 0x000fe400078e00ff */
[----:B------:R-:W-:Y:S01]  /*4590*/  FSETP.GTU.FTZ.AND P0, PT, R8, R29, PT ;  /* 0x0000001d0800720b */ /* 0x000fe20003f1c000 */
[----:B------:R-:W-:Y:S01]  /*45a0*/  FMUL.FTZ R7, R7, R28 ;  /* 0x0000001c07077220 */ /* 0x000fe20000410000 */
[----:B------:R-:W-:-:S02]  /*45b0*/  IMAD.MOV.U32 R8, RZ, RZ, R184 ;  /* 0x000000ffff087224 */ /* 0x000fc400078e00b8 */
        /* <DEDUP_REMOVED lines=12> */
.L_x_14730:
        /* <DEDUP_REMOVED lines=13> */
.L_x_14732:
[----:B------:R-:W-:Y:S05]  /*4750*/  BSYNC.RECONVERGENT B2 ;  /* 0x0000000000027941 */ /* 0x000fea0003800200 */
.L_x_14731:
        /* <DEDUP_REMOVED lines=39> */
[----:B------:R-:W-:Y:S01]  /*49d0*/  LOP3.LUT R183, R8, UR27, R13, 0x96, !PT ;  /* 0x0000001b08b77c12 */ /* 0x000fe2000f8e960d */
[----:B------:R-:W-:Y:S01]  /*49e0*/  IMAD.MOV.U32 R8, RZ, RZ, R16 ;  /* 0x000000ffff087224 */ /* 0x000fe200078e0010 */
[----:B------:R-:W-:-:S07]  /*49f0*/  MOV R16, R12 ;  /* 0x0000000c00107202 */ /* 0x000fce0000000f00 */
.L_x_14729:
[----:B------:R-:W-:Y:S05]  /*4a00*/  BSYNC.RECONVERGENT B1 ;  /* 0x0000000000017941 */ /* 0x000fea0003800200 */
.L_x_14728:
        /* <DEDUP_REMOVED lines=9> */
[----:B------:R-:W-:-:S04]  /*4aa0*/  HFMA2 R11, -RZ, RZ, 0, 1.1920928955078125e-07 ;  /* 0x00000002ff0b7431 */ /* 0x000fc800000001ff */
        /* <DEDUP_REMOVED lines=15> */
.L_x_14735:
        /* <DEDUP_REMOVED lines=13> */
.L_x_14737:
[----:B------:R-:W-:Y:S05]  /*4c70*/  BSYNC.RECONVERGENT B2 ;  /* 0x0000000000027941 */ /* 0x000fea0003800200 */
.L_x_14736:
        /* <DEDUP_REMOVED lines=36> */
[----:B------:R-:W-:Y:S02]  /*4ec0*/  HFMA2 R11, -RZ, RZ, 0, 0 ;  /* 0x00000000ff0b7431 */ /* 0x000fe400000001ff */
[----:B------:R-:W-:Y:S01]  /*4ed0*/  IMAD.WIDE.U32 R12, R12, -0x2daee0ad, RZ ;  /* 0xd2511f530c0c7825 */ /* 0x000fe200078e00ff */
[----:B------:R-:W-:-:S04]  /*4ee0*/  LOP3.LUT R181, R10, UR26, R185, 0x96, !PT ;  /* 0x0000001a0ab57c12 */ /* 0x000fc8000f8e96b9 */
[----:B------:R-:W-:Y:S01]  /*4ef0*/  LOP3.LUT R183, R8, UR27, R13, 0x96, !PT ;  /* 0x0000001b08b77c12 */ /* 0x000fe2000f8e960d */
[----:B------:R-:W-:Y:S02]  /*4f00*/  IMAD.MOV.U32 R8, RZ, RZ, R16 ;  /* 0x000000ffff087224 */ /* 0x000fe400078e0010 */
[----:B------:R-:W-:-:S07]  /*4f10*/  IMAD.MOV.U32 R16, RZ, RZ, R12 ;  /* 0x000000ffff107224 */ /* 0x000fce00078e000c */
.L_x_14734:
[----:B------:R-:W-:Y:S05]  /*4f20*/  BSYNC.RECONVERGENT B1 ;  /* 0x0000000000017941 */ /* 0x000fea0003800200 */
.L_x_14733:
[----:B------:R-:W-:Y:S01]  /*4f30*/  I2FP.F32.U32 R9, R8 ;  /* 0x0000000800097245 */ /* 0x000fe20000201000 */
[----:B------:R-:W-:Y:S01]  /*4f40*/  BSSY.RECONVERGENT B1, `(.L_x_14738) ;  /* 0x000004c000017945 */ /* 0x000fe20003800200 */
[----:B------:R-:W-:Y:S01]  /*4f50*/  ISETP.NE.AND P2, PT, R11, 0x1, PT ;  /* 0x000000010b00780c */ /* 0x000fe20003f45270 */
[----:B------:R-:W-:Y:S02]  /*4f60*/  IMAD.MOV.U32 R12, RZ, RZ, 0x2 ;  /* 0x00000002ff0c7424 */ /* 0x000fe400078e00ff */
[----:B------:R-:W-:Y:S01]  /*4f70*/  FFMA.FTZ R8, R9, R252, 1.1641532182693481445e-10 ;  /* 0x2f00000009087423 */ /* 0x000fe200000100fc */
[----:B------:R-:W-:-:S04]  /*4f80*/  HADD2.F32 R9, -RZ, R148.H1_H1 ;  /* 0x30000094ff097230 */ /* 0x000fc80000004100 */
[----:B------:R-:W-:Y:S01]  /*4f90*/  FSETP.GTU.FTZ.AND P0, PT, R8, R29, PT ;  /* 0x0000001d0800720b */ /* 0x000fe20003f1c000 */
[----:B------:R-:W-:Y:S01]  /*4fa0*/  FMUL.FTZ R8, R9, R28 ;  /* 0x0000001c09087220 */ /* 0x000fe20000410000 */
[----:B------:R-:W-:Y:S02]  /*4fb0*/  IMAD.MOV.U32 R9, RZ, RZ, R184 ;  /* 0x000000ffff097224 */ /* 0x000fe400078e00b8 */
        /* <DEDUP_REMOVED lines=12> */
.L_x_14740:
        /* <DEDUP_REMOVED lines=13> */
.L_x_14742:
[----:B------:R-:W-:Y:S05]  /*5150*/  BSYNC.RECONVERGENT B2 ;  /* 0x0000000000027941 */ /* 0x000fea0003800200 */
.L_x_14741:
        /* <DEDUP_REMOVED lines=42> */
.L_x_14739:
[----:B------:R-:W-:Y:S05]  /*5400*/  BSYNC.RECONVERGENT B1 ;  /* 0x0000000000017941 */ /* 0x000fea0003800200 */
.L_x_14738:
        /* <DEDUP_REMOVED lines=10> */
[----:B------:R-:W-:-:S05]  /*54b0*/  FSEL R11, R11, RZ, !P0 ;  /* 0x000000ff0b0b7208 */ /* 0x000fca0004000000 */
        /* <DEDUP_REMOVED lines=14> */
.L_x_14745:
        /* <DEDUP_REMOVED lines=13> */
.L_x_14747:
[----:B------:R-:W-:Y:S05]  /*5670*/  BSYNC.RECONVERGENT B2 ;  /* 0x0000000000027941 */ /* 0x000fea0003800200 */
.L_x_14746:
        /* <DEDUP_REMOVED lines=39> */
[----:B------:R-:W-:-:S03]  /*58f0*/  LOP3.LUT R181, R12, UR26, R185, 0x96, !PT ;  /* 0x0000001a0cb57c12 */ /* 0x000fc6000f8e96b9 */
[----:B------:R-:W-:Y:S01]  /*5900*/  IMAD.MOV.U32 R16, RZ, RZ, R18 ;  /* 0x000000ffff107224 */ /* 0x000fe200078e0012 */
[----:B------:R-:W-:-:S07]  /*5910*/  LOP3.LUT R183, R10, UR27, R19, 0x96, !PT ;  /* 0x0000001b0ab77c12 */ /* 0x000fce000f8e9613 */
.L_x_14744:
[----:B------:R-:W-:Y:S05]  /*5920*/  BSYNC.RECONVERGENT B1 ;  /* 0x0000000000017941 */ /* 0x000fea0003800200 */
.L_x_14743:
[----:B------:R-:W-:Y:S01]  /*5930*/  I2FP.F32.U32 R9, R9 ;  /* 0x0000000900097245 */ /* 0x000fe20000201000 */
[----:B------:R-:W-:Y:S01]  /*5940*/  BSSY.RECONVERGENT B1, `(.L_x_14748) ;  /* 0x000004c000017945 */ /* 0x000fe20003800200 */
[----:B------:R-:W-:Y:S01]  /*5950*/  ISETP.NE.AND P2, PT, R13, 0x1, PT ;  /* 0x000000010d00780c */ /* 0x000fe20003f45270 */
[----:B------:R-:W-:Y:S02]  /*5960*/  IMAD.MOV.U32 R12, RZ, RZ, 0x2 ;  /* 0x00000002ff0c7424 */ /* 0x000fe400078e00ff */
[----:B------:R-:W-:Y:S01]  /*5970*/  FFMA.FTZ R10, R9, R252, 1.1641532182693481445e-10 ;  /* 0x2f000000090a7423 */ /* 0x000fe200000100fc */
[----:B------:R-:W-:Y:S02]  /*5980*/  HADD2.F32 R9, -RZ, R149.H0_H0 ;  /* 0x20000095ff097230 */ /* 0x000fe40000004100 */
[----:B------:R-:W-:Y:S02]  /*5990*/  IMAD.MOV.U32 R11, RZ, RZ, R184 ;  /* 0x000000ffff0b7224 */ /* 0x000fe400078e00b8 */
        /* <DEDUP_REMOVED lines=14> */
.L_x_14750:
        /* <DEDUP_REMOVED lines=13> */
.L_x_14752:
[----:B------:R-:W-:Y:S05]  /*5b50*/  BSYNC.RECONVERGENT B2 ;  /* 0x0000000000027941 */ /* 0x000fea0003800200 */
.L_x_14751:
        /* <DEDUP_REMOVED lines=42> */
.L_x_14749:
[----:B------:R-:W-:Y:S05]  /*5e00*/  BSYNC.RECONVERGENT B1 ;  /* 0x0000000000017941 */ /* 0x000fea0003800200 */
.L_x_14748:
        /* <DEDUP_REMOVED lines=25> */
.L_x_14755:
        /* <DEDUP_REMOVED lines=13> */
.L_x_14757:
[----:B------:R-:W-:Y:S05]  /*6070*/  BSYNC.RECONVERGENT B2 ;  /* 0x0000000000027941 */ /* 0x000fea0003800200 */
.L_x_14756:
        /* <DEDUP_REMOVED lines=42> */
.L_x_14754:
[----:B------:R-:W-:Y:S05]  /*6320*/  BSYNC.RECONVERGENT B1 ;  /* 0x0000000000017941 */ /* 0x000fea0003800200 */
.L_x_14753:
[----:B------:R-:W-:Y:S01]  /*6330*/  ISETP.NE.AND P3, PT, R13, 0x1, PT ;  /* 0x000000010d00780c */ /* 0x000fe20003f65270 */
[----:B------:R-:W-:Y:S01]  /*6340*/  HADD2.F32 R149, -RZ, R149.H1_H1 ;  /* 0x30000095ff957230 */ /* 0x000fe20000004100 */
[----:B------:R-:W-:Y:S01]  /*6350*/  I2FP.F32.U32 R11, R10 ;  /* 0x0000000a000b7245 */ /* 0x000fe20000201000 */
[----:B------:R-:W-:Y:S01]  /*6360*/  BSSY.RECONVERGENT B1, `(.L_x_14758) ;  /* 0x0000049000017945 */ /* 0x000fe20003800200 */
[----:B------:R-:W-:Y:S02]  /*6370*/  IMAD.MOV.U32 R12, RZ, RZ, 0x2 ;  /* 0x00000002ff0c7424 */ /* 0x000fe400078e00ff */
        /* <DEDUP_REMOVED lines=15> */
.L_x_14760:
        /* <DEDUP_REMOVED lines=13> */
.L_x_14762:
[----:B------:R-:W-:Y:S05]  /*6540*/  BSYNC.RECONVERGENT B2 ;  /* 0x0000000000027941 */ /* 0x000fea0003800200 */
.L_x_14761:
        /* <DEDUP_REMOVED lines=42> */
.L_x_14759:
[----:B------:R-:W-:Y:S05]  /*67f0*/  BSYNC.RECONVERGENT B1 ;  /* 0x0000000000017941 */ /* 0x000fea0003800200 */
.L_x_14758:
[----:B------:R-:W-:Y:S01]  /*6800*/  I2FP.F32.U32 R11, R10 ;  /* 0x0000000a000b7245 */ /* 0x000fe20000201000 */
[----:B------:R-:W-:Y:S01]  /*6810*/  HADD2.F32 R13, -RZ, R41.H1_H1 ;  /* 0x30000029ff0d7230 */ /* 0x000fe20000004100 */
[----:B------:R-:W-:Y:S01]  /*6820*/  ISETP.NE.AND P3, PT, R12, 0x1, PT ;  /* 0x000000010c00780c */ /* 0x000fe20003f65270 */
[----:B------:R-:W-:Y:S01]  /*6830*/  @P1 HADD2.F32 R25, -RZ, R37.H1_H1 ;  /* 0x30000025ff191230 */ /* 0x000fe20000004100 */
[----:B------:R-:W-:Y:S01]  /*6840*/  BSSY.RECONVERGENT B1, `(.L_x_14763) ;  /* 0x000004d000017945 */ /* 0x000fe20003800200 */
[----:B------:R-:W-:Y:S01]  /*6850*/  FFMA.FTZ R10, R11, R252, 1.1641532182693481445e-10 ;  /* 0x2f0000000b0a7423 */ /* 0x000fe200000100fc */
[----:B------:R-:W-:Y:S01]  /*6860*/  FMUL.FTZ R13, R13, R28 ;  /* 0x0000001c0d0d7220 */ /* 0x000fe20000410000 */
[----:B------:R-:W-:-:S03]  /*6870*/  IMAD.MOV.U32 R11, RZ, RZ, R184 ;  /* 0x000000ffff0b7224 */ /* 0x000fc600078e00b8 */
[----:B------:R-:W-:-:S04]  /*6880*/  FSETP.GTU.FTZ.AND P0, PT, R10, R29, PT ;  /* 0x0000001d0a00720b */ /* 0x000fc80003f1c000 */
[----:B------:R-:W-:Y:S02]  /*6890*/  FSEL R13, R13, RZ, !P0 ;  /* 0x000000ff0d0d7208 */ /* 0x000fe40004000000 */
[----:B------:R-:W-:-:S03]  /*68a0*/  SEL R10, RZ, 0x1, P0 ;  /* 0x00000001ff0a7807 */ /* 0x000fc60000000000 */
[----:B------:R-:W-:-:S04]  /*68b0*/  FADD.FTZ R14, R14, R13 ;  /* 0x0000000d0e0e7221 */ /* 0x000fc80000010000 */
[--C-:B------:R-:W-:Y:S01]  /*68c0*/  @P1 FADD.FTZ R25, R25, R14.reuse ;  /* 0x0000000e19191221 */ /* 0x100fe20000010000 */
[----:B------:R-:W-:Y:S02]  /*68d0*/  @!P1 IMAD.MOV.U32 R25, RZ, RZ, R14 ;  /* 0x000000ffff199224 */ /* 0x000fe400078e000e */
[----:B------:R-:W-:-:S03]  /*68e0*/  HFMA2 R14, -RZ, RZ, 0, 1.1920928955078125e-07 ;  /* 0x00000002ff0e7431 */ /* 0x000fc600000001ff */
        /* <DEDUP_REMOVED lines=10> */
.L_x_14765:
        /* <DEDUP_REMOVED lines=13> */
.L_x_14767:
[----:B------:R-:W-:Y:S05]  /*6a60*/  BSYNC.RECONVERGENT B2 ;  /* 0x0000000000027941 */ /* 0x000fea0003800200 */
.L_x_14766:
[----:B------:R-:W-:Y:S01]  /*6a70*/  IMAD.WIDE.U32 R20, R0, -0x326172a9, RZ ;  /* 0xcd9e8d5700147825 */ /* 0x000fe200078e00ff */
[----:B------:R-:W-:-:S03]  /*6a80*/  LOP3.LUT R12, R5, UR7, R19, 0x96, !PT ;  /* 0x00000007050c7c12 */ /* 0x000fc6000f8e9613 */
[----:B------:R-:W-:Y:S02]  /*6a90*/  HFMA2 R14, -RZ, RZ, 0, 0 ;  /* 0x00000000ff0e7431 */ /* 0x000fe400000001ff */
        /* <DEDUP_REMOVED lines=38> */
[----:B------:R-:W-:-:S07]  /*6d00*/  LOP3.LUT R183, R18, UR27, R13, 0x96, !PT ;  /* 0x0000001b12b77c12 */ /* 0x000fce000f8e960d */
.L_x_14764:
[----:B------:R-:W-:Y:S05]  /*6d10*/  BSYNC.RECONVERGENT B1 ;  /* 0x0000000000017941 */ /* 0x000fea0003800200 */
.L_x_14763:
        /* <DEDUP_REMOVED lines=20> */
.L_x_14770:
        /* <DEDUP_REMOVED lines=13> */
.L_x_14772:
[----:B------:R-:W-:Y:S05]  /*6f30*/  BSYNC.RECONVERGENT B2 ;  /* 0x0000000000027941 */ /* 0x000fea0003800200 */
.L_x_14771:
        /* <DEDUP_REMOVED lines=42> */
.L_x_14769:
[----:B------:R-:W-:Y:S05]  /*71e0*/  BSYNC.RECONVERGENT B1 ;  /* 0x0000000000017941 */ /* 0x000fea0003800200 */
.L_x_14768:
        /* <DEDUP_REMOVED lines=8> */
[----:B------:R-:W-:-:S05]  /*7270*/  FSEL R12, R19, RZ, !P0 ;  /* 0x000000ff130c7208 */ /* 0x000fca0004000000 */
[----:B------:R-:W-:Y:S01]  /*7280*/  FADD.FTZ R12, R11, R12 ;  /* 0x0000000c0b0c7221 */ /* 0x000fe20000010000 */
[----:B------:R-:W-:Y:S02]  /*7290*/  SEL R11, RZ, 0x1, P0 ;  /* 0x00000001ff0b7807 */ /* 0x000fe40000000000 */
[----:B------:R-:W-:Y:S01]  /*72a0*/  ISETP.NE.AND P0, PT, R20, 0x1, PT ;  /* 0x000000011400780c */ /* 0x000fe20003f05270 */
[--C-:B------:R-:W-:Y:S01]  /*72b0*/  @P1 FADD.FTZ R18, R13, R12.reuse ;  /* 0x0000000c0d121221 */ /* 0x100fe20000010000 */
        /* <DEDUP_REMOVED lines=12> */
.L_x_14775:
        /* <DEDUP_REMOVED lines=13> */
.L_x_14777:
[----:B------:R-:W-:Y:S05]  /*7450*/  BSYNC.RECONVERGENT B2 ;  /* 0x0000000000027941 */ /* 0x000fea0003800200 */
.L_x_14776:
        /* <DEDUP_REMOVED lines=42> */
.L_x_14774:
[----:B------:R-:W-:Y:S05]  /*7700*/  BSYNC.RECONVERGENT B1 ;  /* 0x0000000000017941 */ /* 0x000fea0003800200 */
.L_x_14773:
        /* <DEDUP_REMOVED lines=20> */
.L_x_14780:
        /* <DEDUP_REMOVED lines=13> */
.L_x_14782:
[----:B------:R-:W-:Y:S05]  /*7920*/  BSYNC.RECONVERGENT B2 ;  /* 0x0000000000027941 */ /* 0x000fea0003800200 */
.L_x_14781:
        /* <DEDUP_REMOVED lines=42> */
.L_x_14779:
[----:B------:R-:W-:Y:S05]  /*7bd0*/  BSYNC.RECONVERGENT B1 ;  /* 0x0000000000017941 */ /* 0x000fea0003800200 */
.L_x_14778:
[----:B------:R-:W-:Y:S01]  /*7be0*/  I2FP.F32.U32 R13, R13 ;  /* 0x0000000d000d7245 */ /* 0x000fe20000201000 */
[----:B------:R-:W-:Y:S01]  /*7bf0*/  HADD2.F32 R19, -RZ, R42.H1_H1 ;  /* 0x3000002aff137230 */ /* 0x000fe20000004100 */
[----:B------:R-:W-:Y:S01]  /*7c00*/  BSSY.RECONVERGENT B1, `(.L_x_14783) ;  /* 0x0000050000017945 */ /* 0x000fe20003800200 */
[----:B------:R-:W-:Y:S02]  /*7c10*/  HFMA2 R159, -RZ, RZ, 0, 1.1920928955078125e-07 ;  /* 0x00000002ff9f7431 */ /* 0x000fe400000001ff */
[----:B------:R-:W-:Y:S01]  /*7c20*/  FFMA.FTZ R12, R13, R252, 1.1641532182693481445e-10 ;  /* 0x2f0000000d0c7423 */ /* 0x000fe200000100fc */
[----:B------:R-:W-:Y:S01]  /*7c30*/  FMUL.FTZ R19, R19, R28 ;  /* 0x0000001c13137220 */ /* 0x000fe20000410000 */
[----:B------:R-:W-:-:S03]  /*7c40*/  @P1 HADD2.F32 R13, -RZ, R38.H1_H1 ;  /* 0x30000026ff0d1230 */ /* 0x000fc60000004100 */
        /* <DEDUP_REMOVED lines=18> */
.L_x_14785:
        /* <DEDUP_REMOVED lines=13> */
.L_x_14787:
[----:B------:R-:W-:Y:S05]  /*7e40*/  BSYNC.RECONVERGENT B2 ;  /* 0x0000000000027941 */ /* 0x000fea0003800200 */
.L_x_14786:
[----:B------:R-:W-:Y:S01]  /*7e50*/  IMAD.WIDE.U32 R164, R0, -0x326172a9, RZ ;  /* 0xcd9e8d5700a47825 */ /* 0x000fe200078e00ff */
[----:B------:R-:W-:-:S03]  /*7e60*/  LOP3.LUT R20, R5, UR7, R161, 0x96, !PT ;  /* 0x0000000705147c12 */ /* 0x000fc6000f8e96a1 */
[----:B------:R-:W-:Y:S01]  /*7e70*/  IMAD.MOV.U32 R13, RZ, RZ, R16 ;  /* 0x000000ffff0d7224 */ /* 0x000fe200078e0010 */
        /* <DEDUP_REMOVED lines=38> */
[----:B------:R-:W-:Y:S02]  /*80e0*/  LOP3.LUT R183, R160, UR27, R21, 0x96, !PT ;  /* 0x0000001ba0b77c12 */ /* 0x000fe4000f8e9615 */
[----:B------:R-:W-:-:S07]  /*80f0*/  MOV R16, R20 ;  /* 0x0000001400107202 */ /* 0x000fce0000000f00 */
.L_x_14784:
[----:B------:R-:W-:Y:S05]  /*8100*/  BSYNC.RECONVERGENT B1 ;  /* 0x0000000000017941 */ /* 0x000fea0003800200 */
.L_x_14783:
        /* <DEDUP_REMOVED lines=20> */
.L_x_14790:
        /* <DEDUP_REMOVED lines=13> */
.L_x_14792:
[----:B------:R-:W-:Y:S05]  /*8320*/  BSYNC.RECONVERGENT B2 ;  /* 0x0000000000027941 */ /* 0x000fea0003800200 */
.L_x_14791:
        /* <DEDUP_REMOVED lines=43> */
.L_x_14789:
[----:B------:R-:W-:Y:S05]  /*85e0*/  BSYNC.RECONVERGENT B1 ;  /* 0x0000000000017941 */ /* 0x000fea0003800200 */
.L_x_14788:
[----:B------:R-:W-:Y:S01]  /*85f0*/  I2FP.F32.U32 R21, R21 ;  /* 0x0000001500157245 */ /* 0x000fe20000201000 */
[----:B------:R-:W-:Y:S01]  /*8600*/  HADD2.F32 R157, -RZ, R43.H0_H0 ;  /* 0x2000002bff9d7230 */ /* 0x000fe20000004100 */
[----:B------:R-:W-:Y:S01]  /*8610*/  BSSY.RECONVERGENT B1, `(.L_x_14793) ;  /* 0x0000051000017945 */ /* 0x000fe20003800200 */
[----:B------:R-:W-:Y:S02]  /*8620*/  @P1 HADD2.F32 R160, -RZ, R39.H0_H0 ;  /* 0x20000027ffa01230 */ /* 0x000fe40000004100 */
[----:B------:R-:W-:Y:S01]  /*8630*/  FFMA.FTZ R14, R21, R252, 1.1641532182693481445e-10 ;  /* 0x2f000000150e7423 */ /* 0x000fe200000100fc */
[----:B------:R-:W-:Y:S01]  /*8640*/  FMUL.FTZ R157, R157, R28 ;  /* 0x0000001c9d9d7220 */ /* 0x000fe20000410000 */
[----:B------:R-:W-:Y:S01]  /*8650*/  IMAD.MOV.U32 R159, RZ, RZ, 0x2 ;  /* 0x00000002ff9f7424 */ /* 0x000fe200078e00ff */
[----:B------:R-:W-:Y:S02]  /*8660*/  MOV R21, R184 ;  /* 0x000000b800157202 */ /* 0x000fe40000000f00 */
        /* <DEDUP_REMOVED lines=18> */
.L_x_14795:
        /* <DEDUP_REMOVED lines=13> */
.L_x_14797:
[----:B------:R-:W-:Y:S05]  /*8860*/  BSYNC.RECONVERGENT B2 ;  /* 0x0000000000027941 */ /* 0x000fea0003800200 */
.L_x_14796:
        /* <DEDUP_REMOVED lines=42> */
[----:B------:R-:W-:-:S07]  /*8b10*/  LOP3.LUT R183, R162, UR27, R161, 0x96, !PT ;  /* 0x0000001ba2b77c12 */ /* 0x000fce000f8e96a1 */
.L_x_14794:
[----:B------:R-:W-:Y:S05]  /*8b20*/  BSYNC.RECONVERGENT B1 ;  /* 0x0000000000017941 */ /* 0x000fea0003800200 */
.L_x_14793:
        /* <DEDUP_REMOVED lines=20> */
.L_x_14800:
        /* <DEDUP_REMOVED lines=15> */
.L_x_14802:
[----:B------:R-:W-:Y:S05]  /*8d60*/  BSYNC.RECONVERGENT B2 ;  /* 0x0000000000027941 */ /* 0x000fea0003800200 */
.L_x_14801:
        /* <DEDUP_REMOVED lines=43> */
.L_x_14799:
[----:B------:R-:W-:Y:S05]  /*9020*/  BSYNC.RECONVERGENT B1 ;  /* 0x0000000000017941 */ /* 0x000fea0003800200 */
.L_x_14798:
        /* <DEDUP_REMOVED lines=12> */
[--C-:B------:R-:W-:Y:S01]  /*90f0*/  @P1 FADD.FTZ R21, R159, R14.reuse ;  /* 0x0000000e9f151221 */ /* 0x100fe20000010000 */
[----:B------:R-:W-:Y:S02]  /*9100*/  @!P1 MOV R21, R14 ;  /* 0x0000000e00159202 */ /* 0x000fe40000000f00 */
[----:B------:R-:W-:Y:S02]  /*9110*/  PRMT R14, R151, 0x7610, R14 ;  /* 0x00007610970e7816 */ /* 0x000fe4000000000e */
[----:B------:R-:W-:-:S04]  /*9120*/  F2FP.F16.F32.PACK_AB R151, RZ, R21 ;  /* 0x00000015ff97723e */ /* 0x000fc800000000ff */
[----:B------:R-:W-:-:S07]  /*9130*/  PRMT R151, R157, 0x5410, R151 ;  /* 0x000054109d977816 */ /* 0x000fce0000000097 */
.L_x_14722:
        /* <DEDUP_REMOVED lines=44> */
[----:B------:R-:W-:Y:S02]  /*9400*/  LOP3.LUT R151, R157, R35, R151, 0xfe, !PT ;  /* 0x000000239d977212 */ /* 0x000fe400078efe97 */
[----:B------:R-:W-:Y:S01]  /*9410*/  LOP3.LUT R150, R158, R150, R156, 0xfe, !PT ;  /* 0x000000969e967212 */ /* 0x000fe200078efe9c */
[----:B0-----:R-:W-:Y:S01]  /*9420*/  IMAD.WIDE.U32 R156, R6, 0x8, R162 ;  /* 0x00000008069c7825 */ /* 0x001fe200078e00a2 */
[----:B------:R-:W-:Y:S02]  /*9430*/  LOP3.LUT R151, R151, R159, RZ, 0xfc, !PT ;  /* 0x0000009f97977212 */ /* 0x000fe400078efcff */
[----:B------:R-:W-:-:S05]  /*9440*/  LOP3.LUT R150, R150, 0xff, R7, 0xf8, !PT ;  /* 0x000000ff96967812 */ /* 0x000fca00078ef807 */
[----:B------:R0:W-:Y:S02]  /*9450*/  STG.E.64 desc[UR8][R156.64], R150 ;  /* 0x000000969c007986 */ /* 0x0001e4000c101b08 */
.L_x_14803:
        /* <DEDUP_REMOVED lines=20> */
.L_x_14807:
        /* <DEDUP_REMOVED lines=13> */
.L_x_14809:
[----:B------:R-:W-:Y:S05]  /*9670*/  BSYNC.RECONVERGENT B2 ;  /* 0x0000000000027941 */ /* 0x000fea0003800200 */
.L_x_14808:
        /* <DEDUP_REMOVED lines=42> */
.L_x_14806:
[----:B------:R-:W-:Y:S05]  /*9920*/  BSYNC.RECONVERGENT B1 ;  /* 0x0000000000017941 */ /* 0x000fea0003800200 */
.L_x_14805:
[----:B------:R-:W-:Y:S01]  /*9930*/  I2FP.F32.U32 R7, R7 ;  /* 0x0000000700077245 */ /* 0x000fe20000201000 */
[----:B------:R-:W-:Y:S01]  /*9940*/  BSSY.RECONVERGENT B1, `(.L_x_14810) ;  /* 0x000004c000017945 */ /* 0x000fe20003800200 */
[----:B------:R-:W-:Y:S01]  /*9950*/  ISETP.NE.AND P3, PT, R9, 0x1, PT ;  /* 0x000000010900780c */ /* 0x000fe20003f65270 */
[----:B------:R-:W-:Y:S02]  /*9960*/  IMAD.MOV.U32 R10, RZ, RZ, 0x2 ;  /* 0x00000002ff0a7424 */ /* 0x000fe400078e00ff */
[----:B------:R-:W-:Y:S01]  /*9970*/  FFMA.FTZ R8, R7, R252, 1.1641532182693481445e-10 ;  /* 0x2f00000007087423 */ /* 0x000fe200000100fc */
[----:B-----5:R-:W-:-:S04]  /*9980*/  HADD2.F32 R7, -RZ, R148.H0_H0 ;  /* 0x20000094ff077230 */ /* 0x020fc80000004100 */
        /* <DEDUP_REMOVED lines=15> */
.L_x_14812:
        /* <DEDUP_REMOVED lines=13> */
.L_x_14814:
[----:B------:R-:W-:Y:S05]  /*9b50*/  BSYNC.RECONVERGENT B2 ;  /* 0x0000000000027941 */ /* 0x000fea0003800200 */
.L_x_14813:
        /* <DEDUP_REMOVED lines=42> */
.L_x_14811:
[----:B------:R-:W-:Y:S05]  /*9e00*/  BSYNC.RECONVERGENT B1 ;  /* 0x0000000000017941 */ /* 0x000fea0003800200 */
.L_x_14810:
        /* <DEDUP_REMOVED lines=10> */
[----:B------:R-:W-:-:S04]  /*9eb0*/  HFMA2 R11, -RZ, RZ, 0, 1.1920928955078125e-07 ;  /* 0x00000002ff0b7431 */ /* 0x000fc800000001ff */
        /* <DEDUP_REMOVED lines=14> */
.L_x_14817:
        /* <DEDUP_REMOVED lines=13> */
.L_x_14819:
[----:B------:R-:W-:Y:S05]  /*a070*/  BSYNC.RECONVERGENT B2 ;  /* 0x0000000000027941 */ /* 0x000fea0003800200 */
.L_x_14818:
        /* <DEDUP_REMOVED lines=42> */
.L_x_14816:
[----:B------:R-:W-:Y:S05]  /*a320*/  BSYNC.RECONVERGENT B1 ;  /* 0x0000000000017941 */ /* 0x000fea0003800200 */
.L_x_14815:
[----:B------:R-:W-:Y:S01]  /*a330*/  I2FP.F32.U32 R9, R9 ;  /* 0x0000000900097245 */ /* 0x000fe20000201000 */
[----:B------:R-:W-:Y:S01]  /*a340*/  BSSY.RECONVERGENT B1, `(.L_x_14820) ;  /* 0x000004c000017945 */ /* 0x000fe20003800200 */
[----:B------:R-:W-:Y:S01]  /*a350*/  ISETP.NE.AND P3, PT, R11, 0x1, PT ;  /* 0x000000010b00780c */ /* 0x000fe20003f65270 */
[----:B------:R-:W-:Y:S02]  /*a360*/  IMAD.MOV.U32 R12, RZ, RZ, 0x2 ;  /* 0x00000002ff0c7424 */ /* 0x000fe400078e00ff */
[----:B------:R-:W-:Y:S01]  /*a370*/  FFMA.FTZ R8, R9, R252, 1.1641532182693481445e-10 ;  /* 0x2f00000009087423 */ /* 0x000fe200000100fc */
[----:B------:R-:W-:Y:S02]  /*a380*/  HADD2.F32 R9, -RZ, R148.H1_H1 ;  /* 0x30000094ff097230 */ /* 0x000fe40000004100 */
        /* <DEDUP_REMOVED lines=15> */
.L_x_14822:
        /* <DEDUP_REMOVED lines=13> */
.L_x_14824:
[----:B------:R-:W-:Y:S05]  /*a550*/  BSYNC.RECONVERGENT B2 ;  /* 0x0000000000027941 */ /* 0x000fea0003800200 */
.L_x_14823:
        /* <DEDUP_REMOVED lines=42> */
.L_x_14821:
[----:B------:R-:W-:Y:S05]  /*a800*/  BSYNC.RECONVERGENT B1 ;  /* 0x0000000000017941 */ /* 0x000fea0003800200 */
.L_x_14820:
        /* <DEDUP_REMOVED lines=11> */
[----:B------:R-:W-:Y:S01]  /*a8c0*/  FADD.FTZ R14, R14, R9 ;  /* 0x000000090e0e7221 */ /* 0x000fe20000010000 */
[----:B------:R-:W-:-:S03]  /*a8d0*/  IMAD.MOV.U32 R9, RZ, RZ, R184 ;  /* 0x000000ffff097224 */ /* 0x000fc600078e00b8 */
        /* <DEDUP_REMOVED lines=12> */
.L_x_14827:
        /* <DEDUP_REMOVED lines=13> */
.L_x_14829:
[----:B------:R-:W-:Y:S05]  /*aa70*/  BSYNC.RECONVERGENT B2 ;  /* 0x0000000000027941 */ /* 0x000fea0003800200 */
.L_x_14828:
        /* <DEDUP_REMOVED lines=42> */
.L_x_14826:
[----:B------:R-:W-:Y:S05]  /*ad20*/  BSYNC.RECONVERGENT B1 ;  /* 0x0000000000017941 */ /* 0x000fea0003800200 */
.L_x_14825:
        /* <DEDUP_REMOVED lines=21> */
.L_x_14832:
        /* <DEDUP_REMOVED lines=13> */
.L_x_14834:
[----:B------:R-:W-:Y:S05]  /*af50*/  BSYNC.RECONVERGENT B2 ;  /* 0x0000000000027941 */ /* 0x000fea0003800200 */
.L_x_14833:
        /* <DEDUP_REMOVED lines=42> */
.L_x_14831:
[----:B------:R-:W-:Y:S05]  /*b200*/  BSYNC.RECONVERGENT B1 ;  /* 0x0000000000017941 */ /* 0x000fea0003800200 */
.L_x_14830:
[----:B------:R-:W-:Y:S01]  /*b210*/  I2FP.F32.U32 R11, R11 ;  /* 0x0000000b000b7245 */ /* 0x000fe20000201000 */
[----:B------:R-:W-:Y:S01]  /*b220*/  HADD2.F32 R13, -RZ, R41.H0_H0 ;  /* 0x20000029ff0d7230 */ /* 0x000fe20000004100 */
[----:B------:R-:W-:Y:S01]  /*b230*/  ISETP.NE.AND P3, PT, R12, 0x1, PT ;  /* 0x000000010c00780c */ /* 0x000fe20003f65270 */
[----:B-1----:R-:W-:Y:S01]  /*b240*/  @P1 HADD2.F32 R152, -RZ, R37.H0_H0 ;  /* 0x20000025ff981230 */ /* 0x002fe20000004100 */
        /* <DEDUP_REMOVED lines=21> */
.L_x_14837:
        /* <DEDUP_REMOVED lines=13> */
.L_x_14839:
[----:B------:R-:W-:Y:S05]  /*b470*/  BSYNC.RECONVERGENT B2 ;  /* 0x0000000000027941 */ /* 0x000fea0003800200 */
.L_x_14838:
        /* <DEDUP_REMOVED lines=43> */
.L_x_14836:
[----:B------:R-:W-:Y:S05]  /*b730*/  BSYNC.RECONVERGENT B1 ;  /* 0x0000000000017941 */ /* 0x000fea0003800200 */
.L_x_14835:
        /* <DEDUP_REMOVED lines=21> */
.L_x_14842:
        /* <DEDUP_REMOVED lines=13> */
.L_x_14844:
[----:B------:R-:W-:Y:S05]  /*b960*/  BSYNC.RECONVERGENT B2 ;  /* 0x0000000000027941 */ /* 0x000fea0003800200 */
.L_x_14843:
        /* <DEDUP_REMOVED lines=43> */
.L_x_14841:
[----:B------:R-:W-:Y:S05]  /*bc20*/  BSYNC.RECONVERGENT B1 ;  /* 0x0000000000017941 */ /* 0x000fea0003800200 */
.L_x_14840:
[----:B------:R-:W-:Y:S01]  /*bc30*/  I2FP.F32.U32 R11, R11 ;  /* 0x0000000b000b7245 */ /* 0x000fe20000201000 */
[----:B------:R-:W-:Y:S01]  /*bc40*/  HADD2.F32 R13, -RZ, R41.H1_H1 ;  /* 0x30000029ff0d7230 */ /* 0x000fe20000004100 */
[----:B------:R-:W-:Y:S01]  /*bc50*/  BSSY.RECONVERGENT B1, `(.L_x_14845) ;  /* 0x0000050000017945 */ /* 0x000fe20003800200 */
[----:B------:R-:W-:Y:S02]  /*bc60*/  @P1 HADD2.F32 R12, -RZ, R37.H1_H1 ;  /* 0x30000025ff0c1230 */ /* 0x000fe40000004100 */
[----:B------:R-:W-:Y:S01]  /*bc70*/  FFMA.FTZ R10, R11, R252, 1.1641532182693481445e-10 ;  /* 0x2f0000000b0a7423 */ /* 0x000fe200000100fc */
[----:B------:R-:W-:Y:S01]  /*bc80*/  FMUL.FTZ R13, R13, R28 ;  /* 0x0000001c0d0d7220 */ /* 0x000fe20000410000 */
[----:B------:R-:W-:Y:S01]  /*bc90*/  IMAD.MOV.U32 R155, RZ, RZ, 0x2 ;  /* 0x00000002ff9b7424 */ /* 0x000fe200078e00ff */
[----:B------:R-:W-:Y:S02]  /*bca0*/  MOV R11, R184 ;  /* 0x000000b8000b7202 */ /* 0x000fe40000000f00 */
[----:B------:R-:W-:-:S04]  /*bcb0*/  FSETP.GTU.FTZ.AND P2, PT, R10, R29, PT ;  /* 0x0000001d0a00720b */ /* 0x000fc80003f5c000 */
[----:B------:R-:W-:-:S05]  /*bcc0*/  FSEL R10, R13, RZ, !P2 ;  /* 0x000000ff0d0a7208 */ /* 0x000fca0005000000 */
[----:B------:R-:W-:Y:S01]  /*bcd0*/  FADD.FTZ R149, R149, R10 ;  /* 0x0000000a95957221 */ /* 0x000fe20000010000 */
[----:B------:R-:W-:Y:S02]  /*bce0*/  SEL R10, RZ, 0x1, P2 ;  /* 0x00000001ff0a7807 */ /* 0x000fe40001000000 */
[----:B------:R-:W-:Y:S01]  /*bcf0*/  ISETP.NE.AND P2, PT, R154, 0x1, PT ;  /* 0x000000019a00780c */ /* 0x000fe20003f45270 */
[--C-:B------:R-:W-:Y:S01]  /*bd00*/  @P1 FADD.FTZ R153, R12, R149.reuse ;  /* 0x000000950c991221 */ /* 0x100fe20000010000 */
[----:B------:R-:W-:-:S05]  /*bd10*/  @!P1 IMAD.MOV.U32 R153, RZ, RZ, R149 ;  /* 0x000000ffff999224 */ /* 0x000fca00078e0095 */
        /* <DEDUP_REMOVED lines=10> */
.L_x_14847:
        /* <DEDUP_REMOVED lines=13> */
.L_x_14849:
[----:B------:R-:W-:Y:S05]  /*be90*/  BSYNC.RECONVERGENT B2 ;  /* 0x0000000000027941 */ /* 0x000fea0003800200 */
.L_x_14848:
        /* <DEDUP_REMOVED lines=43> */
.L_x_14846:
[----:B------:R-:W-:Y:S05]  /*c150*/  BSYNC.RECONVERGENT B1 ;  /* 0x0000000000017941 */ /* 0x000fea0003800200 */
.L_x_14845:
        /* <DEDUP_REMOVED lines=20> */
.L_x_14852:
        /* <DEDUP_REMOVED lines=13> */
.L_x_14854:
[----:B------:R-:W-:Y:S05]  /*c370*/  BSYNC.RECONVERGENT B2 ;  /* 0x0000000000027941 */ /* 0x000fea0003800200 */
.L_x_14853:
        /* <DEDUP_REMOVED lines=43> */
.L_x_14851:
[----:B------:R-:W-:Y:S05]  /*c630*/  BSYNC.RECONVERGENT B1 ;  /* 0x0000000000017941 */ /* 0x000fea0003800200 */
.L_x_14850:
[----:B------:R-:W-:Y:S01]  /*c640*/  I2FP.F32.U32 R13, R13 ;  /* 0x0000000d000d7245 */ /* 0x000fe20000201000 */
[----:B------:R-:W-:Y:S01]  /*c650*/  HADD2.F32 R155, -RZ, R42.H0_H0 ;  /* 0x2000002aff9b7230 */ /* 0x000fe20000004100 */
[----:B------:R-:W-:Y:S01]  /*c660*/  BSSY.RECONVERGENT B1, `(.L_x_14855) ;  /* 0x0000051000017945 */ /* 0x000fe20003800200 */
[----:B------:R-:W-:Y:S02]  /*c670*/  @P1 HADD2.F32 R156, -RZ, R38.H0_H0 ;  /* 0x20000026ff9c1230 */ /* 0x000fe40000004100 */
        /* <DEDUP_REMOVED lines=9> */
[----:B------:R-:W-:Y:S01]  /*c710*/  @!P1 MOV R154, R11 ;  /* 0x0000000b009a9202 */ /* 0x000fe20000000f00 */
[----:B------:R-:W-:Y:S01]  /*c720*/  IMAD.MOV.U32 R156, RZ, RZ, 0x2 ;  /* 0x00000002ff9c7424 */ /* 0x000fe200078e00ff */
        /* <DEDUP_REMOVED lines=11> */
.L_x_14857:
        /* <DEDUP_REMOVED lines=13> */
.L_x_14859:
[----:B------:R-:W-:Y:S05]  /*c8b0*/  BSYNC.RECONVERGENT B2 ;  /* 0x0000000000027941 */ /* 0x000fea0003800200 */
.L_x_14858:
        /* <DEDUP_REMOVED lines=43> */
.L_x_14856:
[----:B------:R-:W-:Y:S05]  /*cb70*/  BSYNC.RECONVERGENT B1 ;  /* 0x0000000000017941 */ /* 0x000fea0003800200 */
.L_x_14855:
        /* <DEDUP_REMOVED lines=20> */
.L_x_14862:
        /* <DEDUP_REMOVED lines=13> */
.L_x_14864:
[----:B------:R-:W-:Y:S05]  /*cd90*/  BSYNC.RECONVERGENT B2 ;  /* 0x0000000000027941 */ /* 0x000fea0003800200 */
.L_x_14863:
        /* <DEDUP_REMOVED lines=43> */
.L_x_14861:
[----:B------:R-:W-:Y:S05]  /*d050*/  BSYNC.RECONVERGENT B1 ;  /* 0x0000000000017941 */ /* 0x000fea0003800200 */
.L_x_14860:
        /* <DEDUP_REMOVED lines=25> */
.L_x_14867:
        /* <DEDUP_REMOVED lines=13> */
.L_x_14869:
[----:B------:R-:W-:Y:S05]  /*d2c0*/  BSYNC.RECONVERGENT B2 ;  /* 0x0000000000027941 */ /* 0x000fea0003800200 */
.L_x_14868:
        /* <DEDUP_REMOVED lines=43> */
.L_x_14866:
[----:B------:R-:W-:Y:S05]  /*d580*/  BSYNC.RECONVERGENT B1 ;  /* 0x0000000000017941 */ /* 0x000fea0003800200 */
.L_x_14865:
        /* <DEDUP_REMOVED lines=20> */
.L_x_14872:
        /* <DEDUP_REMOVED lines=13> */
.L_x_14874:
[----:B------:R-:W-:Y:S05]  /*d7a0*/  BSYNC.RECONVERGENT B2 ;  /* 0x0000000000027941 */ /* 0x000fea0003800200 */
.L_x_14873:
        /* <DEDUP_REMOVED lines=40> */
[----:B------:R-:W-:Y:S01]  /*da30*/  LOP3.LUT R181, R170, UR26, R169, 0x96, !PT ;  /* 0x0000001aaab57c12 */ /* 0x000fe2000f8e96a9 */
[----:B------:R-:W-:Y:S01]  /*da40*/  IMAD.MOV.U32 R159, RZ, RZ, R156 ;  /* 0x000000ffff9f7224 */ /* 0x000fe200078e009c */
[----:B------:R-:W-:-:S07]  /*da50*/  LOP3.LUT R183, R166, UR27, R157, 0x96, !PT ;  /* 0x0000001ba6b77c12 */ /* 0x000fce000f8e969d */
.L_x_14871:
[----:B------:R-:W-:Y:S05]  /*da60*/  BSYNC.RECONVERGENT B1 ;  /* 0x0000000000017941 */ /* 0x000fea0003800200 */
.L_x_14870:
        /* <DEDUP_REMOVED lines=26> */
.L_x_14877:
        /* <DEDUP_REMOVED lines=13> */
.L_x_14879:
[----:B------:R-:W-:Y:S05]  /*dce0*/  BSYNC.RECONVERGENT B2 ;  /* 0x0000000000027941 */ /* 0x000fea0003800200 */
.L_x_14878:
        /* <DEDUP_REMOVED lines=43> */
.L_x_14876:
[----:B------:R-:W-:Y:S05]  /*dfa0*/  BSYNC.RECONVERGENT B1 ;  /* 0x0000000000017941 */ /* 0x000fea0003800200 */
.L_x_14875:
        /* <DEDUP_REMOVED lines=20> */
.L_x_14882:
        /* <DEDUP_REMOVED lines=15> */
.L_x_14884:
[----:B------:R-:W-:Y:S05]  /*e1e0*/  BSYNC.RECONVERGENT B2 ;  /* 0x0000000000027941 */ /* 0x000fea0003800200 */
.L_x_14883:
        /* <DEDUP_REMOVED lines=43> */
.L_x_14881:
[----:B------:R-:W-:Y:S05]  /*e4a0*/  BSYNC.RECONVERGENT B1 ;  /* 0x0000000000017941 */ /* 0x000fea0003800200 */
.L_x_14880:
        /* <DEDUP_REMOVED lines=18> */
.L_x_14804:
        /* <DEDUP_REMOVED lines=16> */
.L_x_14888:
        /* <DEDUP_REMOVED lines=13> */
.L_x_14890:
[----:B------:R-:W-:Y:S05]  /*e7a0*/  BSYNC.RECONVERGENT B2 ;  /* 0x0000000000027941 */ /* 0x000fea0003800200 */
.L_x_14889:
        /* <DEDUP_REMOVED lines=42> */
.L_x_14887:
[----:B------:R-:W-:Y:S05]  /*ea50*/  BSYNC.RECONVERGENT B1 ;  /* 0x0000000000017941 */ /* 0x000fea0003800200 */
.L_x_14886:
[----:B------:R-:W-:Y:S01]  /*ea60*/  I2FP.F32.U32 R35, R35 ;  /* 0x0000002300237245 */ /* 0x000fe20000201000 */
[----:B-----5:R-:W-:Y:S01]  /*ea70*/  HADD2.F32 R153, -RZ, R148.H0_H0 ;  /* 0x20000094ff997230 */ /* 0x020fe20000004100 */
        /* <DEDUP_REMOVED lines=22> */
.L_x_14893:
        /* <DEDUP_REMOVED lines=13> */
.L_x_14895:
[----:B------:R-:W-:Y:S05]  /*ecb0*/  BSYNC.RECONVERGENT B2 ;  /* 0x0000000000027941 */ /* 0x000fea0003800200 */
.L_x_14894:
        /* <DEDUP_REMOVED lines=43> */
.L_x_14892:
[----:B------:R-:W-:Y:S05]  /*ef70*/  BSYNC.RECONVERGENT B1 ;  /* 0x0000000000017941 */ /* 0x000fea0003800200 */
.L_x_14891:
        /* <DEDUP_REMOVED lines=9> */
[----:B------:R-:W-:Y:S01]  /*f010*/  FSEL R35, R153, RZ, !P2 ;  /* 0x000000ff99237208 */ /* 0x000fe20005000000 */
[----:B------:R-:W-:Y:S01]  /*f020*/  IMAD.MOV.U32 R153, RZ, RZ, R184 ;  /* 0x000000ffff997224 */ /* 0x000fe200078e00b8 */
        /* <DEDUP_REMOVED lines=13> */
.L_x_14898:
        /* <DEDUP_REMOVED lines=13> */
.L_x_14900:
[----:B------:R-:W-:Y:S05]  /*f1d0*/  BSYNC.RECONVERGENT B2 ;  /* 0x0000000000027941 */ /* 0x000fea0003800200 */
.L_x_14899:
        /* <DEDUP_REMOVED lines=43> */
.L_x_14897:
[----:B------:R-:W-:Y:S05]  /*f490*/  BSYNC.RECONVERGENT B1 ;  /* 0x0000000000017941 */ /* 0x000fea0003800200 */
.L_x_14896:
[----:B------:R-:W-:Y:S01]  /*f4a0*/  I2FP.F32.U32 R153, R153 ;  /* 0x0000009900997245 */ /* 0x000fe20000201000 */
[----:B------:R-:W-:Y:S01]  /*f4b0*/  HADD2.F32 R155, -RZ, R149.H0_H0 ;  /* 0x20000095ff9b7230 */ /* 0x000fe20000004100 */
[----:B------:R-:W-:Y:S01]  /*f4c0*/  ISETP.NE.AND P3, PT, R156, 0x1, PT ;  /* 0x000000019c00780c */ /* 0x000fe20003f65270 */
[----:B------:R-:W-:Y:S01]  /*f4d0*/  BSSY.RECONVERGENT B1, `(.L_x_14901) ;  /* 0x000004e000017945 */ /* 0x000fe20003800200 */
[----:B------:R-:W-:Y:S02]  /*f4e0*/  HFMA2 R157, -RZ, RZ, 0, 1.1920928955078125e-07 ;  /* 0x00000002ff9d7431 */ /* 0x000fe400000001ff */
[----:B------:R-:W-:Y:S01]  /*f4f0*/  FFMA.FTZ R152, R153, R252, 1.1641532182693481445e-10 ;  /* 0x2f00000099987423 */ /* 0x000fe200000100fc */
[----:B------:R-:W-:Y:S01]  /*f500*/  FMUL.FTZ R155, R155, R28 ;  /* 0x0000001c9b9b7220 */ /* 0x000fe20000410000 */
[----:B------:R-:W-:-:S03]  /*f510*/  @P1 HADD2.F32 R153, -RZ, R37.H0_H0 ;  /* 0x20000025ff991230 */ /* 0x000fc60000004100 */
[----:B------:R-:W-:-:S04]  /*f520*/  FSETP.GTU.FTZ.AND P2, PT, R152, R29, PT ;  /* 0x0000001d9800720b */ /* 0x000fc80003f5c000 */
[----:B------:R-:W-:Y:S02]  /*f530*/  FSEL R152, R155, RZ, !P2 ;  /* 0x000000ff9b987208 */ /* 0x000fe40005000000 */
        /* <DEDUP_REMOVED lines=14> */
.L_x_14903:
        /* <DEDUP_REMOVED lines=13> */
.L_x_14905:
[----:B------:R-:W-:Y:S05]  /*f6f0*/  BSYNC.RECONVERGENT B2 ;  /* 0x0000000000027941 */ /* 0x000fea0003800200 */
.L_x_14904:
        /* <DEDUP_REMOVED lines=43> */
.L_x_14902:
[----:B------:R-:W-:Y:S05]  /*f9b0*/  BSYNC.RECONVERGENT B1 ;  /* 0x0000000000017941 */ /* 0x000fea0003800200 */
.L_x_14901:
        /* <DEDUP_REMOVED lines=24> */
.L_x_14908:
        /* <DEDUP_REMOVED lines=13> */
.L_x_14910:
[----:B------:R-:W-:Y:S05]  /*fc10*/  BSYNC.RECONVERGENT B2 ;  /* 0x0000000000027941 */ /* 0x000fea0003800200 */
.L_x_14909:
        /* <DEDUP_REMOVED lines=43> */
.L_x_14907:
[----:B------:R-:W-:Y:S05]  /*fed0*/  BSYNC.RECONVERGENT B1 ;  /* 0x0000000000017941 */ /* 0x000fea0003800200 */
.L_x_14906:
        /* <DEDUP_REMOVED lines=23> */
.L_x_14913:
        /* <DEDUP_REMOVED lines=13> */
.L_x_14915:
[----:B------:R-:W-:Y:S05]  /*10120*/  BSYNC.RECONVERGENT B2 ;  /* 0x0000000000027941 */ /* 0x000fea0003800200 */
.L_x_14914:
        /* <DEDUP_REMOVED lines=43> */
.L_x_14912:
[----:B------:R-:W-:Y:S05]  /*103e0*/  BSYNC.RECONVERGENT B1 ;  /* 0x0000000000017941 */ /* 0x000fea0003800200 */
.L_x_14911:
        /* <DEDUP_REMOVED lines=23> */
.L_x_14918:
        /* <DEDUP_REMOVED lines=13> */
.L_x_14920:
[----:B------:R-:W-:Y:S05]  /*10630*/  BSYNC.RECONVERGENT B2 ;  /* 0x0000000000027941 */ /* 0x000fea0003800200 */
.L_x_14919:
        /* <DEDUP_REMOVED lines=43> */
.L_x_14917:
[----:B------:R-:W-:Y:S05]  /*108f0*/  BSYNC.RECONVERGENT B1 ;  /* 0x0000000000017941 */ /* 0x000fea0003800200 */
.L_x_14916:
        /* <DEDUP_REMOVED lines=23> */
.L_x_14923:
        /* <DEDUP_REMOVED lines=13> */
.L_x_14925:
[----:B------:R-:W-:Y:S05]  /*10b40*/  BSYNC.RECONVERGENT B2 ;  /* 0x0000000000027941 */ /* 0x000fea0003800200 */
.L_x_14924:
        /* <DEDUP_REMOVED lines=43> */
.L_x_14922:
[----:B------:R-:W-:Y:S05]  /*10e00*/  BSYNC.RECONVERGENT B1 ;  /* 0x0000000000017941 */ /* 0x000fea0003800200 */
.L_x_14921:
        /* <DEDUP_REMOVED lines=14> */
.L_x_14885:
        /* <DEDUP_REMOVED lines=47> */
.L_x_14926:
        /* <DEDUP_REMOVED lines=20> */
.L_x_14930:
        /* <DEDUP_REMOVED lines=13> */
.L_x_14932:
[----:B------:R-:W-:Y:S05]  /*113f0*/  BSYNC.RECONVERGENT B2 ;  /* 0x0000000000027941 */ /* 0x000fea0003800200 */
.L_x_14931:
        /* <DEDUP_REMOVED lines=41> */
.L_x_14929:
[----:B------:R-:W-:Y:S05]  /*11690*/  BSYNC.RECONVERGENT B1 ;  /* 0x0000000000017941 */ /* 0x000fea0003800200 */
.L_x_14928:
[----:B------:R-:W-:Y:S01]  /*116a0*/  I2FP.F32.U32 R7, R7 ;  /* 0x0000000700077245 */ /* 0x000fe20000201000 */
[----:B------:R-:W-:Y:S01]  /*116b0*/  BSSY.RECONVERGENT B1, `(.L_x_14933) ;  /* 0x000004d000017945 */ /* 0x000fe20003800200 */
[----:B------:R-:W-:Y:S01]  /*116c0*/  ISETP.NE.AND P3, PT, R10, 0x1, PT ;  /* 0x000000010a00780c */ /* 0x000fe20003f65270 */
[----:B------:R-:W-:Y:S02]  /*116d0*/  HFMA2 R12, -RZ, RZ, 0, 1.1920928955078125e-07 ;  /* 0x00000002ff0c7431 */ /* 0x000fe400000001ff */
[----:B------:R-:W-:Y:S02]  /*116e0*/  IMAD.MOV.U32 R9, RZ, RZ, R184 ;  /* 0x000000ffff097224 */ /* 0x000fe400078e00b8 */
[----:B------:R-:W-:Y:S01]  /*116f0*/  FFMA.FTZ R8, R7, R252, 1.1641532182693481445e-10 ;  /* 0x2f00000007087423 */ /* 0x000fe200000100fc */
[----:B-----5:R-:W-:-:S04]  /*11700*/  HADD2.F32 R7, -RZ, R148.H0_H0 ;  /* 0x20000094ff077230 */ /* 0x020fc80000004100 */
        /* <DEDUP_REMOVED lines=14> */
.L_x_14935:
        /* <DEDUP_REMOVED lines=13> */
.L_x_14937:
[----:B------:R-:W-:Y:S05]  /*118c0*/  BSYNC.RECONVERGENT B2 ;  /* 0x0000000000027941 */ /* 0x000fea0003800200 */
.L_x_14936:
        /* <DEDUP_REMOVED lines=43> */
.L_x_14934:
[----:B------:R-:W-:Y:S05]  /*11b80*/  BSYNC.RECONVERGENT B1 ;  /* 0x0000000000017941 */ /* 0x000fea0003800200 */
.L_x_14933:
        /* <DEDUP_REMOVED lines=25> */
.L_x_14940:
        /* <DEDUP_REMOVED lines=13> */
.L_x_14942:
[----:B------:R-:W-:Y:S05]  /*11df0*/  BSYNC.RECONVERGENT B2 ;  /* 0x0000000000027941 */ /* 0x000fea0003800200 */
.L_x_14941:
        /* <DEDUP_REMOVED lines=43> */
.L_x_14939:
[----:B------:R-:W-:Y:S05]  /*120b0*/  BSYNC.RECONVERGENT B1 ;  /* 0x0000000000017941 */ /* 0x000fea0003800200 */
.L_x_14938:
[----:B------:R-:W-:Y:S01]  /*120c0*/  I2FP.F32.U32 R9, R9 ;  /* 0x0000000900097245 */ /* 0x000fe20000201000 */
[----:B------:R-:W-:Y:S01]  /*120d0*/  BSSY.RECONVERGENT B1, `(.L_x_14943) ;  /* 0x000004d000017945 */ /* 0x000fe20003800200 */
[----:B------:R-:W-:Y:S01]  /*120e0*/  ISETP.NE.AND P3, PT, R11, 0x1, PT ;  /* 0x000000010b00780c */ /* 0x000fe20003f65270 */
[----:B------:R-:W-:Y:S01]  /*120f0*/  IMAD.MOV.U32 R12, RZ, RZ, 0x2 ;  /* 0x00000002ff0c7424 */ /* 0x000fe200078e00ff */
[----:B------:R-:W-:Y:S01]  /*12100*/  MOV R10, R184 ;  /* 0x000000b8000a7202 */ /* 0x000fe20000000f00 */
[----:B------:R-:W-:Y:S01]  /*12110*/  FFMA.FTZ R8, R9, R252, 1.1641532182693481445e-10 ;  /* 0x2f00000009087423 */ /* 0x000fe200000100fc */
[----:B------:R-:W-:-:S04]  /*12120*/  HADD2.F32 R9, -RZ, R148.H1_H1 ;  /* 0x30000094ff097230 */ /* 0x000fc80000004100 */
        /* <DEDUP_REMOVED lines=14> */
.L_x_14945:
        /* <DEDUP_REMOVED lines=13> */
.L_x_14947:
[----:B------:R-:W-:Y:S05]  /*122e0*/  BSYNC.RECONVERGENT B2 ;  /* 0x0000000000027941 */ /* 0x000fea0003800200 */
.L_x_14946:
        /* <DEDUP_REMOVED lines=43> */
.L_x_14944:
[----:B------:R-:W-:Y:S05]  /*125a0*/  BSYNC.RECONVERGENT B1 ;  /* 0x0000000000017941 */ /* 0x000fea0003800200 */
.L_x_14943:
        /* <DEDUP_REMOVED lines=10> */
[----:B------:R-:W-:-:S03]  /*12650*/  SEL R8, RZ, 0x1, P2 ;  /* 0x00000001ff087807 */ /* 0x000fc60001000000 */
[----:B------:R-:W-:Y:S01]  /*12660*/  FADD.FTZ R14, R14, R9 ;  /* 0x000000090e0e7221 */ /* 0x000fe20000010000 */
[----:B------:R-:W-:-:S03]  /*12670*/  MOV R9, R184 ;  /* 0x000000b800097202 */ /* 0x000fc60000000f00 */
[--C-:B-1----:R-:W-:Y:S01]  /*12680*/  @P1 FADD.FTZ R160, R11, R14.reuse ;  /* 0x0000000e0ba01221 */ /* 0x102fe20000010000 */
        /* <DEDUP_REMOVED lines=11> */
.L_x_14950:
        /* <DEDUP_REMOVED lines=13> */
.L_x_14952:
[----:B------:R-:W-:Y:S05]  /*12810*/  BSYNC.RECONVERGENT B2 ;  /* 0x0000000000027941 */ /* 0x000fea0003800200 */
.L_x_14951:
        /* <DEDUP_REMOVED lines=43> */
.L_x_14949:
[----:B------:R-:W-:Y:S05]  /*12ad0*/  BSYNC.RECONVERGENT B1 ;  /* 0x0000000000017941 */ /* 0x000fea0003800200 */
.L_x_14948:
        /* <DEDUP_REMOVED lines=21> */
.L_x_14955:
        /* <DEDUP_REMOVED lines=13> */
.L_x_14957:
[----:B------:R-:W-:Y:S05]  /*12d00*/  BSYNC.RECONVERGENT B2 ;  /* 0x0000000000027941 */ /* 0x000fea0003800200 */
.L_x_14956:
        /* <DEDUP_REMOVED lines=43> */
.L_x_14954:
[----:B------:R-:W-:Y:S05]  /*12fc0*/  BSYNC.RECONVERGENT B1 ;  /* 0x0000000000017941 */ /* 0x000fea0003800200 */
.L_x_14953:
        /* <DEDUP_REMOVED lines=25> */
.L_x_14960:
        /* <DEDUP_REMOVED lines=13> */
.L_x_14962:
[----:B------:R-:W-:Y:S05]  /*13230*/  BSYNC.RECONVERGENT B2 ;  /* 0x0000000000027941 */ /* 0x000fea0003800200 */
.L_x_14961:
        /* <DEDUP_REMOVED lines=43> */
.L_x_14959:
[----:B------:R-:W-:Y:S05]  /*134f0*/  BSYNC.RECONVERGENT B1 ;  /* 0x0000000000017941 */ /* 0x000fea0003800200 */
.L_x_14958:
        /* <DEDUP_REMOVED lines=21> */
.L_x_14965:
        /* <DEDUP_REMOVED lines=13> */
.L_x_14967:
[----:B------:R-:W-:Y:S05]  /*13720*/  BSYNC.RECONVERGENT B2 ;  /* 0x0000000000027941 */ /* 0x000fea0003800200 */
.L_x_14966:
        /* <DEDUP_REMOVED lines=43> */
.L_x_14964:
[----:B------:R-:W-:Y:S05]  /*139e0*/  BSYNC.RECONVERGENT B1 ;  /* 0x0000000000017941 */ /* 0x000fea0003800200 */
.L_x_14963:
        /* <DEDUP_REMOVED lines=25> */
.L_x_14970:
        /* <DEDUP_REMOVED lines=13> */
.L_x_14972:
[----:B------:R-:W-:Y:S05]  /*13c50*/  BSYNC.RECONVERGENT B2 ;  /* 0x0000000000027941 */ /* 0x000fea0003800200 */
.L_x_14971:
        /* <DEDUP_REMOVED lines=43> */
.L_x_14969:
[----:B------:R-:W-:Y:S05]  /*13f10*/  BSYNC.RECONVERGENT B1 ;  /* 0x0000000000017941 */ /* 0x000fea0003800200 */
.L_x_14968:
        /* <DEDUP_REMOVED lines=20> */
.L_x_14975:
        /* <DEDUP_REMOVED lines=13> */
.L_x_14977:
[----:B------:R-:W-:Y:S05]  /*14130*/  BSYNC.RECONVERGENT B2 ;  /* 0x0000000000027941 */ /* 0x000fea0003800200 */
.L_x_14976:
        /* <DEDUP_REMOVED lines=43> */
.L_x_14974:
[----:B------:R-:W-:Y:S05]  /*143f0*/  BSYNC.RECONVERGENT B1 ;  /* 0x0000000000017941 */ /* 0x000fea0003800200 */
.L_x_14973:
        /* <DEDUP_REMOVED lines=26> */
.L_x_14980:
        /* <DEDUP_REMOVED lines=13> */
.L_x_14982:
[----:B------:R-:W-:Y:S05]  /*14670*/  BSYNC.RECONVERGENT B2 ;  /* 0x0000000000027941 */ /* 0x000fea0003800200 */
.L_x_14981:
        /* <DEDUP_REMOVED lines=43> */
.L_x_14979:
[----:B------:R-:W-:Y:S05]  /*14930*/  BSYNC.RECONVERGENT B1 ;  /* 0x0000000000017941 */ /* 0x000fea0003800200 */
.L_x_14978:
        /* <DEDUP_REMOVED lines=20> */
.L_x_14985:
        /* <DEDUP_REMOVED lines=13> */
.L_x_14987:
[----:B------:R-:W-:Y:S05]  /*14b50*/  BSYNC.RECONVERGENT B2 ;  /* 0x0000000000027941 */ /* 0x000fea0003800200 */
.L_x_14986:
        /* <DEDUP_REMOVED lines=43> */
.L_x_14984:
[----:B------:R-:W-:Y:S05]  /*14e10*/  BSYNC.RECONVERGENT B1 ;  /* 0x0000000000017941 */ /* 0x000fea0003800200 */
.L_x_14983:
[----:B------:R-:W-:Y:S01]  /*14e20*/  I2FP.F32.U32 R13, R13 ;  /* 0x0000000d000d7245 */ /* 0x000fe20000201000 */
[----:B------:R-:W-:Y:S01]  /*14e30*/  HADD2.F32 R165, -RZ, R42.H1_H1 ;  /* 0x3000002affa57230 */ /* 0x000fe20000004100 */
[----:B------:R-:W-:Y:S01]  /*14e40*/  BSSY.RECONVERGENT B1, `(.L_x_14988) ;  /* 0x0000050000017945 */ /* 0x000fe20003800200 */
[----:B------:R-:W-:Y:S02]  /*14e50*/  IMAD.MOV.U32 R173, RZ, RZ, 0x2 ;  /* 0x00000002ffad7424 */ /* 0x000fe400078e00ff */
        /* <DEDUP_REMOVED lines=21> */
.L_x_14990:
        /* <DEDUP_REMOVED lines=13> */
.L_x_14992:
[----:B------:R-:W-:Y:S05]  /*15080*/  BSYNC.RECONVERGENT B2 ;  /* 0x0000000000027941 */ /* 0x000fea0003800200 */
.L_x_14991:
        /* <DEDUP_REMOVED lines=43> */
.L_x_14989:
[----:B------:R-:W-:Y:S05]  /*15340*/  BSYNC.RECONVERGENT B1 ;  /* 0x0000000000017941 */ /* 0x000fea0003800200 */
.L_x_14988:
        /* <DEDUP_REMOVED lines=20> */
.L_x_14995:
        /* <DEDUP_REMOVED lines=13> */
.L_x_14997:
[----:B------:R-:W-:Y:S05]  /*15560*/  BSYNC.RECONVERGENT B2 ;  /* 0x0000000000027941 */ /* 0x000fea0003800200 */
.L_x_14996:
        /* <DEDUP_REMOVED lines=43> */
.L_x_14994:
[----:B------:R-:W-:Y:S05]  /*15820*/  BSYNC.RECONVERGENT B1 ;  /* 0x0000000000017941 */ /* 0x000fea0003800200 */
.L_x_14993:
        /* <DEDUP_REMOVED lines=13> */
[--C-:B------:R-:W-:Y:S01]  /*15900*/  @!P1 IMAD.MOV.U32 R165, RZ, RZ, R13.reuse ;  /* 0x000000ffffa59224 */ /* 0x100fe200078e000d */
[----:B------:R-:W-:Y:S01]  /*15910*/  PRMT R13, R150, 0x7610, R13 ;  /* 0x00007610960d7816 */ /* 0x000fe2000000000d */
        /* <DEDUP_REMOVED lines=11> */
.L_x_15000:
        /* <DEDUP_REMOVED lines=13> */
.L_x_15002:
[----:B------:R-:W-:Y:S05]  /*15aa0*/  BSYNC.RECONVERGENT B2 ;  /* 0x0000000000027941 */ /* 0x000fea0003800200 */
.L_x_15001:
        /* <DEDUP_REMOVED lines=43> */
.L_x_14999:
[----:B------:R-:W-:Y:S05]  /*15d60*/  BSYNC.RECONVERGENT B1 ;  /* 0x0000000000017941 */ /* 0x000fea0003800200 */
.L_x_14998:
[----:B------:R-:W-:Y:S01]  /*15d70*/  I2FP.F32.U32 R175, R150 ;  /* 0x0000009600af7245 */ /* 0x000fe20000201000 */
[----:B------:R-:W-:Y:S01]  /*15d80*/  HADD2.F32 R151, -RZ, R151.H1_H1 ;  /* 0x30000097ff977230 */ /* 0x000fe20000004100 */
        /* <DEDUP_REMOVED lines=18> */
.L_x_15005:
        /* <DEDUP_REMOVED lines=15> */
.L_x_15007:
[----:B------:R-:W-:Y:S05]  /*15fa0*/  BSYNC.RECONVERGENT B2 ;  /* 0x0000000000027941 */ /* 0x000fea0003800200 */
.L_x_15006:
        /* <DEDUP_REMOVED lines=36> */
[----:B------:R-:W-:Y:S01]  /*161f0*/  HFMA2 R177, -RZ, RZ, 0, 0 ;  /* 0x00000000ffb17431 */ /* 0x000fe200000001ff */
[----:B------:R-:W-:Y:S02]  /*16200*/  LOP3.LUT R181, R176, UR26, R151, 0x96, !PT ;  /* 0x0000001ab0b57c12 */ /* 0x000fe4000f8e9697 */
[----:B------:R-:W-:Y:S01]  /*16210*/  MOV R184, R150 ;  /* 0x0000009600b87202 */ /* 0x000fe20000000f00 */
[----:B------:R-:W-:-:S05]  /*16220*/  IMAD.WIDE.U32 R150, R175, -0x2daee0ad, RZ ;  /* 0xd2511f53af967825 */ /* 0x000fca00078e00ff */
[----:B------:R-:W-:Y:S01]  /*16230*/  LOP3.LUT R183, R174, UR27, R151, 0x96, !PT ;  /* 0x0000001baeb77c12 */ /* 0x000fe2000f8e9697 */
[----:B------:R-:W-:Y:S02]  /*16240*/  IMAD.MOV.U32 R151, RZ, RZ, R168 ;  /* 0x000000ffff977224 */ /* 0x000fe400078e00a8 */
[----:B------:R-:W-:-:S07]  /*16250*/  IMAD.MOV.U32 R168, RZ, RZ, R150 ;  /* 0x000000ffffa87224 */ /* 0x000fce00078e0096 */
.L_x_15004:
[----:B------:R-:W-:Y:S05]  /*16260*/  BSYNC.RECONVERGENT B1 ;  /* 0x0000000000017941 */ /* 0x000fea0003800200 */
.L_x_15003:
[----:B------:R-:W-:Y:S02]  /*16270*/  I2FP.F32.U32 R151, R151 ;  /* 0x0000009700977245 */ /* 0x000fe40000201000 */
[----:B------:R-:W-:Y:S02]  /*16280*/  PRMT R149, R14, 0x5410, R149 ;  /* 0x000054100e957816 */ /* 0x000fe40000000095 */
[----:B------:R-:W-:Y:S01]  /*16290*/  PRMT R148, R172, 0x5410, R148 ;  /* 0x00005410ac947816 */ /* 0x000fe20000000094 */
[----:B------:R-:W-:Y:S01]  /*162a0*/  FFMA.FTZ R150, R151, R252, 1.1641532182693481445e-10 ;  /* 0x2f00000097967423 */ /* 0x000fe200000100fc */
[----:B------:R-:W-:-:S04]  /*162b0*/  HADD2.F32 R151, -RZ, R43.H1_H1 ;  /* 0x3000002bff977230 */ /* 0x000fc80000004100 */
[----:B------:R-:W-:Y:S01]  /*162c0*/  FSETP.GTU.FTZ.AND P6, PT, R150, R29, PT ;  /* 0x0000001d9600720b */ /* 0x000fe20003fdc000 */
[----:B------:R-:W-:-:S05]  /*162d0*/  FMUL.FTZ R151, R151, R28 ;  /* 0x0000001c97977220 */ /* 0x000fca0000410000 */
[----:B------:R-:W-:Y:S02]  /*162e0*/  FSEL R175, R151, RZ, !P6 ;  /* 0x000000ff97af7208 */ /* 0x000fe40007000000 */
[----:B------:R-:W-:-:S03]  /*162f0*/  SEL R151, RZ, 0x1, P6 ;  /* 0x00000001ff977807 */ /* 0x000fc60003000000 */
[----:B------:R-:W-:Y:S01]  /*16300*/  FADD.FTZ R150, R166, R175 ;  /* 0x000000afa6967221 */ /* 0x000fe20000010000 */
[----:B------:R-:W-:Y:S01]  /*16310*/  @P1 HADD2.F32 R175, -RZ, R39.H1_H1 ;  /* 0x30000027ffaf1230 */ /* 0x000fe20000004100 */
[----:B------:R-:W-:-:S04]  /*16320*/  PRMT R14, R151, 0x7610, R14 ;  /* 0x00007610970e7816 */ /* 0x000fc8000000000e */
[--C-:B------:R-:W-:Y:S01]  /*16330*/  @P1 FADD.FTZ R166, R175, R150.reuse ;  /* 0x00000096afa61221 */ /* 0x100fe20000010000 */
[----:B------:R-:W-:Y:S01]  /*16340*/  @!P1 IMAD.MOV.U32 R166, RZ, RZ, R150 ;  /* 0x000000ffffa69224 */ /* 0x000fe200078e0096 */
[----:B------:R-:W-:-:S04]  /*16350*/  PRMT R150, R178, 0x5410, R179 ;  /* 0x00005410b2967816 */ /* 0x000fc800000000b3 */
[----:B------:R-:W-:-:S04]  /*16360*/  F2FP.F16.F32.PACK_AB R174, RZ, R166 ;  /* 0x000000a6ffae723e */ /* 0x000fc800000000ff */
[----:B------:R-:W-:Y:S01]  /*16370*/  PRMT R151, R173, 0x5410, R174 ;  /* 0x00005410ad977816 */ /* 0x000fe200000000ae */
[----:B------:R-:W-:Y:S06]  /*16380*/  BRA `(.L_x_15008) ;  /* 0x00000028004c7947 */ /* 0x000fec0003800000 */
.L_x_14927:
        /* <DEDUP_REMOVED lines=16> */
.L_x_15011:
        /* <DEDUP_REMOVED lines=13> */
.L_x_15013:
[----:B------:R-:W-:Y:S05]  /*16560*/  BSYNC.RECONVERGENT B2 ;  /* 0x0000000000027941 */ /* 0x000fea0003800200 */
.L_x_15012:
        /* <DEDUP_REMOVED lines=43> */
.L_x_15010:
[----:B------:R-:W-:Y:S05]  /*16820*/  BSYNC.RECONVERGENT B1 ;  /* 0x0000000000017941 */ /* 0x000fea0003800200 */
.L_x_15009:
        /* <DEDUP_REMOVED lines=24> */
.L_x_15016:
        /* <DEDUP_REMOVED lines=13> */
.L_x_15018:
[----:B------:R-:W-:Y:S05]  /*16a80*/  BSYNC.RECONVERGENT B2 ;  /* 0x0000000000027941 */ /* 0x000fea0003800200 */
.L_x_15017:
        /* <DEDUP_REMOVED lines=43> */
.L_x_15015:
[----:B------:R-:W-:Y:S05]  /*16d40*/  BSYNC.RECONVERGENT B1 ;  /* 0x0000000000017941 */ /* 0x000fea0003800200 */
.L_x_15014:
[----:B------:R-:W-:Y:S01]  /*16d50*/  I2FP.F32.U32 R161, R161 ;  /* 0x000000a100a17245 */ /* 0x000fe20000201000 */
[----:B------:R-:W-:Y:S01]  /*16d60*/  HADD2.F32 R163, -RZ, R148.H1_H1 ;  /* 0x30000094ffa37230 */ /* 0x000fe20000004100 */
[----:B------:R-:W-:Y:S01]  /*16d70*/  ISETP.NE.AND P3, PT, R164, 0x1, PT ;  /* 0x00000001a400780c */ /* 0x000fe20003f65270 */
[----:B------:R-:W-:Y:S01]  /*16d80*/  BSSY.RECONVERGENT B1, `(.L_x_15019) ;  /* 0x000004e000017945 */ /* 0x000fe20003800200 */
[----:B------:R-:W-:Y:S02]  /*16d90*/  HFMA2 R165, -RZ, RZ, 0, 1.1920928955078125e-07 ;  /* 0x00000002ffa57431 */ /* 0x000fe400000001ff */
[----:B------:R-:W-:Y:S01]  /*16da0*/  FFMA.FTZ R148, R161, R252, 1.1641532182693481445e-10 ;  /* 0x2f000000a1947423 */ /* 0x000fe200000100fc */
[----:B------:R-:W-:Y:S01]  /*16db0*/  FMUL.FTZ R163, R163, R28 ;  /* 0x0000001ca3a37220 */ /* 0x000fe20000410000 */
[----:B------:R-:W-:-:S03]  /*16dc0*/  @P1 HADD2.F32 R161, -RZ, R36.H1_H1 ;  /* 0x30000024ffa11230 */ /* 0x000fc60000004100 */
        /* <DEDUP_REMOVED lines=16> */
.L_x_15021:
        /* <DEDUP_REMOVED lines=13> */
.L_x_15023:
[----:B------:R-:W-:Y:S05]  /*16fa0*/  BSYNC.RECONVERGENT B2 ;  /* 0x0000000000027941 */ /* 0x000fea0003800200 */
.L_x_15022:
        /* <DEDUP_REMOVED lines=43> */
.L_x_15020:
[----:B------:R-:W-:Y:S05]  /*17260*/  BSYNC.RECONVERGENT B1 ;  /* 0x0000000000017941 */ /* 0x000fea0003800200 */
.L_x_15019:
        /* <DEDUP_REMOVED lines=11> */
[----:B------:R-:W-:Y:S01]  /*17320*/  MOV R163, R184 ;  /* 0x000000b800a37202 */ /* 0x000fe20000000f00 */
        /* <DEDUP_REMOVED lines=12> */
.L_x_15026:
        /* <DEDUP_REMOVED lines=13> */
.L_x_15028:
[----:B------:R-:W-:Y:S05]  /*174c0*/  BSYNC.RECONVERGENT B2 ;  /* 0x0000000000027941 */ /* 0x000fea0003800200 */
.L_x_15027:
        /* <DEDUP_REMOVED lines=43> */
.L_x_15025:
[----:B------:R-:W-:Y:S05]  /*17780*/  BSYNC.RECONVERGENT B1 ;  /* 0x0000000000017941 */ /* 0x000fea0003800200 */
.L_x_15024:
        /* <DEDUP_REMOVED lines=24> */
.L_x_15031:
        /* <DEDUP_REMOVED lines=13> */
.L_x_15033:
[----:B------:R-:W-:Y:S05]  /*179e0*/  BSYNC.RECONVERGENT B2 ;  /* 0x0000000000027941 */ /* 0x000fea0003800200 */
.L_x_15032:
        /* <DEDUP_REMOVED lines=43> */
.L_x_15030:
[----:B------:R-:W-:Y:S05]  /*17ca0*/  BSYNC.RECONVERGENT B1 ;  /* 0x0000000000017941 */ /* 0x000fea0003800200 */
.L_x_15029:
        /* <DEDUP_REMOVED lines=23> */
.L_x_15036:
        /* <DEDUP_REMOVED lines=13> */
.L_x_15038:
[----:B------:R-:W-:Y:S05]  /*17ef0*/  BSYNC.RECONVERGENT B2 ;  /* 0x0000000000027941 */ /* 0x000fea0003800200 */
.L_x_15037:
        /* <DEDUP_REMOVED lines=43> */
.L_x_15035:
[----:B------:R-:W-:Y:S05]  /*181b0*/  BSYNC.RECONVERGENT B1 ;  /* 0x0000000000017941 */ /* 0x000fea0003800200 */
.L_x_15034:
        /* <DEDUP_REMOVED lines=23> */
.L_x_15041:
        /* <DEDUP_REMOVED lines=13> */
.L_x_15043:
[----:B------:R-:W-:Y:S05]  /*18400*/  BSYNC.RECONVERGENT B2 ;  /* 0x0000000000027941 */ /* 0x000fea0003800200 */
.L_x_15042:
        /* <DEDUP_REMOVED lines=41> */
[----:B------:R-:W-:Y:S01]  /*186a0*/  LOP3.LUT R183, R176, UR27, R175, 0x96, !PT ;  /* 0x0000001bb0b77c12 */ /* 0x000fe2000f8e96af */
[----:B------:R-:W-:-:S07]  /*186b0*/  HFMA2 R176, -RZ, RZ, 0, 0 ;  /* 0x00000000ffb07431 */ /* 0x000fce00000001ff */
.L_x_15040:
[----:B------:R-:W-:Y:S05]  /*186c0*/  BSYNC.RECONVERGENT B1 ;  /* 0x0000000000017941 */ /* 0x000fea0003800200 */
.L_x_15039:
        /* <DEDUP_REMOVED lines=23> */
.L_x_15046:
        /* <DEDUP_REMOVED lines=13> */
.L_x_15048:
[----:B------:R-:W-:Y:S05]  /*18910*/  BSYNC.RECONVERGENT B2 ;  /* 0x0000000000027941 */ /* 0x000fea0003800200 */
.L_x_15047:
        /* <DEDUP_REMOVED lines=39> */
[----:B------:R-:W-:Y:S01]  /*18b90*/  IMAD.WIDE.U32 R174, R166, -0x2daee0ad, RZ ;  /* 0xd2511f53a6ae7825 */ /* 0x000fe200078e00ff */
[----:B------:R-:W-:-:S03]  /*18ba0*/  MOV R166, R168 ;  /* 0x000000a800a67202 */ /* 0x000fc60000000f00 */
[----:B------:R-:W-:Y:S01]  /*18bb0*/  IMAD.MOV.U32 R168, RZ, RZ, R174 ;  /* 0x000000ffffa87224 */ /* 0x000fe200078e00ae */
[----:B------:R-:W-:-:S07]  /*18bc0*/  LOP3.LUT R183, R176, UR27, R175, 0x96, !PT ;  /* 0x0000001bb0b77c12 */ /* 0x000fce000f8e96af */
.L_x_15045:
[----:B------:R-:W-:Y:S05]  /*18bd0*/  BSYNC.RECONVERGENT B1 ;  /* 0x0000000000017941 */ /* 0x000fea0003800200 */
.L_x_15044:
        /* <DEDUP_REMOVED lines=10> */
[----:B------:R-:W-:-:S04]  /*18c80*/  PLOP3.LUT P5, PT, P5, PT, PT, 0x8, 0x80 ;  /* 0x000000000080781c */ /* 0x000fc80002fae170 */
[----:B------:R-:W-:-:S05]  /*18c90*/  @P1 FADD.FTZ R166, R151, R166 ;  /* 0x000000a697a61221 */ /* 0x000fca0000010000 */
[----:B------:R-:W-:-:S04]  /*18ca0*/  F2FP.F16.F32.PACK_AB R151, RZ, R166 ;  /* 0x000000a6ff97723e */ /* 0x000fc800000000ff */
[----:B------:R-:W-:-:S07]  /*18cb0*/  PRMT R151, R179, 0x5410, R151 ;  /* 0x00005410b3977816 */ /* 0x000fce0000000097 */
.L_x_15008:
        /* <DEDUP_REMOVED lines=19> */
[----:B------:R-:W-:Y:S01]  /*18df0*/  IMAD.WIDE.U32 R172, R158, 0x8, R190 ;  /* 0x000000089eac7825 */ /* 0x000fe200078e00be */
[----:B------:R-:W-:-:S04]  /*18e00*/  IADD3 R167, PT, PT, R6, 0x60, RZ ;  /* 0x0000006006a77810 */ /* 0x000fc80007ffe0ff */
[----:B------:R1:W-:Y:S01]  /*18e10*/  STG.E.64 desc[UR8][R172.64], R170 ;  /* 0x000000aaac007986 */ /* 0x0003e2000c101b08 */
[----:B------:R-:W2:Y:S01]  /*18e20*/  @P1 LDC.64 R148, c[0x0][0x3a0] ;  /* 0x0000e800ff941b82 */ /* 0x000ea20000000a00 */
        /* <DEDUP_REMOVED lines=22> */
.L_x_15049:
        /* <DEDUP_REMOVED lines=22> */
.L_x_15053:
        /* <DEDUP_REMOVED lines=13> */
.L_x_15055:
[----:B------:R-:W-:Y:S05]  /*191c0*/  BSYNC.RECONVERGENT B2 ;  /* 0x0000000000027941 */ /* 0x000fea0003800200 */
.L_x_15054:
[----:B0-----:R-:W-:Y:S01]  /*191d0*/  IMAD.WIDE.U32 R170, R0, -0x326172a9, RZ ;  /* 0xcd9e8d5700aa7825 */ /* 0x001fe200078e00ff */
        /* <DEDUP_REMOVED lines=42> */
.L_x_15052:
[----:B------:R-:W-:Y:S05]  /*19480*/  BSYNC.RECONVERGENT B1 ;  /* 0x0000000000017941 */ /* 0x000fea0003800200 */
.L_x_15051:
[----:B------:R-:W-:Y:S01]  /*19490*/  I2FP.F32.U32 R7, R7 ;  /* 0x0000000700077245 */ /* 0x000fe20000201000 */
[----:B------:R-:W-:Y:S01]  /*194a0*/  BSSY.RECONVERGENT B1, `(.L_x_15056) ;  /* 0x000004e000017945 */ /* 0x000fe20003800200 */
[----:B------:R-:W-:Y:S01]  /*194b0*/  ISETP.NE.AND P3, PT, R10, 0x1, PT ;  /* 0x000000010a00780c */ /* 0x000fe20003f65270 */
[----:B------:R-:W-:Y:S01]  /*194c0*/  IMAD.MOV.U32 R12, RZ, RZ, 0x2 ;  /* 0x00000002ff0c7424 */ /* 0x000fe200078e00ff */
[----:B------:R-:W-:Y:S01]  /*194d0*/  LOP3.LUT R17, R17, 0xffffffef, RZ, 0xc0, !PT ;  /* 0xffffffef11117812 */ /* 0x000fe200078ec0ff */
[----:B------:R-:W-:Y:S01]  /*194e0*/  FFMA.FTZ R8, R7, R252, 1.1641532182693481445e-10 ;  /* 0x2f00000007087423 */ /* 0x000fe200000100fc */
[----:B-----5:R-:W-:Y:S02]  /*194f0*/  HADD2.F32 R7, -RZ, R148.H0_H0 ;  /* 0x20000094ff077230 */ /* 0x020fe40000004100 */
        /* <DEDUP_REMOVED lines=15> */
.L_x_15058:
        /* <DEDUP_REMOVED lines=13> */
.L_x_15060:
[----:B------:R-:W-:Y:S05]  /*196c0*/  BSYNC.RECONVERGENT B2 ;  /* 0x0000000000027941 */ /* 0x000fea0003800200 */
.L_x_15059:
        /* <DEDUP_REMOVED lines=43> */
.L_x_15057:
[----:B------:R-:W-:Y:S05]  /*19980*/  BSYNC.RECONVERGENT B1 ;  /* 0x0000000000017941 */ /* 0x000fea0003800200 */
.L_x_15056:
        /* <DEDUP_REMOVED lines=10> */
[----:B------:R-:W-:-:S04]  /*19a30*/  IMAD.MOV.U32 R11, RZ, RZ, 0x2 ;  /* 0x00000002ff0b7424 */ /* 0x000fc800078e00ff */
        /* <DEDUP_REMOVED lines=14> */
.L_x_15063:
        /* <DEDUP_REMOVED lines=13> */
.L_x_15065:
[----:B------:R-:W-:Y:S05]  /*19bf0*/  BSYNC.RECONVERGENT B2 ;  /* 0x0000000000027941 */ /* 0x000fea0003800200 */
.L_x_15064:
        /* <DEDUP_REMOVED lines=43> */
.L_x_15062:
[----:B------:R-:W-:Y:S05]  /*19eb0*/  BSYNC.RECONVERGENT B1 ;  /* 0x0000000000017941 */ /* 0x000fea0003800200 */
.L_x_15061:
[----:B------:R-:W-:Y:S01]  /*19ec0*/  I2FP.F32.U32 R9, R9 ;  /* 0x0000000900097245 */ /* 0x000fe20000201000 */
[----:B------:R-:W-:Y:S01]  /*19ed0*/  BSSY.RECONVERGENT B1, `(.L_x_15066) ;  /* 0x000004e000017945 */ /* 0x000fe20003800200 */
[----:B------:R-:W-:Y:S01]  /*19ee0*/  ISETP.NE.AND P3, PT, R11, 0x1, PT ;  /* 0x000000010b00780c */ /* 0x000fe20003f65270 */
[----:B------:R-:W-:Y:S01]  /*19ef0*/  HFMA2 R12, -RZ, RZ, 0, 1.1920928955078125e-07 ;  /* 0x00000002ff0c7431 */ /* 0x000fe200000001ff */
[----:B------:R-:W-:Y:S01]  /*19f00*/  LOP3.LUT R17, R17, 0xfffffff7, RZ, 0xc0, !PT ;  /* 0xfffffff711117812 */ /* 0x000fe200078ec0ff */
[----:B------:R-:W-:Y:S01]  /*19f10*/  FFMA.FTZ R8, R9, R252, 1.1641532182693481445e-10 ;  /* 0x2f00000009087423 */ /* 0x000fe200000100fc */
[----:B------:R-:W-:Y:S02]  /*19f20*/  HADD2.F32 R9, -RZ, R148.H1_H1 ;  /* 0x30000094ff097230 */ /* 0x000fe40000004100 */
        /* <DEDUP_REMOVED lines=15> */
.L_x_15068:
        /* <DEDUP_REMOVED lines=13> */
.L_x_15070:
[----:B------:R-:W-:Y:S05]  /*1a0f0*/  BSYNC.RECONVERGENT B2 ;  /* 0x0000000000027941 */ /* 0x000fea0003800200 */
.L_x_15069:
        /* <DEDUP_REMOVED lines=43> */
.L_x_15067:
[----:B------:R-:W-:Y:S05]  /*1a3b0*/  BSYNC.RECONVERGENT B1 ;  /* 0x0000000000017941 */ /* 0x000fea0003800200 */
.L_x_15066:
        /* <DEDUP_REMOVED lines=10> */
[----:B------:R-:W-:-:S03]  /*1a460*/  SEL R8, RZ, 0x1, P2 ;  /* 0x00000001ff087807 */ /* 0x000fc60001000000 */
[----:B------:R-:W-:Y:S01]  /*1a470*/  FADD.FTZ R14, R14, R9 ;  /* 0x000000090e0e7221 */ /* 0x000fe20000010000 */
[----:B------:R-:W-:-:S03]  /*1a480*/  IMAD.MOV.U32 R9, RZ, RZ, R184 ;  /* 0x000000ffff097224 */ /* 0x000fc600078e00b8 */
[--C-:B0-----:R-:W-:Y:S01]  /*1a490*/  @P1 FADD.FTZ R170, R11, R14.reuse ;  /* 0x0000000e0baa1221 */ /* 0x101fe20000010000 */
        /* <DEDUP_REMOVED lines=11> */
.L_x_15073:
        /* <DEDUP_REMOVED lines=13> */
.L_x_15075:
[----:B------:R-:W-:Y:S05]  /*1a620*/  BSYNC.RECONVERGENT B2 ;  /* 0x0000000000027941 */ /* 0x000fea0003800200 */
.L_x_15074:
        /* <DEDUP_REMOVED lines=43> */
.L_x_15072:
[----:B------:R-:W-:Y:S05]  /*1a8e0*/  BSYNC.RECONVERGENT B1 ;  /* 0x0000000000017941 */ /* 0x000fea0003800200 */
.L_x_15071:
[----:B------:R-:W-:Y:S01]  /*1a8f0*/  I2FP.F32.U32 R9, R9 ;  /* 0x0000000900097245 */ /* 0x000fe20000201000 */
[----:B------:R-:W-:Y:S01]  /*1a900*/  BSSY.RECONVERGENT B1, `(.L_x_15076) ;  /* 0x000004e000017945 */ /* 0x000fe20003800200 */
[----:B------:R-:W-:Y:S01]  /*1a910*/  ISETP.NE.AND P3, PT, R13, 0x1, PT ;  /* 0x000000010d00780c */ /* 0x000fe20003f65270 */
[----:B------:R-:W-:Y:S01]  /*1a920*/  IMAD.MOV.U32 R12, RZ, RZ, 0x2 ;  /* 0x00000002ff0c7424 */ /* 0x000fe200078e00ff */
[----:B------:R-:W-:Y:S01]  /*1a930*/  LOP3.LUT R17, R17, 0xfffffffb, RZ, 0xc0, !PT ;  /* 0xfffffffb11117812 */ /* 0x000fe200078ec0ff */
[----:B------:R-:W-:Y:S01]  /*1a940*/  FFMA.FTZ R10, R9, R252, 1.1641532182693481445e-10 ;  /* 0x2f000000090a7423 */ /* 0x000fe200000100fc */
[----:B------:R-:W-:Y:S01]  /*1a950*/  HADD2.F32 R9, -RZ, R149.H0_H0 ;  /* 0x20000095ff097230 */ /* 0x000fe20000004100 */
        /* <DEDUP_REMOVED lines=15> */
.L_x_15078:
        /* <DEDUP_REMOVED lines=13> */
.L_x_15080:
[----:B------:R-:W-:Y:S05]  /*1ab20*/  BSYNC.RECONVERGENT B2 ;  /* 0x0000000000027941 */ /* 0x000fea0003800200 */
.L_x_15079:
        /* <DEDUP_REMOVED lines=39> */
[----:B------:R-:W-:Y:S01]  /*1ada0*/  LOP3.LUT R183, R12, UR27, R11, 0x96, !PT ;  /* 0x0000001b0cb77c12 */ /* 0x000fe2000f8e960b */
[----:B------:R-:W-:Y:S02]  /*1adb0*/  HFMA2 R12, -RZ, RZ, 0, 0 ;  /* 0x00000000ff0c7431 */ /* 0x000fe400000001ff */
[----:B------:R-:W-:Y:S02]  /*1adc0*/  IMAD.MOV.U32 R11, RZ, RZ, R176 ;  /* 0x000000ffff0b7224 */ /* 0x000fe400078e00b0 */
[----:B------:R-:W-:-:S07]  /*1add0*/  IMAD.MOV.U32 R176, RZ, RZ, R10 ;  /* 0x000000ffffb07224 */ /* 0x000fce00078e000a */
.L_x_15077:
[----:B------:R-:W-:Y:S05]  /*1ade0*/  BSYNC.RECONVERGENT B1 ;  /* 0x0000000000017941 */ /* 0x000fea0003800200 */
.L_x_15076:
[----:B------:R-:W-:Y:S01]  /*1adf0*/  I2FP.F32.U32 R11, R11 ;  /* 0x0000000b000b7245 */ /* 0x000fe20000201000 */
[----:B------:R-:W-:Y:S01]  /*1ae00*/  BSSY.RECONVERGENT B1, `(.L_x_15081) ;  /* 0x0000051000017945 */ /* 0x000fe20003800200 */
[----:B------:R-:W-:-:S03]  /*1ae10*/  IMAD.MOV.U32 R13, RZ, RZ, 0x2 ;  /* 0x00000002ff0d7424 */ /* 0x000fc600078e00ff */
[----:B------:R-:W-:Y:S01]  /*1ae20*/  FFMA.FTZ R10, R11, R252, 1.1641532182693481445e-10 ;  /* 0x2f0000000b0a7423 */ /* 0x000fe200000100fc */
[----:B------:R-:W-:-:S04]  /*1ae30*/  HADD2.F32 R11, -RZ, R41.H0_H0 ;  /* 0x20000029ff0b7230 */ /* 0x000fc80000004100 */
[----:B------:R-:W-:Y:S01]  /*1ae40*/  FSETP.GTU.FTZ.AND P2, PT, R10, R29, PT ;  /* 0x0000001d0a00720b */ /* 0x000fe20003f5c000 */
[----:B------:R-:W-:Y:S01]  /*1ae50*/  FMUL.FTZ R10, R11, R28 ;  /* 0x0000001c0b0a7220 */ /* 0x000fe20000410000 */
[----:B------:R-:W-:-:S04]  /*1ae60*/  MOV R11, R184 ;  /* 0x000000b8000b7202 */ /* 0x000fc80000000f00 */
[----:B------:R-:W-:-:S05]  /*1ae70*/  FSEL R10, R10, RZ, !P2 ;  /* 0x000000ff0a0a7208 */ /* 0x000fca0005000000 */
[----:B------:R-:W-:Y:S01]  /*1ae80*/  FADD.FTZ R9, R9, R10 ;  /* 0x0000000a09097221 */ /* 0x000fe20000010000 */
[----:B------:R-:W-:-:S05]  /*1ae90*/  @P1 HADD2.F32 R10, -RZ, R37.H0_H0 ;  /* 0x20000025ff0a1230 */ /* 0x000fca0000004100 */
[--C-:B------:R-:W-:Y:S01]  /*1aea0*/  @P1 FADD.FTZ R169, R10, R9.reuse ;  /* 0x000000090aa91221 */ /* 0x100fe20000010000 */
[----:B------:R-:W-:Y:S01]  /*1aeb0*/  @!P1 IMAD.MOV.U32 R169, RZ, RZ, R9 ;  /* 0x000000ffffa99224 */ /* 0x000fe200078e0009 */
[----:B------:R-:W-:Y:S02]  /*1aec0*/  SEL R9, RZ, 0x1, P2 ;  /* 0x00000001ff097807 */ /* 0x000fe40001000000 */
[----:B------:R-:W-:Y:S02]  /*1aed0*/  ISETP.NE.AND P2, PT, R12, 0x1, PT ;  /* 0x000000010c00780c */ /* 0x000fe40003f45270 */
[----:B------:R-:W-:-:S11]  /*1aee0*/  F2FP.F16.F32.PACK_AB R14, RZ, R169 ;  /* 0x000000a9ff0e723e */ /* 0x000fd600000000ff */
        /* <DEDUP_REMOVED lines=9> */
.L_x_15083:
        /* <DEDUP_REMOVED lines=13> */
.L_x_15085:
[----:B------:R-:W-:Y:S05]  /*1b050*/  BSYNC.RECONVERGENT B2 ;  /* 0x0000000000027941 */ /* 0x000fea0003800200 */
.L_x_15084:
        /* <DEDUP_REMOVED lines=40> */
[----:B------:R-:W-:Y:S01]  /*1b2e0*/  LOP3.LUT R183, R12, UR27, R11, 0x96, !PT ;  /* 0x0000001b0cb77c12 */ /* 0x000fe2000f8e960b */
[----:B------:R-:W-:Y:S02]  /*1b2f0*/  IMAD.MOV.U32 R11, RZ, RZ, R176 ;  /* 0x000000ffff0b7224 */ /* 0x000fe400078e00b0 */
[----:B------:R-:W-:-:S07]  /*1b300*/  IMAD.MOV.U32 R176, RZ, RZ, R10 ;  /* 0x000000ffffb07224 */ /* 0x000fce00078e000a */
.L_x_15082:
[----:B------:R-:W-:Y:S05]  /*1b310*/  BSYNC.RECONVERGENT B1 ;  /* 0x0000000000017941 */ /* 0x000fea0003800200 */
.L_x_15081:
[----:B------:R-:W-:Y:S01]  /*1b320*/  I2FP.F32.U32 R11, R11 ;  /* 0x0000000b000b7245 */ /* 0x000fe20000201000 */
[----:B------:R-:W-:Y:S01]  /*1b330*/  HADD2.F32 R149, -RZ, R149.H1_H1 ;  /* 0x30000095ff957230 */ /* 0x000fe20000004100 */
        /* <DEDUP_REMOVED lines=20> */
.L_x_15088:
        /* <DEDUP_REMOVED lines=13> */
.L_x_15090:
[----:B------:R-:W-:Y:S05]  /*1b550*/  BSYNC.RECONVERGENT B2 ;  /* 0x0000000000027941 */ /* 0x000fea0003800200 */
.L_x_15089:
        /* <DEDUP_REMOVED lines=40> */
[----:B------:R-:W-:Y:S01]  /*1b7e0*/  IMAD.MOV.U32 R12, RZ, RZ, RZ ;  /* 0x000000ffff0c7224 */ /* 0x000fe200078e00ff */
[----:B------:R-:W-:Y:S01]  /*1b7f0*/  MOV R11, R176 ;  /* 0x000000b0000b7202 */ /* 0x000fe20000000f00 */
[----:B------:R-:W-:-:S07]  /*1b800*/  IMAD.MOV.U32 R176, RZ, RZ, R10 ;  /* 0x000000ffffb07224 */ /* 0x000fce00078e000a */
.L_x_15087:
[----:B------:R-:W-:Y:S05]  /*1b810*/  BSYNC.RECONVERGENT B1 ;  /* 0x0000000000017941 */ /* 0x000fea0003800200 */
.L_x_15086:
[----:B------:R-:W-:Y:S01]  /*1b820*/  I2FP.F32.U32 R11, R11 ;  /* 0x0000000b000b7245 */ /* 0x000fe20000201000 */
[----:B------:R-:W-:Y:S01]  /*1b830*/  BSSY.RECONVERGENT B1, `(.L_x_15091) ;  /* 0x0000051000017945 */ /* 0x000fe20003800200 */
[----:B------:R-:W-:-:S03]  /*1b840*/  IMAD.MOV.U32 R172, RZ, RZ, 0x2 ;  /* 0x00000002ffac7424 */ /* 0x000fc600078e00ff */
[----:B------:R-:W-:Y:S01]  /*1b850*/  FFMA.FTZ R10, R11, R252, 1.1641532182693481445e-10 ;  /* 0x2f0000000b0a7423 */ /* 0x000fe200000100fc */
[----:B------:R-:W-:-:S04]  /*1b860*/  HADD2.F32 R11, -RZ, R41.H1_H1 ;  /* 0x30000029ff0b7230 */ /* 0x000fc80000004100 */
[----:B------:R-:W-:Y:S01]  /*1b870*/  FSETP.GTU.FTZ.AND P2, PT, R10, R29, PT ;  /* 0x0000001d0a00720b */ /* 0x000fe20003f5c000 */
[----:B------:R-:W-:Y:S01]  /*1b880*/  FMUL.FTZ R10, R11, R28 ;  /* 0x0000001c0b0a7220 */ /* 0x000fe20000410000 */
[----:B------:R-:W-:-:S04]  /*1b890*/  IMAD.MOV.U32 R11, RZ, RZ, R184 ;  /* 0x000000ffff0b7224 */ /* 0x000fc800078e00b8 */
[----:B------:R-:W-:-:S05]  /*1b8a0*/  FSEL R10, R10, RZ, !P2 ;  /* 0x000000ff0a0a7208 */ /* 0x000fca0005000000 */
[----:B------:R-:W-:Y:S01]  /*1b8b0*/  FADD.FTZ R149, R149, R10 ;  /* 0x0000000a95957221 */ /* 0x000fe20000010000 */
[----:B------:R-:W-:-:S05]  /*1b8c0*/  @P1 HADD2.F32 R10, -RZ, R37.H1_H1 ;  /* 0x30000025ff0a1230 */ /* 0x000fca0000004100 */
[----:B------:R-:W-:Y:S01]  /*1b8d0*/  @P1 FADD.FTZ R171, R10, R149 ;  /* 0x000000950aab1221 */ /* 0x000fe20000010000 */
[----:B------:R-:W-:Y:S02]  /*1b8e0*/  SEL R10, RZ, 0x1, P2 ;  /* 0x00000001ff0a7807 */ /* 0x000fe40001000000 */
[----:B------:R-:W-:Y:S02]  /*1b8f0*/  ISETP.NE.AND P2, PT, R12, 0x1, PT ;  /* 0x000000010c00780c */ /* 0x000fe40003f45270 */
[----:B------:R-:W-:-:S04]  /*1b900*/  @!P1 MOV R171, R149 ;  /* 0x0000009500ab9202 */ /* 0x000fc80000000f00 */
        /* <DEDUP_REMOVED lines=10> */
.L_x_15093:
        /* <DEDUP_REMOVED lines=13> */
.L_x_15095:
[----:B------:R-:W-:Y:S05]  /*1ba80*/  BSYNC.RECONVERGENT B2 ;  /* 0x0000000000027941 */ /* 0x000fea0003800200 */
.L_x_15094:
        /* <DEDUP_REMOVED lines=41> */
[----:B------:R-:W-:Y:S01]  /*1bd20*/  LOP3.LUT R183, R172, UR27, R13, 0x96, !PT ;  /* 0x0000001bacb77c12 */ /* 0x000fe2000f8e960d */
[----:B------:R-:W-:-:S07]  /*1bd30*/  IMAD.MOV.U32 R172, RZ, RZ, RZ ;  /* 0x000000ffffac7224 */ /* 0x000fce00078e00ff */
.L_x_15092:
[----:B------:R-:W-:Y:S05]  /*1bd40*/  BSYNC.RECONVERGENT B1 ;  /* 0x0000000000017941 */ /* 0x000fea0003800200 */
.L_x_15091:
[----:B------:R-:W-:Y:S01]  /*1bd50*/  I2FP.F32.U32 R11, R11 ;  /* 0x0000000b000b7245 */ /* 0x000fe20000201000 */
[----:B------:R-:W-:Y:S01]  /*1bd60*/  BSSY.RECONVERGENT B1, `(.L_x_15096) ;  /* 0x000004c000017945 */ /* 0x000fe20003800200 */
[----:B------:R-:W-:Y:S01]  /*1bd70*/  ISETP.NE.AND P3, PT, R172, 0x1, PT ;  /* 0x00000001ac00780c */ /* 0x000fe20003f65270 */
[----:B------:R-:W-:Y:S02]  /*1bd80*/  HFMA2 R173, -RZ, RZ, 0, 1.1920928955078125e-07 ;  /* 0x00000002ffad7431 */ /* 0x000fe400000001ff */
[----:B------:R-:W-:Y:S02]  /*1bd90*/  IMAD.MOV.U32 R13, RZ, RZ, R184 ;  /* 0x000000ffff0d7224 */ /* 0x000fe400078e00b8 */
[----:B------:R-:W-:Y:S01]  /*1bda0*/  FFMA.FTZ R12, R11, R252, 1.1641532182693481445e-10 ;  /* 0x2f0000000b0c7423 */ /* 0x000fe200000100fc */
[----:B------:R-:W-:-:S04]  /*1bdb0*/  HADD2.F32 R11, -RZ, R150.H0_H0 ;  /* 0x20000096ff0b7230 */ /* 0x000fc80000004100 */
        /* <DEDUP_REMOVED lines=13> */
.L_x_15098:
        /* <DEDUP_REMOVED lines=13> */
.L_x_15100:
[----:B------:R-:W-:Y:S05]  /*1bf60*/  BSYNC.RECONVERGENT B2 ;  /* 0x0000000000027941 */ /* 0x000fea0003800200 */
.L_x_15099:
        /* <DEDUP_REMOVED lines=43> */
.L_x_15097:
[----:B------:R-:W-:Y:S05]  /*1c220*/  BSYNC.RECONVERGENT B1 ;  /* 0x0000000000017941 */ /* 0x000fea0003800200 */
.L_x_15096:
[----:B------:R-:W-:Y:S01]  /*1c230*/  I2FP.F32.U32 R13, R13 ;  /* 0x0000000d000d7245 */ /* 0x000fe20000201000 */
[----:B------:R-:W-:Y:S01]  /*1c240*/  BSSY.RECONVERGENT B1, `(.L_x_15101) ;  /* 0x0000052000017945 */ /* 0x000fe20003800200 */
[----:B------:R-:W-:-:S03]  /*1c250*/  HFMA2 R175, -RZ, RZ, 0, 1.1920928955078125e-07 ;  /* 0x00000002ffaf7431 */ /* 0x000fc600000001ff */
[----:B------:R-:W-:Y:S01]  /*1c260*/  FFMA.FTZ R12, R13, R252, 1.1641532182693481445e-10 ;  /* 0x2f0000000d0c7423 */ /* 0x000fe200000100fc */
[----:B------:R-:W-:-:S04]  /*1c270*/  HADD2.F32 R13, -RZ, R42.H0_H0 ;  /* 0x2000002aff0d7230 */ /* 0x000fc80000004100 */
[----:B------:R-:W-:Y:S01]  /*1c280*/  FSETP.GTU.FTZ.AND P3, PT, R12, R29, PT ;  /* 0x0000001d0c00720b */ /* 0x000fe20003f7c000 */
[----:B------:R-:W-:-:S03]  /*1c290*/  FMUL.FTZ R13, R13, R28 ;  /* 0x0000001c0d0d7220 */ /* 0x000fc60000410000 */
[----:B------:R-:W-:Y:S02]  /*1c2a0*/  SEL R12, RZ, 0x1, P3 ;  /* 0x00000001ff0c7807 */ /* 0x000fe40001800000 */
[----:B------:R-:W-:Y:S01]  /*1c2b0*/  FSEL R172, R13, RZ, !P3 ;  /* 0x000000ff0dac7208 */ /* 0x000fe20005800000 */
[----:B------:R-:W-:Y:S01]  /*1c2c0*/  IMAD.MOV.U32 R13, RZ, RZ, R184 ;  /* 0x000000ffff0d7224 */ /* 0x000fe200078e00b8 */
[----:B------:R-:W-:-:S03]  /*1c2d0*/  ISETP.NE.AND P3, PT, R173, 0x1, PT ;  /* 0x00000001ad00780c */ /* 0x000fc60003f65270 */
[----:B------:R-:W-:Y:S01]  /*1c2e0*/  FADD.FTZ R11, R11, R172 ;  /* 0x000000ac0b0b7221 */ /* 0x000fe20000010000 */
[----:B------:R-:W-:-:S05]  /*1c2f0*/  @P1 HADD2.F32 R172, -RZ, R38.H0_H0 ;  /* 0x20000026ffac1230 */ /* 0x000fca0000004100 */
[--C-:B------:R-:W-:Y:S01]  /*1c300*/  @P1 FADD.FTZ R172, R172, R11.reuse ;  /* 0x0000000bacac1221 */ /* 0x100fe20000010000 */
[--C-:B------:R-:W-:Y:S01]  /*1c310*/  @!P1 IMAD.MOV.U32 R172, RZ, RZ, R11.reuse ;  /* 0x000000ffffac9224 */ /* 0x100fe200078e000b */
[----:B------:R-:W-:-:S04]  /*1c320*/  PRMT R11, R12, 0x7610, R11 ;  /* 0x000076100c0b7816 */ /* 0x000fc8000000000b */
        /* <DEDUP_REMOVED lines=10> */
.L_x_15103:
        /* <DEDUP_REMOVED lines=13> */
.L_x_15105:
[----:B------:R-:W-:Y:S05]  /*1c4a0*/  BSYNC.RECONVERGENT B2 ;  /* 0x0000000000027941 */ /* 0x000fea0003800200 */
.L_x_15104:
        /* <DEDUP_REMOVED lines=40> */
[----:B------:R-:W-:Y:S01]  /*1c730*/  LOP3.LUT R183, R174, UR27, R13, 0x96, !PT ;  /* 0x0000001baeb77c12 */ /* 0x000fe2000f8e960d */
[----:B------:R-:W-:Y:S01]  /*1c740*/  IMAD.MOV.U32 R13, RZ, RZ, R176 ;  /* 0x000000ffff0d7224 */ /* 0x000fe200078e00b0 */
[----:B------:R-:W-:-:S07]  /*1c750*/  MOV R176, R12 ;  /* 0x0000000c00b07202 */ /* 0x000fce0000000f00 */
.L_x_15102:
[----:B------:R-:W-:Y:S05]  /*1c760*/  BSYNC.RECONVERGENT B1 ;  /* 0x0000000000017941 */ /* 0x000fea0003800200 */
.L_x_15101:
        /* <DEDUP_REMOVED lines=20> */
.L_x_15108:
        /* <DEDUP_REMOVED lines=13> */
.L_x_15110:
[----:B------:R-:W-:Y:S05]  /*1c980*/  BSYNC.RECONVERGENT B2 ;  /* 0x0000000000027941 */ /* 0x000fea0003800200 */
.L_x_15109:
        /* <DEDUP_REMOVED lines=43> */
.L_x_15107:
[----:B------:R-:W-:Y:S05]  /*1cc40*/  BSYNC.RECONVERGENT B1 ;  /* 0x0000000000017941 */ /* 0x000fea0003800200 */
.L_x_15106:
[----:B------:R-:W-:Y:S01]  /*1cc50*/  I2FP.F32.U32 R13, R13 ;  /* 0x0000000d000d7245 */ /* 0x000fe20000201000 */
[----:B------:R-:W-:Y:S01]  /*1cc60*/  @P1 HADD2.F32 R173, -RZ, R38.H1_H1 ;  /* 0x30000026ffad1230 */ /* 0x000fe20000004100 */
[----:B------:R-:W-:Y:S01]  /*1cc70*/  BSSY.RECONVERGENT B1, `(.L_x_15111) ;  /* 0x0000050000017945 */ /* 0x000fe20003800200 */
[----:B------:R-:W-:Y:S02]  /*1cc80*/  IMAD.MOV.U32 R178, RZ, RZ, 0x2 ;  /* 0x00000002ffb27424 */ /* 0x000fe400078e00ff */
[----:B------:R-:W-:Y:S01]  /*1cc90*/  FFMA.FTZ R12, R13, R252, 1.1641532182693481445e-10 ;  /* 0x2f0000000d0c7423 */ /* 0x000fe200000100fc */
[----:B------:R-:W-:-:S04]  /*1cca0*/  HADD2.F32 R13, -RZ, R42.H1_H1 ;  /* 0x3000002aff0d7230 */ /* 0x000fc80000004100 */
[----:B------:R-:W-:Y:S01]  /*1ccb0*/  FSETP.GTU.FTZ.AND P4, PT, R12, R29, PT ;  /* 0x0000001d0c00720b */ /* 0x000fe20003f9c000 */
[----:B------:R-:W-:-:S03]  /*1ccc0*/  FMUL.FTZ R13, R13, R28 ;  /* 0x0000001c0d0d7220 */ /* 0x000fc60000410000 */
[----:B------:R-:W-:Y:S02]  /*1ccd0*/  SEL R12, RZ, 0x1, P4 ;  /* 0x00000001ff0c7807 */ /* 0x000fe40002000000 */
[----:B------:R-:W-:Y:S02]  /*1cce0*/  FSEL R13, R13, RZ, !P4 ;  /* 0x000000ff0d0d7208 */ /* 0x000fe40006000000 */
[----:B------:R-:W-:-:S03]  /*1ccf0*/  ISETP.NE.AND P4, PT, R174, 0x1, PT ;  /* 0x00000001ae00780c */ /* 0x000fc60003f85270 */
        /* <DEDUP_REMOVED lines=14> */
.L_x_15113:
        /* <DEDUP_REMOVED lines=13> */
.L_x_15115:
[----:B------:R-:W-:Y:S05]  /*1ceb0*/  BSYNC.RECONVERGENT B2 ;  /* 0x0000000000027941 */ /* 0x000fea0003800200 */
.L_x_15114:
[----:B------:R-:W-:Y:S01]  /*1cec0*/  LOP3.LUT R174, R5, UR7, R181, 0x96, !PT ;  /* 0x0000000705ae7c12 */ /* 0x000fe2000f8e96b5 */
[----:B------:R-:W-:-:S04]  /*1ced0*/  IMAD.WIDE.U32 R182, R0, -0x326172a9, RZ ;  /* 0xcd9e8d5700b67825 */ /* 0x000fc800078e00ff */
[----:B------:R-:W-:Y:S02]  /*1cee0*/  HFMA2 R178, -RZ, RZ, 0, 0 ;  /* 0x00000000ffb27431 */ /* 0x000fe400000001ff */
        /* <DEDUP_REMOVED lines=40> */
.L_x_15112:
[----:B------:R-:W-:Y:S05]  /*1d170*/  BSYNC.RECONVERGENT B1 ;  /* 0x0000000000017941 */ /* 0x000fea0003800200 */
.L_x_15111:
        /* <DEDUP_REMOVED lines=20> */
.L_x_15118:
        /* <DEDUP_REMOVED lines=13> */
.L_x_15120:
[----:B------:R-:W-:Y:S05]  /*1d390*/  BSYNC.RECONVERGENT B2 ;  /* 0x0000000000027941 */ /* 0x000fea0003800200 */
.L_x_15119:
        /* <DEDUP_REMOVED lines=43> */
.L_x_15117:
[----:B------:R-:W-:Y:S05]  /*1d650*/  BSYNC.RECONVERGENT B1 ;  /* 0x0000000000017941 */ /* 0x000fea0003800200 */
.L_x_15116:
[----:B------:R-:W-:Y:S01]  /*1d660*/  I2FP.F32.U32 R175, R175 ;  /* 0x000000af00af7245 */ /* 0x000fe20000201000 */
[----:B------:R-:W-:Y:S01]  /*1d670*/  BSSY.RECONVERGENT B1, `(.L_x_15121) ;  /* 0x0000052000017945 */ /* 0x000fe20003800200 */
[----:B------:R-:W-:-:S03]  /*1d680*/  IMAD.MOV.U32 R182, RZ, RZ, 0x2 ;  /* 0x00000002ffb67424 */ /* 0x000fc600078e00ff */
[----:B------:R-:W-:Y:S01]  /*1d690*/  FFMA.FTZ R174, R175, R252, 1.1641532182693481445e-10 ;  /* 0x2f000000afae7423 */ /* 0x000fe200000100fc */
[----:B------:R-:W-:-:S04]  /*1d6a0*/  HADD2.F32 R175, -RZ, R43.H0_H0 ;  /* 0x2000002bffaf7230 */ /* 0x000fc80000004100 */
[----:B------:R-:W-:Y:S01]  /*1d6b0*/  FSETP.GTU.FTZ.AND P5, PT, R174, R29, PT ;  /* 0x0000001dae00720b */ /* 0x000fe20003fbc000 */
[----:B------:R-:W-:-:S05]  /*1d6c0*/  FMUL.FTZ R175, R175, R28 ;  /* 0x0000001cafaf7220 */ /* 0x000fca0000410000 */
[----:B------:R-:W-:Y:S02]  /*1d6d0*/  FSEL R174, R175, RZ, !P5 ;  /* 0x000000ffafae7208 */ /* 0x000fe40006800000 */
[----:B------:R-:W-:Y:S02]  /*1d6e0*/  SEL R175, RZ, 0x1, P5 ;  /* 0x00000001ffaf7807 */ /* 0x000fe40002800000 */
[----:B------:R-:W-:Y:S01]  /*1d6f0*/  ISETP.NE.AND P5, PT, R180, 0x1, PT ;  /* 0x00000001b400780c */ /* 0x000fe20003fa5270 */
[----:B------:R-:W-:Y:S01]  /*1d700*/  FADD.FTZ R13, R13, R174 ;  /* 0x000000ae0d0d7221 */ /* 0x000fe20000010000 */
[----:B------:R-:W-:-:S05]  /*1d710*/  @P1 HADD2.F32 R174, -RZ, R39.H0_H0 ;  /* 0x20000027ffae1230 */ /* 0x000fca0000004100 */
[--C-:B------:R-:W-:Y:S01]  /*1d720*/  @P1 FADD.FTZ R174, R174, R13.reuse ;  /* 0x0000000daeae1221 */ /* 0x100fe20000010000 */
[----:B------:R-:W-:Y:S02]  /*1d730*/  @!P1 MOV R174, R13 ;  /* 0x0000000d00ae9202 */ /* 0x000fe40000000f00 */
[----:B------:R-:W-:Y:S01]  /*1d740*/  PRMT R13, R175, 0x7610, R13 ;  /* 0x00007610af0d7816 */ /* 0x000fe2000000000d */
        /* <DEDUP_REMOVED lines=11> */
.L_x_15123:
        /* <DEDUP_REMOVED lines=13> */
.L_x_15125:
[----:B------:R-:W-:Y:S05]  /*1d8d0*/  BSYNC.RECONVERGENT B2 ;  /* 0x0000000000027941 */ /* 0x000fea0003800200 */
.L_x_15124:
        /* <DEDUP_REMOVED lines=38> */
[----:B------:R-:W-:Y:S01]  /*1db40*/  IMAD.WIDE.U32 R182, R175, -0x2daee0ad, RZ ;  /* 0xd2511f53afb67825 */ /* 0x000fe200078e00ff */
[----:B------:R-:W-:-:S03]  /*1db50*/  MOV R175, R176 ;  /* 0x000000b000af7202 */ /* 0x000fc60000000f00 */
[----:B------:R-:W-:Y:S01]  /*1db60*/  IMAD.MOV.U32 R176, RZ, RZ, R182 ;  /* 0x000000ffffb07224 */ /* 0x000fe200078e00b6 */
[----:B------:R-:W-:Y:S01]  /*1db70*/  LOP3.LUT R183, R180, UR27, R183, 0x96, !PT ;  /* 0x0000001bb4b77c12 */ /* 0x000fe2000f8e96b7 */
[----:B------:R-:W-:-:S07]  /*1db80*/  IMAD.MOV.U32 R182, RZ, RZ, RZ ;  /* 0x000000ffffb67224 */ /* 0x000fce00078e00ff */
.L_x_15122:
[----:B------:R-:W-:Y:S05]  /*1db90*/  BSYNC.RECONVERGENT B1 ;  /* 0x0000000000017941 */ /* 0x000fea0003800200 */
.L_x_15121:
        /* <DEDUP_REMOVED lines=20> */
.L_x_15128:
        /* <DEDUP_REMOVED lines=15> */
.L_x_15130:
[----:B------:R-:W-:Y:S05]  /*1ddd0*/  BSYNC.RECONVERGENT B2 ;  /* 0x0000000000027941 */ /* 0x000fea0003800200 */
.L_x_15129:
        /* <DEDUP_REMOVED lines=43> */
.L_x_15127:
[----:B------:R-:W-:Y:S05]  /*1e090*/  BSYNC.RECONVERGENT B1 ;  /* 0x0000000000017941 */ /* 0x000fea0003800200 */
.L_x_15126:
[----:B------:R-:W-:Y:S02]  /*1e0a0*/  I2FP.F32.U32 R175, R175 ;  /* 0x000000af00af7245 */ /* 0x000fe40000201000 */
[----:B------:R-:W-:Y:S02]  /*1e0b0*/  PRMT R149, R14, 0x5410, R149 ;  /* 0x000054100e957816 */ /* 0x000fe40000000095 */
[----:B------:R-:W-:Y:S01]  /*1e0c0*/  PRMT R150, R179, 0x5410, R150 ;  /* 0x00005410b3967816 */ /* 0x000fe20000000096 */
[----:B------:R-:W-:Y:S01]  /*1e0d0*/  FFMA.FTZ R182, R175, R252, 1.1641532182693481445e-10 ;  /* 0x2f000000afb67423 */ /* 0x000fe200000100fc */
[----:B------:R-:W-:Y:S01]  /*1e0e0*/  HADD2.F32 R175, -RZ, R43.H1_H1 ;  /* 0x3000002bffaf7230 */ /* 0x000fe20000004100 */
[----:B------:R-:W-:-:S03]  /*1e0f0*/  PRMT R148, R177, 0x5410, R148 ;  /* 0x00005410b1947816 */ /* 0x000fc60000000094 */
[----:B------:R-:W-:Y:S01]  /*1e100*/  FSETP.GTU.FTZ.AND P6, PT, R182, R29, PT ;  /* 0x0000001db600720b */ /* 0x000fe20003fdc000 */
[----:B------:R-:W-:-:S03]  /*1e110*/  FMUL.FTZ R175, R175, R28 ;  /* 0x0000001cafaf7220 */ /* 0x000fc60000410000 */
[----:B------:R-:W-:Y:S02]  /*1e120*/  SEL R182, RZ, 0x1, P6 ;  /* 0x00000001ffb67807 */ /* 0x000fe40003000000 */
[----:B------:R-:W-:Y:S02]  /*1e130*/  FSEL R186, R175, RZ, !P6 ;  /* 0x000000ffafba7208 */ /* 0x000fe40007000000 */
[----:B------:R-:W-:-:S03]  /*1e140*/  PRMT R14, R182, 0x7610, R14 ;  /* 0x00007610b60e7816 */ /* 0x000fc6000000000e */
[----:B------:R-:W-:Y:S01]  /*1e150*/  FADD.FTZ R151, R151, R186 ;  /* 0x000000ba97977221 */ /* 0x000fe20000010000 */
[----:B------:R-:W-:-:S05]  /*1e160*/  @P1 HADD2.F32 R186, -RZ, R39.H1_H1 ;  /* 0x30000027ffba1230 */ /* 0x000fca0000004100 */
[--C-:B------:R-:W-:Y:S01]  /*1e170*/  @P1 FADD.FTZ R175, R186, R151.reuse ;  /* 0x00000097baaf1221 */ /* 0x100fe20000010000 */
[----:B------:R-:W-:-:S05]  /*1e180*/  @!P1 IMAD.MOV.U32 R175, RZ, RZ, R151 ;  /* 0x000000ffffaf9224 */ /* 0x000fca00078e0097 */
[----:B------:R-:W-:-:S04]  /*1e190*/  F2FP.F16.F32.PACK_AB R151, RZ, R175 ;  /* 0x000000afff97723e */ /* 0x000fc800000000ff */
[----:B------:R-:W-:Y:S01]  /*1e1a0*/  PRMT R151, R178, 0x5410, R151 ;  /* 0x00005410b2977816 */ /* 0x000fe20000000097 */
[----:B------:R-:W-:Y:S06]  /*1e1b0*/  BRA `(.L_x_15131) ;  /* 0x00000028005c7947 */ /* 0x000fec0003800000 */
.L_x_15050:
        /* <DEDUP_REMOVED lines=16> */
.L_x_15134:
        /* <DEDUP_REMOVED lines=13> */
.L_x_15136:
[----:B------:R-:W-:Y:S05]  /*1e390*/  BSYNC.RECONVERGENT B2 ;  /* 0x0000000000027941 */ /* 0x000fea0003800200 */
.L_x_15135:
        /* <DEDUP_REMOVED lines=43> */
.L_x_15133:
[----:B------:R-:W-:Y:S05]  /*1e650*/  BSYNC.RECONVERGENT B1 ;  /* 0x0000000000017941 */ /* 0x000fea0003800200 */
.L_x_15132:
[----:B------:R-:W-:Y:S01]  /*1e660*/  I2FP.F32.U32 R169, R169 ;  /* 0x000000a900a97245 */ /* 0x000fe20000201000 */
[----:B------:R-:W-:Y:S01]  /*1e670*/  BSSY.RECONVERGENT B1, `(.L_x_15137) ;  /* 0x0000051000017945 */ /* 0x000fe20003800200 */
[----:B------:R-:W-:Y:S01]  /*1e680*/  ISETP.NE.AND P3, PT, R170, 0x1, PT ;  /* 0x00000001aa00780c */ /* 0x000fe20003f65270 */
[----:B------:R-:W-:Y:S01]  /*1e690*/  IMAD.MOV.U32 R171, RZ, RZ, 0x2 ;  /* 0x00000002ffab7424 */ /* 0x000fe200078e00ff */
[----:B------:R-:W-:Y:S01]  /*1e6a0*/  LOP3.LUT R17, R17, 0xffffffef, RZ, 0xc0, !PT ;  /* 0xffffffef11117812 */ /* 0x000fe200078ec0ff */
[----:B------:R-:W-:Y:S01]  /*1e6b0*/  FFMA.FTZ R168, R169, R252, 1.1641532182693481445e-10 ;  /* 0x2f000000a9a87423 */ /* 0x000fe200000100fc */
[----:B-----5:R-:W-:-:S04]  /*1e6c0*/  HADD2.F32 R169, -RZ, R148.H0_H0 ;  /* 0x20000094ffa97230 */ /* 0x020fc80000004100 */
[----:B------:R-:W-:Y:S01]  /*1e6d0*/  FSETP.GTU.FTZ.AND P2, PT, R168, R29, PT ;  /* 0x0000001da800720b */ /* 0x000fe20003f5c000 */
[----:B------:R-:W-:-:S05]  /*1e6e0*/  FMUL.FTZ R169, R169, R28 ;  /* 0x0000001ca9a97220 */ /* 0x000fca0000410000 */
[----:B------:R-:W-:Y:S01]  /*1e6f0*/  FSEL R168, R169, RZ, !P2 ;  /* 0x000000ffa9a87208 */ /* 0x000fe20005000000 */
[----:B------:R-:W-:Y:S01]  /*1e700*/  @P1 HADD2.F32 R169, -RZ, R36.H0_H0 ;  /* 0x20000024ffa91230 */ /* 0x000fe20000004100 */
[----:B------:R-:W-:-:S04]  /*1e710*/  PLOP3.LUT P2, PT, P2, PT, PT, 0x8, 0x80 ;  /* 0x000000000080781c */ /* 0x000fc8000174e170 */
[----:B------:R-:W-:Y:S01]  /*1e720*/  @P1 FADD.FTZ R168, R169, R168 ;  /* 0x000000a8a9a81221 */ /* 0x000fe20000010000 */
[----:B------:R-:W-:-:S04]  /*1e730*/  MOV R169, R184 ;  /* 0x000000b800a97202 */ /* 0x000fc80000000f00 */
[----:B------:R-:W-:-:S04]  /*1e740*/  F2FP.F16.F32.PACK_AB R177, RZ, R168 ;  /* 0x000000a8ffb1723e */ /* 0x000fc800000000ff */
        /* <DEDUP_REMOVED lines=10> */
.L_x_15139:
        /* <DEDUP_REMOVED lines=13> */
.L_x_15141:
[----:B------:R-:W-:Y:S05]  /*1e8c0*/  BSYNC.RECONVERGENT B2 ;  /* 0x0000000000027941 */ /* 0x000fea0003800200 */
.L_x_15140:
        /* <DEDUP_REMOVED lines=43> */
.L_x_15138:
[----:B------:R-:W-:Y:S05]  /*1eb80*/  BSYNC.RECONVERGENT B1 ;  /* 0x0000000000017941 */ /* 0x000fea0003800200 */
.L_x_15137:
[----:B------:R-:W-:Y:S01]  /*1eb90*/  I2FP.F32.U32 R169, R169 ;  /* 0x000000a900a97245 */ /* 0x000fe20000201000 */
[----:B------:R-:W-:Y:S01]  /*1eba0*/  BSSY.RECONVERGENT B1, `(.L_x_15142) ;  /* 0x0000051000017945 */ /* 0x000fe20003800200 */
[----:B------:R-:W-:Y:S01]  /*1ebb0*/  ISETP.NE.AND P3, PT, R171, 0x1, PT ;  /* 0x00000001ab00780c */ /* 0x000fe20003f65270 */
[----:B------:R-:W-:Y:S01]  /*1ebc0*/  IMAD.MOV.U32 R173, RZ, RZ, 0x2 ;  /* 0x00000002ffad7424 */ /* 0x000fe200078e00ff */
[----:B------:R-:W-:Y:S01]  /*1ebd0*/  LOP3.LUT R17, R17, 0xfffffff7, RZ, 0xc0, !PT ;  /* 0xfffffff711117812 */ /* 0x000fe200078ec0ff */
        /* <DEDUP_REMOVED lines=8> */
[----:B------:R-:W-:-:S04]  /*1ec60*/  IMAD.MOV.U32 R169, RZ, RZ, R184 ;  /* 0x000000ffffa97224 */ /* 0x000fc800078e00b8 */
[----:B------:R-:W-:-:S04]  /*1ec70*/  F2FP.F16.F32.PACK_AB R148, RZ, R170 ;  /* 0x000000aaff94723e */ /* 0x000fc800000000ff */
        /* <DEDUP_REMOVED lines=10> */
.L_x_15144:
        /* <DEDUP_REMOVED lines=13> */
.L_x_15146:
[----:B------:R-:W-:Y:S05]  /*1edf0*/  BSYNC.RECONVERGENT B2 ;  /* 0x0000000000027941 */ /* 0x000fea0003800200 */
.L_x_15145:
        /* <DEDUP_REMOVED lines=43> */
.L_x_15143:
[----:B------:R-:W-:Y:S05]  /*1f0b0*/  BSYNC.RECONVERGENT B1 ;  /* 0x0000000000017941 */ /* 0x000fea0003800200 */
.L_x_15142:
[----:B------:R-:W-:Y:S01]  /*1f0c0*/  I2FP.F32.U32 R169, R169 ;  /* 0x000000a900a97245 */ /* 0x000fe20000201000 */
[----:B------:R-:W-:Y:S01]  /*1f0d0*/  BSSY.RECONVERGENT B1, `(.L_x_15147) ;  /* 0x0000051000017945 */ /* 0x000fe20003800200 */
[----:B------:R-:W-:Y:S01]  /*1f0e0*/  ISETP.NE.AND P3, PT, R173, 0x1, PT ;  /* 0x00000001ad00780c */ /* 0x000fe20003f65270 */
[----:B------:R-:W-:Y:S01]  /*1f0f0*/  HFMA2 R174, -RZ, RZ, 0, 1.1920928955078125e-07 ;  /* 0x00000002ffae7431 */ /* 0x000fe200000001ff */
[----:B------:R-:W-:Y:S01]  /*1f100*/  LOP3.LUT R17, R17, 0xfffffffb, RZ, 0xc0, !PT ;  /* 0xfffffffb11117812 */ /* 0x000fe200078ec0ff */
[----:B------:R-:W-:Y:S01]  /*1f110*/  FFMA.FTZ R172, R169, R252, 1.1641532182693481445e-10 ;  /* 0x2f000000a9ac7423 */ /* 0x000fe200000100fc */
[----:B------:R-:W-:Y:S02]  /*1f120*/  HADD2.F32 R169, -RZ, R149.H0_H0 ;  /* 0x20000095ffa97230 */ /* 0x000fe40000004100 */
[----:B------:R-:W-:Y:S02]  /*1f130*/  IMAD.MOV.U32 R171, RZ, RZ, R184 ;  /* 0x000000ffffab7224 */ /* 0x000fe400078e00b8 */
[----:B------:R-:W-:Y:S01]  /*1f140*/  FSETP.GTU.FTZ.AND P2, PT, R172, R29, PT ;  /* 0x0000001dac00720b */ /* 0x000fe20003f5c000 */
[----:B------:R-:W-:Y:S01]  /*1f150*/  FMUL.FTZ R169, R169, R28 ;  /* 0x0000001ca9a97220 */ /* 0x000fe20000410000 */
[----:B------:R-:W-:-:S04]  /*1f160*/  @P1 HADD2.F32 R172, -RZ, R37.H0_H0 ;  /* 0x20000025ffac1230 */ /* 0x000fc80000004100 */
        /* <DEDUP_REMOVED lines=14> */
.L_x_15149:
        /* <DEDUP_REMOVED lines=13> */
.L_x_15151:
[----:B------:R-:W-:Y:S05]  /*1f320*/  BSYNC.RECONVERGENT B2 ;  /* 0x0000000000027941 */ /* 0x000fea0003800200 */
.L_x_15150:
        /* <DEDUP_REMOVED lines=43> */
.L_x_15148:
[----:B------:R-:W-:Y:S05]  /*1f5e0*/  BSYNC.RECONVERGENT B1 ;  /* 0x0000000000017941 */ /* 0x000fea0003800200 */
.L_x_15147:
        /* <DEDUP_REMOVED lines=25> */
.L_x_15154:
        /* <DEDUP_REMOVED lines=13> */
.L_x_15156:
[----:B------:R-:W-:Y:S05]  /*1f850*/  BSYNC.RECONVERGENT B2 ;  /* 0x0000000000027941 */ /* 0x000fea0003800200 */
.L_x_15155:
        /* <DEDUP_REMOVED lines=43> */
.L_x_15153:
[----:B------:R-:W-:Y:S05]  /*1fb10*/  BSYNC.RECONVERGENT B1 ;  /* 0x0000000000017941 */ /* 0x000fea0003800200 */
.L_x_15152:
        /* <DEDUP_REMOVED lines=23> */
.L_x_15159:
        /* <DEDUP_REMOVED lines=13> */
.L_x_15161:
[----:B------:R-:W-:Y:S05]  /*1fd60*/  BSYNC.RECONVERGENT B2 ;  /* 0x0000000000027941 */ /* 0x000fea0003800200 */
.L_x_15160:
        /* <DEDUP_REMOVED lines=43> */
.L_x_15158:
[----:B------:R-:W-:Y:S05]  /*20020*/  BSYNC.RECONVERGENT B1 ;  /* 0x0000000000017941 */ /* 0x000fea0003800200 */
.L_x_15157:
        /* <DEDUP_REMOVED lines=23> */
.L_x_15164:
        /* <DEDUP_REMOVED lines=13> */
.L_x_15166:
[----:B------:R-:W-:Y:S05]  /*20270*/  BSYNC.RECONVERGENT B2 ;  /* 0x0000000000027941 */ /* 0x000fea0003800200 */
.L_x_15165:
        /* <DEDUP_REMOVED lines=43> */
.L_x_15163:
[----:B------:R-:W-:Y:S05]  /*20530*/  BSYNC.RECONVERGENT B1 ;  /* 0x0000000000017941 */ /* 0x000fea0003800200 */
.L_x_15162:
        /* <DEDUP_REMOVED lines=23> */
.L_x_15169:
        /* <DEDUP_REMOVED lines=13> */
.L_x_15171:
[----:B------:R-:W-:Y:S05]  /*20780*/  BSYNC.RECONVERGENT B2 ;  /* 0x0000000000027941 */ /* 0x000fea0003800200 */
.L_x_15170:
        /* <DEDUP_REMOVED lines=43> */
.L_x_15168:
[----:B------:R-:W-:Y:S05]  /*20a40*/  BSYNC.RECONVERGENT B1 ;  /* 0x0000000000017941 */ /* 0x000fea0003800200 */
.L_x_15167:
        /* <DEDUP_REMOVED lines=10> */
[----:B------:R-:W-:-:S03]  /*20af0*/  PLOP3.LUT P5, PT, P5, PT, PT, 0x8, 0x80 ;  /* 0x000000000080781c */ /* 0x000fc60002fae170 */
[----:B------:R-:W-:-:S05]  /*20b00*/  @P1 FADD.FTZ R175, R182, R175 ;  /* 0x000000afb6af1221 */ /* 0x000fca0000010000 */
[----:B------:R-:W-:-:S04]  /*20b10*/  F2FP.F16.F32.PACK_AB R151, RZ, R175 ;  /* 0x000000afff97723e */ /* 0x000fc800000000ff */
[----:B------:R-:W-:-:S07]  /*20b20*/  PRMT R151, R186, 0x5410, R151 ;  /* 0x00005410ba977816 */ /* 0x000fce0000000097 */
.L_x_15131:
        /* <DEDUP_REMOVED lines=15> */
[----:B0-----:R-:W-:-:S03]  /*20c20*/  IMAD.WIDE.U32 R150, R167, 0x8, R190 ;  /* 0x00000008a7967825 */ /* 0x001fc600078e00be */
[----:B------:R-:W-:Y:S02]  /*20c30*/  LOP3.LUT R149, R187, R182, RZ, 0xfc, !PT ;  /* 0x000000b6bb957212 */ /* 0x000fe400078efcff */
[----:B------:R-:W-:-:S04]  /*20c40*/  SEL R182, RZ, 0x1, !P6 ;  /* 0x00000001ffb67807 */ /* 0x000fc80007000000 */
        /* <DEDUP_REMOVED lines=23> */
.L_x_15172:
[----:B01----:R-:W0:Y:S01]  /*20dc0*/  @P1 LDC.64 R148, c[0x0][0x3a0] ;  /* 0x0000e800ff941b82 */ /* 0x003e220000000a00 */
[----:B------:R-:W-:-:S07]  /*20dd0*/  VIADD R177, R6, 0x80 ;  /* 0x0000008006b17836 */ /* 0x000fce0000000000 */
        /* <DEDUP_REMOVED lines=24> */
.L_x_15176:
        /* <DEDUP_REMOVED lines=13> */
.L_x_15178:
[----:B------:R-:W-:Y:S05]  /*21030*/  BSYNC.RECONVERGENT B2 ;  /* 0x0000000000027941 */ /* 0x000fea0003800200 */
.L_x_15177:
        /* <DEDUP_REMOVED lines=43> */
.L_x_15175:
[----:B------:R-:W-:Y:S05]  /*212f0*/  BSYNC.RECONVERGENT B1 ;  /* 0x0000000000017941 */ /* 0x000fea0003800200 */
.L_x_15174:
[----:B------:R-:W-:Y:S01]  /*21300*/  I2FP.F32.U32 R7, R7 ;  /* 0x0000000700077245 */ /* 0x000fe20000201000 */
[----:B------:R-:W-:Y:S01]  /*21310*/  BSSY.RECONVERGENT B1, `(.L_x_15179) ;  /* 0x000004e000017945 */ /* 0x000fe20003800200 */
[----:B------:R-:W-:Y:S01]  /*21320*/  ISETP.NE.AND P3, PT, R10, 0x1, PT ;  /* 0x000000010a00780c */ /* 0x000fe20003f65270 */
[----:B------:R-:W-:Y:S01]  /*21330*/  IMAD.MOV.U32 R11, RZ, RZ, 0x2 ;  /* 0x00000002ff0b7424 */ /* 0x000fe200078e00ff */
[----:B------:R-:W-:Y:S01]  /*21340*/  LOP3.LUT R17, R17, 0xffffffef, RZ, 0xc0, !PT ;  /* 0xffffffef11117812 */ /* 0x000fe200078ec0ff */
[----:B------:R-:W-:Y:S01]  /*21350*/  FFMA.FTZ R8, R7, R252, 1.1641532182693481445e-10 ;  /* 0x2f00000007087423 */ /* 0x000fe200000100fc */
[----:B-----5:R-:W-:Y:S01]  /*21360*/  HADD2.F32 R7, -RZ, R148.H0_H0 ;  /* 0x20000094ff077230 */ /* 0x020fe20000004100 */
        /* <DEDUP_REMOVED lines=15> */
.L_x_15181:
        /* <DEDUP_REMOVED lines=13> */
.L_x_15183:
[----:B------:R-:W-:Y:S05]  /*21530*/  BSYNC.RECONVERGENT B2 ;  /* 0x0000000000027941 */ /* 0x000fea0003800200 */
.L_x_15182:
        /* <DEDUP_REMOVED lines=43> */
.L_x_15180:
[----:B------:R-:W-:Y:S05]  /*217f0*/  BSYNC.RECONVERGENT B1 ;  /* 0x0000000000017941 */ /* 0x000fea0003800200 */
.L_x_15179:
[----:B------:R-:W-:Y:S01]  /*21800*/  I2FP.F32.U32 R9, R9 ;  /* 0x0000000900097245 */ /* 0x000fe20000201000 */
[----:B------:R-:W-:Y:S01]  /*21810*/  @P1 HADD2.F32 R176, -RZ, R36.H0_H0 ;  /* 0x20000024ffb01230 */ /* 0x000fe20000004100 */
[----:B------:R-:W-:Y:S01]  /*21820*/  ISETP.NE.AND P3, PT, R11, 0x1, PT ;  /* 0x000000010b00780c */ /* 0x000fe20003f65270 */
[----:B------:R-:W-:Y:S01]  /*21830*/  BSSY.RECONVERGENT B1, `(.L_x_15184) ;  /* 0x000004f000017945 */ /* 0x000fe20003800200 */
[----:B------:R-:W-:Y:S02]  /*21840*/  IMAD.MOV.U32 R12, RZ, RZ, 0x2 ;  /* 0x00000002ff0c7424 */ /* 0x000fe400078e00ff */
[----:B------:R-:W-:Y:S01]  /*21850*/  FFMA.FTZ R8, R9, R252, 1.1641532182693481445e-10 ;  /* 0x2f00000009087423 */ /* 0x000fe200000100fc */
[----:B------:R-:W-:-:S04]  /*21860*/  HADD2.F32 R9, -RZ, R40.H0_H0 ;  /* 0x20000028ff097230 */ /* 0x000fc80000004100 */
[----:B------:R-:W-:Y:S01]  /*21870*/  FSETP.GTU.FTZ.AND P2, PT, R8, R29, PT ;  /* 0x0000001d0800720b */ /* 0x000fe20003f5c000 */
[----:B------:R-:W-:Y:S01]  /*21880*/  FMUL.FTZ R8, R9, R28 ;  /* 0x0000001c09087220 */ /* 0x000fe20000410000 */
[----:B------:R-:W-:-:S04]  /*21890*/  MOV R9, R184 ;  /* 0x000000b800097202 */ /* 0x000fc80000000f00 */
        /* <DEDUP_REMOVED lines=15> */
.L_x_15186:
        /* <DEDUP_REMOVED lines=13> */
.L_x_15188:
[----:B------:R-:W-:Y:S05]  /*21a60*/  BSYNC.RECONVERGENT B2 ;  /* 0x0000000000027941 */ /* 0x000fea0003800200 */
.L_x_15187:
        /* <DEDUP_REMOVED lines=40> */
[----:B------:R-:W-:Y:S01]  /*21cf0*/  LOP3.LUT R183, R10, UR27, R9, 0x96, !PT ;  /* 0x0000001b0ab77c12 */ /* 0x000fe2000f8e9609 */
[----:B------:R-:W-:Y:S02]  /*21d00*/  IMAD.MOV.U32 R9, RZ, RZ, R178 ;  /* 0x000000ffff097224 */ /* 0x000fe400078e00b2 */
[----:B------:R-:W-:-:S07]  /*21d10*/  IMAD.MOV.U32 R178, RZ, RZ, R8 ;  /* 0x000000ffffb27224 */ /* 0x000fce00078e0008 */
.L_x_15185:
[----:B------:R-:W-:Y:S05]  /*21d20*/  BSYNC.RECONVERGENT B1 ;  /* 0x0000000000017941 */ /* 0x000fea0003800200 */
.L_x_15184:
        /* <DEDUP_REMOVED lines=8> */
[----:B------:R-:W-:-:S03]  /*21db0*/  FMUL.FTZ R9, R9, R28 ;  /* 0x0000001c09097220 */ /* 0x000fc60000410000 */
[----:B------:R-:W-:Y:S02]  /*21dc0*/  PLOP3.LUT P4, PT, P2, PT, PT, 0x8, 0x80 ;  /* 0x000000000080781c */ /* 0x000fe4000178e170 */
[----:B------:R-:W-:Y:S01]  /*21dd0*/  FSEL R14, R9, RZ, !P2 ;  /* 0x000000ff090e7208 */ /* 0x000fe20005000000 */
        /* <DEDUP_REMOVED lines=11> */
.L_x_15191:
        /* <DEDUP_REMOVED lines=13> */
.L_x_15193:
[----:B------:R-:W-:Y:S05]  /*21f60*/  BSYNC.RECONVERGENT B2 ;  /* 0x0000000000027941 */ /* 0x000fea0003800200 */
.L_x_15192:
        /* <DEDUP_REMOVED lines=43> */
.L_x_15190:
[----:B------:R-:W-:Y:S05]  /*22220*/  BSYNC.RECONVERGENT B1 ;  /* 0x0000000000017941 */ /* 0x000fea0003800200 */
.L_x_15189:
[----:B------:R-:W-:Y:S01]  /*22230*/  I2FP.F32.U32 R9, R9 ;  /* 0x0000000900097245 */ /* 0x000fe20000201000 */
[----:B------:R-:W-:Y:S01]  /*22240*/  @P1 HADD2.F32 R179, -RZ, R36.H1_H1 ;  /* 0x30000024ffb31230 */ /* 0x000fe20000004100 */
[----:B------:R-:W-:Y:S01]  /*22250*/  ISETP.NE.AND P3, PT, R10, 0x1, PT ;  /* 0x000000010a00780c */ /* 0x000fe20003f65270 */
[----:B------:R-:W-:Y:S01]  /*22260*/  BSSY.RECONVERGENT B1, `(.L_x_15194) ;  /* 0x000004f000017945 */ /* 0x000fe20003800200 */
[----:B------:R-:W-:Y:S02]  /*22270*/  IMAD.MOV.U32 R13, RZ, RZ, 0x2 ;  /* 0x00000002ff0d7424 */ /* 0x000fe400078e00ff */
[----:B------:R-:W-:Y:S01]  /*22280*/  FFMA.FTZ R8, R9, R252, 1.1641532182693481445e-10 ;  /* 0x2f00000009087423 */ /* 0x000fe200000100fc */
[----:B------:R-:W-:-:S04]  /*22290*/  HADD2.F32 R9, -RZ, R40.H1_H1 ;  /* 0x30000028ff097230 */ /* 0x000fc80000004100 */
[----:B------:R-:W-:Y:S01]  /*222a0*/  FSETP.GTU.FTZ.AND P2, PT, R8, R29, PT ;  /* 0x0000001d0800720b */ /* 0x000fe20003f5c000 */
[----:B------:R-:W-:-:S03]  /*222b0*/  FMUL.FTZ R9, R9, R28 ;  /* 0x0000001c09097220 */ /* 0x000fc60000410000 */
[----:B------:R-:W-:Y:S02]  /*222c0*/  SEL R8, RZ, 0x1, P2 ;  /* 0x00000001ff087807 */ /* 0x000fe40001000000 */
[----:B------:R-:W-:-:S05]  /*222d0*/  FSEL R9, R9, RZ, !P2 ;  /* 0x000000ff09097208 */ /* 0x000fca0005000000 */
[----:B------:R-:W-:Y:S01]  /*222e0*/  FADD.FTZ R14, R14, R9 ;  /* 0x000000090e0e7221 */ /* 0x000fe20000010000 */
[----:B------:R-:W-:-:S03]  /*222f0*/  IMAD.MOV.U32 R9, RZ, RZ, R184 ;  /* 0x000000ffff097224 */ /* 0x000fc600078e00b8 */
        /* <DEDUP_REMOVED lines=12> */
.L_x_15196:
        /* <DEDUP_REMOVED lines=13> */
.L_x_15198:
[----:B------:R-:W-:Y:S05]  /*22490*/  BSYNC.RECONVERGENT B2 ;  /* 0x0000000000027941 */ /* 0x000fea0003800200 */
.L_x_15197:
        /* <DEDUP_REMOVED lines=43> */
.L_x_15195:
[----:B------:R-:W-:Y:S05]  /*22750*/  BSYNC.RECONVERGENT B1 ;  /* 0x0000000000017941 */ /* 0x000fea0003800200 */
.L_x_15194:
        /* <DEDUP_REMOVED lines=22> */
.L_x_15201:
        /* <DEDUP_REMOVED lines=13> */
.L_x_15203:
[----:B------:R-:W-:Y:S05]  /*22990*/  BSYNC.RECONVERGENT B2 ;  /* 0x0000000000027941 */ /* 0x000fea0003800200 */
.L_x_15202:
        /* <DEDUP_REMOVED lines=43> */
.L_x_15200:
[----:B------:R-:W-:Y:S05]  /*22c50*/  BSYNC.RECONVERGENT B1 ;  /* 0x0000000000017941 */ /* 0x000fea0003800200 */
.L_x_15199:
[----:B------:R-:W-:Y:S01]  /*22c60*/  I2FP.F32.U32 R11, R11 ;  /* 0x0000000b000b7245 */ /* 0x000fe20000201000 */
[----:B------:R-:W-:Y:S01]  /*22c70*/  @P1 HADD2.F32 R148, -RZ, R37.H0_H0 ;  /* 0x20000025ff941230 */ /* 0x000fe20000004100 */
[----:B------:R-:W-:Y:S01]  /*22c80*/  ISETP.NE.AND P3, PT, R12, 0x1, PT ;  /* 0x000000010c00780c */ /* 0x000fe20003f65270 */
[----:B------:R-:W-:Y:S01]  /*22c90*/  BSSY.RECONVERGENT B1, `(.L_x_15204) ;  /* 0x000004f000017945 */ /* 0x000fe20003800200 */
[----:B------:R-:W-:Y:S02]  /*22ca0*/  HFMA2 R13, -RZ, RZ, 0, 1.1920928955078125e-07 ;  /* 0x00000002ff0d7431 */ /* 0x000fe400000001ff */
[----:B------:R-:W-:Y:S01]  /*22cb0*/  FFMA.FTZ R10, R11, R252, 1.1641532182693481445e-10 ;  /* 0x2f0000000b0a7423 */ /* 0x000fe200000100fc */
[----:B------:R-:W-:-:S04]  /*22cc0*/  HADD2.F32 R11, -RZ, R41.H0_H0 ;  /* 0x20000029ff0b7230 */ /* 0x000fc80000004100 */
        /* <DEDUP_REMOVED lines=18> */
.L_x_15206:
        /* <DEDUP_REMOVED lines=13> */
.L_x_15208:
[----:B------:R-:W-:Y:S05]  /*22ec0*/  BSYNC.RECONVERGENT B2 ;  /* 0x0000000000027941 */ /* 0x000fea0003800200 */
.L_x_15207:
        /* <DEDUP_REMOVED lines=43> */
.L_x_15205:
[----:B------:R-:W-:Y:S05]  /*23180*/  BSYNC.RECONVERGENT B1 ;  /* 0x0000000000017941 */ /* 0x000fea0003800200 */
.L_x_15204:
        /* <DEDUP_REMOVED lines=22> */
.L_x_15211:
        /* <DEDUP_REMOVED lines=13> */
.L_x_15213:
[----:B------:R-:W-:Y:S05]  /*233c0*/  BSYNC.RECONVERGENT B2 ;  /* 0x0000000000027941 */ /* 0x000fea0003800200 */
.L_x_15212:
        /* <DEDUP_REMOVED lines=43> */
.L_x_15210:
[----:B------:R-:W-:Y:S05]  /*23680*/  BSYNC.RECONVERGENT B1 ;  /* 0x0000000000017941 */ /* 0x000fea0003800200 */
.L_x_15209:
        /* <DEDUP_REMOVED lines=25> */
.L_x_15216:
        /* <DEDUP_REMOVED lines=13> */
.L_x_15218:
[----:B------:R-:W-:Y:S05]  /*238f0*/  BSYNC.RECONVERGENT B2 ;  /* 0x0000000000027941 */ /* 0x000fea0003800200 */
.L_x_15217:
        /* <DEDUP_REMOVED lines=43> */
.L_x_15215:
[----:B------:R-:W-:Y:S05]  /*23bb0*/  BSYNC.RECONVERGENT B1 ;  /* 0x0000000000017941 */ /* 0x000fea0003800200 */
.L_x_15214:
[----:B------:R-:W-:Y:S01]  /*23bc0*/  I2FP.F32.U32 R11, R11 ;  /* 0x0000000b000b7245 */ /* 0x000fe20000201000 */
[----:B------:R-:W-:Y:S01]  /*23bd0*/  BSSY.RECONVERGENT B1, `(.L_x_15219) ;  /* 0x000004c000017945 */ /* 0x000fe20003800200 */
[----:B------:R-:W-:Y:S01]  /*23be0*/  ISETP.NE.AND P3, PT, R13, 0x1, PT ;  /* 0x000000010d00780c */ /* 0x000fe20003f65270 */
[----:B------:R-:W-:Y:S02]  /*23bf0*/  IMAD.MOV.U32 R14, RZ, RZ, R184 ;  /* 0x000000ffff0e7224 */ /* 0x000fe400078e00b8 */
[----:B------:R-:W-:Y:S01]  /*23c00*/  FFMA.FTZ R12, R11, R252, 1.1641532182693481445e-10 ;  /* 0x2f0000000b0c7423 */ /* 0x000fe200000100fc */
[----:B------:R-:W-:-:S04]  /*23c10*/  HADD2.F32 R11, -RZ, R150.H0_H0 ;  /* 0x20000096ff0b7230 */ /* 0x000fc80000004100 */
[----:B------:R-:W-:Y:S01]  /*23c20*/  FSETP.GTU.FTZ.AND P2, PT, R12, R29, PT ;  /* 0x0000001d0c00720b */ /* 0x000fe20003f5c000 */
[----:B------:R-:W-:Y:S01]  /*23c30*/  FMUL.FTZ R11, R11, R28 ;  /* 0x0000001c0b0b7220 */ /* 0x000fe20000410000 */
[----:B------:R-:W-:-:S04]  /*23c40*/  IMAD.MOV.U32 R12, RZ, RZ, 0x2 ;  /* 0x00000002ff0c7424 */ /* 0x000fc800078e00ff */
        /* <DEDUP_REMOVED lines=11> */
.L_x_15221:
        /* <DEDUP_REMOVED lines=13> */
.L_x_15223:
[----:B------:R-:W-:Y:S05]  /*23dd0*/  BSYNC.RECONVERGENT B2 ;  /* 0x0000000000027941 */ /* 0x000fea0003800200 */
.L_x_15222:
        /* <DEDUP_REMOVED lines=43> */
.L_x_15220:
[----:B------:R-:W-:Y:S05]  /*24090*/  BSYNC.RECONVERGENT B1 ;  /* 0x0000000000017941 */ /* 0x000fea0003800200 */
.L_x_15219:
[----:B------:R-:W-:Y:S01]  /*240a0*/  I2FP.F32.U32 R13, R14 ;  /* 0x0000000e000d7245 */ /* 0x000fe20000201000 */
[----:B------:R-:W-:Y:S01]  /*240b0*/  @P1 HADD2.F32 R186, -RZ, R38.H0_H0 ;  /* 0x20000026ffba1230 */ /* 0x000fe20000004100 */
[----:B------:R-:W-:Y:S01]  /*240c0*/  BSSY.RECONVERGENT B1, `(.L_x_15224) ;  /* 0x0000051000017945 */ /* 0x000fe20003800200 */
[----:B------:R-:W-:Y:S02]  /*240d0*/  IMAD.MOV.U32 R182, RZ, RZ, 0x2 ;  /* 0x00000002ffb67424 */ /* 0x000fe400078e00ff */
[----:B------:R-:W-:Y:S01]  /*240e0*/  FFMA.FTZ R14, R13, R252, 1.1641532182693481445e-10 ;  /* 0x2f0000000d0e7423 */ /* 0x000fe200000100fc */
[----:B------:R-:W-:-:S04]  /*240f0*/  HADD2.F32 R13, -RZ, R42.H0_H0 ;  /* 0x2000002aff0d7230 */ /* 0x000fc80000004100 */
[----:B------:R-:W-:Y:S01]  /*24100*/  FSETP.GTU.FTZ.AND P3, PT, R14, R29, PT ;  /* 0x0000001d0e00720b */ /* 0x000fe20003f7c000 */
[----:B------:R-:W-:-:S05]  /*24110*/  FMUL.FTZ R13, R13, R28 ;  /* 0x0000001c0d0d7220 */ /* 0x000fca0000410000 */
        /* <DEDUP_REMOVED lines=18> */
.L_x_15226:
        /* <DEDUP_REMOVED lines=13> */
.L_x_15228:
[----:B------:R-:W-:Y:S05]  /*24310*/  BSYNC.RECONVERGENT B2 ;  /* 0x0000000000027941 */ /* 0x000fea0003800200 */
.L_x_15227:
        /* <DEDUP_REMOVED lines=43> */
.L_x_15225:
[----:B------:R-:W-:Y:S05]  /*245d0*/  BSYNC.RECONVERGENT B1 ;  /* 0x0000000000017941 */ /* 0x000fea0003800200 */
.L_x_15224:
        /* <DEDUP_REMOVED lines=17> */
[----:B------:R-:W-:Y:S01]  /*246f0*/  @!P4 IMAD.MOV.U32 R13, RZ, RZ, R183 ;  /* 0x000000ffff0dc224 */ /* 0x000fe200078e00b7 */
[----:B------:R-:W-:Y:S01]  /*24700*/  @P4 MOV R13, R181 ;  /* 0x000000b5000d4202 */ /* 0x000fe20000000f00 */
[----:B------:R-:W-:Y:S06]  /*24710*/  BRA `(.L_x_15230) ;  /* 0x0000000000e47947 */ /* 0x000fec0003800000 */
.L_x_15231:
        /* <DEDUP_REMOVED lines=13> */
.L_x_15233:
[----:B------:R-:W-:Y:S05]  /*247f0*/  BSYNC.RECONVERGENT B2 ;  /* 0x0000000000027941 */ /* 0x000fea0003800200 */
.L_x_15232:
        /* <DEDUP_REMOVED lines=40> */
[----:B------:R-:W-:Y:S01]  /*24a80*/  IMAD.MOV.U32 R13, RZ, RZ, R178 ;  /* 0x000000ffff0d7224 */ /* 0x000fe200078e00b2 */
[----:B------:R-:W-:Y:S01]  /*24a90*/  MOV R178, R12 ;  /* 0x0000000c00b27202 */ /* 0x000fe20000000f00 */
[----:B------:R-:W-:-:S07]  /*24aa0*/  IMAD.MOV.U32 R180, RZ, RZ, RZ ;  /* 0x000000ffffb47224 */ /* 0x000fce00078e00ff */
.L_x_15230:
[----:B------:R-:W-:Y:S05]  /*24ab0*/  BSYNC.RECONVERGENT B1 ;  /* 0x0000000000017941 */ /* 0x000fea0003800200 */
.L_x_15229:
[----:B------:R-:W-:Y:S01]  /*24ac0*/  I2FP.F32.U32 R13, R13 ;  /* 0x0000000d000d7245 */ /* 0x000fe20000201000 */
[----:B------:R-:W-:Y:S01]  /*24ad0*/  BSSY.RECONVERGENT B1, `(.L_x_15234) ;  /* 0x0000050000017945 */ /* 0x000fe20003800200 */
[----:B------:R-:W-:-:S03]  /*24ae0*/  IMAD.MOV.U32 R182, RZ, RZ, 0x2 ;  /* 0x00000002ffb67424 */ /* 0x000fc600078e00ff */
        /* <DEDUP_REMOVED lines=8> */
[----:B------:R-:W-:-:S05]  /*24b70*/  @P1 HADD2.F32 R13, -RZ, R38.H1_H1 ;  /* 0x30000026ff0d1230 */ /* 0x000fca0000004100 */
        /* <DEDUP_REMOVED lines=13> */
.L_x_15236:
        /* <DEDUP_REMOVED lines=13> */
.L_x_15238:
[----:B------:R-:W-:Y:S05]  /*24d20*/  BSYNC.RECONVERGENT B2 ;  /* 0x0000000000027941 */ /* 0x000fea0003800200 */
.L_x_15237:
[----:B------:R-:W-:Y:S01]  /*24d30*/  LOP3.LUT R182, R5, UR7, R185, 0x96, !PT ;  /* 0x0000000705b67c12 */ /* 0x000fe2000f8e96b9 */
[----:B------:R-:W-:Y:S01]  /*24d40*/  IMAD.WIDE.U32 R180, R0, -0x326172a9, RZ ;  /* 0xcd9e8d5700b47825 */ /* 0x000fe200078e00ff */
[----:B------:R-:W-:-:S03]  /*24d50*/  MOV R13, R178 ;  /* 0x000000b2000d7202 */ /* 0x000fc60000000f00 */
        /* <DEDUP_REMOVED lines=36> */
[----:B------:R-:W-:-:S04]  /*24fa0*/  IMAD.WIDE.U32 R184, R185, -0x326172a9, RZ ;  /* 0xcd9e8d57b9b87825 */ /* 0x000fc800078e00ff */
[----:B------:R-:W-:Y:S01]  /*24fb0*/  HFMA2 R182, -RZ, RZ, 0, 0 ;  /* 0x00000000ffb67431 */ /* 0x000fe200000001ff */
[----:B------:R-:W-:-:S07]  /*24fc0*/  LOP3.LUT R181, R180, UR26, R185, 0x96, !PT ;  /* 0x0000001ab4b57c12 */ /* 0x000fce000f8e96b9 */
.L_x_15235:
[----:B------:R-:W-:Y:S05]  /*24fd0*/  BSYNC.RECONVERGENT B1 ;  /* 0x0000000000017941 */ /* 0x000fea0003800200 */
.L_x_15234:
[----:B------:R-:W-:Y:S01]  /*24fe0*/  I2FP.F32.U32 R13, R13 ;  /* 0x0000000d000d7245 */ /* 0x000fe20000201000 */
[----:B------:R-:W-:Y:S01]  /*24ff0*/  BSSY.RECONVERGENT B1, `(.L_x_15239) ;  /* 0x000004c000017945 */ /* 0x000fe20003800200 */
[----:B------:R-:W-:Y:S02]  /*25000*/  ISETP.NE.AND P5, PT, R182, 0x1, PT ;  /* 0x00000001b600780c */ /* 0x000fe40003fa5270 */
[----:B------:R-:W-:Y:S01]  /*25010*/  MOV R185, R184 ;  /* 0x000000b800b97202 */ /* 0x000fe20000000f00 */
        /* <DEDUP_REMOVED lines=16> */
.L_x_15241:
        /* <DEDUP_REMOVED lines=13> */
.L_x_15243:
[----:B------:R-:W-:Y:S05]  /*251f0*/  BSYNC.RECONVERGENT B2 ;  /* 0x0000000000027941 */ /* 0x000fea0003800200 */
.L_x_15242:
        /* <DEDUP_REMOVED lines=33> */
[----:B------:R-:W-:Y:S01]  /*25410*/  IMAD.WIDE.U32 R182, R183, -0x326172a9, RZ ;  /* 0xcd9e8d57b7b67825 */ /* 0x000fe200078e00ff */
[----:B------:R-:W-:-:S04]  /*25420*/  MOV R185, R178 ;  /* 0x000000b200b97202 */ /* 0x000fc80000000f00 */
[----:B------:R-:W-:-:S05]  /*25430*/  LOP3.LUT R180, R30, R180, R183, 0x96, !PT ;  /* 0x000000b41eb47212 */ /* 0x000fca00078e96b7 */
[----:B------:R-:W-:-:S04]  /*25440*/  IMAD.WIDE.U32 R180, R180, -0x2daee0ad, RZ ;  /* 0xd2511f53b4b47825 */ /* 0x000fc800078e00ff */
[----:B------:R-:W-:Y:S01]  /*25450*/  IMAD.MOV.U32 R178, RZ, RZ, R180 ;  /* 0x000000ffffb27224 */ /* 0x000fe200078e00b4 */
[----:B------:R-:W-:Y:S01]  /*25460*/  LOP3.LUT R183, R184, UR27, R181, 0x96, !PT ;  /* 0x0000001bb8b77c12 */ /* 0x000fe2000f8e96b5 */
[----:B------:R-:W-:-:S03]  /*25470*/  IMAD.WIDE.U32 R180, R187, -0x326172a9, RZ ;  /* 0xcd9e8d57bbb47825 */ /* 0x000fc600078e00ff */
[----:B------:R-:W-:Y:S01]  /*25480*/  MOV R184, R180 ;  /* 0x000000b400b87202 */ /* 0x000fe20000000f00 */
[----:B------:R-:W-:Y:S01]  /*25490*/  IMAD.MOV.U32 R180, RZ, RZ, RZ ;  /* 0x000000ffffb47224 */ /* 0x000fe200078e00ff */
[----:B------:R-:W-:-:S07]  /*254a0*/  LOP3.LUT R181, R182, UR26, R181, 0x96, !PT ;  /* 0x0000001ab6b57c12 */ /* 0x000fce000f8e96b5 */
.L_x_15240:
[----:B------:R-:W-:Y:S05]  /*254b0*/  BSYNC.RECONVERGENT B1 ;  /* 0x0000000000017941 */ /* 0x000fea0003800200 */
.L_x_15239:
[----:B------:R-:W-:Y:S01]  /*254c0*/  I2FP.F32.U32 R185, R185 ;  /* 0x000000b900b97245 */ /* 0x000fe20000201000 */
[----:B------:R-:W-:Y:S01]  /*254d0*/  @P1 HADD2.F32 R187, -RZ, R39.H0_H0 ;  /* 0x20000027ffbb1230 */ /* 0x000fe20000004100 */
[----:B------:R-:W-:Y:S03]  /*254e0*/  BSSY.RECONVERGENT B1, `(.L_x_15244) ;  /* 0x0000051000017945 */ /* 0x000fe60003800200 */
[----:B------:R-:W-:Y:S01]  /*254f0*/  FFMA.FTZ R182, R185, R252, 1.1641532182693481445e-10 ;  /* 0x2f000000b9b67423 */ /* 0x000fe200000100fc */
[----:B------:R-:W-:-:S04]  /*25500*/  HADD2.F32 R185, -RZ, R43.H0_H0 ;  /* 0x2000002bffb97230 */ /* 0x000fc80000004100 */
        /* <DEDUP_REMOVED lines=8> */
[----:B------:R-:W-:Y:S02]  /*25590*/  @!P1 MOV R187, R13 ;  /* 0x0000000d00bb9202 */ /* 0x000fe40000000f00 */
[----:B------:R-:W-:Y:S01]  /*255a0*/  PRMT R13, R182, 0x7610, R13 ;  /* 0x00007610b60d7816 */ /* 0x000fe2000000000d */
[----:B------:R-:W-:Y:S01]  /*255b0*/  IMAD.MOV.U32 R182, RZ, RZ, 0x2 ;  /* 0x00000002ffb67424 */ /* 0x000fe200078e00ff */
        /* <DEDUP_REMOVED lines=10> */
.L_x_15246:
        /* <DEDUP_REMOVED lines=13> */
.L_x_15248:
[----:B------:R-:W-:Y:S05]  /*25730*/  BSYNC.RECONVERGENT B2 ;  /* 0x0000000000027941 */ /* 0x000fea0003800200 */
.L_x_15247:
        /* <DEDUP_REMOVED lines=20> */
[----:B------:R-:W-:-:S05]  /*25880*/  IMAD.WIDE.U32 R184, R184, -0x2daee0ad, RZ ;  /* 0xd2511f53b8b87825 */ /* 0x000fca00078e00ff */
[----:B------:R-:W-:Y:S02]  /*25890*/  LOP3.LUT R181, R188, UR19, R185, 0x96, !PT ;  /* 0x00000013bcb57c12 */ /* 0x000fe4000f8e96b9 */
[----:B------:R-:W-:-:S03]  /*258a0*/  LOP3.LUT R188, R33, R180, R183, 0x96, !PT ;  /* 0x000000b421bc7212 */ /* 0x000fc600078e96b7 */
[----:B------:R-:W-:-:S04]  /*258b0*/  IMAD.WIDE.U32 R180, R181, -0x326172a9, RZ ;  /* 0xcd9e8d57b5b47825 */ /* 0x000fc800078e00ff */
[----:B------:R-:W-:-:S05]  /*258c0*/  IMAD.WIDE.U32 R188, R188, -0x2daee0ad, RZ ;  /* 0xd2511f53bcbc7825 */ /* 0x000fca00078e00ff */
[----:B------:R-:W-:Y:S02]  /*258d0*/  LOP3.LUT R183, R184, UR21, R189, 0x96, !PT ;  /* 0x00000015b8b77c12 */ /* 0x000fe4000f8e96bd */
[----:B------:R-:W-:-:S03]  /*258e0*/  LOP3.LUT R184, R32, R182, R181, 0x96, !PT ;  /* 0x000000b620b87212 */ /* 0x000fc600078e96b5 */
[----:B------:R-:W-:-:S04]  /*258f0*/  IMAD.WIDE.U32 R182, R183, -0x326172a9, RZ ;  /* 0xcd9e8d57b7b67825 */ /* 0x000fc800078e00ff */
[----:B------:R-:W-:Y:S01]  /*25900*/  IMAD.WIDE.U32 R184, R184, -0x2daee0ad, RZ ;  /* 0xd2511f53b8b87825 */ /* 0x000fe200078e00ff */
[----:B------:R-:W-:-:S04]  /*25910*/  LOP3.LUT R180, R180, UR22, R183, 0x96, !PT ;  /* 0x00000016b4b47c12 */ /* 0x000fc8000f8e96b7 */
[----:B------:R-:W-:Y:S01]  /*25920*/  LOP3.LUT R185, R188, UR23, R185, 0x96, !PT ;  /* 0x00000017bcb97c12 */ /* 0x000fe2000f8e96b9 */
        /* <DEDUP_REMOVED lines=8> */
[----:B------:R-:W-:-:S04]  /*259b0*/  IMAD.WIDE.U32 R180, R181, -0x326172a9, RZ ;  /* 0xcd9e8d57b5b47825 */ /* 0x000fc800078e00ff */
[----:B------:R-:W-:Y:S01]  /*259c0*/  IMAD.MOV.U32 R182, RZ, RZ, RZ ;  /* 0x000000ffffb67224 */ /* 0x000fe200078e00ff */
[----:B------:R-:W-:Y:S02]  /*259d0*/  LOP3.LUT R181, R184, UR26, R181, 0x96, !PT ;  /* 0x0000001ab8b57c12 */ /* 0x000fe4000f8e96b5 */
[----:B------:R-:W-:-:S07]  /*259e0*/  MOV R184, R180 ;  /* 0x000000b400b87202 */ /* 0x000fce0000000f00 */
.L_x_15245:
[----:B------:R-:W-:Y:S05]  /*259f0*/  BSYNC.RECONVERGENT B1 ;  /* 0x0000000000017941 */ /* 0x000fea0003800200 */
.L_x_15244:
        /* <DEDUP_REMOVED lines=15> */
[----:B------:R-:W-:Y:S01]  /*25af0*/  @!P6 MOV R180, 0x3 ;  /* 0x0000000300b4e802 */ /* 0x000fe20000000f00 */
[----:B------:R-:W-:Y:S01]  /*25b00*/  @P6 VIADD R180, R182, 0x1 ;  /* 0x00000001b6b46836 */ /* 0x000fe20000000000 */
[----:B------:R-:W-:Y:S01]  /*25b10*/  @!P6 MOV R185, R183 ;  /* 0x000000b700b9e202 */ /* 0x000fe20000000f00 */
[----:B------:R-:W-:Y:S01]  /*25b20*/  @P6 IMAD.MOV.U32 R185, RZ, RZ, R181 ;  /* 0x000000ffffb96224 */ /* 0x000fe200078e00b5 */
[----:B------:R-:W-:Y:S06]  /*25b30*/  BRA `(.L_x_15250) ;  /* 0x0000000000ec7947 */ /* 0x000fec0003800000 */
.L_x_15251:
[----:B------:R-:W-:Y:S01]  /*25b40*/  IADD3 R3, PT, PT, R3, 0x1, RZ ;  /* 0x0000000103037810 */ /* 0x000fe20007ffe0ff */
[----:B------:R-:W-:Y:S03]  /*25b50*/  BSSY.RECONVERGENT B2, `(.L_x_15252) ;  /* 0x000000d000027945 */ /* 0x000fe60003800200 */
        /* <DEDUP_REMOVED lines=9> */
[----:B------:R-:W-:Y:S02]  /*25bf0*/  @P0 IADD3 R181, PT, PT, R5, RZ, RZ ;  /* 0x000000ff05b50210 */ /* 0x000fe40007ffe0ff */
[----:B------:R-:W-:-:S03]  /*25c00*/  ISETP.NE.AND P0, PT, R180, RZ, PT ;  /* 0x000000ffb400720c */ /* 0x000fc60003f05270 */
[----:B------:R-:W-:-:S10]  /*25c10*/  @!P6 IMAD.MOV.U32 R5, RZ, RZ, R181 ;  /* 0x000000ffff05e224 */ /* 0x000fd400078e00b5 */
.L_x_15253:
[----:B------:R-:W-:Y:S05]  /*25c20*/  BSYNC.RECONVERGENT B2 ;  /* 0x0000000000027941 */ /* 0x000fea0003800200 */
.L_x_15252:
[----:B------:R-:W-:-:S04]  /*25c30*/  IMAD.WIDE.U32 R180, R0, -0x326172a9, RZ ;  /* 0xcd9e8d5700b47825 */ /* 0x000fc800078e00ff */
[----:B------:R-:W-:Y:S01]  /*25c40*/  IMAD.WIDE.U32 R182, R3, -0x2daee0ad, RZ ;  /* 0xd2511f5303b67825 */ /* 0x000fe200078e00ff */
[----:B------:R-:W-:-:S04]  /*25c50*/  LOP3.LUT R184, R4, UR6, R181, 0x96, !PT ;  /* 0x0000000604b87c12 */ /* 0x000fc8000f8e96b5 */
        /* <DEDUP_REMOVED lines=35> */
[----:B------:R-:W-:Y:S01]  /*25e90*/  IMAD.MOV.U32 R184, RZ, RZ, R30 ;  /* 0x000000ffffb87224 */ /* 0x000fe200078e001e */
[----:B------:R-:W-:Y:S01]  /*25ea0*/  LOP3.LUT R181, R180, UR26, R31, 0x96, !PT ;  /* 0x0000001ab4b57c12 */ /* 0x000fe2000f8e961f */
[----:B------:R-:W-:-:S04]  /*25eb0*/  IMAD.WIDE.U32 R30, R32, -0x2daee0ad, RZ ;  /* 0xd2511f53201e7825 */ /* 0x000fc800078e00ff */
[----:B------:R-:W-:Y:S02]  /*25ec0*/  HFMA2 R180, -RZ, RZ, 0, 0 ;  /* 0x00000000ffb47431 */ /* 0x000fe400000001ff */
[----:B------:R-:W-:Y:S01]  /*25ed0*/  IMAD.MOV.U32 R178, RZ, RZ, R30 ;  /* 0x000000ffffb27224 */ /* 0x000fe200078e001e */
[----:B------:R-:W-:-:S07]  /*25ee0*/  LOP3.LUT R183, R26, UR27, R31, 0x96, !PT ;  /* 0x0000001b1ab77c12 */ /* 0x000fce000f8e961f */
.L_x_15250:
[----:B------:R-:W-:Y:S05]  /*25ef0*/  BSYNC.RECONVERGENT B1 ;  /* 0x0000000000017941 */ /* 0x000fea0003800200 */
.L_x_15249:
[----:B------:R-:W-:Y:S01]  /*25f00*/  I2FP.F32.U32 R27, R185 ;  /* 0x000000b9001b7245 */ /* 0x000fe20000201000 */
[----:B------:R-:W-:Y:S01]  /*25f10*/  @P1 HADD2.F32 R32, -RZ, R39.H1_H1 ;  /* 0x30000027ff201230 */ /* 0x000fe20000004100 */
[----:B------:R-:W-:-:S03]  /*25f20*/  PRMT R30, R191, 0x5410, R14 ;  /* 0x00005410bf1e7816 */ /* 0x000fc6000000000e */
[----:B------:R-:W-:Y:S01]  /*25f30*/  FFMA.FTZ R252, R27, R252, 1.1641532182693481445e-10 ;  /* 0x2f0000001bfc7423 */ /* 0x000fe200000100fc */
[----:B------:R-:W-:-:S04]  /*25f40*/  HADD2.F32 R27, -RZ, R43.H1_H1 ;  /* 0x3000002bff1b7230 */ /* 0x000fc80000004100 */
[----:B------:R-:W-:Y:S01]  /*25f50*/  FSETP.GTU.FTZ.AND P6, PT, R252, R29, PT ;  /* 0x0000001dfc00720b */ /* 0x000fe20003fdc000 */
[----:B------:R-:W-:Y:S01]  /*25f60*/  FMUL.FTZ R26, R27, R28 ;  /* 0x0000001c1b1a7220 */ /* 0x000fe20000410000 */
[----:B------:R-:W-:Y:S02]  /*25f70*/  PRMT R29, R193, 0x5410, R192 ;  /* 0x00005410c11d7816 */ /* 0x000fe400000000c0 */
[----:B------:R-:W-:Y:S02]  /*25f80*/  PRMT R28, R195, 0x5410, R194 ;  /* 0x00005410c31c7816 */ /* 0x000fe400000000c2 */
[----:B------:R-:W-:-:S05]  /*25f90*/  FSEL R26, R26, RZ, !P6 ;  /* 0x000000ff1a1a7208 */ /* 0x000fca0007000000 */
[----:B------:R-:W-:Y:S01]  /*25fa0*/  FADD.FTZ R151, R151, R26 ;  /* 0x0000001a97977221 */ /* 0x000fe20000010000 */
[----:B------:R-:W-:-:S03]  /*25fb0*/  SEL R26, RZ, 0x1, P6 ;  /* 0x00000001ff1a7807 */ /* 0x000fc60003000000 */
[--C-:B------:R-:W-:Y:S01]  /*25fc0*/  @P1 FADD.FTZ R32, R32, R151.reuse ;  /* 0x0000009720201221 */ /* 0x100fe20000010000 */
[----:B------:R-:W-:Y:S01]  /*25fd0*/  @!P1 IMAD.MOV.U32 R32, RZ, RZ, R151 ;  /* 0x000000ffff209224 */ /* 0x000fe200078e0097 */
[----:B------:R-:W-:-:S04]  /*25fe0*/  PRMT R14, R26, 0x7610, R14 ;  /* 0x000076101a0e7816 */ /* 0x000fc8000000000e */
[----:B------:R-:W-:-:S04]  /*25ff0*/  F2FP.F16.F32.PACK_AB R31, RZ, R32 ;  /* 0x00000020ff1f723e */ /* 0x000fc800000000ff */
[----:B------:R-:W-:Y:S01]  /*26000*/  PRMT R31, R190, 0x5410, R31 ;  /* 0x00005410be1f7816 */ /* 0x000fe2000000001f */
[----:B------:R-:W-:Y:S06]  /*26010*/  BRA `(.L_x_15254) ;  /* 0x0000002800507947 */ /* 0x000fec0003800000 */
.L_x_15173:
[----:B------:R-:W-:Y:S01]  /*26020*/  ISETP.NE.AND P2, PT, R180, 0x1, PT ;  /* 0x00000001b400780c */ /* 0x000fe20003f45270 */
[----:B------:R-:W-:Y:S01]  /*26030*/  BSSY.RECONVERGENT B1, `(.L_x_15255) ;  /* 0x0000047000017945 */ /* 0x000fe20003800200 */
[----:B------:R-:W-:Y:S01]  /*26040*/  MOV R185, 0x2 ;  /* 0x0000000200b97802 */ /* 0x000fe20000000f00 */
[----:B------:R-:W-:Y:S01]  /*26050*/  IMAD.MOV.U32 R179, RZ, RZ, R184 ;  /* 0x000000ffffb37224 */ /* 0x000fe200078e00b8 */
[----:B------:R-:W-:-:S09]  /*26060*/  MOV R178, R176 ;  /* 0x000000b000b27202 */ /* 0x000fd20000000f00 */
[----:B------:R-:W-:Y:S05]  /*26070*/  @!P2 BRA `(.L_x_15256) ;  /* 0x000000040008a947 */ /* 0x000fea0003800000 */
[----:B------:R-:W-:-:S13]  /*26080*/  ISETP.NE.AND P2, PT, R180, 0x3, PT ;  /* 0x00000003b400780c */ /* 0x000fda0003f45270 */
[----:B------:R-:W-:Y:S05]  /*26090*/  @!P2 BRA `(.L_x_15257) ;  /* 0x000000000020a947 */ /* 0x000fea0003800000 */
[----:B------:R-:W-:-:S13]  /*260a0*/  ISETP.NE.AND P2, PT, R180, 0x2, PT ;  /* 0x00000002b400780c */ /* 0x000fda0003f45270 */
[----:B------:R-:W-:Y:S01]  /*260b0*/  @!P2 IMAD.MOV.U32 R185, RZ, RZ, 0x3 ;  /* 0x00000003ffb9a424 */ /* 0x000fe200078e00ff */
[----:B------:R-:W-:Y:S01]  /*260c0*/  @P2 IADD3 R185, PT, PT, R180, 0x1, RZ ;  /* 0x00000001b4b92810 */ /* 0x000fe20007ffe0ff */
[----:B------:R-:W-:Y:S01]  /*260d0*/  @!P2 IMAD.MOV.U32 R178, RZ, RZ, R176 ;  /* 0x000000ffffb2a224 */ /* 0x000fe200078e00b0 */
[----:B------:R-:W-:Y:S01]  /*260e0*/  @P2 MOV R178, R176 ;  /* 0x000000b000b22202 */ /* 0x000fe20000000f00 */
[----:B------:R-:W-:Y:S01]  /*260f0*/  @!P2 IMAD.MOV.U32 R179, RZ, RZ, R183 ;  /* 0x000000ffffb3a224 */ /* 0x000fe200078e00b7 */
[----:B------:R-:W-:Y:S01]  /*26100*/  @P2 MOV R179, R181 ;  /* 0x000000b500b32202 */ /* 0x000fe20000000f00 */
[----:B------:R-:W-:Y:S06]  /*26110*/  BRA `(.L_x_15256) ;  /* 0x0000000000e07947 */ /* 0x000fec0003800000 */
.L_x_15257:
        /* <DEDUP_REMOVED lines=13> */
.L_x_15259:
[----:B------:R-:W-:Y:S05]  /*261f0*/  BSYNC.RECONVERGENT B2 ;  /* 0x0000000000027941 */ /* 0x000fea0003800200 */
.L_x_15258:
        /* <DEDUP_REMOVED lines=41> */
[----:B------:R-:W-:-:S07]  /*26490*/  IMAD.MOV.U32 R179, RZ, RZ, R176 ;  /* 0x000000ffffb37224 */ /* 0x000fce00078e00b0 */
.L_x_15256:
[----:B------:R-:W-:Y:S05]  /*264a0*/  BSYNC.RECONVERGENT B1 ;  /* 0x0000000000017941 */ /* 0x000fea0003800200 */
.L_x_15255:
        /* <DEDUP_REMOVED lines=25> */
.L_x_15262:
        /* <DEDUP_REMOVED lines=13> */
.L_x_15264:
[----:B------:R-:W-:Y:S05]  /*26710*/  BSYNC.RECONVERGENT B2 ;  /* 0x0000000000027941 */ /* 0x000fea0003800200 */
.L_x_15263:
        /* <DEDUP_REMOVED lines=40> */
[----:B------:R-:W-:Y:S01]  /*269a0*/  MOV R178, R182 ;  /* 0x000000b600b27202 */ /* 0x000fe20000000f00 */
[----:B------:R-:W-:Y:S01]  /*269b0*/  IMAD.MOV.U32 R182, RZ, RZ, RZ ;  /* 0x000000ffffb67224 */ /* 0x000fe200078e00ff */
[----:B------:R-:W-:-:S07]  /*269c0*/  LOP3.LUT R183, R180, UR27, R183, 0x96, !PT ;  /* 0x0000001bb4b77c12 */ /* 0x000fce000f8e96b7 */
.L_x_15261:
[----:B------:R-:W-:Y:S05]  /*269d0*/  BSYNC.RECONVERGENT B1 ;  /* 0x0000000000017941 */ /* 0x000fea0003800200 */
.L_x_15260:
[----:B------:R-:W-:Y:S01]  /*269e0*/  I2FP.F32.U32 R179, R179 ;  /* 0x000000b300b37245 */ /* 0x000fe20000201000 */
[----:B------:R-:W-:Y:S01]  /*269f0*/  BSSY.RECONVERGENT B1, `(.L_x_15265) ;  /* 0x0000051000017945 */ /* 0x000fe20003800200 */
[----:B------:R-:W-:Y:S02]  /*26a00*/  ISETP.NE.AND P3, PT, R182, 0x1, PT ;  /* 0x00000001b600780c */ /* 0x000fe40003f65270 */
[----:B------:R-:W-:Y:S01]  /*26a10*/  LOP3.LUT R17, R17, 0xfffffff7, RZ, 0xc0, !PT ;  /* 0xfffffff711117812 */ /* 0x000fe200078ec0ff */
[----:B------:R-:W-:Y:S01]  /*26a20*/  FFMA.FTZ R180, R179, R252, 1.1641532182693481445e-10 ;  /* 0x2f000000b3b47423 */ /* 0x000fe200000100fc */
[----:B------:R-:W-:Y:S02]  /*26a30*/  HADD2.F32 R179, -RZ, R148.H1_H1 ;  /* 0x30000094ffb37230 */ /* 0x000fe40000004100 */
[----:B------:R-:W-:Y:S02]  /*26a40*/  @P1 HADD2.F32 R148, -RZ, R36.H1_H1 ;  /* 0x30000024ff941230 */ /* 0x000fe40000004100 */
[----:B------:R-:W-:Y:S01]  /*26a50*/  FSETP.GTU.FTZ.AND P2, PT, R180, R29, PT ;  /* 0x0000001db400720b */ /* 0x000fe20003f5c000 */
[----:B------:R-:W-:Y:S01]  /*26a60*/  FMUL.FTZ R179, R179, R28 ;  /* 0x0000001cb3b37220 */ /* 0x000fe20000410000 */
[----:B------:R-:W-:-:S04]  /*26a70*/  HFMA2 R180, -RZ, RZ, 0, 1.1920928955078125e-07 ;  /* 0x00000002ffb47431 */ /* 0x000fc800000001ff */
        /* <DEDUP_REMOVED lines=15> */
.L_x_15267:
        /* <DEDUP_REMOVED lines=13> */
.L_x_15269:
[----:B------:R-:W-:Y:S05]  /*26c40*/  BSYNC.RECONVERGENT B2 ;  /* 0x0000000000027941 */ /* 0x000fea0003800200 */
.L_x_15268:
        /* <DEDUP_REMOVED lines=42> */
[----:B------:R-:W-:-:S07]  /*26ef0*/  HFMA2 R180, -RZ, RZ, 0, 0 ;  /* 0x00000000ffb47431 */ /* 0x000fce00000001ff */
.L_x_15266:
[----:B------:R-:W-:Y:S05]  /*26f00*/  BSYNC.RECONVERGENT B1 ;  /* 0x0000000000017941 */ /* 0x000fea0003800200 */
.L_x_15265:
[----:B------:R-:W-:Y:S01]  /*26f10*/  I2FP.F32.U32 R185, R148 ;  /* 0x0000009400b97245 */ /* 0x000fe20000201000 */
[----:B------:R-:W-:Y:S01]  /*26f20*/  BSSY.RECONVERGENT B1, `(.L_x_15270) ;  /* 0x0000050000017945 */ /* 0x000fe20003800200 */
[----:B------:R-:W-:Y:S02]  /*26f30*/  ISETP.NE.AND P3, PT, R180, 0x1, PT ;  /* 0x00000001b400780c */ /* 0x000fe40003f65270 */
[----:B------:R-:W-:Y:S01]  /*26f40*/  LOP3.LUT R17, R17, 0xfffffffb, RZ, 0xc0, !PT ;  /* 0xfffffffb11117812 */ /* 0x000fe200078ec0ff */
[----:B------:R-:W-:Y:S01]  /*26f50*/  FFMA.FTZ R148, R185, R252, 1.1641532182693481445e-10 ;  /* 0x2f000000b9947423 */ /* 0x000fe200000100fc */
[----:B------:R-:W-:Y:S01]  /*26f60*/  HADD2.F32 R185, -RZ, R149.H0_H0 ;  /* 0x20000095ffb97230 */ /* 0x000fe20000004100 */
[----:B------:R-:W-:-:S03]  /*26f70*/  MOV R186, R184 ;  /* 0x000000b800ba7202 */ /* 0x000fc60000000f00 */
[----:B------:R-:W-:Y:S01]  /*26f80*/  FSETP.GTU.FTZ.AND P2, PT, R148, R29, PT ;  /* 0x0000001d9400720b */ /* 0x000fe20003f5c000 */
[----:B------:R-:W-:-:S05]  /*26f90*/  FMUL.FTZ R185, R185, R28 ;  /* 0x0000001cb9b97220 */ /* 0x000fca0000410000 */
[----:B------:R-:W-:Y:S01]  /*26fa0*/  FSEL R148, R185, RZ, !P2 ;  /* 0x000000ffb9947208 */ /* 0x000fe20005000000 */
[----:B------:R-:W-:Y:S01]  /*26fb0*/  @P1 HADD2.F32 R185, -RZ, R37.H0_H0 ;  /* 0x20000025ffb91230 */ /* 0x000fe20000004100 */
[----:B------:R-:W-:-:S04]  /*26fc0*/  PLOP3.LUT P2, PT, P2, PT, PT, 0x8, 0x80 ;  /* 0x000000000080781c */ /* 0x000fc8000174e170 */
[----:B------:R-:W-:Y:S01]  /*26fd0*/  @P1 FADD.FTZ R148, R185, R148 ;  /* 0x00000094b9941221 */ /* 0x000fe20000010000 */
[----:B------:R-:W-:-:S04]  /*26fe0*/  IMAD.MOV.U32 R185, RZ, RZ, 0x2 ;  /* 0x00000002ffb97424 */ /* 0x000fc800078e00ff */
        /* <DEDUP_REMOVED lines=11> */
.L_x_15272:
        /* <DEDUP_REMOVED lines=13> */
.L_x_15274:
[----:B------:R-:W-:Y:S05]  /*27170*/  BSYNC.RECONVERGENT B2 ;  /* 0x0000000000027941 */ /* 0x000fea0003800200 */
.L_x_15273:
        /* <DEDUP_REMOVED lines=41> */
[----:B------:R-:W-:-:S07]  /*27410*/  HFMA2 R185, -RZ, RZ, 0, 0 ;  /* 0x00000000ffb97431 */ /* 0x000fce00000001ff */
.L_x_15271:
[----:B------:R-:W-:Y:S05]  /*27420*/  BSYNC.RECONVERGENT B1 ;  /* 0x0000000000017941 */ /* 0x000fea0003800200 */
.L_x_15270:
        /* <DEDUP_REMOVED lines=25> */
.L_x_15277:
        /* <DEDUP_REMOVED lines=13> */
.L_x_15279:
[----:B------:R-:W-:Y:S05]  /*27690*/  BSYNC.RECONVERGENT B2 ;  /* 0x0000000000027941 */ /* 0x000fea0003800200 */
.L_x_15278:
        /* <DEDUP_REMOVED lines=38> */
[----:B------:R-:W-:Y:S02]  /*27900*/  LOP3.LUT R181, R180, UR26, R185, 0x96, !PT ;  /* 0x0000001ab4b57c12 */ /* 0x000fe4000f8e96b9 */
[----:B------:R-:W-:Y:S01]  /*27910*/  MOV R180, R178 ;  /* 0x000000b200b47202 */ /* 0x000fe20000000f00 */
[----:B------:R-:W-:Y:S02]  /*27920*/  IMAD.MOV.U32 R178, RZ, RZ, R182 ;  /* 0x000000ffffb27224 */ /* 0x000fe400078e00b6 */
[----:B------:R-:W-:-:S07]  /*27930*/  HFMA2 R182, -RZ, RZ, 0, 0 ;  /* 0x00000000ffb67431 */ /* 0x000fce00000001ff */
.L_x_15276:
[----:B------:R-:W-:Y:S05]  /*27940*/  BSYNC.RECONVERGENT B1 ;  /* 0x0000000000017941 */ /* 0x000fea0003800200 */
.L_x_15275:
        /* <DEDUP_REMOVED lines=23> */
.L_x_15282:
        /* <DEDUP_REMOVED lines=13> */
.L_x_15284:
[----:B------:R-:W-:Y:S05]  /*27b90*/  BSYNC.RECONVERGENT B2 ;  /* 0x0000000000027941 */ /* 0x000fea0003800200 */
.L_x_15283:
        /* <DEDUP_REMOVED lines=40> */
[----:B------:R-:W-:Y:S02]  /*27e20*/  LOP3.LUT R181, R184, UR26, R181, 0x96, !PT ;  /* 0x0000001ab8b57c12 */ /* 0x000fe4000f8e96b5 */
[----:B------:R-:W-:Y:S01]  /*27e30*/  MOV R184, R180 ;  /* 0x000000b400b87202 */ /* 0x000fe20000000f00 */
[----:B------:R-:W-:-:S07]  /*27e40*/  IMAD.MOV.U32 R180, RZ, RZ, RZ ;  /* 0x000000ffffb47224 */ /* 0x000fce00078e00ff */
.L_x_15281:
[----:B------:R-:W-:Y:S05]  /*27e50*/  BSYNC.RECONVERGENT B1 ;  /* 0x0000000000017941 */ /* 0x000fea0003800200 */
.L_x_15280:
[----:B------:R-:W-:Y:S01]  /*27e60*/  I2FP.F32.U32 R185, R185 ;  /* 0x000000b900b97245 */ /* 0x000fe20000201000 */
[----:B------:R-:W-:Y:S01]  /*27e70*/  HADD2.F32 R187, -RZ, R150.H1_H1 ;  /* 0x30000096ffbb7230 */ /* 0x000fe20000004100 */
[----:B------:R-:W-:Y:S01]  /*27e80*/  ISETP.NE.AND P4, PT, R180, 0x1, PT ;  /* 0x00000001b400780c */ /* 0x000fe20003f85270 */
[----:B------:R-:W-:Y:S01]  /*27e90*/  BSSY.RECONVERGENT B1, `(.L_x_15285) ;  /* 0x000004d000017945 */ /* 0x000fe20003800200 */
[----:B------:R-:W-:Y:S02]  /*27ea0*/  IMAD.MOV.U32 R182, RZ, RZ, R184 ;  /* 0x000000ffffb67224 */ /* 0x000fe400078e00b8 */
[----:B------:R-:W-:Y:S01]  /*27eb0*/  FFMA.FTZ R150, R185, R252, 1.1641532182693481445e-10 ;  /* 0x2f000000b9967423 */ /* 0x000fe200000100fc */
[----:B------:R-:W-:Y:S01]  /*27ec0*/  FMUL.FTZ R187, R187, R28 ;  /* 0x0000001cbbbb7220 */ /* 0x000fe20000410000 */
[----:B------:R-:W-:-:S03]  /*27ed0*/  @P1 HADD2.F32 R185, -RZ, R38.H1_H1 ;  /* 0x30000026ffb91230 */ /* 0x000fc60000004100 */
[----:B------:R-:W-:-:S04]  /*27ee0*/  FSETP.GTU.FTZ.AND P3, PT, R150, R29, PT ;  /* 0x0000001d9600720b */ /* 0x000fc80003f7c000 */
[----:B------:R-:W-:Y:S02]  /*27ef0*/  FSEL R150, R187, RZ, !P3 ;  /* 0x000000ffbb967208 */ /* 0x000fe40005800000 */
        /* <DEDUP_REMOVED lines=13> */
.L_x_15287:
        /* <DEDUP_REMOVED lines=13> */
.L_x_15289:
[----:B------:R-:W-:Y:S05]  /*280a0*/  BSYNC.RECONVERGENT B2 ;  /* 0x0000000000027941 */ /* 0x000fea0003800200 */
.L_x_15288:
[----:B------:R-:W-:Y:S01]  /*280b0*/  LOP3.LUT R184, R5, UR7, R181, 0x96, !PT ;  /* 0x0000000705b87c12 */ /* 0x000fe2000f8e96b5 */
[----:B------:R-:W-:-:S04]  /*280c0*/  IMAD.WIDE.U32 R182, R0, -0x326172a9, RZ ;  /* 0xcd9e8d5700b67825 */ /* 0x000fc800078e00ff */
[----:B------:R-:W-:Y:S01]  /*280d0*/  IMAD.WIDE.U32 R184, R184, -0x326172a9, RZ ;  /* 0xcd9e8d57b8b87825 */ /* 0x000fe200078e00ff */
[----:B------:R-:W-:-:S04]  /*280e0*/  LOP3.LUT R183, R4, UR6, R183, 0x96, !PT ;  /* 0x0000000604b77c12 */ /* 0x000fc8000f8e96b7 */
[----:B------:R-:W-:Y:S01]  /*280f0*/  LOP3.LUT R181, R182, UR12, R185, 0x96, !PT ;  /* 0x0000000cb6b57c12 */ /* 0x000fe2000f8e96b9 */
[----:B------:R-:W-:-:S05]  /*28100*/  IMAD.WIDE.U32 R182, R183, -0x2daee0ad, RZ ;  /* 0xd2511f53b7b67825 */ /* 0x000fca00078e00ff */
[----:B------:R-:W-:Y:S01]  /*28110*/  LOP3.LUT R188, R26, R180, R183, 0x96, !PT ;  /* 0x000000b41abc7212 */ /* 0x000fe200078e96b7 */
[----:B------:R-:W-:-:S04]  /*28120*/  IMAD.WIDE.U32 R180, R181, -0x2daee0ad, RZ ;  /* 0xd2511f53b5b47825 */ /* 0x000fc800078e00ff */
[----:B------:R-:W-:Y:S01]  /*28130*/  IMAD.WIDE.U32 R188, R188, -0x326172a9, RZ ;  /* 0xcd9e8d57bcbc7825 */ /* 0x000fe200078e00ff */
[----:B------:R-:W-:-:S04]  /*28140*/  LOP3.LUT R181, R27, R182, R181, 0x96, !PT ;  /* 0x000000b61bb57212 */ /* 0x000fc800078e96b5 */
        /* <DEDUP_REMOVED lines=25> */
[----:B------:R-:W-:-:S04]  /*282e0*/  HFMA2 R185, -RZ, RZ, 0, 0 ;  /* 0x00000000ffb97431 */ /* 0x000fc800000001ff */
[----:B------:R-:W-:-:S05]  /*282f0*/  IMAD.WIDE.U32 R180, R180, -0x2daee0ad, RZ ;  /* 0xd2511f53b4b47825 */ /* 0x000fca00078e00ff */
[----:B------:R-:W-:Y:S01]  /*28300*/  LOP3.LUT R183, R182, UR27, R181, 0x96, !PT ;  /* 0x0000001bb6b77c12 */ /* 0x000fe2000f8e96b5 */
[----:B------:R-:W-:Y:S01]  /*28310*/  IMAD.MOV.U32 R182, RZ, RZ, R178 ;  /* 0x000000ffffb67224 */ /* 0x000fe200078e00b2 */
[----:B------:R-:W-:Y:S01]  /*28320*/  MOV R178, R180 ;  /* 0x000000b400b27202 */ /* 0x000fe20000000f00 */
[----:B------:R-:W-:-:S05]  /*28330*/  IMAD.WIDE.U32 R180, R187, -0x326172a9, RZ ;  /* 0xcd9e8d57bbb47825 */ /* 0x000fca00078e00ff */
[----:B------:R-:W-:Y:S01]  /*28340*/  LOP3.LUT R181, R184, UR26, R181, 0x96, !PT ;  /* 0x0000001ab8b57c12 */ /* 0x000fe2000f8e96b5 */
[----:B------:R-:W-:-:S07]  /*28350*/  IMAD.MOV.U32 R184, RZ, RZ, R180 ;  /* 0x000000ffffb87224 */ /* 0x000fce00078e00b4 */
.L_x_15286:
[----:B------:R-:W-:Y:S05]  /*28360*/  BSYNC.RECONVERGENT B1 ;  /* 0x0000000000017941 */ /* 0x000fea0003800200 */
.L_x_15285:
[----:B------:R-:W-:Y:S01]  /*28370*/  I2FP.F32.U32 R180, R182 ;  /* 0x000000b600b47245 */ /* 0x000fe20000201000 */
[----:B------:R-:W-:Y:S01]  /*28380*/  BSSY.RECONVERGENT B1, `(.L_x_15290) ;  /* 0x000004f000017945 */ /* 0x000fe20003800200 */
[----:B------:R-:W-:Y:S02]  /*28390*/  ISETP.NE.AND P5, PT, R185, 0x1, PT ;  /* 0x00000001b900780c */ /* 0x000fe40003fa5270 */
[----:B------:R-:W-:Y:S01]  /*283a0*/  MOV R182, R184 ;  /* 0x000000b800b67202 */ /* 0x000fe20000000f00 */
[----:B------:R-:W-:-:S05]  /*283b0*/  FFMA.FTZ R180, R180, R252, 1.1641532182693481445e-10 ;  /* 0x2f000000b4b47423 */ /* 0x000fca00000100fc */
[----:B------:R-:W-:Y:S01]  /*283c0*/  FSETP.GTU.FTZ.AND P4, PT, R180, R29, PT ;  /* 0x0000001db400720b */ /* 0x000fe20003f9c000 */
[----:B------:R-:W-:-:S05]  /*283d0*/  HADD2.F32 R180, -RZ, R151.H0_H0 ;  /* 0x20000097ffb47230 */ /* 0x000fca0000004100 */
[----:B------:R-:W-:-:S05]  /*283e0*/  FMUL.FTZ R180, R180, R28 ;  /* 0x0000001cb4b47220 */ /* 0x000fca0000410000 */
[----:B------:R-:W-:Y:S01]  /*283f0*/  FSEL R187, R180, RZ, !P4 ;  /* 0x000000ffb4bb7208 */ /* 0x000fe20006000000 */
[----:B------:R-:W-:Y:S01]  /*28400*/  @P1 HADD2.F32 R180, -RZ, R39.H0_H0 ;  /* 0x20000027ffb41230 */ /* 0x000fe20000004100 */
[----:B------:R-:W-:-:S04]  /*28410*/  PLOP3.LUT P4, PT, P4, PT, PT, 0x8, 0x80 ;  /* 0x000000000080781c */ /* 0x000fc8000278e170 */
        /* <DEDUP_REMOVED lines=12> */
.L_x_15292:
[----:B------:R-:W-:Y:S01]  /*284e0*/  VIADD R3, R3, 0x1 ;  /* 0x0000000103037836 */ /* 0x000fe20000000000 */
[----:B------:R-:W-:Y:S04]  /*284f0*/  BSSY.RECONVERGENT B2, `(.L_x_15293) ;  /* 0x000000b000027945 */ /* 0x000fe80003800200 */
        /* <DEDUP_REMOVED lines=10> */
.L_x_15294:
[----:B------:R-:W-:Y:S05]  /*285a0*/  BSYNC.RECONVERGENT B2 ;  /* 0x0000000000027941 */ /* 0x000fea0003800200 */
.L_x_15293:
        /* <DEDUP_REMOVED lines=29> */
[----:B------:R-:W-:Y:S01]  /*28780*/  IMAD.MOV.U32 R182, RZ, RZ, R178 ;  /* 0x000000ffffb67224 */ /* 0x000fe200078e00b2 */
        /* <DEDUP_REMOVED lines=12> */
[----:B------:R-:W-:Y:S01]  /*28850*/  IMAD.MOV.U32 R180, RZ, RZ, RZ ;  /* 0x000000ffffb47224 */ /* 0x000fe200078e00ff */
[----:B------:R-:W-:-:S07]  /*28860*/  MOV R178, R26 ;  /* 0x0000001a00b27202 */ /* 0x000fce0000000f00 */
.L_x_15291:
[----:B------:R-:W-:Y:S05]  /*28870*/  BSYNC.RECONVERGENT B1 ;  /* 0x0000000000017941 */ /* 0x000fea0003800200 */
.L_x_15290:
[----:B------:R-:W-:Y:S01]  /*28880*/  I2FP.F32.U32 R27, R182 ;  /* 0x000000b6001b7245 */ /* 0x000fe20000201000 */
[----:B------:R-:W-:Y:S01]  /*28890*/  HADD2.F32 R151, -RZ, R151.H1_H1 ;  /* 0x30000097ff977230 */ /* 0x000fe20000004100 */
[----:B------:R-:W-:-:S03]  /*288a0*/  PRMT R30, R191, 0x5410, R190 ;  /* 0x00005410bf1e7816 */ /* 0x000fc600000000be */
[----:B------:R-:W-:Y:S01]  /*288b0*/  FFMA.FTZ R252, R27, R252, 1.1641532182693481445e-10 ;  /* 0x2f0000001bfc7423 */ /* 0x000fe200000100fc */
[----:B------:R-:W-:Y:S01]  /*288c0*/  FMUL.FTZ R151, R151, R28 ;  /* 0x0000001c97977220 */ /* 0x000fe20000410000 */
[----:B------:R-:W-:Y:S01]  /*288d0*/  @P1 HADD2.F32 R27, -RZ, R39.H1_H1 ;  /* 0x30000027ff1b1230 */ /* 0x000fe20000004100 */
[----:B------:R-:W-:Y:S02]  /*288e0*/  PRMT R28, R195, 0x5410, R194 ;  /* 0x00005410c31c7816 */ /* 0x000fe400000000c2 */
[----:B------:R-:W-:Y:S02]  /*288f0*/  FSETP.GTU.FTZ.AND P5, PT, R252, R29, PT ;  /* 0x0000001dfc00720b */ /* 0x000fe40003fbc000 */
[----:B------:R-:W-:Y:S02]  /*28900*/  PRMT R29, R193, 0x5410, R192 ;  /* 0x00005410c11d7816 */ /* 0x000fe400000000c0 */
[----:B------:R-:W-:Y:S02]  /*28910*/  FSEL R32, R151, RZ, !P5 ;  /* 0x000000ff97207208 */ /* 0x000fe40006800000 */
[----:B------:R-:W-:-:S03]  /*28920*/  PLOP3.LUT P5, PT, P5, PT, PT, 0x8, 0x80 ;  /* 0x000000000080781c */ /* 0x000fc60002fae170 */
[----:B------:R-:W-:-:S05]  /*28930*/  @P1 FADD.FTZ R32, R27, R32 ;  /* 0x000000201b201221 */ /* 0x000fca0000010000 */
[----:B------:R-:W-:-:S04]  /*28940*/  F2FP.F16.F32.PACK_AB R31, RZ, R32 ;  /* 0x00000020ff1f723e */ /* 0x000fc800000000ff */
[----:B------:R-:W-:-:S07]  /*28950*/  PRMT R31, R188, 0x5410, R31 ;  /* 0x00005410bc1f7816 */ /* 0x000fce000000001f */
.L_x_15254:
        /* <DEDUP_REMOVED lines=84> */
.L_x_15295:
        /* <DEDUP_REMOVED lines=104> */
.L_x_15309:
[----:B------:R-:W2:Y:S01]  /*29520*/  @!P1 LDC.64 R28, c[0x0][0x3c0] ;  /* 0x0000f000ff1c9b82 */ /* 0x000ea20000000a00 */
[----:B------:R-:W-:Y:S01]  /*29530*/  FMUL.FTZ R26, R31, R31 ;  /* 0x0000001f1f1a7220 */ /* 0x000fe20000410000 */
[----:B------:R-:W-:Y:S01]  /*29540*/  ISETP.NE.AND P2, PT, RZ, UR14, PT ;  /* 0x0000000eff007c0c */ /* 0x000fe2000bf45270 */
[----:B01----:R-:W-:-:S03]  /*29550*/  FADD.FTZ R30, R30, R151 ;  /* 0x000000971e1e7221 */ /* 0x003fc60000010000 */
[----:B------:R-:W-:Y:S01]  /*29560*/  FSEL R33, R26, RZ, P2 ;  /* 0x000000ff1a217208 */ /* 0x000fe20001000000 */
[----:B------:R-:W-:Y:S01]  /*29570*/  FFMA.FTZ R30, R30, R27, UR5 ;  /* 0x000000051e1e7e23 */ /* 0x000fe2000801001b */
[----:B------:R-:W0:Y:S03]  /*29580*/  LDC.64 R192, c[0x0][0x428] ;  /* 0x00010a00ffc07b82 */ /* 0x000e260000000a00 */
[----:B------:R-:W-:-:S05]  /*29590*/  FADD.FTZ R30, R30, R33 ;  /* 0x000000211e1e7221 */ /* 0x000fca0000010000 */
[----:B------:R-:W1:Y:S01]  /*295a0*/  @!P1 LDC.64 R26, c[0x0][0x3c8] ;  /* 0x0000f200ff1a9b82 */ /* 0x000e620000000a00 */
[----:B------:R-:W3:Y:S01]  /*295b0*/  MUFU.RSQ R30, R30 ;  /* 0x0000001e001e7308 */ /* 0x000ee20000001400 */
[----:B--2---:R-:W-:-:S06]  /*295c0*/  @!P1 IMAD.WIDE R28, R2, 0x4, R28 ;  /* 0x00000004021c9825 */ /* 0x004fcc00078e021c */
[----:B------:R-:W2:Y:S01]  /*295d0*/  LDC.64 R190, c[0x0][0x430] ;  /* 0x00010c00ffbe7b82 */ /* 0x000ea20000000a00 */
[----:B------:R4:W-:Y:S01]  /*295e0*/  @!P1 STG.E desc[UR8][R28.64], R31 ;  /* 0x0000001f1c009986 */ /* 0x0009e2000c101908 */
[----:B-1----:R-:W-:Y:S01]  /*295f0*/  @!P1 IMAD.WIDE R26, R2, 0x4, R26 ;  /* 0x00000004021a9825 */ /* 0x002fe200078e021a */
[----:B----4-:R-:W-:-:S04]  /*29600*/  FSEL R28, R31, RZ, !P2 ;  /* 0x000000ff1f1c7208 */ /* 0x010fc80005000000 */
[----:B---3--:R1:W-:Y:S01]  /*29610*/  @!P1 STG.E desc[UR8][R26.64], R30 ;  /* 0x0000001e1a009986 */ /* 0x0083e2000c101908 */
        /* <DEDUP_REMOVED lines=8> */
[----:B------:R-:W-:Y:S01]  /*296a0*/  FFMA.FTZ R24, R33, R208, R212 ;  /* 0x000000d021187223 */ /* 0x000fe200000100d4 */
[----:B------:R-:W-:Y:S01]  /*296b0*/  FFMA.FTZ R23, R22, R209, R213 ;  /* 0x000000d116177223 */ /* 0x000fe200000100d5 */
[C---:B------:R-:W-:Y:S01]  /*296c0*/  FADD.FTZ R31, -R28.reuse, R21 ;  /* 0x000000151c1f7221 */ /* 0x040fe20000010100 */
[C---:B-1----:R-:W-:Y:S01]  /*296d0*/  FADD.FTZ R27, -R28.reuse, R20 ;  /* 0x000000141c1b7221 */ /* 0x042fe20000010100 */
[C---:B------:R-:W-:Y:S01]  /*296e0*/  FADD.FTZ R19, -R28.reuse, R19 ;  /* 0x000000131c137221 */ /* 0x040fe20000010100 */
[----:B------:R-:W-:Y:S01]  /*296f0*/  FFMA.FTZ R25, R29, R210, R214 ;  /* 0x000000d21d197223 */ /* 0x000fe200000100d6 */
[----:B------:R-:W-:Y:S01]  /*29700*/  F2FP.F16.F32.PACK_AB R24, R23, R24 ;  /* 0x000000181718723e */ /* 0x000fe200000000ff */
[----:B------:R-:W-:Y:S01]  /*29710*/  FADD.FTZ R23, -R28, R18 ;  /* 0x000000121c177221 */ /* 0x000fe20000010100 */
[----:B------:R-:W-:Y:S01]  /*29720*/  FFMA.FTZ R26, R34, R211, R215 ;  /* 0x000000d3221a7223 */ /* 0x000fe200000100d7 */
[C---:B------:R-:W-:Y:S01]  /*29730*/  FMUL.FTZ R182, R30.reuse, R31 ;  /* 0x0000001f1eb67220 */ /* 0x040fe20000410000 */
[C---:B------:R-:W-:Y:S01]  /*29740*/  FMUL.FTZ R20, R30.reuse, R19 ;  /* 0x000000131e147220 */ /* 0x040fe20000410000 */
[C---:B------:R-:W-:Y:S01]  /*29750*/  FMUL.FTZ R21, R30.reuse, R23 ;  /* 0x000000171e157220 */ /* 0x040fe20000410000 */
[----:B------:R-:W-:Y:S01]  /*29760*/  FMUL.FTZ R23, R30, R27 ;  /* 0x0000001b1e177220 */ /* 0x000fe20000410000 */
[----:B------:R-:W-:Y:S01]  /*29770*/  F2FP.F16.F32.PACK_AB R25, R26, R25 ;  /* 0x000000191a19723e */ /* 0x000fe200000000ff */
[----:B------:R-:W-:Y:S01]  /*29780*/  FFMA.FTZ R18, R182, R207, R219 ;  /* 0x000000cfb6127223 */ /* 0x000fe200000100db */
[----:B------:R-:W-:Y:S01]  /*29790*/  FFMA.FTZ R26, R21, R204, R216 ;  /* 0x000000cc151a7223 */ /* 0x000fe200000100d8 */
[C---:B------:R-:W-:Y:S01]  /*297a0*/  FFMA.FTZ R27, R23.reuse, R206, R218 ;  /* 0x000000ce171b7223 */ /* 0x040fe200000100da */
[----:B------:R-:W-:Y:S01]  /*297b0*/  FFMA.FTZ R19, R20, R205, R217 ;  /* 0x000000cd14137223 */ /* 0x000fe200000100d9 */
[----:B------:R-:W-:Y:S01]  /*297c0*/  FFMA.FTZ R23, R23, R198, R50 ;  /* 0x000000c617177223 */ /* 0x000fe20000010032 */
[----:B------:R-:W-:Y:S01]  /*297d0*/  FFMA.FTZ R182, R182, R199, R51 ;  /* 0x000000c7b6b67223 */ /* 0x000fe20000010033 */
[----:B------:R-:W-:Y:S01]  /*297e0*/  FFMA.FTZ R21, R21, R196, R48 ;  /* 0x000000c415157223 */ /* 0x000fe20000010030 */
[----:B------:R-:W-:Y:S01]  /*297f0*/  F2FP.F16.F32.PACK_AB R27, R18, R27 ;  /* 0x0000001b121b723e */ /* 0x000fe200000000ff */
[----:B------:R-:W-:Y:S01]  /*29800*/  FFMA.FTZ R33, R33, R200, R44 ;  /* 0x000000c821217223 */ /* 0x000fe2000001002c */
[----:B------:R-:W-:Y:S01]  /*29810*/  F2FP.F16.F32.PACK_AB R26, R19, R26 ;  /* 0x0000001a131a723e */ /* 0x000fe200000000ff */
[----:B0-----:R-:W-:Y:S01]  /*29820*/  IMAD.WIDE.U32 R18, R6, 0x10, R192 ;  /* 0x0000001006127825 */ /* 0x001fe200078e00c0 */
[----:B------:R-:W-:-:S03]  /*29830*/  F2FP.F16.F32.PACK_AB R23, R182, R23 ;  /* 0x00000017b617723e */ /* 0x000fc600000000ff */
[----:B------:R-:W-:Y:S01]  /*29840*/  FFMA.FTZ R182, R20, R197, R49 ;  /* 0x000000c514b67223 */ /* 0x000fe20000010031 */
[----:B------:R-:W-:Y:S01]  /*29850*/  FFMA.FTZ R29, R29, R202, R46 ;  /* 0x000000ca1d1d7223 */ /* 0x000fe2000001002e */
[----:B------:R-:W-:Y:S01]  /*29860*/  FFMA.FTZ R34, R34, R203, R47 ;  /* 0x000000cb22227223 */ /* 0x000fe2000001002f */
[----:B------:R-:W-:Y:S01]  /*29870*/  FFMA.FTZ R20, R22, R201, R45 ;  /* 0x000000c916147223 */ /* 0x000fe2000001002d */
[----:B------:R2:W-:Y:S01]  /*29880*/  STG.E.128 desc[UR8][R18.64], R24 ;  /* 0x0000001812007986 */ /* 0x0005e2000c101d08 */
[----:B------:R-:W-:Y:S01]  /*29890*/  F2FP.F16.F32.PACK_AB R22, R182, R21 ;  /* 0x00000015b616723e */ /* 0x000fe200000000ff */
[----:B------:R-:W-:Y:S01]  /*298a0*/  FADD.FTZ R148, -R28, R148 ;  /* 0x000000941c947221 */ /* 0x000fe20000010100 */
[----:B------:R-:W-:Y:S01]  /*298b0*/  F2FP.F16.F32.PACK_AB R21, R34, R29 ;  /* 0x0000001d2215723e */ /* 0x000fe200000000ff */
[----:B------:R-:W-:Y:S01]  /*298c0*/  FADD.FTZ R29, -R28, R161 ;  /* 0x000000a11c1d7221 */ /* 0x000fe20000010100 */
[----:B------:R-:W-:Y:S01]  /*298d0*/  F2FP.F16.F32.PACK_AB R20, R20, R33 ;  /* 0x000000211414723e */ /* 0x000fe200000000ff */
        /* <DEDUP_REMOVED lines=10> */
[----:B--2---:R-:W-:-:S04]  /*29980*/  IMAD.WIDE.U32 R18, R6, 0x10, R190 ;  /* 0x0000001006127825 */ /* 0x004fc800078e00be */
[C---:B------:R-:W-:Y:S01]  /*29990*/  FADD.FTZ R6, -R28.reuse, R16 ;  /* 0x000000101c067221 */ /* 0x040fe20000010100 */
[C---:B------:R-:W-:Y:S01]  /*299a0*/  FADD.FTZ R16, -R28.reuse, R35 ;  /* 0x000000231c107221 */ /* 0x040fe20000010100 */
[C---:B------:R-:W-:Y:S01]  /*299b0*/  FADD.FTZ R24, -R28.reuse, R159 ;  /* 0x0000009f1c187221 */ /* 0x040fe20000010100 */
[----:B------:R-:W-:Y:S01]  /*299c0*/  FADD.FTZ R25, -R28, R160 ;  /* 0x000000a01c197221 */ /* 0x000fe20000010100 */
[----:B------:R0:W-:Y:S01]  /*299d0*/  STG.E.128 desc[UR8][R18.64], R20 ;  /* 0x0000001412007986 */ /* 0x0001e2000c101d08 */
[C---:B------:R-:W-:Y:S01]  /*299e0*/  FMUL.FTZ R26, R30.reuse, R6 ;  /* 0x000000061e1a7220 */ /* 0x040fe20000410000 */
[----:B------:R-:W-:Y:S01]  /*299f0*/  FMUL.FTZ R27, R30, R16 ;  /* 0x000000101e1b7220 */ /* 0x000fe20000410000 */
        /* <DEDUP_REMOVED lines=20> */
[C---:B------:R-:W-:Y:S01]  /*29b40*/  FMUL.FTZ R31, R30.reuse, R18 ;  /* 0x000000121e1f7220 */ /* 0x040fe20000410000 */
[----:B------:R-:W-:Y:S01]  /*29b50*/  FMUL.FTZ R32, R30, R19 ;  /* 0x000000131e207220 */ /* 0x000fe20000410000 */
        /* <DEDUP_REMOVED lines=9> */
[----:B------:R-:W-:Y:S01]  /*29bf0*/  F2FP.F16.F32.PACK_AB R20, R21, R20 ;  /* 0x000000141514723e */ /* 0x000fe200000000ff */
        /* <DEDUP_REMOVED lines=40> */
[----:B------:R-:W-:-:S04]  /*29e80*/  IMAD.WIDE.U32 R156, R167, 0x10, R190 ;  /* 0x00000010a79c7825 */ /* 0x000fc800078e00be */
[----:B------:R-:W-:Y:S01]  /*29e90*/  FFMA.FTZ R171, R171, R100, R64 ;  /* 0x00000064abab7223 */ /* 0x000fe20000010040 */
[----:B------:R-:W-:Y:S01]  /*29ea0*/  FFMA.FTZ R173, R173, R102, R66 ;  /* 0x00000066adad7223 */ /* 0x000fe20000010042 */
[----:B------:R-:W-:Y:S01]  /*29eb0*/  FFMA.FTZ R174, R174, R103, R67 ;  /* 0x00000067aeae7223 */ /* 0x000fe20000010043 */
[----:B------:R-:W-:Y:S01]  /*29ec0*/  FFMA.FTZ R172, R172, R101, R65 ;  /* 0x00000065acac7223 */ /* 0x000fe20000010041 */
[----:B------:R-:W-:Y:S01]  /*29ed0*/  IMAD.WIDE.U32 R160, R177, 0x10, R190 ;  /* 0x00000010b1a07825 */ /* 0x000fe200078e00be */
[----:B0-----:R-:W-:-:S03]  /*29ee0*/  F2FP.F16.F32.PACK_AB R22, R30, R33 ;  /* 0x000000211e16723e */ /* 0x001fc600000000ff */
        /* <DEDUP_REMOVED lines=12> */
[--C-:B------:R-:W-:Y:S01]  /*29fb0*/  IMAD.WIDE.U32 R30, R158, 0x10, R192.reuse ;  /* 0x000000109e1e7825 */ /* 0x100fe200078e00c0 */
[----:B------:R-:W-:Y:S01]  /*29fc0*/  F2FP.F16.F32.PACK_AB R26, R153, R152 ;  /* 0x00000098991a723e */ /* 0x000fe200000000ff */
[----:B------:R0:W-:Y:S01]  /*29fd0*/  STG.E.128 desc[UR8][R32.64], R20 ;  /* 0x0000001420007986 */ /* 0x0001e2000c101d08 */
[----:B------:R-:W-:Y:S01]  /*29fe0*/  F2FP.F16.F32.PACK_AB R27, R155, R154 ;  /* 0x0000009a9b1b723e */ /* 0x000fe200000000ff */
[----:B------:R-:W-:-:S04]  /*29ff0*/  IMAD.WIDE.U32 R152, R167, 0x10, R192 ;  /* 0x00000010a7987825 */ /* 0x000fc800078e00c0 */
[C---:B------:R-:W-:Y:S01]  /*2a000*/  FFMA.FTZ R167, R28.reuse, R128, R236 ;  /* 0x000000801ca77223 */ /* 0x040fe200000100ec */
[----:B------:R-:W-:Y:S01]  /*2a010*/  FFMA.FTZ R28, R28, R96, R68 ;  /* 0x000000601c1c7223 */ /* 0x000fe20000010044 */
[----:B------:R-:W-:Y:S01]  /*2a020*/  FFMA.FTZ R169, R169, R106, R62 ;  /* 0x0000006aa9a97223 */ /* 0x000fe2000001003e */
[----:B------:R1:W-:Y:S01]  /*2a030*/  STG.E.128 desc[UR8][R30.64], R24 ;  /* 0x000000181e007986 */ /* 0x0003e2000c101d08 */
[----:B------:R-:W-:Y:S01]  /*2a040*/  FFMA.FTZ R170, R170, R107, R63 ;  /* 0x0000006baaaa7223 */ /* 0x000fe2000001003f */
[----:B------:R-:W-:-:S04]  /*2a050*/  IMAD.WIDE.U32 R158, R158, 0x10, R190 ;  /* 0x000000109e9e7825 */ /* 0x000fc800078e00be */
[----:B------:R-:W-:-:S04]  /*2a060*/  IMAD.WIDE.U32 R154, R177, 0x10, R192 ;  /* 0x00000010b19a7825 */ /* 0x000fc800078e00c0 */
[----:B0-----:R-:W-:Y:S01]  /*2a070*/  FFMA.FTZ R32, R29, R129, R237 ;  /* 0x000000811d207223 */ /* 0x001fe200000100ed */
[----:B------:R-:W-:Y:S01]  /*2a080*/  F2FP.F16.F32.PACK_AB R20, R15, R166 ;  /* 0x000000a60f14723e */ /* 0x000fe200000000ff */
[----:B------:R-:W-:Y:S01]  /*2a090*/  FFMA.FTZ R15, R162, R124, R240 ;  /* 0x0000007ca20f7223 */ /* 0x000fe200000100f0 */
[----:B------:R-:W-:Y:S01]  /*2a0a0*/  FFMA.FTZ R33, R6, R120, R244 ;  /* 0x0000007806217223 */ /* 0x000fe200000100f4 */
[C---:B------:R-:W-:Y:S01]  /*2a0b0*/  FFMA.FTZ R166, R150.reuse, R119, R251 ;  /* 0x0000007796a67223 */ /* 0x040fe200000100fb */
[----:B------:R-:W-:Y:S01]  /*2a0c0*/  FFMA.FTZ R150, R150, R87, R83 ;  /* 0x0000005796967223 */ /* 0x000fe20000010053 */
[----:B-1----:R-:W-:Y:S01]  /*2a0d0*/  F2FP.F16.F32.PACK_AB R24, R32, R167 ;  /* 0x000000a72018723e */ /* 0x002fe200000000ff */
        /* <DEDUP_REMOVED lines=32> */
[----:B------:R-:W-:Y:S01]  /*2a2e0*/  F2FP.F16.F32.PACK_AB R28, R15, R28 ;  /* 0x0000001c0f1c723e */ /* 0x000fe200000000ff */
[----:B------:R-:W-:Y:S01]  /*2a2f0*/  FFMA.FTZ R35, R149, R118, R250 ;  /* 0x0000007695237223 */ /* 0x000fe200000100fa */
[----:B------:R-:W-:Y:S01]  /*2a300*/  FFMA.FTZ R149, R19, R91, R79 ;  /* 0x0000005b13957223 */ /* 0x000fe2000001004f */
[----:B------:R-:W-:Y:S01]  /*2a310*/  FFMA.FTZ R15, R16, R89, R77 ;  /* 0x00000059100f7223 */ /* 0x000fe2000001004d */
[----:B------:R-:W-:-:S02]  /*2a320*/  F2FP.F16.F32.PACK_AB R23, R174, R173 ;  /* 0x000000adae17723e */ /* 0x000fc400000000ff */
[----:B------:R-:W-:Y:S02]  /*2a330*/  F2FP.F16.F32.PACK_AB R22, R172, R171 ;  /* 0x000000abac16723e */ /* 0x000fe400000000ff */
[----:B------:R-:W-:Y:S02]  /*2a340*/  F2FP.F16.F32.PACK_AB R21, R170, R169 ;  /* 0x000000a9aa15723e */ /* 0x000fe400000000ff */
[----:B------:R-:W-:Y:S02]  /*2a350*/  F2FP.F16.F32.PACK_AB R35, R166, R35 ;  /* 0x00000023a623723e */ /* 0x000fe400000000ff */
[----:B------:R-:W-:Y:S01]  /*2a360*/  F2FP.F16.F32.PACK_AB R151, R150, R151 ;  /* 0x000000979697723e */ /* 0x000fe200000000ff */
[----:B------:R1:W-:Y:S01]  /*2a370*/  STG.E.128 desc[UR8][R158.64], R20 ;  /* 0x000000149e007986 */ /* 0x0003e2000c101d08 */
[----:B------:R-:W-:Y:S02]  /*2a380*/  F2FP.F16.F32.PACK_AB R150, R165, R164 ;  /* 0x000000a4a596723e */ /* 0x000fe400000000ff */
[----:B------:R-:W-:Y:S01]  /*2a390*/  F2FP.F16.F32.PACK_AB R149, R149, R18 ;  /* 0x000000129595723e */ /* 0x000fe200000000ff */
[----:B------:R1:W-:Y:S01]  /*2a3a0*/  STG.E.128 desc[UR8][R152.64], R24 ;  /* 0x0000001898007986 */ /* 0x0003e2000c101d08 */
[----:B------:R-:W-:-:S03]  /*2a3b0*/  F2FP.F16.F32.PACK_AB R148, R15, R6 ;  /* 0x000000060f94723e */ /* 0x000fc600000000ff */
[----:B------:R1:W-:Y:S01]  /*2a3c0*/  STG.E.128 desc[UR8][R156.64], R28 ;  /* 0x0000001c9c007986 */ /* 0x0003e2000c101d08 */
[----:B0-----:R-:W-:-:S03]  /*2a3d0*/  IMAD R2, R162, 0x4, R2 ;  /* 0x00000004a2027824 */ /* 0x001fc600078e0202 */
[----:B------:R1:W-:Y:S02]  /*2a3e0*/  STG.E.128 desc[UR8][R154.64], R32 ;  /* 0x000000209a007986 */ /* 0x0003e4000c101d08 */
[----:B------:R-:W-:Y:S02]  /*2a3f0*/  ISETP.GE.AND P1, PT, R2, R163, PT ;  /* 0x000000a30200720c */ /* 0x000fe40003f26270 */
[----:B------:R1:W-:Y:S11]  /*2a400*/  STG.E.128 desc[UR8][R160.64], R148 ;  /* 0x00000094a0007986 */ /* 0x0003f6000c101d08 */
[----:B------:R-:W-:Y:S05]  /*2a410*/  @!P1 BRA `(.L_x_15297) ;  /* 0xfffffd7000449947 */ /* 0x000fea000383ffff */
[----:B------:R-:W-:Y:S05]  /*2a420*/  BSYNC B0 ;  /* 0x0000000000007941 */ /* 0x000fea0003800000 */
.L_x_14680:
[----:B------:R-:W-:Y:S05]  /*2a430*/  EXIT ;  /* 0x000000000000794d */ /* 0x000fea0003800000 */
.L_x_15296:
        /* <DEDUP_REMOVED lines=8> */
.L_x_15299:
[----:B------:R-:W-:Y:S05]  /*2a4c0*/  BSYNC B1 ;  /* 0x0000000000017941 */ /* 0x000fea0003800000 */
.L_x_15298:
        /* <DEDUP_REMOVED lines=9> */
.L_x_15300:
[----:B------:R-:W-:Y:S02]  /*2a560*/  IMAD.MOV.U32 R188, RZ, RZ, 0x4 ;  /* 0x00000004ffbc7424 */ /* 0x000fe400078e00ff */
[----:B------:R-:W-:-:S04]  /*2a570*/  IMAD.MOV.U32 R27, RZ, RZ, R151 ;  /* 0x000000ffff1b7224 */ /* 0x000fc800078e0097 */
[----:B------:R-:W-:-:S05]  /*2a580*/  FADD.FTZ R29, R28, R27 ;  /* 0x0000001b1c1d7221 */ /* 0x000fca0000010000 */
[----:B------:R-:W-:-:S07]  /*2a590*/  MOV R185, R29 ;  /* 0x0000001d00b97202 */ /* 0x000fce0000000f00 */
[----:B------:R-:W-:Y:S05]  /*2a5a0*/  WARPSYNC.COLLECTIVE R182, `(.L_x_15301) ;  /* 0x00000000b6087348 */ /* 0x000fea0003c00000 */
[----:B------:R0:W1:Y:S02]  /*2a5b0*/  SHFL.BFLY P2, R151, R185, R188, R189 ;  /* 0x0c0000bcb9977389 */ /* 0x00006400000400bd */
[----:B01----:R-:W-:Y:S05]  /*2a5c0*/  ENDCOLLECTIVE ;  /* 0x000000000000791b */ /* 0x003fea0003800000 */
.L_x_15301:
[----:B------:R-:W-:Y:S01]  /*2a5d0*/  HFMA2 R188, -RZ, RZ, 0, 4.76837158203125e-07 ;  /* 0x00000008ffbc7431 */ /* 0x000fe200000001ff */
[----:B------:R-:W-:-:S05]  /*2a5e0*/  MOV R26, R151 ;  /* 0x00000097001a7202 */ /* 0x000fca0000000f00 */
[----:B------:R-:W-:-:S04]  /*2a5f0*/  FADD.FTZ R30, R29, R26 ;  /* 0x0000001a1d1e7221 */ /* 0x000fc80000010000 */
[----:B------:R-:W-:-:S07]  /*2a600*/  IMAD.MOV.U32 R185, RZ, RZ, R30 ;  /* 0x000000ffffb97224 */ /* 0x000fce00078e001e */
[----:B------:R-:W-:Y:S05]  /*2a610*/  WARPSYNC.COLLECTIVE R182, `(.L_x_15302) ;  /* 0x00000000b6087348 */ /* 0x000fea0003c00000 */
[----:B------:R0:W1:Y:S02]  /*2a620*/  SHFL.BFLY P2, R151, R185, R188, R189 ;  /* 0x0c0000bcb9977389 */ /* 0x00006400000400bd */
[----:B01----:R-:W-:Y:S05]  /*2a630*/  ENDCOLLECTIVE ;  /* 0x000000000000791b */ /* 0x003fea0003800000 */
.L_x_15302:
        /* <DEDUP_REMOVED lines=8> */
.L_x_15303:
        /* <DEDUP_REMOVED lines=88> */
.L_x_15304:
[----:B------:R-:W-:Y:S02]  /*2ac40*/  IMAD.MOV.U32 R188, RZ, RZ, 0x2 ;  /* 0x00000002ffbc7424 */ /* 0x000fe400078e00ff */
[----:B------:R-:W-:-:S04]  /*2ac50*/  IMAD.MOV.U32 R29, RZ, RZ, R151 ;  /* 0x000000ffff1d7224 */ /* 0x000fc800078e0097 */
[----:B------:R-:W-:-:S05]  /*2ac60*/  FADD.FTZ R29, R26, R29 ;  /* 0x0000001d1a1d7221 */ /* 0x000fca0000010000 */
[----:B------:R-:W-:-:S07]  /*2ac70*/  MOV R185, R29 ;  /* 0x0000001d00b97202 */ /* 0x000fce0000000f00 */
[----:B------:R-:W-:Y:S05]  /*2ac80*/  WARPSYNC.COLLECTIVE R182, `(.L_x_15305) ;  /* 0x00000000b6087348 */ /* 0x000fea0003c00000 */
[----:B------:R0:W1:Y:S02]  /*2ac90*/  SHFL.BFLY P2, R151, R185, R188, R189 ;  /* 0x0c0000bcb9977389 */ /* 0x00006400000400bd */
[----:B01----:R-:W-:Y:S05]  /*2aca0*/  ENDCOLLECTIVE ;  /* 0x000000000000791b */ /* 0x003fea0003800000 */
.L_x_15305:
[----:B------:R-:W-:Y:S01]  /*2acb0*/  HFMA2 R188, -RZ, RZ, 0, 2.384185791015625e-07 ;  /* 0x00000004ffbc7431 */ /* 0x000fe200000001ff */
[----:B------:R-:W-:-:S05]  /*2acc0*/  MOV R28, R151 ;  /* 0x00000097001c7202 */ /* 0x000fca0000000f00 */
[----:B------:R-:W-:-:S04]  /*2acd0*/  FADD.FTZ R28, R29, R28 ;  /* 0x0000001c1d1c7221 */ /* 0x000fc80000010000 */
[----:B------:R-:W-:-:S07]  /*2ace0*/  IMAD.MOV.U32 R185, RZ, RZ, R28 ;  /* 0x000000ffffb97224 */ /* 0x000fce00078e001c */
[----:B------:R-:W-:Y:S05]  /*2acf0*/  WARPSYNC.COLLECTIVE R182, `(.L_x_15306) ;  /* 0x00000000b6087348 */ /* 0x000fea0003c00000 */
[----:B------:R0:W1:Y:S02]  /*2ad00*/  SHFL.BFLY P2, R151, R185, R188, R189 ;  /* 0x0c0000bcb9977389 */ /* 0x00006400000400bd */
[----:B01----:R-:W-:Y:S05]  /*2ad10*/  ENDCOLLECTIVE ;  /* 0x000000000000791b */ /* 0x003fea0003800000 */
.L_x_15306:
[----:B------:R-:W-:Y:S02]  /*2ad20*/  IMAD.MOV.U32 R188, RZ, RZ, 0x8 ;  /* 0x00000008ffbc7424 */ /* 0x000fe400078e00ff */
[----:B------:R-:W-:-:S04]  /*2ad30*/  IMAD.MOV.U32 R33, RZ, RZ, R151 ;  /* 0x000000ffff217224 */ /* 0x000fc800078e0097 */
[----:B------:R-:W-:-:S05]  /*2ad40*/  FADD.FTZ R33, R28, R33 ;  /* 0x000000211c217221 */ /* 0x000fca0000010000 */
[----:B------:R-:W-:-:S07]  /*2ad50*/  MOV R185, R33 ;  /* 0x0000002100b97202 */ /* 0x000fce0000000f00 */
[----:B------:R-:W-:Y:S05]  /*2ad60*/  WARPSYNC.COLLECTIVE R182, `(.L_x_15307) ;  /* 0x00000000b6087348 */ /* 0x000fea0003c00000 */
[----:B------:R0:W1:Y:S02]  /*2ad70*/  SHFL.BFLY P2, R151, R185, R188, R189 ;  /* 0x0c0000bcb9977389 */ /* 0x00006400000400bd */
[----:B01----:R-:W-:Y:S05]  /*2ad80*/  ENDCOLLECTIVE ;  /* 0x000000000000791b */ /* 0x003fea0003800000 */
.L_x_15307:
[----:B------:R-:W-:Y:S01]  /*2ad90*/  HFMA2 R188, -RZ, RZ, 0, 9.5367431640625e-07 ;  /* 0x00000010ffbc7431 */ /* 0x000fe200000001ff */
[----:B------:R-:W-:-:S05]  /*2ada0*/  MOV R30, R151 ;  /* 0x00000097001e7202 */ /* 0x000fca0000000f00 */
[----:B------:R-:W-:-:S04]  /*2adb0*/  FADD.FTZ R30, R33, R30 ;  /* 0x0000001e211e7221 */ /* 0x000fc80000010000 */
[----:B------:R-:W-:-:S07]  /*2adc0*/  IMAD.MOV.U32 R185, RZ, RZ, R30 ;  /* 0x000000ffffb97224 */ /* 0x000fce00078e001e */
[----:B------:R-:W-:Y:S05]  /*2add0*/  WARPSYNC.COLLECTIVE R182, `(.L_x_15308) ;  /* 0x00000000b6087348 */ /* 0x000fea0003c00000 */
[----:B------:R0:W1:Y:S02]  /*2ade0*/  SHFL.BFLY P2, R151, R185, R188, R189 ;  /* 0x0c0000bcb9977389 */ /* 0x00006400000400bd */
[----:B01----:R-:W-:Y:S05]  /*2adf0*/  ENDCOLLECTIVE ;  /* 0x000000000000791b */ /* 0x003fea0003800000 */
.L_x_15308:
[----:B------:R-:W-:Y:S05]  /*2ae00*/  BRA `(.L_x_15309) ;  /* 0xffffffe400c47947 */ /* 0x000fea000383ffff */
.L_x_15310:
        /* <DEDUP_REMOVED lines=15> */
.L_x_27997:


//--------------------- .text._ZN10layer_norm31ln_parallel_residual_fwd_kernelINS_13Kernel_traitsIf6__halfS2_S2_fjLj1280ELj1ELj4ELj1ELj16ENS_18Kernel_traits_baseILj1280EfS2_S2_S2_fjLj128EEEEELb1ELb1ELb0EEEvNS_9FwdParamsE --------------------------
	.section	.text._ZN10layer_norm31ln_parallel_residual_fwd_kernelINS_13Kernel_traitsIf6__halfS2_S2_fjLj1280ELj1ELj4ELj1ELj16ENS_18Kernel_traits_baseILj1280EfS2_S2_S2_fjLj128EEEEELb1ELb1ELb0EEEvNS_9FwdParamsE,"ax",@progbits
	.align	128
        .global         _ZN10layer_norm31ln_parallel_residual_fwd_kernelINS_13Kernel_traitsIf6__halfS2_S2_fjLj1280ELj1ELj4ELj1ELj16ENS_18Kernel_traits_baseILj1280EfS2_S2_S2_fjLj128EEEEELb1ELb1ELb0EEEvNS_9FwdParamsE
        .type           _ZN10layer_norm31ln_parallel_residual_fwd_kernelINS_13Kernel_traitsIf6__halfS2_S2_fjLj1280ELj1ELj4ELj1ELj16ENS_18Kernel_traits_baseILj1280EfS2_S2_S2_fjLj128EEEEELb1ELb1ELb0EEEvNS_9FwdParamsE,@function
        .size           _ZN10layer_norm31ln_parallel_residual_fwd_kernelINS_13Kernel_traitsIf6__halfS2_S2_fjLj1280ELj1ELj4ELj1ELj16ENS_18Kernel_traits_baseILj1280EfS2_S2_S2_fjLj128EEEEELb1ELb1ELb0EEEvNS_9FwdParamsE,(.L_x_27998 - _ZN10layer_norm31ln_parallel_residual_fwd_kernelINS_13Kernel_traitsIf6__halfS2_S2_fjLj1280ELj1ELj4ELj1ELj16ENS_18Kernel_traits_baseILj1280EfS2_S2_S2_fjLj128EEEEELb1ELb1ELb0EEEvNS_9FwdParamsE)
        .other          _ZN10layer_norm31ln_parallel_residual_fwd_kernelINS_13Kernel_traitsIf6__halfS2_S2_fjLj1280ELj1ELj4ELj1ELj16ENS_18Kernel_traits_baseILj1280EfS2_S2_S2_fjLj128EEEEELb1ELb1ELb0EEEvNS_9FwdParamsE,@"STO_CUDA_ENTRY STV_DEFAULT"
_ZN10layer_norm31ln_parallel_residual_fwd_kernelINS_13Kernel_traitsIf6__halfS2_S2_fjLj1280ELj1ELj4ELj1ELj16ENS_18Kernel_traits_baseILj1280EfS2_S2_S2_fjLj128EEEEELb1ELb1ELb0EEEvNS_9FwdParamsE:
.text._ZN10layer_norm31ln_parallel_residual_fwd_kernelINS_13Kernel_traitsIf6__halfS2_S2_fjLj1280ELj1ELj4ELj1ELj16ENS_18Kernel_traits_baseILj1280EfS2_S2_S2_fjLj128EEEEELb1ELb1ELb0EEEvNS_9FwdParamsE:
        /* <DEDUP_REMOVED lines=108> */
.L_x_15312:
        /* <DEDUP_REMOVED lines=51> */
.L_x_15313:
[----:B------:R-:W-:Y:S05]  /*09f0*/  BSYNC.RECONVERGENT B0 ;  /* 0x0000000000007941 */ /* 0x000fea0003800200 */
.L_x_15311:
        /* <DEDUP_REMOVED lines=70> */
.L_x_15949:
        /* <DEDUP_REMOVED lines=40> */
.L_x_15319:
        /* <DEDUP_REMOVED lines=13> */
.L_x_15321:
[----:B------:R-:W-:Y:S05]  /*11b0*/  BSYNC.RECONVERGENT B2 ;  /* 0x0000000000027941 */ /* 0x000fea0003800200 */
.L_x_15320:
        /* <DEDUP_REMOVED lines=60> */
.L_x_15318:
[----:B------:R-:W-:Y:S05]  /*1580*/  BSYNC.RECONVERGENT B1 ;  /* 0x0000000000017941 */ /* 0x000fea0003800200 */
.L_x_15317:
        /* <DEDUP_REMOVED lines=28> */
.L_x_15324:
        /* <DEDUP_REMOVED lines=13> */
.L_x_15326:
[----:B------:R-:W-:Y:S05]  /*1820*/  BSYNC.RECONVERGENT B2 ;  /* 0x0000000000027941 */ /* 0x000fea0003800200 */
.L_x_15325:
        /* <DEDUP_REMOVED lines=60> */
.L_x_15323:
[----:B------:R-:W-:Y:S05]  /*1bf0*/  BSYNC.RECONVERGENT B1 ;  /* 0x0000000000017941 */ /* 0x000fea0003800200 */
.L_x_15322:
        /* <DEDUP_REMOVED lines=8> */
[----:B------:R-:W-:Y:S02]  /*1c80*/  HFMA2 R143, -RZ, RZ, 0, 1.1920928955078125e-07 ;  /* 0x00000002ff8f7431 */ /* 0x000fe400000001ff */
[----:B------:R-:W-:Y:S01]  /*1c90*/  IMAD.MOV.U32 R108, RZ, RZ, R106 ;  /* 0x000000ffff6c7224 */ /* 0x000fe200078e006a */
        /* <DEDUP_REMOVED lines=15> */
.L_x_15329:
        /* <DEDUP_REMOVED lines=13> */
.L_x_15331:
[----:B------:R-:W-:Y:S05]  /*1e60*/  BSYNC.RECONVERGENT B2 ;  /* 0x0000000000027941 */ /* 0x000fea0003800200 */
.L_x_15330:
        /* <DEDUP_REMOVED lines=60> */
.L_x_15328:
[----:B------:R-:W-:Y:S05]  /*2230*/  BSYNC.RECONVERGENT B1 ;  /* 0x0000000000017941 */ /* 0x000fea0003800200 */
.L_x_15327:
        /* <DEDUP_REMOVED lines=25> */
.L_x_15334:
        /* <DEDUP_REMOVED lines=13> */
.L_x_15336:
[----:B------:R-:W-:Y:S05]  /*24a0*/  BSYNC.RECONVERGENT B2 ;  /* 0x0000000000027941 */ /* 0x000fea0003800200 */
.L_x_15335:
        /* <DEDUP_REMOVED lines=60> */
.L_x_15333:
[----:B------:R-:W-:Y:S05]  /*2870*/  BSYNC.RECONVERGENT B1 ;  /* 0x0000000000017941 */ /* 0x000fea0003800200 */
.L_x_15332:
        /* <DEDUP_REMOVED lines=25> */
.L_x_15339:
        /* <DEDUP_REMOVED lines=13> */
.L_x_15341:
[----:B------:R-:W-:Y:S05]  /*2ae0*/  BSYNC.RECONVERGENT B2 ;  /* 0x0000000000027941 */ /* 0x000fea0003800200 */
.L_x_15340:
        /* <DEDUP_REMOVED lines=55> */
[----:B------:R-:W-:Y:S02]  /*2e60*/  IMAD.MOV.U32 R106, RZ, RZ, R166 ;  /* 0x000000ffff6a7224 */ /* 0x000fe400078e00a6 */
[----:B------:R-:W-:Y:S01]  /*2e70*/  IMAD.MOV.U32 R161, RZ, RZ, RZ ;  /* 0x000000ffffa17224 */ /* 0x000fe200078e00ff */
[----:B------:R-:W-:Y:S02]  /*2e80*/  LOP3.LUT R110, R133, R108, R163, 0x96, !PT ;  /* 0x0000006c856e7212 */ /* 0x000fe400078e96a3 */
[----:B------:R-:W-:Y:S01]  /*2e90*/  MOV R108, R0 ;  /* 0x00000000006c7202 */ /* 0x000fe20000000f00 */
[----:B------:R-:W-:-:S07]  /*2ea0*/  IMAD.MOV.U32 R0, RZ, RZ, R162 ;  /* 0x000000ffff007224 */ /* 0x000fce00078e00a2 */
.L_x_15338:
[----:B------:R-:W-:Y:S05]  /*2eb0*/  BSYNC.RECONVERGENT B1 ;  /* 0x0000000000017941 */ /* 0x000fea0003800200 */
.L_x_15337:
        /* <DEDUP_REMOVED lines=23> */
.L_x_15344:
        /* <DEDUP_REMOVED lines=13> */
.L_x_15346:
[----:B------:R-:W-:Y:S05]  /*3100*/  BSYNC.RECONVERGENT B2 ;  /* 0x0000000000027941 */ /* 0x000fea0003800200 */
.L_x_15345:
        /* <DEDUP_REMOVED lines=54> */
[----:B------:R-:W-:Y:S01]  /*3470*/  HFMA2 R162, -RZ, RZ, 0, 0 ;  /* 0x00000000ffa27431 */ /* 0x000fe200000001ff */
[----:B------:R-:W-:Y:S01]  /*3480*/  MOV R106, R168 ;  /* 0x000000a8006a7202 */ /* 0x000fe20000000f00 */
[----:B------:R-:W-:-:S05]  /*3490*/  VIADD R143, R3, 0x96a522ad ;  /* 0x96a522ad038f7836 */ /* 0x000fca0000000000 */
[----:B------:R-:W-:Y:S01]  /*34a0*/  LOP3.LUT R110, R143, R108, R167, 0x96, !PT ;  /* 0x0000006c8f6e7212 */ /* 0x000fe200078e96a7 */
[----:B------:R-:W-:Y:S02]  /*34b0*/  IMAD.MOV.U32 R108, RZ, RZ, R0 ;  /* 0x000000ffff6c7224 */ /* 0x000fe400078e0000 */
[----:B------:R-:W-:-:S07]  /*34c0*/  IMAD.MOV.U32 R0, RZ, RZ, R166 ;  /* 0x000000ffff007224 */ /* 0x000fce00078e00a6 */
.L_x_15343:
[----:B------:R-:W-:Y:S05]  /*34d0*/  BSYNC.RECONVERGENT B1 ;  /* 0x0000000000017941 */ /* 0x000fea0003800200 */
.L_x_15342:
[----:B------:R-:W-:Y:S01]  /*34e0*/  I2FP.F32.U32 R143, R108 ;  /* 0x0000006c008f7245 */ /* 0x000fe20000201000 */
[----:B------:R-:W-:Y:S01]  /*34f0*/  HADD2.F32 R161, -RZ, R94.H1_H1 ;  /* 0x3000005effa17230 */ /* 0x000fe20000004100 */
[----:B------:R-:W-:Y:S01]  /*3500*/  ISETP.NE.AND P4, PT, R162, 0x1, PT ;  /* 0x00000001a200780c */ /* 0x000fe20003f85270 */
        /* <DEDUP_REMOVED lines=20> */
.L_x_15349:
        /* <DEDUP_REMOVED lines=13> */
.L_x_15351:
[----:B------:R-:W-:Y:S05]  /*3720*/  BSYNC.RECONVERGENT B2 ;  /* 0x0000000000027941 */ /* 0x000fea0003800200 */
.L_x_15350:
        /* <DEDUP_REMOVED lines=60> */
.L_x_15348:
[----:B------:R-:W-:Y:S05]  /*3af0*/  BSYNC.RECONVERGENT B1 ;  /* 0x0000000000017941 */ /* 0x000fea0003800200 */
.L_x_15347:
        /* <DEDUP_REMOVED lines=23> */
.L_x_15354:
        /* <DEDUP_REMOVED lines=13> */
.L_x_15356:
[----:B------:R-:W-:Y:S05]  /*3d40*/  BSYNC.RECONVERGENT B2 ;  /* 0x0000000000027941 */ /* 0x000fea0003800200 */
.L_x_15355:
        /* <DEDUP_REMOVED lines=55> */
[----:B------:R-:W-:Y:S01]  /*40c0*/  MOV R161, R0 ;  /* 0x0000000000a17202 */ /* 0x000fe20000000f00 */
[----:B------:R-:W-:Y:S01]  /*40d0*/  IMAD.MOV.U32 R106, RZ, RZ, R108 ;  /* 0x000000ffff6a7224 */ /* 0x000fe200078e006c */
[----:B------:R-:W-:Y:S01]  /*40e0*/  LOP3.LUT R110, R163, R162, R167, 0x96, !PT ;  /* 0x000000a2a36e7212 */ /* 0x000fe200078e96a7 */
[----:B------:R-:W-:Y:S02]  /*40f0*/  IMAD.MOV.U32 R0, RZ, RZ, R166 ;  /* 0x000000ffff007224 */ /* 0x000fe400078e00a6 */
[----:B------:R-:W-:-:S07]  /*4100*/  IMAD.MOV.U32 R108, RZ, RZ, RZ ;  /* 0x000000ffff6c7224 */ /* 0x000fce00078e00ff */
.L_x_15353:
[----:B------:R-:W-:Y:S05]  /*4110*/  BSYNC.RECONVERGENT B1 ;  /* 0x0000000000017941 */ /* 0x000fea0003800200 */
.L_x_15352:
        /* <DEDUP_REMOVED lines=13> */
[----:B------:R-:W-:Y:S01]  /*41f0*/  PRMT R95, R172, 0x5410, R95 ;  /* 0x00005410ac5f7816 */ /* 0x000fe2000000005f */
[----:B------:R-:W-:Y:S06]  /*4200*/  BRA `(.L_x_15357) ;  /* 0x0000005c00c07947 */ /* 0x000fec0003800000 */
.L_x_15316:
[----:B------:R-:W-:Y:S01]  /*4210*/  ISETP.NE.AND P2, PT, R108, 0x1, PT ;  /* 0x000000016c00780c */ /* 0x000fe20003f45270 */
[----:B------:R-:W-:Y:S01]  /*4220*/  BSSY.RECONVERGENT B1, `(.L_x_15358) ;  /* 0x0000059000017945 */ /* 0x000fe20003800200 */
[----:B------:R-:W-:Y:S01]  /*4230*/  IADD3 R154, PT, PT, R2, 0x3c6ef372, RZ ;  /* 0x3c6ef372029a7810 */ /* 0x000fe20007ffe0ff */
[C---:B------:R-:W-:Y:S01]  /*4240*/  VIADD R155, R3.reuse, 0x96a522ad ;  /* 0x96a522ad039b7836 */ /* 0x040fe20000000000 */
[C---:B------:R-:W-:Y:S01]  /*4250*/  IADD3 R159, PT, PT, R3.reuse, 0x646e171e, RZ ;  /* 0x646e171e039f7810 */ /* 0x040fe20007ffe0ff */
        /* <DEDUP_REMOVED lines=15> */
.L_x_15360:
        /* <DEDUP_REMOVED lines=13> */
.L_x_15362:
[----:B------:R-:W-:Y:S05]  /*4420*/  BSYNC.RECONVERGENT B2 ;  /* 0x0000000000027941 */ /* 0x000fea0003800200 */
.L_x_15361:
        /* <DEDUP_REMOVED lines=56> */
.L_x_15359:
[----:B------:R-:W-:Y:S05]  /*47b0*/  BSYNC.RECONVERGENT B1 ;  /* 0x0000000000017941 */ /* 0x000fea0003800200 */
.L_x_15358:
        /* <DEDUP_REMOVED lines=10> */
[----:B0-----:R-:W-:-:S04]  /*4860*/  FSETP.GTU.FTZ.AND P2, PT, R97, R160, PT ;  /* 0x000000a06100720b */ /* 0x001fc80003f5c000 */
[----:B------:R-:W-:Y:S01]  /*4870*/  PLOP3.LUT P4, PT, P2, PT, PT, 0x8, 0x80 ;  /* 0x000000000080781c */ /* 0x000fe2000178e170 */
[----:B-1----:R-:W-:Y:S01]  /*4880*/  FMUL.FTZ R108, R96, R161 ;  /* 0x000000a1606c7220 */ /* 0x002fe20000410000 */
[----:B------:R-:W-:-:S04]  /*4890*/  MOV R96, R106 ;  /* 0x0000006a00607202 */ /* 0x000fc80000000f00 */
        /* <DEDUP_REMOVED lines=11> */
.L_x_15365:
        /* <DEDUP_REMOVED lines=13> */
.L_x_15367:
[----:B------:R-:W-:Y:S05]  /*4a20*/  BSYNC.RECONVERGENT B2 ;  /* 0x0000000000027941 */ /* 0x000fea0003800200 */
.L_x_15366:
        /* <DEDUP_REMOVED lines=56> */
.L_x_15364:
[----:B------:R-:W-:Y:S05]  /*4db0*/  BSYNC.RECONVERGENT B1 ;  /* 0x0000000000017941 */ /* 0x000fea0003800200 */
.L_x_15363:
        /* <DEDUP_REMOVED lines=25> */
.L_x_15370:
        /* <DEDUP_REMOVED lines=13> */
.L_x_15372:
[----:B------:R-:W-:Y:S05]  /*5020*/  BSYNC.RECONVERGENT B2 ;  /* 0x0000000000027941 */ /* 0x000fea0003800200 */
.L_x_15371:
        /* <DEDUP_REMOVED lines=56> */
.L_x_15369:
[----:B------:R-:W-:Y:S05]  /*53b0*/  BSYNC.RECONVERGENT B1 ;  /* 0x0000000000017941 */ /* 0x000fea0003800200 */
.L_x_15368:
        /* <DEDUP_REMOVED lines=22> */
.L_x_15375:
        /* <DEDUP_REMOVED lines=13> */
.L_x_15377:
[----:B------:R-:W-:Y:S05]  /*55f0*/  BSYNC.RECONVERGENT B2 ;  /* 0x0000000000027941 */ /* 0x000fea0003800200 */
.L_x_15376:
        /* <DEDUP_REMOVED lines=56> */
.L_x_15374:
[----:B------:R-:W-:Y:S05]  /*5980*/  BSYNC.RECONVERGENT B1 ;  /* 0x0000000000017941 */ /* 0x000fea0003800200 */
.L_x_15373:
        /* <DEDUP_REMOVED lines=11> */
[----:B------:R-:W-:-:S03]  /*5a40*/  SEL R103, RZ, 0x1, P2 ;  /* 0x00000001ff677807 */ /* 0x000fc60001000000 */
[----:B------:R-:W-:-:S04]  /*5a50*/  FADD.FTZ R92, R123, R92 ;  /* 0x0000005c7b5c7221 */ /* 0x000fc80000010000 */
        /* <DEDUP_REMOVED lines=12> */
.L_x_15380:
        /* <DEDUP_REMOVED lines=13> */
.L_x_15382:
[----:B------:R-:W-:Y:S05]  /*5bf0*/  BSYNC.RECONVERGENT B2 ;  /* 0x0000000000027941 */ /* 0x000fea0003800200 */
.L_x_15381:
        /* <DEDUP_REMOVED lines=56> */
.L_x_15379:
[----:B------:R-:W-:Y:S05]  /*5f80*/  BSYNC.RECONVERGENT B1 ;  /* 0x0000000000017941 */ /* 0x000fea0003800200 */
.L_x_15378:
        /* <DEDUP_REMOVED lines=22> */
.L_x_15385:
        /* <DEDUP_REMOVED lines=13> */
.L_x_15387:
[----:B------:R-:W-:Y:S05]  /*61c0*/  BSYNC.RECONVERGENT B2 ;  /* 0x0000000000027941 */ /* 0x000fea0003800200 */
.L_x_15386:
        /* <DEDUP_REMOVED lines=56> */
.L_x_15384:
[----:B------:R-:W-:Y:S05]  /*6550*/  BSYNC.RECONVERGENT B1 ;  /* 0x0000000000017941 */ /* 0x000fea0003800200 */
.L_x_15383:
        /* <DEDUP_REMOVED lines=25> */
.L_x_15390:
        /* <DEDUP_REMOVED lines=13> */
.L_x_15392:
[----:B------:R-:W-:Y:S05]  /*67c0*/  BSYNC.RECONVERGENT B2 ;  /* 0x0000000000027941 */ /* 0x000fea0003800200 */
.L_x_15391:
        /* <DEDUP_REMOVED lines=56> */
.L_x_15389:
[----:B------:R-:W-:Y:S05]  /*6b50*/  BSYNC.RECONVERGENT B1 ;  /* 0x0000000000017941 */ /* 0x000fea0003800200 */
.L_x_15388:
[----:B------:R-:W-:Y:S01]  /*6b60*/  I2FP.F32.U32 R97, R96 ;  /* 0x0000006000617245 */ /* 0x000fe20000201000 */
[----:B------:R-:W-:Y:S01]  /*6b70*/  HADD2.F32 R96, -RZ, R93.H1_H1 ;  /* 0x3000005dff607230 */ /* 0x000fe20000004100 */
[----:B------:R-:W-:Y:S01]  /*6b80*/  LOP3.LUT R164, R164, 0xfffffffd, RZ, 0xc0, !PT ;  /* 0xfffffffda4a47812 */ /* 0x000fe200078ec0ff */
[----:B------:R-:W-:Y:S01]  /*6b90*/  BSSY.RECONVERGENT B1, `(.L_x_15393) ;  /* 0x0000059000017945 */ /* 0x000fe20003800200 */
[----:B------:R-:W-:Y:S01]  /*6ba0*/  MOV R93, R106 ;  /* 0x0000006a005d7202 */ /* 0x000fe20000000f00 */
[----:B------:R-:W-:Y:S01]  /*6bb0*/  FFMA.FTZ R97, R97, R162, 1.1641532182693481445e-10 ;  /* 0x2f00000061617423 */ /* 0x000fe200000100a2 */
[----:B------:R-:W-:-:S04]  /*6bc0*/  FMUL.FTZ R96, R96, R161 ;  /* 0x000000a160607220 */ /* 0x000fc80000410000 */
        /* <DEDUP_REMOVED lines=15> */
.L_x_15395:
        /* <DEDUP_REMOVED lines=13> */
.L_x_15397:
[----:B------:R-:W-:Y:S05]  /*6d90*/  BSYNC.RECONVERGENT B2 ;  /* 0x0000000000027941 */ /* 0x000fea0003800200 */
.L_x_15396:
        /* <DEDUP_REMOVED lines=56> */
.L_x_15394:
[----:B------:R-:W-:Y:S05]  /*7120*/  BSYNC.RECONVERGENT B1 ;  /* 0x0000000000017941 */ /* 0x000fea0003800200 */
.L_x_15393:
        /* <DEDUP_REMOVED lines=25> */
.L_x_15400:
        /* <DEDUP_REMOVED lines=13> */
.L_x_15402:
[----:B------:R-:W-:Y:S05]  /*7390*/  BSYNC.RECONVERGENT B2 ;  /* 0x0000000000027941 */ /* 0x000fea0003800200 */
.L_x_15401:
        /* <DEDUP_REMOVED lines=56> */
.L_x_15399:
[----:B------:R-:W-:Y:S05]  /*7720*/  BSYNC.RECONVERGENT B1 ;  /* 0x0000000000017941 */ /* 0x000fea0003800200 */
.L_x_15398:
        /* <DEDUP_REMOVED lines=20> */
.L_x_15405:
        /* <DEDUP_REMOVED lines=13> */
.L_x_15407:
[----:B------:R-:W-:Y:S05]  /*7940*/  BSYNC.RECONVERGENT B2 ;  /* 0x0000000000027941 */ /* 0x000fea0003800200 */
.L_x_15406:
        /* <DEDUP_REMOVED lines=56> */
.L_x_15404:
[----:B------:R-:W-:Y:S05]  /*7cd0*/  BSYNC.RECONVERGENT B1 ;  /* 0x0000000000017941 */ /* 0x000fea0003800200 */
.L_x_15403:
[----:B------:R-:W-:Y:S01]  /*7ce0*/  I2FP.F32.U32 R97, R96 ;  /* 0x0000006000617245 */ /* 0x000fe20000201000 */
[----:B------:R-:W-:Y:S01]  /*7cf0*/  HADD2.F32 R96, -RZ, R10.H0_H0 ;  /* 0x2000000aff607230 */ /* 0x000fe20000004100 */
[----:B------:R-:W-:Y:S01]  /*7d00*/  BSSY.RECONVERGENT B1, `(.L_x_15408) ;  /* 0x000005d000017945 */ /* 0x000fe20003800200 */
[----:B------:R-:W-:Y:S02]  /*7d10*/  IMAD.MOV.U32 R108, RZ, RZ, 0x2 ;  /* 0x00000002ff6c7424 */ /* 0x000fe400078e00ff */
[----:B------:R-:W-:Y:S01]  /*7d20*/  FFMA.FTZ R97, R97, R162, 1.1641532182693481445e-10 ;  /* 0x2f00000061617423 */ /* 0x000fe200000100a2 */
[----:B------:R-:W-:-:S04]  /*7d30*/  FMUL.FTZ R96, R96, R161 ;  /* 0x000000a160607220 */ /* 0x000fc80000410000 */
[----:B------:R-:W-:Y:S01]  /*7d40*/  FSETP.GTU.FTZ.AND P3, PT, R97, R160, PT ;  /* 0x000000a06100720b */ /* 0x000fe20003f7c000 */
[----:B------:R-:W-:-:S03]  /*7d50*/  @P1 HADD2.F32 R97, -RZ, R6.H0_H0 ;  /* 0x20000006ff611230 */ /* 0x000fc60000004100 */
        /* <DEDUP_REMOVED lines=17> */
.L_x_15410:
        /* <DEDUP_REMOVED lines=13> */
.L_x_15412:
[----:B------:R-:W-:Y:S05]  /*7f40*/  BSYNC.RECONVERGENT B2 ;  /* 0x0000000000027941 */ /* 0x000fea0003800200 */
.L_x_15411:
        /* <DEDUP_REMOVED lines=56> */
.L_x_15409:
[----:B------:R-:W-:Y:S05]  /*82d0*/  BSYNC.RECONVERGENT B1 ;  /* 0x0000000000017941 */ /* 0x000fea0003800200 */
.L_x_15408:
        /* <DEDUP_REMOVED lines=20> */
.L_x_15415:
        /* <DEDUP_REMOVED lines=13> */
.L_x_15417:
[----:B------:R-:W-:Y:S05]  /*84f0*/  BSYNC.RECONVERGENT B2 ;  /* 0x0000000000027941 */ /* 0x000fea0003800200 */
.L_x_15416:
        /* <DEDUP_REMOVED lines=56> */
.L_x_15414:
[----:B------:R-:W-:Y:S05]  /*8880*/  BSYNC.RECONVERGENT B1 ;  /* 0x0000000000017941 */ /* 0x000fea0003800200 */
.L_x_15413:
[----:B------:R-:W-:Y:S01]  /*8890*/  I2FP.F32.U32 R97, R94 ;  /* 0x0000005e00617245 */ /* 0x000fe20000201000 */
[----:B------:R-:W-:Y:S01]  /*88a0*/  HADD2.F32 R94, -RZ, R10.H1_H1 ;  /* 0x3000000aff5e7230 */ /* 0x000fe20000004100 */
[----:B------:R-:W-:Y:S01]  /*88b0*/  BSSY.RECONVERGENT B1, `(.L_x_15418) ;  /* 0x000005d000017945 */ /* 0x000fe20003800200 */
[----:B------:R-:W-:Y:S01]  /*88c0*/  @P1 HADD2.F32 R167, -RZ, R6.H1_H1 ;  /* 0x30000006ffa71230 */ /* 0x000fe20000004100 */
        /* <DEDUP_REMOVED lines=21> */
.L_x_15420:
        /* <DEDUP_REMOVED lines=13> */
.L_x_15422:
[----:B------:R-:W-:Y:S05]  /*8af0*/  BSYNC.RECONVERGENT B2 ;  /* 0x0000000000027941 */ /* 0x000fea0003800200 */
.L_x_15421:
        /* <DEDUP_REMOVED lines=53> */
[----:B------:R-:W-:Y:S01]  /*8e50*/  IMAD.MOV.U32 R106, RZ, RZ, R108 ;  /* 0x000000ffff6a7224 */ /* 0x000fe200078e006c */
[----:B------:R-:W-:Y:S02]  /*8e60*/  LOP3.LUT R110, R155, R166, R169, 0x96, !PT ;  /* 0x000000a69b6e7212 */ /* 0x000fe400078e96a9 */
[----:B------:R-:W-:-:S07]  /*8e70*/  MOV R0, R168 ;  /* 0x000000a800007202 */ /* 0x000fce0000000f00 */
.L_x_15419:
[----:B------:R-:W-:Y:S05]  /*8e80*/  BSYNC.RECONVERGENT B1 ;  /* 0x0000000000017941 */ /* 0x000fea0003800200 */
.L_x_15418:
        /* <DEDUP_REMOVED lines=20> */
.L_x_15425:
        /* <DEDUP_REMOVED lines=13> */
.L_x_15427:
[----:B------:R-:W-:Y:S05]  /*90a0*/  BSYNC.RECONVERGENT B2 ;  /* 0x0000000000027941 */ /* 0x000fea0003800200 */
.L_x_15426:
        /* <DEDUP_REMOVED lines=54> */
[----:B------:R-:W-:Y:S01]  /*9410*/  IMAD.MOV.U32 R168, RZ, RZ, RZ ;  /* 0x000000ffffa87224 */ /* 0x000fe200078e00ff */
[----:B------:R-:W-:-:S07]  /*9420*/  MOV R0, R170 ;  /* 0x000000aa00007202 */ /* 0x000fce0000000f00 */
.L_x_15424:
[----:B------:R-:W-:Y:S05]  /*9430*/  BSYNC.RECONVERGENT B1 ;  /* 0x0000000000017941 */ /* 0x000fea0003800200 */
.L_x_15423:
        /* <DEDUP_REMOVED lines=25> */
.L_x_15430:
        /* <DEDUP_REMOVED lines=13> */
.L_x_15432:
[----:B------:R-:W-:Y:S05]  /*96a0*/  BSYNC.RECONVERGENT B2 ;  /* 0x0000000000027941 */ /* 0x000fea0003800200 */
.L_x_15431:
        /* <DEDUP_REMOVED lines=56> */
.L_x_15429:
[----:B------:R-:W-:Y:S05]  /*9a30*/  BSYNC.RECONVERGENT B1 ;  /* 0x0000000000017941 */ /* 0x000fea0003800200 */
.L_x_15428:
        /* <DEDUP_REMOVED lines=20> */
.L_x_15435:
        /* <DEDUP_REMOVED lines=15> */
.L_x_15437:
[----:B------:R-:W-:Y:S05]  /*9c70*/  BSYNC.RECONVERGENT B2 ;  /* 0x0000000000027941 */ /* 0x000fea0003800200 */
.L_x_15436:
        /* <DEDUP_REMOVED lines=43> */
[----:B------:R-:W-:-:S03]  /*9f30*/  IADD3 R95, PT, PT, R2, -0xe443238, RZ ;  /* 0xf1bbcdc8025f7810 */ /* 0x000fc60007ffe0ff */
[----:B------:R-:W-:Y:S01]  /*9f40*/  IMAD.WIDE.U32 R170, R170, -0x326172a9, RZ ;  /* 0xcd9e8d57aaaa7825 */ /* 0x000fe200078e00ff */
[----:B------:R-:W-:-:S03]  /*9f50*/  LOP3.LUT R109, R109, R168, R159, 0x96, !PT ;  /* 0x000000a86d6d7212 */ /* 0x000fc600078e969f */
[----:B------:R-:W-:Y:S01]  /*9f60*/  VIADD R159, R2, 0x8ff34781 ;  /* 0x8ff34781029f7836 */ /* 0x000fe20000000000 */
        /* <DEDUP_REMOVED lines=8> */
[----:B------:R-:W-:-:S07]  /*9ff0*/  IMAD.MOV.U32 R108, RZ, RZ, RZ ;  /* 0x000000ffff6c7224 */ /* 0x000fce00078e00ff */
.L_x_15434:
[----:B------:R-:W-:Y:S05]  /*a000*/  BSYNC.RECONVERGENT B1 ;  /* 0x0000000000017941 */ /* 0x000fea0003800200 */
.L_x_15433:
        /* <DEDUP_REMOVED lines=16> */
.L_x_15357:
        /* <DEDUP_REMOVED lines=43> */
.L_x_15438:
[----:B0-----:R-:W-:Y:S01]  /*a3c0*/  IMAD.MOV.U32 R160, RZ, RZ, R0 ;  /* 0x000000ffffa07224 */ /* 0x001fe200078e0000 */
[----:B------:R-:W-:-:S07]  /*a3d0*/  IADD3 R0, PT, PT, R149, 0x20, RZ ;  /* 0x0000002095007810 */ /* 0x000fce0007ffe0ff */
.L_x_15315:
[----:B------:R-:W-:Y:S05]  /*a3e0*/  BSYNC.RECONVERGENT B0 ;  /* 0x0000000000007941 */ /* 0x000fea0003800200 */
.L_x_15314:
        /* <DEDUP_REMOVED lines=22> */
[C---:B0-----:R-:W-:Y:S01]  /*a550*/  IADD3 R159, PT, PT, R3.reuse, 0x32370b8f, RZ ;  /* 0x32370b8f039f7810 */ /* 0x041fe20007ffe0ff */
[----:B------:R-:W-:Y:S01]  /*a560*/  VIADD R158, R3, 0x96a522ad ;  /* 0x96a522ad039e7836 */ /* 0x000fe20000000000 */
        /* <DEDUP_REMOVED lines=14> */
.L_x_15444:
        /* <DEDUP_REMOVED lines=13> */
.L_x_15446:
[----:B------:R-:W-:Y:S05]  /*a720*/  BSYNC.RECONVERGENT B2 ;  /* 0x0000000000027941 */ /* 0x000fea0003800200 */
.L_x_15445:
        /* <DEDUP_REMOVED lines=29> */
[----:B------:R-:W-:Y:S01]  /*a900*/  LOP3.LUT R108, R101, R108, R97, 0x96, !PT ;  /* 0x0000006c656c7212 */ /* 0x000fe200078e9661 */
[----:B------:R-:W-:Y:S01]  /*a910*/  VIADD R97, R2, 0xb54cda56 ;  /* 0xb54cda5602617836 */ /* 0x000fe20000000000 */
[C---:B------:R-:W-:Y:S01]  /*a920*/  IADD3 R103, PT, PT, R3.reuse, 0x646e171e, RZ ;  /* 0x646e171e03677810 */ /* 0x040fe20007ffe0ff */
        /* <DEDUP_REMOVED lines=24> */
.L_x_15443:
[----:B------:R-:W-:Y:S05]  /*aab0*/  BSYNC.RECONVERGENT B1 ;  /* 0x0000000000017941 */ /* 0x000fea0003800200 */
.L_x_15442:
        /* <DEDUP_REMOVED lines=25> */
.L_x_15449:
        /* <DEDUP_REMOVED lines=13> */
.L_x_15451:
[----:B------:R-:W-:Y:S05]  /*ad20*/  BSYNC.RECONVERGENT B2 ;  /* 0x0000000000027941 */ /* 0x000fea0003800200 */
.L_x_15450:
        /* <DEDUP_REMOVED lines=57> */
.L_x_15448:
[----:B------:R-:W-:Y:S05]  /*b0c0*/  BSYNC.RECONVERGENT B1 ;  /* 0x0000000000017941 */ /* 0x000fea0003800200 */
.L_x_15447:
        /* <DEDUP_REMOVED lines=25> */
.L_x_15454:
        /* <DEDUP_REMOVED lines=13> */
.L_x_15456:
[----:B------:R-:W-:Y:S05]  /*b330*/  BSYNC.RECONVERGENT B2 ;  /* 0x0000000000027941 */ /* 0x000fea0003800200 */
.L_x_15455:
        /* <DEDUP_REMOVED lines=57> */
.L_x_15453:
[----:B------:R-:W-:Y:S05]  /*b6d0*/  BSYNC.RECONVERGENT B1 ;  /* 0x0000000000017941 */ /* 0x000fea0003800200 */
.L_x_15452:
        /* <DEDUP_REMOVED lines=22> */
.L_x_15459:
        /* <DEDUP_REMOVED lines=13> */
.L_x_15461:
[----:B------:R-:W-:Y:S05]  /*b910*/  BSYNC.RECONVERGENT B2 ;  /* 0x0000000000027941 */ /* 0x000fea0003800200 */
.L_x_15460:
        /* <DEDUP_REMOVED lines=57> */
.L_x_15458:
[----:B------:R-:W-:Y:S05]  /*bcb0*/  BSYNC.RECONVERGENT B1 ;  /* 0x0000000000017941 */ /* 0x000fea0003800200 */
.L_x_15457:
[----:B------:R-:W-:Y:S01]  /*bcc0*/  I2FP.F32.U32 R97, R92 ;  /* 0x0000005c00617245 */ /* 0x000fe20000201000 */
[----:B------:R-:W-:Y:S01]  /*bcd0*/  HADD2.F32 R92, -RZ, R8.H1_H1 ;  /* 0x30000008ff5c7230 */ /* 0x000fe20000004100 */
        /* <DEDUP_REMOVED lines=23> */
.L_x_15464:
        /* <DEDUP_REMOVED lines=13> */
.L_x_15466:
[----:B------:R-:W-:Y:S05]  /*bf20*/  BSYNC.RECONVERGENT B2 ;  /* 0x0000000000027941 */ /* 0x000fea0003800200 */
.L_x_15465:
        /* <DEDUP_REMOVED lines=57> */
.L_x_15463:
[----:B------:R-:W-:Y:S05]  /*c2c0*/  BSYNC.RECONVERGENT B1 ;  /* 0x0000000000017941 */ /* 0x000fea0003800200 */
.L_x_15462:
[----:B------:R-:W-:Y:S01]  /*c2d0*/  I2FP.F32.U32 R97, R96 ;  /* 0x0000006000617245 */ /* 0x000fe20000201000 */
[----:B------:R-:W-:Y:S01]  /*c2e0*/  HADD2.F32 R96, -RZ, R93.H0_H0 ;  /* 0x2000005dff607230 */ /* 0x000fe20000004100 */
        /* <DEDUP_REMOVED lines=20> */
.L_x_15469:
        /* <DEDUP_REMOVED lines=13> */
.L_x_15471:
[----:B------:R-:W-:Y:S05]  /*c500*/  BSYNC.RECONVERGENT B2 ;  /* 0x0000000000027941 */ /* 0x000fea0003800200 */
.L_x_15470:
        /* <DEDUP_REMOVED lines=57> */
.L_x_15468:
[----:B------:R-:W-:Y:S05]  /*c8a0*/  BSYNC.RECONVERGENT B1 ;  /* 0x0000000000017941 */ /* 0x000fea0003800200 */
.L_x_15467:
        /* <DEDUP_REMOVED lines=25> */
.L_x_15474:
        /* <DEDUP_REMOVED lines=13> */
.L_x_15476:
[----:B------:R-:W-:Y:S05]  /*cb10*/  BSYNC.RECONVERGENT B2 ;  /* 0x0000000000027941 */ /* 0x000fea0003800200 */
.L_x_15475:
        /* <DEDUP_REMOVED lines=57> */
.L_x_15473:
[----:B------:R-:W-:Y:S05]  /*ceb0*/  BSYNC.RECONVERGENT B1 ;  /* 0x0000000000017941 */ /* 0x000fea0003800200 */
.L_x_15472:
        /* <DEDUP_REMOVED lines=22> */
.L_x_15479:
        /* <DEDUP_REMOVED lines=13> */
.L_x_15481:
[----:B------:R-:W-:Y:S05]  /*d0f0*/  BSYNC.RECONVERGENT B2 ;  /* 0x0000000000027941 */ /* 0x000fea0003800200 */
.L_x_15480:
        /* <DEDUP_REMOVED lines=57> */
.L_x_15478:
[----:B------:R-:W-:Y:S05]  /*d490*/  BSYNC.RECONVERGENT B1 ;  /* 0x0000000000017941 */ /* 0x000fea0003800200 */
.L_x_15477:
        /* <DEDUP_REMOVED lines=25> */
.L_x_15484:
        /* <DEDUP_REMOVED lines=13> */
.L_x_15486:
[----:B------:R-:W-:Y:S05]  /*d700*/  BSYNC.RECONVERGENT B2 ;  /* 0x0000000000027941 */ /* 0x000fea0003800200 */
.L_x_15485:
        /* <DEDUP_REMOVED lines=57> */
.L_x_15483:
[----:B------:R-:W-:Y:S05]  /*daa0*/  BSYNC.RECONVERGENT B1 ;  /* 0x0000000000017941 */ /* 0x000fea0003800200 */
.L_x_15482:
        /* <DEDUP_REMOVED lines=20> */
.L_x_15489:
        /* <DEDUP_REMOVED lines=13> */
.L_x_15491:
[----:B------:R-:W-:Y:S05]  /*dcc0*/  BSYNC.RECONVERGENT B2 ;  /* 0x0000000000027941 */ /* 0x000fea0003800200 */
.L_x_15490:
        /* <DEDUP_REMOVED lines=55> */
[----:B------:R-:W-:Y:S02]  /*e040*/  IMAD.MOV.U32 R156, RZ, RZ, R166 ;  /* 0x000000ffff9c7224 */ /* 0x000fe400078e00a6 */
[----:B------:R-:W-:-:S07]  /*e050*/  IMAD.MOV.U32 R108, RZ, RZ, RZ ;  /* 0x000000ffff6c7224 */ /* 0x000fce00078e00ff */
.L_x_15488:
[----:B------:R-:W-:Y:S05]  /*e060*/  BSYNC.RECONVERGENT B1 ;  /* 0x0000000000017941 */ /* 0x000fea0003800200 */
.L_x_15487:
        /* <DEDUP_REMOVED lines=25> */
.L_x_15494:
        /* <DEDUP_REMOVED lines=13> */
.L_x_15496:
[----:B------:R-:W-:Y:S05]  /*e2d0*/  BSYNC.RECONVERGENT B2 ;  /* 0x0000000000027941 */ /* 0x000fea0003800200 */
.L_x_15495:
        /* <DEDUP_REMOVED lines=57> */
.L_x_15493:
[----:B------:R-:W-:Y:S05]  /*e670*/  BSYNC.RECONVERGENT B1 ;  /* 0x0000000000017941 */ /* 0x000fea0003800200 */
.L_x_15492:
        /* <DEDUP_REMOVED lines=20> */
.L_x_15499:
        /* <DEDUP_REMOVED lines=13> */
.L_x_15501:
[----:B------:R-:W-:Y:S05]  /*e890*/  BSYNC.RECONVERGENT B2 ;  /* 0x0000000000027941 */ /* 0x000fea0003800200 */
.L_x_15500:
        /* <DEDUP_REMOVED lines=44> */
[----:B------:R-:W-:-:S04]  /*eb60*/  IMAD.WIDE.U32 R168, R141, -0x326172a9, RZ ;  /* 0xcd9e8d578da87825 */ /* 0x000fc800078e00ff */
[----:B------:R-:W-:Y:S01]  /*eb70*/  VIADD R167, R3, 0xdb3d7428 ;  /* 0xdb3d742803a77836 */ /* 0x000fe20000000000 */
[----:B------:R-:W-:-:S04]  /*eb80*/  LOP3.LUT R97, R97, R96, R169, 0x96, !PT ;  /* 0x0000006061617212 */ /* 0x000fc800078e96a9 */
[----:B------:R-:W-:Y:S01]  /*eb90*/  LOP3.LUT R167, R167, R166, R109, 0x96, !PT ;  /* 0x000000a6a7a77212 */ /* 0x000fe200078e966d */
[----:B------:R-:W-:-:S04]  /*eba0*/  IMAD.WIDE.U32 R96, R97, -0x2daee0ad, RZ ;  /* 0xd2511f5361607825 */ /* 0x000fc800078e00ff */
[----:B------:R-:W-:Y:S01]  /*ebb0*/  IMAD.WIDE.U32 R166, R167, -0x326172a9, RZ ;  /* 0xcd9e8d57a7a67825 */ /* 0x000fe200078e00ff */
[----:B------:R-:W-:Y:S02]  /*ebc0*/  LOP3.LUT R110, R158, R108, R97, 0x96, !PT ;  /* 0x0000006c9e6e7212 */ /* 0x000fe400078e9661 */
[----:B------:R-:W-:Y:S01]  /*ebd0*/  MOV R108, R156 ;  /* 0x0000009c006c7202 */ /* 0x000fe20000000f00 */
[----:B------:R-:W-:Y:S02]  /*ebe0*/  VIADD R109, R2, 0x8ff34781 ;  /* 0x8ff34781026d7836 */ /* 0x000fe40000000000 */
[----:B------:R-:W-:Y:S02]  /*ebf0*/  IMAD.MOV.U32 R106, RZ, RZ, R166 ;  /* 0x000000ffff6a7224 */ /* 0x000fe400078e00a6 */
[----:B------:R-:W-:Y:S01]  /*ec00*/  IMAD.MOV.U32 R156, RZ, RZ, R96 ;  /* 0x000000ffff9c7224 */ /* 0x000fe200078e0060 */
[----:B------:R-:W-:Y:S01]  /*ec10*/  LOP3.LUT R109, R109, R168, R167, 0x96, !PT ;  /* 0x000000a86d6d7212 */ /* 0x000fe200078e96a7 */
[----:B------:R-:W-:-:S07]  /*ec20*/  IMAD.MOV.U32 R166, RZ, RZ, RZ ;  /* 0x000000ffffa67224 */ /* 0x000fce00078e00ff */
.L_x_15498:
[----:B------:R-:W-:Y:S05]  /*ec30*/  BSYNC.RECONVERGENT B1 ;  /* 0x0000000000017941 */ /* 0x000fea0003800200 */
.L_x_15497:
        /* <DEDUP_REMOVED lines=25> */
.L_x_15504:
        /* <DEDUP_REMOVED lines=13> */
.L_x_15506:
[----:B------:R-:W-:Y:S05]  /*eea0*/  BSYNC.RECONVERGENT B2 ;  /* 0x0000000000027941 */ /* 0x000fea0003800200 */
.L_x_15505:
        /* <DEDUP_REMOVED lines=57> */
.L_x_15503:
[----:B------:R-:W-:Y:S05]  /*f240*/  BSYNC.RECONVERGENT B1 ;  /* 0x0000000000017941 */ /* 0x000fea0003800200 */
.L_x_15502:
        /* <DEDUP_REMOVED lines=20> */
.L_x_15509:
        /* <DEDUP_REMOVED lines=13> */
.L_x_15511:
[----:B------:R-:W-:Y:S05]  /*f460*/  BSYNC.RECONVERGENT B2 ;  /* 0x0000000000027941 */ /* 0x000fea0003800200 */
.L_x_15510:
        /* <DEDUP_REMOVED lines=51> */
[----:B------:R-:W-:Y:S01]  /*f7a0*/  LOP3.LUT R109, R141, R168, R109, 0x96, !PT ;  /* 0x000000a88d6d7212 */ /* 0x000fe200078e966d */
[----:B------:R-:W-:Y:S01]  /*f7b0*/  IMAD.MOV.U32 R106, RZ, RZ, R108 ;  /* 0x000000ffff6a7224 */ /* 0x000fe200078e006c */
[----:B------:R-:W-:Y:S01]  /*f7c0*/  MOV R108, R156 ;  /* 0x0000009c006c7202 */ /* 0x000fe20000000f00 */
[----:B------:R-:W-:Y:S01]  /*f7d0*/  IMAD.MOV.U32 R156, RZ, RZ, R170 ;  /* 0x000000ffff9c7224 */ /* 0x000fe200078e00aa */
[----:B------:R-:W-:Y:S01]  /*f7e0*/  LOP3.LUT R110, R158, R166, R171, 0x96, !PT ;  /* 0x000000a69e6e7212 */ /* 0x000fe200078e96ab */
[----:B------:R-:W-:-:S07]  /*f7f0*/  IMAD.MOV.U32 R168, RZ, RZ, RZ ;  /* 0x000000ffffa87224 */ /* 0x000fce00078e00ff */
.L_x_15508:
[----:B------:R-:W-:Y:S05]  /*f800*/  BSYNC.RECONVERGENT B1 ;  /* 0x0000000000017941 */ /* 0x000fea0003800200 */
.L_x_15507:
        /* <DEDUP_REMOVED lines=25> */
.L_x_15514:
        /* <DEDUP_REMOVED lines=13> */
.L_x_15516:
[----:B------:R-:W-:Y:S05]  /*fa70*/  BSYNC.RECONVERGENT B2 ;  /* 0x0000000000027941 */ /* 0x000fea0003800200 */
.L_x_15515:
        /* <DEDUP_REMOVED lines=57> */
.L_x_15513:
[----:B------:R-:W-:Y:S05]  /*fe10*/  BSYNC.RECONVERGENT B1 ;  /* 0x0000000000017941 */ /* 0x000fea0003800200 */
.L_x_15512:
        /* <DEDUP_REMOVED lines=20> */
.L_x_15519:
        /* <DEDUP_REMOVED lines=15> */
.L_x_15521:
[----:B------:R-:W-:Y:S05]  /*10050*/  BSYNC.RECONVERGENT B2 ;  /* 0x0000000000027941 */ /* 0x000fea0003800200 */
.L_x_15520:
        /* <DEDUP_REMOVED lines=14> */
[C---:B------:R-:W-:Y:S02]  /*10140*/  VIADD R153, R2.reuse, 0x1715609d ;  /* 0x1715609d02997836 */ /* 0x040fe40000000000 */
        /* <DEDUP_REMOVED lines=42> */
.L_x_15518:
[----:B------:R-:W-:Y:S05]  /*103f0*/  BSYNC.RECONVERGENT B1 ;  /* 0x0000000000017941 */ /* 0x000fea0003800200 */
.L_x_15517:
        /* <DEDUP_REMOVED lines=18> */
.L_x_15441:
        /* <DEDUP_REMOVED lines=16> */
.L_x_15525:
        /* <DEDUP_REMOVED lines=13> */
.L_x_15527:
[----:B------:R-:W-:Y:S05]  /*106f0*/  BSYNC.RECONVERGENT B2 ;  /* 0x0000000000027941 */ /* 0x000fea0003800200 */
.L_x_15526:
        /* <DEDUP_REMOVED lines=60> */
.L_x_15524:
[----:B------:R-:W-:Y:S05]  /*10ac0*/  BSYNC.RECONVERGENT B1 ;  /* 0x0000000000017941 */ /* 0x000fea0003800200 */
.L_x_15523:
        /* <DEDUP_REMOVED lines=28> */
.L_x_15530:
        /* <DEDUP_REMOVED lines=13> */
.L_x_15532:
[----:B------:R-:W-:Y:S05]  /*10d60*/  BSYNC.RECONVERGENT B2 ;  /* 0x0000000000027941 */ /* 0x000fea0003800200 */
.L_x_15531:
        /* <DEDUP_REMOVED lines=60> */
.L_x_15529:
[----:B------:R-:W-:Y:S05]  /*11130*/  BSYNC.RECONVERGENT B1 ;  /* 0x0000000000017941 */ /* 0x000fea0003800200 */
.L_x_15528:
        /* <DEDUP_REMOVED lines=25> */
.L_x_15535:
        /* <DEDUP_REMOVED lines=13> */
.L_x_15537:
[----:B------:R-:W-:Y:S05]  /*113a0*/  BSYNC.RECONVERGENT B2 ;  /* 0x0000000000027941 */ /* 0x000fea0003800200 */
.L_x_15536:
        /* <DEDUP_REMOVED lines=60> */
.L_x_15534:
[----:B------:R-:W-:Y:S05]  /*11770*/  BSYNC.RECONVERGENT B1 ;  /* 0x0000000000017941 */ /* 0x000fea0003800200 */
.L_x_15533:
        /* <DEDUP_REMOVED lines=25> */
.L_x_15540:
        /* <DEDUP_REMOVED lines=13> */
.L_x_15542:
[----:B------:R-:W-:Y:S05]  /*119e0*/  BSYNC.RECONVERGENT B2 ;  /* 0x0000000000027941 */ /* 0x000fea0003800200 */
.L_x_15541:
        /* <DEDUP_REMOVED lines=60> */
.L_x_15539:
[----:B------:R-:W-:Y:S05]  /*11db0*/  BSYNC.RECONVERGENT B1 ;  /* 0x0000000000017941 */ /* 0x000fea0003800200 */
.L_x_15538:
[----:B------:R-:W-:Y:S01]  /*11dc0*/  I2FP.F32.U32 R108, R108 ;  /* 0x0000006c006c7245 */ /* 0x000fe20000201000 */
[----:B------:R-:W-:Y:S01]  /*11dd0*/  HADD2.F32 R132, -RZ, R93.H1_H1 ;  /* 0x3000005dff847230 */ /* 0x000fe20000004100 */
[----:B------:R-:W-:Y:S01]  /*11de0*/  LOP3.LUT R164, R164, 0xfffffffd, RZ, 0xc0, !PT ;  /* 0xfffffffda4a47812 */ /* 0x000fe200078ec0ff */
        /* <DEDUP_REMOVED lines=22> */
.L_x_15545:
        /* <DEDUP_REMOVED lines=13> */
.L_x_15547:
[----:B------:R-:W-:Y:S05]  /*12020*/  BSYNC.RECONVERGENT B2 ;  /* 0x0000000000027941 */ /* 0x000fea0003800200 */
.L_x_15546:
        /* <DEDUP_REMOVED lines=60> */
.L_x_15544:
[----:B------:R-:W-:Y:S05]  /*123f0*/  BSYNC.RECONVERGENT B1 ;  /* 0x0000000000017941 */ /* 0x000fea0003800200 */
.L_x_15543:
        /* <DEDUP_REMOVED lines=23> */
.L_x_15550:
        /* <DEDUP_REMOVED lines=13> */
.L_x_15552:
[----:B------:R-:W-:Y:S05]  /*12640*/  BSYNC.RECONVERGENT B2 ;  /* 0x0000000000027941 */ /* 0x000fea0003800200 */
.L_x_15551:
        /* <DEDUP_REMOVED lines=60> */
.L_x_15549:
[----:B------:R-:W-:Y:S05]  /*12a10*/  BSYNC.RECONVERGENT B1 ;  /* 0x0000000000017941 */ /* 0x000fea0003800200 */
.L_x_15548:
[----:B------:R-:W-:Y:S01]  /*12a20*/  I2FP.F32.U32 R108, R108 ;  /* 0x0000006c006c7245 */ /* 0x000fe20000201000 */
[----:B------:R-:W-:Y:S01]  /*12a30*/  HADD2.F32 R94, -RZ, R94.H1_H1 ;  /* 0x3000005eff5e7230 */ /* 0x000fe20000004100 */
[----:B------:R-:W-:Y:S01]  /*12a40*/  ISETP.NE.AND P4, PT, R162, 0x1, PT ;  /* 0x00000001a200780c */ /* 0x000fe20003f85270 */
        /* <DEDUP_REMOVED lines=20> */
.L_x_15555:
        /* <DEDUP_REMOVED lines=13> */
.L_x_15557:
[----:B------:R-:W-:Y:S05]  /*12c60*/  BSYNC.RECONVERGENT B2 ;  /* 0x0000000000027941 */ /* 0x000fea0003800200 */
.L_x_15556:
        /* <DEDUP_REMOVED lines=55> */
[----:B------:R-:W-:Y:S01]  /*12fe0*/  IMAD.MOV.U32 R106, RZ, RZ, R108 ;  /* 0x000000ffff6a7224 */ /* 0x000fe200078e006c */
[----:B------:R-:W-:Y:S01]  /*12ff0*/  MOV R108, R156 ;  /* 0x0000009c006c7202 */ /* 0x000fe20000000f00 */
[----:B------:R-:W-:Y:S01]  /*13000*/  IMAD.MOV.U32 R156, RZ, RZ, R168 ;  /* 0x000000ffff9c7224 */ /* 0x000fe200078e00a8 */
[----:B------:R-:W-:Y:S01]  /*13010*/  LOP3.LUT R110, R163, R162, R169, 0x96, !PT ;  /* 0x000000a2a36e7212 */ /* 0x000fe200078e96a9 */
[----:B------:R-:W-:-:S07]  /*13020*/  IMAD.MOV.U32 R166, RZ, RZ, RZ ;  /* 0x000000ffffa67224 */ /* 0x000fce00078e00ff */
.L_x_15554:
[----:B------:R-:W-:Y:S05]  /*13030*/  BSYNC.RECONVERGENT B1 ;  /* 0x0000000000017941 */ /* 0x000fea0003800200 */
.L_x_15553:
[----:B------:R-:W-:Y:S01]  /*13040*/  I2FP.F32.U32 R108, R108 ;  /* 0x0000006c006c7245 */ /* 0x000fe20000201000 */
[----:B------:R-:W-:Y:S01]  /*13050*/  HADD2.F32 R162, -RZ, R95.H0_H0 ;  /* 0x2000005fffa27230 */ /* 0x000fe20000004100 */
[----:B------:R-:W-:Y:S01]  /*13060*/  ISETP.NE.AND P5, PT, R166, 0x1, PT ;  /* 0x00000001a600780c */ /* 0x000fe20003fa5270 */
[----:B------:R-:W-:Y:S01]  /*13070*/  BSSY.RECONVERGENT B1, `(.L_x_15558) ;  /* 0x000005e000017945 */ /* 0x000fe20003800200 */
[----:B------:R-:W-:Y:S02]  /*13080*/  IMAD.MOV.U32 R163, RZ, RZ, R106 ;  /* 0x000000ffffa37224 */ /* 0x000fe400078e006a */
[----:B------:R-:W-:Y:S01]  /*13090*/  FFMA.FTZ R141, R108, R159, 1.1641532182693481445e-10 ;  /* 0x2f0000006c8d7423 */ /* 0x000fe2000001009f */
[----:B------:R-:W-:Y:S01]  /*130a0*/  FMUL.FTZ R162, R162, R153 ;  /* 0x00000099a2a27220 */ /* 0x000fe20000410000 */
[----:B------:R-:W-:-:S03]  /*130b0*/  @P1 HADD2.F32 R108, -RZ, R7.H0_H0 ;  /* 0x20000007ff6c1230 */ /* 0x000fc60000004100 */
        /* <DEDUP_REMOVED lines=15> */
.L_x_15560:
        /* <DEDUP_REMOVED lines=13> */
.L_x_15562:
[----:B------:R-:W-:Y:S05]  /*13280*/  BSYNC.RECONVERGENT B2 ;  /* 0x0000000000027941 */ /* 0x000fea0003800200 */
.L_x_15561:
        /* <DEDUP_REMOVED lines=60> */
.L_x_15559:
[----:B------:R-:W-:Y:S05]  /*13650*/  BSYNC.RECONVERGENT B1 ;  /* 0x0000000000017941 */ /* 0x000fea0003800200 */
.L_x_15558:
        /* <DEDUP_REMOVED lines=14> */
.L_x_15522:
        /* <DEDUP_REMOVED lines=43> */
.L_x_15563:
[----:B0-----:R-:W-:Y:S01]  /*139f0*/  IMAD.MOV.U32 R160, RZ, RZ, R156 ;  /* 0x000000ffffa07224 */ /* 0x001fe200078e009c */
[----:B------:R-:W-:-:S07]  /*13a00*/  IADD3 R0, PT, PT, R0, 0x20, RZ ;  /* 0x0000002000007810 */ /* 0x000fce0007ffe0ff */
.L_x_15440:
[----:B------:R-:W-:Y:S05]  /*13a10*/  BSYNC.RECONVERGENT B0 ;  /* 0x0000000000007941 */ /* 0x000fea0003800200 */
.L_x_15439:
        /* <DEDUP_REMOVED lines=38> */
.L_x_15569:
        /* <DEDUP_REMOVED lines=13> */
.L_x_15571:
[----:B------:R-:W-:Y:S05]  /*13d50*/  BSYNC.RECONVERGENT B2 ;  /* 0x0000000000027941 */ /* 0x000fea0003800200 */
.L_x_15570:
        /* <DEDUP_REMOVED lines=56> */
.L_x_15568:
[----:B------:R-:W-:Y:S05]  /*140e0*/  BSYNC.RECONVERGENT B1 ;  /* 0x0000000000017941 */ /* 0x000fea0003800200 */
.L_x_15567:
        /* <DEDUP_REMOVED lines=25> */
.L_x_15574:
        /* <DEDUP_REMOVED lines=13> */
.L_x_15576:
[----:B------:R-:W-:Y:S05]  /*14350*/  BSYNC.RECONVERGENT B2 ;  /* 0x0000000000027941 */ /* 0x000fea0003800200 */
.L_x_15575:
        /* <DEDUP_REMOVED lines=57> */
.L_x_15573:
[----:B------:R-:W-:Y:S05]  /*146f0*/  BSYNC.RECONVERGENT B1 ;  /* 0x0000000000017941 */ /* 0x000fea0003800200 */
.L_x_15572:
        /* <DEDUP_REMOVED lines=25> */
.L_x_15579:
        /* <DEDUP_REMOVED lines=13> */
.L_x_15581:
[----:B------:R-:W-:Y:S05]  /*14960*/  BSYNC.RECONVERGENT B2 ;  /* 0x0000000000027941 */ /* 0x000fea0003800200 */
.L_x_15580:
        /* <DEDUP_REMOVED lines=57> */
.L_x_15578:
[----:B------:R-:W-:Y:S05]  /*14d00*/  BSYNC.RECONVERGENT B1 ;  /* 0x0000000000017941 */ /* 0x000fea0003800200 */
.L_x_15577:
        /* <DEDUP_REMOVED lines=22> */
.L_x_15584:
        /* <DEDUP_REMOVED lines=13> */
.L_x_15586:
[----:B------:R-:W-:Y:S05]  /*14f40*/  BSYNC.RECONVERGENT B2 ;  /* 0x0000000000027941 */ /* 0x000fea0003800200 */
.L_x_15585:
        /* <DEDUP_REMOVED lines=57> */
.L_x_15583:
[----:B------:R-:W-:Y:S05]  /*152e0*/  BSYNC.RECONVERGENT B1 ;  /* 0x0000000000017941 */ /* 0x000fea0003800200 */
.L_x_15582:
[----:B------:R-:W-:Y:S01]  /*152f0*/  I2FP.F32.U32 R97, R92 ;  /* 0x0000005c00617245 */ /* 0x000fe20000201000 */
[----:B------:R-:W-:Y:S01]  /*15300*/  HADD2.F32 R99, -RZ, R8.H1_H1 ;  /* 0x30000008ff637230 */ /* 0x000fe20000004100 */
        /* <DEDUP_REMOVED lines=23> */
.L_x_15589:
        /* <DEDUP_REMOVED lines=13> */
.L_x_15591:
[----:B------:R-:W-:Y:S05]  /*15550*/  BSYNC.RECONVERGENT B2 ;  /* 0x0000000000027941 */ /* 0x000fea0003800200 */
.L_x_15590:
        /* <DEDUP_REMOVED lines=57> */
.L_x_15588:
[----:B------:R-:W-:Y:S05]  /*158f0*/  BSYNC.RECONVERGENT B1 ;  /* 0x0000000000017941 */ /* 0x000fea0003800200 */
.L_x_15587:
        /* <DEDUP_REMOVED lines=22> */
.L_x_15594:
        /* <DEDUP_REMOVED lines=13> */
.L_x_15596:
[----:B------:R-:W-:Y:S05]  /*15b30*/  BSYNC.RECONVERGENT B2 ;  /* 0x0000000000027941 */ /* 0x000fea0003800200 */
.L_x_15595:
        /* <DEDUP_REMOVED lines=57> */
.L_x_15593:
[----:B------:R-:W-:Y:S05]  /*15ed0*/  BSYNC.RECONVERGENT B1 ;  /* 0x0000000000017941 */ /* 0x000fea0003800200 */
.L_x_15592:
        /* <DEDUP_REMOVED lines=25> */
.L_x_15599:
        /* <DEDUP_REMOVED lines=13> */
.L_x_15601:
[----:B------:R-:W-:Y:S05]  /*16140*/  BSYNC.RECONVERGENT B2 ;  /* 0x0000000000027941 */ /* 0x000fea0003800200 */
.L_x_15600:
        /* <DEDUP_REMOVED lines=57> */
.L_x_15598:
[----:B------:R-:W-:Y:S05]  /*164e0*/  BSYNC.RECONVERGENT B1 ;  /* 0x0000000000017941 */ /* 0x000fea0003800200 */
.L_x_15597:
        /* <DEDUP_REMOVED lines=22> */
.L_x_15604:
        /* <DEDUP_REMOVED lines=13> */
.L_x_15606:
[----:B------:R-:W-:Y:S05]  /*16720*/  BSYNC.RECONVERGENT B2 ;  /* 0x0000000000027941 */ /* 0x000fea0003800200 */
.L_x_15605:
        /* <DEDUP_REMOVED lines=48> */
[----:B------:R-:W-:Y:S01]  /*16a30*/  VIADD R93, R2, 0x8ff34781 ;  /* 0x8ff34781025d7836 */ /* 0x000fe20000000000 */
[----:B------:R-:W-:Y:S01]  /*16a40*/  MOV R97, R156 ;  /* 0x0000009c00617202 */ /* 0x000fe20000000f00 */
[----:B------:R-:W-:-:S04]  /*16a50*/  IMAD.WIDE.U32 R108, R109, -0x326172a9, RZ ;  /* 0xcd9e8d576d6c7825 */ /* 0x000fc800078e00ff */
[----:B------:R-:W-:Y:S01]  /*16a60*/  IMAD.WIDE.U32 R166, R166, -0x2daee0ad, RZ ;  /* 0xd2511f53a6a67825 */ /* 0x000fe200078e00ff */
[----:B------:R-:W-:-:S03]  /*16a70*/  LOP3.LUT R109, R93, R98, R109, 0x96, !PT ;  /* 0x000000625d6d7212 */ /* 0x000fc600078e966d */
[----:B------:R-:W-:Y:S01]  /*16a80*/  IMAD.MOV.U32 R106, RZ, RZ, R108 ;  /* 0x000000ffff6a7224 */ /* 0x000fe200078e006c */
[----:B------:R-:W-:Y:S01]  /*16a90*/  LOP3.LUT R110, R158, R96, R167, 0x96, !PT ;  /* 0x000000609e6e7212 */ /* 0x000fe200078e96a7 */
[----:B------:R-:W-:Y:S02]  /*16aa0*/  IMAD.MOV.U32 R156, RZ, RZ, R166 ;  /* 0x000000ffff9c7224 */ /* 0x000fe400078e00a6 */
[----:B------:R-:W-:-:S07]  /*16ab0*/  IMAD.MOV.U32 R108, RZ, RZ, RZ ;  /* 0x000000ffff6c7224 */ /* 0x000fce00078e00ff */
.L_x_15603:
[----:B------:R-:W-:Y:S05]  /*16ac0*/  BSYNC.RECONVERGENT B1 ;  /* 0x0000000000017941 */ /* 0x000fea0003800200 */
.L_x_15602:
        /* <DEDUP_REMOVED lines=25> */
.L_x_15609:
        /* <DEDUP_REMOVED lines=13> */
.L_x_15611:
[----:B------:R-:W-:Y:S05]  /*16d30*/  BSYNC.RECONVERGENT B2 ;  /* 0x0000000000027941 */ /* 0x000fea0003800200 */
.L_x_15610:
        /* <DEDUP_REMOVED lines=57> */
.L_x_15608:
[----:B------:R-:W-:Y:S05]  /*170d0*/  BSYNC.RECONVERGENT B1 ;  /* 0x0000000000017941 */ /* 0x000fea0003800200 */
.L_x_15607:
        /* <DEDUP_REMOVED lines=20> */
.L_x_15614:
        /* <DEDUP_REMOVED lines=13> */
.L_x_15616:
[----:B------:R-:W-:Y:S05]  /*172f0*/  BSYNC.RECONVERGENT B2 ;  /* 0x0000000000027941 */ /* 0x000fea0003800200 */
.L_x_15615:
        /* <DEDUP_REMOVED lines=46> */
[----:B------:R-:W-:Y:S02]  /*175e0*/  LOP3.LUT R163, R163, R166, R97, 0x96, !PT ;  /* 0x000000a6a3a37212 */ /* 0x000fe400078e9661 */
[----:B------:R-:W-:Y:S02]  /*175f0*/  MOV R97, R156 ;  /* 0x0000009c00617202 */ /* 0x000fe40000000f00 */
        /* <DEDUP_REMOVED lines=9> */
.L_x_15613:
[----:B------:R-:W-:Y:S05]  /*17690*/  BSYNC.RECONVERGENT B1 ;  /* 0x0000000000017941 */ /* 0x000fea0003800200 */
.L_x_15612:
        /* <DEDUP_REMOVED lines=25> */
.L_x_15619:
        /* <DEDUP_REMOVED lines=13> */
.L_x_15621:
[----:B------:R-:W-:Y:S05]  /*17900*/  BSYNC.RECONVERGENT B2 ;  /* 0x0000000000027941 */ /* 0x000fea0003800200 */
.L_x_15620:
        /* <DEDUP_REMOVED lines=56> */
[----:B------:R-:W-:-:S07]  /*17c90*/  MOV R156, R166 ;  /* 0x000000a6009c7202 */ /* 0x000fce0000000f00 */
.L_x_15618:
[----:B------:R-:W-:Y:S05]  /*17ca0*/  BSYNC.RECONVERGENT B1 ;  /* 0x0000000000017941 */ /* 0x000fea0003800200 */
.L_x_15617:
        /* <DEDUP_REMOVED lines=20> */
.L_x_15624:
        /* <DEDUP_REMOVED lines=13> */
.L_x_15626:
[----:B------:R-:W-:Y:S05]  /*17ec0*/  BSYNC.RECONVERGENT B2 ;  /* 0x0000000000027941 */ /* 0x000fea0003800200 */
.L_x_15625:
        /* <DEDUP_REMOVED lines=57> */
.L_x_15623:
[----:B------:R-:W-:Y:S05]  /*18260*/  BSYNC.RECONVERGENT B1 ;  /* 0x0000000000017941 */ /* 0x000fea0003800200 */
.L_x_15622:
        /* <DEDUP_REMOVED lines=25> */
.L_x_15629:
        /* <DEDUP_REMOVED lines=13> */
.L_x_15631:
[----:B------:R-:W-:Y:S05]  /*184d0*/  BSYNC.RECONVERGENT B2 ;  /* 0x0000000000027941 */ /* 0x000fea0003800200 */
.L_x_15630:
        /* <DEDUP_REMOVED lines=57> */
.L_x_15628:
[----:B------:R-:W-:Y:S05]  /*18870*/  BSYNC.RECONVERGENT B1 ;  /* 0x0000000000017941 */ /* 0x000fea0003800200 */
.L_x_15627:
        /* <DEDUP_REMOVED lines=20> */
.L_x_15634:
        /* <DEDUP_REMOVED lines=13> */
.L_x_15636:
[----:B------:R-:W-:Y:S05]  /*18a90*/  BSYNC.RECONVERGENT B2 ;  /* 0x0000000000027941 */ /* 0x000fea0003800200 */
.L_x_15635:
        /* <DEDUP_REMOVED lines=57> */
.L_x_15633:
[----:B------:R-:W-:Y:S05]  /*18e30*/  BSYNC.RECONVERGENT B1 ;  /* 0x0000000000017941 */ /* 0x000fea0003800200 */
.L_x_15632:
        /* <DEDUP_REMOVED lines=25> */
.L_x_15639:
        /* <DEDUP_REMOVED lines=13> */
.L_x_15641:
[----:B------:R-:W-:Y:S05]  /*190a0*/  BSYNC.RECONVERGENT B2 ;  /* 0x0000000000027941 */ /* 0x000fea0003800200 */
.L_x_15640:
        /* <DEDUP_REMOVED lines=47> */
[----:B------:R-:W-:Y:S01]  /*193a0*/  IMAD.MOV.U32 R169, RZ, RZ, RZ ;  /* 0x000000ffffa97224 */ /* 0x000fe200078e00ff */
[----:B------:R-:W-:-:S03]  /*193b0*/  LOP3.LUT R170, R109, R108, R173, 0x96, !PT ;  /* 0x0000006c6daa7212 */ /* 0x000fc600078e96ad */
[----:B------:R-:W-:-:S04]  /*193c0*/  IMAD.WIDE.U32 R108, R167, -0x326172a9, RZ ;  /* 0xcd9e8d57a76c7825 */ /* 0x000fc800078e00ff */
[----:B------:R-:W-:Y:S01]  /*193d0*/  VIADD R167, R2, 0x8ff34781 ;  /* 0x8ff3478102a77836 */ /* 0x000fe20000000000 */
[----:B------:R-:W-:Y:S01]  /*193e0*/  MOV R106, R108 ;  /* 0x0000006c006a7202 */ /* 0x000fe20000000f00 */
[----:B------:R-:W-:-:S03]  /*193f0*/  IMAD.WIDE.U32 R170, R170, -0x2daee0ad, RZ ;  /* 0xd2511f53aaaa7825 */ /* 0x000fc600078e00ff */
[----:B------:R-:W-:Y:S01]  /*19400*/  LOP3.LUT R109, R167, R172, R109, 0x96, !PT ;  /* 0x000000aca76d7212 */ /* 0x000fe200078e966d */
[----:B------:R-:W-:Y:S01]  /*19410*/  IMAD.MOV.U32 R108, RZ, RZ, R156 ;  /* 0x000000ffff6c7224 */ /* 0x000fe200078e009c */
[----:B------:R-:W-:Y:S02]  /*19420*/  LOP3.LUT R110, R158, R168, R171, 0x96, !PT ;  /* 0x000000a89e6e7212 */ /* 0x000fe400078e96ab */
[----:B------:R-:W-:-:S07]  /*19430*/  MOV R156, R170 ;  /* 0x000000aa009c7202 */ /* 0x000fce0000000f00 */
.L_x_15638:
[----:B------:R-:W-:Y:S05]  /*19440*/  BSYNC.RECONVERGENT B1 ;  /* 0x0000000000017941 */ /* 0x000fea0003800200 */
.L_x_15637:
        /* <DEDUP_REMOVED lines=20> */
.L_x_15644:
        /* <DEDUP_REMOVED lines=15> */
.L_x_15646:
[----:B------:R-:W-:Y:S05]  /*19680*/  BSYNC.RECONVERGENT B2 ;  /* 0x0000000000027941 */ /* 0x000fea0003800200 */
.L_x_15645:
        /* <DEDUP_REMOVED lines=12> */
[----:B------:R-:W-:Y:S02]  /*19750*/  MOV R167, R156 ;  /* 0x0000009c00a77202 */ /* 0x000fe40000000f00 */
[----:B------:R-:W-:Y:S02]  /*19760*/  LOP3.LUT R95, R95, R170, R169, 0x96, !PT ;  /* 0x000000aa5f5f7212 */ /* 0x000fe400078e96a9 */
[----:B------:R-:W-:-:S03]  /*19770*/  LOP3.LUT R170, R152, R108, R173, 0x96, !PT ;  /* 0x0000006c98aa7212 */ /* 0x000fc600078e96ad */
[----:B------:R-:W-:Y:S01]  /*19780*/  IMAD.WIDE.U32 R108, R95, -0x326172a9, RZ ;  /* 0xcd9e8d575f6c7825 */ /* 0x000fe200078e00ff */
[----:B------:R-:W-:-:S03]  /*19790*/  IADD3 R95, PT, PT, R2, -0x255992d5, RZ ;  /* 0xdaa66d2b025f7810 */ /* 0x000fc60007ffe0ff */
        /* <DEDUP_REMOVED lines=40> */
.L_x_15643:
[----:B------:R-:W-:Y:S05]  /*19a20*/  BSYNC.RECONVERGENT B1 ;  /* 0x0000000000017941 */ /* 0x000fea0003800200 */
.L_x_15642:
        /* <DEDUP_REMOVED lines=18> */
.L_x_15566:
        /* <DEDUP_REMOVED lines=16> */
.L_x_15650:
        /* <DEDUP_REMOVED lines=13> */
.L_x_15652:
[----:B------:R-:W-:Y:S05]  /*19d20*/  BSYNC.RECONVERGENT B2 ;  /* 0x0000000000027941 */ /* 0x000fea0003800200 */
.L_x_15651:
        /* <DEDUP_REMOVED lines=59> */
[----:B------:R-:W-:-:S07]  /*1a0e0*/  MOV R156, R158 ;  /* 0x0000009e009c7202 */ /* 0x000fce0000000f00 */
.L_x_15649:
[----:B------:R-:W-:Y:S05]  /*1a0f0*/  BSYNC.RECONVERGENT B1 ;  /* 0x0000000000017941 */ /* 0x000fea0003800200 */
.L_x_15648:
        /* <DEDUP_REMOVED lines=10> */
[----:B------:R-:W-:-:S02]  /*1a1a0*/  IMAD.MOV.U32 R108, RZ, RZ, R106 ;  /* 0x000000ffff6c7224 */ /* 0x000fc400078e006a */
[----:B0-----:R-:W-:Y:S01]  /*1a1b0*/  FMUL.FTZ R129, R129, R152 ;  /* 0x0000009881817220 */ /* 0x001fe20000410000 */
[----:B-1----:R-:W-:Y:S01]  /*1a1c0*/  FSETP.GTU.FTZ.AND P3, PT, R119, R158, PT ;  /* 0x0000009e7700720b */ /* 0x002fe20003f7c000 */
        /* <DEDUP_REMOVED lines=15> */
.L_x_15655:
        /* <DEDUP_REMOVED lines=13> */
.L_x_15657:
[----:B------:R-:W-:Y:S05]  /*1a390*/  BSYNC.RECONVERGENT B2 ;  /* 0x0000000000027941 */ /* 0x000fea0003800200 */
.L_x_15656:
        /* <DEDUP_REMOVED lines=60> */
.L_x_15654:
[----:B------:R-:W-:Y:S05]  /*1a760*/  BSYNC.RECONVERGENT B1 ;  /* 0x0000000000017941 */ /* 0x000fea0003800200 */
.L_x_15653:
        /* <DEDUP_REMOVED lines=25> */
.L_x_15660:
        /* <DEDUP_REMOVED lines=13> */
.L_x_15662:
[----:B------:R-:W-:Y:S05]  /*1a9d0*/  BSYNC.RECONVERGENT B2 ;  /* 0x0000000000027941 */ /* 0x000fea0003800200 */
.L_x_15661:
        /* <DEDUP_REMOVED lines=60> */
.L_x_15659:
[----:B------:R-:W-:Y:S05]  /*1ada0*/  BSYNC.RECONVERGENT B1 ;  /* 0x0000000000017941 */ /* 0x000fea0003800200 */
.L_x_15658:
[----:B------:R-:W-:Y:S01]  /*1adb0*/  I2FP.F32.U32 R108, R108 ;  /* 0x0000006c006c7245 */ /* 0x000fe20000201000 */
[----:B------:R-:W-:Y:S01]  /*1adc0*/  HADD2.F32 R129, -RZ, R93.H0_H0 ;  /* 0x2000005dff817230 */ /* 0x000fe20000004100 */
[----:B------:R-:W-:Y:S01]  /*1add0*/  LOP3.LUT R164, R164, 0xfffffffb, RZ, 0xc0, !PT ;  /* 0xfffffffba4a47812 */ /* 0x000fe200078ec0ff */
[----:B------:R-:W-:Y:S01]  /*1ade0*/  BSSY.RECONVERGENT B1, `(.L_x_15663) ;  /* 0x0000060000017945 */ /* 0x000fe20003800200 */
[----:B------:R-:W-:Y:S02]  /*1adf0*/  HFMA2 R140, -RZ, RZ, 0, 1.1920928955078125e-07 ;  /* 0x00000002ff8c7431 */ /* 0x000fe400000001ff */
        /* <DEDUP_REMOVED lines=20> */
.L_x_15665:
        /* <DEDUP_REMOVED lines=13> */
.L_x_15667:
[----:B------:R-:W-:Y:S05]  /*1b010*/  BSYNC.RECONVERGENT B2 ;  /* 0x0000000000027941 */ /* 0x000fea0003800200 */
.L_x_15666:
        /* <DEDUP_REMOVED lines=60> */
.L_x_15664:
[----:B------:R-:W-:Y:S05]  /*1b3e0*/  BSYNC.RECONVERGENT B1 ;  /* 0x0000000000017941 */ /* 0x000fea0003800200 */
.L_x_15663:
        /* <DEDUP_REMOVED lines=25> */
.L_x_15670:
        /* <DEDUP_REMOVED lines=13> */
.L_x_15672:
[----:B------:R-:W-:Y:S05]  /*1b650*/  BSYNC.RECONVERGENT B2 ;  /* 0x0000000000027941 */ /* 0x000fea0003800200 */
.L_x_15671:
        /* <DEDUP_REMOVED lines=60> */
.L_x_15669:
[----:B------:R-:W-:Y:S05]  /*1ba20*/  BSYNC.RECONVERGENT B1 ;  /* 0x0000000000017941 */ /* 0x000fea0003800200 */
.L_x_15668:
        /* <DEDUP_REMOVED lines=23> */
.L_x_15675:
        /* <DEDUP_REMOVED lines=13> */
.L_x_15677:
[----:B------:R-:W-:Y:S05]  /*1bc70*/  BSYNC.RECONVERGENT B2 ;  /* 0x0000000000027941 */ /* 0x000fea0003800200 */
.L_x_15676:
        /* <DEDUP_REMOVED lines=60> */
.L_x_15674:
[----:B------:R-:W-:Y:S05]  /*1c040*/  BSYNC.RECONVERGENT B1 ;  /* 0x0000000000017941 */ /* 0x000fea0003800200 */
.L_x_15673:
        /* <DEDUP_REMOVED lines=23> */
.L_x_15680:
        /* <DEDUP_REMOVED lines=13> */
.L_x_15682:
[----:B------:R-:W-:Y:S05]  /*1c290*/  BSYNC.RECONVERGENT B2 ;  /* 0x0000000000027941 */ /* 0x000fea0003800200 */
.L_x_15681:
        /* <DEDUP_REMOVED lines=58> */
[----:B------:R-:W-:Y:S01]  /*1c640*/  IMAD.MOV.U32 R162, RZ, RZ, RZ ;  /* 0x000000ffffa27224 */ /* 0x000fe200078e00ff */
[----:B------:R-:W-:-:S07]  /*1c650*/  MOV R156, R168 ;  /* 0x000000a8009c7202 */ /* 0x000fce0000000f00 */
.L_x_15679:
[----:B------:R-:W-:Y:S05]  /*1c660*/  BSYNC.RECONVERGENT B1 ;  /* 0x0000000000017941 */ /* 0x000fea0003800200 */
.L_x_15678:
        /* <DEDUP_REMOVED lines=23> */
.L_x_15685:
        /* <DEDUP_REMOVED lines=13> */
.L_x_15687:
[----:B------:R-:W-:Y:S05]  /*1c8b0*/  BSYNC.RECONVERGENT B2 ;  /* 0x0000000000027941 */ /* 0x000fea0003800200 */
.L_x_15686:
        /* <DEDUP_REMOVED lines=53> */
[----:B------:R-:W-:Y:S02]  /*1cc10*/  MOV R106, R108 ;  /* 0x0000006c006a7202 */ /* 0x000fe40000000f00 */
[----:B------:R-:W-:Y:S01]  /*1cc20*/  LOP3.LUT R109, R167, R168, R109, 0x96, !PT ;  /* 0x000000a8a76d7212 */ /* 0x000fe200078e966d */
[----:B------:R-:W-:Y:S02]  /*1cc30*/  VIADD R169, R3, 0x96a522ad ;  /* 0x96a522ad03a97836 */ /* 0x000fe40000000000 */
[----:B------:R-:W-:-:S03]  /*1cc40*/  IMAD.MOV.U32 R108, RZ, RZ, RZ ;  /* 0x000000ffff6c7224 */ /* 0x000fc600078e00ff */
[----:B------:R-:W-:Y:S01]  /*1cc50*/  LOP3.LUT R110, R169, R166, R163, 0x96, !PT ;  /* 0x000000a6a96e7212 */ /* 0x000fe200078e96a3 */
[----:B------:R-:W-:Y:S01]  /*1cc60*/  IMAD.MOV.U32 R163, RZ, RZ, R156 ;  /* 0x000000ffffa37224 */ /* 0x000fe200078e009c */
[----:B------:R-:W-:-:S07]  /*1cc70*/  MOV R156, R162 ;  /* 0x000000a2009c7202 */ /* 0x000fce0000000f00 */
.L_x_15684:
[----:B------:R-:W-:Y:S05]  /*1cc80*/  BSYNC.RECONVERGENT B1 ;  /* 0x0000000000017941 */ /* 0x000fea0003800200 */
.L_x_15683:
        /* <DEDUP_REMOVED lines=14> */
.L_x_15647:
        /* <DEDUP_REMOVED lines=43> */
.L_x_15688:
[----:B0-----:R-:W-:Y:S01]  /*1d020*/  IMAD.MOV.U32 R160, RZ, RZ, R156 ;  /* 0x000000ffffa07224 */ /* 0x001fe200078e009c */
[----:B------:R-:W-:-:S07]  /*1d030*/  IADD3 R0, PT, PT, R0, 0x20, RZ ;  /* 0x0000002000007810 */ /* 0x000fce0007ffe0ff */
.L_x_15565:
[----:B------:R-:W-:Y:S05]  /*1d040*/  BSYNC.RECONVERGENT B0 ;  /* 0x0000000000007941 */ /* 0x000fea0003800200 */
.L_x_15564:
        /* <DEDUP_REMOVED lines=22> */
[----:B------:R-:W-:Y:S01]  /*1d1b0*/  VIADD R150, R2, 0x3c6ef372 ;  /* 0x3c6ef37202967836 */ /* 0x000fe20000000000 */
[C---:B0-----:R-:W-:Y:S01]  /*1d1c0*/  IADD3 R158, PT, PT, R3.reuse, -0x695add53, RZ ;  /* 0x96a522ad039e7810 */ /* 0x041fe20007ffe0ff */
        /* <DEDUP_REMOVED lines=14> */
.L_x_15694:
        /* <DEDUP_REMOVED lines=13> */
.L_x_15696:
[----:B------:R-:W-:Y:S05]  /*1d380*/  BSYNC.RECONVERGENT B2 ;  /* 0x0000000000027941 */ /* 0x000fea0003800200 */
.L_x_15695:
        /* <DEDUP_REMOVED lines=50> */
[----:B------:R-:W-:-:S03]  /*1d6b0*/  MOV R106, R96 ;  /* 0x00000060006a7202 */ /* 0x000fc60000000f00 */
[----:B------:R-:W-:Y:S01]  /*1d6c0*/  VIADD R109, R2, 0x8ff34781 ;  /* 0x8ff34781026d7836 */ /* 0x000fe20000000000 */
[----:B------:R-:W-:Y:S01]  /*1d6d0*/  LOP3.LUT R110, R158, R98, R157, 0x96, !PT ;  /* 0x000000629e6e7212 */ /* 0x000fe200078e969d */
[----:B------:R-:W-:Y:S02]  /*1d6e0*/  HFMA2 R98, -RZ, RZ, 0, 0 ;  /* 0x00000000ff627431 */ /* 0x000fe400000001ff */
[----:B------:R-:W-:Y:S01]  /*1d6f0*/  IMAD.MOV.U32 R96, RZ, RZ, R160 ;  /* 0x000000ffff607224 */ /* 0x000fe200078e00a0 */
[----:B------:R-:W-:-:S07]  /*1d700*/  LOP3.LUT R109, R109, R108, R97, 0x96, !PT ;  /* 0x0000006c6d6d7212 */ /* 0x000fce00078e9661 */
.L_x_15693:
[----:B------:R-:W-:Y:S05]  /*1d710*/  BSYNC.RECONVERGENT B1 ;  /* 0x0000000000017941 */ /* 0x000fea0003800200 */
.L_x_15692:
        /* <DEDUP_REMOVED lines=25> */
.L_x_15699:
        /* <DEDUP_REMOVED lines=13> */
.L_x_15701:
[----:B------:R-:W-:Y:S05]  /*1d980*/  BSYNC.RECONVERGENT B2 ;  /* 0x0000000000027941 */ /* 0x000fea0003800200 */
.L_x_15700:
        /* <DEDUP_REMOVED lines=56> */
[----:B------:R-:W-:-:S07]  /*1dd10*/  HFMA2 R102, -RZ, RZ, 0, 0 ;  /* 0x00000000ff667431 */ /* 0x000fce00000001ff */
.L_x_15698:
[----:B------:R-:W-:Y:S05]  /*1dd20*/  BSYNC.RECONVERGENT B1 ;  /* 0x0000000000017941 */ /* 0x000fea0003800200 */
.L_x_15697:
        /* <DEDUP_REMOVED lines=25> */
.L_x_15704:
        /* <DEDUP_REMOVED lines=13> */
.L_x_15706:
[----:B------:R-:W-:Y:S05]  /*1df90*/  BSYNC.RECONVERGENT B2 ;  /* 0x0000000000027941 */ /* 0x000fea0003800200 */
.L_x_15705:
        /* <DEDUP_REMOVED lines=57> */
.L_x_15703:
[----:B------:R-:W-:Y:S05]  /*1e330*/  BSYNC.RECONVERGENT B1 ;  /* 0x0000000000017941 */ /* 0x000fea0003800200 */
.L_x_15702:
        /* <DEDUP_REMOVED lines=22> */
.L_x_15709:
        /* <DEDUP_REMOVED lines=13> */
.L_x_15711:
[----:B------:R-:W-:Y:S05]  /*1e570*/  BSYNC.RECONVERGENT B2 ;  /* 0x0000000000027941 */ /* 0x000fea0003800200 */
.L_x_15710:
        /* <DEDUP_REMOVED lines=54> */
[----:B------:R-:W-:Y:S01]  /*1e8e0*/  IMAD.MOV.U32 R96, RZ, RZ, R156 ;  /* 0x000000ffff607224 */ /* 0x000fe200078e009c */
[----:B------:R-:W-:Y:S01]  /*1e8f0*/  MOV R156, R102 ;  /* 0x00000066009c7202 */ /* 0x000fe20000000f00 */
[----:B------:R-:W-:-:S07]  /*1e900*/  IMAD.MOV.U32 R102, RZ, RZ, RZ ;  /* 0x000000ffff667224 */ /* 0x000fce00078e00ff */
.L_x_15708:
[----:B------:R-:W-:Y:S05]  /*1e910*/  BSYNC.RECONVERGENT B1 ;  /* 0x0000000000017941 */ /* 0x000fea0003800200 */
.L_x_15707:
[----:B------:R-:W-:Y:S01]  /*1e920*/  I2FP.F32.U32 R97, R96 ;  /* 0x0000006000617245 */ /* 0x000fe20000201000 */
[----:B------:R-:W-:Y:S01]  /*1e930*/  HADD2.F32 R99, -RZ, R8.H1_H1 ;  /* 0x30000008ff637230 */ /* 0x000fe20000004100 */
[----:B------:R-:W-:Y:S01]  /*1e940*/  BSSY.RECONVERGENT B1, `(.L_x_15712) ;  /* 0x000005e000017945 */ /* 0x000fe20003800200 */
[----:B------:R-:W-:Y:S01]  /*1e950*/  IMAD.MOV.U32 R98, RZ, RZ, 0x2 ;  /* 0x00000002ff627424 */ /* 0x000fe200078e00ff */
[----:B------:R-:W-:Y:S01]  /*1e960*/  MOV R96, R106 ;  /* 0x0000006a00607202 */ /* 0x000fe20000000f00 */
        /* <DEDUP_REMOVED lines=20> */
.L_x_15714:
        /* <DEDUP_REMOVED lines=13> */
.L_x_15716:
[----:B------:R-:W-:Y:S05]  /*1eb80*/  BSYNC.RECONVERGENT B2 ;  /* 0x0000000000027941 */ /* 0x000fea0003800200 */
.L_x_15715:
        /* <DEDUP_REMOVED lines=57> */
.L_x_15713:
[----:B------:R-:W-:Y:S05]  /*1ef20*/  BSYNC.RECONVERGENT B1 ;  /* 0x0000000000017941 */ /* 0x000fea0003800200 */
.L_x_15712:
        /* <DEDUP_REMOVED lines=22> */
.L_x_15719:
        /* <DEDUP_REMOVED lines=13> */
.L_x_15721:
[----:B------:R-:W-:Y:S05]  /*1f160*/  BSYNC.RECONVERGENT B2 ;  /* 0x0000000000027941 */ /* 0x000fea0003800200 */
.L_x_15720:
        /* <DEDUP_REMOVED lines=57> */
.L_x_15718:
[----:B------:R-:W-:Y:S05]  /*1f500*/  BSYNC.RECONVERGENT B1 ;  /* 0x0000000000017941 */ /* 0x000fea0003800200 */
.L_x_15717:
        /* <DEDUP_REMOVED lines=25> */
.L_x_15724:
        /* <DEDUP_REMOVED lines=13> */
.L_x_15726:
[----:B------:R-:W-:Y:S05]  /*1f770*/  BSYNC.RECONVERGENT B2 ;  /* 0x0000000000027941 */ /* 0x000fea0003800200 */
.L_x_15725:
        /* <DEDUP_REMOVED lines=57> */
.L_x_15723:
[----:B------:R-:W-:Y:S05]  /*1fb10*/  BSYNC.RECONVERGENT B1 ;  /* 0x0000000000017941 */ /* 0x000fea0003800200 */
.L_x_15722:
        /* <DEDUP_REMOVED lines=22> */
.L_x_15729:
        /* <DEDUP_REMOVED lines=13> */
.L_x_15731:
[----:B------:R-:W-:Y:S05]  /*1fd50*/  BSYNC.RECONVERGENT B2 ;  /* 0x0000000000027941 */ /* 0x000fea0003800200 */
.L_x_15730:
        /* <DEDUP_REMOVED lines=47> */
[----:B------:R-:W-:Y:S01]  /*20050*/  IMAD.MOV.U32 R97, RZ, RZ, R156 ;  /* 0x000000ffff617224 */ /* 0x000fe200078e009c */
[----:B------:R-:W-:Y:S01]  /*20060*/  LOP3.LUT R166, R93, R166, R99, 0x96, !PT ;  /* 0x000000a65da67212 */ /* 0x000fe200078e9663 */
[----:B------:R-:W-:Y:S02]  /*20070*/  VIADD R93, R2, 0x8ff34781 ;  /* 0x8ff34781025d7836 */ /* 0x000fe40000000000 */
[----:B------:R-:W-:-:S04]  /*20080*/  IMAD.WIDE.U32 R108, R109, -0x326172a9, RZ ;  /* 0xcd9e8d576d6c7825 */ /* 0x000fc800078e00ff */
[----:B------:R-:W-:Y:S01]  /*20090*/  IMAD.WIDE.U32 R166, R166, -0x2daee0ad, RZ ;  /* 0xd2511f53a6a67825 */ /* 0x000fe200078e00ff */
[----:B------:R-:W-:Y:S02]  /*200a0*/  MOV R106, R108 ;  /* 0x0000006c006a7202 */ /* 0x000fe40000000f00 */
[----:B------:R-:W-:Y:S01]  /*200b0*/  LOP3.LUT R109, R93, R98, R109, 0x96, !PT ;  /* 0x000000625d6d7212 */ /* 0x000fe200078e966d */
[----:B------:R-:W-:Y:S01]  /*200c0*/  IMAD.MOV.U32 R108, RZ, RZ, RZ ;  /* 0x000000ffff6c7224 */ /* 0x000fe200078e00ff */
[----:B------:R-:W-:Y:S02]  /*200d0*/  LOP3.LUT R110, R158, R96, R167, 0x96, !PT ;  /* 0x000000609e6e7212 */ /* 0x000fe400078e96a7 */
[----:B------:R-:W-:-:S07]  /*200e0*/  MOV R156, R166 ;  /* 0x000000a6009c7202 */ /* 0x000fce0000000f00 */
.L_x_15728:
[----:B------:R-:W-:Y:S05]  /*200f0*/  BSYNC.RECONVERGENT B1 ;  /* 0x0000000000017941 */ /* 0x000fea0003800200 */
.L_x_15727:
        /* <DEDUP_REMOVED lines=25> */
.L_x_15734:
        /* <DEDUP_REMOVED lines=13> */
.L_x_15736:
[----:B------:R-:W-:Y:S05]  /*20360*/  BSYNC.RECONVERGENT B2 ;  /* 0x0000000000027941 */ /* 0x000fea0003800200 */
.L_x_15735:
        /* <DEDUP_REMOVED lines=8> */
[----:B------:R-:W-:-:S03]  /*203f0*/  LOP3.LUT R97, R97, R108, R169, 0x96, !PT ;  /* 0x0000006c61617212 */ /* 0x000fc600078e96a9 */
[----:B------:R-:W-:Y:S02]  /*20400*/  VIADD R109, R3, 0xbb67ae85 ;  /* 0xbb67ae85036d7836 */ /* 0x000fe40000000000 */
[----:B------:R-:W-:-:S03]  /*20410*/  IMAD.MOV.U32 R98, RZ, RZ, RZ ;  /* 0x000000ffff627224 */ /* 0x000fc600078e00ff */
        /* <DEDUP_REMOVED lines=43> */
[----:B------:R-:W-:Y:S01]  /*206d0*/  IMAD.MOV.U32 R96, RZ, RZ, R156 ;  /* 0x000000ffff607224 */ /* 0x000fe200078e009c */
[----:B------:R-:W-:Y:S02]  /*206e0*/  MOV R156, R166 ;  /* 0x000000a6009c7202 */ /* 0x000fe40000000f00 */
[----:B------:R-:W-:-:S07]  /*206f0*/  LOP3.LUT R109, R109, R108, R169, 0x96, !PT ;  /* 0x0000006c6d6d7212 */ /* 0x000fce00078e96a9 */
.L_x_15733:
[----:B------:R-:W-:Y:S05]  /*20700*/  BSYNC.RECONVERGENT B1 ;  /* 0x0000000000017941 */ /* 0x000fea0003800200 */
.L_x_15732:
        /* <DEDUP_REMOVED lines=20> */
.L_x_15739:
        /* <DEDUP_REMOVED lines=13> */
.L_x_15741:
[----:B------:R-:W-:Y:S05]  /*20920*/  BSYNC.RECONVERGENT B2 ;  /* 0x0000000000027941 */ /* 0x000fea0003800200 */
.L_x_15740:
        /* <DEDUP_REMOVED lines=47> */
[----:B------:R-:W-:Y:S02]  /*20c20*/  MOV R97, R156 ;  /* 0x0000009c00617202 */ /* 0x000fe40000000f00 */
[----:B------:R-:W-:Y:S01]  /*20c30*/  LOP3.LUT R163, R163, R168, R109, 0x96, !PT ;  /* 0x000000a8a3a37212 */ /* 0x000fe200078e966d */
[----:B------:R-:W-:Y:S01]  /*20c40*/  IMAD.WIDE.U32 R168, R167, -0x326172a9, RZ ;  /* 0xcd9e8d57a7a87825 */ /* 0x000fe200078e00ff */
[----:B------:R-:W-:-:S03]  /*20c50*/  IADD3 R109, PT, PT, R2, -0x700cb87f, RZ ;  /* 0x8ff34781026d7810 */ /* 0x000fc60007ffe0ff */
[----:B------:R-:W-:Y:S01]  /*20c60*/  IMAD.WIDE.U32 R166, R163, -0x2daee0ad, RZ ;  /* 0xd2511f53a3a67825 */ /* 0x000fe200078e00ff */
[----:B------:R-:W-:-:S03]  /*20c70*/  LOP3.LUT R109, R109, R108, R169, 0x96, !PT ;  /* 0x0000006c6d6d7212 */ /* 0x000fc600078e96a9 */
[----:B------:R-:W-:Y:S02]  /*20c80*/  HFMA2 R108, -RZ, RZ, 0, 0 ;  /* 0x00000000ff6c7431 */ /* 0x000fe400000001ff */
[----:B------:R-:W-:Y:S01]  /*20c90*/  IMAD.MOV.U32 R106, RZ, RZ, R168 ;  /* 0x000000ffff6a7224 */ /* 0x000fe200078e00a8 */
[----:B------:R-:W-:Y:S01]  /*20ca0*/  LOP3.LUT R110, R158, R96, R167, 0x96, !PT ;  /* 0x000000609e6e7212 */ /* 0x000fe200078e96a7 */
[----:B------:R-:W-:-:S07]  /*20cb0*/  IMAD.MOV.U32 R156, RZ, RZ, R166 ;  /* 0x000000ffff9c7224 */ /* 0x000fce00078e00a6 */
.L_x_15738:
[----:B------:R-:W-:Y:S05]  /*20cc0*/  BSYNC.RECONVERGENT B1 ;  /* 0x0000000000017941 */ /* 0x000fea0003800200 */
.L_x_15737:
        /* <DEDUP_REMOVED lines=25> */
.L_x_15744:
        /* <DEDUP_REMOVED lines=13> */
.L_x_15746:
[----:B------:R-:W-:Y:S05]  /*20f30*/  BSYNC.RECONVERGENT B2 ;  /* 0x0000000000027941 */ /* 0x000fea0003800200 */
.L_x_15745:
        /* <DEDUP_REMOVED lines=57> */
.L_x_15743:
[----:B------:R-:W-:Y:S05]  /*212d0*/  BSYNC.RECONVERGENT B1 ;  /* 0x0000000000017941 */ /* 0x000fea0003800200 */
.L_x_15742:
        /* <DEDUP_REMOVED lines=20> */
.L_x_15749:
        /* <DEDUP_REMOVED lines=13> */
.L_x_15751:
[----:B------:R-:W-:Y:S05]  /*214f0*/  BSYNC.RECONVERGENT B2 ;  /* 0x0000000000027941 */ /* 0x000fea0003800200 */
.L_x_15750:
        /* <DEDUP_REMOVED lines=50> */
[----:B------:R-:W-:-:S03]  /*21820*/  LOP3.LUT R110, R158, R108, R97, 0x96, !PT ;  /* 0x0000006c9e6e7212 */ /* 0x000fc600078e9661 */
[----:B------:R-:W-:Y:S01]  /*21830*/  VIADD R109, R2, 0x8ff34781 ;  /* 0x8ff34781026d7836 */ /* 0x000fe20000000000 */
[----:B------:R-:W-:Y:S01]  /*21840*/  MOV R106, R166 ;  /* 0x000000a6006a7202 */ /* 0x000fe20000000f00 */
[----:B------:R-:W-:Y:S01]  /*21850*/  IMAD.MOV.U32 R97, RZ, RZ, R156 ;  /* 0x000000ffff617224 */ /* 0x000fe200078e009c */
[----:B------:R-:W-:Y:S01]  /*21860*/  MOV R156, R96 ;  /* 0x00000060009c7202 */ /* 0x000fe20000000f00 */
[----:B------:R-:W-:Y:S01]  /*21870*/  IMAD.MOV.U32 R108, RZ, RZ, RZ ;  /* 0x000000ffff6c7224 */ /* 0x000fe200078e00ff */
[----:B------:R-:W-:-:S07]  /*21880*/  LOP3.LUT R109, R109, R168, R167, 0x96, !PT ;  /* 0x000000a86d6d7212 */ /* 0x000fce00078e96a7 */
.L_x_15748:
[----:B------:R-:W-:Y:S05]  /*21890*/  BSYNC.RECONVERGENT B1 ;  /* 0x0000000000017941 */ /* 0x000fea0003800200 */
.L_x_15747:
[----:B------:R-:W-:Y:S01]  /*218a0*/  I2FP.F32.U32 R97, R97 ;  /* 0x0000006100617245 */ /* 0x000fe20000201000 */
[----:B------:R-:W-:Y:S01]  /*218b0*/  HADD2.F32 R167, -RZ, R10.H1_H1 ;  /* 0x3000000affa77230 */ /* 0x000fe20000004100 */
[----:B------:R-:W-:Y:S01]  /*218c0*/  BSSY.RECONVERGENT B1, `(.L_x_15752) ;  /* 0x000005e000017945 */ /* 0x000fe20003800200 */
[----:B------:R-:W-:Y:S01]  /*218d0*/  IMAD.MOV.U32 R166, RZ, RZ, 0x2 ;  /* 0x00000002ffa67424 */ /* 0x000fe200078e00ff */
[----:B------:R-:W-:Y:S01]  /*218e0*/  MOV R96, R106 ;  /* 0x0000006a00607202 */ /* 0x000fe20000000f00 */
[----:B------:R-:W-:Y:S01]  /*218f0*/  FFMA.FTZ R94, R97, R162, 1.1641532182693481445e-10 ;  /* 0x2f000000615e7423 */ /* 0x000fe200000100a2 */
[----:B------:R-:W-:-:S04]  /*21900*/  FMUL.FTZ R167, R167, R160 ;  /* 0x000000a0a7a77220 */ /* 0x000fc80000410000 */
        /* <DEDUP_REMOVED lines=18> */
.L_x_15754:
        /* <DEDUP_REMOVED lines=13> */
.L_x_15756:
[----:B------:R-:W-:Y:S05]  /*21b00*/  BSYNC.RECONVERGENT B2 ;  /* 0x0000000000027941 */ /* 0x000fea0003800200 */
.L_x_15755:
[----:B------:R-:W-:Y:S01]  /*21b10*/  IMAD.WIDE.U32 R168, R115, -0x326172a9, RZ ;  /* 0xcd9e8d5773a87825 */ /* 0x000fe200078e00ff */
[----:B------:R-:W-:Y:S02]  /*21b20*/  LOP3.LUT R108, R107, R167, R3, 0x96, !PT ;  /* 0x000000a76b6c7212 */ /* 0x000fe400078e9603 */
[----:B------:R-:W-:Y:S01]  /*21b30*/  IADD3 R167, PT, PT, R2, -0x61c88647, RZ ;  /* 0x9e3779b902a77810 */ /* 0x000fe20007ffe0ff */
[----:B------:R-:W-:Y:S01]  /*21b40*/  IMAD.MOV.U32 R96, RZ, RZ, R156 ;  /* 0x000000ffff607224 */ /* 0x000fe200078e009c */
        /* <DEDUP_REMOVED lines=49> */
[----:B------:R-:W-:Y:S02]  /*21e60*/  MOV R106, R108 ;  /* 0x0000006c006a7202 */ /* 0x000fe40000000f00 */
[----:B------:R-:W-:Y:S01]  /*21e70*/  LOP3.LUT R110, R158, R166, R169, 0x96, !PT ;  /* 0x000000a69e6e7212 */ /* 0x000fe200078e96a9 */
[----:B------:R-:W-:Y:S01]  /*21e80*/  IMAD.MOV.U32 R166, RZ, RZ, RZ ;  /* 0x000000ffffa67224 */ /* 0x000fe200078e00ff */
[----:B------:R-:W-:-:S07]  /*21e90*/  MOV R156, R168 ;  /* 0x000000a8009c7202 */ /* 0x000fce0000000f00 */
.L_x_15753:
[----:B------:R-:W-:Y:S05]  /*21ea0*/  BSYNC.RECONVERGENT B1 ;  /* 0x0000000000017941 */ /* 0x000fea0003800200 */
.L_x_15752:
        /* <DEDUP_REMOVED lines=20> */
.L_x_15759:
        /* <DEDUP_REMOVED lines=13> */
.L_x_15761:
[----:B------:R-:W-:Y:S05]  /*220c0*/  BSYNC.RECONVERGENT B2 ;  /* 0x0000000000027941 */ /* 0x000fea0003800200 */
.L_x_15760:
        /* <DEDUP_REMOVED lines=57> */
.L_x_15758:
[----:B------:R-:W-:Y:S05]  /*22460*/  BSYNC.RECONVERGENT B1 ;  /* 0x0000000000017941 */ /* 0x000fea0003800200 */
.L_x_15757:
        /* <DEDUP_REMOVED lines=25> */
.L_x_15764:
        /* <DEDUP_REMOVED lines=13> */
.L_x_15766:
[----:B------:R-:W-:Y:S05]  /*226d0*/  BSYNC.RECONVERGENT B2 ;  /* 0x0000000000027941 */ /* 0x000fea0003800200 */
.L_x_15765:
        /* <DEDUP_REMOVED lines=47> */
[----:B------:R-:W-:Y:S01]  /*229d0*/  HFMA2 R169, -RZ, RZ, 0, 0 ;  /* 0x00000000ffa97431 */ /* 0x000fe200000001ff */
[----:B------:R-:W-:Y:S01]  /*229e0*/  LOP3.LUT R170, R109, R108, R173, 0x96, !PT ;  /* 0x0000006c6daa7212 */ /* 0x000fe200078e96ad */
[----:B------:R-:W-:Y:S01]  /*229f0*/  IMAD.WIDE.U32 R108, R167, -0x326172a9, RZ ;  /* 0xcd9e8d57a76c7825 */ /* 0x000fe200078e00ff */
[----:B------:R-:W-:-:S03]  /*22a00*/  IADD3 R167, PT, PT, R2, -0x700cb87f, RZ ;  /* 0x8ff3478102a77810 */ /* 0x000fc60007ffe0ff */
[----:B------:R-:W-:Y:S01]  /*22a10*/  IMAD.WIDE.U32 R170, R170, -0x2daee0ad, RZ ;  /* 0xd2511f53aaaa7825 */ /* 0x000fe200078e00ff */
[----:B------:R-:W-:-:S03]  /*22a20*/  LOP3.LUT R109, R167, R172, R109, 0x96, !PT ;  /* 0x000000aca76d7212 */ /* 0x000fc600078e966d */
[----:B------:R-:W-:Y:S01]  /*22a30*/  IMAD.MOV.U32 R106, RZ, RZ, R108 ;  /* 0x000000ffff6a7224 */ /* 0x000fe200078e006c */
[----:B------:R-:W-:Y:S01]  /*22a40*/  MOV R108, R156 ;  /* 0x0000009c006c7202 */ /* 0x000fe20000000f00 */
[----:B------:R-:W-:Y:S01]  /*22a50*/  IMAD.MOV.U32 R156, RZ, RZ, R170 ;  /* 0x000000ffff9c7224 */ /* 0x000fe200078e00aa */
[----:B------:R-:W-:-:S07]  /*22a60*/  LOP3.LUT R110, R158, R168, R171, 0x96, !PT ;  /* 0x000000a89e6e7212 */ /* 0x000fce00078e96ab */
.L_x_15763:
[----:B------:R-:W-:Y:S05]  /*22a70*/  BSYNC.RECONVERGENT B1 ;  /* 0x0000000000017941 */ /* 0x000fea0003800200 */
.L_x_15762:
        /* <DEDUP_REMOVED lines=20> */
.L_x_15769:
        /* <DEDUP_REMOVED lines=15> */
.L_x_15771:
[----:B------:R-:W-:Y:S05]  /*22cb0*/  BSYNC.RECONVERGENT B2 ;  /* 0x0000000000027941 */ /* 0x000fea0003800200 */
.L_x_15770:
        /* <DEDUP_REMOVED lines=55> */
[----:B------:R-:W-:Y:S02]  /*23030*/  LOP3.LUT R110, R158, R168, R171, 0x96, !PT ;  /* 0x000000a89e6e7212 */ /* 0x000fe400078e96ab */
[----:B------:R-:W-:-:S07]  /*23040*/  MOV R156, R170 ;  /* 0x000000aa009c7202 */ /* 0x000fce0000000f00 */
.L_x_15768:
[----:B------:R-:W-:Y:S05]  /*23050*/  BSYNC.RECONVERGENT B1 ;  /* 0x0000000000017941 */ /* 0x000fea0003800200 */
.L_x_15767:
        /* <DEDUP_REMOVED lines=18> */
.L_x_15691:
        /* <DEDUP_REMOVED lines=16> */
.L_x_15775:
        /* <DEDUP_REMOVED lines=13> */
.L_x_15777:
[----:B------:R-:W-:Y:S05]  /*23350*/  BSYNC.RECONVERGENT B2 ;  /* 0x0000000000027941 */ /* 0x000fea0003800200 */
.L_x_15776:
        /* <DEDUP_REMOVED lines=60> */
.L_x_15774:
[----:B------:R-:W-:Y:S05]  /*23720*/  BSYNC.RECONVERGENT B1 ;  /* 0x0000000000017941 */ /* 0x000fea0003800200 */
.L_x_15773:
[----:B------:R-:W0:Y:S01]  /*23730*/  LDC R150, c[0x0][0x408] ;  /* 0x00010200ff967b82 */ /* 0x000e220000000800 */
[----:B------:R-:W-:Y:S01]  /*23740*/  HFMA2 R159, -RZ, RZ, 0.1171875, 0 ;  /* 0x2f800000ff9f7431 */ /* 0x000fe200000001ff */
[----:B------:R-:W-:Y:S01]  /*23750*/  I2FP.F32.U32 R108, R117 ;  /* 0x00000075006c7245 */ /* 0x000fe20000201000 */
[----:B-----5:R-:W-:Y:S01]  /*23760*/  HADD2.F32 R125, -RZ, R92.H0_H0 ;  /* 0x2000005cff7d7230 */ /* 0x020fe20000004100 */
[----:B------:R-:W-:Y:S01]  /*23770*/  LOP3.LUT R164, R164, 0xffffffef, RZ, 0xc0, !PT ;  /* 0xffffffefa4a47812 */ /* 0x000fe200078ec0ff */
[----:B------:R-:W-:Y:S01]  /*23780*/  BSSY.RECONVERGENT B1, `(.L_x_15778) ;  /* 0x0000061000017945 */ /* 0x000fe20003800200 */
[----:B------:R-:W-:Y:S02]  /*23790*/  IMAD.MOV.U32 R136, RZ, RZ, 0x2 ;  /* 0x00000002ff887424 */ /* 0x000fe400078e00ff */
[----:B------:R-:W1:Y:S01]  /*237a0*/  LDC R158, c[0x0][0x404] ;  /* 0x00010100ff9e7b82 */ /* 0x000e620000000800 */
[----:B------:R-:W-:Y:S01]  /*237b0*/  FFMA.FTZ R117, R108, R159, 1.1641532182693481445e-10 ;  /* 0x2f0000006c757423 */ /* 0x000fe2000001009f */
[----:B------:R-:W-:-:S02]  /*237c0*/  @P1 HADD2.F32 R108, -RZ, R4.H0_H0 ;  /* 0x20000004ff6c1230 */ /* 0x000fc40000004100 */
[----:B0-----:R-:W-:Y:S02]  /*237d0*/  FMUL.FTZ R125, R125, R150 ;  /* 0x000000967d7d7220 */ /* 0x001fe40000410000 */
        /* <DEDUP_REMOVED lines=17> */
.L_x_15780:
        /* <DEDUP_REMOVED lines=13> */
.L_x_15782:
[----:B------:R-:W-:Y:S05]  /*239c0*/  BSYNC.RECONVERGENT B2 ;  /* 0x0000000000027941 */ /* 0x000fea0003800200 */
.L_x_15781:
        /* <DEDUP_REMOVED lines=60> */
.L_x_15779:
[----:B------:R-:W-:Y:S05]  /*23d90*/  BSYNC.RECONVERGENT B1 ;  /* 0x0000000000017941 */ /* 0x000fea0003800200 */
.L_x_15778:
        /* <DEDUP_REMOVED lines=25> */
.L_x_15785:
        /* <DEDUP_REMOVED lines=13> */
.L_x_15787:
[----:B------:R-:W-:Y:S05]  /*24000*/  BSYNC.RECONVERGENT B2 ;  /* 0x0000000000027941 */ /* 0x000fea0003800200 */
.L_x_15786:
        /* <DEDUP_REMOVED lines=60> */
.L_x_15784:
[----:B------:R-:W-:Y:S05]  /*243d0*/  BSYNC.RECONVERGENT B1 ;  /* 0x0000000000017941 */ /* 0x000fea0003800200 */
.L_x_15783:
[----:B------:R-:W-:Y:S01]  /*243e0*/  I2FP.F32.U32 R108, R108 ;  /* 0x0000006c006c7245 */ /* 0x000fe20000201000 */
[----:B------:R-:W-:Y:S01]  /*243f0*/  HADD2.F32 R145, -RZ, R93.H0_H0 ;  /* 0x2000005dff917230 */ /* 0x000fe20000004100 */
[----:B------:R-:W-:Y:S01]  /*24400*/  LOP3.LUT R164, R164, 0xfffffffb, RZ, 0xc0, !PT ;  /* 0xfffffffba4a47812 */ /* 0x000fe200078ec0ff */
        /* <DEDUP_REMOVED lines=22> */
.L_x_15790:
        /* <DEDUP_REMOVED lines=13> */
.L_x_15792:
[----:B------:R-:W-:Y:S05]  /*24640*/  BSYNC.RECONVERGENT B2 ;  /* 0x0000000000027941 */ /* 0x000fea0003800200 */
.L_x_15791:
        /* <DEDUP_REMOVED lines=60> */
.L_x_15789:
[----:B------:R-:W-:Y:S05]  /*24a10*/  BSYNC.RECONVERGENT B1 ;  /* 0x0000000000017941 */ /* 0x000fea0003800200 */
.L_x_15788:
        /* <DEDUP_REMOVED lines=25> */
.L_x_15795:
        /* <DEDUP_REMOVED lines=13> */
.L_x_15797:
[----:B------:R-:W-:Y:S05]  /*24c80*/  BSYNC.RECONVERGENT B2 ;  /* 0x0000000000027941 */ /* 0x000fea0003800200 */
.L_x_15796:
        /* <DEDUP_REMOVED lines=60> */
.L_x_15794:
[----:B------:R-:W-:Y:S05]  /*25050*/  BSYNC.RECONVERGENT B1 ;  /* 0x0000000000017941 */ /* 0x000fea0003800200 */
.L_x_15793:
        /* <DEDUP_REMOVED lines=23> */
.L_x_15800:
        /* <DEDUP_REMOVED lines=13> */
.L_x_15802:
[----:B------:R-:W-:Y:S05]  /*252a0*/  BSYNC.RECONVERGENT B2 ;  /* 0x0000000000027941 */ /* 0x000fea0003800200 */
.L_x_15801:
        /* <DEDUP_REMOVED lines=55> */
[----:B------:R-:W-:Y:S01]  /*25620*/  HFMA2 R162, -RZ, RZ, 0, 0 ;  /* 0x00000000ffa27431 */ /* 0x000fe200000001ff */
[----:B------:R-:W-:Y:S01]  /*25630*/  LOP3.LUT R110, R145, R108, R167, 0x96, !PT ;  /* 0x0000006c916e7212 */ /* 0x000fe200078e96a7 */
[----:B------:R-:W-:Y:S01]  /*25640*/  IMAD.MOV.U32 R106, RZ, RZ, R168 ;  /* 0x000000ffff6a7224 */ /* 0x000fe200078e00a8 */
[----:B------:R-:W-:Y:S01]  /*25650*/  MOV R108, R156 ;  /* 0x0000009c006c7202 */ /* 0x000fe20000000f00 */
[----:B------:R-:W-:-:S07]  /*25660*/  IMAD.MOV.U32 R156, RZ, RZ, R166 ;  /* 0x000000ffff9c7224 */ /* 0x000fce00078e00a6 */
.L_x_15799:
[----:B------:R-:W-:Y:S05]  /*25670*/  BSYNC.RECONVERGENT B1 ;  /* 0x0000000000017941 */ /* 0x000fea0003800200 */
.L_x_15798:
        /* <DEDUP_REMOVED lines=23> */
.L_x_15805:
        /* <DEDUP_REMOVED lines=13> */
.L_x_15807:
[----:B------:R-:W-:Y:S05]  /*258c0*/  BSYNC.RECONVERGENT B2 ;  /* 0x0000000000027941 */ /* 0x000fea0003800200 */
.L_x_15806:
        /* <DEDUP_REMOVED lines=60> */
.L_x_15804:
[----:B------:R-:W-:Y:S05]  /*25c90*/  BSYNC.RECONVERGENT B1 ;  /* 0x0000000000017941 */ /* 0x000fea0003800200 */
.L_x_15803:
        /* <DEDUP_REMOVED lines=23> */
.L_x_15810:
        /* <DEDUP_REMOVED lines=13> */
.L_x_15812:
[----:B------:R-:W-:Y:S05]  /*25ee0*/  BSYNC.RECONVERGENT B2 ;  /* 0x0000000000027941 */ /* 0x000fea0003800200 */
.L_x_15811:
        /* <DEDUP_REMOVED lines=60> */
.L_x_15809:
[----:B------:R-:W-:Y:S05]  /*262b0*/  BSYNC.RECONVERGENT B1 ;  /* 0x0000000000017941 */ /* 0x000fea0003800200 */
.L_x_15808:
        /* <DEDUP_REMOVED lines=14> */
.L_x_15772:
        /* <DEDUP_REMOVED lines=43> */
.L_x_15813:
[----:B0-----:R-:W-:Y:S01]  /*26650*/  MOV R160, R156 ;  /* 0x0000009c00a07202 */ /* 0x001fe20000000f00 */
[----:B------:R-:W-:-:S07]  /*26660*/  VIADD R0, R0, 0x20 ;  /* 0x0000002000007836 */ /* 0x000fce0000000000 */
.L_x_15690:
[----:B------:R-:W-:Y:S05]  /*26670*/  BSYNC.RECONVERGENT B0 ;  /* 0x0000000000007941 */ /* 0x000fea0003800200 */
.L_x_15689:
        /* <DEDUP_REMOVED lines=22> */
[C---:B0-----:R-:W-:Y:S01]  /*267e0*/  VIADD R157, R3.reuse, 0x96a522ad ;  /* 0x96a522ad039d7836 */ /* 0x041fe20000000000 */
        /* <DEDUP_REMOVED lines=15> */
.L_x_15819:
        /* <DEDUP_REMOVED lines=13> */
.L_x_15821:
[----:B------:R-:W-:Y:S05]  /*269b0*/  BSYNC.RECONVERGENT B2 ;  /* 0x0000000000027941 */ /* 0x000fea0003800200 */
.L_x_15820:
        /* <DEDUP_REMOVED lines=57> */
.L_x_15818:
[----:B------:R-:W-:Y:S05]  /*26d50*/  BSYNC.RECONVERGENT B1 ;  /* 0x0000000000017941 */ /* 0x000fea0003800200 */
.L_x_15817:
        /* <DEDUP_REMOVED lines=9> */
[----:B------:R-:W-:Y:S02]  /*26df0*/  IMAD.MOV.U32 R97, RZ, RZ, R106 ;  /* 0x000000ffff617224 */ /* 0x000fe400078e006a */
        /* <DEDUP_REMOVED lines=15> */
.L_x_15824:
        /* <DEDUP_REMOVED lines=13> */
.L_x_15826:
[----:B------:R-:W-:Y:S05]  /*26fc0*/  BSYNC.RECONVERGENT B2 ;  /* 0x0000000000027941 */ /* 0x000fea0003800200 */
.L_x_15825:
        /* <DEDUP_REMOVED lines=57> */
.L_x_15823:
[----:B------:R-:W-:Y:S05]  /*27360*/  BSYNC.RECONVERGENT B1 ;  /* 0x0000000000017941 */ /* 0x000fea0003800200 */
.L_x_15822:
        /* <DEDUP_REMOVED lines=25> */
.L_x_15829:
        /* <DEDUP_REMOVED lines=13> */
.L_x_15831:
[----:B------:R-:W-:Y:S05]  /*275d0*/  BSYNC.RECONVERGENT B2 ;  /* 0x0000000000027941 */ /* 0x000fea0003800200 */
.L_x_15830:
        /* <DEDUP_REMOVED lines=57> */
.L_x_15828:
[----:B------:R-:W-:Y:S05]  /*27970*/  BSYNC.RECONVERGENT B1 ;  /* 0x0000000000017941 */ /* 0x000fea0003800200 */
.L_x_15827:
        /* <DEDUP_REMOVED lines=22> */
.L_x_15834:
        /* <DEDUP_REMOVED lines=13> */
.L_x_15836:
[----:B------:R-:W-:Y:S05]  /*27bb0*/  BSYNC.RECONVERGENT B2 ;  /* 0x0000000000027941 */ /* 0x000fea0003800200 */
.L_x_15835:
        /* <DEDUP_REMOVED lines=57> */
.L_x_15833:
[----:B------:R-:W-:Y:S05]  /*27f50*/  BSYNC.RECONVERGENT B1 ;  /* 0x0000000000017941 */ /* 0x000fea0003800200 */
.L_x_15832:
        /* <DEDUP_REMOVED lines=25> */
.L_x_15839:
        /* <DEDUP_REMOVED lines=13> */
.L_x_15841:
[----:B------:R-:W-:Y:S05]  /*281c0*/  BSYNC.RECONVERGENT B2 ;  /* 0x0000000000027941 */ /* 0x000fea0003800200 */
.L_x_15840:
        /* <DEDUP_REMOVED lines=57> */
.L_x_15838:
[----:B------:R-:W-:Y:S05]  /*28560*/  BSYNC.RECONVERGENT B1 ;  /* 0x0000000000017941 */ /* 0x000fea0003800200 */
.L_x_15837:
        /* <DEDUP_REMOVED lines=22> */
.L_x_15844:
        /* <DEDUP_REMOVED lines=13> */
.L_x_15846:
[----:B------:R-:W-:Y:S05]  /*287a0*/  BSYNC.RECONVERGENT B2 ;  /* 0x0000000000027941 */ /* 0x000fea0003800200 */
.L_x_15845:
        /* <DEDUP_REMOVED lines=57> */
.L_x_15843:
[----:B------:R-:W-:Y:S05]  /*28b40*/  BSYNC.RECONVERGENT B1 ;  /* 0x0000000000017941 */ /* 0x000fea0003800200 */
.L_x_15842:
        /* <DEDUP_REMOVED lines=25> */
.L_x_15849:
        /* <DEDUP_REMOVED lines=13> */
.L_x_15851:
[----:B------:R-:W-:Y:S05]  /*28db0*/  BSYNC.RECONVERGENT B2 ;  /* 0x0000000000027941 */ /* 0x000fea0003800200 */
.L_x_15850:
        /* <DEDUP_REMOVED lines=57> */
.L_x_15848:
[----:B------:R-:W-:Y:S05]  /*29150*/  BSYNC.RECONVERGENT B1 ;  /* 0x0000000000017941 */ /* 0x000fea0003800200 */
.L_x_15847:
        /* <DEDUP_REMOVED lines=22> */
.L_x_15854:
        /* <DEDUP_REMOVED lines=13> */
.L_x_15856:
[----:B------:R-:W-:Y:S05]  /*29390*/  BSYNC.RECONVERGENT B2 ;  /* 0x0000000000027941 */ /* 0x000fea0003800200 */
.L_x_15855:
        /* <DEDUP_REMOVED lines=57> */
.L_x_15853:
[----:B------:R-:W-:Y:S05]  /*29730*/  BSYNC.RECONVERGENT B1 ;  /* 0x0000000000017941 */ /* 0x000fea0003800200 */
.L_x_15852:
        /* <DEDUP_REMOVED lines=25> */
.L_x_15859:
        /* <DEDUP_REMOVED lines=13> */
.L_x_15861:
[----:B------:R-:W-:Y:S05]  /*299a0*/  BSYNC.RECONVERGENT B2 ;  /* 0x0000000000027941 */ /* 0x000fea0003800200 */
.L_x_15860:
        /* <DEDUP_REMOVED lines=57> */
.L_x_15858:
[----:B------:R-:W-:Y:S05]  /*29d40*/  BSYNC.RECONVERGENT B1 ;  /* 0x0000000000017941 */ /* 0x000fea0003800200 */
.L_x_15857:
        /* <DEDUP_REMOVED lines=20> */
.L_x_15864:
        /* <DEDUP_REMOVED lines=13> */
.L_x_15866:
[----:B------:R-:W-:Y:S05]  /*29f60*/  BSYNC.RECONVERGENT B2 ;  /* 0x0000000000027941 */ /* 0x000fea0003800200 */
.L_x_15865:
        /* <DEDUP_REMOVED lines=57> */
.L_x_15863:
[----:B------:R-:W-:Y:S05]  /*2a300*/  BSYNC.RECONVERGENT B1 ;  /* 0x0000000000017941 */ /* 0x000fea0003800200 */
.L_x_15862:
        /* <DEDUP_REMOVED lines=25> */
.L_x_15869:
        /* <DEDUP_REMOVED lines=13> */
.L_x_15871:
[----:B------:R-:W-:Y:S05]  /*2a570*/  BSYNC.RECONVERGENT B2 ;  /* 0x0000000000027941 */ /* 0x000fea0003800200 */
.L_x_15870:
        /* <DEDUP_REMOVED lines=57> */
.L_x_15868:
[----:B------:R-:W-:Y:S05]  /*2a910*/  BSYNC.RECONVERGENT B1 ;  /* 0x0000000000017941 */ /* 0x000fea0003800200 */
.L_x_15867:
        /* <DEDUP_REMOVED lines=20> */
.L_x_15874:
        /* <DEDUP_REMOVED lines=13> */
.L_x_15876:
[----:B------:R-:W-:Y:S05]  /*2ab30*/  BSYNC.RECONVERGENT B2 ;  /* 0x0000000000027941 */ /* 0x000fea0003800200 */
.L_x_15875:
        /* <DEDUP_REMOVED lines=57> */
.L_x_15873:
[----:B------:R-:W-:Y:S05]  /*2aed0*/  BSYNC.RECONVERGENT B1 ;  /* 0x0000000000017941 */ /* 0x000fea0003800200 */
.L_x_15872:
        /* <DEDUP_REMOVED lines=25> */
.L_x_15879:
        /* <DEDUP_REMOVED lines=13> */
.L_x_15881:
[----:B------:R-:W-:Y:S05]  /*2b140*/  BSYNC.RECONVERGENT B2 ;  /* 0x0000000000027941 */ /* 0x000fea0003800200 */
.L_x_15880:
        /* <DEDUP_REMOVED lines=57> */
.L_x_15878:
[----:B------:R-:W-:Y:S05]  /*2b4e0*/  BSYNC.RECONVERGENT B1 ;  /* 0x0000000000017941 */ /* 0x000fea0003800200 */
.L_x_15877:
        /* <DEDUP_REMOVED lines=20> */
.L_x_15884:
        /* <DEDUP_REMOVED lines=13> */
.L_x_15886:
[----:B------:R-:W-:Y:S05]  /*2b700*/  BSYNC.RECONVERGENT B2 ;  /* 0x0000000000027941 */ /* 0x000fea0003800200 */
.L_x_15885:
        /* <DEDUP_REMOVED lines=57> */
.L_x_15883:
[----:B------:R-:W-:Y:S05]  /*2baa0*/  BSYNC.RECONVERGENT B1 ;  /* 0x0000000000017941 */ /* 0x000fea0003800200 */
.L_x_15882:
        /* <DEDUP_REMOVED lines=25> */
.L_x_15889:
        /* <DEDUP_REMOVED lines=13> */
.L_x_15891:
[----:B------:R-:W-:Y:S05]  /*2bd10*/  BSYNC.RECONVERGENT B2 ;  /* 0x0000000000027941 */ /* 0x000fea0003800200 */
.L_x_15890:
        /* <DEDUP_REMOVED lines=57> */
.L_x_15888:
[----:B------:R-:W-:Y:S05]  /*2c0b0*/  BSYNC.RECONVERGENT B1 ;  /* 0x0000000000017941 */ /* 0x000fea0003800200 */
.L_x_15887:
        /* <DEDUP_REMOVED lines=20> */
.L_x_15894:
        /* <DEDUP_REMOVED lines=15> */
.L_x_15896:
[----:B------:R-:W-:Y:S05]  /*2c2f0*/  BSYNC.RECONVERGENT B2 ;  /* 0x0000000000027941 */ /* 0x000fea0003800200 */
.L_x_15895:
        /* <DEDUP_REMOVED lines=57> */
.L_x_15893:
[----:B------:R-:W-:Y:S05]  /*2c690*/  BSYNC.RECONVERGENT B1 ;  /* 0x0000000000017941 */ /* 0x000fea0003800200 */
.L_x_15892:
        /* <DEDUP_REMOVED lines=12> */
[----:B------:R-:W-:Y:S01]  /*2c760*/  @!P1 MOV R151, R95 ;  /* 0x0000005f00979202 */ /* 0x000fe20000000f00 */
[----:B------:R-:W-:Y:S01]  /*2c770*/  IMAD.MOV.U32 R160, RZ, RZ, R158 ;  /* 0x000000ffffa07224 */ /* 0x000fe200078e009e */
[----:B------:R-:W-:Y:S02]  /*2c780*/  SEL R95, RZ, 0x1, P6 ;  /* 0x00000001ff5f7807 */ /* 0x000fe40003000000 */
[----:B------:R-:W-:Y:S02]  /*2c790*/  F2FP.F16.F32.PACK_AB R157, RZ, R151 ;  /* 0x00000097ff9d723e */ /* 0x000fe400000000ff */
[----:B------:R-:W-:Y:S02]  /*2c7a0*/  PRMT R155, R95, 0x7610, R155 ;  /* 0x000076105f9b7816 */ /* 0x000fe4000000009b */
[----:B------:R-:W-:Y:S01]  /*2c7b0*/  PRMT R95, R166, 0x5410, R157 ;  /* 0x00005410a65f7816 */ /* 0x000fe2000000009d */
[----:B------:R-:W-:Y:S06]  /*2c7c0*/  BRA `(.L_x_15897) ;  /* 0x0000003000887947 */ /* 0x000fec0003800000 */
.L_x_15816:
[----:B------:R-:W-:Y:S01]  /*2c7d0*/  ISETP.NE.AND P2, PT, R108, 0x1, PT ;  /* 0x000000016c00780c */ /* 0x000fe20003f45270 */
[----:B------:R-:W-:Y:S01]  /*2c7e0*/  BSSY.RECONVERGENT B1, `(.L_x_15898) ;  /* 0x0000058000017945 */ /* 0x000fe20003800200 */
[----:B------:R-:W-:Y:S02]  /*2c7f0*/  HFMA2 R128, -RZ, RZ, 0, 1.1920928955078125e-07 ;  /* 0x00000002ff807431 */ /* 0x000fe400000001ff */
[----:B------:R-:W-:Y:S01]  /*2c800*/  IMAD.MOV.U32 R118, RZ, RZ, R106 ;  /* 0x000000ffff767224 */ /* 0x000fe200078e006a */
[----:B0-----:R-:W-:-:S08]  /*2c810*/  MOV R158, R160 ;  /* 0x000000a0009e7202 */ /* 0x001fd00000000f00 */
        /* <DEDUP_REMOVED lines=11> */
.L_x_15900:
        /* <DEDUP_REMOVED lines=13> */
.L_x_15902:
[----:B------:R-:W-:Y:S05]  /*2c9a0*/  BSYNC.RECONVERGENT B2 ;  /* 0x0000000000027941 */ /* 0x000fea0003800200 */
.L_x_15901:
        /* <DEDUP_REMOVED lines=9> */
[----:B------:R-:W-:-:S03]  /*2ca40*/  LOP3.LUT R109, R109, R156, R163, 0x96, !PT ;  /* 0x0000009c6d6d7212 */ /* 0x000fc600078e96a3 */
[----:B------:R-:W-:Y:S01]  /*2ca50*/  IMAD.MOV.U32 R128, RZ, RZ, RZ ;  /* 0x000000ffff807224 */ /* 0x000fe200078e00ff */
        /* <DEDUP_REMOVED lines=47> */
[----:B------:R-:W-:-:S07]  /*2cd50*/  LOP3.LUT R110, R127, R108, R159, 0x96, !PT ;  /* 0x0000006c7f6e7212 */ /* 0x000fce00078e969f */
.L_x_15899:
[----:B------:R-:W-:Y:S05]  /*2cd60*/  BSYNC.RECONVERGENT B1 ;  /* 0x0000000000017941 */ /* 0x000fea0003800200 */
.L_x_15898:
        /* <DEDUP_REMOVED lines=28> */
.L_x_15905:
        /* <DEDUP_REMOVED lines=13> */
.L_x_15907:
[----:B------:R-:W-:Y:S05]  /*2d000*/  BSYNC.RECONVERGENT B2 ;  /* 0x0000000000027941 */ /* 0x000fea0003800200 */
.L_x_15906:
        /* <DEDUP_REMOVED lines=60> */
.L_x_15904:
[----:B------:R-:W-:Y:S05]  /*2d3d0*/  BSYNC.RECONVERGENT B1 ;  /* 0x0000000000017941 */ /* 0x000fea0003800200 */
.L_x_15903:
        /* <DEDUP_REMOVED lines=25> */
.L_x_15910:
        /* <DEDUP_REMOVED lines=13> */
.L_x_15912:
[----:B------:R-:W-:Y:S05]  /*2d640*/  BSYNC.RECONVERGENT B2 ;  /* 0x0000000000027941 */ /* 0x000fea0003800200 */
.L_x_15911:
        /* <DEDUP_REMOVED lines=60> */
.L_x_15909:
[----:B------:R-:W-:Y:S05]  /*2da10*/  BSYNC.RECONVERGENT B1 ;  /* 0x0000000000017941 */ /* 0x000fea0003800200 */
.L_x_15908:
        /* <DEDUP_REMOVED lines=25> */
.L_x_15915:
        /* <DEDUP_REMOVED lines=13> */
.L_x_15917:
[----:B------:R-:W-:Y:S05]  /*2dc80*/  BSYNC.RECONVERGENT B2 ;  /* 0x0000000000027941 */ /* 0x000fea0003800200 */
.L_x_15916:
        /* <DEDUP_REMOVED lines=60> */
.L_x_15914:
[----:B------:R-:W-:Y:S05]  /*2e050*/  BSYNC.RECONVERGENT B1 ;  /* 0x0000000000017941 */ /* 0x000fea0003800200 */
.L_x_15913:
[----:B------:R-:W-:Y:S01]  /*2e060*/  I2FP.F32.U32 R108, R108 ;  /* 0x0000006c006c7245 */ /* 0x000fe20000201000 */
[----:B------:R-:W-:Y:S01]  /*2e070*/  HADD2.F32 R138, -RZ, R93.H1_H1 ;  /* 0x3000005dff8a7230 */ /* 0x000fe20000004100 */
[----:B------:R-:W-:Y:S01]  /*2e080*/  LOP3.LUT R164, R164, 0xfffffffd, RZ, 0xc0, !PT ;  /* 0xfffffffda4a47812 */ /* 0x000fe200078ec0ff */
[----:B------:R-:W-:Y:S01]  /*2e090*/  @P1 HADD2.F32 R148, -RZ, R5.H1_H1 ;  /* 0x30000005ff941230 */ /* 0x000fe20000004100 */
[----:B------:R-:W-:Y:S01]  /*2e0a0*/  BSSY.RECONVERGENT B1, `(.L_x_15918) ;  /* 0x000005f000017945 */ /* 0x000fe20003800200 */
[----:B------:R-:W-:Y:S01]  /*2e0b0*/  FFMA.FTZ R108, R108, R159, 1.1641532182693481445e-10 ;  /* 0x2f0000006c6c7423 */ /* 0x000fe2000001009f */
[----:B------:R-:W-:-:S04]  /*2e0c0*/  FMUL.FTZ R138, R138, R151 ;  /* 0x000000978a8a7220 */ /* 0x000fc80000410000 */
[----:B------:R-:W-:Y:S02]  /*2e0d0*/  FSETP.GTU.FTZ.AND P2, PT, R108, R157, PT ;  /* 0x0000009d6c00720b */ /* 0x000fe40003f5c000 */
[----:B------:R-:W-:Y:S02]  /*2e0e0*/  MOV R108, R106 ;  /* 0x0000006a006c7202 */ /* 0x000fe40000000f00 */
        /* <DEDUP_REMOVED lines=16> */
.L_x_15920:
        /* <DEDUP_REMOVED lines=13> */
.L_x_15922:
[----:B------:R-:W-:Y:S05]  /*2e2c0*/  BSYNC.RECONVERGENT B2 ;  /* 0x0000000000027941 */ /* 0x000fea0003800200 */
.L_x_15921:
        /* <DEDUP_REMOVED lines=60> */
.L_x_15919:
[----:B------:R-:W-:Y:S05]  /*2e690*/  BSYNC.RECONVERGENT B1 ;  /* 0x0000000000017941 */ /* 0x000fea0003800200 */
.L_x_15918:
        /* <DEDUP_REMOVED lines=23> */
.L_x_15925:
        /* <DEDUP_REMOVED lines=13> */
.L_x_15927:
[----:B------:R-:W-:Y:S05]  /*2e8e0*/  BSYNC.RECONVERGENT B2 ;  /* 0x0000000000027941 */ /* 0x000fea0003800200 */
.L_x_15926:
        /* <DEDUP_REMOVED lines=60> */
.L_x_15924:
[----:B------:R-:W-:Y:S05]  /*2ecb0*/  BSYNC.RECONVERGENT B1 ;  /* 0x0000000000017941 */ /* 0x000fea0003800200 */
.L_x_15923:
        /* <DEDUP_REMOVED lines=23> */
.L_x_15930:
        /* <DEDUP_REMOVED lines=13> */
.L_x_15932:
[----:B------:R-:W-:Y:S05]  /*2ef00*/  BSYNC.RECONVERGENT B2 ;  /* 0x0000000000027941 */ /* 0x000fea0003800200 */
.L_x_15931:
        /* <DEDUP_REMOVED lines=60> */
.L_x_15929:
[----:B------:R-:W-:Y:S05]  /*2f2d0*/  BSYNC.RECONVERGENT B1 ;  /* 0x0000000000017941 */ /* 0x000fea0003800200 */
.L_x_15928:
        /* <DEDUP_REMOVED lines=8> */
[----:B------:R-:W-:Y:S01]  /*2f360*/  FSETP.GTU.FTZ.AND P4, PT, R108, R157, PT ;  /* 0x0000009d6c00720b */ /* 0x000fe20003f9c000 */
[----:B------:R-:W-:-:S03]  /*2f370*/  IMAD.MOV.U32 R108, RZ, RZ, 0x2 ;  /* 0x00000002ff6c7424 */ /* 0x000fc600078e00ff */
        /* <DEDUP_REMOVED lines=13> */
.L_x_15935:
        /* <DEDUP_REMOVED lines=13> */
.L_x_15937:
[----:B------:R-:W-:Y:S05]  /*2f520*/  BSYNC.RECONVERGENT B2 ;  /* 0x0000000000027941 */ /* 0x000fea0003800200 */
.L_x_15936:
        /* <DEDUP_REMOVED lines=56> */
[----:B------:R-:W-:Y:S02]  /*2f8b0*/  IMAD.MOV.U32 R106, RZ, RZ, R108 ;  /* 0x000000ffff6a7224 */ /* 0x000fe400078e006c */
[----:B------:R-:W-:Y:S01]  /*2f8c0*/  HFMA2 R108, -RZ, RZ, 0, 0 ;  /* 0x00000000ff6c7431 */ /* 0x000fe200000001ff */
[----:B------:R-:W-:Y:S01]  /*2f8d0*/  LOP3.LUT R110, R171, R168, R167, 0x96, !PT ;  /* 0x000000a8ab6e7212 */ /* 0x000fe200078e96a7 */
[----:B------:R-:W-:-:S07]  /*2f8e0*/  IMAD.MOV.U32 R158, RZ, RZ, R166 ;  /* 0x000000ffff9e7224 */ /* 0x000fce00078e00a6 */
.L_x_15934:
[----:B------:R-:W-:Y:S05]  /*2f8f0*/  BSYNC.RECONVERGENT B1 ;  /* 0x0000000000017941 */ /* 0x000fea0003800200 */
.L_x_15933:
        /* <DEDUP_REMOVED lines=8> */
[----:B------:R-:W-:Y:S01]  /*2f980*/  FSETP.GTU.FTZ.AND P5, PT, R160, R157, PT ;  /* 0x0000009da000720b */ /* 0x000fe20003fbc000 */
[----:B------:R-:W-:-:S03]  /*2f990*/  IMAD.MOV.U32 R160, RZ, RZ, R158 ;  /* 0x000000ffffa07224 */ /* 0x000fc600078e009e */
[----:B------:R-:W-:Y:S02]  /*2f9a0*/  FSEL R151, R151, RZ, !P5 ;  /* 0x000000ff97977208 */ /* 0x000fe40006800000 */
[----:B------:R-:W-:-:S03]  /*2f9b0*/  PLOP3.LUT P5, PT, P5, PT, PT, 0x8, 0x80 ;  /* 0x000000000080781c */ /* 0x000fc60002fae170 */
[----:B------:R-:W-:-:S05]  /*2f9c0*/  @P1 FADD.FTZ R151, R168, R151 ;  /* 0x00000097a8971221 */ /* 0x000fca0000010000 */
[----:B------:R-:W-:-:S04]  /*2f9d0*/  F2FP.F16.F32.PACK_AB R95, RZ, R151 ;  /* 0x00000097ff5f723e */ /* 0x000fc800000000ff */
[----:B------:R-:W-:-:S07]  /*2f9e0*/  PRMT R95, R163, 0x5410, R95 ;  /* 0x00005410a35f7816 */ /* 0x000fce000000005f */
.L_x_15897:
        /* <DEDUP_REMOVED lines=43> */
.L_x_15815:
[----:B------:R-:W-:Y:S05]  /*2fca0*/  BSYNC.RECONVERGENT B0 ;  /* 0x0000000000007941 */ /* 0x000fea0003800200 */
.L_x_15814:
        /* <DEDUP_REMOVED lines=152> */
.L_x_15961:
        /* <DEDUP_REMOVED lines=44> */
[----:B------:R-:W-:Y:S01]  /*308f0*/  F2FP.F16.F32.PACK_AB R93, R162, R159 ;  /* 0x0000009fa25d723e */ /* 0x000fe200000000ff */
[----:B------:R-:W-:Y:S01]  /*30900*/  VIADD R149, R149, 0x20 ;  /* 0x0000002095957836 */ /* 0x000fe20000000000 */
[----:B------:R-:W-:-:S05]  /*30910*/  F2FP.F16.F32.PACK_AB R95, R168, R169 ;  /* 0x000000a9a85f723e */ /* 0x000fca00000000ff */
[----:B------:R0:W-:Y:S02]  /*30920*/  STG.E.128 desc[UR6][R156.64], R92 ;  /* 0x0000005c9c007986 */ /* 0x0001e4000c101d06 */
.L_x_15940:
[----:B------:R-:W-:Y:S05]  /*30930*/  BSYNC.RECONVERGENT B0 ;  /* 0x0000000000007941 */ /* 0x000fea0003800200 */
.L_x_15939:
        /* <DEDUP_REMOVED lines=35> */
.L_x_15942:
[----:B------:R-:W-:Y:S05]  /*30b70*/  BSYNC.RECONVERGENT B0 ;  /* 0x0000000000007941 */ /* 0x000fea0003800200 */
.L_x_15941:
        /* <DEDUP_REMOVED lines=35> */
.L_x_15944:
[----:B------:R-:W-:Y:S05]  /*30db0*/  BSYNC.RECONVERGENT B0 ;  /* 0x0000000000007941 */ /* 0x000fea0003800200 */
.L_x_15943:
        /* <DEDUP_REMOVED lines=35> */
.L_x_15946:
[----:B------:R-:W-:Y:S05]  /*30ff0*/  BSYNC.RECONVERGENT B0 ;  /* 0x0000000000007941 */ /* 0x000fea0003800200 */
.L_x_15945:
        /* <DEDUP_REMOVED lines=34> */
.L_x_15948:
[----:B------:R-:W-:Y:S05]  /*31220*/  BSYNC.RECONVERGENT B0 ;  /* 0x0000000000007941 */ /* 0x000fea0003800200 */
.L_x_15947:
[----:B01234-:R-:W0:Y:S02]  /*31230*/  LDC.64 R92, c[0x0][0x380] ;  /* 0x0000e000ff5c7b82 */ /* 0x01fe240000000a00 */
[----:B0-----:R-:W-:-:S05]  /*31240*/  IMAD R113, R92, 0x4, R113 ;  /* 0x000000045c717824 */ /* 0x001fca00078e0271 */
[----:B------:R-:W-:-:S13]  /*31250*/  ISETP.GE.AND P0, PT, R113, R93, PT ;  /* 0x0000005d7100720c */ /* 0x000fda0003f06270 */
[----:B------:R-:W-:Y:S05]  /*31260*/  @!P0 BRA `(.L_x_15949) ;  /* 0xfffffcf800fc8947 */ /* 0x000fea000383ffff */
[----:B------:R-:W-:Y:S05]  /*31270*/  EXIT ;  /* 0x000000000000794d */ /* 0x000fea0003800000 */
.L_x_15938:
        /* <DEDUP_REMOVED lines=8> */
.L_x_15951:
[----:B------:R-:W-:Y:S05]  /*31300*/  BSYNC B0 ;  /* 0x0000000000007941 */ /* 0x000fea0003800000 */
.L_x_15950:
        /* <DEDUP_REMOVED lines=9> */
.L_x_15952:
[----:B------:R-:W-:Y:S02]  /*313a0*/  IMAD.MOV.U32 R162, RZ, RZ, 0x4 ;  /* 0x00000004ffa27424 */ /* 0x000fe400078e00ff */
[----:B------:R-:W-:-:S04]  /*313b0*/  IMAD.MOV.U32 R93, RZ, RZ, R159 ;  /* 0x000000ffff5d7224 */ /* 0x000fc800078e009f */
[----:B------:R-:W-:-:S05]  /*313c0*/  FADD.FTZ R95, R94, R93 ;  /* 0x0000005d5e5f7221 */ /* 0x000fca0000010000 */
[----:B------:R-:W-:-:S07]  /*313d0*/  MOV R161, R95 ;  /* 0x0000005f00a17202 */ /* 0x000fce0000000f00 */
[----:B------:R-:W-:Y:S05]  /*313e0*/  WARPSYNC.COLLECTIVE R158, `(.L_x_15953) ;  /* 0x000000009e087348 */ /* 0x000fea0003c00000 */
[----:B------:R0:W1:Y:S02]  /*313f0*/  SHFL.BFLY P6, R159, R161, R162, R163 ;  /* 0x0c0000a2a19f7389 */ /* 0x00006400000c00a3 */
[----:B01----:R-:W-:Y:S05]  /*31400*/  ENDCOLLECTIVE ;  /* 0x000000000000791b */ /* 0x003fea0003800000 */
.L_x_15953:
[----:B------:R-:W-:Y:S01]  /*31410*/  HFMA2 R162, -RZ, RZ, 0, 4.76837158203125e-07 ;  /* 0x00000008ffa27431 */ /* 0x000fe200000001ff */
[----:B------:R-:W-:-:S05]  /*31420*/  MOV R92, R159 ;  /* 0x0000009f005c7202 */ /* 0x000fca0000000f00 */
[----:B------:R-:W-:-:S04]  /*31430*/  FADD.FTZ R156, R95, R92 ;  /* 0x0000005c5f9c7221 */ /* 0x000fc80000010000 */
[----:B------:R-:W-:-:S07]  /*31440*/  IMAD.MOV.U32 R161, RZ, RZ, R156 ;  /* 0x000000ffffa17224 */ /* 0x000fce00078e009c */
[----:B------:R-:W-:Y:S05]  /*31450*/  WARPSYNC.COLLECTIVE R158, `(.L_x_15954) ;  /* 0x000000009e087348 */ /* 0x000fea0003c00000 */
[----:B------:R0:W1:Y:S02]  /*31460*/  SHFL.BFLY P6, R159, R161, R162, R163 ;  /* 0x0c0000a2a19f7389 */ /* 0x00006400000c00a3 */
[----:B01----:R-:W-:Y:S05]  /*31470*/  ENDCOLLECTIVE ;  /* 0x000000000000791b */ /* 0x003fea0003800000 */
.L_x_15954:
        /* <DEDUP_REMOVED lines=8> */
.L_x_15955:
        /* <DEDUP_REMOVED lines=89> */
.L_x_15956:
[----:B------:R-:W-:Y:S02]  /*31a90*/  IMAD.MOV.U32 R162, RZ, RZ, 0x2 ;  /* 0x00000002ffa27424 */ /* 0x000fe400078e00ff */
[----:B------:R-:W-:-:S04]  /*31aa0*/  IMAD.MOV.U32 R95, RZ, RZ, R159 ;  /* 0x000000ffff5f7224 */ /* 0x000fc800078e009f */
[----:B------:R-:W-:-:S05]  /*31ab0*/  FADD.FTZ R95, R0, R95 ;  /* 0x0000005f005f7221 */ /* 0x000fca0000010000 */
[----:B------:R-:W-:-:S07]  /*31ac0*/  MOV R161, R95 ;  /* 0x0000005f00a17202 */ /* 0x000fce0000000f00 */
[----:B------:R-:W-:Y:S05]  /*31ad0*/  WARPSYNC.COLLECTIVE R158, `(.L_x_15957) ;  /* 0x000000009e087348 */ /* 0x000fea0003c00000 */
[----:B------:R0:W1:Y:S02]  /*31ae0*/  SHFL.BFLY P6, R159, R161, R162, R163 ;  /* 0x0c0000a2a19f7389 */ /* 0x00006400000c00a3 */
[----:B01----:R-:W-:Y:S05]  /*31af0*/  ENDCOLLECTIVE ;  /* 0x000000000000791b */ /* 0x003fea0003800000 */
.L_x_15957:
[----:B------:R-:W-:Y:S01]  /*31b00*/  HFMA2 R162, -RZ, RZ, 0, 2.384185791015625e-07 ;  /* 0x00000004ffa27431 */ /* 0x000fe200000001ff */
[----:B------:R-:W-:-:S05]  /*31b10*/  MOV R94, R159 ;  /* 0x0000009f005e7202 */ /* 0x000fca0000000f00 */
[----:B------:R-:W-:-:S04]  /*31b20*/  FADD.FTZ R94, R95, R94 ;  /* 0x0000005e5f5e7221 */ /* 0x000fc80000010000 */
[----:B------:R-:W-:-:S07]  /*31b30*/  IMAD.MOV.U32 R161, RZ, RZ, R94 ;  /* 0x000000ffffa17224 */ /* 0x000fce00078e005e */
[----:B------:R-:W-:Y:S05]  /*31b40*/  WARPSYNC.COLLECTIVE R158, `(.L_x_15958) ;  /* 0x000000009e087348 */ /* 0x000fea0003c00000 */
[----:B------:R0:W1:Y:S02]  /*31b50*/  SHFL.BFLY P6, R159, R161, R162, R163 ;  /* 0x0c0000a2a19f7389 */ /* 0x00006400000c00a3 */
[----:B01----:R-:W-:Y:S05]  /*31b60*/  ENDCOLLECTIVE ;  /* 0x000000000000791b */ /* 0x003fea0003800000 */
.L_x_15958:
[----:B------:R-:W-:Y:S02]  /*31b70*/  IMAD.MOV.U32 R162, RZ, RZ, 0x8 ;  /* 0x00000008ffa27424 */ /* 0x000fe400078e00ff */
[----:B------:R-:W-:-:S04]  /*31b80*/  IMAD.MOV.U32 R157, RZ, RZ, R159 ;  /* 0x000000ffff9d7224 */ /* 0x000fc800078e009f */
[----:B------:R-:W-:-:S05]  /*31b90*/  FADD.FTZ R157, R94, R157 ;  /* 0x0000009d5e9d7221 */ /* 0x000fca0000010000 */
[----:B------:R-:W-:-:S07]  /*31ba0*/  MOV R161, R157 ;  /* 0x0000009d00a17202 */ /* 0x000fce0000000f00 */
[----:B------:R-:W-:Y:S05]  /*31bb0*/  WARPSYNC.COLLECTIVE R158, `(.L_x_15959) ;  /* 0x000000009e087348 */ /* 0x000fea0003c00000 */
[----:B------:R0:W1:Y:S02]  /*31bc0*/  SHFL.BFLY P6, R159, R161, R162, R163 ;  /* 0x0c0000a2a19f7389 */ /* 0x00006400000c00a3 */
[----:B01----:R-:W-:Y:S05]  /*31bd0*/  ENDCOLLECTIVE ;  /* 0x000000000000791b */ /* 0x003fea0003800000 */
.L_x_15959:
[----:B------:R-:W-:Y:S01]  /*31be0*/  HFMA2 R162, -RZ, RZ, 0, 9.5367431640625e-07 ;  /* 0x00000010ffa27431 */ /* 0x000fe200000001ff */
[----:B------:R-:W-:-:S05]  /*31bf0*/  MOV R156, R159 ;  /* 0x0000009f009c7202 */ /* 0x000fca0000000f00 */
[----:B------:R-:W-:-:S04]  /*31c00*/  FADD.FTZ R156, R157, R156 ;  /* 0x0000009c9d9c7221 */ /* 0x000fc80000010000 */
[----:B------:R-:W-:-:S07]  /*31c10*/  IMAD.MOV.U32 R161, RZ, RZ, R156 ;  /* 0x000000ffffa17224 */ /* 0x000fce00078e009c */
[----:B------:R-:W-:Y:S05]  /*31c20*/  WARPSYNC.COLLECTIVE R158, `(.L_x_15960) ;  /* 0x000000009e087348 */ /* 0x000fea0003c00000 */
[----:B------:R0:W1:Y:S02]  /*31c30*/  SHFL.BFLY P6, R159, R161, R162, R163 ;  /* 0x0c0000a2a19f7389 */ /* 0x00006400000c00a3 */
[----:B01----:R-:W-:Y:S05]  /*31c40*/  ENDCOLLECTIVE ;  /* 0x000000000000791b */ /* 0x003fea0003800000 */
.L_x_15960:
[----:B------:R-:W-:Y:S05]  /*31c50*/  BRA `(.L_x_15961) ;  /* 0xffffffe800747947 */ /* 0x000fea000383ffff */
.L_x_15962:
        /* <DEDUP_REMOVED lines=10> */
.L_x_27998:


//--------------------- .text._ZN10layer_norm31ln_parallel_residual_fwd_kernelINS_13Kernel_traitsIf6__halfS2_S2_fjLj1280ELj1ELj4ELj1ELj16ENS_18Kernel_traits_baseILj1280EfS2_S2_S2_fjLj128EEEEELb1ELb1ELb1EEEvNS_9FwdParamsE --------------------------
	.section	.text._ZN10layer_norm31ln_parallel_residual_fwd_kernelINS_13Kernel_traitsIf6__halfS2_S2_fjLj1280ELj1ELj4ELj1ELj16ENS_18Kernel_traits_baseILj1280EfS2_S2_S2_fjLj128EEEEELb1ELb1ELb1EEEvNS_9FwdParamsE,"ax",@progbits
	.align	128
        .global         _ZN10layer_norm31ln_parallel_residual_fwd_kernelINS_13Kernel_traitsIf6__halfS2_S2_fjLj1280ELj1ELj4ELj1ELj16ENS_18Kernel_traits_baseILj1280EfS2_S2_S2_fjLj128EEEEELb1ELb1ELb1EEEvNS_9FwdParamsE
        .type           _ZN10layer_norm31ln_parallel_residual_fwd_kernelINS_13Kernel_traitsIf6__halfS2_S2_fjLj1280ELj1ELj4ELj1ELj16ENS_18Kernel_traits_baseILj1280EfS2_S2_S2_fjLj128EEEEELb1ELb1ELb1EEEvNS_9FwdParamsE,@function
        .size           _ZN10layer_norm31ln_parallel_residual_fwd_kernelINS_13Kernel_traitsIf6__halfS2_S2_fjLj1280ELj1ELj4ELj1ELj16ENS_18Kernel_traits_baseILj1280EfS2_S2_S2_fjLj128EEEEELb1ELb1ELb1EEEvNS_9FwdParamsE,(.L_x_27999 - _ZN10layer_norm31ln_parallel_residual_fwd_kernelINS_13Kernel_traitsIf6__halfS2_S2_fjLj1280ELj1ELj4ELj1ELj16ENS_18Kernel_traits_baseILj1280EfS2_S2_S2_fjLj128EEEEELb1ELb1ELb1EEEvNS_9FwdParamsE)
        .other          _ZN10layer_norm31ln_parallel_residual_fwd_kernelINS_13Kernel_traitsIf6__halfS2_S2_fjLj1280ELj1ELj4ELj1ELj16ENS_18Kernel_traits_baseILj1280EfS2_S2_S2_fjLj128EEEEELb1ELb1ELb1EEEvNS_9FwdParamsE,@"STO_CUDA_ENTRY STV_DEFAULT"
_ZN10layer_norm31ln_parallel_residual_fwd_kernelINS_13Kernel_traitsIf6__halfS2_S2_fjLj1280ELj1ELj4ELj1ELj16ENS_18Kernel_traits_baseILj1280EfS2_S2_S2_fjLj128EEEEELb1ELb1ELb1EEEvNS_9FwdParamsE:
.text._ZN10layer_norm31ln_parallel_residual_fwd_kernelINS_13Kernel_traitsIf6__halfS2_S2_fjLj1280ELj1ELj4ELj1ELj16ENS_18Kernel_traits_baseILj1280EfS2_S2_S2_fjLj128EEEEELb1ELb1ELb1EEEvNS_9FwdParamsE:
        /* <DEDUP_REMOVED lines=73> */
.L_x_15963:
        /* <DEDUP_REMOVED lines=32> */
.L_x_15964:
        /* <DEDUP_REMOVED lines=75> */
.L_x_16581:
[----:B------:R-:W0:Y:S01]  /*0b40*/  LDC.64 R160, c[0x0][0x390] ;  /* 0x0000e400ffa07b82 */ /* 0x000e220000000a00 */
[----:B-1----:R-:W-:Y:S01]  /*0b50*/  IMAD R10, R3, UR4, RZ ;  /* 0x00000004030a7c24 */ /* 0x002fe2000f8e02ff */
[----:B------:R-:W-:-:S04]  /*0b60*/  ISETP.NE.U32.AND P1, PT, RZ, UR8, PT ;  /* 0x00000008ff007c0c */ /* 0x000fc8000bf25070 */
[----:B------:R-:W-:Y:S02]  /*0b70*/  SHF.R.S32.HI R11, RZ, 0x1f, R10 ;  /* 0x0000001fff0b7819 */ /* 0x000fe4000001140a */
[----:B------:R-:W1:Y:S01]  /*0b80*/  @P0 LDC.64 R30, c[0x0][0x398] ;  /* 0x0000e600ff1e0b82 */ /* 0x000e620000000a00 */
[----:B------:R-:W-:Y:S02]  /*0b90*/  ISETP.NE.AND.EX P1, PT, RZ, UR9, PT, P1 ;  /* 0x00000009ff007c0c */ /* 0x000fe4000bf25310 */
[----:B------:R-:W-:-:S04]  /*0ba0*/  LEA.HI R11, R11, R10, RZ, 0x3 ;  /* 0x0000000a0b0b7211 */ /* 0x000fc800078f18ff */
[----:B------:R-:W-:Y:S01]  /*0bb0*/  LEA.HI.SX32 R10, R11, R2, 0x1d ;  /* 0x000000020b0a7211 */ /* 0x000fe200078feaff */
[----:B------:R-:W2:Y:S04]  /*0bc0*/  LDC.64 R138, c[0x0][0x398] ;  /* 0x0000e600ff8a7b82 */ /* 0x000ea80000000a00 */
[----:B0-----:R-:W-:-:S04]  /*0bd0*/  IMAD.WIDE.U32 R128, R10, 0x10, R160 ;  /* 0x000000100a807825 */ /* 0x001fc800078e00a0 */
[----:B------:R-:W0:Y:S02]  /*0be0*/  @P1 LDC.64 R32, c[0x0][0x3a0] ;  /* 0x0000e800ff201b82 */ /* 0x000e240000000a00 */
[----:B-----5:R-:W5:Y:S01]  /*0bf0*/  LDG.E.128 R128, desc[UR6][R128.64] ;  /* 0x0000000680807981 */ /* 0x020f62000c1e1d00 */
[----:B-1----:R-:W-:-:S05]  /*0c00*/  @P0 IMAD.WIDE.U32 R30, R10, 0x10, R30 ;  /* 0x000000100a1e0825 */ /* 0x002fca00078e001e */
[----:B------:R1:W5:Y:S01]  /*0c10*/  @P0 LDG.E.128 R44, desc[UR6][R30.64] ;  /* 0x000000061e2c0981 */ /* 0x000362000c1e1d00 */
[----:B--2---:R-:W-:-:S04]  /*0c20*/  ISETP.NE.U32.AND P0, PT, R138, RZ, PT ;  /* 0x000000ff8a00720c */ /* 0x004fc80003f05070 */
[----:B------:R-:W-:Y:S01]  /*0c30*/  ISETP.NE.AND.EX P0, PT, R139, RZ, PT, P0 ;  /* 0x000000ff8b00720c */ /* 0x000fe20003f05300 */
[----:B0-----:R-:W-:Y:S01]  /*0c40*/  @P1 IMAD.WIDE.U32 R32, R10, 0x10, R32 ;  /* 0x000000100a201825 */ /* 0x001fe200078e0020 */
[C---:B------:R-:W-:Y:S02]  /*0c50*/  IADD3 R24, PT, PT, R154.reuse, -0x61c88647, RZ ;  /* 0x9e3779b99a187810 */ /* 0x040fe40007ffe0ff */
[C---:B------:R-:W-:Y:S01]  /*0c60*/  IADD3 R27, PT, PT, R155.reuse, -0x56f99767, RZ ;  /* 0xa90668999b1b7810 */ /* 0x040fe20007ffe0ff */
[C---:B------:R-:W-:Y:S01]  /*0c70*/  VIADD R22, R155.reuse, 0x96a522ad ;  /* 0x96a522ad9b167836 */ /* 0x040fe20000000000 */
[----:B------:R0:W5:Y:S01]  /*0c80*/  @P1 LDG.E.128 R40, desc[UR6][R32.64] ;  /* 0x0000000620281981 */ /* 0x000162000c1e1d00 */
[C---:B------:R-:W-:Y:S01]  /*0c90*/  VIADD R23, R155.reuse, 0x646e171e ;  /* 0x646e171e9b177836 */ /* 0x040fe20000000000 */
[C---:B-1----:R-:W-:Y:S01]  /*0ca0*/  IADD3 R30, PT, PT, R154.reuse, 0x78dde6e4, RZ ;  /* 0x78dde6e49a1e7810 */ /* 0x042fe20007ffe0ff */
[C---:B------:R-:W-:Y:S01]  /*0cb0*/  VIADD R25, R154.reuse, 0x1715609d ;  /* 0x1715609d9a197836 */ /* 0x040fe20000000000 */
[----:B------:R-:W-:Y:S01]  /*0cc0*/  IADD3 R36, PT, PT, R154, 0x3c6ef372, RZ ;  /* 0x3c6ef3729a247810 */ /* 0x000fe20007ffe0ff */
[----:B------:R-:W-:-:S02]  /*0cd0*/  VIADD R26, R155, 0x32370b8f ;  /* 0x32370b8f9b1a7836 */ /* 0x000fc40000000000 */
[C---:B------:R-:W-:Y:S02]  /*0ce0*/  VIADD R28, R154.reuse, 0x8ff34781 ;  /* 0x8ff347819a1c7836 */ /* 0x040fe40000000000 */
[C---:B------:R-:W-:Y:S01]  /*0cf0*/  VIADD R29, R155.reuse, 0xbb67ae85 ;  /* 0xbb67ae859b1d7836 */ /* 0x040fe20000000000 */
[C---:B0-----:R-:W-:Y:S01]  /*0d00*/  IADD3 R33, PT, PT, R154.reuse, 0x5384540f, RZ ;  /* 0x5384540f9a217810 */ /* 0x041fe20007ffe0ff */
[C---:B------:R-:W-:Y:S02]  /*0d10*/  VIADD R31, R154.reuse, 0xdaa66d2b ;  /* 0xdaa66d2b9a1f7836 */ /* 0x040fe40000000000 */
[C---:B------:R-:W-:Y:S02]  /*0d20*/  VIADD R32, R154.reuse, 0xb54cda56 ;  /* 0xb54cda569a207836 */ /* 0x040fe40000000000 */
[----:B------:R-:W-:Y:S02]  /*0d30*/  VIADD R34, R154, 0xf1bbcdc8 ;  /* 0xf1bbcdc89a227836 */ /* 0x000fe40000000000 */
[----:B------:R-:W-:-:S02]  /*0d40*/  VIADD R35, R155, 0xed9eba14 ;  /* 0xed9eba149b237836 */ /* 0x000fc40000000000 */
[----:B------:R-:W-:Y:S01]  /*0d50*/  IMAD.MOV.U32 R37, RZ, RZ, 0x2f800000 ;  /* 0x2f800000ff257424 */ /* 0x000fe200078e00ff */
        /* <DEDUP_REMOVED lines=17> */
.L_x_15968:
        /* <DEDUP_REMOVED lines=13> */
.L_x_15970:
[----:B------:R-:W-:Y:S05]  /*0f40*/  BSYNC.RECONVERGENT B1 ;  /* 0x0000000000017941 */ /* 0x000fea0003800200 */
.L_x_15969:
        /* <DEDUP_REMOVED lines=41> */
.L_x_15967:
[----:B------:R-:W-:Y:S05]  /*11e0*/  BSYNC.RECONVERGENT B0 ;  /* 0x0000000000007941 */ /* 0x000fea0003800200 */
.L_x_15966:
        /* <DEDUP_REMOVED lines=11> */
[----:B------:R-:W-:-:S02]  /*12a0*/  @P1 HADD2.F32 R132, -RZ, R40.H0_H0 ;  /* 0x20000028ff841230 */ /* 0x000fc40000004100 */
[----:B------:R-:W-:Y:S01]  /*12b0*/  IMAD.MOV.U32 R21, RZ, RZ, R190 ;  /* 0x000000ffff157224 */ /* 0x000fe200078e00be */
        /* <DEDUP_REMOVED lines=14> */
.L_x_15973:
        /* <DEDUP_REMOVED lines=13> */
.L_x_15975:
[----:B------:R-:W-:Y:S05]  /*1470*/  BSYNC.RECONVERGENT B1 ;  /* 0x0000000000017941 */ /* 0x000fea0003800200 */
.L_x_15974:
        /* <DEDUP_REMOVED lines=42> */
.L_x_15972:
[----:B------:R-:W-:Y:S05]  /*1720*/  BSYNC.RECONVERGENT B0 ;  /* 0x0000000000007941 */ /* 0x000fea0003800200 */
.L_x_15971:
        /* <DEDUP_REMOVED lines=9> */
[----:B------:R-:W-:-:S02]  /*17c0*/  FSETP.GTU.FTZ.AND P0, PT, R132, R39, PT ;  /* 0x000000278400720b */ /* 0x000fc40003f1c000 */
        /* <DEDUP_REMOVED lines=15> */
.L_x_15978:
        /* <DEDUP_REMOVED lines=13> */
.L_x_15980:
[----:B------:R-:W-:Y:S05]  /*1990*/  BSYNC.RECONVERGENT B1 ;  /* 0x0000000000017941 */ /* 0x000fea0003800200 */
.L_x_15979:
        /* <DEDUP_REMOVED lines=42> */
.L_x_15977:
[----:B------:R-:W-:Y:S05]  /*1c40*/  BSYNC.RECONVERGENT B0 ;  /* 0x0000000000007941 */ /* 0x000fea0003800200 */
.L_x_15976:
        /* <DEDUP_REMOVED lines=13> */
[----:B------:R-:W-:-:S04]  /*1d20*/  HFMA2 R135, -RZ, RZ, 0, 1.1920928955078125e-07 ;  /* 0x00000002ff877431 */ /* 0x000fc800000001ff */
        /* <DEDUP_REMOVED lines=11> */
.L_x_15983:
        /* <DEDUP_REMOVED lines=13> */
.L_x_15985:
[----:B------:R-:W-:Y:S05]  /*1eb0*/  BSYNC.RECONVERGENT B1 ;  /* 0x0000000000017941 */ /* 0x000fea0003800200 */
.L_x_15984:
        /* <DEDUP_REMOVED lines=42> */
.L_x_15982:
[----:B------:R-:W-:Y:S05]  /*2160*/  BSYNC.RECONVERGENT B0 ;  /* 0x0000000000007941 */ /* 0x000fea0003800200 */
.L_x_15981:
        /* <DEDUP_REMOVED lines=23> */
.L_x_15988:
        /* <DEDUP_REMOVED lines=13> */
.L_x_15990:
[----:B------:R-:W-:Y:S05]  /*23b0*/  BSYNC.RECONVERGENT B1 ;  /* 0x0000000000017941 */ /* 0x000fea0003800200 */
.L_x_15989:
        /* <DEDUP_REMOVED lines=42> */
.L_x_15987:
[----:B------:R-:W-:Y:S05]  /*2660*/  BSYNC.RECONVERGENT B0 ;  /* 0x0000000000007941 */ /* 0x000fea0003800200 */
.L_x_15986:
        /* <DEDUP_REMOVED lines=9> */
[----:B------:R-:W-:Y:S02]  /*2700*/  PLOP3.LUT P3, PT, P3, PT, PT, 0x8, 0x80 ;  /* 0x000000000080781c */ /* 0x000fe40001f6e170 */
[----:B------:R-:W-:Y:S01]  /*2710*/  MOV R135, R190 ;  /* 0x000000be00877202 */ /* 0x000fe20000000f00 */
        /* <DEDUP_REMOVED lines=12> */
.L_x_15993:
        /* <DEDUP_REMOVED lines=13> */
.L_x_15995:
[----:B------:R-:W-:Y:S05]  /*28b0*/  BSYNC.RECONVERGENT B1 ;  /* 0x0000000000017941 */ /* 0x000fea0003800200 */
.L_x_15994:
        /* <DEDUP_REMOVED lines=42> */
.L_x_15992:
[----:B------:R-:W-:Y:S05]  /*2b60*/  BSYNC.RECONVERGENT B0 ;  /* 0x0000000000007941 */ /* 0x000fea0003800200 */
.L_x_15991:
        /* <DEDUP_REMOVED lines=23> */
.L_x_15998:
        /* <DEDUP_REMOVED lines=13> */
.L_x_16000:
[----:B------:R-:W-:Y:S05]  /*2db0*/  BSYNC.RECONVERGENT B1 ;  /* 0x0000000000017941 */ /* 0x000fea0003800200 */
.L_x_15999:
        /* <DEDUP_REMOVED lines=42> */
.L_x_15997:
[----:B------:R-:W-:Y:S05]  /*3060*/  BSYNC.RECONVERGENT B0 ;  /* 0x0000000000007941 */ /* 0x000fea0003800200 */
.L_x_15996:
        /* <DEDUP_REMOVED lines=23> */
.L_x_16003:
        /* <DEDUP_REMOVED lines=13> */
.L_x_16005:
[----:B------:R-:W-:Y:S05]  /*32b0*/  BSYNC.RECONVERGENT B1 ;  /* 0x0000000000017941 */ /* 0x000fea0003800200 */
.L_x_16004:
        /* <DEDUP_REMOVED lines=42> */
.L_x_16002:
[----:B------:R-:W-:Y:S05]  /*3560*/  BSYNC.RECONVERGENT B0 ;  /* 0x0000000000007941 */ /* 0x000fea0003800200 */
.L_x_16001:
        /* <DEDUP_REMOVED lines=15> */
.L_x_15965:
        /* <DEDUP_REMOVED lines=16> */
.L_x_16009:
        /* <DEDUP_REMOVED lines=13> */
.L_x_16011:
[----:B------:R-:W-:Y:S05]  /*3830*/  BSYNC.RECONVERGENT B1 ;  /* 0x0000000000017941 */ /* 0x000fea0003800200 */
.L_x_16010:
        /* <DEDUP_REMOVED lines=41> */
.L_x_16008:
[----:B------:R-:W-:Y:S05]  /*3ad0*/  BSYNC.RECONVERGENT B0 ;  /* 0x0000000000007941 */ /* 0x000fea0003800200 */
.L_x_16007:
[----:B------:R-:W-:Y:S01]  /*3ae0*/  I2FP.F32.U32 R14, R11 ;  /* 0x0000000b000e7245 */ /* 0x000fe20000201000 */
[----:B------:R-:W-:Y:S01]  /*3af0*/  IMAD.U32 R39, RZ, RZ, UR11 ;  /* 0x0000000bff277e24 */ /* 0x000fe2000f8e00ff */
[----:B------:R-:W-:Y:S01]  /*3b00*/  ISETP.NE.AND P2, PT, R15, 0x1, PT ;  /* 0x000000010f00780c */ /* 0x000fe20003f45270 */
[----:B-----5:R-:W-:Y:S01]  /*3b10*/  HADD2.F32 R11, -RZ, R128.H0_H0 ;  /* 0x20000080ff0b7230 */ /* 0x020fe20000004100 */
[----:B------:R-:W-:Y:S01]  /*3b20*/  MOV R38, UR12 ;  /* 0x0000000c00267c02 */ /* 0x000fe20008000f00 */
[----:B------:R-:W-:Y:S01]  /*3b30*/  FFMA.FTZ R14, R14, R37, 1.1641532182693481445e-10 ;  /* 0x2f0000000e0e7423 */ /* 0x000fe20000010025 */
[----:B------:R-:W-:Y:S01]  /*3b40*/  LOP3.LUT R12, R12, 0xfffffff7, RZ, 0xc0, !PT ;  /* 0xfffffff70c0c7812 */ /* 0x000fe200078ec0ff */
[----:B------:R-:W-:Y:S01]  /*3b50*/  BSSY.RECONVERGENT B0, `(.L_x_16012) ;  /* 0x0000049000007945 */ /* 0x000fe20003800200 */
[----:B------:R-:W-:Y:S02]  /*3b60*/  IMAD.MOV.U32 R17, RZ, RZ, 0x2 ;  /* 0x00000002ff117424 */ /* 0x000fe400078e00ff */
        /* <DEDUP_REMOVED lines=15> */
.L_x_16014:
        /* <DEDUP_REMOVED lines=13> */
.L_x_16016:
[----:B------:R-:W-:Y:S05]  /*3d30*/  BSYNC.RECONVERGENT B1 ;  /* 0x0000000000017941 */ /* 0x000fea0003800200 */
.L_x_16015:
        /* <DEDUP_REMOVED lines=42> */
.L_x_16013:
[----:B------:R-:W-:Y:S05]  /*3fe0*/  BSYNC.RECONVERGENT B0 ;  /* 0x0000000000007941 */ /* 0x000fea0003800200 */
.L_x_16012:
        /* <DEDUP_REMOVED lines=25> */
.L_x_16019:
        /* <DEDUP_REMOVED lines=13> */
.L_x_16021:
[----:B------:R-:W-:Y:S05]  /*4250*/  BSYNC.RECONVERGENT B1 ;  /* 0x0000000000017941 */ /* 0x000fea0003800200 */
.L_x_16020:
        /* <DEDUP_REMOVED lines=42> */
.L_x_16018:
[----:B------:R-:W-:Y:S05]  /*4500*/  BSYNC.RECONVERGENT B0 ;  /* 0x0000000000007941 */ /* 0x000fea0003800200 */
.L_x_16017:
        /* <DEDUP_REMOVED lines=22> */
.L_x_16024:
        /* <DEDUP_REMOVED lines=13> */
.L_x_16026:
[----:B------:R-:W-:Y:S05]  /*4740*/  BSYNC.RECONVERGENT B1 ;  /* 0x0000000000017941 */ /* 0x000fea0003800200 */
.L_x_16025:
        /* <DEDUP_REMOVED lines=42> */
.L_x_16023:
[----:B------:R-:W-:Y:S05]  /*49f0*/  BSYNC.RECONVERGENT B0 ;  /* 0x0000000000007941 */ /* 0x000fea0003800200 */
.L_x_16022:
        /* <DEDUP_REMOVED lines=25> */
.L_x_16029:
        /* <DEDUP_REMOVED lines=13> */
.L_x_16031:
[----:B------:R-:W-:Y:S05]  /*4c60*/  BSYNC.RECONVERGENT B1 ;  /* 0x0000000000017941 */ /* 0x000fea0003800200 */
.L_x_16030:
        /* <DEDUP_REMOVED lines=42> */
.L_x_16028:
[----:B------:R-:W-:Y:S05]  /*4f10*/  BSYNC.RECONVERGENT B0 ;  /* 0x0000000000007941 */ /* 0x000fea0003800200 */
.L_x_16027:
        /* <DEDUP_REMOVED lines=22> */
.L_x_16034:
        /* <DEDUP_REMOVED lines=13> */
.L_x_16036:
[----:B------:R-:W-:Y:S05]  /*5150*/  BSYNC.RECONVERGENT B1 ;  /* 0x0000000000017941 */ /* 0x000fea0003800200 */
.L_x_16035:
        /* <DEDUP_REMOVED lines=42> */
.L_x_16033:
[----:B------:R-:W-:Y:S05]  /*5400*/  BSYNC.RECONVERGENT B0 ;  /* 0x0000000000007941 */ /* 0x000fea0003800200 */
.L_x_16032:
        /* <DEDUP_REMOVED lines=25> */
.L_x_16039:
        /* <DEDUP_REMOVED lines=13> */
.L_x_16041:
[----:B------:R-:W-:Y:S05]  /*5670*/  BSYNC.RECONVERGENT B1 ;  /* 0x0000000000017941 */ /* 0x000fea0003800200 */
.L_x_16040:
        /* <DEDUP_REMOVED lines=42> */
.L_x_16038:
[----:B------:R-:W-:Y:S05]  /*5920*/  BSYNC.RECONVERGENT B0 ;  /* 0x0000000000007941 */ /* 0x000fea0003800200 */
.L_x_16037:
        /* <DEDUP_REMOVED lines=20> */
.L_x_16044:
        /* <DEDUP_REMOVED lines=13> */
.L_x_16046:
[----:B------:R-:W-:Y:S05]  /*5b40*/  BSYNC.RECONVERGENT B1 ;  /* 0x0000000000017941 */ /* 0x000fea0003800200 */
.L_x_16045:
        /* <DEDUP_REMOVED lines=42> */
.L_x_16043:
[----:B------:R-:W-:Y:S05]  /*5df0*/  BSYNC.RECONVERGENT B0 ;  /* 0x0000000000007941 */ /* 0x000fea0003800200 */
.L_x_16042:
        /* <DEDUP_REMOVED lines=25> */
.L_x_16049:
        /* <DEDUP_REMOVED lines=13> */
.L_x_16051:
[----:B------:R-:W-:Y:S05]  /*6060*/  BSYNC.RECONVERGENT B1 ;  /* 0x0000000000017941 */ /* 0x000fea0003800200 */
.L_x_16050:
        /* <DEDUP_REMOVED lines=42> */
.L_x_16048:
[----:B------:R-:W-:Y:S05]  /*6310*/  BSYNC.RECONVERGENT B0 ;  /* 0x0000000000007941 */ /* 0x000fea0003800200 */
.L_x_16047:
        /* <DEDUP_REMOVED lines=20> */
.L_x_16054:
        /* <DEDUP_REMOVED lines=13> */
.L_x_16056:
[----:B------:R-:W-:Y:S05]  /*6530*/  BSYNC.RECONVERGENT B1 ;  /* 0x0000000000017941 */ /* 0x000fea0003800200 */
.L_x_16055:
        /* <DEDUP_REMOVED lines=42> */
.L_x_16053:
[----:B------:R-:W-:Y:S05]  /*67e0*/  BSYNC.RECONVERGENT B0 ;  /* 0x0000000000007941 */ /* 0x000fea0003800200 */
.L_x_16052:
        /* <DEDUP_REMOVED lines=25> */
.L_x_16059:
        /* <DEDUP_REMOVED lines=13> */
.L_x_16061:
[----:B------:R-:W-:Y:S05]  /*6a50*/  BSYNC.RECONVERGENT B1 ;  /* 0x0000000000017941 */ /* 0x000fea0003800200 */
.L_x_16060:
        /* <DEDUP_REMOVED lines=42> */
.L_x_16058:
[----:B------:R-:W-:Y:S05]  /*6d00*/  BSYNC.RECONVERGENT B0 ;  /* 0x0000000000007941 */ /* 0x000fea0003800200 */
.L_x_16057:
        /* <DEDUP_REMOVED lines=20> */
.L_x_16064:
        /* <DEDUP_REMOVED lines=13> */
.L_x_16066:
[----:B------:R-:W-:Y:S05]  /*6f20*/  BSYNC.RECONVERGENT B1 ;  /* 0x0000000000017941 */ /* 0x000fea0003800200 */
.L_x_16065:
        /* <DEDUP_REMOVED lines=42> */
.L_x_16063:
[----:B------:R-:W-:Y:S05]  /*71d0*/  BSYNC.RECONVERGENT B0 ;  /* 0x0000000000007941 */ /* 0x000fea0003800200 */
.L_x_16062:
        /* <DEDUP_REMOVED lines=25> */
.L_x_16069:
        /* <DEDUP_REMOVED lines=13> */
.L_x_16071:
[----:B------:R-:W-:Y:S05]  /*7440*/  BSYNC.RECONVERGENT B1 ;  /* 0x0000000000017941 */ /* 0x000fea0003800200 */
.L_x_16070:
        /* <DEDUP_REMOVED lines=42> */
.L_x_16068:
[----:B------:R-:W-:Y:S05]  /*76f0*/  BSYNC.RECONVERGENT B0 ;  /* 0x0000000000007941 */ /* 0x000fea0003800200 */
.L_x_16067:
        /* <DEDUP_REMOVED lines=20> */
.L_x_16074:
        /* <DEDUP_REMOVED lines=13> */
.L_x_16076:
[----:B------:R-:W-:Y:S05]  /*7910*/  BSYNC.RECONVERGENT B1 ;  /* 0x0000000000017941 */ /* 0x000fea0003800200 */
.L_x_16075:
        /* <DEDUP_REMOVED lines=42> */
.L_x_16073:
[----:B------:R-:W-:Y:S05]  /*7bc0*/  BSYNC.RECONVERGENT B0 ;  /* 0x0000000000007941 */ /* 0x000fea0003800200 */
.L_x_16072:
        /* <DEDUP_REMOVED lines=25> */
.L_x_16079:
        /* <DEDUP_REMOVED lines=13> */
.L_x_16081:
[----:B------:R-:W-:Y:S05]  /*7e30*/  BSYNC.RECONVERGENT B1 ;  /* 0x0000000000017941 */ /* 0x000fea0003800200 */
.L_x_16080:
        /* <DEDUP_REMOVED lines=42> */
.L_x_16078:
[----:B------:R-:W-:Y:S05]  /*80e0*/  BSYNC.RECONVERGENT B0 ;  /* 0x0000000000007941 */ /* 0x000fea0003800200 */
.L_x_16077:
        /* <DEDUP_REMOVED lines=20> */
.L_x_16084:
        /* <DEDUP_REMOVED lines=15> */
.L_x_16086:
[----:B------:R-:W-:Y:S05]  /*8320*/  BSYNC.RECONVERGENT B1 ;  /* 0x0000000000017941 */ /* 0x000fea0003800200 */
.L_x_16085:
        /* <DEDUP_REMOVED lines=42> */
.L_x_16083:
[----:B------:R-:W-:Y:S05]  /*85d0*/  BSYNC.RECONVERGENT B0 ;  /* 0x0000000000007941 */ /* 0x000fea0003800200 */
.L_x_16082:
        /* <DEDUP_REMOVED lines=13> */
[----:B------:R-:W-:-:S05]  /*86b0*/  @!P1 IMAD.MOV.U32 R137, RZ, RZ, R131 ;  /* 0x000000ffff899224 */ /* 0x000fca00078e0083 */
[----:B------:R-:W-:-:S04]  /*86c0*/  F2FP.F16.F32.PACK_AB R131, RZ, R137 ;  /* 0x00000089ff83723e */ /* 0x000fc800000000ff */
[----:B------:R-:W-:-:S07]  /*86d0*/  PRMT R131, R144, 0x5410, R131 ;  /* 0x0000541090837816 */ /* 0x000fce0000000083 */
.L_x_16006:
        /* <DEDUP_REMOVED lines=15> */
[----:B0-----:R-:W-:Y:S01]  /*87d0*/  IMAD.WIDE.U32 R142, R10, 0x10, R158 ;  /* 0x000000100a8e7825 */ /* 0x001fe200078e009e */
[----:B------:R-:W-:Y:S01]  /*87e0*/  SEL R152, RZ, 0x1, !P3 ;  /* 0x00000001ff987807 */ /* 0x000fe20005800000 */
[----:B------:R-:W0:Y:S01]  /*87f0*/  @P0 LDC.64 R148, c[0x0][0x398] ;  /* 0x0000e600ff940b82 */ /* 0x000e220000000a00 */
[----:B------:R-:W-:-:S02]  /*8800*/  LOP3.LUT R139, R139, R141, R138, 0xfe, !PT ;  /* 0x0000008d8b8b7212 */ /* 0x000fc400078efe8a */
[----:B------:R-:W-:Y:S01]  /*8810*/  SEL R144, RZ, 0x1, !P6 ;  /* 0x00000001ff907807 */ /* 0x000fe20007000000 */
[----:B------:R3:W-:Y:S01]  /*8820*/  STG.E.128 desc[UR6][R142.64], R128 ;  /* 0x000000808e007986 */ /* 0x0007e2000c101d06 */
[----:B------:R-:W-:Y:S02]  /*8830*/  LOP3.LUT R153, R153, R152, RZ, 0xfc, !PT ;  /* 0x0000009899997212 */ /* 0x000fe400078efcff */
[----:B------:R-:W-:Y:S01]  /*8840*/  LOP3.LUT R152, R139, R144, RZ, 0xfc, !PT ;  /* 0x000000908b987212 */ /* 0x000fe200078efcff */
[C---:B-1----:R-:W-:Y:S01]  /*8850*/  IMAD.WIDE.U32 R144, R10.reuse, 0x8, R156 ;  /* 0x000000080a907825 */ /* 0x042fe200078e009c */
[----:B------:R-:W-:-:S04]  /*8860*/  IADD3 R138, PT, PT, R10, 0x20, RZ ;  /* 0x000000200a8a7810 */ /* 0x000fc80007ffe0ff */
[----:B------:R3:W-:Y:S01]  /*8870*/  STG.E.64 desc[UR6][R144.64], R152 ;  /* 0x0000009890007986 */ /* 0x0007e2000c101b06 */
[----:B------:R-:W-:-:S04]  /*8880*/  IMAD.WIDE.U32 R146, R138, 0x10, R160 ;  /* 0x000000108a927825 */ /* 0x000fc800078e00a0 */
[----:B--2---:R-:W-:-:S04]  /*8890*/  @P1 IMAD.WIDE.U32 R150, R138, 0x10, R150 ;  /* 0x000000108a961825 */ /* 0x004fc800078e0096 */
        /* <DEDUP_REMOVED lines=22> */
.L_x_16087:
        /* <DEDUP_REMOVED lines=20> */
.L_x_16091:
        /* <DEDUP_REMOVED lines=13> */
.L_x_16093:
[----:B------:R-:W-:Y:S05]  /*8c10*/  BSYNC.RECONVERGENT B1 ;  /* 0x0000000000017941 */ /* 0x000fea0003800200 */
.L_x_16092:
        /* <DEDUP_REMOVED lines=41> */
.L_x_16090:
[----:B------:R-:W-:Y:S05]  /*8eb0*/  BSYNC.RECONVERGENT B0 ;  /* 0x0000000000007941 */ /* 0x000fea0003800200 */
.L_x_16089:
        /* <DEDUP_REMOVED lines=22> */
.L_x_16096:
        /* <DEDUP_REMOVED lines=13> */
.L_x_16098:
[----:B------:R-:W-:Y:S05]  /*90f0*/  BSYNC.RECONVERGENT B1 ;  /* 0x0000000000017941 */ /* 0x000fea0003800200 */
.L_x_16097:
        /* <DEDUP_REMOVED lines=42> */
.L_x_16095:
[----:B------:R-:W-:Y:S05]  /*93a0*/  BSYNC.RECONVERGENT B0 ;  /* 0x0000000000007941 */ /* 0x000fea0003800200 */
.L_x_16094:
        /* <DEDUP_REMOVED lines=25> */
.L_x_16101:
        /* <DEDUP_REMOVED lines=13> */
.L_x_16103:
[----:B------:R-:W-:Y:S05]  /*9610*/  BSYNC.RECONVERGENT B1 ;  /* 0x0000000000017941 */ /* 0x000fea0003800200 */
.L_x_16102:
        /* <DEDUP_REMOVED lines=42> */
.L_x_16100:
[----:B------:R-:W-:Y:S05]  /*98c0*/  BSYNC.RECONVERGENT B0 ;  /* 0x0000000000007941 */ /* 0x000fea0003800200 */
.L_x_16099:
        /* <DEDUP_REMOVED lines=22> */
.L_x_16106:
        /* <DEDUP_REMOVED lines=13> */
.L_x_16108:
[----:B------:R-:W-:Y:S05]  /*9b00*/  BSYNC.RECONVERGENT B1 ;  /* 0x0000000000017941 */ /* 0x000fea0003800200 */
.L_x_16107:
        /* <DEDUP_REMOVED lines=42> */
.L_x_16105:
[----:B------:R-:W-:Y:S05]  /*9db0*/  BSYNC.RECONVERGENT B0 ;  /* 0x0000000000007941 */ /* 0x000fea0003800200 */
.L_x_16104:
        /* <DEDUP_REMOVED lines=25> */
.L_x_16111:
        /* <DEDUP_REMOVED lines=13> */
.L_x_16113:
[----:B------:R-:W-:Y:S05]  /*a020*/  BSYNC.RECONVERGENT B1 ;  /* 0x0000000000017941 */ /* 0x000fea0003800200 */
.L_x_16112:
        /* <DEDUP_REMOVED lines=42> */
.L_x_16110:
[----:B------:R-:W-:Y:S05]  /*a2d0*/  BSYNC.RECONVERGENT B0 ;  /* 0x0000000000007941 */ /* 0x000fea0003800200 */
.L_x_16109:
        /* <DEDUP_REMOVED lines=22> */
.L_x_16116:
        /* <DEDUP_REMOVED lines=13> */
.L_x_16118:
[----:B------:R-:W-:Y:S05]  /*a510*/  BSYNC.RECONVERGENT B1 ;  /* 0x0000000000017941 */ /* 0x000fea0003800200 */
.L_x_16117:
        /* <DEDUP_REMOVED lines=42> */
.L_x_16115:
[----:B------:R-:W-:Y:S05]  /*a7c0*/  BSYNC.RECONVERGENT B0 ;  /* 0x0000000000007941 */ /* 0x000fea0003800200 */
.L_x_16114:
        /* <DEDUP_REMOVED lines=9> */
[----:B------:R-:W-:-:S04]  /*a860*/  IMAD.MOV.U32 R17, RZ, RZ, 0x2 ;  /* 0x00000002ff117424 */ /* 0x000fc800078e00ff */
        /* <DEDUP_REMOVED lines=15> */
.L_x_16121:
        /* <DEDUP_REMOVED lines=13> */
.L_x_16123:
[----:B------:R-:W-:Y:S05]  /*aa30*/  BSYNC.RECONVERGENT B1 ;  /* 0x0000000000017941 */ /* 0x000fea0003800200 */
.L_x_16122:
        /* <DEDUP_REMOVED lines=42> */
.L_x_16120:
[----:B------:R-:W-:Y:S05]  /*ace0*/  BSYNC.RECONVERGENT B0 ;  /* 0x0000000000007941 */ /* 0x000fea0003800200 */
.L_x_16119:
        /* <DEDUP_REMOVED lines=22> */
.L_x_16126:
        /* <DEDUP_REMOVED lines=13> */
.L_x_16128:
[----:B------:R-:W-:Y:S05]  /*af20*/  BSYNC.RECONVERGENT B1 ;  /* 0x0000000000017941 */ /* 0x000fea0003800200 */
.L_x_16127:
        /* <DEDUP_REMOVED lines=42> */
.L_x_16125:
[----:B------:R-:W-:Y:S05]  /*b1d0*/  BSYNC.RECONVERGENT B0 ;  /* 0x0000000000007941 */ /* 0x000fea0003800200 */
.L_x_16124:
        /* <DEDUP_REMOVED lines=25> */
.L_x_16131:
        /* <DEDUP_REMOVED lines=13> */
.L_x_16133:
[----:B------:R-:W-:Y:S05]  /*b440*/  BSYNC.RECONVERGENT B1 ;  /* 0x0000000000017941 */ /* 0x000fea0003800200 */
.L_x_16132:
        /* <DEDUP_REMOVED lines=42> */
.L_x_16130:
[----:B------:R-:W-:Y:S05]  /*b6f0*/  BSYNC.RECONVERGENT B0 ;  /* 0x0000000000007941 */ /* 0x000fea0003800200 */
.L_x_16129:
        /* <DEDUP_REMOVED lines=20> */
.L_x_16136:
        /* <DEDUP_REMOVED lines=13> */
.L_x_16138:
[----:B------:R-:W-:Y:S05]  /*b910*/  BSYNC.RECONVERGENT B1 ;  /* 0x0000000000017941 */ /* 0x000fea0003800200 */
.L_x_16137:
        /* <DEDUP_REMOVED lines=42> */
.L_x_16135:
[----:B------:R-:W-:Y:S05]  /*bbc0*/  BSYNC.RECONVERGENT B0 ;  /* 0x0000000000007941 */ /* 0x000fea0003800200 */
.L_x_16134:
        /* <DEDUP_REMOVED lines=25> */
.L_x_16141:
        /* <DEDUP_REMOVED lines=13> */
.L_x_16143:
[----:B------:R-:W-:Y:S05]  /*be30*/  BSYNC.RECONVERGENT B1 ;  /* 0x0000000000017941 */ /* 0x000fea0003800200 */
.L_x_16142:
        /* <DEDUP_REMOVED lines=42> */
.L_x_16140:
[----:B------:R-:W-:Y:S05]  /*c0e0*/  BSYNC.RECONVERGENT B0 ;  /* 0x0000000000007941 */ /* 0x000fea0003800200 */
.L_x_16139:
        /* <DEDUP_REMOVED lines=20> */
.L_x_16146:
        /* <DEDUP_REMOVED lines=13> */
.L_x_16148:
[----:B------:R-:W-:Y:S05]  /*c300*/  BSYNC.RECONVERGENT B1 ;  /* 0x0000000000017941 */ /* 0x000fea0003800200 */
.L_x_16147:
        /* <DEDUP_REMOVED lines=42> */
.L_x_16145:
[----:B------:R-:W-:Y:S05]  /*c5b0*/  BSYNC.RECONVERGENT B0 ;  /* 0x0000000000007941 */ /* 0x000fea0003800200 */
.L_x_16144:
        /* <DEDUP_REMOVED lines=25> */
.L_x_16151:
        /* <DEDUP_REMOVED lines=13> */
.L_x_16153:
[----:B------:R-:W-:Y:S05]  /*c820*/  BSYNC.RECONVERGENT B1 ;  /* 0x0000000000017941 */ /* 0x000fea0003800200 */
.L_x_16152:
        /* <DEDUP_REMOVED lines=42> */
.L_x_16150:
[----:B------:R-:W-:Y:S05]  /*cad0*/  BSYNC.RECONVERGENT B0 ;  /* 0x0000000000007941 */ /* 0x000fea0003800200 */
.L_x_16149:
        /* <DEDUP_REMOVED lines=20> */
.L_x_16156:
        /* <DEDUP_REMOVED lines=13> */
.L_x_16158:
[----:B------:R-:W-:Y:S05]  /*ccf0*/  BSYNC.RECONVERGENT B1 ;  /* 0x0000000000017941 */ /* 0x000fea0003800200 */
.L_x_16157:
        /* <DEDUP_REMOVED lines=42> */
.L_x_16155:
[----:B------:R-:W-:Y:S05]  /*cfa0*/  BSYNC.RECONVERGENT B0 ;  /* 0x0000000000007941 */ /* 0x000fea0003800200 */
.L_x_16154:
        /* <DEDUP_REMOVED lines=25> */
.L_x_16161:
        /* <DEDUP_REMOVED lines=13> */
.L_x_16163:
[----:B------:R-:W-:Y:S05]  /*d210*/  BSYNC.RECONVERGENT B1 ;  /* 0x0000000000017941 */ /* 0x000fea0003800200 */
.L_x_16162:
        /* <DEDUP_REMOVED lines=42> */
.L_x_16160:
[----:B------:R-:W-:Y:S05]  /*d4c0*/  BSYNC.RECONVERGENT B0 ;  /* 0x0000000000007941 */ /* 0x000fea0003800200 */
.L_x_16159:
        /* <DEDUP_REMOVED lines=20> */
.L_x_16166:
        /* <DEDUP_REMOVED lines=15> */
.L_x_16168:
[----:B------:R-:W-:Y:S05]  /*d700*/  BSYNC.RECONVERGENT B1 ;  /* 0x0000000000017941 */ /* 0x000fea0003800200 */
.L_x_16167:
        /* <DEDUP_REMOVED lines=42> */
.L_x_16165:
[----:B------:R-:W-:Y:S05]  /*d9b0*/  BSYNC.RECONVERGENT B0 ;  /* 0x0000000000007941 */ /* 0x000fea0003800200 */
.L_x_16164:
        /* <DEDUP_REMOVED lines=18> */
.L_x_16088:
        /* <DEDUP_REMOVED lines=16> */
.L_x_16172:
        /* <DEDUP_REMOVED lines=13> */
.L_x_16174:
[----:B------:R-:W-:Y:S05]  /*dcb0*/  BSYNC.RECONVERGENT B1 ;  /* 0x0000000000017941 */ /* 0x000fea0003800200 */
.L_x_16173:
        /* <DEDUP_REMOVED lines=41> */
.L_x_16171:
[----:B------:R-:W-:Y:S05]  /*df50*/  BSYNC.RECONVERGENT B0 ;  /* 0x0000000000007941 */ /* 0x000fea0003800200 */
.L_x_16170:
        /* <DEDUP_REMOVED lines=25> */
.L_x_16177:
        /* <DEDUP_REMOVED lines=13> */
.L_x_16179:
[----:B------:R-:W-:Y:S05]  /*e1c0*/  BSYNC.RECONVERGENT B1 ;  /* 0x0000000000017941 */ /* 0x000fea0003800200 */
.L_x_16178:
        /* <DEDUP_REMOVED lines=42> */
.L_x_16176:
[----:B------:R-:W-:Y:S05]  /*e470*/  BSYNC.RECONVERGENT B0 ;  /* 0x0000000000007941 */ /* 0x000fea0003800200 */
.L_x_16175:
        /* <DEDUP_REMOVED lines=25> */
.L_x_16182:
        /* <DEDUP_REMOVED lines=13> */
.L_x_16184:
[----:B------:R-:W-:Y:S05]  /*e6e0*/  BSYNC.RECONVERGENT B1 ;  /* 0x0000000000017941 */ /* 0x000fea0003800200 */
.L_x_16183:
        /* <DEDUP_REMOVED lines=42> */
.L_x_16181:
[----:B------:R-:W-:Y:S05]  /*e990*/  BSYNC.RECONVERGENT B0 ;  /* 0x0000000000007941 */ /* 0x000fea0003800200 */
.L_x_16180:
        /* <DEDUP_REMOVED lines=8> */
[----:B------:R-:W-:Y:S02]  /*ea20*/  IMAD.MOV.U32 R142, RZ, RZ, R190 ;  /* 0x000000ffff8e7224 */ /* 0x000fe400078e00be */
[----:B------:R-:W-:-:S04]  /*ea30*/  FSETP.GTU.FTZ.AND P2, PT, R140, R39, PT ;  /* 0x000000278c00720b */ /* 0x000fc80003f5c000 */
[----:B------:R-:W-:Y:S02]  /*ea40*/  FSEL R140, R143, RZ, !P2 ;  /* 0x000000ff8f8c7208 */ /* 0x000fe40005000000 */
        /* <DEDUP_REMOVED lines=14> */
.L_x_16187:
        /* <DEDUP_REMOVED lines=13> */
.L_x_16189:
[----:B------:R-:W-:Y:S05]  /*ec00*/  BSYNC.RECONVERGENT B1 ;  /* 0x0000000000017941 */ /* 0x000fea0003800200 */
.L_x_16188:
        /* <DEDUP_REMOVED lines=42> */
.L_x_16186:
[----:B------:R-:W-:Y:S05]  /*eeb0*/  BSYNC.RECONVERGENT B0 ;  /* 0x0000000000007941 */ /* 0x000fea0003800200 */
.L_x_16185:
        /* <DEDUP_REMOVED lines=25> */
.L_x_16192:
        /* <DEDUP_REMOVED lines=13> */
.L_x_16194:
[----:B------:R-:W-:Y:S05]  /*f120*/  BSYNC.RECONVERGENT B1 ;  /* 0x0000000000017941 */ /* 0x000fea0003800200 */
.L_x_16193:
        /* <DEDUP_REMOVED lines=42> */
.L_x_16191:
[----:B------:R-:W-:Y:S05]  /*f3d0*/  BSYNC.RECONVERGENT B0 ;  /* 0x0000000000007941 */ /* 0x000fea0003800200 */
.L_x_16190:
        /* <DEDUP_REMOVED lines=23> */
.L_x_16197:
        /* <DEDUP_REMOVED lines=13> */
.L_x_16199:
[----:B------:R-:W-:Y:S05]  /*f620*/  BSYNC.RECONVERGENT B1 ;  /* 0x0000000000017941 */ /* 0x000fea0003800200 */
.L_x_16198:
        /* <DEDUP_REMOVED lines=42> */
.L_x_16196:
[----:B------:R-:W-:Y:S05]  /*f8d0*/  BSYNC.RECONVERGENT B0 ;  /* 0x0000000000007941 */ /* 0x000fea0003800200 */
.L_x_16195:
        /* <DEDUP_REMOVED lines=23> */
.L_x_16202:
        /* <DEDUP_REMOVED lines=13> */
.L_x_16204:
[----:B------:R-:W-:Y:S05]  /*fb20*/  BSYNC.RECONVERGENT B1 ;  /* 0x0000000000017941 */ /* 0x000fea0003800200 */
.L_x_16203:
        /* <DEDUP_REMOVED lines=42> */
.L_x_16201:
[----:B------:R-:W-:Y:S05]  /*fdd0*/  BSYNC.RECONVERGENT B0 ;  /* 0x0000000000007941 */ /* 0x000fea0003800200 */
.L_x_16200:
        /* <DEDUP_REMOVED lines=23> */
.L_x_16207:
        /* <DEDUP_REMOVED lines=13> */
.L_x_16209:
[----:B------:R-:W-:Y:S05]  /*10020*/  BSYNC.RECONVERGENT B1 ;  /* 0x0000000000017941 */ /* 0x000fea0003800200 */
.L_x_16208:
        /* <DEDUP_REMOVED lines=42> */
.L_x_16206:
[----:B------:R-:W-:Y:S05]  /*102d0*/  BSYNC.RECONVERGENT B0 ;  /* 0x0000000000007941 */ /* 0x000fea0003800200 */
.L_x_16205:
        /* <DEDUP_REMOVED lines=14> */
.L_x_16169:
        /* <DEDUP_REMOVED lines=47> */
.L_x_16210:
        /* <DEDUP_REMOVED lines=20> */
.L_x_16214:
        /* <DEDUP_REMOVED lines=13> */
.L_x_16216:
[----:B------:R-:W-:Y:S05]  /*108c0*/  BSYNC.RECONVERGENT B1 ;  /* 0x0000000000017941 */ /* 0x000fea0003800200 */
.L_x_16215:
        /* <DEDUP_REMOVED lines=41> */
.L_x_16213:
[----:B------:R-:W-:Y:S05]  /*10b60*/  BSYNC.RECONVERGENT B0 ;  /* 0x0000000000007941 */ /* 0x000fea0003800200 */
.L_x_16212:
        /* <DEDUP_REMOVED lines=22> */
.L_x_16219:
        /* <DEDUP_REMOVED lines=13> */
.L_x_16221:
[----:B------:R-:W-:Y:S05]  /*10da0*/  BSYNC.RECONVERGENT B1 ;  /* 0x0000000000017941 */ /* 0x000fea0003800200 */
.L_x_16220:
        /* <DEDUP_REMOVED lines=42> */
.L_x_16218:
[----:B------:R-:W-:Y:S05]  /*11050*/  BSYNC.RECONVERGENT B0 ;  /* 0x0000000000007941 */ /* 0x000fea0003800200 */
.L_x_16217:
        /* <DEDUP_REMOVED lines=25> */
.L_x_16224:
        /* <DEDUP_REMOVED lines=13> */
.L_x_16226:
[----:B------:R-:W-:Y:S05]  /*112c0*/  BSYNC.RECONVERGENT B1 ;  /* 0x0000000000017941 */ /* 0x000fea0003800200 */
.L_x_16225:
        /* <DEDUP_REMOVED lines=42> */
.L_x_16223:
[----:B------:R-:W-:Y:S05]  /*11570*/  BSYNC.RECONVERGENT B0 ;  /* 0x0000000000007941 */ /* 0x000fea0003800200 */
.L_x_16222:
        /* <DEDUP_REMOVED lines=22> */
.L_x_16229:
        /* <DEDUP_REMOVED lines=13> */
.L_x_16231:
[----:B------:R-:W-:Y:S05]  /*117b0*/  BSYNC.RECONVERGENT B1 ;  /* 0x0000000000017941 */ /* 0x000fea0003800200 */
.L_x_16230:
        /* <DEDUP_REMOVED lines=42> */
.L_x_16228:
[----:B------:R-:W-:Y:S05]  /*11a60*/  BSYNC.RECONVERGENT B0 ;  /* 0x0000000000007941 */ /* 0x000fea0003800200 */
.L_x_16227:
        /* <DEDUP_REMOVED lines=11> */
[--C-:B-1----:R-:W-:Y:S01]  /*11b20*/  @P1 FADD.FTZ R150, R17, R14.reuse ;  /* 0x0000000e11961221 */ /* 0x102fe20000010000 */
        /* <DEDUP_REMOVED lines=13> */
.L_x_16234:
        /* <DEDUP_REMOVED lines=13> */
.L_x_16236:
[----:B------:R-:W-:Y:S05]  /*11cd0*/  BSYNC.RECONVERGENT B1 ;  /* 0x0000000000017941 */ /* 0x000fea0003800200 */
.L_x_16235:
        /* <DEDUP_REMOVED lines=42> */
.L_x_16233:
[----:B------:R-:W-:Y:S05]  /*11f80*/  BSYNC.RECONVERGENT B0 ;  /* 0x0000000000007941 */ /* 0x000fea0003800200 */
.L_x_16232:
        /* <DEDUP_REMOVED lines=22> */
.L_x_16239:
        /* <DEDUP_REMOVED lines=13> */
.L_x_16241:
[----:B------:R-:W-:Y:S05]  /*121c0*/  BSYNC.RECONVERGENT B1 ;  /* 0x0000000000017941 */ /* 0x000fea0003800200 */
.L_x_16240:
        /* <DEDUP_REMOVED lines=42> */
.L_x_16238:
[----:B------:R-:W-:Y:S05]  /*12470*/  BSYNC.RECONVERGENT B0 ;  /* 0x0000000000007941 */ /* 0x000fea0003800200 */
.L_x_16237:
        /* <DEDUP_REMOVED lines=25> */
.L_x_16244:
        /* <DEDUP_REMOVED lines=13> */
.L_x_16246:
[----:B------:R-:W-:Y:S05]  /*126e0*/  BSYNC.RECONVERGENT B1 ;  /* 0x0000000000017941 */ /* 0x000fea0003800200 */
.L_x_16245:
        /* <DEDUP_REMOVED lines=40> */
[----:B------:R-:W-:Y:S01]  /*12970*/  LOP3.LUT R174, R22, R174, R19, 0x96, !PT ;  /* 0x000000ae16ae7212 */ /* 0x000fe200078e9613 */
[----:B------:R-:W-:-:S07]  /*12980*/  IMAD.MOV.U32 R164, RZ, RZ, R18 ;  /* 0x000000ffffa47224 */ /* 0x000fce00078e0012 */
.L_x_16243:
[----:B------:R-:W-:Y:S05]  /*12990*/  BSYNC.RECONVERGENT B0 ;  /* 0x0000000000007941 */ /* 0x000fea0003800200 */
.L_x_16242:
        /* <DEDUP_REMOVED lines=22> */
.L_x_16249:
        /* <DEDUP_REMOVED lines=13> */
.L_x_16251:
[----:B------:R-:W-:Y:S05]  /*12bd0*/  BSYNC.RECONVERGENT B1 ;  /* 0x0000000000017941 */ /* 0x000fea0003800200 */
.L_x_16250:
        /* <DEDUP_REMOVED lines=42> */
.L_x_16248:
[----:B------:R-:W-:Y:S05]  /*12e80*/  BSYNC.RECONVERGENT B0 ;  /* 0x0000000000007941 */ /* 0x000fea0003800200 */
.L_x_16247:
        /* <DEDUP_REMOVED lines=25> */
.L_x_16254:
        /* <DEDUP_REMOVED lines=13> */
.L_x_16256:
[----:B------:R-:W-:Y:S05]  /*130f0*/  BSYNC.RECONVERGENT B1 ;  /* 0x0000000000017941 */ /* 0x000fea0003800200 */
.L_x_16255:
        /* <DEDUP_REMOVED lines=42> */
.L_x_16253:
[----:B------:R-:W-:Y:S05]  /*133a0*/  BSYNC.RECONVERGENT B0 ;  /* 0x0000000000007941 */ /* 0x000fea0003800200 */
.L_x_16252:
        /* <DEDUP_REMOVED lines=20> */
.L_x_16259:
        /* <DEDUP_REMOVED lines=13> */
.L_x_16261:
[----:B------:R-:W-:Y:S05]  /*135c0*/  BSYNC.RECONVERGENT B1 ;  /* 0x0000000000017941 */ /* 0x000fea0003800200 */
.L_x_16260:
        /* <DEDUP_REMOVED lines=42> */
.L_x_16258:
[----:B------:R-:W-:Y:S05]  /*13870*/  BSYNC.RECONVERGENT B0 ;  /* 0x0000000000007941 */ /* 0x000fea0003800200 */
.L_x_16257:
        /* <DEDUP_REMOVED lines=25> */
.L_x_16264:
        /* <DEDUP_REMOVED lines=13> */
.L_x_16266:
[----:B------:R-:W-:Y:S05]  /*13ae0*/  BSYNC.RECONVERGENT B1 ;  /* 0x0000000000017941 */ /* 0x000fea0003800200 */
.L_x_16265:
        /* <DEDUP_REMOVED lines=42> */
.L_x_16263:
[----:B------:R-:W-:Y:S05]  /*13d90*/  BSYNC.RECONVERGENT B0 ;  /* 0x0000000000007941 */ /* 0x000fea0003800200 */
.L_x_16262:
        /* <DEDUP_REMOVED lines=20> */
.L_x_16269:
        /* <DEDUP_REMOVED lines=13> */
.L_x_16271:
[----:B------:R-:W-:Y:S05]  /*13fb0*/  BSYNC.RECONVERGENT B1 ;  /* 0x0000000000017941 */ /* 0x000fea0003800200 */
.L_x_16270:
        /* <DEDUP_REMOVED lines=42> */
.L_x_16268:
[----:B------:R-:W-:Y:S05]  /*14260*/  BSYNC.RECONVERGENT B0 ;  /* 0x0000000000007941 */ /* 0x000fea0003800200 */
.L_x_16267:
        /* <DEDUP_REMOVED lines=25> */
.L_x_16274:
        /* <DEDUP_REMOVED lines=13> */
.L_x_16276:
[----:B------:R-:W-:Y:S05]  /*144d0*/  BSYNC.RECONVERGENT B1 ;  /* 0x0000000000017941 */ /* 0x000fea0003800200 */
.L_x_16275:
        /* <DEDUP_REMOVED lines=42> */
.L_x_16273:
[----:B------:R-:W-:Y:S05]  /*14780*/  BSYNC.RECONVERGENT B0 ;  /* 0x0000000000007941 */ /* 0x000fea0003800200 */
.L_x_16272:
        /* <DEDUP_REMOVED lines=20> */
.L_x_16279:
        /* <DEDUP_REMOVED lines=13> */
.L_x_16281:
[----:B------:R-:W-:Y:S05]  /*149a0*/  BSYNC.RECONVERGENT B1 ;  /* 0x0000000000017941 */ /* 0x000fea0003800200 */
.L_x_16280:
        /* <DEDUP_REMOVED lines=42> */
.L_x_16278:
[----:B------:R-:W-:Y:S05]  /*14c50*/  BSYNC.RECONVERGENT B0 ;  /* 0x0000000000007941 */ /* 0x000fea0003800200 */
.L_x_16277:
        /* <DEDUP_REMOVED lines=25> */
.L_x_16284:
        /* <DEDUP_REMOVED lines=13> */
.L_x_16286:
[----:B------:R-:W-:Y:S05]  /*14ec0*/  BSYNC.RECONVERGENT B1 ;  /* 0x0000000000017941 */ /* 0x000fea0003800200 */
.L_x_16285:
        /* <DEDUP_REMOVED lines=42> */
.L_x_16283:
[----:B------:R-:W-:Y:S05]  /*15170*/  BSYNC.RECONVERGENT B0 ;  /* 0x0000000000007941 */ /* 0x000fea0003800200 */
.L_x_16282:
        /* <DEDUP_REMOVED lines=20> */
.L_x_16289:
        /* <DEDUP_REMOVED lines=15> */
.L_x_16291:
[----:B------:R-:W-:Y:S05]  /*153b0*/  BSYNC.RECONVERGENT B1 ;  /* 0x0000000000017941 */ /* 0x000fea0003800200 */
.L_x_16290:
        /* <DEDUP_REMOVED lines=42> */
.L_x_16288:
[----:B------:R-:W-:Y:S05]  /*15660*/  BSYNC.RECONVERGENT B0 ;  /* 0x0000000000007941 */ /* 0x000fea0003800200 */
.L_x_16287:
        /* <DEDUP_REMOVED lines=18> */
.L_x_16211:
        /* <DEDUP_REMOVED lines=16> */
.L_x_16295:
        /* <DEDUP_REMOVED lines=13> */
.L_x_16297:
[----:B------:R-:W-:Y:S05]  /*15960*/  BSYNC.RECONVERGENT B1 ;  /* 0x0000000000017941 */ /* 0x000fea0003800200 */
.L_x_16296:
        /* <DEDUP_REMOVED lines=41> */
.L_x_16294:
[----:B------:R-:W-:Y:S05]  /*15c00*/  BSYNC.RECONVERGENT B0 ;  /* 0x0000000000007941 */ /* 0x000fea0003800200 */
.L_x_16293:
        /* <DEDUP_REMOVED lines=25> */
.L_x_16300:
        /* <DEDUP_REMOVED lines=13> */
.L_x_16302:
[----:B------:R-:W-:Y:S05]  /*15e70*/  BSYNC.RECONVERGENT B1 ;  /* 0x0000000000017941 */ /* 0x000fea0003800200 */
.L_x_16301:
        /* <DEDUP_REMOVED lines=42> */
.L_x_16299:
[----:B------:R-:W-:Y:S05]  /*16120*/  BSYNC.RECONVERGENT B0 ;  /* 0x0000000000007941 */ /* 0x000fea0003800200 */
.L_x_16298:
        /* <DEDUP_REMOVED lines=25> */
.L_x_16305:
        /* <DEDUP_REMOVED lines=13> */
.L_x_16307:
[----:B------:R-:W-:Y:S05]  /*16390*/  BSYNC.RECONVERGENT B1 ;  /* 0x0000000000017941 */ /* 0x000fea0003800200 */
.L_x_16306:
        /* <DEDUP_REMOVED lines=42> */
.L_x_16304:
[----:B------:R-:W-:Y:S05]  /*16640*/  BSYNC.RECONVERGENT B0 ;  /* 0x0000000000007941 */ /* 0x000fea0003800200 */
.L_x_16303:
        /* <DEDUP_REMOVED lines=25> */
.L_x_16310:
        /* <DEDUP_REMOVED lines=13> */
.L_x_16312:
[----:B------:R-:W-:Y:S05]  /*168b0*/  BSYNC.RECONVERGENT B1 ;  /* 0x0000000000017941 */ /* 0x000fea0003800200 */
.L_x_16311:
        /* <DEDUP_REMOVED lines=42> */
.L_x_16309:
[----:B------:R-:W-:Y:S05]  /*16b60*/  BSYNC.RECONVERGENT B0 ;  /* 0x0000000000007941 */ /* 0x000fea0003800200 */
.L_x_16308:
        /* <DEDUP_REMOVED lines=25> */
.L_x_16315:
        /* <DEDUP_REMOVED lines=13> */
.L_x_16317:
[----:B------:R-:W-:Y:S05]  /*16dd0*/  BSYNC.RECONVERGENT B1 ;  /* 0x0000000000017941 */ /* 0x000fea0003800200 */
.L_x_16316:
        /* <DEDUP_REMOVED lines=42> */
.L_x_16314:
[----:B------:R-:W-:Y:S05]  /*17080*/  BSYNC.RECONVERGENT B0 ;  /* 0x0000000000007941 */ /* 0x000fea0003800200 */
.L_x_16313:
        /* <DEDUP_REMOVED lines=23> */
.L_x_16320:
        /* <DEDUP_REMOVED lines=13> */
.L_x_16322:
[----:B------:R-:W-:Y:S05]  /*172d0*/  BSYNC.RECONVERGENT B1 ;  /* 0x0000000000017941 */ /* 0x000fea0003800200 */
.L_x_16321:
        /* <DEDUP_REMOVED lines=42> */
.L_x_16319:
[----:B------:R-:W-:Y:S05]  /*17580*/  BSYNC.RECONVERGENT B0 ;  /* 0x0000000000007941 */ /* 0x000fea0003800200 */
.L_x_16318:
        /* <DEDUP_REMOVED lines=23> */
.L_x_16325:
        /* <DEDUP_REMOVED lines=13> */
.L_x_16327:
[----:B------:R-:W-:Y:S05]  /*177d0*/  BSYNC.RECONVERGENT B1 ;  /* 0x0000000000017941 */ /* 0x000fea0003800200 */
.L_x_16326:
        /* <DEDUP_REMOVED lines=40> */
[----:B------:R-:W-:Y:S01]  /*17a60*/  MOV R163, R164 ;  /* 0x000000a400a37202 */ /* 0x000fe20000000f00 */
[----:B------:R-:W-:-:S07]  /*17a70*/  IMAD.MOV.U32 R164, RZ, RZ, R162 ;  /* 0x000000ffffa47224 */ /* 0x000fce00078e00a2 */
.L_x_16324:
[----:B------:R-:W-:Y:S05]  /*17a80*/  BSYNC.RECONVERGENT B0 ;  /* 0x0000000000007941 */ /* 0x000fea0003800200 */
.L_x_16323:
        /* <DEDUP_REMOVED lines=23> */
.L_x_16330:
        /* <DEDUP_REMOVED lines=13> */
.L_x_16332:
[----:B------:R-:W-:Y:S05]  /*17cd0*/  BSYNC.RECONVERGENT B1 ;  /* 0x0000000000017941 */ /* 0x000fea0003800200 */
.L_x_16331:
        /* <DEDUP_REMOVED lines=42> */
.L_x_16329:
[----:B------:R-:W-:Y:S05]  /*17f80*/  BSYNC.RECONVERGENT B0 ;  /* 0x0000000000007941 */ /* 0x000fea0003800200 */
.L_x_16328:
        /* <DEDUP_REMOVED lines=14> */
.L_x_16292:
        /* <DEDUP_REMOVED lines=27> */
[----:B--2---:R-:W-:Y:S01]  /*18220*/  IMAD.U32 R131, R19, 0x10000, RZ ;  /* 0x0001000013837824 */ /* 0x004fe200078e00ff */
        /* <DEDUP_REMOVED lines=19> */
.L_x_16333:
[----:B------:R1:W5:Y:S04]  /*18360*/  @P0 LDG.E.128 R44, desc[UR6][R168.64] ;  /* 0x00000006a82c0981 */ /* 0x000368000c1e1d00 */
[----:B------:R1:W5:Y:S04]  /*18370*/  @P1 LDG.E.128 R40, desc[UR6][R170.64] ;  /* 0x00000006aa281981 */ /* 0x000368000c1e1d00 */
[----:B0-2---:R1:W5:Y:S01]  /*18380*/  LDG.E.128 R128, desc[UR6][R166.64] ;  /* 0x00000006a6807981 */ /* 0x005362000c1e1d00 */
        /* <DEDUP_REMOVED lines=17> */
.L_x_16337:
        /* <DEDUP_REMOVED lines=13> */
.L_x_16339:
[----:B------:R-:W-:Y:S05]  /*18570*/  BSYNC.RECONVERGENT B1 ;  /* 0x0000000000017941 */ /* 0x000fea0003800200 */
.L_x_16338:
        /* <DEDUP_REMOVED lines=41> */
.L_x_16336:
[----:B------:R-:W-:Y:S05]  /*18810*/  BSYNC.RECONVERGENT B0 ;  /* 0x0000000000007941 */ /* 0x000fea0003800200 */
.L_x_16335:
        /* <DEDUP_REMOVED lines=22> */
.L_x_16342:
        /* <DEDUP_REMOVED lines=13> */
.L_x_16344:
[----:B------:R-:W-:Y:S05]  /*18a50*/  BSYNC.RECONVERGENT B1 ;  /* 0x0000000000017941 */ /* 0x000fea0003800200 */
.L_x_16343:
        /* <DEDUP_REMOVED lines=42> */
.L_x_16341:
[----:B------:R-:W-:Y:S05]  /*18d00*/  BSYNC.RECONVERGENT B0 ;  /* 0x0000000000007941 */ /* 0x000fea0003800200 */
.L_x_16340:
        /* <DEDUP_REMOVED lines=25> */
.L_x_16347:
        /* <DEDUP_REMOVED lines=13> */
.L_x_16349:
[----:B------:R-:W-:Y:S05]  /*18f70*/  BSYNC.RECONVERGENT B1 ;  /* 0x0000000000017941 */ /* 0x000fea0003800200 */
.L_x_16348:
        /* <DEDUP_REMOVED lines=42> */
.L_x_16346:
[----:B------:R-:W-:Y:S05]  /*19220*/  BSYNC.RECONVERGENT B0 ;  /* 0x0000000000007941 */ /* 0x000fea0003800200 */
.L_x_16345:
        /* <DEDUP_REMOVED lines=22> */
.L_x_16352:
        /* <DEDUP_REMOVED lines=13> */
.L_x_16354:
[----:B------:R-:W-:Y:S05]  /*19460*/  BSYNC.RECONVERGENT B1 ;  /* 0x0000000000017941 */ /* 0x000fea0003800200 */
.L_x_16353:
        /* <DEDUP_REMOVED lines=42> */
.L_x_16351:
[----:B------:R-:W-:Y:S05]  /*19710*/  BSYNC.RECONVERGENT B0 ;  /* 0x0000000000007941 */ /* 0x000fea0003800200 */
.L_x_16350:
        /* <DEDUP_REMOVED lines=11> */
[--C-:B-1----:R-:W-:Y:S01]  /*197d0*/  @P1 FADD.FTZ R166, R17, R14.reuse ;  /* 0x0000000e11a61221 */ /* 0x102fe20000010000 */
        /* <DEDUP_REMOVED lines=13> */
.L_x_16357:
        /* <DEDUP_REMOVED lines=13> */
.L_x_16359:
[----:B------:R-:W-:Y:S05]  /*19980*/  BSYNC.RECONVERGENT B1 ;  /* 0x0000000000017941 */ /* 0x000fea0003800200 */
.L_x_16358:
        /* <DEDUP_REMOVED lines=42> */
.L_x_16356:
[----:B------:R-:W-:Y:S05]  /*19c30*/  BSYNC.RECONVERGENT B0 ;  /* 0x0000000000007941 */ /* 0x000fea0003800200 */
.L_x_16355:
        /* <DEDUP_REMOVED lines=22> */
.L_x_16362:
        /* <DEDUP_REMOVED lines=13> */
.L_x_16364:
[----:B------:R-:W-:Y:S05]  /*19e70*/  BSYNC.RECONVERGENT B1 ;  /* 0x0000000000017941 */ /* 0x000fea0003800200 */
.L_x_16363:
        /* <DEDUP_REMOVED lines=42> */
.L_x_16361:
[----:B------:R-:W-:Y:S05]  /*1a120*/  BSYNC.RECONVERGENT B0 ;  /* 0x0000000000007941 */ /* 0x000fea0003800200 */
.L_x_16360:
        /* <DEDUP_REMOVED lines=9> */
[----:B------:R-:W-:-:S03]  /*1a1c0*/  MOV R17, R190 ;  /* 0x000000be00117202 */ /* 0x000fc60000000f00 */
[----:B------:R-:W-:-:S04]  /*1a1d0*/  FADD.FTZ R15, R15, R16 ;  /* 0x000000100f0f7221 */ /* 0x000fc80000010000 */
        /* <DEDUP_REMOVED lines=14> */
.L_x_16367:
        /* <DEDUP_REMOVED lines=13> */
.L_x_16369:
[----:B------:R-:W-:Y:S05]  /*1a390*/  BSYNC.RECONVERGENT B1 ;  /* 0x0000000000017941 */ /* 0x000fea0003800200 */
.L_x_16368:
        /* <DEDUP_REMOVED lines=42> */
.L_x_16366:
[----:B------:R-:W-:Y:S05]  /*1a640*/  BSYNC.RECONVERGENT B0 ;  /* 0x0000000000007941 */ /* 0x000fea0003800200 */
.L_x_16365:
        /* <DEDUP_REMOVED lines=22> */
.L_x_16372:
        /* <DEDUP_REMOVED lines=13> */
.L_x_16374:
[----:B------:R-:W-:Y:S05]  /*1a880*/  BSYNC.RECONVERGENT B1 ;  /* 0x0000000000017941 */ /* 0x000fea0003800200 */
.L_x_16373:
        /* <DEDUP_REMOVED lines=42> */
.L_x_16371:
[----:B------:R-:W-:Y:S05]  /*1ab30*/  BSYNC.RECONVERGENT B0 ;  /* 0x0000000000007941 */ /* 0x000fea0003800200 */
.L_x_16370:
        /* <DEDUP_REMOVED lines=25> */
.L_x_16377:
        /* <DEDUP_REMOVED lines=13> */
.L_x_16379:
[----:B------:R-:W-:Y:S05]  /*1ada0*/  BSYNC.RECONVERGENT B1 ;  /* 0x0000000000017941 */ /* 0x000fea0003800200 */
.L_x_16378:
        /* <DEDUP_REMOVED lines=42> */
.L_x_16376:
[----:B------:R-:W-:Y:S05]  /*1b050*/  BSYNC.RECONVERGENT B0 ;  /* 0x0000000000007941 */ /* 0x000fea0003800200 */
.L_x_16375:
        /* <DEDUP_REMOVED lines=20> */
.L_x_16382:
        /* <DEDUP_REMOVED lines=13> */
.L_x_16384:
[----:B------:R-:W-:Y:S05]  /*1b270*/  BSYNC.RECONVERGENT B1 ;  /* 0x0000000000017941 */ /* 0x000fea0003800200 */
.L_x_16383:
        /* <DEDUP_REMOVED lines=42> */
.L_x_16381:
[----:B------:R-:W-:Y:S05]  /*1b520*/  BSYNC.RECONVERGENT B0 ;  /* 0x0000000000007941 */ /* 0x000fea0003800200 */
.L_x_16380:
        /* <DEDUP_REMOVED lines=25> */
.L_x_16387:
        /* <DEDUP_REMOVED lines=13> */
.L_x_16389:
[----:B------:R-:W-:Y:S05]  /*1b790*/  BSYNC.RECONVERGENT B1 ;  /* 0x0000000000017941 */ /* 0x000fea0003800200 */
.L_x_16388:
        /* <DEDUP_REMOVED lines=42> */
.L_x_16386:
[----:B------:R-:W-:Y:S05]  /*1ba40*/  BSYNC.RECONVERGENT B0 ;  /* 0x0000000000007941 */ /* 0x000fea0003800200 */
.L_x_16385:
        /* <DEDUP_REMOVED lines=20> */
.L_x_16392:
        /* <DEDUP_REMOVED lines=13> */
.L_x_16394:
[----:B------:R-:W-:Y:S05]  /*1bc60*/  BSYNC.RECONVERGENT B1 ;  /* 0x0000000000017941 */ /* 0x000fea0003800200 */
.L_x_16393:
        /* <DEDUP_REMOVED lines=42> */
.L_x_16391:
[----:B------:R-:W-:Y:S05]  /*1bf10*/  BSYNC.RECONVERGENT B0 ;  /* 0x0000000000007941 */ /* 0x000fea0003800200 */
.L_x_16390:
        /* <DEDUP_REMOVED lines=25> */
.L_x_16397:
        /* <DEDUP_REMOVED lines=13> */
.L_x_16399:
[----:B------:R-:W-:Y:S05]  /*1c180*/  BSYNC.RECONVERGENT B1 ;  /* 0x0000000000017941 */ /* 0x000fea0003800200 */
.L_x_16398:
        /* <DEDUP_REMOVED lines=42> */
.L_x_16396:
[----:B------:R-:W-:Y:S05]  /*1c430*/  BSYNC.RECONVERGENT B0 ;  /* 0x0000000000007941 */ /* 0x000fea0003800200 */
.L_x_16395:
        /* <DEDUP_REMOVED lines=20> */
.L_x_16402:
        /* <DEDUP_REMOVED lines=13> */
.L_x_16404:
[----:B------:R-:W-:Y:S05]  /*1c650*/  BSYNC.RECONVERGENT B1 ;  /* 0x0000000000017941 */ /* 0x000fea0003800200 */
.L_x_16403:
        /* <DEDUP_REMOVED lines=42> */
.L_x_16401:
[----:B------:R-:W-:Y:S05]  /*1c900*/  BSYNC.RECONVERGENT B0 ;  /* 0x0000000000007941 */ /* 0x000fea0003800200 */
.L_x_16400:
        /* <DEDUP_REMOVED lines=11> */
[----:B------:R-:W-:Y:S01]  /*1c9c0*/  IMAD.MOV.U32 R130, RZ, RZ, 0x2 ;  /* 0x00000002ff827424 */ /* 0x000fe200078e00ff */
[----:B------:R-:W-:Y:S02]  /*1c9d0*/  MOV R129, R190 ;  /* 0x000000be00817202 */ /* 0x000fe40000000f00 */
        /* <DEDUP_REMOVED lines=12> */
.L_x_16407:
        /* <DEDUP_REMOVED lines=13> */
.L_x_16409:
[----:B------:R-:W-:Y:S05]  /*1cb70*/  BSYNC.RECONVERGENT B1 ;  /* 0x0000000000017941 */ /* 0x000fea0003800200 */
.L_x_16408:
        /* <DEDUP_REMOVED lines=42> */
.L_x_16406:
[----:B------:R-:W-:Y:S05]  /*1ce20*/  BSYNC.RECONVERGENT B0 ;  /* 0x0000000000007941 */ /* 0x000fea0003800200 */
.L_x_16405:
        /* <DEDUP_REMOVED lines=20> */
.L_x_16412:
        /* <DEDUP_REMOVED lines=15> */
.L_x_16414:
[----:B------:R-:W-:Y:S05]  /*1d060*/  BSYNC.RECONVERGENT B1 ;  /* 0x0000000000017941 */ /* 0x000fea0003800200 */
.L_x_16413:
        /* <DEDUP_REMOVED lines=42> */
.L_x_16411:
[----:B------:R-:W-:Y:S05]  /*1d310*/  BSYNC.RECONVERGENT B0 ;  /* 0x0000000000007941 */ /* 0x000fea0003800200 */
.L_x_16410:
        /* <DEDUP_REMOVED lines=9> */
[--C-:B------:R-:W-:Y:S01]  /*1d3b0*/  @P1 FADD.FTZ R172, R130, R129.reuse ;  /* 0x0000008182ac1221 */ /* 0x100fe20000010000 */
[----:B------:R-:W-:Y:S01]  /*1d3c0*/  @!P1 IMAD.MOV.U32 R172, RZ, RZ, R129 ;  /* 0x000000ffffac9224 */ /* 0x000fe200078e0081 */
[----:B------:R-:W-:Y:S02]  /*1d3d0*/  PRMT R129, R20, 0x5410, R182 ;  /* 0x0000541014817816 */ /* 0x000fe400000000b6 */
[----:B------:R-:W-:Y:S02]  /*1d3e0*/  PRMT R20, R128, 0x7610, R20 ;  /* 0x0000761080147816 */ /* 0x000fe40000000014 */
[----:B------:R-:W-:Y:S02]  /*1d3f0*/  F2FP.F16.F32.PACK_AB R131, RZ, R172 ;  /* 0x000000acff83723e */ /* 0x000fe400000000ff */
[----:B------:R-:W-:Y:S02]  /*1d400*/  PRMT R130, R183, 0x5410, R185 ;  /* 0x00005410b7827816 */ /* 0x000fe400000000b9 */
[----:B------:R-:W-:-:S02]  /*1d410*/  PRMT R128, R173, 0x5410, R180 ;  /* 0x00005410ad807816 */ /* 0x000fc400000000b4 */
[----:B------:R-:W-:Y:S01]  /*1d420*/  PRMT R131, R181, 0x5410, R131 ;  /* 0x00005410b5837816 */ /* 0x000fe20000000083 */
[----:B------:R-:W-:Y:S06]  /*1d430*/  BRA `(.L_x_16415) ;  /* 0x0000002800387947 */ /* 0x000fec0003800000 */
.L_x_16334:
        /* <DEDUP_REMOVED lines=16> */
.L_x_16418:
        /* <DEDUP_REMOVED lines=13> */
.L_x_16420:
[----:B------:R-:W-:Y:S05]  /*1d610*/  BSYNC.RECONVERGENT B1 ;  /* 0x0000000000017941 */ /* 0x000fea0003800200 */
.L_x_16419:
        /* <DEDUP_REMOVED lines=40> */
[----:B------:R-:W-:-:S07]  /*1d8a0*/  LOP3.LUT R174, R22, R174, R185, 0x96, !PT ;  /* 0x000000ae16ae7212 */ /* 0x000fce00078e96b9 */
.L_x_16417:
[----:B------:R-:W-:Y:S05]  /*1d8b0*/  BSYNC.RECONVERGENT B0 ;  /* 0x0000000000007941 */ /* 0x000fea0003800200 */
.L_x_16416:
        /* <DEDUP_REMOVED lines=25> */
.L_x_16423:
        /* <DEDUP_REMOVED lines=13> */
.L_x_16425:
[----:B------:R-:W-:Y:S05]  /*1db20*/  BSYNC.RECONVERGENT B1 ;  /* 0x0000000000017941 */ /* 0x000fea0003800200 */
.L_x_16424:
        /* <DEDUP_REMOVED lines=42> */
.L_x_16422:
[----:B------:R-:W-:Y:S05]  /*1ddd0*/  BSYNC.RECONVERGENT B0 ;  /* 0x0000000000007941 */ /* 0x000fea0003800200 */
.L_x_16421:
        /* <DEDUP_REMOVED lines=25> */
.L_x_16428:
        /* <DEDUP_REMOVED lines=13> */
.L_x_16430:
[----:B------:R-:W-:Y:S05]  /*1e040*/  BSYNC.RECONVERGENT B1 ;  /* 0x0000000000017941 */ /* 0x000fea0003800200 */
.L_x_16429:
        /* <DEDUP_REMOVED lines=42> */
.L_x_16427:
[----:B------:R-:W-:Y:S05]  /*1e2f0*/  BSYNC.RECONVERGENT B0 ;  /* 0x0000000000007941 */ /* 0x000fea0003800200 */
.L_x_16426:
        /* <DEDUP_REMOVED lines=25> */
.L_x_16433:
        /* <DEDUP_REMOVED lines=13> */
.L_x_16435:
[----:B------:R-:W-:Y:S05]  /*1e560*/  BSYNC.RECONVERGENT B1 ;  /* 0x0000000000017941 */ /* 0x000fea0003800200 */
.L_x_16434:
        /* <DEDUP_REMOVED lines=42> */
.L_x_16432:
[----:B------:R-:W-:Y:S05]  /*1e810*/  BSYNC.RECONVERGENT B0 ;  /* 0x0000000000007941 */ /* 0x000fea0003800200 */
.L_x_16431:
        /* <DEDUP_REMOVED lines=25> */
.L_x_16438:
        /* <DEDUP_REMOVED lines=13> */
.L_x_16440:
[----:B------:R-:W-:Y:S05]  /*1ea80*/  BSYNC.RECONVERGENT B1 ;  /* 0x0000000000017941 */ /* 0x000fea0003800200 */
.L_x_16439:
        /* <DEDUP_REMOVED lines=42> */
.L_x_16437:
[----:B------:R-:W-:Y:S05]  /*1ed30*/  BSYNC.RECONVERGENT B0 ;  /* 0x0000000000007941 */ /* 0x000fea0003800200 */
.L_x_16436:
        /* <DEDUP_REMOVED lines=23> */
.L_x_16443:
        /* <DEDUP_REMOVED lines=13> */
.L_x_16445:
[----:B------:R-:W-:Y:S05]  /*1ef80*/  BSYNC.RECONVERGENT B1 ;  /* 0x0000000000017941 */ /* 0x000fea0003800200 */
.L_x_16444:
        /* <DEDUP_REMOVED lines=42> */
.L_x_16442:
[----:B------:R-:W-:Y:S05]  /*1f230*/  BSYNC.RECONVERGENT B0 ;  /* 0x0000000000007941 */ /* 0x000fea0003800200 */
.L_x_16441:
        /* <DEDUP_REMOVED lines=23> */
.L_x_16448:
        /* <DEDUP_REMOVED lines=13> */
.L_x_16450:
[----:B------:R-:W-:Y:S05]  /*1f480*/  BSYNC.RECONVERGENT B1 ;  /* 0x0000000000017941 */ /* 0x000fea0003800200 */
.L_x_16449:
        /* <DEDUP_REMOVED lines=42> */
.L_x_16447:
[----:B------:R-:W-:Y:S05]  /*1f730*/  BSYNC.RECONVERGENT B0 ;  /* 0x0000000000007941 */ /* 0x000fea0003800200 */
.L_x_16446:
        /* <DEDUP_REMOVED lines=23> */
.L_x_16453:
        /* <DEDUP_REMOVED lines=13> */
.L_x_16455:
[----:B------:R-:W-:Y:S05]  /*1f980*/  BSYNC.RECONVERGENT B1 ;  /* 0x0000000000017941 */ /* 0x000fea0003800200 */
.L_x_16454:
        /* <DEDUP_REMOVED lines=42> */
.L_x_16452:
[----:B------:R-:W-:Y:S05]  /*1fc30*/  BSYNC.RECONVERGENT B0 ;  /* 0x0000000000007941 */ /* 0x000fea0003800200 */
.L_x_16451:
        /* <DEDUP_REMOVED lines=14> */
.L_x_16415:
        /* <DEDUP_REMOVED lines=47> */
.L_x_16456:
        /* <DEDUP_REMOVED lines=20> */
.L_x_16460:
        /* <DEDUP_REMOVED lines=13> */
.L_x_16462:
[----:B------:R-:W-:Y:S05]  /*20220*/  BSYNC.RECONVERGENT B1 ;  /* 0x0000000000017941 */ /* 0x000fea0003800200 */
.L_x_16461:
        /* <DEDUP_REMOVED lines=41> */
.L_x_16459:
[----:B------:R-:W-:Y:S05]  /*204c0*/  BSYNC.RECONVERGENT B0 ;  /* 0x0000000000007941 */ /* 0x000fea0003800200 */
.L_x_16458:
        /* <DEDUP_REMOVED lines=22> */
.L_x_16465:
        /* <DEDUP_REMOVED lines=13> */
.L_x_16467:
[----:B------:R-:W-:Y:S05]  /*20700*/  BSYNC.RECONVERGENT B1 ;  /* 0x0000000000017941 */ /* 0x000fea0003800200 */
.L_x_16466:
        /* <DEDUP_REMOVED lines=42> */
.L_x_16464:
[----:B------:R-:W-:Y:S05]  /*209b0*/  BSYNC.RECONVERGENT B0 ;  /* 0x0000000000007941 */ /* 0x000fea0003800200 */
.L_x_16463:
        /* <DEDUP_REMOVED lines=25> */
.L_x_16470:
        /* <DEDUP_REMOVED lines=13> */
.L_x_16472:
[----:B------:R-:W-:Y:S05]  /*20c20*/  BSYNC.RECONVERGENT B1 ;  /* 0x0000000000017941 */ /* 0x000fea0003800200 */
.L_x_16471:
        /* <DEDUP_REMOVED lines=42> */
.L_x_16469:
[----:B------:R-:W-:Y:S05]  /*20ed0*/  BSYNC.RECONVERGENT B0 ;  /* 0x0000000000007941 */ /* 0x000fea0003800200 */
.L_x_16468:
        /* <DEDUP_REMOVED lines=22> */
.L_x_16475:
        /* <DEDUP_REMOVED lines=13> */
.L_x_16477:
[----:B------:R-:W-:Y:S05]  /*21110*/  BSYNC.RECONVERGENT B1 ;  /* 0x0000000000017941 */ /* 0x000fea0003800200 */
.L_x_16476:
        /* <DEDUP_REMOVED lines=42> */
.L_x_16474:
[----:B------:R-:W-:Y:S05]  /*213c0*/  BSYNC.RECONVERGENT B0 ;  /* 0x0000000000007941 */ /* 0x000fea0003800200 */
.L_x_16473:
        /* <DEDUP_REMOVED lines=25> */
.L_x_16480:
        /* <DEDUP_REMOVED lines=13> */
.L_x_16482:
[----:B------:R-:W-:Y:S05]  /*21630*/  BSYNC.RECONVERGENT B1 ;  /* 0x0000000000017941 */ /* 0x000fea0003800200 */
.L_x_16481:
        /* <DEDUP_REMOVED lines=42> */
.L_x_16479:
[----:B------:R-:W-:Y:S05]  /*218e0*/  BSYNC.RECONVERGENT B0 ;  /* 0x0000000000007941 */ /* 0x000fea0003800200 */
.L_x_16478:
        /* <DEDUP_REMOVED lines=22> */
.L_x_16485:
        /* <DEDUP_REMOVED lines=13> */
.L_x_16487:
[----:B------:R-:W-:Y:S05]  /*21b20*/  BSYNC.RECONVERGENT B1 ;  /* 0x0000000000017941 */ /* 0x000fea0003800200 */
.L_x_16486:
        /* <DEDUP_REMOVED lines=42> */
.L_x_16484:
[----:B------:R-:W-:Y:S05]  /*21dd0*/  BSYNC.RECONVERGENT B0 ;  /* 0x0000000000007941 */ /* 0x000fea0003800200 */
.L_x_16483:
        /* <DEDUP_REMOVED lines=25> */
.L_x_16490:
        /* <DEDUP_REMOVED lines=13> */
.L_x_16492:
[----:B------:R-:W-:Y:S05]  /*22040*/  BSYNC.RECONVERGENT B1 ;  /* 0x0000000000017941 */ /* 0x000fea0003800200 */
.L_x_16491:
        /* <DEDUP_REMOVED lines=42> */
.L_x_16489:
[----:B------:R-:W-:Y:S05]  /*222f0*/  BSYNC.RECONVERGENT B0 ;  /* 0x0000000000007941 */ /* 0x000fea0003800200 */
.L_x_16488:
        /* <DEDUP_REMOVED lines=22> */
.L_x_16495:
        /* <DEDUP_REMOVED lines=13> */
.L_x_16497:
[----:B------:R-:W-:Y:S05]  /*22530*/  BSYNC.RECONVERGENT B1 ;  /* 0x0000000000017941 */ /* 0x000fea0003800200 */
.L_x_16496:
        /* <DEDUP_REMOVED lines=42> */
.L_x_16494:
[----:B------:R-:W-:Y:S05]  /*227e0*/  BSYNC.RECONVERGENT B0 ;  /* 0x0000000000007941 */ /* 0x000fea0003800200 */
.L_x_16493:
        /* <DEDUP_REMOVED lines=25> */
.L_x_16500:
        /* <DEDUP_REMOVED lines=13> */
.L_x_16502:
[----:B------:R-:W-:Y:S05]  /*22a50*/  BSYNC.RECONVERGENT B1 ;  /* 0x0000000000017941 */ /* 0x000fea0003800200 */
.L_x_16501:
        /* <DEDUP_REMOVED lines=42> */
.L_x_16499:
[----:B------:R-:W-:Y:S05]  /*22d00*/  BSYNC.RECONVERGENT B0 ;  /* 0x0000000000007941 */ /* 0x000fea0003800200 */
.L_x_16498:
        /* <DEDUP_REMOVED lines=20> */
.L_x_16505:
        /* <DEDUP_REMOVED lines=13> */
.L_x_16507:
[----:B------:R-:W-:Y:S05]  /*22f20*/  BSYNC.RECONVERGENT B1 ;  /* 0x0000000000017941 */ /* 0x000fea0003800200 */
.L_x_16506:
        /* <DEDUP_REMOVED lines=42> */
.L_x_16504:
[----:B------:R-:W-:Y:S05]  /*231d0*/  BSYNC.RECONVERGENT B0 ;  /* 0x0000000000007941 */ /* 0x000fea0003800200 */
.L_x_16503:
        /* <DEDUP_REMOVED lines=25> */
.L_x_16510:
        /* <DEDUP_REMOVED lines=13> */
.L_x_16512:
[----:B------:R-:W-:Y:S05]  /*23440*/  BSYNC.RECONVERGENT B1 ;  /* 0x0000000000017941 */ /* 0x000fea0003800200 */
.L_x_16511:
        /* <DEDUP_REMOVED lines=42> */
.L_x_16509:
[----:B------:R-:W-:Y:S05]  /*236f0*/  BSYNC.RECONVERGENT B0 ;  /* 0x0000000000007941 */ /* 0x000fea0003800200 */
.L_x_16508:
        /* <DEDUP_REMOVED lines=20> */
.L_x_16515:
        /* <DEDUP_REMOVED lines=13> */
.L_x_16517:
[----:B------:R-:W-:Y:S05]  /*23910*/  BSYNC.RECONVERGENT B1 ;  /* 0x0000000000017941 */ /* 0x000fea0003800200 */
.L_x_16516:
        /* <DEDUP_REMOVED lines=42> */
.L_x_16514:
[----:B------:R-:W-:Y:S05]  /*23bc0*/  BSYNC.RECONVERGENT B0 ;  /* 0x0000000000007941 */ /* 0x000fea0003800200 */
.L_x_16513:
        /* <DEDUP_REMOVED lines=25> */
.L_x_16520:
        /* <DEDUP_REMOVED lines=13> */
.L_x_16522:
[----:B------:R-:W-:Y:S05]  /*23e30*/  BSYNC.RECONVERGENT B1 ;  /* 0x0000000000017941 */ /* 0x000fea0003800200 */
.L_x_16521:
        /* <DEDUP_REMOVED lines=43> */
.L_x_16519:
[----:B------:R-:W-:Y:S05]  /*240f0*/  BSYNC.RECONVERGENT B0 ;  /* 0x0000000000007941 */ /* 0x000fea0003800200 */
.L_x_16518:
        /* <DEDUP_REMOVED lines=20> */
.L_x_16525:
        /* <DEDUP_REMOVED lines=13> */
.L_x_16527:
[----:B------:R-:W-:Y:S05]  /*24310*/  BSYNC.RECONVERGENT B1 ;  /* 0x0000000000017941 */ /* 0x000fea0003800200 */
.L_x_16526:
        /* <DEDUP_REMOVED lines=43> */
.L_x_16524:
[----:B------:R-:W-:Y:S05]  /*245d0*/  BSYNC.RECONVERGENT B0 ;  /* 0x0000000000007941 */ /* 0x000fea0003800200 */
.L_x_16523:
        /* <DEDUP_REMOVED lines=25> */
.L_x_16530:
        /* <DEDUP_REMOVED lines=13> */
.L_x_16532:
[----:B------:R-:W-:Y:S05]  /*24840*/  BSYNC.RECONVERGENT B1 ;  /* 0x0000000000017941 */ /* 0x000fea0003800200 */
.L_x_16531:
        /* <DEDUP_REMOVED lines=43> */
.L_x_16529:
[----:B------:R-:W-:Y:S05]  /*24b00*/  BSYNC.RECONVERGENT B0 ;  /* 0x0000000000007941 */ /* 0x000fea0003800200 */
.L_x_16528:
        /* <DEDUP_REMOVED lines=20> */
.L_x_16535:
        /* <DEDUP_REMOVED lines=15> */
.L_x_16537:
[----:B------:R-:W-:Y:S05]  /*24d40*/  BSYNC.RECONVERGENT B1 ;  /* 0x0000000000017941 */ /* 0x000fea0003800200 */
.L_x_16536:
        /* <DEDUP_REMOVED lines=40> */
[----:B------:R-:W-:Y:S02]  /*24fd0*/  MOV R190, R30 ;  /* 0x0000001e00be7202 */ /* 0x000fe40000000f00 */
[----:B------:R-:W-:Y:S02]  /*24fe0*/  LOP3.LUT R174, R22, R174, R25, 0x96, !PT ;  /* 0x000000ae16ae7212 */ /* 0x000fe400078e9619 */
[----:B------:R-:W-:-:S07]  /*24ff0*/  MOV R178, R24 ;  /* 0x0000001800b27202 */ /* 0x000fce0000000f00 */
.L_x_16534:
[----:B------:R-:W-:Y:S05]  /*25000*/  BSYNC.RECONVERGENT B0 ;  /* 0x0000000000007941 */ /* 0x000fea0003800200 */
.L_x_16533:
        /* <DEDUP_REMOVED lines=18> */
.L_x_16457:
        /* <DEDUP_REMOVED lines=16> */
.L_x_16541:
        /* <DEDUP_REMOVED lines=13> */
.L_x_16543:
[----:B------:R-:W-:Y:S05]  /*25300*/  BSYNC.RECONVERGENT B1 ;  /* 0x0000000000017941 */ /* 0x000fea0003800200 */
.L_x_16542:
        /* <DEDUP_REMOVED lines=41> */
.L_x_16540:
[----:B------:R-:W-:Y:S05]  /*255a0*/  BSYNC.RECONVERGENT B0 ;  /* 0x0000000000007941 */ /* 0x000fea0003800200 */
.L_x_16539:
        /* <DEDUP_REMOVED lines=25> */
.L_x_16546:
        /* <DEDUP_REMOVED lines=13> */
.L_x_16548:
[----:B------:R-:W-:Y:S05]  /*25810*/  BSYNC.RECONVERGENT B1 ;  /* 0x0000000000017941 */ /* 0x000fea0003800200 */
.L_x_16547:
        /* <DEDUP_REMOVED lines=42> */
.L_x_16545:
[----:B------:R-:W-:Y:S05]  /*25ac0*/  BSYNC.RECONVERGENT B0 ;  /* 0x0000000000007941 */ /* 0x000fea0003800200 */
.L_x_16544:
        /* <DEDUP_REMOVED lines=9> */
[----:B------:R-:W-:-:S03]  /*25b60*/  IMAD.MOV.U32 R160, RZ, RZ, 0x2 ;  /* 0x00000002ffa07424 */ /* 0x000fc600078e00ff */
        /* <DEDUP_REMOVED lines=15> */
.L_x_16551:
        /* <DEDUP_REMOVED lines=13> */
.L_x_16553:
[----:B------:R-:W-:Y:S05]  /*25d30*/  BSYNC.RECONVERGENT B1 ;  /* 0x0000000000017941 */ /* 0x000fea0003800200 */
.L_x_16552:
        /* <DEDUP_REMOVED lines=42> */
.L_x_16550:
[----:B------:R-:W-:Y:S05]  /*25fe0*/  BSYNC.RECONVERGENT B0 ;  /* 0x0000000000007941 */ /* 0x000fea0003800200 */
.L_x_16549:
        /* <DEDUP_REMOVED lines=25> */
.L_x_16556:
        /* <DEDUP_REMOVED lines=13> */
.L_x_16558:
[----:B------:R-:W-:Y:S05]  /*26250*/  BSYNC.RECONVERGENT B1 ;  /* 0x0000000000017941 */ /* 0x000fea0003800200 */
.L_x_16557:
        /* <DEDUP_REMOVED lines=42> */
.L_x_16555:
[----:B------:R-:W-:Y:S05]  /*26500*/  BSYNC.RECONVERGENT B0 ;  /* 0x0000000000007941 */ /* 0x000fea0003800200 */
.L_x_16554:
        /* <DEDUP_REMOVED lines=25> */
.L_x_16561:
        /* <DEDUP_REMOVED lines=13> */
.L_x_16563:
[----:B------:R-:W-:Y:S05]  /*26770*/  BSYNC.RECONVERGENT B1 ;  /* 0x0000000000017941 */ /* 0x000fea0003800200 */
.L_x_16562:
        /* <DEDUP_REMOVED lines=39> */
[----:B------:R-:W-:Y:S01]  /*269f0*/  HFMA2 R160, -RZ, RZ, 0, 0 ;  /* 0x00000000ffa07431 */ /* 0x000fe200000001ff */
[----:B------:R-:W-:Y:S01]  /*26a00*/  MOV R129, R178 ;  /* 0x000000b200817202 */ /* 0x000fe20000000f00 */
[----:B------:R-:W-:-:S07]  /*26a10*/  IMAD.MOV.U32 R178, RZ, RZ, R128 ;  /* 0x000000ffffb27224 */ /* 0x000fce00078e0080 */
.L_x_16560:
[----:B------:R-:W-:Y:S05]  /*26a20*/  BSYNC.RECONVERGENT B0 ;  /* 0x0000000000007941 */ /* 0x000fea0003800200 */
.L_x_16559:
        /* <DEDUP_REMOVED lines=23> */
.L_x_16566:
        /* <DEDUP_REMOVED lines=13> */
.L_x_16568:
[----:B------:R-:W-:Y:S05]  /*26c70*/  BSYNC.RECONVERGENT B1 ;  /* 0x0000000000017941 */ /* 0x000fea0003800200 */
.L_x_16567:
        /* <DEDUP_REMOVED lines=43> */
.L_x_16565:
[----:B------:R-:W-:Y:S05]  /*26f30*/  BSYNC.RECONVERGENT B0 ;  /* 0x0000000000007941 */ /* 0x000fea0003800200 */
.L_x_16564:
        /* <DEDUP_REMOVED lines=23> */
.L_x_16571:
        /* <DEDUP_REMOVED lines=13> */
.L_x_16573:
[----:B------:R-:W-:Y:S05]  /*27180*/  BSYNC.RECONVERGENT B1 ;  /* 0x0000000000017941 */ /* 0x000fea0003800200 */
.L_x_16572:
        /* <DEDUP_REMOVED lines=43> */
.L_x_16570:
[----:B------:R-:W-:Y:S05]  /*27440*/  BSYNC.RECONVERGENT B0 ;  /* 0x0000000000007941 */ /* 0x000fea0003800200 */
.L_x_16569:
        /* <DEDUP_REMOVED lines=23> */
.L_x_16576:
        /* <DEDUP_REMOVED lines=13> */
.L_x_16578:
[----:B------:R-:W-:Y:S05]  /*27690*/  BSYNC.RECONVERGENT B1 ;  /* 0x0000000000017941 */ /* 0x000fea0003800200 */
.L_x_16577:
        /* <DEDUP_REMOVED lines=43> */
.L_x_16575:
[----:B------:R-:W-:Y:S05]  /*27950*/  BSYNC.RECONVERGENT B0 ;  /* 0x0000000000007941 */ /* 0x000fea0003800200 */
.L_x_16574:
        /* <DEDUP_REMOVED lines=14> */
.L_x_16538:
        /* <DEDUP_REMOVED lines=82> */
.L_x_16579:
        /* <DEDUP_REMOVED lines=104> */
.L_x_16593:
        /* <DEDUP_REMOVED lines=58> */
[----:B------:R0:W-:Y:S01]  /*28980*/  @!P1 STG.E desc[UR6][R28.64], R24 ;  /* 0x000000181c009986 */ /* 0x0001e2000c101906 */
[----:B------:R-:W1:Y:S01]  /*28990*/  LDC.64 R38, c[0x0][0x428] ;  /* 0x00010a00ff267b82 */ /* 0x000e620000000a00 */
[C---:B------:R-:W-:Y:S01]  /*289a0*/  FMUL.FTZ R21, R156.reuse, R11 ;  /* 0x0000000b9c157220 */ /* 0x040fe20000410000 */
[----:B------:R-:W-:Y:S01]  /*289b0*/  FMUL.FTZ R30, R156, R25 ;  /* 0x000000199c1e7220 */ /* 0x000fe20000410000 */
[----:B------:R2:W-:Y:S01]  /*289c0*/  @!P1 STG.E desc[UR6][R26.64], R156 ;  /* 0x0000009c1a009986 */ /* 0x0005e2000c101906 */
[----:B------:R-:W-:Y:S01]  /*289d0*/  FFMA.FTZ R31, R31, R120, R80 ;  /* 0x000000781f1f7223 */ /* 0x000fe20000010050 */
[----:B------:R-:W-:Y:S01]  /*289e0*/  FFMA.FTZ R33, R33, R122, R82 ;  /* 0x0000007a21217223 */ /* 0x000fe20000010052 */
[----:B------:R-:W-:Y:S01]  /*289f0*/  FFMA.FTZ R128, R128, R123, R83 ;  /* 0x0000007b80807223 */ /* 0x000fe20000010053 */
[----:B------:R-:W-:Y:S01]  /*28a00*/  FMUL.FTZ R144, R156, R144 ;  /* 0x000000909c907220 */ /* 0x000fe20000410000 */
[----:B------:R-:W-:Y:S01]  /*28a10*/  FFMA.FTZ R145, R145, R114, R74 ;  /* 0x0000007291917223 */ /* 0x000fe2000001004a */
[----:B------:R-:W-:Y:S01]  /*28a20*/  FFMA.FTZ R146, R146, R115, R75 ;  /* 0x0000007392927223 */ /* 0x000fe2000001004b */
[----:B------:R-:W-:Y:S01]  /*28a30*/  FFMA.FTZ R21, R21, R124, R84 ;  /* 0x0000007c15157223 */ /* 0x000fe20000010054 */
[----:B0-----:R-:W-:Y:S01]  /*28a40*/  FFMA.FTZ R24, R30, R125, R85 ;  /* 0x0000007d1e187223 */ /* 0x001fe20000010055 */
[C---:B------:R-:W-:Y:S01]  /*28a50*/  FMUL.FTZ R25, R156.reuse, R132 ;  /* 0x000000849c197220 */ /* 0x040fe20000410000 */
[C---:B------:R-:W-:Y:S01]  /*28a60*/  FMUL.FTZ R32, R156.reuse, R133 ;  /* 0x000000859c207220 */ /* 0x040fe20000410000 */
[----:B------:R-:W-:Y:S01]  /*28a70*/  FMUL.FTZ R29, R156, R139 ;  /* 0x0000008b9c1d7220 */ /* 0x000fe20000410000 */
[----:B--2---:R-:W-:Y:S01]  /*28a80*/  FFMA.FTZ R26, R34, R121, R81 ;  /* 0x00000079221a7223 */ /* 0x004fe20000010051 */
[----:B------:R-:W-:Y:S01]  /*28a90*/  FMUL.FTZ R130, R156, R141 ;  /* 0x0000008d9c827220 */ /* 0x000fe20000410000 */
[----:B------:R-:W-:Y:S01]  /*28aa0*/  F2FP.F16.F32.PACK_AB R27, R128, R33 ;  /* 0x00000021801b723e */ /* 0x000fe200000000ff */
[----:B------:R-:W-:Y:S01]  /*28ab0*/  FFMA.FTZ R33, R144, R113, R73 ;  /* 0x0000007190217223 */ /* 0x000fe20000010049 */
[----:B------:R-:W-:Y:S01]  /*28ac0*/  F2FP.F16.F32.PACK_AB R24, R24, R21 ;  /* 0x000000151818723e */ /* 0x000fe200000000ff */
[----:B------:R-:W-:Y:S01]  /*28ad0*/  FMUL.FTZ R35, R156, R140 ;  /* 0x0000008c9c237220 */ /* 0x000fe20000410000 */
[----:B------:R-:W-:Y:S01]  /*28ae0*/  F2FP.F16.F32.PACK_AB R26, R26, R31 ;  /* 0x0000001f1a1a723e */ /* 0x000fe200000000ff */
[----:B------:R-:W-:Y:S01]  /*28af0*/  FFMA.FTZ R25, R25, R126, R86 ;  /* 0x0000007e19197223 */ /* 0x000fe20000010056 */
[----:B------:R-:W-:Y:S01]  /*28b00*/  F2FP.F16.F32.PACK_AB R31, R146, R145 ;  /* 0x00000091921f723e */ /* 0x000fe200000000ff */
[----:B------:R-:W-:Y:S01]  /*28b10*/  FFMA.FTZ R32, R32, R127, R87 ;  /* 0x0000007f20207223 */ /* 0x000fe20000010057 */
[----:B------:R-:W0:Y:S01]  /*28b20*/  LDC.64 R144, c[0x0][0x380] ;  /* 0x0000e000ff907b82 */ /* 0x000e220000000a00 */
        /* <DEDUP_REMOVED lines=12> */
[----:B------:R-:W-:Y:S01]  /*28bf0*/  F2FP.F16.F32.PACK_AB R25, R32, R25 ;  /* 0x000000192019723e */ /* 0x000fe200000000ff */
        /* <DEDUP_REMOVED lines=9> */
[C---:B------:R-:W-:Y:S01]  /*28c90*/  FMUL.FTZ R149, R156.reuse, R149 ;  /* 0x000000959c957220 */ /* 0x040fe20000410000 */
        /* <DEDUP_REMOVED lines=39> */
[----:B-1----:R-:W-:Y:S01]  /*28f10*/  IMAD.WIDE.U32 R10, R10, 0x10, R38 ;  /* 0x000000100a0a7825 */ /* 0x002fe200078e0026 */
[----:B------:R-:W-:-:S02]  /*28f20*/  F2FP.F16.F32.PACK_AB R35, R136, R35 ;  /* 0x000000238823723e */ /* 0x000fc400000000ff */
[----:B------:R-:W-:Y:S01]  /*28f30*/  F2FP.F16.F32.PACK_AB R33, R152, R33 ;  /* 0x000000219821723e */ /* 0x000fe200000000ff */
[--C-:B------:R-:W-:Y:S01]  /*28f40*/  IMAD.WIDE.U32 R138, R138, 0x10, R38.reuse ;  /* 0x000000108a8a7825 */ /* 0x100fe200078e0026 */
[----:B------:R-:W-:Y:S01]  /*28f50*/  F2FP.F16.F32.PACK_AB R131, R172, R131 ;  /* 0x00000083ac83723e */ /* 0x000fe200000000ff */
[----:B------:R1:W-:Y:S01]  /*28f60*/  STG.E.128 desc[UR6][R10.64], R24 ;  /* 0x000000180a007986 */ /* 0x0003e2000c101d06 */
        /* <DEDUP_REMOVED lines=9> */
[----:B------:R-:W-:Y:S01]  /*29000*/  IMAD.WIDE.U32 R38, R173, 0x10, R38 ;  /* 0x00000010ad267825 */ /* 0x000fe200078e0026 */
[----:B------:R-:W-:Y:S01]  /*29010*/  F2FP.F16.F32.PACK_AB R132, R137, R132 ;  /* 0x000000848984723e */ /* 0x000fe200000000ff */
[----:B------:R1:W-:Y:S02]  /*29020*/  STG.E.128 desc[UR6][R36.64], R128 ;  /* 0x0000008024007986 */ /* 0x0003e4000c101d06 */
[----:B0-----:R-:W-:-:S02]  /*29030*/  IMAD R3, R144, 0x4, R3 ;  /* 0x0000000490037824 */ /* 0x001fc400078e0203 */
[----:B------:R1:W-:Y:S03]  /*29040*/  STG.E.128 desc[UR6][R38.64], R132 ;  /* 0x0000008426007986 */ /* 0x0003e6000c101d06 */
[----:B------:R-:W-:-:S13]  /*29050*/  ISETP.GE.AND P1, PT, R3, R145, PT ;  /* 0x000000910300720c */ /* 0x000fda0003f26270 */
[----:B------:R-:W-:Y:S05]  /*29060*/  @!P1 BRA `(.L_x_16581) ;  /* 0xfffffd7800b49947 */ /* 0x000fea000383ffff */
[----:B------:R-:W-:Y:S05]  /*29070*/  EXIT ;  /* 0x000000000000794d */ /* 0x000fea0003800000 */
.L_x_16580:
        /* <DEDUP_REMOVED lines=8> */
.L_x_16583:
[----:B------:R-:W-:Y:S05]  /*29100*/  BSYNC B0 ;  /* 0x0000000000007941 */ /* 0x000fea0003800000 */
.L_x_16582:
        /* <DEDUP_REMOVED lines=9> */
.L_x_16584:
[----:B------:R-:W-:Y:S02]  /*291a0*/  IMAD.MOV.U32 R34, RZ, RZ, 0x4 ;  /* 0x00000004ff227424 */ /* 0x000fe400078e00ff */
[----:B------:R-:W-:-:S04]  /*291b0*/  IMAD.MOV.U32 R25, RZ, RZ, R31 ;  /* 0x000000ffff197224 */ /* 0x000fc800078e001f */
[----:B------:R-:W-:-:S05]  /*291c0*/  FADD.FTZ R27, R26, R25 ;  /* 0x000000191a1b7221 */ /* 0x000fca0000010000 */
[----:B------:R-:W-:-:S07]  /*291d0*/  MOV R33, R27 ;  /* 0x0000001b00217202 */ /* 0x000fce0000000f00 */
[----:B------:R-:W-:Y:S05]  /*291e0*/  WARPSYNC.COLLECTIVE R32, `(.L_x_16585) ;  /* 0x0000000020087348 */ /* 0x000fea0003c00000 */
[----:B------:R0:W1:Y:S02]  /*291f0*/  SHFL.BFLY P2, R31, R33, R34, R35 ;  /* 0x0c000022211f7389 */ /* 0x0000640000040023 */
[----:B01----:R-:W-:Y:S05]  /*29200*/  ENDCOLLECTIVE ;  /* 0x000000000000791b */ /* 0x003fea0003800000 */
.L_x_16585:
[----:B------:R-:W-:Y:S01]  /*29210*/  HFMA2 R34, -RZ, RZ, 0, 4.76837158203125e-07 ;  /* 0x00000008ff227431 */ /* 0x000fe200000001ff */
[----:B------:R-:W-:-:S05]  /*29220*/  MOV R24, R31 ;  /* 0x0000001f00187202 */ /* 0x000fca0000000f00 */
[----:B------:R-:W-:-:S04]  /*29230*/  FADD.FTZ R28, R27, R24 ;  /* 0x000000181b1c7221 */ /* 0x000fc80000010000 */
[----:B------:R-:W-:-:S07]  /*29240*/  IMAD.MOV.U32 R33, RZ, RZ, R28 ;  /* 0x000000ffff217224 */ /* 0x000fce00078e001c */
[----:B------:R-:W-:Y:S05]  /*29250*/  WARPSYNC.COLLECTIVE R32, `(.L_x_16586) ;  /* 0x0000000020087348 */ /* 0x000fea0003c00000 */
[----:B------:R0:W1:Y:S02]  /*29260*/  SHFL.BFLY P2, R31, R33, R34, R35 ;  /* 0x0c000022211f7389 */ /* 0x0000640000040023 */
[----:B01----:R-:W-:Y:S05]  /*29270*/  ENDCOLLECTIVE ;  /* 0x000000000000791b */ /* 0x003fea0003800000 */
.L_x_16586:
        /* <DEDUP_REMOVED lines=8> */
.L_x_16587:
        /* <DEDUP_REMOVED lines=88> */
.L_x_16588:
[----:B------:R-:W-:Y:S02]  /*29880*/  IMAD.MOV.U32 R34, RZ, RZ, 0x2 ;  /* 0x00000002ff227424 */ /* 0x000fe400078e00ff */
[----:B------:R-:W-:-:S04]  /*29890*/  IMAD.MOV.U32 R27, RZ, RZ, R31 ;  /* 0x000000ffff1b7224 */ /* 0x000fc800078e001f */
[----:B------:R-:W-:-:S05]  /*298a0*/  FADD.FTZ R27, R22, R27 ;  /* 0x0000001b161b7221 */ /* 0x000fca0000010000 */
[----:B------:R-:W-:-:S07]  /*298b0*/  MOV R33, R27 ;  /* 0x0000001b00217202 */ /* 0x000fce0000000f00 */
[----:B------:R-:W-:Y:S05]  /*298c0*/  WARPSYNC.COLLECTIVE R32, `(.L_x_16589) ;  /* 0x0000000020087348 */ /* 0x000fea0003c00000 */
[----:B------:R0:W1:Y:S02]  /*298d0*/  SHFL.BFLY P2, R31, R33, R34, R35 ;  /* 0x0c000022211f7389 */ /* 0x0000640000040023 */
[----:B01----:R-:W-:Y:S05]  /*298e0*/  ENDCOLLECTIVE ;  /* 0x000000000000791b */ /* 0x003fea0003800000 */
.L_x_16589:
[----:B------:R-:W-:Y:S01]  /*298f0*/  HFMA2 R34, -RZ, RZ, 0, 2.384185791015625e-07 ;  /* 0x00000004ff227431 */ /* 0x000fe200000001ff */
[----:B------:R-:W-:-:S05]  /*29900*/  MOV R26, R31 ;  /* 0x0000001f001a7202 */ /* 0x000fca0000000f00 */
[----:B------:R-:W-:-:S04]  /*29910*/  FADD.FTZ R26, R27, R26 ;  /* 0x0000001a1b1a7221 */ /* 0x000fc80000010000 */
[----:B------:R-:W-:-:S07]  /*29920*/  IMAD.MOV.U32 R33, RZ, RZ, R26 ;  /* 0x000000ffff217224 */ /* 0x000fce00078e001a */
[----:B------:R-:W-:Y:S05]  /*29930*/  WARPSYNC.COLLECTIVE R32, `(.L_x_16590) ;  /* 0x0000000020087348 */ /* 0x000fea0003c00000 */
[----:B------:R0:W1:Y:S02]  /*29940*/  SHFL.BFLY P2, R31, R33, R34, R35 ;  /* 0x0c000022211f7389 */ /* 0x0000640000040023 */
[----:B01----:R-:W-:Y:S05]  /*29950*/  ENDCOLLECTIVE ;  /* 0x000000000000791b */ /* 0x003fea0003800000 */
.L_x_16590:
[----:B------:R-:W-:Y:S02]  /*29960*/  IMAD.MOV.U32 R34, RZ, RZ, 0x8 ;  /* 0x00000008ff227424 */ /* 0x000fe400078e00ff */
[----:B------:R-:W-:-:S04]  /*29970*/  IMAD.MOV.U32 R29, RZ, RZ, R31 ;  /* 0x000000ffff1d7224 */ /* 0x000fc800078e001f */
[----:B------:R-:W-:-:S05]  /*29980*/  FADD.FTZ R29, R26, R29 ;  /* 0x0000001d1a1d7221 */ /* 0x000fca0000010000 */
[----:B------:R-:W-:-:S07]  /*29990*/  MOV R33, R29 ;  /* 0x0000001d00217202 */ /* 0x000fce0000000f00 */
[----:B------:R-:W-:Y:S05]  /*299a0*/  WARPSYNC.COLLECTIVE R32, `(.L_x_16591) ;  /* 0x0000000020087348 */ /* 0x000fea0003c00000 */
[----:B------:R0:W1:Y:S02]  /*299b0*/  SHFL.BFLY P2, R31, R33, R34, R35 ;  /* 0x0c000022211f7389 */ /* 0x0000640000040023 */
[----:B01----:R-:W-:Y:S05]  /*299c0*/  ENDCOLLECTIVE ;  /* 0x000000000000791b */ /* 0x003fea0003800000 */
.L_x_16591:
[----:B------:R-:W-:Y:S01]  /*299d0*/  HFMA2 R34, -RZ, RZ, 0, 9.5367431640625e-07 ;  /* 0x00000010ff227431 */ /* 0x000fe200000001ff */
[----:B------:R-:W-:-:S05]  /*299e0*/  MOV R28, R31 ;  /* 0x0000001f001c7202 */ /* 0x000fca0000000f00 */
[----:B------:R-:W-:-:S04]  /*299f0*/  FADD.FTZ R30, R29, R28 ;  /* 0x0000001c1d1e7221 */ /* 0x000fc80000010000 */
[----:B------:R-:W-:-:S07]  /*29a00*/  IMAD.MOV.U32 R33, RZ, RZ, R30 ;  /* 0x000000ffff217224 */ /* 0x000fce00078e001e */
[----:B------:R-:W-:Y:S05]  /*29a10*/  WARPSYNC.COLLECTIVE R32, `(.L_x_16592) ;  /* 0x0000000020087348 */ /* 0x000fea0003c00000 */
[----:B------:R0:W1:Y:S02]  /*29a20*/  SHFL.BFLY P2, R31, R33, R34, R35 ;  /* 0x0c000022211f7389 */ /* 0x0000640000040023 */
[----:B01----:R-:W-:Y:S05]  /*29a30*/  ENDCOLLECTIVE ;  /* 0x000000000000791b */ /* 0x003fea0003800000 */
.L_x_16592:
[----:B------:R-:W-:Y:S05]  /*29a40*/  BRA `(.L_x_16593) ;  /* 0xffffffe800e47947 */ /* 0x000fea000383ffff */
.L_x_16594:
        /* <DEDUP_REMOVED lines=11> */
.L_x_27999:


//--------------------- .text._ZN10layer_norm31ln_parallel_residual_fwd_kernelINS_13Kernel_traitsI6__halfS2_fS2_fjLj1280ELj1ELj4ELj1ELj16ENS_18Kernel_traits_baseILj1280ES2_S2_fS2_fjLj128EEEEELb0ELb0ELb0EEEvNS_9FwdParamsE --------------------------
	.section	.text._ZN10layer_norm31ln_parallel_residual_fwd_kernelINS_13Kernel_traitsI6__halfS2_fS2_fjLj1280ELj1ELj4ELj1ELj16ENS_18Kernel_traits_baseILj1280ES2_S2_fS2_fjLj128EEEEELb0ELb0ELb0EEEvNS_9FwdParamsE,"ax",@progbits
	.align	128
        .global         _ZN10layer_norm31ln_parallel_residual_fwd_kernelINS_13Kernel_traitsI6__halfS2_fS2_fjLj1280ELj1ELj4ELj1ELj16ENS_18Kernel_traits_baseILj1280ES2_S2_fS2_fjLj128EEEEELb0ELb0ELb0EEEvNS_9FwdParamsE
        .type           _ZN10layer_norm31ln_parallel_residual_fwd_kernelINS_13Kernel_traitsI6__halfS2_fS2_fjLj1280ELj1ELj4ELj1ELj16ENS_18Kernel_traits_baseILj1280ES2_S2_fS2_fjLj128EEEEELb0ELb0ELb0EEEvNS_9FwdParamsE,@function
        .size           _ZN10layer_norm31ln_parallel_residual_fwd_kernelINS_13Kernel_traitsI6__halfS2_fS2_fjLj1280ELj1ELj4ELj1ELj16ENS_18Kernel_traits_baseILj1280ES2_S2_fS2_fjLj128EEEEELb0ELb0ELb0EEEvNS_9FwdParamsE,(.L_x_28000 - _ZN10layer_norm31ln_parallel_residual_fwd_kernelINS_13Kernel_traitsI6__halfS2_fS2_fjLj1280ELj1ELj4ELj1ELj16ENS_18Kernel_traits_baseILj1280ES2_S2_fS2_fjLj128EEEEELb0ELb0ELb0EEEvNS_9FwdParamsE)
        .other          _ZN10layer_norm31ln_parallel_residual_fwd_kernelINS_13Kernel_traitsI6__halfS2_fS2_fjLj1280ELj1ELj4ELj1ELj16ENS_18Kernel_traits_baseILj1280ES2_S2_fS2_fjLj128EEEEELb0ELb0ELb0EEEvNS_9FwdParamsE,@"STO_CUDA_ENTRY STV_DEFAULT"
_ZN10layer_norm31ln_parallel_residual_fwd_kernelINS_13Kernel_traitsI6__halfS2_fS2_fjLj1280ELj1ELj4ELj1ELj16ENS_18Kernel_traits_baseILj1280ES2_S2_fS2_fjLj128EEEEELb0ELb0ELb0EEEvNS_9FwdParamsE:
.text._ZN10layer_norm31ln_parallel_residual_fwd_kernelINS_13Kernel_traitsI6__halfS2_fS2_fjLj1280ELj1ELj4ELj1ELj16ENS_18Kernel_traits_baseILj1280ES2_S2_fS2_fjLj128EEEEELb0ELb0ELb0EEEvNS_9FwdParamsE:
        /* <DEDUP_REMOVED lines=28> */
[----:B------:R-:W5:Y:S01]  /*01c0*/  @P0 LDG.E.128 R12, desc[UR6][R4.64] ;  /* 0x00000006040c0981 */ /* 0x000f62000c1e1d00 */
[C---:B-1----:R-:W-:Y:S01]  /*01d0*/  @P0 IMAD.WIDE.U32 R6, R3.reuse, 0x10, R6 ;  /* 0x0000001003060825 */ /* 0x042fe200078e0006 */
[----:B------:R-:W-:Y:S01]  /*01e0*/  @P0 LOP3.LUT R3, R3, 0x20, RZ, 0xfc, !PT ;  /* 0x0000002003030812 */ /* 0x000fe200078efcff */
[----:B------:R-:W0:Y:S03]  /*01f0*/  LDC.64 R44, c[0x0][0x3d0] ;  /* 0x0000f400ff2c7b82 */ /* 0x000e260000000a00 */
[----:B------:R-:W5:Y:S01]  /*0200*/  @P0 LDG.E.128 R16, desc[UR6][R6.64] ;  /* 0x0000000606100981 */ /* 0x000f62000c1e1d00 */
[----:B--2---:R-:W-:-:S04]  /*0210*/  @P1 IMAD.WIDE.U32 R8, R3, 0x10, R8 ;  /* 0x0000001003081825 */ /* 0x004fc800078e0008 */
[----:B------:R-:W1:Y:S01]  /*0220*/  LDC.64 R46, c[0x0][0x3d8] ;  /* 0x0000f600ff2e7b82 */ /* 0x000e620000000a00 */
[----:B------:R-:W5:Y:S01]  /*0230*/  @P1 LDG.E.128 R20, desc[UR6][R8.64] ;  /* 0x0000000608141981 */ /* 0x000f62000c1e1d00 */
[C---:B---3--:R-:W-:Y:S01]  /*0240*/  @P1 IMAD.WIDE.U32 R10, R3.reuse, 0x10, R10 ;  /* 0x00000010030a1825 */ /* 0x048fe200078e000a */
[----:B------:R-:W-:-:S05]  /*0250*/  @P1 IADD3 R3, PT, PT, R3, 0x20, RZ ;  /* 0x0000002003031810 */ /* 0x000fca0007ffe0ff */
[----:B------:R-:W2:Y:S01]  /*0260*/  LDC.64 R48, c[0x0][0x3d0] ;  /* 0x0000f400ff307b82 */ /* 0x000ea20000000a00 */
[----:B------:R-:W5:Y:S07]  /*0270*/  @P1 LDG.E.128 R24, desc[UR6][R10.64] ;  /* 0x000000060a181981 */ /* 0x000f6e000c1e1d00 */
[----:B------:R-:W3:Y:S01]  /*0280*/  LDC.64 R50, c[0x0][0x3d8] ;  /* 0x0000f600ff327b82 */ /* 0x000ee20000000a00 */
[----:B------:R-:W-:Y:S01]  /*0290*/  ISETP.GE.U32.AND P4, PT, R0, 0xa0, PT ;  /* 0x000000a00000780c */ /* 0x000fe20003f86070 */
[----:B0-----:R-:W-:-:S04]  /*02a0*/  @P2 IMAD.WIDE.U32 R44, R3, 0x10, R44 ;  /* 0x00000010032c2825 */ /* 0x001fc800078e002c */
[----:B------:R-:W-:Y:S02]  /*02b0*/  HFMA2 R74, -RZ, RZ, 0, 0 ;  /* 0x00000000ff4a7431 */ /* 0x000fe400000001ff */
[----:B------:R-:W-:Y:S01]  /*02c0*/  HFMA2 R66, -RZ, RZ, 0, 0 ;  /* 0x00000000ff427431 */ /* 0x000fe200000001ff */
[----:B------:R-:W-:Y:S01]  /*02d0*/  CS2R R72, SRZ ;  /* 0x0000000000487805 */ /* 0x000fe2000001ff00 */
[----:B------:R0:W5:Y:S01]  /*02e0*/  @P2 LDG.E.128 R28, desc[UR6][R44.64] ;  /* 0x000000062c1c2981 */ /* 0x000162000c1e1d00 */
[C---:B-1----:R-:W-:Y:S01]  /*02f0*/  @P2 IMAD.WIDE.U32 R46, R3.reuse, 0x10, R46 ;  /* 0x00000010032e2825 */ /* 0x042fe200078e002e */
[----:B------:R-:W-:Y:S02]  /*0300*/  @P2 IADD3 R3, PT, PT, R3, 0x20, RZ ;  /* 0x0000002003032810 */ /* 0x000fe40007ffe0ff */
[----:B------:R-:W-:Y:S02]  /*0310*/  CS2R R68, SRZ ;  /* 0x0000000000447805 */ /* 0x000fe4000001ff00 */
[----:B------:R-:W-:-:S02]  /*0320*/  MOV R70, RZ ;  /* 0x000000ff00467202 */ /* 0x000fc40000000f00 */
[----:B------:R-:W-:Y:S01]  /*0330*/  CS2R R64, SRZ ;  /* 0x0000000000407805 */ /* 0x000fe2000001ff00 */
[----:B------:R1:W5:Y:S01]  /*0340*/  @P2 LDG.E.128 R32, desc[UR6][R46.64] ;  /* 0x000000062e202981 */ /* 0x000362000c1e1d00 */
[C---:B--2---:R-:W-:Y:S01]  /*0350*/  @P3 IMAD.WIDE.U32 R48, R3.reuse, 0x10, R48 ;  /* 0x0000001003303825 */ /* 0x044fe200078e0030 */
[----:B------:R-:W-:Y:S02]  /*0360*/  MOV R62, RZ ;  /* 0x000000ff003e7202 */ /* 0x000fe40000000f00 */
[----:B------:R-:W-:Y:S02]  /*0370*/  CS2R R60, SRZ ;  /* 0x00000000003c7805 */ /* 0x000fe4000001ff00 */
[----:B0-----:R-:W-:Y:S02]  /*0380*/  CS2R R44, SRZ ;  /* 0x00000000002c7805 */ /* 0x001fe4000001ff00 */
[----:B------:R-:W-:Y:S01]  /*0390*/  CS2R R54, SRZ ;  /* 0x0000000000367805 */ /* 0x000fe2000001ff00 */
[----:B------:R0:W5:Y:S01]  /*03a0*/  @P3 LDG.E.128 R36, desc[UR6][R48.64] ;  /* 0x0000000630243981 */ /* 0x000162000c1e1d00 */
[----:B---3--:R-:W-:Y:S01]  /*03b0*/  @P3 IMAD.WIDE.U32 R50, R3, 0x10, R50 ;  /* 0x0000001003323825 */ /* 0x008fe200078e0032 */
[----:B-1----:R-:W-:-:S02]  /*03c0*/  CS2R R46, SRZ ;  /* 0x00000000002e7805 */ /* 0x002fc4000001ff00 */
[----:B------:R-:W-:Y:S02]  /*03d0*/  CS2R R52, SRZ ;  /* 0x0000000000347805 */ /* 0x000fe4000001ff00 */
[----:B------:R-:W-:Y:S02]  /*03e0*/  CS2R R58, SRZ ;  /* 0x00000000003a7805 */ /* 0x000fe4000001ff00 */
[----:B------:R-:W-:Y:S01]  /*03f0*/  CS2R R56, SRZ ;  /* 0x0000000000387805 */ /* 0x000fe2000001ff00 */
[----:B------:R1:W5:Y:S01]  /*0400*/  @P3 LDG.E.128 R40, desc[UR6][R50.64] ;  /* 0x0000000632283981 */ /* 0x000362000c1e1d00 */
[----:B------:R-:W-:Y:S02]  /*0410*/  @P0 MOV R63, RZ ;  /* 0x000000ff003f0202 */ /* 0x000fe40000000f00 */
[----:B0-----:R-:W-:Y:S02]  /*0420*/  CS2R R48, SRZ ;  /* 0x0000000000307805 */ /* 0x001fe4000001ff00 */
[----:B------:R-:W-:-:S02]  /*0430*/  @P1 MOV R67, RZ ;  /* 0x000000ff00431202 */ /* 0x000fc40000000f00 */
[----:B------:R-:W-:Y:S02]  /*0440*/  @P2 MOV R71, RZ ;  /* 0x000000ff00472202 */ /* 0x000fe40000000f00 */
[----:B------:R-:W-:Y:S02]  /*0450*/  @P3 MOV R75, RZ ;  /* 0x000000ff004b3202 */ /* 0x000fe40000000f00 */
[----:B------:R-:W-:Y:S02]  /*0460*/  @P3 IADD3 R3, PT, PT, R3, 0x20, RZ ;  /* 0x0000002003033810 */ /* 0x000fe40007ffe0ff */
[----:B-1----:R-:W-:Y:S01]  /*0470*/  CS2R R50, SRZ ;  /* 0x0000000000327805 */ /* 0x002fe2000001ff00 */
[----:B------:R-:W-:Y:S06]  /*0480*/  @!P4 BRA `(.L_x_16598) ;  /* 0x0000000c00e0c947 */ /* 0x000fec0003800000 */
        /* <DEDUP_REMOVED lines=13> */
[----:B------:R-:W-:Y:S02]  /*0560*/  CS2R R64, SRZ ;  /* 0x0000000000407805 */ /* 0x000fe4000001ff00 */
[----:B------:R-:W-:Y:S02]  /*0570*/  MOV R62, RZ ;  /* 0x000000ff003e7202 */ /* 0x000fe40000000f00 */
        /* <DEDUP_REMOVED lines=11> */
[----:B------:R-:W-:Y:S06]  /*0630*/  BRA `(.L_x_16598) ;  /* 0x0000000c00747947 */ /* 0x000fec0003800000 */
.L_x_16597:
        /* <DEDUP_REMOVED lines=9> */
[----:B------:R-:W5:Y:S02]  /*06d0*/  @P0 LDG.E.128 R12, desc[UR6][R6.64] ;  /* 0x00000006060c0981 */ /* 0x000f64000c1e1d00 */
[----:B------:R-:W0:Y:S01]  /*06e0*/  LDC.64 R60, c[0x0][0x3d8] ;  /* 0x0000f600ff3c7b82 */ /* 0x000e220000000a00 */
[----:B-1----:R-:W-:-:S05]  /*06f0*/  @P0 IMAD.WIDE.U32 R8, R3, 0x10, R8 ;  /* 0x0000001003080825 */ /* 0x002fca00078e0008 */
[----:B------:R-:W5:Y:S02]  /*0700*/  @P0 LDG.E.128 R16, desc[UR6][R8.64] ;  /* 0x0000000608100981 */ /* 0x000f64000c1e1d00 */
[----:B------:R-:W1:Y:S01]  /*0710*/  @P1 LDC.64 R64, c[0x0][0x440] ;  /* 0x00011000ff401b82 */ /* 0x000e620000000a00 */
[C---:B--2---:R-:W-:Y:S01]  /*0720*/  @P0 IMAD.WIDE.U32 R4, R3.reuse, 0x10, R4 ;  /* 0x0000001003040825 */ /* 0x044fe200078e0004 */
[----:B------:R-:W-:-:S04]  /*0730*/  @P0 LOP3.LUT R3, R3, 0x20, RZ, 0xfc, !PT ;  /* 0x0000002003030812 */ /* 0x000fc800078efcff */
[----:B------:R-:W5:Y:S02]  /*0740*/  @P0 LD.E.128 R56, desc[UR6][R4.64] ;  /* 0x0000000604380980 */ /* 0x000f64000c101d00 */
[----:B------:R-:W2:Y:S01]  /*0750*/  LDC.64 R68, c[0x0][0x3d0] ;  /* 0x0000f400ff447b82 */ /* 0x000ea20000000a00 */
[----:B---3--:R-:W-:-:S05]  /*0760*/  @P1 IMAD.WIDE.U32 R10, R3, 0x10, R10 ;  /* 0x00000010030a1825 */ /* 0x008fca00078e000a */
[----:B------:R-:W5:Y:S02]  /*0770*/  @P1 LDG.E.128 R20, desc[UR6][R10.64] ;  /* 0x000000060a141981 */ /* 0x000f64000c1e1d00 */
[----:B------:R-:W3:Y:S01]  /*0780*/  LDC.64 R72, c[0x0][0x3d8] ;  /* 0x0000f600ff487b82 */ /* 0x000ee20000000a00 */
[----:B0-----:R-:W-:-:S07]  /*0790*/  @P1 IMAD.WIDE.U32 R60, R3, 0x10, R60 ;  /* 0x00000010033c1825 */ /* 0x001fce00078e003c */
[----:B------:R-:W0:Y:S01]  /*07a0*/  @P2 LDC.64 R78, c[0x0][0x440] ;  /* 0x00011000ff4e2b82 */ /* 0x000e220000000a00 */
[C---:B-1----:R-:W-:Y:S01]  /*07b0*/  @P1 IMAD.WIDE.U32 R64, R3.reuse, 0x10, R64 ;  /* 0x0000001003401825 */ /* 0x042fe200078e0040 */
[----:B------:R-:W-:-:S06]  /*07c0*/  @P1 IADD3 R3, PT, PT, R3, 0x20, RZ ;  /* 0x0000002003031810 */ /* 0x000fcc0007ffe0ff */
[----:B------:R-:W1:Y:S08]  /*07d0*/  LDC.64 R80, c[0x0][0x3d0] ;  /* 0x0000f400ff507b82 */ /* 0x000e700000000a00 */
[----:B------:R-:W4:Y:S08]  /*07e0*/  LDC.64 R82, c[0x0][0x3d8] ;  /* 0x0000f600ff527b82 */ /* 0x000f300000000a00 */
[----:B------:R-:W4:Y:S01]  /*07f0*/  @P3 LDC.64 R84, c[0x0][0x440] ;  /* 0x00011000ff543b82 */ /* 0x000f220000000a00 */
[----:B--2---:R-:W-:Y:S01]  /*0800*/  @P2 IMAD.WIDE.U32 R68, R3, 0x10, R68 ;  /* 0x0000001003442825 */ /* 0x004fe200078e0044 */
[----:B------:R-:W-:-:S03]  /*0810*/  ISETP.GE.U32.AND P4, PT, R0, 0xa0, PT ;  /* 0x000000a00000780c */ /* 0x000fc60003f86070 */
[----:B------:R-:W-:Y:S01]  /*0820*/  HFMA2 R74, -RZ, RZ, 0, 0 ;  /* 0x00000000ff4a7431 */ /* 0x000fe200000001ff */
[----:B------:R-:W5:Y:S01]  /*0830*/  @P1 LDG.E.128 R24, desc[UR6][R60.64] ;  /* 0x000000063c181981 */ /* 0x000f62000c1e1d00 */
[----:B---3--:R-:W-:-:S04]  /*0840*/  @P2 IMAD.WIDE.U32 R76, R3, 0x10, R72 ;  /* 0x00000010034c2825 */ /* 0x008fc800078e0048 */
[----:B------:R-:W-:Y:S01]  /*0850*/  HFMA2 R66, -RZ, RZ, 0, 0 ;  /* 0x00000000ff427431 */ /* 0x000fe200000001ff */
[----:B------:R-:W-:Y:S01]  /*0860*/  MOV R70, RZ ;  /* 0x000000ff00467202 */ /* 0x000fe20000000f00 */
[----:B------:R2:W5:Y:S01]  /*0870*/  @P1 LD.E.128 R52, desc[UR6][R64.64] ;  /* 0x0000000640341980 */ /* 0x000562000c101d00 */
[C---:B0-----:R-:W-:Y:S01]  /*0880*/  @P2 IMAD.WIDE.U32 R78, R3.reuse, 0x10, R78 ;  /* 0x00000010034e2825 */ /* 0x041fe200078e004e */
[----:B------:R-:W-:Y:S02]  /*0890*/  @P2 IADD3 R3, PT, PT, R3, 0x20, RZ ;  /* 0x0000002003032810 */ /* 0x000fe40007ffe0ff */
[----:B------:R-:W5:Y:S03]  /*08a0*/  @P2 LDG.E.128 R32, desc[UR6][R76.64] ;  /* 0x000000064c202981 */ /* 0x000f66000c1e1d00 */
[C---:B-1----:R-:W-:Y:S01]  /*08b0*/  @P3 IMAD.WIDE.U32 R80, R3.reuse, 0x10, R80 ;  /* 0x0000001003503825 */ /* 0x042fe200078e0050 */
[----:B------:R-:W5:Y:S03]  /*08c0*/  @P2 LD.E.128 R48, desc[UR6][R78.64] ;  /* 0x000000064e302980 */ /* 0x000f66000c101d00 */
[C---:B----4-:R-:W-:Y:S01]  /*08d0*/  @P3 IMAD.WIDE.U32 R82, R3.reuse, 0x10, R82 ;  /* 0x0000001003523825 */ /* 0x050fe200078e0052 */
[----:B------:R-:W5:Y:S03]  /*08e0*/  @P3 LDG.E.128 R36, desc[UR6][R80.64] ;  /* 0x0000000650243981 */ /* 0x000f66000c1e1d00 */
[----:B------:R-:W-:Y:S01]  /*08f0*/  @P3 IMAD.WIDE.U32 R84, R3, 0x10, R84 ;  /* 0x0000001003543825 */ /* 0x000fe200078e0054 */
[----:B------:R-:W5:Y:S04]  /*0900*/  @P3 LDG.E.128 R40, desc[UR6][R82.64] ;  /* 0x0000000652283981 */ /* 0x000f68000c1e1d00 */
[----:B------:R-:W5:Y:S01]  /*0910*/  @P3 LD.E.128 R44, desc[UR6][R84.64] ;  /* 0x00000006542c3980 */ /* 0x000f62000c101d00 */
[----:B------:R-:W-:-:S02]  /*0920*/  CS2R R72, SRZ ;  /* 0x0000000000487805 */ /* 0x000fc4000001ff00 */
[----:B--2---:R-:W-:Y:S02]  /*0930*/  CS2R R64, SRZ ;  /* 0x0000000000407805 */ /* 0x004fe4000001ff00 */
[----:B------:R-:W-:Y:S01]  /*0940*/  MOV R62, RZ ;  /* 0x000000ff003e7202 */ /* 0x000fe20000000f00 */
[----:B------:R0:W5:Y:S01]  /*0950*/  @P2 LDG.E.128 R28, desc[UR6][R68.64] ;  /* 0x00000006441c2981 */ /* 0x000162000c1e1d00 */
[----:B------:R-:W-:Y:S02]  /*0960*/  CS2R R60, SRZ ;  /* 0x00000000003c7805 */ /* 0x000fe4000001ff00 */
[----:B------:R-:W-:Y:S02]  /*0970*/  @P0 MOV R63, RZ ;  /* 0x000000ff003f0202 */ /* 0x000fe40000000f00 */
[----:B------:R-:W-:Y:S02]  /*0980*/  @P1 MOV R67, RZ ;  /* 0x000000ff00431202 */ /* 0x000fe40000000f00 */
[----:B------:R-:W-:-:S02]  /*0990*/  @P2 MOV R71, RZ ;  /* 0x000000ff00472202 */ /* 0x000fc40000000f00 */
        /* <DEDUP_REMOVED lines=22> */
[----:B------:R-:W-:Y:S01]  /*0b00*/  CS2R R60, SRZ ;  /* 0x00000000003c7805 */ /* 0x000fe2000001ff00 */
[----:B------:R-:W-:Y:S06]  /*0b10*/  BRA `(.L_x_16598) ;  /* 0x00000008003c7947 */ /* 0x000fec0003800000 */
.L_x_16596:
        /* <DEDUP_REMOVED lines=28> */
[----:B------:R-:W3:Y:S01]  /*0ce0*/  LDC.64 R96, c[0x0][0x3d8] ;  /* 0x0000f600ff607b82 */ /* 0x000ee20000000a00 */
[----:B------:R-:W-:Y:S01]  /*0cf0*/  @P0 LOP3.LUT R3, R3, 0x20, RZ, 0xfc, !PT ;  /* 0x0000002003030812 */ /* 0x000fe200078efcff */
[----:B------:R0:W5:Y:S06]  /*0d00*/  @P0 LD.E.128 R60, desc[UR6][R4.64] ;  /* 0x00000006043c0980 */ /* 0x00016c000c101d00 */
[----:B------:R-:W3:Y:S01]  /*0d10*/  @P3 LDC.64 R98, c[0x0][0x440] ;  /* 0x00011000ff623b82 */ /* 0x000ee20000000a00 */
        /* <DEDUP_REMOVED lines=43> */
.L_x_16599:
        /* <DEDUP_REMOVED lines=12> */
[----:B-1----:R-:W-:-:S07]  /*1090*/  @P0 IMAD.WIDE.U32 R48, R3, 0x10, R8 ;  /* 0x0000001003300825 */ /* 0x002fce00078e0008 */
[----:B------:R-:W1:Y:S01]  /*10a0*/  LDC.64 R92, c[0x0][0x3d8] ;  /* 0x0000f600ff5c7b82 */ /* 0x000e620000000a00 */
[C---:B--2---:R-:W-:Y:S01]  /*10b0*/  @P0 IMAD.WIDE.U32 R44, R3.reuse, 0x10, R6 ;  /* 0x00000010032c0825 */ /* 0x044fe200078e0006 */
[----:B------:R-:W-:-:S06]  /*10c0*/  @P0 LOP3.LUT R3, R3, 0x20, RZ, 0xfc, !PT ;  /* 0x0000002003030812 */ /* 0x000fcc00078efcff */
[----:B------:R-:W2:Y:S01]  /*10d0*/  LDC.64 R94, c[0x0][0x3d0] ;  /* 0x0000f400ff5e7b82 */ /* 0x000ea20000000a00 */
[----:B---3--:R-:W-:-:S07]  /*10e0*/  @P1 IMAD.WIDE.U32 R52, R3, 0x10, R52 ;  /* 0x0000001003341825 */ /* 0x008fce00078e0034 */
[----:B------:R-:W3:Y:S01]  /*10f0*/  LDC.64 R98, c[0x0][0x3d8] ;  /* 0x0000f600ff627b82 */ /* 0x000ee20000000a00 */
[----:B0-----:R-:W-:-:S07]  /*1100*/  @P1 IMAD.WIDE.U32 R56, R3, 0x10, R56 ;  /* 0x0000001003381825 */ /* 0x001fce00078e0038 */
[----:B------:R-:W0:Y:S01]  /*1110*/  LDC.64 R100, c[0x0][0x3d0] ;  /* 0x0000f400ff647b82 */ /* 0x000e220000000a00 */
[C---:B-1----:R-:W-:Y:S01]  /*1120*/  @P1 IMAD.WIDE.U32 R92, R3.reuse, 0x10, R92 ;  /* 0x00000010035c1825 */ /* 0x042fe200078e005c */
[----:B------:R-:W-:-:S06]  /*1130*/  @P1 IADD3 R3, PT, PT, R3, 0x20, RZ ;  /* 0x0000002003031810 */ /* 0x000fcc0007ffe0ff */
[----:B------:R-:W1:Y:S01]  /*1140*/  LDC.64 R104, c[0x0][0x3d8] ;  /* 0x0000f600ff687b82 */ /* 0x000e620000000a00 */
[C---:B--2---:R-:W-:Y:S01]  /*1150*/  @P2 IMAD.WIDE.U32 R94, R3.reuse, 0x10, R94 ;  /* 0x00000010035e2825 */ /* 0x044fe200078e005e */
[----:B------:R-:W5:Y:S04]  /*1160*/  @P1 LDG.E.128 R24, desc[UR6][R92.64] ;  /* 0x000000065c181981 */ /* 0x000f68000c1e1d00 */
[----:B------:R-:W5:Y:S02]  /*1170*/  @P2 LDG.E.128 R28, desc[UR6][R94.64] ;  /* 0x000000065e1c2981 */ /* 0x000f64000c1e1d00 */
[----:B------:R-:W2:Y:S01]  /*1180*/  @P2 LDC.64 R96, c[0x0][0x438] ;  /* 0x00010e00ff602b82 */ /* 0x000ea20000000a00 */
[----:B---3--:R-:W-:-:S04]  /*1190*/  @P2 IMAD.WIDE.U32 R98, R3, 0x10, R98 ;  /* 0x0000001003622825 */ /* 0x008fc800078e0062 */
[----:B------:R-:W-:Y:S01]  /*11a0*/  HFMA2 R46, -RZ, RZ, 0, 0 ;  /* 0x00000000ff2e7431 */ /* 0x000fe200000001ff */
[----:B------:R3:W5:Y:S04]  /*11b0*/  @P0 LD.E.128 R60, desc[UR6][R44.64] ;  /* 0x000000062c3c0980 */ /* 0x000768000c101d00 */
[----:B------:R-:W5:Y:S01]  /*11c0*/  @P2 LDG.E.128 R32, desc[UR6][R98.64] ;  /* 0x0000000662202981 */ /* 0x000f62000c1e1d00 */
[----:B------:R-:W4:Y:S01]  /*11d0*/  @P3 LDC.64 R102, c[0x0][0x438] ;  /* 0x00010e00ff663b82 */ /* 0x000f220000000a00 */
[----:B------:R-:W-:Y:S01]  /*11e0*/  HFMA2 R54, -RZ, RZ, 0, 0 ;  /* 0x00000000ff367431 */ /* 0x000fe200000001ff */
[----:B------:R-:W-:Y:S01]  /*11f0*/  MOV R50, RZ ;  /* 0x000000ff00327202 */ /* 0x000fe20000000f00 */
[----:B------:R3:W5:Y:S01]  /*1200*/  @P0 LDG.E.128 R16, desc[UR6][R48.64] ;  /* 0x0000000630100981 */ /* 0x000762000c1e1d00 */
[----:B------:R-:W-:-:S02]  /*1210*/  MOV R58, RZ ;  /* 0x000000ff003a7202 */ /* 0x000fc40000000f00 */
[----:B------:R-:W-:Y:S02]  /*1220*/  @P4 CS2R R90, SRZ ;  /* 0x00000000005a4805 */ /* 0x000fe4000001ff00 */
[----:B------:R-:W-:Y:S01]  /*1230*/  @P0 MOV R59, RZ ;  /* 0x000000ff003b0202 */ /* 0x000fe20000000f00 */
[----:B------:R3:W5:Y:S01]  /*1240*/  @P1 LDG.E.128 R20, desc[UR6][R52.64] ;  /* 0x0000000634141981 */ /* 0x000762000c1e1d00 */
[----:B------:R-:W3:Y:S01]  /*1250*/  LDC.64 R8, c[0x0][0x3d8] ;  /* 0x0000f600ff087b82 */ /* 0x000ee20000000a00 */
[----:B------:R-:W-:Y:S02]  /*1260*/  @P1 MOV R55, RZ ;  /* 0x000000ff00371202 */ /* 0x000fe40000000f00 */
[----:B------:R-:W-:Y:S01]  /*1270*/  @P4 CS2R R88, SRZ ;  /* 0x0000000000584805 */ /* 0x000fe2000001ff00 */
[----:B------:R3:W5:Y:S04]  /*1280*/  @P1 LD.E.128 R64, desc[UR6][R56.64] ;  /* 0x0000000638401980 */ /* 0x000768000c101d00 */
[----:B------:R-:W3:Y:S01]  /*1290*/  LDC.64 R4, c[0x0][0x3d0] ;  /* 0x0000f400ff047b82 */ /* 0x000ee20000000a00 */
[C---:B--2---:R-:W-:Y:S01]  /*12a0*/  @P2 IMAD.WIDE.U32 R96, R3.reuse, 0x10, R96 ;  /* 0x0000001003602825 */ /* 0x044fe200078e0060 */
[----:B------:R-:W-:-:S04]  /*12b0*/  @P2 IADD3 R3, PT, PT, R3, 0x20, RZ ;  /* 0x0000002003032810 */ /* 0x000fc80007ffe0ff */
[----:B------:R2:W5:Y:S01]  /*12c0*/  @P2 LD.E.128 R68, desc[UR6][R96.64] ;  /* 0x0000000660442980 */ /* 0x000562000c101d00 */
[C---:B0-----:R-:W-:Y:S01]  /*12d0*/  @P3 IMAD.WIDE.U32 R100, R3.reuse, 0x10, R100 ;  /* 0x0000001003643825 */ /* 0x041fe200078e0064 */
[----:B------:R-:W0:Y:S03]  /*12e0*/  @P4 LDC.64 R6, c[0x0][0x438] ;  /* 0x00010e00ff064b82 */ /* 0x000e260000000a00 */
[C---:B----4-:R-:W-:Y:S01]  /*12f0*/  @P3 IMAD.WIDE.U32 R102, R3.reuse, 0x10, R102 ;  /* 0x0000001003663825 */ /* 0x050fe200078e0066 */
[----:B------:R2:W5:Y:S03]  /*1300*/  @P3 LDG.E.128 R36, desc[UR6][R100.64] ;  /* 0x0000000664243981 */ /* 0x000566000c1e1d00 */
[C---:B-1----:R-:W-:Y:S01]  /*1310*/  @P3 IMAD.WIDE.U32 R104, R3.reuse, 0x10, R104 ;  /* 0x0000001003683825 */ /* 0x042fe200078e0068 */
[----:B------:R-:W-:Y:S01]  /*1320*/  @P3 IADD3 R3, PT, PT, R3, 0x20, RZ ;  /* 0x0000002003033810 */ /* 0x000fe20007ffe0ff */
[----:B------:R2:W5:Y:S04]  /*1330*/  @P3 LD.E.128 R72, desc[UR6][R102.64] ;  /* 0x0000000666483980 */ /* 0x000568000c101d00 */
[C---:B---3--:R-:W-:Y:S01]  /*1340*/  @P4 IMAD.WIDE.U32 R8, R3.reuse, 0x10, R8 ;  /* 0x0000001003084825 */ /* 0x048fe200078e0008 */
[----:B------:R2:W5:Y:S03]  /*1350*/  @P3 LDG.E.128 R40, desc[UR6][R104.64] ;  /* 0x0000000668283981 */ /* 0x000566000c1e1d00 */
[C---:B------:R-:W-:Y:S01]  /*1360*/  @P4 IMAD.WIDE.U32 R4, R3.reuse, 0x10, R4 ;  /* 0x0000001003044825 */ /* 0x040fe200078e0004 */
[----:B------:R2:W5:Y:S04]  /*1370*/  @P4 LDG.E.128 R76, desc[UR6][R8.64] ;  /* 0x00000006084c4981 */ /* 0x000568000c1e1d00 */
[----:B------:R2:W5:Y:S01]  /*1380*/  @P4 LDG.E.128 R80, desc[UR6][R4.64] ;  /* 0x0000000604504981 */ /* 0x000562000c1e1d00 */
[----:B0-----:R-:W-:-:S05]  /*1390*/  @P4 IMAD.WIDE.U32 R6, R3, 0x10, R6 ;  /* 0x0000001003064825 */ /* 0x001fca00078e0006 */
[----:B------:R2:W5:Y:S01]  /*13a0*/  @P4 LD.E.128 R84, desc[UR6][R6.64] ;  /* 0x0000000606544980 */ /* 0x000562000c101d00 */
[----:B------:R-:W-:Y:S02]  /*13b0*/  CS2R R44, SRZ ;  /* 0x00000000002c7805 */ /* 0x000fe4000001ff00 */
[----:B------:R-:W-:Y:S02]  /*13c0*/  CS2R R48, SRZ ;  /* 0x0000000000307805 */ /* 0x000fe4000001ff00 */
[----:B------:R-:W-:Y:S02]  /*13d0*/  CS2R R52, SRZ ;  /* 0x0000000000347805 */ /* 0x000fe4000001ff00 */
[----:B------:R-:W-:Y:S02]  /*13e0*/  CS2R R56, SRZ ;  /* 0x0000000000387805 */ /* 0x000fe4000001ff00 */
[----:B------:R-:W-:Y:S02]  /*13f0*/  @P2 MOV R51, RZ ;  /* 0x000000ff00332202 */ /* 0x000fe40000000f00 */
[----:B--2---:R-:W-:-:S07]  /*1400*/  @P3 MOV R47, RZ ;  /* 0x000000ff002f3202 */ /* 0x004fce0000000f00 */
.L_x_16598:
[----:B------:R-:W-:Y:S05]  /*1410*/  BSYNC.RECONVERGENT B0 ;  /* 0x0000000000007941 */ /* 0x000fea0003800200 */
.L_x_16595:
[----:B------:R-:W0:Y:S01]  /*1420*/  S2UR UR4, SR_CTAID.X ;  /* 0x00000000000479c3 */ /* 0x000e220000002500 */
[----:B------:R-:W1:Y:S01]  /*1430*/  LDCU UR5, c[0x0][0x384] ;  /* 0x00007080ff0577ac */ /* 0x000e620008000800 */
[----:B------:R-:W-:Y:S01]  /*1440*/  SHF.R.U32.HI R2, RZ, 0x5, R2 ;  /* 0x00000005ff027819 */ /* 0x000fe20000011602 */
[----:B0-----:R-:W-:-:S06]  /*1450*/  USHF.L.U32 UR4, UR4, 0x2, URZ ;  /* 0x0000000204047899 */ /* 0x001fcc00080006ff */
[----:B------:R-:W-:-:S04]  /*1460*/  LOP3.LUT R2, R2, UR4, RZ, 0xfc, !PT ;  /* 0x0000000402027c12 */ /* 0x000fc8000f8efcff */
[----:B-1----:R-:W-:-:S13]  /*1470*/  ISETP.GE.AND P1, PT, R2, UR5, PT ;  /* 0x0000000502007c0c */ /* 0x002fda000bf26270 */
[----:B------:R-:W-:Y:S05]  /*1480*/  @P1 EXIT ;  /* 0x000000000000194d */ /* 0x000fea0003800000 */
[----:B------:R-:W0:Y:S01]  /*1490*/  LDCU UR12, c[0x0][0x388] ;  /* 0x00007100ff0c77ac */ /* 0x000e220008000800 */
[----:B------:R-:W1:Y:S01]  /*14a0*/  LDCU.U8 UR10, c[0x0][0x410] ;  /* 0x00008200ff0a77ac */ /* 0x000e620008000000 */
[----:B------:R-:W2:Y:S01]  /*14b0*/  LDCU UR11, c[0x0][0x448] ;  /* 0x00008900ff0b77ac */ /* 0x000ea20008000800 */
[----:B------:R-:W3:Y:S01]  /*14c0*/  LDCU.64 UR4, c[0x0][0x398] ;  /* 0x00007300ff0477ac */ /* 0x000ee20008000a00 */
[----:B------:R-:W4:Y:S02]  /*14d0*/  LDCU.64 UR8, c[0x0][0x3a0] ;  /* 0x00007400ff0877ac */ /* 0x000f240008000a00 */
.L_x_16641:
[----:B0-----:R-:W-:Y:S01]  /*14e0*/  IMAD R3, R2, UR12, RZ ;  /* 0x0000000c02037c24 */ /* 0x001fe2000f8e02ff */
        /* <DEDUP_REMOVED lines=11> */
[----:B------:R-:W3:Y:S08]  /*15a0*/  @P0 LDC.64 R4, c[0x0][0x398] ;  /* 0x0000e600ff040b82 */ /* 0x000ef00000000a00 */
[----:B------:R-:W4:Y:S01]  /*15b0*/  @P1 LDC.64 R6, c[0x0][0x3a0] ;  /* 0x0000e800ff061b82 */ /* 0x000f220000000a00 */
[----:B0-----:R-:W-:-:S06]  /*15c0*/  IMAD.WIDE.U32 R108, R145, 0x10, R108 ;  /* 0x00000010916c7825 */ /* 0x001fcc00078e006c */
[----:B------:R-:W5:Y:S01]  /*15d0*/  LDG.E.128 R108, desc[UR6][R108.64] ;  /* 0x000000066c6c7981 */ /* 0x000f62000c1e1d00 */
[----:B---3--:R-:W-:-:S05]  /*15e0*/  @P0 IMAD.WIDE.U32 R4, R145, 0x10, R4 ;  /* 0x0000001091040825 */ /* 0x008fca00078e0004 */
        /* <DEDUP_REMOVED lines=19> */
.L_x_16603:
[----:B-----5:R-:W-:Y:S02]  /*1720*/  HADD2.F32 R3, -RZ, R108.H0_H0 ;  /* 0x2000006cff037230 */ /* 0x020fe40000004100 */
[----:B------:R-:W-:Y:S02]  /*1730*/  HADD2.F32 R7, -RZ, R110.H0_H0 ;  /* 0x2000006eff077230 */ /* 0x000fe40000004100 */
[----:B------:R-:W-:Y:S02]  /*1740*/  HADD2.F32 R108, -RZ, R108.H1_H1 ;  /* 0x3000006cff6c7230 */ /* 0x000fe40000004100 */
[----:B------:R-:W-:Y:S01]  /*1750*/  FADD.FTZ R104, R96, R3 ;  /* 0x0000000360687221 */ /* 0x000fe20000010000 */
[----:B------:R-:W-:Y:S02]  /*1760*/  HADD2.F32 R110, -RZ, R110.H1_H1 ;  /* 0x3000006eff6e7230 */ /* 0x000fe40000004100 */
[--C-:B------:R-:W-:Y:S02]  /*1770*/  HADD2.F32 R5, -RZ, R109.reuse.H0_H0 ;  /* 0x2000006dff057230 */ /* 0x100fe40000004100 */
[----:B------:R-:W-:Y:S01]  /*1780*/  FADD.FTZ R105, R97, R108 ;  /* 0x0000006c61697221 */ /* 0x000fe20000010000 */
[----:B------:R-:W-:-:S02]  /*1790*/  HADD2.F32 R4, -RZ, R109.H1_H1 ;  /* 0x3000006dff047230 */ /* 0x000fc40000004100 */
[----:B------:R-:W-:Y:S01]  /*17a0*/  FADD.FTZ R109, R101, R110 ;  /* 0x0000006e656d7221 */ /* 0x000fe20000010000 */
[--C-:B------:R-:W-:Y:S02]  /*17b0*/  HADD2.F32 R9, -RZ, R111.reuse.H0_H0 ;  /* 0x2000006fff097230 */ /* 0x100fe40000004100 */
[----:B------:R-:W-:Y:S01]  /*17c0*/  FADD.FTZ R106, R98, R5 ;  /* 0x00000005626a7221 */ /* 0x000fe20000010000 */
[----:B------:R-:W-:Y:S02]  /*17d0*/  HADD2.F32 R6, -RZ, R111.H1_H1 ;  /* 0x3000006fff067230 */ /* 0x000fe40000004100 */
[----:B------:R-:W-:Y:S01]  /*17e0*/  FADD.FTZ R107, R99, R4 ;  /* 0x00000004636b7221 */ /* 0x000fe20000010000 */
[----:B------:R-:W-:Y:S01]  /*17f0*/  FADD.FTZ R108, R100, R7 ;  /* 0x00000007646c7221 */ /* 0x000fe20000010000 */
[----:B------:R-:W-:Y:S01]  /*1800*/  FADD.FTZ R110, R102, R9 ;  /* 0x00000009666e7221 */ /* 0x000fe20000010000 */
[----:B------:R-:W-:Y:S01]  /*1810*/  FADD.FTZ R111, R103, R6 ;  /* 0x00000006676f7221 */ /* 0x000fe20000010000 */
[----:B------:R-:W-:Y:S06]  /*1820*/  BRA `(.L_x_16604) ;  /* 0x0000000000f07947 */ /* 0x000fec0003800000 */
.L_x_16602:
[----:B------:R-:W-:-:S04]  /*1830*/  UISETP.NE.U32.AND UP0, UPT, UR8, URZ, UPT ;  /* 0x000000ff0800728c */ /* 0x000fc8000bf05070 */
[----:B------:R-:W-:-:S09]  /*1840*/  UISETP.NE.AND.EX UP0, UPT, UR9, URZ, UPT, UP0 ;  /* 0x000000ff0900728c */ /* 0x000fd2000bf05300 */
[----:B------:R-:W-:Y:S05]  /*1850*/  BRA.U UP0, `(.L_x_16605) ;  /* 0x0000000100647547 */ /* 0x000fea000b800000 */
[--C-:B-----5:R-:W-:Y:S02]  /*1860*/  HADD2.F32 R3, -RZ, R108.reuse.H0_H0 ;  /* 0x2000006cff037230 */ /* 0x120fe40000004100 */
[----:B------:R-:W-:Y:S02]  /*1870*/  HADD2.F32 R108, -RZ, R108.H1_H1 ;  /* 0x3000006cff6c7230 */ /* 0x000fe40000004100 */
[----:B------:R-:W-:Y:S02]  /*1880*/  HADD2.F32 R105, -RZ, R92.H1_H1 ;  /* 0x3000005cff697230 */ /* 0x000fe40000004100 */
[--C-:B------:R-:W-:Y:S02]  /*1890*/  HADD2.F32 R5, -RZ, R109.reuse.H0_H0 ;  /* 0x2000006dff057230 */ /* 0x100fe40000004100 */
[----:B------:R-:W-:Y:S02]  /*18a0*/  HADD2.F32 R4, -RZ, R109.H1_H1 ;  /* 0x3000006dff047230 */ /* 0x000fe40000004100 */
[----:B------:R-:W-:Y:S01]  /*18b0*/  FADD.FTZ R105, R108, R105 ;  /* 0x000000696c697221 */ /* 0x000fe20000010000 */
[----:B------:R-:W-:-:S02]  /*18c0*/  HADD2.F32 R7, -RZ, R110.H0_H0 ;  /* 0x2000006eff077230 */ /* 0x000fc40000004100 */
[----:B------:R-:W-:Y:S02]  /*18d0*/  HADD2.F32 R6, -RZ, R110.H1_H1 ;  /* 0x3000006eff067230 */ /* 0x000fe40000004100 */
[--C-:B------:R-:W-:Y:S02]  /*18e0*/  HADD2.F32 R9, -RZ, R111.reuse.H0_H0 ;  /* 0x2000006fff097230 */ /* 0x100fe40000004100 */
[----:B------:R-:W-:Y:S02]  /*18f0*/  HADD2.F32 R8, -RZ, R111.H1_H1 ;  /* 0x3000006fff087230 */ /* 0x000fe40000004100 */
[----:B------:R-:W-:Y:S02]  /*1900*/  HADD2.F32 R104, -RZ, R92.H0_H0 ;  /* 0x2000005cff687230 */ /* 0x000fe40000004100 */
[--C-:B------:R-:W-:Y:S02]  /*1910*/  HADD2.F32 R106, -RZ, R93.reuse.H0_H0 ;  /* 0x2000005dff6a7230 */ /* 0x100fe40000004100 */
        /* <DEDUP_REMOVED lines=10> */
[----:B------:R-:W-:Y:S02]  /*19c0*/  FADD.FTZ R110, R9, R110 ;  /* 0x0000006e096e7221 */ /* 0x000fe40000010000 */
[----:B------:R-:W-:Y:S01]  /*19d0*/  FADD.FTZ R111, R8, R111 ;  /* 0x0000006f086f7221 */ /* 0x000fe20000010000 */
[----:B------:R-:W-:Y:S06]  /*19e0*/  BRA `(.L_x_16604) ;  /* 0x0000000000807947 */ /* 0x000fec0003800000 */
.L_x_16605:
[--C-:B-----5:R-:W-:Y:S02]  /*19f0*/  HADD2.F32 R3, -RZ, R108.reuse.H0_H0 ;  /* 0x2000006cff037230 */ /* 0x120fe40000004100 */
[----:B------:R-:W-:Y:S02]  /*1a00*/  HADD2.F32 R108, -RZ, R108.H1_H1 ;  /* 0x3000006cff6c7230 */ /* 0x000fe40000004100 */
[----:B------:R-:W-:Y:S02]  /*1a10*/  HADD2.F32 R6, -RZ, R109.H0_H0 ;  /* 0x2000006dff067230 */ /* 0x000fe40000004100 */
[--C-:B------:R-:W-:Y:S02]  /*1a20*/  HADD2.F32 R4, -RZ, R92.reuse.H0_H0 ;  /* 0x2000005cff047230 */ /* 0x100fe40000004100 */
[----:B------:R-:W-:Y:S02]  /*1a30*/  HADD2.F32 R5, -RZ, R92.H1_H1 ;  /* 0x3000005cff057230 */ /* 0x000fe40000004100 */
        /* <DEDUP_REMOVED lines=15> */
[----:B------:R-:W-:Y:S02]  /*1b30*/  HADD2.F32 R5, -RZ, R94.H0_H0 ;  /* 0x2000005eff057230 */ /* 0x000fe40000004100 */
[----:B------:R-:W-:-:S02]  /*1b40*/  HADD2.F32 R11, -RZ, R95.H0_H0 ;  /* 0x2000005fff0b7230 */ /* 0x000fc40000004100 */
[----:B------:R-:W-:Y:S01]  /*1b50*/  FADD.FTZ R4, R109, R4 ;  /* 0x000000046d047221 */ /* 0x000fe20000010000 */
[----:B------:R-:W-:Y:S02]  /*1b60*/  HADD2.F32 R6, -RZ, R95.H1_H1 ;  /* 0x3000005fff067230 */ /* 0x000fe40000004100 */
[----:B------:R-:W-:Y:S01]  /*1b70*/  FADD.FTZ R5, R8, R5 ;  /* 0x0000000508057221 */ /* 0x000fe20000010000 */
[----:B------:R-:W-:Y:S01]  /*1b80*/  FADD.FTZ R109, R101, R110 ;  /* 0x0000006e656d7221 */ /* 0x000fe20000010000 */
[----:B------:R-:W-:Y:S01]  /*1b90*/  FADD.FTZ R11, R10, R11 ;  /* 0x0000000b0a0b7221 */ /* 0x000fe20000010000 */
[----:B------:R-:W-:Y:S01]  /*1ba0*/  FADD.FTZ R107, R99, R4 ;  /* 0x00000004636b7221 */ /* 0x000fe20000010000 */
[----:B------:R-:W-:Y:S01]  /*1bb0*/  FADD.FTZ R6, R111, R6 ;  /* 0x000000066f067221 */ /* 0x000fe20000010000 */
[----:B------:R-:W-:Y:S01]  /*1bc0*/  FADD.FTZ R108, R100, R5 ;  /* 0x00000005646c7221 */ /* 0x000fe20000010000 */
[----:B------:R-:W-:Y:S02]  /*1bd0*/  FADD.FTZ R110, R102, R11 ;  /* 0x0000000b666e7221 */ /* 0x000fe40000010000 */
[----:B------:R-:W-:-:S07]  /*1be0*/  FADD.FTZ R111, R103, R6 ;  /* 0x00000006676f7221 */ /* 0x000fce0000010000 */
.L_x_16604:
[----:B------:R-:W0:Y:S01]  /*1bf0*/  LDC.64 R4, c[0x0][0x3a8] ;  /* 0x0000ea00ff047b82 */ /* 0x000e220000000a00 */
[C---:B------:R-:W-:Y:S01]  /*1c00*/  IADD3 R3, PT, PT, R145.reuse, 0x20, RZ ;  /* 0x0000002091037810 */ /* 0x040fe20007ffe0ff */
[----:B0-----:R-:W-:-:S05]  /*1c10*/  IMAD.WIDE.U32 R4, R145, 0x20, R4 ;  /* 0x0000002091047825 */ /* 0x001fca00078e0004 */
[----:B------:R0:W-:Y:S04]  /*1c20*/  STG.E.128 desc[UR6][R4.64], R104 ;  /* 0x0000006804007986 */ /* 0x0001e8000c101d06 */
[----:B------:R0:W-:Y:S02]  /*1c30*/  STG.E.128 desc[UR6][R4.64+0x10], R108 ;  /* 0x0000106c04007986 */ /* 0x0001e4000c101d06 */
.L_x_16601:
[----:B-1234-:R-:W-:Y:S05]  /*1c40*/  BSYNC.RECONVERGENT B0 ;  /* 0x0000000000007941 */ /* 0x01efea0003800200 */
.L_x_16600:
        /* <DEDUP_REMOVED lines=20> */
[--C-:B0----5:R-:W-:Y:S02]  /*1d90*/  HADD2.F32 R4, -RZ, R116.reuse.H0_H0 ;  /* 0x20000074ff047230 */ /* 0x121fe40000004100 */
[----:B------:R-:W-:Y:S02]  /*1da0*/  HADD2.F32 R116, -RZ, R116.H1_H1 ;  /* 0x30000074ff747230 */ /* 0x000fe40000004100 */
[--C-:B------:R-:W-:Y:S02]  /*1db0*/  HADD2.F32 R7, -RZ, R92.reuse.H1_H1 ;  /* 0x3000005cff077230 */ /* 0x100fe40000004100 */
        /* <DEDUP_REMOVED lines=8> */
[----:B------:R-:W-:Y:S02]  /*1e40*/  HADD2.F32 R10, -RZ, R119.H0_H0 ;  /* 0x20000077ff0a7230 */ /* 0x000fe40000004100 */
[----:B------:R-:W-:Y:S01]  /*1e50*/  FADD.FTZ R112, R96, R5 ;  /* 0x0000000560707221 */ /* 0x000fe20000010000 */
[----:B------:R-:W-:Y:S02]  /*1e60*/  HADD2.F32 R11, -RZ, R94.H1_H1 ;  /* 0x3000005eff0b7230 */ /* 0x000fe40000004100 */
[----:B------:R-:W-:Y:S01]  /*1e70*/  FADD.FTZ R114, R98, R7 ;  /* 0x0000000762727221 */ /* 0x000fe20000010000 */
[----:B------:R-:W-:-:S02]  /*1e80*/  HADD2.F32 R117, -RZ, R117.H1_H1 ;  /* 0x30000075ff757230 */ /* 0x000fc40000004100 */
[----:B------:R-:W-:Y:S02]  /*1e90*/  HADD2.F32 R119, -RZ, R119.H1_H1 ;  /* 0x30000077ff777230 */ /* 0x000fe40000004100 */
[----:B------:R-:W-:Y:S01]  /*1ea0*/  FADD.FTZ R118, R11, R118 ;  /* 0x000000760b767221 */ /* 0x000fe20000010000 */
[----:B------:R-:W-:Y:S02]  /*1eb0*/  HADD2.F32 R4, -RZ, R93.H1_H1 ;  /* 0x3000005dff047230 */ /* 0x000fe40000004100 */
[----:B------:R-:W-:Y:S02]  /*1ec0*/  HADD2.F32 R9, -RZ, R94.H0_H0 ;  /* 0x2000005eff097230 */ /* 0x000fe40000004100 */
[--C-:B------:R-:W-:Y:S02]  /*1ed0*/  HADD2.F32 R113, -RZ, R95.reuse.H0_H0 ;  /* 0x2000005fff717230 */ /* 0x100fe40000004100 */
[----:B------:R-:W-:Y:S01]  /*1ee0*/  FADD.FTZ R4, R4, R117 ;  /* 0x0000007504047221 */ /* 0x000fe20000010000 */
[----:B------:R-:W-:-:S02]  /*1ef0*/  HADD2.F32 R6, -RZ, R95.H1_H1 ;  /* 0x3000005fff067230 */ /* 0x000fc40000004100 */
        /* <DEDUP_REMOVED lines=10> */
.L_x_16609:
[--C-:B-----5:R-:W-:Y:S02]  /*1fa0*/  HADD2.F32 R112, -RZ, R116.reuse.H0_H0 ;  /* 0x20000074ff707230 */ /* 0x120fe40000004100 */
[----:B------:R-:W-:Y:S02]  /*1fb0*/  HADD2.F32 R113, -RZ, R116.H1_H1 ;  /* 0x30000074ff717230 */ /* 0x000fe40000004100 */
[----:B------:R-:W-:Y:S02]  /*1fc0*/  HADD2.F32 R114, -RZ, R117.H0_H0 ;  /* 0x20000075ff727230 */ /* 0x000fe40000004100 */
[--C-:B0-----:R-:W-:Y:S02]  /*1fd0*/  HADD2.F32 R5, -RZ, R92.reuse.H0_H0 ;  /* 0x2000005cff057230 */ /* 0x101fe40000004100 */
[----:B------:R-:W-:Y:S02]  /*1fe0*/  HADD2.F32 R4, -RZ, R92.H1_H1 ;  /* 0x3000005cff047230 */ /* 0x000fe40000004100 */
[----:B------:R-:W-:-:S02]  /*1ff0*/  HADD2.F32 R7, -RZ, R93.H0_H0 ;  /* 0x2000005dff077230 */ /* 0x000fc40000004100 */
[----:B------:R-:W-:Y:S01]  /*2000*/  FADD.FTZ R112, R5, R112 ;  /* 0x0000007005707221 */ /* 0x000fe20000010000 */
[----:B------:R-:W-:Y:S02]  /*2010*/  HADD2.F32 R115, -RZ, R117.H1_H1 ;  /* 0x30000075ff737230 */ /* 0x000fe40000004100 */
[----:B------:R-:W-:Y:S01]  /*2020*/  FADD.FTZ R113, R4, R113 ;  /* 0x0000007104717221 */ /* 0x000fe20000010000 */
[--C-:B------:R-:W-:Y:S02]  /*2030*/  HADD2.F32 R116, -RZ, R118.reuse.H0_H0 ;  /* 0x20000076ff747230 */ /* 0x100fe40000004100 */
[----:B------:R-:W-:Y:S01]  /*2040*/  FADD.FTZ R114, R7, R114 ;  /* 0x0000007207727221 */ /* 0x000fe20000010000 */
[----:B------:R-:W-:Y:S02]  /*2050*/  HADD2.F32 R117, -RZ, R118.H1_H1 ;  /* 0x30000076ff757230 */ /* 0x000fe40000004100 */
[--C-:B------:R-:W-:Y:S02]  /*2060*/  HADD2.F32 R118, -RZ, R119.reuse.H0_H0 ;  /* 0x20000077ff767230 */ /* 0x100fe40000004100 */
[----:B------:R-:W-:-:S02]  /*2070*/  HADD2.F32 R119, -RZ, R119.H1_H1 ;  /* 0x30000077ff777230 */ /* 0x000fc40000004100 */
        /* <DEDUP_REMOVED lines=11> */
.L_x_16608:
[----:B------:R-:W-:Y:S05]  /*2130*/  @!P1 BRA `(.L_x_16611) ;  /* 0x0000000000449947 */ /* 0x000fea0003800000 */
[----:B0----5:R-:W-:Y:S02]  /*2140*/  HADD2.F32 R5, -RZ, R116.H0_H0 ;  /* 0x20000074ff057230 */ /* 0x021fe40000004100 */
        /* <DEDUP_REMOVED lines=16> */
.L_x_16611:
        /* <DEDUP_REMOVED lines=8> */
.L_x_16610:
[----:B0-----:R-:W0:Y:S02]  /*22d0*/  LDC.64 R4, c[0x0][0x3a8] ;  /* 0x0000ea00ff047b82 */ /* 0x001e240000000a00 */
[C---:B0-----:R-:W-:Y:S01]  /*22e0*/  IMAD.WIDE.U32 R4, R3.reuse, 0x20, R4 ;  /* 0x0000002003047825 */ /* 0x041fe200078e0004 */
[----:B------:R-:W-:-:S04]  /*22f0*/  IADD3 R3, PT, PT, R3, 0x20, RZ ;  /* 0x0000002003037810 */ /* 0x000fc80007ffe0ff */
[----:B------:R0:W-:Y:S04]  /*2300*/  STG.E.128 desc[UR6][R4.64], R112 ;  /* 0x0000007004007986 */ /* 0x0001e8000c101d06 */
[----:B------:R0:W-:Y:S02]  /*2310*/  STG.E.128 desc[UR6][R4.64+0x10], R116 ;  /* 0x0000107404007986 */ /* 0x0001e4000c101d06 */
.L_x_16607:
[----:B------:R-:W-:Y:S05]  /*2320*/  BSYNC.RECONVERGENT B0 ;  /* 0x0000000000007941 */ /* 0x000fea0003800200 */
.L_x_16606:
        /* <DEDUP_REMOVED lines=11> */
[----:B0-----:R-:W-:-:S05]  /*23e0*/  IMAD.WIDE.U32 R4, R3, 0x10, R4 ;  /* 0x0000001003047825 */ /* 0x001fca00078e0004 */
[----:B------:R0:W5:Y:S01]  /*23f0*/  LDG.E.128 R124, desc[UR6][R4.64] ;  /* 0x00000006047c7981 */ /* 0x000162000c1e1d00 */
        /* <DEDUP_REMOVED lines=40> */
.L_x_16615:
        /* <DEDUP_REMOVED lines=25> */
.L_x_16614:
        /* <DEDUP_REMOVED lines=18> */
.L_x_16617:
        /* <DEDUP_REMOVED lines=8> */
.L_x_16616:
[----:B0-----:R-:W0:Y:S02]  /*29b0*/  LDC.64 R4, c[0x0][0x3a8] ;  /* 0x0000ea00ff047b82 */ /* 0x001e240000000a00 */
[C---:B0-----:R-:W-:Y:S01]  /*29c0*/  IMAD.WIDE.U32 R4, R3.reuse, 0x20, R4 ;  /* 0x0000002003047825 */ /* 0x041fe200078e0004 */
[----:B------:R-:W-:-:S04]  /*29d0*/  IADD3 R3, PT, PT, R3, 0x20, RZ ;  /* 0x0000002003037810 */ /* 0x000fc80007ffe0ff */
[----:B------:R0:W-:Y:S04]  /*29e0*/  STG.E.128 desc[UR6][R4.64], R120 ;  /* 0x0000007804007986 */ /* 0x0001e8000c101d06 */
[----:B------:R0:W-:Y:S02]  /*29f0*/  STG.E.128 desc[UR6][R4.64+0x10], R124 ;  /* 0x0000107c04007986 */ /* 0x0001e4000c101d06 */
.L_x_16613:
[----:B------:R-:W-:Y:S05]  /*2a00*/  BSYNC.RECONVERGENT B0 ;  /* 0x0000000000007941 */ /* 0x000fea0003800200 */
.L_x_16612:
        /* <DEDUP_REMOVED lines=53> */
.L_x_16621:
        /* <DEDUP_REMOVED lines=25> */
.L_x_16620:
        /* <DEDUP_REMOVED lines=18> */
.L_x_16623:
        /* <DEDUP_REMOVED lines=8> */
.L_x_16622:
[----:B0-----:R-:W0:Y:S02]  /*3090*/  LDC.64 R4, c[0x0][0x3a8] ;  /* 0x0000ea00ff047b82 */ /* 0x001e240000000a00 */
[C---:B0-----:R-:W-:Y:S01]  /*30a0*/  IMAD.WIDE.U32 R4, R3.reuse, 0x20, R4 ;  /* 0x0000002003047825 */ /* 0x041fe200078e0004 */
[----:B------:R-:W-:-:S04]  /*30b0*/  IADD3 R3, PT, PT, R3, 0x20, RZ ;  /* 0x0000002003037810 */ /* 0x000fc80007ffe0ff */
[----:B------:R0:W-:Y:S04]  /*30c0*/  STG.E.128 desc[UR6][R4.64], R128 ;  /* 0x0000008004007986 */ /* 0x0001e8000c101d06 */
[----:B------:R0:W-:Y:S02]  /*30d0*/  STG.E.128 desc[UR6][R4.64+0x10], R132 ;  /* 0x0000108404007986 */ /* 0x0001e4000c101d06 */
.L_x_16619:
[----:B------:R-:W-:Y:S05]  /*30e0*/  BSYNC.RECONVERGENT B0 ;  /* 0x0000000000007941 */ /* 0x000fea0003800200 */
.L_x_16618:
[----:B------:R-:W-:Y:S01]  /*30f0*/  ISETP.GE.U32.AND P1, PT, R0, 0xa0, PT ;  /* 0x000000a00000780c */ /* 0x000fe20003f26070 */
[----:B------:R-:W-:-:S12]  /*3100*/  BSSY.RECONVERGENT B0, `(.L_x_16624) ;  /* 0x000006a000007945 */ /* 0x000fd80003800200 */
[----:B------:R-:W-:Y:S05]  /*3110*/  @!P1 BRA `(.L_x_16625) ;  /* 0x0000000400a09947 */ /* 0x000fea0003800000 */
[----:B------:R-:W-:Y:S01]  /*3120*/  ISETP.NE.U32.AND P0, PT, RZ, UR4, PT ;  /* 0x00000004ff007c0c */ /* 0x000fe2000bf05070 */
[----:B------:R-:W1:Y:S01]  /*3130*/  LDC.64 R140, c[0x0][0x390] ;  /* 0x0000e400ff8c7b82 */ /* 0x000e620000000a00 */
[----:B------:R-:W-:Y:S02]  /*3140*/  ISETP.NE.U32.AND P2, PT, RZ, UR8, PT ;  /* 0x00000008ff007c0c */ /* 0x000fe4000bf45070 */
[----:B------:R-:W-:Y:S02]  /*3150*/  ISETP.NE.AND.EX P0, PT, RZ, UR5, PT, P0 ;  /* 0x00000005ff007c0c */ /* 0x000fe4000bf05300 */
[----:B------:R-:W-:-:S11]  /*3160*/  ISETP.NE.AND.EX P2, PT, RZ, UR9, PT, P2 ;  /* 0x00000009ff007c0c */ /* 0x000fd6000bf45320 */
[----:B0-----:R-:W0:Y:S08]  /*3170*/  @P0 LDC.64 R4, c[0x0][0x398] ;  /* 0x0000e600ff040b82 */ /* 0x001e300000000a00 */
[----:B------:R-:W2:Y:S01]  /*3180*/  @P2 LDC.64 R6, c[0x0][0x3a0] ;  /* 0x0000e800ff062b82 */ /* 0x000ea20000000a00 */
[----:B-1----:R-:W-:-:S06]  /*3190*/  IMAD.WIDE.U32 R140, R3, 0x10, R140 ;  /* 0x00000010038c7825 */ /* 0x002fcc00078e008c */
        /* <DEDUP_REMOVED lines=41> */
.L_x_16627:
        /* <DEDUP_REMOVED lines=25> */
.L_x_16626:
        /* <DEDUP_REMOVED lines=18> */
.L_x_16629:
        /* <DEDUP_REMOVED lines=8> */
.L_x_16628:
[----:B0-----:R-:W0:Y:S02]  /*3760*/  LDC.64 R4, c[0x0][0x3a8] ;  /* 0x0000ea00ff047b82 */ /* 0x001e240000000a00 */
[----:B0-----:R-:W-:-:S05]  /*3770*/  IMAD.WIDE.U32 R4, R3, 0x20, R4 ;  /* 0x0000002003047825 */ /* 0x001fca00078e0004 */
[----:B------:R1:W-:Y:S04]  /*3780*/  STG.E.128 desc[UR6][R4.64], R136 ;  /* 0x0000008804007986 */ /* 0x0003e8000c101d06 */
[----:B------:R1:W-:Y:S02]  /*3790*/  STG.E.128 desc[UR6][R4.64+0x10], R140 ;  /* 0x0000108c04007986 */ /* 0x0003e4000c101d06 */
.L_x_16625:
[----:B------:R-:W-:Y:S05]  /*37a0*/  BSYNC.RECONVERGENT B0 ;  /* 0x0000000000007941 */ /* 0x000fea0003800200 */
.L_x_16624:
[----:B01----:R-:W-:Y:S01]  /*37b0*/  FADD.FTZ R4, RZ, R104 ;  /* 0x00000068ff047221 */ /* 0x003fe20000010000 */
        /* <DEDUP_REMOVED lines=48> */
[----:B------:R-:W-:Y:S01]  /*3ac0*/  P2R R4, PR, RZ, 0x40 ;  /* 0x00000040ff047803 */ /* 0x000fe20000000000 */
        /* <DEDUP_REMOVED lines=103> */
.L_x_16653:
[----:B------:R-:W-:Y:S01]  /*4140*/  LOP3.LUT P3, RZ, R11, 0x1f, RZ, 0xc0, !PT ;  /* 0x0000001f0bff7812 */ /* 0x000fe2000786c0ff */
[----:B------:R-:W-:Y:S01]  /*4150*/  FMUL.FTZ R3, R4, R4 ;  /* 0x0000000404037220 */ /* 0x000fe20000410000 */
[----:B-1----:R-:W-:Y:S01]  /*4160*/  FADD.FTZ R144, R9, R10 ;  /* 0x0000000a09907221 */ /* 0x002fe20000010000 */
[----:B------:R-:W-:Y:S01]  /*4170*/  ISETP.NE.AND P2, PT, RZ, UR10, PT ;  /* 0x0000000aff007c0c */ /* 0x000fe2000bf45270 */
[----:B------:R-:W-:Y:S02]  /*4180*/  BSSY.RECONVERGENT B0, `(.L_x_16631) ;  /* 0x000005c000007945 */ /* 0x000fe40003800200 */
[----:B------:R-:W-:Y:S01]  /*4190*/  FFMA.FTZ R5, R144, R5, UR11 ;  /* 0x0000000b90057e23 */ /* 0x000fe20008010005 */
[----:B------:R-:W-:Y:S02]  /*41a0*/  FSEL R10, R3, RZ, P2 ;  /* 0x000000ff030a7208 */ /* 0x000fe40001000000 */
[----:B------:R-:W-:-:S03]  /*41b0*/  FSEL R3, R4, RZ, !P2 ;  /* 0x000000ff04037208 */ /* 0x000fc60005000000 */
[----:B------:R-:W-:Y:S01]  /*41c0*/  FADD.FTZ R5, R5, R10 ;  /* 0x0000000a05057221 */ /* 0x000fe20000010000 */
[----:B------:R-:W1:Y:S03]  /*41d0*/  @!P3 LDC.64 R6, c[0x0][0x3c0] ;  /* 0x0000f000ff06bb82 */ /* 0x000e660000000a00 */
[----:B------:R-:W2:Y:S05]  /*41e0*/  MUFU.RSQ R144, R5 ;  /* 0x0000000500907308 */ /* 0x000eaa0000001400 */
[----:B0-----:R-:W0:Y:S01]  /*41f0*/  @!P3 LDC.64 R8, c[0x0][0x3c8] ;  /* 0x0000f200ff08bb82 */ /* 0x001e220000000a00 */
[----:B-1----:R-:W-:-:S05]  /*4200*/  @!P3 IMAD.WIDE R6, R2, 0x4, R6 ;  /* 0x000000040206b825 */ /* 0x002fca00078e0206 */
[----:B------:R1:W-:Y:S01]  /*4210*/  @!P3 STG.E desc[UR6][R6.64], R4 ;  /* 0x000000040600b986 */ /* 0x0003e2000c101906 */
[----:B0-----:R-:W-:-:S05]  /*4220*/  @!P3 IMAD.WIDE R8, R2, 0x4, R8 ;  /* 0x000000040208b825 */ /* 0x001fca00078e0208 */
[----:B--2---:R1:W-:Y:S01]  /*4230*/  @!P3 STG.E desc[UR6][R8.64], R144 ;  /* 0x000000900800b986 */ /* 0x0043e2000c101906 */
[----:B------:R-:W-:Y:S05]  /*4240*/  @!P0 BRA `(.L_x_16632) ;  /* 0x00000004003c8947 */ /* 0x000fea0003800000 */
[--C-:B------:R-:W-:Y:S01]  /*4250*/  FADD.FTZ R5, R110, -R3.reuse ;  /* 0x800000036e057221 */ /* 0x100fe20000010000 */
[----:B-----5:R-:W-:Y:S02]  /*4260*/  HADD2.F32 R156, -RZ, R15.H0_H0 ;  /* 0x2000000fff9c7230 */ /* 0x020fe40000004100 */
[----:B-1----:R-:W-:Y:S01]  /*4270*/  FADD.FTZ R9, R111, -R3 ;  /* 0x800000036f097221 */ /* 0x002fe20000010000 */
        /* <DEDUP_REMOVED lines=71> */
[----:B0-----:R-:W-:-:S04]  /*46f0*/  IMAD.WIDE.U32 R150, R145, 0x10, R150 ;  /* 0x0000001091967825 */ /* 0x001fc800078e0096 */
[C---:B-1----:R-:W-:Y:S01]  /*4700*/  IMAD.WIDE.U32 R148, R145.reuse, 0x10, R148 ;  /* 0x0000001091947825 */ /* 0x042fe200078e0094 */
[----:B------:R-:W-:-:S04]  /*4710*/  IADD3 R145, PT, PT, R145, 0x20, RZ ;  /* 0x0000002091917810 */ /* 0x000fc80007ffe0ff */
[----:B------:R0:W-:Y:S04]  /*4720*/  STG.E.128 desc[UR6][R148.64], R4 ;  /* 0x0000000494007986 */ /* 0x0001e8000c101d06 */
[----:B------:R0:W-:Y:S02]  /*4730*/  STG.E.128 desc[UR6][R150.64], R8 ;  /* 0x0000000896007986 */ /* 0x0001e4000c101d06 */
.L_x_16632:
[----:B------:R-:W-:Y:S05]  /*4740*/  BSYNC.RECONVERGENT B0 ;  /* 0x0000000000007941 */ /* 0x000fea0003800200 */
.L_x_16631:
[----:B------:R-:W-:Y:S01]  /*4750*/  ISETP.GE.U32.AND P2, PT, R0, 0x40, PT ;  /* 0x000000400000780c */ /* 0x000fe20003f46070 */
[----:B------:R-:W-:-:S12]  /*4760*/  BSSY.RECONVERGENT B0, `(.L_x_16633) ;  /* 0x0000051000007945 */ /* 0x000fd80003800200 */
[----:B------:R-:W-:Y:S05]  /*4770*/  @!P2 BRA `(.L_x_16634) ;  /* 0x00000004003ca947 */ /* 0x000fea0003800000 */
[--C-:B0-----:R-:W-:Y:S01]  /*4780*/  FADD.FTZ R5, R118, -R3.reuse ;  /* 0x8000000376057221 */ /* 0x101fe20000010000 */
        /* <DEDUP_REMOVED lines=78> */
.L_x_16634:
[----:B------:R-:W-:Y:S05]  /*4c70*/  BSYNC.RECONVERGENT B0 ;  /* 0x0000000000007941 */ /* 0x000fea0003800200 */
.L_x_16633:
[----:B------:R-:W-:Y:S01]  /*4c80*/  ISETP.GE.U32.AND P2, PT, R0, 0x60, PT ;  /* 0x000000600000780c */ /* 0x000fe20003f46070 */
[----:B------:R-:W-:-:S12]  /*4c90*/  BSSY.RECONVERGENT B0, `(.L_x_16635) ;  /* 0x0000051000007945 */ /* 0x000fd80003800200 */
[----:B------:R-:W-:Y:S05]  /*4ca0*/  @!P2 BRA `(.L_x_16636) ;  /* 0x00000004003ca947 */ /* 0x000fea0003800000 */
[--C-:B0-2---:R-:W-:Y:S01]  /*4cb0*/  FADD.FTZ R5, R126, -R3.reuse ;  /* 0x800000037e057221 */ /* 0x105fe20000010000 */
        /* <DEDUP_REMOVED lines=78> */
.L_x_16636:
[----:B------:R-:W-:Y:S05]  /*51a0*/  BSYNC.RECONVERGENT B0 ;  /* 0x0000000000007941 */ /* 0x000fea0003800200 */
.L_x_16635:
[----:B------:R-:W-:Y:S01]  /*51b0*/  ISETP.GE.U32.AND P2, PT, R0, 0x80, PT ;  /* 0x000000800000780c */ /* 0x000fe20003f46070 */
[----:B------:R-:W-:-:S12]  /*51c0*/  BSSY.RECONVERGENT B0, `(.L_x_16637) ;  /* 0x0000051000007945 */ /* 0x000fd80003800200 */
[----:B------:R-:W-:Y:S05]  /*51d0*/  @!P2 BRA `(.L_x_16638) ;  /* 0x00000004003ca947 */ /* 0x000fea0003800000 */
[--C-:B0-23--:R-:W-:Y:S01]  /*51e0*/  FADD.FTZ R5, R134, -R3.reuse ;  /* 0x8000000386057221 */ /* 0x10dfe20000010000 */
        /* <DEDUP_REMOVED lines=78> */
.L_x_16638:
[----:B------:R-:W-:Y:S05]  /*56d0*/  BSYNC.RECONVERGENT B0 ;  /* 0x0000000000007941 */ /* 0x000fea0003800200 */
.L_x_16637:
[----:B------:R-:W-:Y:S04]  /*56e0*/  BSSY.RECONVERGENT B0, `(.L_x_16639) ;  /* 0x0000050000007945 */ /* 0x000fe80003800200 */
[----:B------:R-:W-:Y:S05]  /*56f0*/  @!P1 BRA `(.L_x_16640) ;  /* 0x0000000400389947 */ /* 0x000fea0003800000 */
[--C-:B0-234-:R-:W-:Y:S01]  /*5700*/  FADD.FTZ R5, R136, -R3.reuse ;  /* 0x8000000388057221 */ /* 0x11dfe20000010000 */
[----:B-1---5:R-:W-:Y:S02]  /*5710*/  HADD2.F32 R4, -RZ, R80.H0_H0 ;  /* 0x20000050ff047230 */ /* 0x022fe40000004100 */
[----:B------:R-:W-:Y:S01]  /*5720*/  FADD.FTZ R9, R137, -R3 ;  /* 0x8000000389097221 */ /* 0x000fe20000010000 */
[----:B------:R-:W-:Y:S02]  /*5730*/  HADD2.F32 R6, -RZ, R84.H0_H0 ;  /* 0x20000054ff067230 */ /* 0x000fe40000004100 */
[C---:B------:R-:W-:Y:S01]  /*5740*/  FMUL.FTZ R5, R144.reuse, R5 ;  /* 0x0000000590057220 */ /* 0x040fe20000410000 */
[----:B------:R-:W-:Y:S02]  /*5750*/  HADD2.F32 R150, -RZ, R76.H0_H0 ;  /* 0x2000004cff967230 */ /* 0x000fe40000004100 */
[----:B------:R-:W-:Y:S01]  /*5760*/  FMUL.FTZ R9, R144, R9 ;  /* 0x0000000990097220 */ /* 0x000fe20000410000 */
[----:B------:R-:W-:-:S02]  /*5770*/  HADD2.F32 R7, -RZ, R88.H0_H0 ;  /* 0x20000058ff077230 */ /* 0x000fc40000004100 */
[----:B------:R-:W-:Y:S01]  /*5780*/  FFMA.FTZ R4, R5, R4, R6 ;  /* 0x0000000405047223 */ /* 0x000fe20000010006 */
[----:B------:R-:W-:Y:S02]  /*5790*/  HADD2.F32 R8, -RZ, R80.H1_H1 ;  /* 0x30000050ff087230 */ /* 0x000fe40000004100 */
[----:B------:R-:W-:Y:S01]  /*57a0*/  FADD.FTZ R11, R139, -R3 ;  /* 0x800000038b0b7221 */ /* 0x000fe20000010000 */
[----:B------:R-:W-:Y:S02]  /*57b0*/  HADD2.F32 R10, -RZ, R84.H1_H1 ;  /* 0x30000054ff0a7230 */ /* 0x000fe40000004100 */
[----:B------:R-:W-:Y:S01]  /*57c0*/  FFMA.FTZ R150, R5, R150, R7 ;  /* 0x0000009605967223 */ /* 0x000fe20000010007 */
[----:B------:R-:W-:Y:S02]  /*57d0*/  HADD2.F32 R148, -RZ, R76.H1_H1 ;  /* 0x3000004cff947230 */ /* 0x000fe40000004100 */
[----:B------:R-:W-:Y:S01]  /*57e0*/  FADD.FTZ R5, R138, -R3 ;  /* 0x800000038a057221 */ /* 0x000fe20000010000 */
[----:B------:R-:W-:-:S02]  /*57f0*/  HADD2.F32 R147, -RZ, R88.H1_H1 ;  /* 0x30000058ff937230 */ /* 0x000fc40000004100 */
[C---:B------:R-:W-:Y:S01]  /*5800*/  FFMA.FTZ R7, R9.reuse, R8, R10 ;  /* 0x0000000809077223 */ /* 0x040fe2000001000a */
[----:B------:R-:W-:Y:S02]  /*5810*/  HADD2.F32 R6, -RZ, R81.H0_H0 ;  /* 0x20000051ff067230 */ /* 0x000fe40000004100 */
[C---:B------:R-:W-:Y:S01]  /*5820*/  FMUL.FTZ R151, R144.reuse, R5 ;  /* 0x0000000590977220 */ /* 0x040fe20000410000 */
[----:B------:R-:W-:Y:S02]  /*5830*/  HADD2.F32 R8, -RZ, R85.H0_H0 ;  /* 0x20000055ff087230 */ /* 0x000fe40000004100 */
[----:B------:R-:W-:Y:S01]  /*5840*/  FFMA.FTZ R147, R9, R148, R147 ;  /* 0x0000009409937223 */ /* 0x000fe20000010093 */
[----:B------:R-:W-:Y:S02]  /*5850*/  HADD2.F32 R10, -RZ, R77.H0_H0 ;  /* 0x2000004dff0a7230 */ /* 0x000fe40000004100 */
[----:B------:R-:W-:Y:S01]  /*5860*/  FMUL.FTZ R11, R144, R11 ;  /* 0x0000000b900b7220 */ /* 0x000fe20000410000 */
[----:B------:R-:W-:-:S02]  /*5870*/  HADD2.F32 R9, -RZ, R89.H0_H0 ;  /* 0x20000059ff097230 */ /* 0x000fc40000004100 */
[----:B------:R-:W-:Y:S01]  /*5880*/  FFMA.FTZ R5, R151, R6, R8 ;  /* 0x0000000697057223 */ /* 0x000fe20000010008 */
[----:B------:R-:W-:Y:S01]  /*5890*/  HADD2.F32 R148, -RZ, R81.H1_H1 ;  /* 0x30000051ff947230 */ /* 0x000fe20000004100 */
[----:B------:R-:W-:Y:S01]  /*58a0*/  F2FP.F16.F32.PACK_AB R4, R7, R4 ;  /* 0x000000040704723e */ /* 0x000fe200000000ff */
[----:B------:R-:W-:Y:S02]  /*58b0*/  HADD2.F32 R152, -RZ, R85.H1_H1 ;  /* 0x30000055ff987230 */ /* 0x000fe40000004100 */
[----:B------:R-:W-:Y:S01]  /*58c0*/  FFMA.FTZ R151, R151, R10, R9 ;  /* 0x0000000a97977223 */ /* 0x000fe20000010009 */
[----:B------:R-:W-:Y:S01]  /*58d0*/  FADD.FTZ R9, R140, -R3 ;  /* 0x800000038c097221 */ /* 0x000fe20000010000 */
[----:B------:R-:W-:Y:S02]  /*58e0*/  HADD2.F32 R6, -RZ, R89.H1_H1 ;  /* 0x30000059ff067230 */ /* 0x000fe40000004100 */
[----:B------:R-:W-:Y:S01]  /*58f0*/  FFMA.FTZ R10, R11, R148, R152 ;  /* 0x000000940b0a7223 */ /* 0x000fe20000010098 */
[----:B------:R-:W-:-:S02]  /*5900*/  HADD2.F32 R152, -RZ, R77.H1_H1 ;  /* 0x3000004dff987230 */ /* 0x000fc40000004100 */
[----:B------:R-:W-:Y:S01]  /*5910*/  FMUL.FTZ R9, R144, R9 ;  /* 0x0000000990097220 */ /* 0x000fe20000410000 */
[----:B------:R-:W-:Y:S02]  /*5920*/  HADD2.F32 R8, -RZ, R82.H0_H0 ;  /* 0x20000052ff087230 */ /* 0x000fe40000004100 */
[----:B------:R-:W-:Y:S02]  /*5930*/  HADD2.F32 R148, -RZ, R86.H0_H0 ;  /* 0x20000056ff947230 */ /* 0x000fe40000004100 */
[----:B------:R-:W-:Y:S01]  /*5940*/  FFMA.FTZ R152, R11, R152, R6 ;  /* 0x000000980b987223 */ /* 0x000fe20000010006 */
[----:B------:R-:W-:Y:S01]  /*5950*/  FADD.FTZ R11, R141, -R3 ;  /* 0x800000038d0b7221 */ /* 0x000fe20000010000 */
[--C-:B------:R-:W-:Y:S01]  /*5960*/  HADD2.F32 R149, -RZ, R78.reuse.H1_H1 ;  /* 0x3000004eff957230 */ /* 0x100fe20000004100 */
[----:B------:R-:W-:Y:S01]  /*5970*/  F2FP.F16.F32.PACK_AB R5, R10, R5 ;  /* 0x000000050a05723e */ /* 0x000fe200000000ff */
[----:B------:R-:W-:Y:S01]  /*5980*/  FFMA.FTZ R6, R9, R8, R148 ;  /* 0x0000000809067223 */ /* 0x000fe20000010094 */
[----:B------:R-:W-:-:S02]  /*5990*/  HADD2.F32 R8, -RZ, R78.H0_H0 ;  /* 0x2000004eff087230 */ /* 0x000fc40000004100 */
[----:B------:R-:W-:Y:S01]  /*59a0*/  FMUL.FTZ R154, R144, R11 ;  /* 0x0000000b909a7220 */ /* 0x000fe20000410000 */
[----:B------:R-:W-:Y:S02]  /*59b0*/  HADD2.F32 R148, -RZ, R90.H0_H0 ;  /* 0x2000005aff947230 */ /* 0x000fe40000004100 */
[----:B------:R-:W-:Y:S02]  /*59c0*/  HADD2.F32 R11, -RZ, R82.H1_H1 ;  /* 0x30000052ff0b7230 */ /* 0x000fe40000004100 */
[----:B------:R-:W-:Y:S02]  /*59d0*/  HADD2.F32 R156, -RZ, R79.H0_H0 ;  /* 0x2000004fff9c7230 */ /* 0x000fe40000004100 */
[----:B------:R-:W-:Y:S01]  /*59e0*/  FFMA.FTZ R153, R9, R8, R148 ;  /* 0x0000000809997223 */ /* 0x000fe20000010094 */
[----:B------:R-:W-:Y:S02]  /*59f0*/  HADD2.F32 R9, -RZ, R86.H1_H1 ;  /* 0x30000056ff097230 */ /* 0x000fe40000004100 */
[----:B------:R-:W-:-:S02]  /*5a00*/  HADD2.F32 R8, -RZ, R90.H1_H1 ;  /* 0x3000005aff087230 */ /* 0x000fc40000004100 */
[----:B------:R-:W-:Y:S02]  /*5a10*/  HADD2.F32 R148, -RZ, R87.H0_H0 ;  /* 0x20000057ff947230 */ /* 0x000fe40000004100 */
[----:B------:R-:W-:Y:S01]  /*5a20*/  FFMA.FTZ R11, R154, R11, R9 ;  /* 0x0000000b9a0b7223 */ /* 0x000fe20000010009 */
[--C-:B------:R-:W-:Y:S01]  /*5a30*/  FADD.FTZ R9, R142, -R3.reuse ;  /* 0x800000038e097221 */ /* 0x100fe20000010000 */
[----:B------:R-:W-:Y:S01]  /*5a40*/  FFMA.FTZ R154, R154, R149, R8 ;  /* 0x000000959a9a7223 */ /* 0x000fe20000010008 */
[----:B------:R-:W-:Y:S02]  /*5a50*/  HADD2.F32 R8, -RZ, R83.H0_H0 ;  /* 0x20000053ff087230 */ /* 0x000fe40000004100 */
[----:B------:R-:W-:Y:S01]  /*5a60*/  FADD.FTZ R3, R143, -R3 ;  /* 0x800000038f037221 */ /* 0x000fe20000010000 */
[----:B------:R-:W-:Y:S01]  /*5a70*/  FMUL.FTZ R9, R144, R9 ;  /* 0x0000000990097220 */ /* 0x000fe20000410000 */
[----:B------:R-:W-:Y:S01]  /*5a80*/  HADD2.F32 R149, -RZ, R91.H0_H0 ;  /* 0x2000005bff957230 */ /* 0x000fe20000004100 */
[----:B------:R-:W-:Y:S01]  /*5a90*/  F2FP.F16.F32.PACK_AB R10, R154, R153 ;  /* 0x000000999a0a723e */ /* 0x000fe200000000ff */
[----:B------:R-:W-:Y:S01]  /*5aa0*/  FMUL.FTZ R3, R144, R3 ;  /* 0x0000000390037220 */ /* 0x000fe20000410000 */
[----:B------:R-:W-:Y:S01]  /*5ab0*/  FFMA.FTZ R155, R9, R8, R148 ;  /* 0x00000008099b7223 */ /* 0x000fe20000010094 */
[----:B------:R-:W-:-:S02]  /*5ac0*/  HADD2.F32 R144, -RZ, R83.H1_H1 ;  /* 0x30000053ff907230 */ /* 0x000fc40000004100 */
[----:B------:R-:W-:Y:S01]  /*5ad0*/  FFMA.FTZ R156, R9, R156, R149 ;  /* 0x0000009c099c7223 */ /* 0x000fe20000010095 */
[----:B------:R-:W-:Y:S01]  /*5ae0*/  HADD2.F32 R158, -RZ, R87.H1_H1 ;  /* 0x30000057ff9e7230 */ /* 0x000fe20000004100 */
[----:B------:R-:W0:Y:S01]  /*5af0*/  LDC.64 R8, c[0x0][0x428] ;  /* 0x00010a00ff087b82 */ /* 0x000e220000000a00 */
[----:B------:R-:W-:Y:S01]  /*5b00*/  HADD2.F32 R160, -RZ, R79.H1_H1 ;  /* 0x3000004fffa07230 */ /* 0x000fe20000004100 */
[----:B------:R-:W-:Y:S01]  /*5b10*/  F2FP.F16.F32.PACK_AB R6, R11, R6 ;  /* 0x000000060b06723e */ /* 0x000fe200000000ff */
[----:B------:R-:W-:Y:S02]  /*5b20*/  HADD2.F32 R157, -RZ, R91.H1_H1 ;  /* 0x3000005bff9d7230 */ /* 0x000fe40000004100 */
[----:B------:R-:W-:-:S03]  /*5b30*/  FFMA.FTZ R144, R3, R144, R158 ;  /* 0x0000009003907223 */ /* 0x000fc6000001009e */
[----:B------:R-:W1:Y:S01]  /*5b40*/  LDC.64 R148, c[0x0][0x430] ;  /* 0x00010c00ff947b82 */ /* 0x000e620000000a00 */
[----:B------:R-:W-:Y:S01]  /*5b50*/  FFMA.FTZ R157, R3, R160, R157 ;  /* 0x000000a0039d7223 */ /* 0x000fe2000001009d */
[----:B------:R-:W-:-:S04]  /*5b60*/  F2FP.F16.F32.PACK_AB R7, R144, R155 ;  /* 0x0000009b9007723e */ /* 0x000fc800000000ff */
[----:B------:R-:W-:Y:S01]  /*5b70*/  F2FP.F16.F32.PACK_AB R11, R157, R156 ;  /* 0x0000009c9d0b723e */ /* 0x000fe200000000ff */
[----:B0-----:R-:W-:Y:S01]  /*5b80*/  IMAD.WIDE.U32 R154, R145, 0x10, R8 ;  /* 0x00000010919a7825 */ /* 0x001fe200078e0008 */
[----:B------:R-:W-:Y:S02]  /*5b90*/  F2FP.F16.F32.PACK_AB R9, R152, R151 ;  /* 0x000000979809723e */ /* 0x000fe400000000ff */
[----:B------:R-:W-:Y:S02]  /*5ba0*/  F2FP.F16.F32.PACK_AB R8, R147, R150 ;  /* 0x000000969308723e */ /* 0x000fe400000000ff */
[----:B------:R0:W-:Y:S01]  /*5bb0*/  STG.E.128 desc[UR6][R154.64], R4 ;  /* 0x000000049a007986 */ /* 0x0001e2000c101d06 */
[----:B-1----:R-:W-:-:S05]  /*5bc0*/  IMAD.WIDE.U32 R148, R145, 0x10, R148 ;  /* 0x0000001091947825 */ /* 0x002fca00078e0094 */
[----:B------:R0:W-:Y:S02]  /*5bd0*/  STG.E.128 desc[UR6][R148.64], R8 ;  /* 0x0000000894007986 */ /* 0x0001e4000c101d06 */
.L_x_16640:
[----:B------:R-:W-:Y:S05]  /*5be0*/  BSYNC.RECONVERGENT B0 ;  /* 0x0000000000007941 */ /* 0x000fea0003800200 */
.L_x_16639:
[----:B01234-:R-:W0:Y:S02]  /*5bf0*/  LDC.64 R4, c[0x0][0x380] ;  /* 0x0000e000ff047b82 */ /* 0x01fe240000000a00 */
[----:B0-----:R-:W-:-:S04]  /*5c00*/  LEA R2, R4, R2, 0x2 ;  /* 0x0000000204027211 */ /* 0x001fc800078e10ff */
[----:B------:R-:W-:-:S13]  /*5c10*/  ISETP.GE.AND P1, PT, R2, R5, PT ;  /* 0x000000050200720c */ /* 0x000fda0003f26270 */
[----:B------:R-:W-:Y:S05]  /*5c20*/  @!P1 BRA `(.L_x_16641) ;  /* 0xffffffb8002c9947 */ /* 0x000fea000383ffff */
[----:B------:R-:W-:Y:S05]  /*5c30*/  EXIT ;  /* 0x000000000000794d */ /* 0x000fea0003800000 */
.L_x_16630:
        /* <DEDUP_REMOVED lines=8> */
.L_x_16643:
[----:B------:R-:W-:Y:S05]  /*5cc0*/  BSYNC B0 ;  /* 0x0000000000007941 */ /* 0x000fea0003800000 */
.L_x_16642:
        /* <DEDUP_REMOVED lines=9> */
.L_x_16644:
[----:B------:R-:W-:Y:S01]  /*5d60*/  HFMA2 R148, -RZ, RZ, 0, 2.384185791015625e-07 ;  /* 0x00000004ff947431 */ /* 0x000fe200000001ff */
[----:B------:R-:W-:-:S05]  /*5d70*/  MOV R5, R10 ;  /* 0x0000000a00057202 */ /* 0x000fca0000000f00 */
[----:B------:R-:W-:-:S05]  /*5d80*/  FADD.FTZ R7, R6, R5 ;  /* 0x0000000506077221 */ /* 0x000fca0000010000 */
[----:B------:R-:W-:-:S07]  /*5d90*/  MOV R147, R7 ;  /* 0x0000000700937202 */ /* 0x000fce0000000f00 */
[----:B------:R-:W-:Y:S05]  /*5da0*/  WARPSYNC.COLLECTIVE R144, `(.L_x_16645) ;  /* 0x0000000090087348 */ /* 0x000fea0003c00000 */
[----:B------:R0:W1:Y:S02]  /*5db0*/  SHFL.BFLY P6, R10, R147, R148, R149 ;  /* 0x0c000094930a7389 */ /* 0x00006400000c0095 */
[----:B01----:R-:W-:Y:S05]  /*5dc0*/  ENDCOLLECTIVE ;  /* 0x000000000000791b */ /* 0x003fea0003800000 */
.L_x_16645:
[----:B------:R-:W-:Y:S01]  /*5dd0*/  HFMA2 R148, -RZ, RZ, 0, 4.76837158203125e-07 ;  /* 0x00000008ff947431 */ /* 0x000fe200000001ff */
[----:B------:R-:W-:-:S05]  /*5de0*/  MOV R4, R10 ;  /* 0x0000000a00047202 */ /* 0x000fca0000000f00 */
[----:B------:R-:W-:-:S05]  /*5df0*/  FADD.FTZ R8, R7, R4 ;  /* 0x0000000407087221 */ /* 0x000fca0000010000 */
[----:B------:R-:W-:-:S07]  /*5e00*/  MOV R147, R8 ;  /* 0x0000000800937202 */ /* 0x000fce0000000f00 */
[----:B------:R-:W-:Y:S05]  /*5e10*/  WARPSYNC.COLLECTIVE R144, `(.L_x_16646) ;  /* 0x0000000090087348 */ /* 0x000fea0003c00000 */
[----:B------:R0:W1:Y:S02]  /*5e20*/  SHFL.BFLY P6, R10, R147, R148, R149 ;  /* 0x0c000094930a7389 */ /* 0x00006400000c0095 */
[----:B01----:R-:W-:Y:S05]  /*5e30*/  ENDCOLLECTIVE ;  /* 0x000000000000791b */ /* 0x003fea0003800000 */
.L_x_16646:
        /* <DEDUP_REMOVED lines=8> */
.L_x_16647:
        /* <DEDUP_REMOVED lines=89> */
.L_x_16648:
[----:B------:R-:W-:Y:S01]  /*6450*/  HFMA2 R148, -RZ, RZ, 0, 1.1920928955078125e-07 ;  /* 0x00000002ff947431 */ /* 0x000fe200000001ff */
[----:B------:R-:W-:-:S05]  /*6460*/  MOV R6, R10 ;  /* 0x0000000a00067202 */ /* 0x000fca0000000f00 */
[----:B------:R-:W-:-:S05]  /*6470*/  FADD.FTZ R6, R3, R6 ;  /* 0x0000000603067221 */ /* 0x000fca0000010000 */
[----:B------:R-:W-:-:S07]  /*6480*/  MOV R147, R6 ;  /* 0x0000000600937202 */ /* 0x000fce0000000f00 */
[----:B------:R-:W-:Y:S05]  /*6490*/  WARPSYNC.COLLECTIVE R144, `(.L_x_16649) ;  /* 0x0000000090087348 */ /* 0x000fea0003c00000 */
[----:B------:R0:W1:Y:S02]  /*64a0*/  SHFL.BFLY P6, R10, R147, R148, R149 ;  /* 0x0c000094930a7389 */ /* 0x00006400000c0095 */
[----:B01----:R-:W-:Y:S05]  /*64b0*/  ENDCOLLECTIVE ;  /* 0x000000000000791b */ /* 0x003fea0003800000 */
.L_x_16649:
[----:B------:R-:W-:Y:S01]  /*64c0*/  HFMA2 R148, -RZ, RZ, 0, 2.384185791015625e-07 ;  /* 0x00000004ff947431 */ /* 0x000fe200000001ff */
[----:B------:R-:W-:-:S05]  /*64d0*/  MOV R7, R10 ;  /* 0x0000000a00077202 */ /* 0x000fca0000000f00 */
[----:B------:R-:W-:-:S05]  /*64e0*/  FADD.FTZ R7, R6, R7 ;  /* 0x0000000706077221 */ /* 0x000fca0000010000 */
[----:B------:R-:W-:-:S07]  /*64f0*/  MOV R147, R7 ;  /* 0x0000000700937202 */ /* 0x000fce0000000f00 */
[----:B------:R-:W-:Y:S05]  /*6500*/  WARPSYNC.COLLECTIVE R144, `(.L_x_16650) ;  /* 0x0000000090087348 */ /* 0x000fea0003c00000 */
[----:B------:R0:W1:Y:S02]  /*6510*/  SHFL.BFLY P6, R10, R147, R148, R149 ;  /* 0x0c000094930a7389 */ /* 0x00006400000c0095 */
[----:B01----:R-:W-:Y:S05]  /*6520*/  ENDCOLLECTIVE ;  /* 0x000000000000791b */ /* 0x003fea0003800000 */
.L_x_16650:
[----:B------:R-:W-:Y:S01]  /*6530*/  HFMA2 R148, -RZ, RZ, 0, 4.76837158203125e-07 ;  /* 0x00000008ff947431 */ /* 0x000fe200000001ff */
[----:B------:R-:W-:-:S05]  /*6540*/  MOV R8, R10 ;  /* 0x0000000a00087202 */ /* 0x000fca0000000f00 */
[----:B------:R-:W-:-:S05]  /*6550*/  FADD.FTZ R8, R7, R8 ;  /* 0x0000000807087221 */ /* 0x000fca0000010000 */
[----:B------:R-:W-:-:S07]  /*6560*/  MOV R147, R8 ;  /* 0x0000000800937202 */ /* 0x000fce0000000f00 */
[----:B------:R-:W-:Y:S05]  /*6570*/  WARPSYNC.COLLECTIVE R144, `(.L_x_16651) ;  /* 0x0000000090087348 */ /* 0x000fea0003c00000 */
[----:B------:R0:W1:Y:S02]  /*6580*/  SHFL.BFLY P6, R10, R147, R148, R149 ;  /* 0x0c000094930a7389 */ /* 0x00006400000c0095 */
[----:B01----:R-:W-:Y:S05]  /*6590*/  ENDCOLLECTIVE ;  /* 0x000000000000791b */ /* 0x003fea0003800000 */
.L_x_16651:
[----:B------:R-:W-:Y:S01]  /*65a0*/  HFMA2 R148, -RZ, RZ, 0, 9.5367431640625e-07 ;  /* 0x00000010ff947431 */ /* 0x000fe200000001ff */
[----:B------:R-:W-:-:S05]  /*65b0*/  MOV R9, R10 ;  /* 0x0000000a00097202 */ /* 0x000fca0000000f00 */
[----:B------:R-:W-:-:S05]  /*65c0*/  FADD.FTZ R9, R8, R9 ;  /* 0x0000000908097221 */ /* 0x000fca0000010000 */
[----:B------:R-:W-:-:S07]  /*65d0*/  MOV R147, R9 ;  /* 0x0000000900937202 */ /* 0x000fce0000000f00 */
[----:B------:R-:W-:Y:S05]  /*65e0*/  WARPSYNC.COLLECTIVE R144, `(.L_x_16652) ;  /* 0x0000000090087348 */ /* 0x000fea0003c00000 */
[----:B------:R0:W1:Y:S02]  /*65f0*/  SHFL.BFLY P6, R10, R147, R148, R149 ;  /* 0x0c000094930a7389 */ /* 0x00006400000c0095 */
[----:B01----:R-:W-:Y:S05]  /*6600*/  ENDCOLLECTIVE ;  /* 0x000000000000791b */ /* 0x003fea0003800000 */
.L_x_16652:
[----:B------:R-:W-:Y:S05]  /*6610*/  BRA `(.L_x_16653) ;  /* 0xffffffd800c87947 */ /* 0x000fea000383ffff */
.L_x_16654:
        /* <DEDUP_REMOVED lines=14> */
.L_x_28000:


//--------------------- .text._ZN10layer_norm31ln_parallel_residual_fwd_kernelINS_13Kernel_traitsI6__halfS2_fS2_fjLj1280ELj1ELj4ELj1ELj16ENS_18Kernel_traits_baseILj1280ES2_S2_fS2_fjLj128EEEEELb0ELb0ELb1EEEvNS_9FwdParamsE --------------------------
	.section	.text._ZN10layer_norm31ln_parallel_residual_fwd_kernelINS_13Kernel_traitsI6__halfS2_fS2_fjLj1280ELj1ELj4ELj1ELj16ENS_18Kernel_traits_baseILj1280ES2_S2_fS2_fjLj128EEEEELb0ELb0ELb1EEEvNS_9FwdParamsE,"ax",@progbits
	.align	128
        .global         _ZN10layer_norm31ln_parallel_residual_fwd_kernelINS_13Kernel_traitsI6__halfS2_fS2_fjLj1280ELj1ELj4ELj1ELj16ENS_18Kernel_traits_baseILj1280ES2_S2_fS2_fjLj128EEEEELb0ELb0ELb1EEEvNS_9FwdParamsE
        .type           _ZN10layer_norm31ln_parallel_residual_fwd_kernelINS_13Kernel_traitsI6__halfS2_fS2_fjLj1280ELj1ELj4ELj1ELj16ENS_18Kernel_traits_baseILj1280ES2_S2_fS2_fjLj128EEEEELb0ELb0ELb1EEEvNS_9FwdParamsE,@function
        .size           _ZN10layer_norm31ln_parallel_residual_fwd_kernelINS_13Kernel_traitsI6__halfS2_fS2_fjLj1280ELj1ELj4ELj1ELj16ENS_18Kernel_traits_baseILj1280ES2_S2_fS2_fjLj128EEEEELb0ELb0ELb1EEEvNS_9FwdParamsE,(.L_x_28001 - _ZN10layer_norm31ln_parallel_residual_fwd_kernelINS_13Kernel_traitsI6__halfS2_fS2_fjLj1280ELj1ELj4ELj1ELj16ENS_18Kernel_traits_baseILj1280ES2_S2_fS2_fjLj128EEEEELb0ELb0ELb1EEEvNS_9FwdParamsE)
        .other          _ZN10layer_norm31ln_parallel_residual_fwd_kernelINS_13Kernel_traitsI6__halfS2_fS2_fjLj1280ELj1ELj4ELj1ELj16ENS_18Kernel_traits_baseILj1280ES2_S2_fS2_fjLj128EEEEELb0ELb0ELb1EEEvNS_9FwdParamsE,@"STO_CUDA_ENTRY STV_DEFAULT"
_ZN10layer_norm31ln_parallel_residual_fwd_kernelINS_13Kernel_traitsI6__halfS2_fS2_fjLj1280ELj1ELj4ELj1ELj16ENS_18Kernel_traits_baseILj1280ES2_S2_fS2_fjLj128EEEEELb0ELb0ELb1EEEvNS_9FwdParamsE:
.text._ZN10layer_norm31ln_parallel_residual_fwd_kernelINS_13Kernel_traitsI6__halfS2_fS2_fjLj1280ELj1ELj4ELj1ELj16ENS_18Kernel_traits_baseILj1280ES2_S2_fS2_fjLj128EEEEELb0ELb0ELb1EEEvNS_9FwdParamsE:
        /* <DEDUP_REMOVED lines=47> */
.L_x_16656:
        /* <DEDUP_REMOVED lines=32> */
.L_x_16655:
        /* <DEDUP_REMOVED lines=33> */
.L_x_16658:
        /* <DEDUP_REMOVED lines=31> */
.L_x_16657:
[----:B------:R-:W1:Y:S01]  /*08f0*/  S2UR UR4, SR_CTAID.X ;  /* 0x00000000000479c3 */ /* 0x000e620000002500 */
[----:B------:R-:W2:Y:S01]  /*0900*/  LDCU UR5, c[0x0][0x384] ;  /* 0x00007080ff0577ac */ /* 0x000ea20008000800 */
[----:B0-----:R-:W-:Y:S01]  /*0910*/  SHF.R.U32.HI R2, RZ, 0x5, R10 ;  /* 0x00000005ff027819 */ /* 0x001fe2000001160a */
[----:B-1----:R-:W-:-:S06]  /*0920*/  USHF.L.U32 UR4, UR4, 0x2, URZ ;  /* 0x0000000204047899 */ /* 0x002fcc00080006ff */
[----:B------:R-:W-:-:S04]  /*0930*/  LOP3.LUT R2, R2, UR4, RZ, 0xfc, !PT ;  /* 0x0000000402027c12 */ /* 0x000fc8000f8efcff */
[----:B--2---:R-:W-:-:S13]  /*0940*/  ISETP.GE.AND P0, PT, R2, UR5, PT ;  /* 0x0000000502007c0c */ /* 0x004fda000bf06270 */
        /* <DEDUP_REMOVED lines=10> */
.L_x_16680:
[----:B0-----:R-:W-:Y:S01]  /*09f0*/  ISETP.NE.U32.AND P0, PT, RZ, UR4, PT ;  /* 0x00000004ff007c0c */ /* 0x001fe2000bf05070 */
[----:B------:R-:W0:Y:S01]  /*0a00*/  LDC.64 R132, c[0x0][0x390] ;  /* 0x0000e400ff847b82 */ /* 0x000e220000000a00 */
[----:B------:R-:W-:Y:S02]  /*0a10*/  IMAD R3, R2, UR8, RZ ;  /* 0x0000000802037c24 */ /* 0x000fe4000f8e02ff */
[----:B------:R-:W-:-:S03]  /*0a20*/  ISETP.NE.AND.EX P0, PT, RZ, UR5, PT, P0 ;  /* 0x00000005ff007c0c */ /* 0x000fc6000bf05300 */
[----:B--2---:R-:W-:Y:S02]  /*0a30*/  SHF.R.S32.HI R8, RZ, 0x1f, R3 ;  /* 0x0000001fff087819 */ /* 0x004fe40000011403 */
        /* <DEDUP_REMOVED lines=26> */
.L_x_16660:
        /* <DEDUP_REMOVED lines=17> */
.L_x_16659:
        /* <DEDUP_REMOVED lines=28> */
.L_x_16662:
        /* <DEDUP_REMOVED lines=32> */
.L_x_16661:
        /* <DEDUP_REMOVED lines=19> */
[--C-:B-----5:R-:W-:Y:S02]  /*11e0*/  HADD2.F32 R3, -RZ, R24.reuse.H0_H0 ;  /* 0x20000018ff037230 */ /* 0x120fe40000004100 */
[----:B------:R-:W-:Y:S02]  /*11f0*/  HADD2.F32 R24, -RZ, R24.H1_H1 ;  /* 0x30000018ff187230 */ /* 0x000fe40000004100 */
[--C-:B0-----:R-:W-:Y:S02]  /*1200*/  HADD2.F32 R5, -RZ, R48.reuse.H1_H1 ;  /* 0x30000030ff057230 */ /* 0x101fe40000004100 */
        /* <DEDUP_REMOVED lines=20> */
[----:B------:R-:W-:-:S02]  /*1350*/  HADD2.F32 R13, -RZ, R51.H0_H0 ;  /* 0x20000033ff0d7230 */ /* 0x000fc40000004100 */
[----:B------:R-:W-:Y:S02]  /*1360*/  HADD2.F32 R10, -RZ, R51.H1_H1 ;  /* 0x30000033ff0a7230 */ /* 0x000fe40000004100 */
[----:B------:R-:W-:Y:S01]  /*1370*/  FADD.FTZ R4, R4, R25 ;  /* 0x0000001904047221 */ /* 0x000fe20000010000 */
[----:B------:R-:W-:Y:S01]  /*1380*/  FADD.FTZ R25, R41, R26 ;  /* 0x0000001a29197221 */ /* 0x000fe20000010000 */
[----:B------:R-:W-:Y:S01]  /*1390*/  FADD.FTZ R11, R13, R8 ;  /* 0x000000080d0b7221 */ /* 0x000fe20000010000 */
[----:B------:R-:W-:Y:S01]  /*13a0*/  FADD.FTZ R6, R10, R27 ;  /* 0x0000001b0a067221 */ /* 0x000fe20000010000 */
[----:B------:R-:W-:Y:S02]  /*13b0*/  FADD.FTZ R31, R47, R4 ;  /* 0x000000042f1f7221 */ /* 0x000fe40000010000 */
[----:B------:R-:W-:Y:S01]  /*13c0*/  FADD.FTZ R26, R42, R11 ;  /* 0x0000000b2a1a7221 */ /* 0x000fe20000010000 */
[----:B------:R-:W-:Y:S01]  /*13d0*/  FADD.FTZ R27, R43, R6 ;  /* 0x000000062b1b7221 */ /* 0x000fe20000010000 */
[----:B------:R-:W-:Y:S06]  /*13e0*/  BRA `(.L_x_16665) ;  /* 0x0000000000cc7947 */ /* 0x000fec0003800000 */
.L_x_16664:
[----:B-----5:R-:W-:Y:S02]  /*13f0*/  HADD2.F32 R30, -RZ, R25.H0_H0 ;  /* 0x20000019ff1e7230 */ /* 0x020fe40000004100 */
[----:B0-----:R-:W-:Y:S02]  /*1400*/  HADD2.F32 R5, -RZ, R49.H0_H0 ;  /* 0x20000031ff057230 */ /* 0x001fe40000004100 */
[----:B------:R-:W-:Y:S02]  /*1410*/  HADD2.F32 R28, -RZ, R24.H0_H0 ;  /* 0x20000018ff1c7230 */ /* 0x000fe40000004100 */
[----:B------:R-:W-:Y:S02]  /*1420*/  HADD2.F32 R3, -RZ, R48.H0_H0 ;  /* 0x20000030ff037230 */ /* 0x000fe40000004100 */
[----:B------:R-:W-:Y:S01]  /*1430*/  FADD.FTZ R30, R5, R30 ;  /* 0x0000001e051e7221 */ /* 0x000fe20000010000 */
[----:B------:R-:W-:Y:S02]  /*1440*/  HADD2.F32 R25, -RZ, R25.H1_H1 ;  /* 0x30000019ff197230 */ /* 0x000fe40000004100 */
[----:B------:R-:W-:-:S02]  /*1450*/  HADD2.F32 R6, -RZ, R26.H0_H0 ;  /* 0x2000001aff067230 */ /* 0x000fc40000004100 */
[----:B------:R-:W-:Y:S01]  /*1460*/  FADD.FTZ R28, R3, R28 ;  /* 0x0000001c031c7221 */ /* 0x000fe20000010000 */
[----:B------:R-:W-:Y:S02]  /*1470*/  HADD2.F32 R4, -RZ, R49.H1_H1 ;  /* 0x30000031ff047230 */ /* 0x000fe40000004100 */
[----:B------:R-:W-:Y:S02]  /*1480*/  HADD2.F32 R24, -RZ, R24.H1_H1 ;  /* 0x30000018ff187230 */ /* 0x000fe40000004100 */
[----:B------:R-:W-:Y:S02]  /*1490*/  HADD2.F32 R26, -RZ, R26.H1_H1 ;  /* 0x3000001aff1a7230 */ /* 0x000fe40000004100 */
[----:B------:R-:W-:Y:S01]  /*14a0*/  FADD.FTZ R31, R4, R25 ;  /* 0x00000019041f7221 */ /* 0x000fe20000010000 */
[----:B------:R-:W-:Y:S02]  /*14b0*/  HADD2.F32 R29, -RZ, R48.H1_H1 ;  /* 0x30000030ff1d7230 */ /* 0x000fe40000004100 */
[----:B------:R-:W-:-:S02]  /*14c0*/  HADD2.F32 R8, -RZ, R27.H0_H0 ;  /* 0x2000001bff087230 */ /* 0x000fc40000004100 */
[--C-:B------:R-:W-:Y:S02]  /*14d0*/  HADD2.F32 R5, -RZ, R50.reuse.H1_H1 ;  /* 0x30000032ff057230 */ /* 0x100fe40000004100 */
[----:B------:R-:W-:Y:S01]  /*14e0*/  FADD.FTZ R29, R29, R24 ;  /* 0x000000181d1d7221 */ /* 0x000fe20000010000 */
[----:B------:R-:W-:Y:S02]  /*14f0*/  HADD2.F32 R27, -RZ, R27.H1_H1 ;  /* 0x3000001bff1b7230 */ /* 0x000fe40000004100 */
[----:B------:R-:W-:Y:S02]  /*1500*/  HADD2.F32 R3, -RZ, R50.H0_H0 ;  /* 0x20000032ff037230 */ /* 0x000fe40000004100 */
[----:B------:R-:W-:Y:S01]  /*1510*/  FADD.FTZ R25, R5, R26 ;  /* 0x0000001a05197221 */ /* 0x000fe20000010000 */
[--C-:B------:R-:W-:Y:S02]  /*1520*/  HADD2.F32 R9, -RZ, R51.reuse.H0_H0 ;  /* 0x20000033ff097230 */ /* 0x100fe40000004100 */
[----:B------:R-:W-:-:S02]  /*1530*/  HADD2.F32 R10, -RZ, R51.H1_H1 ;  /* 0x30000033ff0a7230 */ /* 0x000fc40000004100 */
[----:B------:R-:W-:Y:S01]  /*1540*/  FADD.FTZ R24, R3, R6 ;  /* 0x0000000603187221 */ /* 0x000fe20000010000 */
[----:B------:R-:W-:Y:S02]  /*1550*/  FADD.FTZ R26, R9, R8 ;  /* 0x00000008091a7221 */ /* 0x000fe40000010000 */
[----:B------:R-:W-:Y:S01]  /*1560*/  FADD.FTZ R27, R10, R27 ;  /* 0x0000001b0a1b7221 */ /* 0x000fe20000010000 */
[----:B------:R-:W-:Y:S06]  /*1570*/  BRA `(.L_x_16665) ;  /* 0x0000000000687947 */ /* 0x000fec0003800000 */
.L_x_16663:
[----:B------:R-:W-:Y:S05]  /*1580*/  @!P0 BRA `(.L_x_16666) ;  /* 0x0000000000448947 */ /* 0x000fea0003800000 */
[----:B-----5:R-:W-:Y:S02]  /*1590*/  HADD2.F32 R3, -RZ, R24.H0_H0 ;  /* 0x20000018ff037230 */ /* 0x020fe40000004100 */
[----:B0-----:R-:W-:Y:S02]  /*15a0*/  HADD2.F32 R9, -RZ, R26.H0_H0 ;  /* 0x2000001aff097230 */ /* 0x001fe40000004100 */
        /* <DEDUP_REMOVED lines=15> */
.L_x_16666:
        /* <DEDUP_REMOVED lines=8> */
.L_x_16665:
        /* <DEDUP_REMOVED lines=15> */
[--C-:B-----5:R-:W-:Y:S02]  /*1810*/  HADD2.F32 R3, -RZ, R16.reuse.H0_H0 ;  /* 0x20000010ff037230 */ /* 0x120fe40000004100 */
[----:B------:R-:W-:Y:S02]  /*1820*/  HADD2.F32 R16, -RZ, R16.H1_H1 ;  /* 0x30000010ff107230 */ /* 0x000fe40000004100 */
[--C-:B-1----:R-:W-:Y:S02]  /*1830*/  HADD2.F32 R9, -RZ, R48.reuse.H1_H1 ;  /* 0x30000030ff097230 */ /* 0x102fe40000004100 */
        /* <DEDUP_REMOVED lines=30> */
.L_x_16668:
[----:B-----5:R-:W-:Y:S02]  /*1a20*/  HADD2.F32 R22, -RZ, R17.H0_H0 ;  /* 0x20000011ff167230 */ /* 0x020fe40000004100 */
[----:B------:R-:W-:Y:S02]  /*1a30*/  HADD2.F32 R5, -RZ, R49.H0_H0 ;  /* 0x20000031ff057230 */ /* 0x000fe40000004100 */
[----:B------:R-:W-:Y:S02]  /*1a40*/  HADD2.F32 R20, -RZ, R16.H0_H0 ;  /* 0x20000010ff147230 */ /* 0x000fe40000004100 */
[----:B------:R-:W-:Y:S02]  /*1a50*/  HADD2.F32 R3, -RZ, R48.H0_H0 ;  /* 0x20000030ff037230 */ /* 0x000fe40000004100 */
[----:B------:R-:W-:Y:S01]  /*1a60*/  FADD.FTZ R22, R5, R22 ;  /* 0x0000001605167221 */ /* 0x000fe20000010000 */
[----:B------:R-:W-:Y:S02]  /*1a70*/  HADD2.F32 R17, -RZ, R17.H1_H1 ;  /* 0x30000011ff117230 */ /* 0x000fe40000004100 */
[----:B-1----:R-:W-:-:S02]  /*1a80*/  HADD2.F32 R8, -RZ, R18.H0_H0 ;  /* 0x20000012ff087230 */ /* 0x002fc40000004100 */
        /* <DEDUP_REMOVED lines=18> */
.L_x_16667:
[----:B------:R-:W-:Y:S05]  /*1bb0*/  @!P0 BRA `(.L_x_16670) ;  /* 0x0000000000448947 */ /* 0x000fea0003800000 */
[----:B-----5:R-:W-:Y:S02]  /*1bc0*/  HADD2.F32 R3, -RZ, R16.H0_H0 ;  /* 0x20000010ff037230 */ /* 0x020fe40000004100 */
[----:B-1----:R-:W-:Y:S02]  /*1bd0*/  HADD2.F32 R9, -RZ, R18.H0_H0 ;  /* 0x20000012ff097230 */ /* 0x002fe40000004100 */
        /* <DEDUP_REMOVED lines=15> */
.L_x_16670:
        /* <DEDUP_REMOVED lines=8> */
.L_x_16669:
[----:B------:R-:W0:Y:S01]  /*1d50*/  @P1 LDC.64 R14, c[0x0][0x398] ;  /* 0x0000e600ff0e1b82 */ /* 0x000e220000000a00 */
[----:B------:R-:W-:Y:S01]  /*1d60*/  IADD3 R3, PT, PT, R141, 0x60, RZ ;  /* 0x000000608d037810 */ /* 0x000fe20007ffe0ff */
[----:B-1----:R-:W-:-:S04]  /*1d70*/  IMAD.WIDE.U32 R12, R4, 0x20, R142 ;  /* 0x00000020040c7825 */ /* 0x002fc800078e008e */
        /* <DEDUP_REMOVED lines=13> */
[--C-:B------:R-:W-:Y:S02]  /*1e50*/  HADD2.F32 R6, -RZ, R9.reuse.H0_H0 ;  /* 0x20000009ff067230 */ /* 0x100fe40000004100 */
[----:B-1----:R-:W-:Y:S02]  /*1e60*/  HADD2.F32 R12, -RZ, R9.H1_H1 ;  /* 0x30000009ff0c7230 */ /* 0x002fe40000004100 */
[----:B------:R-:W-:Y:S02]  /*1e70*/  HADD2.F32 R8, -RZ, R8.H1_H1 ;  /* 0x30000008ff087230 */ /* 0x000fe40000004100 */
[--C-:B------:R-:W-:Y:S02]  /*1e80*/  HADD2.F32 R9, -RZ, R48.reuse.H1_H1 ;  /* 0x30000030ff097230 */ /* 0x100fe40000004100 */
        /* <DEDUP_REMOVED lines=8> */
[----:B------:R-:W-:-:S02]  /*1f10*/  HADD2.F32 R11, -RZ, R49.H1_H1 ;  /* 0x30000031ff0b7230 */ /* 0x000fc40000004100 */
[----:B------:R-:W-:Y:S02]  /*1f20*/  HADD2.F32 R10, -RZ, R10.H1_H1 ;  /* 0x3000000aff0a7230 */ /* 0x000fe40000004100 */
        /* <DEDUP_REMOVED lines=18> */
.L_x_16672:
[--C-:B-1---5:R-:W-:Y:S02]  /*2050*/  HADD2.F32 R14, -RZ, R9.reuse.H0_H0 ;  /* 0x20000009ff0e7230 */ /* 0x122fe40000004100 */
[----:B------:R-:W-:Y:S02]  /*2060*/  HADD2.F32 R15, -RZ, R9.H1_H1 ;  /* 0x30000009ff0f7230 */ /* 0x000fe40000004100 */
        /* <DEDUP_REMOVED lines=8> */
[----:B------:R-:W-:Y:S02]  /*20f0*/  HADD2.F32 R13, -RZ, R48.H1_H1 ;  /* 0x30000030ff0d7230 */ /* 0x000fe40000004100 */
[--C-:B------:R-:W-:Y:S02]  /*2100*/  HADD2.F32 R135, -RZ, R11.reuse.H0_H0 ;  /* 0x2000000bff877230 */ /* 0x100fe40000004100 */
[----:B------:R-:W-:Y:S02]  /*2110*/  HADD2.F32 R9, -RZ, R50.H1_H1 ;  /* 0x30000032ff097230 */ /* 0x000fe40000004100 */
[----:B------:R-:W-:Y:S01]  /*2120*/  FADD.FTZ R13, R13, R8 ;  /* 0x000000080d0d7221 */ /* 0x000fe20000010000 */
[----:B------:R-:W-:-:S02]  /*2130*/  HADD2.F32 R11, -RZ, R11.H1_H1 ;  /* 0x3000000bff0b7230 */ /* 0x000fc40000004100 */
[----:B------:R-:W-:Y:S02]  /*2140*/  HADD2.F32 R6, -RZ, R49.H1_H1 ;  /* 0x30000031ff067230 */ /* 0x000fe40000004100 */
[----:B------:R-:W-:Y:S01]  /*2150*/  FADD.FTZ R9, R9, R10 ;  /* 0x0000000a09097221 */ /* 0x000fe20000010000 */
[----:B------:R-:W-:Y:S02]  /*2160*/  HADD2.F32 R5, -RZ, R50.H0_H0 ;  /* 0x20000032ff057230 */ /* 0x000fe40000004100 */
[--C-:B------:R-:W-:Y:S02]  /*2170*/  HADD2.F32 R136, -RZ, R51.reuse.H0_H0 ;  /* 0x20000033ff887230 */ /* 0x100fe40000004100 */
[----:B------:R-:W-:Y:S01]  /*2180*/  FADD.FTZ R15, R6, R15 ;  /* 0x0000000f060f7221 */ /* 0x000fe20000010000 */
[----:B------:R-:W-:Y:S02]  /*2190*/  HADD2.F32 R138, -RZ, R51.H1_H1 ;  /* 0x30000033ff8a7230 */ /* 0x000fe40000004100 */
[----:B------:R-:W-:Y:S01]  /*21a0*/  FADD.FTZ R8, R5, R134 ;  /* 0x0000008605087221 */ /* 0x000fe20000010000 */
[----:B------:R-:W-:-:S02]  /*21b0*/  FADD.FTZ R10, R136, R135 ;  /* 0x00000087880a7221 */ /* 0x000fc40000010000 */
[----:B------:R-:W-:Y:S01]  /*21c0*/  FADD.FTZ R11, R138, R11 ;  /* 0x0000000b8a0b7221 */ /* 0x000fe20000010000 */
[----:B------:R-:W-:Y:S06]  /*21d0*/  BRA `(.L_x_16673) ;  /* 0x0000000000687947 */ /* 0x000fec0003800000 */
.L_x_16671:
[----:B------:R-:W-:Y:S05]  /*21e0*/  @!P0 BRA `(.L_x_16674) ;  /* 0x0000000000448947 */ /* 0x000fea0003800000 */
[--C-:B-----5:R-:W-:Y:S02]  /*21f0*/  HADD2.F32 R5, -RZ, R8.reuse.H0_H0 ;  /* 0x20000008ff057230 */ /* 0x120fe40000004100 */
[----:B------:R-:W-:Y:S02]  /*2200*/  HADD2.F32 R8, -RZ, R8.H1_H1 ;  /* 0x30000008ff087230 */ /* 0x000fe40000004100 */
[--C-:B-1----:R-:W-:Y:S02]  /*2210*/  HADD2.F32 R15, -RZ, R9.reuse.H0_H0 ;  /* 0x20000009ff0f7230 */ /* 0x102fe40000004100 */
[----:B------:R-:W-:Y:S01]  /*2220*/  FADD.FTZ R12, R44, R5 ;  /* 0x000000052c0c7221 */ /* 0x000fe20000010000 */
[----:B------:R-:W-:Y:S02]  /*2230*/  HADD2.F32 R6, -RZ, R9.H1_H1 ;  /* 0x30000009ff067230 */ /* 0x000fe40000004100 */
[----:B------:R-:W-:Y:S01]  /*2240*/  FADD.FTZ R13, R45, R8 ;  /* 0x000000082d0d7221 */ /* 0x000fe20000010000 */
[----:B------:R-:W-:-:S02]  /*2250*/  HADD2.F32 R9, -RZ, R10.H0_H0 ;  /* 0x2000000aff097230 */ /* 0x000fc40000004100 */
[----:B------:R-:W-:Y:S01]  /*2260*/  FADD.FTZ R14, R46, R15 ;  /* 0x0000000f2e0e7221 */ /* 0x000fe20000010000 */
[----:B------:R-:W-:Y:S02]  /*2270*/  HADD2.F32 R10, -RZ, R10.H1_H1 ;  /* 0x3000000aff0a7230 */ /* 0x000fe40000004100 */
[----:B------:R-:W-:Y:S01]  /*2280*/  FADD.FTZ R15, R47, R6 ;  /* 0x000000062f0f7221 */ /* 0x000fe20000010000 */
[--C-:B------:R-:W-:Y:S02]  /*2290*/  HADD2.F32 R135, -RZ, R11.reuse.H0_H0 ;  /* 0x2000000bff877230 */ /* 0x100fe40000004100 */
[----:B------:R-:W-:Y:S01]  /*22a0*/  FADD.FTZ R8, R40, R9 ;  /* 0x0000000928087221 */ /* 0x000fe20000010000 */
[----:B------:R-:W-:Y:S02]  /*22b0*/  HADD2.F32 R134, -RZ, R11.H1_H1 ;  /* 0x3000000bff867230 */ /* 0x000fe40000004100 */
[----:B------:R-:W-:Y:S01]  /*22c0*/  FADD.FTZ R9, R41, R10 ;  /* 0x0000000a29097221 */ /* 0x000fe20000010000 */
[----:B------:R-:W-:-:S02]  /*22d0*/  FADD.FTZ R10, R42, R135 ;  /* 0x000000872a0a7221 */ /* 0x000fc40000010000 */
[----:B------:R-:W-:Y:S01]  /*22e0*/  FADD.FTZ R11, R43, R134 ;  /* 0x000000862b0b7221 */ /* 0x000fe20000010000 */
[----:B------:R-:W-:Y:S06]  /*22f0*/  BRA `(.L_x_16673) ;  /* 0x0000000000207947 */ /* 0x000fec0003800000 */
.L_x_16674:
[--C-:B-1---5:R-:W-:Y:S02]  /*2300*/  HADD2.F32 R12, -RZ, R8.reuse.H0_H0 ;  /* 0x20000008ff0c7230 */ /* 0x122fe40000004100 */
[----:B------:R-:W-:Y:S02]  /*2310*/  HADD2.F32 R13, -RZ, R8.H1_H1 ;  /* 0x30000008ff0d7230 */ /* 0x000fe40000004100 */
[--C-:B------:R-:W-:Y:S02]  /*2320*/  HADD2.F32 R14, -RZ, R9.reuse.H0_H0 ;  /* 0x20000009ff0e7230 */ /* 0x100fe40000004100 */
[----:B------:R-:W-:Y:S02]  /*2330*/  HADD2.F32 R15, -RZ, R9.H1_H1 ;  /* 0x30000009ff0f7230 */ /* 0x000fe40000004100 */
[--C-:B------:R-:W-:Y:S02]  /*2340*/  HADD2.F32 R8, -RZ, R10.reuse.H0_H0 ;  /* 0x2000000aff087230 */ /* 0x100fe40000004100 */
[----:B------:R-:W-:-:S02]  /*2350*/  HADD2.F32 R9, -RZ, R10.H1_H1 ;  /* 0x3000000aff097230 */ /* 0x000fc40000004100 */
[--C-:B------:R-:W-:Y:S02]  /*2360*/  HADD2.F32 R10, -RZ, R11.reuse.H0_H0 ;  /* 0x2000000bff0a7230 */ /* 0x100fe40000004100 */
[----:B------:R-:W-:-:S07]  /*2370*/  HADD2.F32 R11, -RZ, R11.H1_H1 ;  /* 0x3000000bff0b7230 */ /* 0x000fce0000004100 */
.L_x_16673:
        /* <DEDUP_REMOVED lines=22> */
[----:B------:R-:W-:Y:S02]  /*24e0*/  HADD2.F32 R137, -RZ, R137.H1_H1 ;  /* 0x30000089ff897230 */ /* 0x000fe40000004100 */
[----:B------:R-:W-:Y:S01]  /*24f0*/  FADD.FTZ R135, R145, R6 ;  /* 0x0000000691877221 */ /* 0x000fe20000010000 */
[--C-:B------:R-:W-:Y:S02]  /*2500*/  HADD2.F32 R133, -RZ, R139.reuse.H0_H0 ;  /* 0x2000008bff857230 */ /* 0x100fe40000004100 */
[----:B------:R-:W-:Y:S01]  /*2510*/  FADD.FTZ R5, R144, R5 ;  /* 0x0000000590057221 */ /* 0x000fe20000010000 */
[----:B------:R-:W-:Y:S02]  /*2520*/  HADD2.F32 R134, -RZ, R139.H1_H1 ;  /* 0x3000008bff867230 */ /* 0x000fe40000004100 */
[----:B------:R-:W-:Y:S02]  /*2530*/  HADD2.F32 R6, -RZ, R49.H1_H1 ;  /* 0x30000031ff067230 */ /* 0x000fe40000004100 */
[----:B------:R-:W-:-:S02]  /*2540*/  HADD2.F32 R132, -RZ, R138.H0_H0 ;  /* 0x2000008aff847230 */ /* 0x000fc40000004100 */
[----:B------:R-:W-:Y:S02]  /*2550*/  HADD2.F32 R139, -RZ, R50.H0_H0 ;  /* 0x20000032ff8b7230 */ /* 0x000fe40000004100 */
[----:B------:R-:W-:Y:S01]  /*2560*/  FADD.FTZ R6, R6, R137 ;  /* 0x0000008906067221 */ /* 0x000fe20000010000 */
[----:B------:R-:W-:Y:S02]  /*2570*/  HADD2.F32 R138, -RZ, R138.H1_H1 ;  /* 0x3000008aff8a7230 */ /* 0x000fe40000004100 */
        /* <DEDUP_REMOVED lines=16> */
.L_x_16676:
[----:B-----5:R-:W-:Y:S02]  /*2680*/  HADD2.F32 R133, -RZ, R136.H1_H1 ;  /* 0x30000088ff857230 */ /* 0x020fe40000004100 */
[----:B------:R-:W-:Y:S02]  /*2690*/  HADD2.F32 R6, -RZ, R48.H1_H1 ;  /* 0x30000030ff067230 */ /* 0x000fe40000004100 */
[----:B------:R-:W-:Y:S02]  /*26a0*/  HADD2.F32 R132, -RZ, R136.H0_H0 ;  /* 0x20000088ff847230 */ /* 0x000fe40000004100 */
[----:B------:R-:W-:Y:S02]  /*26b0*/  HADD2.F32 R5, -RZ, R48.H0_H0 ;  /* 0x20000030ff057230 */ /* 0x000fe40000004100 */
[----:B------:R-:W-:Y:S01]  /*26c0*/  FADD.FTZ R133, R6, R133 ;  /* 0x0000008506857221 */ /* 0x000fe20000010000 */
[----:B-1----:R-:W-:Y:S02]  /*26d0*/  HADD2.F32 R134, -RZ, R137.H0_H0 ;  /* 0x20000089ff867230 */ /* 0x002fe40000004100 */
[----:B------:R-:W-:-:S02]  /*26e0*/  HADD2.F32 R135, -RZ, R49.H0_H0 ;  /* 0x20000031ff877230 */ /* 0x000fc40000004100 */
[----:B------:R-:W-:Y:S01]  /*26f0*/  FADD.FTZ R132, R5, R132 ;  /* 0x0000008405847221 */ /* 0x000fe20000010000 */
[----:B------:R-:W-:Y:S02]  /*2700*/  HADD2.F32 R137, -RZ, R137.H1_H1 ;  /* 0x30000089ff897230 */ /* 0x000fe40000004100 */
[----:B------:R-:W-:Y:S02]  /*2710*/  HADD2.F32 R136, -RZ, R138.H0_H0 ;  /* 0x2000008aff887230 */ /* 0x000fe40000004100 */
[----:B------:R-:W-:Y:S01]  /*2720*/  FADD.FTZ R134, R135, R134 ;  /* 0x0000008687867221 */ /* 0x000fe20000010000 */
[--C-:B------:R-:W-:Y:S02]  /*2730*/  HADD2.F32 R144, -RZ, R139.reuse.H0_H0 ;  /* 0x2000008bff907230 */ /* 0x100fe40000004100 */
[----:B------:R-:W-:Y:S02]  /*2740*/  HADD2.F32 R146, -RZ, R139.H1_H1 ;  /* 0x3000008bff927230 */ /* 0x000fe40000004100 */
[----:B------:R-:W-:-:S02]  /*2750*/  HADD2.F32 R6, -RZ, R49.H1_H1 ;  /* 0x30000031ff067230 */ /* 0x000fc40000004100 */
[----:B------:R-:W-:Y:S02]  /*2760*/  HADD2.F32 R138, -RZ, R138.H1_H1 ;  /* 0x3000008aff8a7230 */ /* 0x000fe40000004100 */
[--C-:B------:R-:W-:Y:S02]  /*2770*/  HADD2.F32 R139, -RZ, R50.reuse.H1_H1 ;  /* 0x30000032ff8b7230 */ /* 0x100fe40000004100 */
[----:B------:R-:W-:Y:S01]  /*2780*/  FADD.FTZ R135, R6, R137 ;  /* 0x0000008906877221 */ /* 0x000fe20000010000 */
[----:B------:R-:W-:Y:S02]  /*2790*/  HADD2.F32 R5, -RZ, R50.H0_H0 ;  /* 0x20000032ff057230 */ /* 0x000fe40000004100 */
[--C-:B------:R-:W-:Y:S02]  /*27a0*/  HADD2.F32 R145, -RZ, R51.reuse.H0_H0 ;  /* 0x20000033ff917230 */ /* 0x100fe40000004100 */
[----:B------:R-:W-:Y:S01]  /*27b0*/  FADD.FTZ R137, R139, R138 ;  /* 0x0000008a8b897221 */ /* 0x000fe20000010000 */
[----:B------:R-:W-:-:S02]  /*27c0*/  HADD2.F32 R147, -RZ, R51.H1_H1 ;  /* 0x30000033ff937230 */ /* 0x000fc40000004100 */
[----:B------:R-:W-:Y:S01]  /*27d0*/  FADD.FTZ R136, R5, R136 ;  /* 0x0000008805887221 */ /* 0x000fe20000010000 */
[----:B------:R-:W-:Y:S02]  /*27e0*/  FADD.FTZ R138, R145, R144 ;  /* 0x00000090918a7221 */ /* 0x000fe40000010000 */
[----:B------:R-:W-:Y:S01]  /*27f0*/  FADD.FTZ R139, R147, R146 ;  /* 0x00000092938b7221 */ /* 0x000fe20000010000 */
[----:B------:R-:W-:Y:S06]  /*2800*/  BRA `(.L_x_16677) ;  /* 0x0000000000687947 */ /* 0x000fec0003800000 */
.L_x_16675:
        /* <DEDUP_REMOVED lines=18> */
.L_x_16678:
[--C-:B-----5:R-:W-:Y:S02]  /*2930*/  HADD2.F32 R132, -RZ, R136.reuse.H0_H0 ;  /* 0x20000088ff847230 */ /* 0x120fe40000004100 */
[----:B------:R-:W-:Y:S02]  /*2940*/  HADD2.F32 R133, -RZ, R136.H1_H1 ;  /* 0x30000088ff857230 */ /* 0x000fe40000004100 */
[--C-:B-1----:R-:W-:Y:S02]  /*2950*/  HADD2.F32 R134, -RZ, R137.reuse.H0_H0 ;  /* 0x20000089ff867230 */ /* 0x102fe40000004100 */
[----:B------:R-:W-:Y:S02]  /*2960*/  HADD2.F32 R135, -RZ, R137.H1_H1 ;  /* 0x30000089ff877230 */ /* 0x000fe40000004100 */
[--C-:B------:R-:W-:Y:S02]  /*2970*/  HADD2.F32 R136, -RZ, R138.reuse.H0_H0 ;  /* 0x2000008aff887230 */ /* 0x100fe40000004100 */
[----:B------:R-:W-:-:S02]  /*2980*/  HADD2.F32 R137, -RZ, R138.H1_H1 ;  /* 0x3000008aff897230 */ /* 0x000fc40000004100 */
[--C-:B------:R-:W-:Y:S02]  /*2990*/  HADD2.F32 R138, -RZ, R139.reuse.H0_H0 ;  /* 0x2000008bff8a7230 */ /* 0x100fe40000004100 */
[----:B------:R-:W-:-:S07]  /*29a0*/  HADD2.F32 R139, -RZ, R139.H1_H1 ;  /* 0x3000008bff8b7230 */ /* 0x000fce0000004100 */
.L_x_16677:
        /* <DEDUP_REMOVED lines=148> */
.L_x_16692:
[----:B------:R-:W-:Y:S01]  /*32f0*/  FMUL.FTZ R5, R149, R149 ;  /* 0x0000009595057220 */ /* 0x000fe20000410000 */
[----:B------:R-:W-:Y:S01]  /*3300*/  ISETP.NE.AND P2, PT, RZ, UR9, PT ;  /* 0x00000009ff007c0c */ /* 0x000fe2000bf45270 */
[----:B01----:R-:W-:Y:S01]  /*3310*/  FADD.FTZ R145, R145, R146 ;  /* 0x0000009291917221 */ /* 0x003fe20000010000 */
[----:B------:R-:W-:Y:S01]  /*3320*/  HADD2.F32 R146, -RZ, R128.H0_H0 ;  /* 0x20000080ff927230 */ /* 0x000fe20000004100 */
[----:B------:R-:W0:Y:S01]  /*3330*/  LDC.64 R158, c[0x0][0x430] ;  /* 0x00010c00ff9e7b82 */ /* 0x000e220000000a00 */
[----:B------:R-:W-:Y:S01]  /*3340*/  FSEL R5, R5, RZ, P2 ;  /* 0x000000ff05057208 */ /* 0x000fe20001000000 */
[----:B------:R-:W-:Y:S01]  /*3350*/  FFMA.FTZ R6, R145, R6, UR10 ;  /* 0x0000000a91067e23 */ /* 0x000fe20008010006 */
[----:B------:R-:W-:Y:S02]  /*3360*/  HADD2.F32 R142, -RZ, R108.H0_H0 ;  /* 0x2000006cff8e7230 */ /* 0x000fe40000004100 */
[----:B------:R-:W-:Y:S02]  /*3370*/  HADD2.F32 R148, -RZ, R128.H1_H1 ;  /* 0x30000080ff947230 */ /* 0x000fe40000004100 */
[----:B------:R-:W-:Y:S01]  /*3380*/  FADD.FTZ R6, R6, R5 ;  /* 0x0000000506067221 */ /* 0x000fe20000010000 */
[----:B------:R-:W-:Y:S01]  /*3390*/  FSEL R5, R149, RZ, !P2 ;  /* 0x000000ff95057208 */ /* 0x000fe20005000000 */
[----:B------:R-:W-:Y:S01]  /*33a0*/  HADD2.F32 R150, -RZ, R72.H1_H1 ;  /* 0x30000048ff967230 */ /* 0x000fe20000004100 */
[----:B------:R-:W1:Y:S01]  /*33b0*/  @!P0 LDC.64 R144, c[0x0][0x3c0] ;  /* 0x0000f000ff908b82 */ /* 0x000e620000000a00 */
[----:B------:R-:W-:-:S02]  /*33c0*/  HADD2.F32 R152, -RZ, R108.H1_H1 ;  /* 0x3000006cff987230 */ /* 0x000fc40000004100 */
[----:B------:R-:W2:Y:S01]  /*33d0*/  MUFU.RSQ R6, R6 ;  /* 0x0000000600067308 */ /* 0x000ea20000001400 */
[C---:B------:R-:W-:Y:S01]  /*33e0*/  FADD.FTZ R143, -R5.reuse, R36 ;  /* 0x00000024058f7221 */ /* 0x040fe20000010100 */
[----:B------:R-:W-:Y:S02]  /*33f0*/  HADD2.F32 R36, -RZ, R72.H0_H0 ;  /* 0x20000048ff247230 */ /* 0x000fe40000004100 */
[C---:B------:R-:W-:Y:S01]  /*3400*/  FADD.FTZ R37, -R5.reuse, R37 ;  /* 0x0000002505257221 */ /* 0x040fe20000010100 */
[----:B------:R-:W-:Y:S02]  /*3410*/  HADD2.F32 R151, -RZ, R52.H1_H1 ;  /* 0x30000034ff977230 */ /* 0x000fe40000004100 */
[C---:B------:R-:W-:Y:S01]  /*3420*/  FADD.FTZ R39, -R5.reuse, R39 ;  /* 0x0000002705277221 */ /* 0x040fe20000010100 */
[C---:B------:R-:W-:Y:S01]  /*3430*/  FADD.FTZ R155, -R5.reuse, R32 ;  /* 0x00000020059b7221 */ /* 0x040fe20000010100 */
[----:B------:R-:W-:Y:S02]  /*3440*/  HADD2.F32 R32, -RZ, R130.H0_H0 ;  /* 0x20000082ff207230 */ /* 0x000fe40000004100 */
[----:B------:R-:W-:Y:S01]  /*3450*/  FADD.FTZ R33, -R5, R33 ;  /* 0x0000002105217221 */ /* 0x000fe20000010100 */
[----:B------:R-:W-:-:S02]  /*3460*/  HADD2.F32 R154, -RZ, R109.H1_H1 ;  /* 0x3000006dff9a7230 */ /* 0x000fc40000004100 */
[C---:B------:R-:W-:Y:S01]  /*3470*/  FADD.FTZ R35, -R5.reuse, R35 ;  /* 0x0000002305237221 */ /* 0x040fe20000010100 */
[----:B------:R-:W-:Y:S02]  /*3480*/  HADD2.F32 R153, -RZ, R53.H1_H1 ;  /* 0x30000035ff997230 */ /* 0x000fe40000004100 */
[C---:B------:R-:W-:Y:S01]  /*3490*/  FADD.FTZ R29, -R5.reuse, R29 ;  /* 0x0000001d051d7221 */ /* 0x040fe20000010100 */
[----:B------:R-:W-:Y:S02]  /*34a0*/  HADD2.F32 R157, -RZ, R75.H1_H1 ;  /* 0x3000004bff9d7230 */ /* 0x000fe40000004100 */
[C---:B------:R-:W-:Y:S01]  /*34b0*/  FADD.FTZ R31, -R5.reuse, R31 ;  /* 0x0000001f051f7221 */ /* 0x040fe20000010100 */
[C---:B------:R-:W-:Y:S01]  /*34c0*/  FADD.FTZ R25, -R5.reuse, R25 ;  /* 0x0000001905197221 */ /* 0x040fe20000010100 */
[----:B------:R-:W-:Y:S01]  /*34d0*/  FADD.FTZ R21, -R5, R21 ;  /* 0x0000001505157221 */ /* 0x000fe20000010100 */
[C---:B--2---:R-:W-:Y:S01]  /*34e0*/  FMUL.FTZ R143, R6.reuse, R143 ;  /* 0x0000008f068f7220 */ /* 0x044fe20000410000 */
[C---:B------:R-:W-:Y:S01]  /*34f0*/  FMUL.FTZ R37, R6.reuse, R37 ;  /* 0x0000002506257220 */ /* 0x040fe20000410000 */
[C---:B------:R-:W-:Y:S01]  /*3500*/  FMUL.FTZ R39, R6.reuse, R39 ;  /* 0x0000002706277220 */ /* 0x040fe20000410000 */
[----:B------:R-:W-:Y:S01]  /*3510*/  FMUL.FTZ R29, R6, R29 ;  /* 0x0000001d061d7220 */ /* 0x000fe20000410000 */
[----:B------:R-:W-:Y:S01]  /*3520*/  FFMA.FTZ R146, R143, R146, R36 ;  /* 0x000000928f927223 */ /* 0x000fe20000010024 */
[----:B------:R-:W-:-:S02]  /*3530*/  HADD2.F32 R36, -RZ, R52.H0_H0 ;  /* 0x20000034ff247230 */ /* 0x000fc40000004100 */
[----:B------:R-:W-:Y:S01]  /*3540*/  FFMA.FTZ R147, R37, R148, R150 ;  /* 0x0000009425937223 */ /* 0x000fe20000010096 */
[--C-:B------:R-:W-:Y:S02]  /*3550*/  HADD2.F32 R148, -RZ, R129.reuse.H0_H0 ;  /* 0x20000081ff947230 */ /* 0x100fe40000004100 */
[C---:B------:R-:W-:Y:S01]  /*3560*/  FMUL.FTZ R31, R6.reuse, R31 ;  /* 0x0000001f061f7220 */ /* 0x040fe20000410000 */
[----:B------:R-:W-:Y:S02]  /*3570*/  HADD2.F32 R150, -RZ, R129.H1_H1 ;  /* 0x30000081ff967230 */ /* 0x000fe40000004100 */
[----:B------:R-:W-:Y:S01]  /*3580*/  FFMA.FTZ R142, R143, R142, R36 ;  /* 0x0000008e8f8e7223 */ /* 0x000fe20000010024 */
[----:B------:R-:W-:Y:S01]  /*3590*/  FFMA.FTZ R143, R37, R152, R151 ;  /* 0x00000098258f7223 */ /* 0x000fe20000010097 */
[----:B------:R-:W-:Y:S01]  /*35a0*/  FADD.FTZ R37, -R5, R38 ;  /* 0x0000002605257221 */ /* 0x000fe20000010100 */
[----:B------:R-:W-:Y:S02]  /*35b0*/  HADD2.F32 R36, -RZ, R73.H0_H0 ;  /* 0x20000049ff247230 */ /* 0x000fe40000004100 */
[----:B------:R-:W-:Y:S01]  /*35c0*/  FMUL.FTZ R25, R6, R25 ;  /* 0x0000001906197220 */ /* 0x000fe20000410000 */
[----:B------:R-:W-:-:S02]  /*35d0*/  HADD2.F32 R38, -RZ, R109.H0_H0 ;  /* 0x2000006dff267230 */ /* 0x000fc40000004100 */
[C---:B------:R-:W-:Y:S01]  /*35e0*/  FMUL.FTZ R37, R6.reuse, R37 ;  /* 0x0000002506257220 */ /* 0x040fe20000410000 */
[----:B------:R-:W-:Y:S02]  /*35f0*/  HADD2.F32 R151, -RZ, R53.H0_H0 ;  /* 0x20000035ff977230 */ /* 0x000fe40000004100 */
[----:B------:R-:W-:Y:S01]  /*3600*/  FMUL.FTZ R21, R6, R21 ;  /* 0x0000001506157220 */ /* 0x000fe20000410000 */
[----:B------:R-:W-:Y:S02]  /*3610*/  HADD2.F32 R152, -RZ, R73.H1_H1 ;  /* 0x30000049ff987230 */ /* 0x000fe40000004100 */
[----:B------:R-:W-:Y:S01]  /*3620*/  FFMA.FTZ R148, R37, R148, R36 ;  /* 0x0000009425947223 */ /* 0x000fe20000010024 */
[----:B-1----:R-:W-:-:S04]  /*3630*/  @!P0 IMAD.WIDE R144, R2, 0x4, R144 ;  /* 0x0000000402908825 */ /* 0x002fc800078e0290 */
[----:B------:R-:W-:Y:S01]  /*3640*/  FFMA.FTZ R38, R37, R38, R151 ;  /* 0x0000002625267223 */ /* 0x000fe20000010097 */
[----:B------:R-:W-:Y:S01]  /*3650*/  FADD.FTZ R17, -R5, R17 ;  /* 0x0000001105117221 */ /* 0x000fe20000010100 */
[----:B------:R-:W1:Y:S01]  /*3660*/  @!P0 LDC.64 R36, c[0x0][0x3c8] ;  /* 0x0000f200ff248b82 */ /* 0x000e620000000a00 */
[C---:B------:R-:W-:Y:S01]  /*3670*/  FFMA.FTZ R151, R39.reuse, R150, R152 ;  /* 0x0000009627977223 */ /* 0x040fe20000010098 */
[----:B------:R2:W-:Y:S01]  /*3680*/  @!P0 STG.E desc[UR6][R144.64], R149 ;  /* 0x0000009590008986 */ /* 0x0005e2000c101906 */
[--C-:B------:R-:W-:Y:S02]  /*3690*/  HADD2.F32 R150, -RZ, R74.reuse.H0_H0 ;  /* 0x2000004aff967230 */ /* 0x100fe40000004100 */
[----:B------:R-:W-:Y:S01]  /*36a0*/  FFMA.FTZ R39, R39, R154, R153 ;  /* 0x0000009a27277223 */ /* 0x000fe20000010099 */
[----:B------:R-:W-:Y:S02]  /*36b0*/  HADD2.F32 R153, -RZ, R74.H1_H1 ;  /* 0x3000004aff997230 */ /* 0x000fe40000004100 */
[----:B------:R-:W-:Y:S01]  /*36c0*/  FMUL.FTZ R152, R6, R35 ;  /* 0x0000002306987220 */ /* 0x000fe20000410000 */
[----:B------:R-:W-:-:S02]  /*36d0*/  HADD2.F32 R154, -RZ, R75.H0_H0 ;  /* 0x2000004bff9a7230 */ /* 0x000fc40000004100 */
[C---:B------:R-:W-:Y:S01]  /*36e0*/  FMUL.FTZ R17, R6.reuse, R17 ;  /* 0x0000001106117220 */ /* 0x040fe20000410000 */
[----:B------:R-:W-:Y:S02]  /*36f0*/  HADD2.F32 R156, -RZ, R107.H1_H1 ;  /* 0x3000006bff9c7230 */ /* 0x000fe40000004100 */
[C---:B------:R-:W-:Y:S01]  /*3700*/  FADD.FTZ R13, -R5.reuse, R13 ;  /* 0x0000000d050d7221 */ /* 0x040fe20000010100 */
[C---:B------:R-:W-:Y:S01]  /*3710*/  FADD.FTZ R15, -R5.reuse, R15 ;  /* 0x0000000f050f7221 */ /* 0x040fe20000010100 */
[C---:B------:R-:W-:Y:S01]  /*3720*/  FADD.FTZ R9, -R5.reuse, R9 ;  /* 0x0000000905097221 */ /* 0x040fe20000010100 */
[----:B------:R-:W-:Y:S01]  /*3730*/  FADD.FTZ R11, -R5, R11 ;  /* 0x0000000b050b7221 */ /* 0x000fe20000010100 */
[C---:B--2---:R-:W-:Y:S01]  /*3740*/  FMUL.FTZ R149, R6.reuse, R155 ;  /* 0x0000009b06957220 */ /* 0x044fe20000410000 */
[----:B------:R-:W-:Y:S02]  /*3750*/  HADD2.F32 R145, -RZ, R130.H1_H1 ;  /* 0x30000082ff917230 */ /* 0x000fe40000004100 */
[----:B------:R-:W-:Y:S01]  /*3760*/  FMUL.FTZ R13, R6, R13 ;  /* 0x0000000d060d7220 */ /* 0x000fe20000410000 */
[----:B------:R-:W-:-:S02]  /*3770*/  HADD2.F32 R155, -RZ, R131.H1_H1 ;  /* 0x30000083ff9b7230 */ /* 0x000fc40000004100 */
[----:B------:R-:W-:Y:S01]  /*3780*/  FFMA.FTZ R144, R149, R32, R150 ;  /* 0x0000002095907223 */ /* 0x000fe20000010096 */
[C---:B------:R-:W-:Y:S01]  /*3790*/  FMUL.FTZ R150, R6.reuse, R33 ;  /* 0x0000002106967220 */ /* 0x040fe20000410000 */
[C---:B------:R-:W-:Y:S01]  /*37a0*/  FMUL.FTZ R15, R6.reuse, R15 ;  /* 0x0000000f060f7220 */ /* 0x040fe20000410000 */
[C---:B------:R-:W-:Y:S01]  /*37b0*/  FMUL.FTZ R9, R6.reuse, R9 ;  /* 0x0000000906097220 */ /* 0x040fe20000410000 */
[----:B------:R-:W-:Y:S01]  /*37c0*/  FMUL.FTZ R11, R6, R11 ;  /* 0x0000000b060b7220 */ /* 0x000fe20000410000 */
[----:B------:R-:W-:Y:S01]  /*37d0*/  FFMA.FTZ R145, R150, R145, R153 ;  /* 0x0000009196917223 */ /* 0x000fe20000010099 */
[----:B-1----:R-:W-:-:S04]  /*37e0*/  @!P0 IMAD.WIDE R32, R2, 0x4, R36 ;  /* 0x0000000402208825 */ /* 0x002fc800078e0224 */
[C---:B------:R-:W-:Y:S01]  /*37f0*/  FADD.FTZ R153, -R5.reuse, R34 ;  /* 0x0000002205997221 */ /* 0x040fe20000010100 */
[----:B------:R-:W1:Y:S01]  /*3800*/  LDC.64 R36, c[0x0][0x428] ;  /* 0x00010a00ff247b82 */ /* 0x000e620000000a00 */
[C---:B------:R-:W-:Y:S01]  /*3810*/  FADD.FTZ R133, -R5.reuse, R133 ;  /* 0x0000008505857221 */ /* 0x040fe20000010100 */
[----:B------:R-:W-:Y:S02]  /*3820*/  HADD2.F32 R34, -RZ, R131.H0_H0 ;  /* 0x20000083ff227230 */ /* 0x000fe40000004100 */
[C---:B------:R-:W-:Y:S01]  /*3830*/  FMUL.FTZ R153, R6.reuse, R153 ;  /* 0x0000009906997220 */ /* 0x040fe20000410000 */
[----:B------:R2:W-:Y:S01]  /*3840*/  @!P0 STG.E desc[UR6][R32.64], R6 ;  /* 0x0000000620008986 */ /* 0x0005e2000c101906 */
[----:B------:R-:W-:Y:S01]  /*3850*/  FMUL.FTZ R133, R6, R133 ;  /* 0x0000008506857220 */ /* 0x000fe20000410000 */
[----:B------:R-:W-:Y:S01]  /*3860*/  FADD.FTZ R135, -R5, R135 ;  /* 0x0000008705877221 */ /* 0x000fe20000010100 */
[----:B------:R-:W-:Y:S01]  /*3870*/  FFMA.FTZ R35, R153, R34, R154 ;  /* 0x0000002299237223 */ /* 0x000fe2000001009a */
[----:B------:R-:W-:-:S02]  /*3880*/  HADD2.F32 R34, -RZ, R110.H0_H0 ;  /* 0x2000006eff227230 */ /* 0x000fc40000004100 */
[----:B------:R-:W-:Y:S01]  /*3890*/  FFMA.FTZ R154, R152, R155, R157 ;  /* 0x0000009b989a7223 */ /* 0x000fe2000001009d */
[C---:B------:R-:W-:Y:S01]  /*38a0*/  FADD.FTZ R155, -R5.reuse, R28 ;  /* 0x0000001c059b7221 */ /* 0x040fe20000010100 */
[----:B------:R-:W-:Y:S02]  /*38b0*/  HADD2.F32 R28, -RZ, R124.H0_H0 ;  /* 0x2000007cff1c7230 */ /* 0x000fe40000004100 */
[----:B------:R-:W-:Y:S01]  /*38c0*/  FMUL.FTZ R135, R6, R135 ;  /* 0x0000008706877220 */ /* 0x000fe20000410000 */
[----:B------:R-:W-:Y:S01]  /*38d0*/  FADD.FTZ R137, -R5, R137 ;  /* 0x0000008905897221 */ /* 0x000fe20000010100 */
[----:B------:R-:W-:Y:S01]  /*38e0*/  F2FP.F16.F32.PACK_AB R35, R154, R35 ;  /* 0x000000239a23723e */ /* 0x000fe200000000ff */
[----:B------:R-:W-:Y:S01]  /*38f0*/  HADD2.F32 R154, -RZ, R76.H0_H0 ;  /* 0x2000004cff9a7230 */ /* 0x000fe20000004100 */
[----:B--2---:R-:W-:Y:S01]  /*3900*/  F2FP.F16.F32.PACK_AB R33, R151, R148 ;  /* 0x000000949721723e */ /* 0x004fe200000000ff */
[----:B------:R-:W-:Y:S02]  /*3910*/  HADD2.F32 R32, -RZ, R54.H0_H0 ;  /* 0x20000036ff207230 */ /* 0x000fe40000004100 */
[----:B------:R-:W-:Y:S01]  /*3920*/  FMUL.FTZ R155, R6, R155 ;  /* 0x0000009b069b7220 */ /* 0x000fe20000410000 */
[----:B------:R-:W-:-:S02]  /*3930*/  HADD2.F32 R148, -RZ, R55.H0_H0 ;  /* 0x20000037ff947230 */ /* 0x000fc40000004100 */
[----:B------:R-:W-:Y:S01]  /*3940*/  FMUL.FTZ R137, R6, R137 ;  /* 0x0000008906897220 */ /* 0x000fe20000410000 */
[----:B------:R-:W-:Y:S02]  /*3950*/  HADD2.F32 R151, -RZ, R54.H1_H1 ;  /* 0x30000036ff977230 */ /* 0x000fe40000004100 */
[----:B------:R-:W-:Y:S01]  /*3960*/  FFMA.FTZ R149, R149, R34, R32 ;  /* 0x0000002295957223 */ /* 0x000fe20000010020 */
[----:B------:R-:W-:Y:S01]  /*3970*/  F2FP.F16.F32.PACK_AB R34, R145, R144 ;  /* 0x000000909122723e */ /* 0x000fe200000000ff */
[----:B-1----:R-:W-:Y:S01]  /*3980*/  IMAD.WIDE.U32 R144, R141, 0x10, R36 ;  /* 0x000000108d907825 */ /* 0x002fe200078e0024 */
[----:B------:R-:W-:-:S03]  /*3990*/  F2FP.F16.F32.PACK_AB R32, R147, R146 ;  /* 0x000000929320723e */ /* 0x000fc600000000ff */
[--C-:B------:R-:W-:Y:S02]  /*39a0*/  HADD2.F32 R146, -RZ, R111.reuse.H0_H0 ;  /* 0x2000006fff927230 */ /* 0x100fe40000004100 */
[----:B------:R1:W-:Y:S01]  /*39b0*/  STG.E.128 desc[UR6][R144.64], R32 ;  /* 0x0000002090007986 */ /* 0x0003e2000c101d06 */
[----:B------:R-:W-:Y:S02]  /*39c0*/  HADD2.F32 R147, -RZ, R110.H1_H1 ;  /* 0x3000006eff937230 */ /* 0x000fe40000004100 */
[----:B------:R-:W-:Y:S01]  /*39d0*/  FFMA.FTZ R153, R153, R146, R148 ;  /* 0x0000009299997223 */ /* 0x000fe20000010094 */
[----:B------:R-:W-:Y:S02]  /*39e0*/  HADD2.F32 R146, -RZ, R124.H1_H1 ;  /* 0x3000007cff927230 */ /* 0x000fe40000004100 */
[----:B------:R-:W-:Y:S01]  /*39f0*/  FFMA.FTZ R150, R150, R147, R151 ;  /* 0x0000009396967223 */ /* 0x000fe20000010097 */
[----:B------:R-:W-:Y:S02]  /*3a00*/  HADD2.F32 R147, -RZ, R111.H1_H1 ;  /* 0x3000006fff937230 */ /* 0x000fe40000004100 */
[----:B------:R-:W-:-:S02]  /*3a10*/  HADD2.F32 R151, -RZ, R55.H1_H1 ;  /* 0x30000037ff977230 */ /* 0x000fc40000004100 */
[----:B------:R-:W-:Y:S02]  /*3a20*/  HADD2.F32 R148, -RZ, R105.H1_H1 ;  /* 0x30000069ff947230 */ /* 0x000fe40000004100 */
[----:B0-----:R-:W-:-:S04]  /*3a30*/  IMAD.WIDE.U32 R160, R4, 0x10, R158 ;  /* 0x0000001004a07825 */ /* 0x001fc800078e009e */
[----:B------:R-:W-:Y:S01]  /*3a40*/  FFMA.FTZ R152, R152, R147, R151 ;  /* 0x0000009398987223 */ /* 0x000fe20000010097 */
[----:B------:R-:W-:-:S04]  /*3a50*/  IMAD.WIDE.U32 R162, R3, 0x10, R158 ;  /* 0x0000001003a27825 */ /* 0x000fc800078e009e */
[----:B-1----:R-:W-:Y:S01]  /*3a60*/  FFMA.FTZ R145, R155, R28, R154 ;  /* 0x0000001c9b917223 */ /* 0x002fe2000001009a */
[----:B------:R-:W-:Y:S02]  /*3a70*/  HADD2.F32 R34, -RZ, R76.H1_H1 ;  /* 0x3000004cff227230 */ /* 0x000fe40000004100 */
[----:B------:R-:W-:Y:S02]  /*3a80*/  HADD2.F32 R144, -RZ, R104.H1_H1 ;  /* 0x30000068ff907230 */ /* 0x000fe40000004100 */
[----:B------:R-:W-:Y:S02]  /*3a90*/  HADD2.F32 R33, -RZ, R56.H1_H1 ;  /* 0x30000038ff217230 */ /* 0x000fe40000004100 */
[----:B------:R-:W-:Y:S01]  /*3aa0*/  FFMA.FTZ R146, R29, R146, R34 ;  /* 0x000000921d927223 */ /* 0x000fe20000010022 */
[----:B------:R-:W-:Y:S02]  /*3ab0*/  HADD2.F32 R28, -RZ, R104.H0_H0 ;  /* 0x20000068ff1c7230 */ /* 0x000fe40000004100 */
[----:B------:R-:W-:-:S02]  /*3ac0*/  HADD2.F32 R32, -RZ, R56.H0_H0 ;  /* 0x20000038ff207230 */ /* 0x000fc40000004100 */
[----:B------:R-:W-:Y:S01]  /*3ad0*/  FFMA.FTZ R29, R29, R144, R33 ;  /* 0x000000901d1d7223 */ /* 0x000fe20000010021 */
[----:B------:R-:W-:Y:S01]  /*3ae0*/  FADD.FTZ R33, -R5, R30 ;  /* 0x0000001e05217221 */ /* 0x000fe20000010100 */
[----:B------:R-:W-:Y:S02]  /*3af0*/  HADD2.F32 R144, -RZ, R125.H0_H0 ;  /* 0x2000007dff907230 */ /* 0x000fe40000004100 */
[----:B------:R-:W-:Y:S01]  /*3b00*/  FFMA.FTZ R28, R155, R28, R32 ;  /* 0x0000001c9b1c7223 */ /* 0x000fe20000010020 */
[----:B------:R-:W-:Y:S02]  /*3b10*/  HADD2.F32 R30, -RZ, R77.H0_H0 ;  /* 0x2000004dff1e7230 */ /* 0x000fe40000004100 */
[----:B------:R-:W-:Y:S01]  /*3b20*/  FMUL.FTZ R33, R6, R33 ;  /* 0x0000002106217220 */ /* 0x000fe20000410000 */
[----:B------:R-:W-:Y:S02]  /*3b30*/  HADD2.F32 R32, -RZ, R105.H0_H0 ;  /* 0x20000069ff207230 */ /* 0x000fe40000004100 */
[----:B------:R-:W-:-:S02]  /*3b40*/  HADD2.F32 R35, -RZ, R57.H0_H0 ;  /* 0x20000039ff237230 */ /* 0x000fc40000004100 */
[C---:B------:R-:W-:Y:S01]  /*3b50*/  FFMA.FTZ R144, R33.reuse, R144, R30 ;  /* 0x0000009021907223 */ /* 0x040fe2000001001e */
[----:B------:R-:W-:Y:S02]  /*3b60*/  HADD2.F32 R34, -RZ, R77.H1_H1 ;  /* 0x3000004dff227230 */ /* 0x000fe40000004100 */
[----:B------:R-:W-:Y:S02]  /*3b70*/  HADD2.F32 R154, -RZ, R79.H1_H1 ;  /* 0x3000004fff9a7230 */ /* 0x000fe40000004100 */
[----:B------:R-:W-:Y:S01]  /*3b80*/  FFMA.FTZ R30, R33, R32, R35 ;  /* 0x00000020211e7223 */ /* 0x000fe20000010023 */
[----:B------:R-:W-:Y:S02]  /*3b90*/  HADD2.F32 R32, -RZ, R125.H1_H1 ;  /* 0x3000007dff207230 */ /* 0x000fe40000004100 */
[----:B------:R-:W-:Y:S01]  /*3ba0*/  FADD.FTZ R35, -R5, R24 ;  /* 0x0000001805237221 */ /* 0x000fe20000010100 */
[----:B------:R-:W-:Y:S02]  /*3bb0*/  HADD2.F32 R33, -RZ, R57.H1_H1 ;  /* 0x30000039ff217230 */ /* 0x000fe40000004100 */
[----:B------:R-:W-:-:S02]  /*3bc0*/  HADD2.F32 R24, -RZ, R78.H0_H0 ;  /* 0x2000004eff187230 */ /* 0x000fc40000004100 */
[C---:B------:R-:W-:Y:S01]  /*3bd0*/  FFMA.FTZ R147, R31.reuse, R32, R34 ;  /* 0x000000201f937223 */ /* 0x040fe20000010022 */
[----:B------:R-:W-:Y:S01]  /*3be0*/  FMUL.FTZ R35, R6, R35 ;  /* 0x0000002306237220 */ /* 0x000fe20000410000 */
[----:B------:R-:W-:Y:S01]  /*3bf0*/  FFMA.FTZ R31, R31, R148, R33 ;  /* 0x000000941f1f7223 */ /* 0x000fe20000010021 */
[----:B------:R-:W-:Y:S01]  /*3c00*/  HADD2.F32 R148, -RZ, R126.H0_H0 ;  /* 0x2000007eff947230 */ /* 0x000fe20000004100 */
[----:B------:R-:W-:Y:S01]  /*3c10*/  F2FP.F16.F32.PACK_AB R34, R150, R149 ;  /* 0x000000959622723e */ /* 0x000fe200000000ff */
[----:B------:R-:W-:Y:S02]  /*3c20*/  HADD2.F32 R32, -RZ, R106.H0_H0 ;  /* 0x2000006aff207230 */ /* 0x000fe40000004100 */
[----:B------:R-:W-:Y:S02]  /*3c30*/  HADD2.F32 R33, -RZ, R58.H0_H0 ;  /* 0x2000003aff217230 */ /* 0x000fe40000004100 */
[----:B------:R-:W-:Y:S01]  /*3c40*/  FFMA.FTZ R148, R35, R148, R24 ;  /* 0x0000009423947223 */ /* 0x000fe20000010018 */
[----:B------:R-:W-:-:S02]  /*3c50*/  HADD2.F32 R150, -RZ, R106.H1_H1 ;  /* 0x3000006aff967230 */ /* 0x000fc40000004100 */
[----:B------:R-:W-:Y:S01]  /*3c60*/  FFMA.FTZ R24, R35, R32, R33 ;  /* 0x0000002023187223 */ /* 0x000fe20000010021 */
[----:B------:R-:W-:Y:S01]  /*3c70*/  F2FP.F16.F32.PACK_AB R33, R39, R38 ;  /* 0x000000262721723e */ /* 0x000fe200000000ff */
[----:B------:R-:W-:Y:S01]  /*3c80*/  HADD2.F32 R38, -RZ, R126.H1_H1 ;  /* 0x3000007eff267230 */ /* 0x000fe20000004100 */
[----:B------:R-:W-:Y:S01]  /*3c90*/  F2FP.F16.F32.PACK_AB R32, R143, R142 ;  /* 0x0000008e8f20723e */ /* 0x000fe200000000ff */
[----:B------:R-:W-:Y:S01]  /*3ca0*/  HADD2.F32 R142, -RZ, R78.H1_H1 ;  /* 0x3000004eff8e7230 */ /* 0x000fe20000004100 */
[----:B------:R-:W-:Y:S01]  /*3cb0*/  F2FP.F16.F32.PACK_AB R35, R152, R153 ;  /* 0x000000999823723e */ /* 0x000fe200000000ff */
[----:B------:R-:W-:Y:S02]  /*3cc0*/  HADD2.F32 R143, -RZ, R58.H1_H1 ;  /* 0x3000003aff8f7230 */ /* 0x000fe40000004100 */
[----:B------:R-:W-:Y:S02]  /*3cd0*/  HADD2.F32 R152, -RZ, R127.H1_H1 ;  /* 0x3000007fff987230 */ /* 0x000fe40000004100 */
[----:B------:R-:W-:Y:S01]  /*3ce0*/  FFMA.FTZ R149, R25, R38, R142 ;  /* 0x0000002619957223 */ /* 0x000fe2000001008e */
[----:B------:R-:W-:-:S04]  /*3cf0*/  IMAD.WIDE.U32 R38, R141, 0x10, R158 ;  /* 0x000000108d267825 */ /* 0x000fc800078e009e */
[----:B------:R-:W-:Y:S01]  /*3d00*/  FADD.FTZ R141, -R5, R26 ;  /* 0x0000001a058d7221 */ /* 0x000fe20000010100 */
[----:B------:R-:W-:Y:S01]  /*3d10*/  FFMA.FTZ R25, R25, R150, R143 ;  /* 0x0000009619197223 */ /* 0x000fe2000001008f */
[----:B------:R-:W-:Y:S01]  /*3d20*/  FADD.FTZ R143, -R5, R27 ;  /* 0x0000001b058f7221 */ /* 0x000fe20000010100 */
[----:B------:R-:W-:Y:S02]  /*3d30*/  HADD2.F32 R142, -RZ, R107.H0_H0 ;  /* 0x2000006bff8e7230 */ /* 0x000fe40000004100 */
[C---:B------:R-:W-:Y:S01]  /*3d40*/  FMUL.FTZ R141, R6.reuse, R141 ;  /* 0x0000008d068d7220 */ /* 0x040fe20000410000 */
[----:B------:R-:W-:Y:S01]  /*3d50*/  HADD2.F32 R27, -RZ, R59.H0_H0 ;  /* 0x2000003bff1b7230 */ /* 0x000fe20000004100 */
[----:B------:R0:W-:Y:S01]  /*3d60*/  STG.E.128 desc[UR6][R38.64], R32 ;  /* 0x0000002026007986 */ /* 0x0001e2000c101d06 */
[----:B------:R-:W-:Y:S02]  /*3d70*/  HADD2.F32 R150, -RZ, R127.H0_H0 ;  /* 0x2000007fff967230 */ /* 0x000fe40000004100 */
[----:B------:R-:W-:Y:S01]  /*3d80*/  FMUL.FTZ R143, R6, R143 ;  /* 0x0000008f068f7220 */ /* 0x000fe20000410000 */
[----:B------:R-:W-:-:S02]  /*3d90*/  HADD2.F32 R26, -RZ, R79.H0_H0 ;  /* 0x2000004fff1a7230 */ /* 0x000fc40000004100 */
[----:B------:R-:W-:Y:S01]  /*3da0*/  FFMA.FTZ R142, R141, R142, R27 ;  /* 0x0000008e8d8e7223 */ /* 0x000fe2000001001b */
[----:B------:R-:W-:Y:S01]  /*3db0*/  FADD.FTZ R27, -R5, R20 ;  /* 0x00000014051b7221 */ /* 0x000fe20000010100 */
[----:B------:R-:W-:Y:S02]  /*3dc0*/  HADD2.F32 R20, -RZ, R60.H0_H0 ;  /* 0x2000003cff147230 */ /* 0x000fe40000004100 */
[----:B------:R-:W-:Y:S01]  /*3dd0*/  FFMA.FTZ R151, R143, R152, R154 ;  /* 0x000000988f977223 */ /* 0x000fe2000001009a */
[----:B------:R-:W-:Y:S01]  /*3de0*/  FFMA.FTZ R150, R141, R150, R26 ;  /* 0x000000968d967223 */ /* 0x000fe2000001001a */
[----:B------:R-:W-:Y:S02]  /*3df0*/  HADD2.F32 R141, -RZ, R100.H0_H0 ;  /* 0x20000064ff8d7230 */ /* 0x000fe40000004100 */
[----:B------:R-:W-:Y:S01]  /*3e00*/  FMUL.FTZ R26, R6, R27 ;  /* 0x0000001b061a7220 */ /* 0x000fe20000410000 */
[----:B------:R-:W-:Y:S02]  /*3e10*/  HADD2.F32 R153, -RZ, R59.H1_H1 ;  /* 0x3000003bff997230 */ /* 0x000fe40000004100 */
[----:B------:R-:W-:-:S02]  /*3e20*/  HADD2.F32 R154, -RZ, R123.H0_H0 ;  /* 0x2000007bff9a7230 */ /* 0x000fc40000004100 */
[----:B------:R-:W-:Y:S02]  /*3e30*/  HADD2.F32 R152, -RZ, R83.H1_H1 ;  /* 0x30000053ff987230 */ /* 0x000fe40000004100 */
[----:B0-----:R-:W-:Y:S02]  /*3e40*/  HADD2.F32 R33, -RZ, R120.H0_H0 ;  /* 0x20000078ff217230 */ /* 0x001fe40000004100 */
[----:B------:R-:W-:Y:S01]  /*3e50*/  FFMA.FTZ R39, R143, R156, R153 ;  /* 0x0000009c8f277223 */ /* 0x000fe20000010099 */
[----:B------:R-:W-:Y:S02]  /*3e60*/  HADD2.F32 R35, -RZ, R80.H0_H0 ;  /* 0x20000050ff237230 */ /* 0x000fe40000004100 */
[----:B------:R-:W-:Y:S01]  /*3e70*/  FADD.FTZ R143, -R5, R23 ;  /* 0x00000017058f7221 */ /* 0x000fe20000010100 */
[----:B------:R-:W-:Y:S02]  /*3e80*/  HADD2.F32 R32, -RZ, R120.H1_H1 ;  /* 0x30000078ff207230 */ /* 0x000fe40000004100 */
[----:B------:R-:W-:-:S02]  /*3e90*/  HADD2.F32 R34, -RZ, R80.H1_H1 ;  /* 0x30000050ff227230 */ /* 0x000fc40000004100 */
[C---:B------:R-:W-:Y:S01]  /*3ea0*/  FFMA.FTZ R27, R26.reuse, R33, R35 ;  /* 0x000000211a1b7223 */ /* 0x040fe20000010023 */
[----:B------:R-:W-:Y:S01]  /*3eb0*/  FFMA.FTZ R26, R26, R141, R20 ;  /* 0x0000008d1a1a7223 */ /* 0x000fe20000010014 */
[----:B------:R-:W-:Y:S01]  /*3ec0*/  FADD.FTZ R33, -R5, R22 ;  /* 0x0000001605217221 */ /* 0x000fe20000010100 */
[----:B------:R-:W-:Y:S02]  /*3ed0*/  HADD2.F32 R20, -RZ, R100.H1_H1 ;  /* 0x30000064ff147230 */ /* 0x000fe40000004100 */
[----:B------:R-:W-:Y:S01]  /*3ee0*/  FFMA.FTZ R32, R21, R32, R34 ;  /* 0x0000002015207223 */ /* 0x000fe20000010022 */
[----:B------:R-:W-:Y:S02]  /*3ef0*/  HADD2.F32 R22, -RZ, R60.H1_H1 ;  /* 0x3000003cff167230 */ /* 0x000fe40000004100 */
[C---:B------:R-:W-:Y:S01]  /*3f00*/  FMUL.FTZ R34, R6.reuse, R33 ;  /* 0x0000002106227220 */ /* 0x040fe20000410000 */
[--C-:B------:R-:W-:Y:S02]  /*3f10*/  HADD2.F32 R38, -RZ, R121.reuse.H1_H1 ;  /* 0x30000079ff267230 */ /* 0x100fe40000004100 */
[----:B------:R-:W-:Y:S01]  /*3f20*/  FMUL.FTZ R143, R6, R143 ;  /* 0x0000008f068f7220 */ /* 0x000fe20000410000 */
[----:B------:R-:W-:-:S02]  /*3f30*/  HADD2.F32 R35, -RZ, R121.H0_H0 ;  /* 0x20000079ff237230 */ /* 0x000fc40000004100 */
[----:B------:R-:W-:Y:S01]  /*3f40*/  FFMA.FTZ R33, R21, R20, R22 ;  /* 0x0000001415217223 */ /* 0x000fe20000010016 */
[--C-:B------:R-:W-:Y:S02]  /*3f50*/  HADD2.F32 R20, -RZ, R81.reuse.H1_H1 ;  /* 0x30000051ff147230 */ /* 0x100fe40000004100 */
[----:B------:R-:W-:Y:S02]  /*3f60*/  HADD2.F32 R141, -RZ, R81.H0_H0 ;  /* 0x20000051ff8d7230 */ /* 0x000fe40000004100 */
[----:B------:R-:W-:Y:S02]  /*3f70*/  HADD2.F32 R21, -RZ, R101.H0_H0 ;  /* 0x20000065ff157230 */ /* 0x000fe40000004100 */
[----:B------:R-:W-:Y:S01]  /*3f80*/  FFMA.FTZ R38, R143, R38, R20 ;  /* 0x000000268f267223 */ /* 0x000fe20000010014 */
[----:B------:R-:W-:Y:S02]  /*3f90*/  HADD2.F32 R23, -RZ, R61.H0_H0 ;  /* 0x2000003dff177230 */ /* 0x000fe40000004100 */
[----:B------:R-:W-:Y:S01]  /*3fa0*/  FFMA.FTZ R35, R34, R35, R141 ;  /* 0x0000002322237223 */ /* 0x000fe2000001008d */
[----:B------:R-:W-:-:S02]  /*3fb0*/  HADD2.F32 R20, -RZ, R101.H1_H1 ;  /* 0x30000065ff147230 */ /* 0x000fc40000004100 */
[----:B------:R-:W-:Y:S02]  /*3fc0*/  HADD2.F32 R22, -RZ, R61.H1_H1 ;  /* 0x3000003dff167230 */ /* 0x000fe40000004100 */
[----:B------:R-:W-:Y:S01]  /*3fd0*/  FFMA.FTZ R34, R34, R21, R23 ;  /* 0x0000001522227223 */ /* 0x000fe20000010017 */
[----:B------:R-:W-:Y:S01]  /*3fe0*/  FADD.FTZ R21, -R5, R16 ;  /* 0x0000001005157221 */ /* 0x000fe20000010100 */
[----:B------:R-:W-:Y:S02]  /*3ff0*/  HADD2.F32 R16, -RZ, R122.H0_H0 ;  /* 0x2000007aff107230 */ /* 0x000fe40000004100 */
[----:B------:R-:W-:Y:S01]  /*4000*/  FFMA.FTZ R141, R143, R20, R22 ;  /* 0x000000148f8d7223 */ /* 0x000fe20000010016 */
[----:B------:R-:W-:Y:S02]  /*4010*/  HADD2.F32 R20, -RZ, R82.H0_H0 ;  /* 0x20000052ff147230 */ /* 0x000fe40000004100 */
[----:B------:R-:W-:Y:S01]  /*4020*/  FMUL.FTZ R21, R6, R21 ;  /* 0x0000001506157220 */ /* 0x000fe20000410000 */
[----:B------:R-:W-:-:S02]  /*4030*/  HADD2.F32 R22, -RZ, R102.H0_H0 ;  /* 0x20000066ff167230 */ /* 0x000fc40000004100 */
[----:B------:R-:W-:Y:S02]  /*4040*/  HADD2.F32 R23, -RZ, R62.H0_H0 ;  /* 0x2000003eff177230 */ /* 0x000fe40000004100 */
[C---:B------:R-:W-:Y:S01]  /*4050*/  FFMA.FTZ R143, R21.reuse, R16, R20 ;  /* 0x00000010158f7223 */ /* 0x040fe20000010014 */
[----:B------:R-:W-:Y:S02]  /*4060*/  HADD2.F32 R20, -RZ, R122.H1_H1 ;  /* 0x3000007aff147230 */ /* 0x000fe40000004100 */
[----:B------:R-:W-:Y:S02]  /*4070*/  HADD2.F32 R156, -RZ, R103.H1_H1 ;  /* 0x30000067ff9c7230 */ /* 0x000fe40000004100 */
[----:B------:R-:W-:Y:S01]  /*4080*/  FFMA.FTZ R16, R21, R22, R23 ;  /* 0x0000001615107223 */ /* 0x000fe20000010017 */
[----:B------:R-:W-:Y:S01]  /*4090*/  F2FP.F16.F32.PACK_AB R22, R149, R148 ;  /* 0x000000949516723e */ /* 0x000fe200000000ff */
[----:B------:R-:W-:Y:S01]  /*40a0*/  HADD2.F32 R148, -RZ, R82.H1_H1 ;  /* 0x30000052ff947230 */ /* 0x000fe20000004100 */
[----:B------:R-:W-:Y:S01]  /*40b0*/  F2FP.F16.F32.PACK_AB R23, R151, R150 ;  /* 0x000000969717723e */ /* 0x000fe200000000ff */
[----:B------:R-:W-:Y:S01]  /*40c0*/  HADD2.F32 R150, -RZ, R102.H1_H1 ;  /* 0x30000066ff967230 */ /* 0x000fe20000004100 */
[----:B------:R-:W-:Y:S01]  /*40d0*/  F2FP.F16.F32.PACK_AB R21, R147, R144 ;  /* 0x000000909315723e */ /* 0x000fe200000000ff */
[----:B------:R-:W-:-:S02]  /*40e0*/  HADD2.F32 R149, -RZ, R62.H1_H1 ;  /* 0x3000003eff957230 */ /* 0x000fc40000004100 */
[----:B------:R-:W-:Y:S01]  /*40f0*/  FFMA.FTZ R144, R17, R20, R148 ;  /* 0x0000001411907223 */ /* 0x000fe20000010094 */
[----:B------:R-:W-:Y:S01]  /*4100*/  F2FP.F16.F32.PACK_AB R20, R146, R145 ;  /* 0x000000919214723e */ /* 0x000fe200000000ff */
[----:B------:R-:W-:-:S04]  /*4110*/  IMAD.WIDE.U32 R146, R7, 0x10, R36 ;  /* 0x0000001007927825 */ /* 0x000fc800078e0024 */
[----:B------:R-:W-:Y:S01]  /*4120*/  FADD.FTZ R145, -R5, R18 ;  /* 0x0000001205917221 */ /* 0x000fe20000010100 */
[----:B------:R-:W-:Y:S01]  /*4130*/  FFMA.FTZ R17, R17, R150, R149 ;  /* 0x0000009611117223 */ /* 0x000fe20000010095 */
[----:B------:R-:W-:Y:S01]  /*4140*/  FADD.FTZ R149, -R5, R19 ;  /* 0x0000001305957221 */ /* 0x000fe20000010100 */
[----:B------:R-:W-:Y:S01]  /*4150*/  HADD2.F32 R18, -RZ, R83.H0_H0 ;  /* 0x20000053ff127230 */ /* 0x000fe20000004100 */
[----:B------:R0:W-:Y:S01]  /*4160*/  STG.E.128 desc[UR6][R146.64], R20 ;  /* 0x0000001492007986 */ /* 0x0001e2000c101d06 */
        /* <DEDUP_REMOVED lines=8> */
[----:B------:R-:W-:Y:S02]  /*41f0*/  HADD2.F32 R145, -RZ, R64.H0_H0 ;  /* 0x20000040ff917230 */ /* 0x000fe40000004100 */
[C---:B------:R-:W-:Y:S01]  /*4200*/  FFMA.FTZ R153, R149.reuse, R150, R152 ;  /* 0x0000009695997223 */ /* 0x040fe20000010098 */
[----:B------:R-:W-:Y:S02]  /*4210*/  HADD2.F32 R148, -RZ, R84.H1_H1 ;  /* 0x30000054ff947230 */ /* 0x000fe40000004100 */
[----:B------:R-:W-:Y:S01]  /*4220*/  FFMA.FTZ R18, R149, R156, R151 ;  /* 0x0000009c95127223 */ /* 0x000fe20000010097 */
[----:B------:R-:W-:-:S02]  /*4230*/  HADD2.F32 R150, -RZ, R85.H1_H1 ;  /* 0x30000055ff967230 */ /* 0x000fc40000004100 */
[----:B------:R-:W-:Y:S02]  /*4240*/  HADD2.F32 R152, -RZ, R118.H0_H0 ;  /* 0x20000076ff987230 */ /* 0x000fe40000004100 */
[----:B------:R-:W-:Y:S02]  /*4250*/  HADD2.F32 R149, -RZ, R66.H1_H1 ;  /* 0x30000042ff957230 */ /* 0x000fe40000004100 */
[----:B0-----:R-:W-:Y:S01]  /*4260*/  FADD.FTZ R21, -R5, R12 ;  /* 0x0000000c05157221 */ /* 0x001fe20000010100 */
[----:B------:R-:W-:Y:S01]  /*4270*/  HADD2.F32 R20, -RZ, R116.H0_H0 ;  /* 0x20000074ff147230 */ /* 0x000fe20000004100 */
[----:B------:R-:W-:Y:S01]  /*4280*/  F2FP.F16.F32.PACK_AB R19, R18, R19 ;  /* 0x000000131213723e */ /* 0x000fe200000000ff */
[----:B------:R-:W-:Y:S02]  /*4290*/  HADD2.F32 R22, -RZ, R84.H0_H0 ;  /* 0x20000054ff167230 */ /* 0x000fe40000004100 */
[----:B------:R-:W-:Y:S01]  /*42a0*/  FMUL.FTZ R21, R6, R21 ;  /* 0x0000001506157220 */ /* 0x000fe20000410000 */
[----:B------:R-:W-:Y:S01]  /*42b0*/  HADD2.F32 R146, -RZ, R96.H0_H0 ;  /* 0x20000060ff927230 */ /* 0x000fe20000004100 */
[----:B------:R-:W-:Y:S01]  /*42c0*/  F2FP.F16.F32.PACK_AB R18, R17, R16 ;  /* 0x000000101112723e */ /* 0x000fe200000000ff */
[----:B------:R-:W-:-:S02]  /*42d0*/  HADD2.F32 R12, -RZ, R116.H1_H1 ;  /* 0x30000074ff0c7230 */ /* 0x000fc40000004100 */
[C---:B------:R-:W-:Y:S01]  /*42e0*/  FFMA.FTZ R23, R21.reuse, R20, R22 ;  /* 0x0000001415177223 */ /* 0x040fe20000010016 */
[----:B------:R-:W-:Y:S02]  /*42f0*/  HADD2.F32 R22, -RZ, R96.H1_H1 ;  /* 0x30000060ff167230 */ /* 0x000fe40000004100 */
[----:B------:R-:W-:Y:S01]  /*4300*/  FFMA.FTZ R21, R21, R146, R145 ;  /* 0x0000009215157223 */ /* 0x000fe20000010091 */
[----:B------:R-:W-:Y:S01]  /*4310*/  FADD.FTZ R145, -R5, R14 ;  /* 0x0000000e05917221 */ /* 0x000fe20000010100 */
[----:B------:R-:W-:Y:S01]  /*4320*/  FFMA.FTZ R20, R13, R12, R148 ;  /* 0x0000000c0d147223 */ /* 0x000fe20000010094 */
[----:B------:R-:W-:Y:S01]  /*4330*/  HADD2.F32 R12, -RZ, R64.H1_H1 ;  /* 0x30000040ff0c7230 */ /* 0x000fe20000004100 */
[----:B------:R-:W-:Y:S01]  /*4340*/  F2FP.F16.F32.PACK_AB R16, R33, R26 ;  /* 0x0000001a2110723e */ /* 0x000fe200000000ff */
[----:B------:R-:W-:Y:S02]  /*4350*/  HADD2.F32 R146, -RZ, R117.H0_H0 ;  /* 0x20000075ff927230 */ /* 0x000fe40000004100 */
[----:B------:R-:W-:Y:S01]  /*4360*/  FMUL.FTZ R145, R6, R145 ;  /* 0x0000009106917220 */ /* 0x000fe20000410000 */
[----:B------:R-:W-:-:S02]  /*4370*/  HADD2.F32 R14, -RZ, R85.H0_H0 ;  /* 0x20000055ff0e7230 */ /* 0x000fc40000004100 */
[----:B------:R-:W-:Y:S01]  /*4380*/  FFMA.FTZ R22, R13, R22, R12 ;  /* 0x000000160d167223 */ /* 0x000fe2000001000c */
[----:B------:R-:W-:Y:S02]  /*4390*/  HADD2.F32 R12, -RZ, R97.H0_H0 ;  /* 0x20000061ff0c7230 */ /* 0x000fe40000004100 */
[----:B------:R-:W-:Y:S01]  /*43a0*/  FADD.FTZ R13, -R5, R8 ;  /* 0x00000008050d7221 */ /* 0x000fe20000010100 */
[----:B------:R-:W-:Y:S02]  /*43b0*/  HADD2.F32 R148, -RZ, R117.H1_H1 ;  /* 0x30000075ff947230 */ /* 0x000fe40000004100 */
[----:B------:R-:W-:Y:S01]  /*43c0*/  FFMA.FTZ R146, R145, R146, R14 ;  /* 0x0000009291927223 */ /* 0x000fe2000001000e */
        /* <DEDUP_REMOVED lines=8> */
[----:B------:R-:W-:Y:S01]  /*4450*/  HADD2.F32 R8, -RZ, R118.H1_H1 ;  /* 0x30000076ff087230 */ /* 0x000fe20000004100 */
[----:B------:R-:W-:Y:S01]  /*4460*/  F2FP.F16.F32.PACK_AB R17, R141, R34 ;  /* 0x000000228d11723e */ /* 0x000fe200000000ff */
[----:B------:R-:W-:Y:S02]  /*4470*/  HADD2.F32 R14, -RZ, R98.H1_H1 ;  /* 0x30000062ff0e7230 */ /* 0x000fe40000004100 */
[----:B------:R-:W-:Y:S01]  /*4480*/  FFMA.FTZ R148, R15, R148, R12 ;  /* 0x000000940f947223 */ /* 0x000fe2000001000c */
[----:B------:R-:W-:-:S02]  /*4490*/  HADD2.F32 R12, -RZ, R86.H1_H1 ;  /* 0x30000056ff0c7230 */ /* 0x000fc40000004100 */
[----:B------:R-:W-:Y:S02]  /*44a0*/  HADD2.F32 R150, -RZ, R98.H0_H0 ;  /* 0x20000062ff967230 */ /* 0x000fe40000004100 */
[C---:B------:R-:W-:Y:S01]  /*44b0*/  FFMA.FTZ R149, R9.reuse, R14, R149 ;  /* 0x0000000e09957223 */ /* 0x040fe20000010095 */
[----:B------:R-:W-:Y:S02]  /*44c0*/  HADD2.F32 R15, -RZ, R66.H0_H0 ;  /* 0x20000042ff0f7230 */ /* 0x000fe40000004100 */
[----:B------:R-:W-:Y:S01]  /*44d0*/  FFMA.FTZ R151, R9, R8, R12 ;  /* 0x0000000809977223 */ /* 0x000fe2000001000c */
[----:B------:R-:W-:Y:S01]  /*44e0*/  FADD.FTZ R9, -R5, R10 ;  /* 0x0000000a05097221 */ /* 0x000fe20000010100 */
[----:B------:R-:W-:Y:S01]  /*44f0*/  F2FP.F16.F32.PACK_AB R14, R25, R24 ;  /* 0x00000018190e723e */ /* 0x000fe200000000ff */
[----:B------:R-:W-:Y:S02]  /*4500*/  HADD2.F32 R25, -RZ, R119.H0_H0 ;  /* 0x20000077ff197230 */ /* 0x000fe40000004100 */
[----:B------:R-:W-:Y:S01]  /*4510*/  FFMA.FTZ R150, R13, R150, R15 ;  /* 0x000000960d967223 */ /* 0x000fe2000001000f */
[----:B------:R-:W-:Y:S01]  /*4520*/  F2FP.F16.F32.PACK_AB R13, R31, R30 ;  /* 0x0000001e1f0d723e */ /* 0x000fe200000000ff */
[----:B------:R-:W-:Y:S01]  /*4530*/  HADD2.F32 R31, -RZ, R87.H0_H0 ;  /* 0x20000057ff1f7230 */ /* 0x000fe20000004100 */
[----:B------:R-:W-:Y:S01]  /*4540*/  F2FP.F16.F32.PACK_AB R12, R29, R28 ;  /* 0x0000001c1d0c723e */ /* 0x000fe200000000ff */
[----:B------:R-:W-:-:S02]  /*4550*/  HADD2.F32 R29, -RZ, R99.H0_H0 ;  /* 0x20000063ff1d7230 */ /* 0x000fc40000004100 */
[----:B------:R-:W-:Y:S01]  /*4560*/  FMUL.FTZ R10, R6, R9 ;  /* 0x00000009060a7220 */ /* 0x000fe20000410000 */
[----:B------:R-:W-:Y:S01]  /*4570*/  HADD2.F32 R28, -RZ, R67.H0_H0 ;  /* 0x20000043ff1c7230 */ /* 0x000fe20000004100 */
[----:B------:R-:W-:Y:S01]  /*4580*/  F2FP.F16.F32.PACK_AB R15, R39, R142 ;  /* 0x0000008e270f723e */ /* 0x000fe200000000ff */
[----:B------:R-:W-:-:S04]  /*4590*/  IMAD.WIDE.U32 R8, R7, 0x10, R158 ;  /* 0x0000001007087825 */ /* 0x000fc800078e009e */
[C---:B------:R-:W-:Y:S01]  /*45a0*/  FFMA.FTZ R24, R10.reuse, R25, R31 ;  /* 0x000000190a187223 */ /* 0x040fe2000001001f */
[----:B------:R-:W-:Y:S01]  /*45b0*/  FFMA.FTZ R7, R10, R29, R28 ;  /* 0x0000001d0a077223 */ /* 0x000fe2000001001c */
[----:B------:R-:W-:Y:S02]  /*45c0*/  HADD2.F32 R10, -RZ, R119.H1_H1 ;  /* 0x30000077ff0a7230 */ /* 0x000fe40000004100 */
[----:B------:R-:W-:Y:S01]  /*45d0*/  FADD.FTZ R29, -R5, R132 ;  /* 0x00000084051d7221 */ /* 0x000fe20000010100 */
[----:B------:R-:W-:Y:S01]  /*45e0*/  HADD2.F32 R28, -RZ, R87.H1_H1 ;  /* 0x30000057ff1c7230 */ /* 0x000fe20000004100 */
[----:B------:R0:W-:Y:S01]  /*45f0*/  STG.E.128 desc[UR6][R8.64], R12 ;  /* 0x0000000c08007986 */ /* 0x0001e2000c101d06 */
[----:B------:R-:W-:Y:S02]  /*4600*/  HADD2.F32 R142, -RZ, R99.H1_H1 ;  /* 0x30000063ff8e7230 */ /* 0x000fe40000004100 */
[----:B------:R-:W-:Y:S01]  /*4610*/  FMUL.FTZ R29, R6, R29 ;  /* 0x0000001d061d7220 */ /* 0x000fe20000410000 */
[----:B------:R-:W-:-:S02]  /*4620*/  HADD2.F32 R25, -RZ, R67.H1_H1 ;  /* 0x30000043ff197230 */ /* 0x000fc40000004100 */
[----:B------:R-:W-:Y:S02]  /*4630*/  HADD2.F32 R30, -RZ, R112.H0_H0 ;  /* 0x20000070ff1e7230 */ /* 0x000fe40000004100 */
[----:B------:R-:W-:Y:S02]  /*4640*/  HADD2.F32 R132, -RZ, R88.H0_H0 ;  /* 0x20000058ff847230 */ /* 0x000fe40000004100 */
[C---:B------:R-:W-:Y:S01]  /*4650*/  FFMA.FTZ R142, R11.reuse, R142, R25 ;  /* 0x0000008e0b8e7223 */ /* 0x040fe20000010019 */
[----:B------:R-:W-:Y:S02]  /*4660*/  HADD2.F32 R156, -RZ, R92.H0_H0 ;  /* 0x2000005cff9c7230 */ /* 0x000fe40000004100 */
[----:B------:R-:W-:Y:S02]  /*4670*/  IMAD.WIDE.U32 R158, R140, 0x10, R158 ;  /* 0x000000108c9e7825 */ /* 0x000fe400078e009e */
[----:B------:R-:W-:Y:S02]  /*4680*/  F2FP.F16.F32.PACK_AB R7, R142, R7 ;  /* 0x000000078e07723e */ /* 0x000fe400000000ff */
[----:B0-----:R-:W-:Y:S01]  /*4690*/  FFMA.FTZ R15, R11, R10, R28 ;  /* 0x0000000a0b0f7223 */ /* 0x001fe2000001001c */
[----:B------:R-:W-:-:S02]  /*46a0*/  HADD2.F32 R9, -RZ, R68.H0_H0 ;  /* 0x20000044ff097230 */ /* 0x000fc40000004100 */
[----:B------:R-:W-:Y:S01]  /*46b0*/  FADD.FTZ R11, -R5, R134 ;  /* 0x00000086050b7221 */ /* 0x000fe20000010100 */
[----:B------:R-:W-:Y:S02]  /*46c0*/  HADD2.F32 R8, -RZ, R112.H1_H1 ;  /* 0x30000070ff087230 */ /* 0x000fe40000004100 */
[C---:B------:R-:W-:Y:S01]  /*46d0*/  FFMA.FTZ R28, R29.reuse, R30, R132 ;  /* 0x0000001e1d1c7223 */ /* 0x040fe20000010084 */
[----:B------:R-:W-:Y:S02]  /*46e0*/  HADD2.F32 R10, -RZ, R88.H1_H1 ;  /* 0x30000058ff0a7230 */ /* 0x000fe40000004100 */
[----:B------:R-:W-:Y:S01]  /*46f0*/  FMUL.FTZ R11, R6, R11 ;  /* 0x0000000b060b7220 */ /* 0x000fe20000410000 */
[----:B------:R-:W-:Y:S02]  /*4700*/  HADD2.F32 R12, -RZ, R113.H0_H0 ;  /* 0x20000071ff0c7230 */ /* 0x000fe40000004100 */
[----:B------:R-:W-:Y:S01]  /*4710*/  FFMA.FTZ R25, R29, R156, R9 ;  /* 0x0000009c1d197223 */ /* 0x000fe20000010009 */
[----:B------:R-:W-:-:S02]  /*4720*/  HADD2.F32 R14, -RZ, R89.H0_H0 ;  /* 0x20000059ff0e7230 */ /* 0x000fc40000004100 */
[----:B------:R-:W-:Y:S01]  /*4730*/  FFMA.FTZ R29, R133, R8, R10 ;  /* 0x00000008851d7223 */ /* 0x000fe2000001000a */
[----:B------:R-:W-:Y:S01]  /*4740*/  HADD2.F32 R30, -RZ, R92.H1_H1 ;  /* 0x3000005cff1e7230 */ /* 0x000fe20000004100 */
[----:B------:R-:W-:Y:S01]  /*4750*/  F2FP.F16.F32.PACK_AB R15, R15, R24 ;  /* 0x000000180f0f723e */ /* 0x000fe200000000ff */
[----:B------:R-:W-:Y:S02]  /*4760*/  HADD2.F32 R9, -RZ, R68.H1_H1 ;  /* 0x30000044ff097230 */ /* 0x000fe40000004100 */
[----:B------:R-:W-:Y:S01]  /*4770*/  FFMA.FTZ R39, R11, R12, R14 ;  /* 0x0000000c0b277223 */ /* 0x000fe2000001000e */
[----:B------:R-:W-:Y:S02]  /*4780*/  HADD2.F32 R8, -RZ, R93.H0_H0 ;  /* 0x2000005dff087230 */ /* 0x000fe40000004100 */
[----:B------:R-:W-:Y:S02]  /*4790*/  HADD2.F32 R10, -RZ, R69.H0_H0 ;  /* 0x20000045ff0a7230 */ /* 0x000fe40000004100 */
[----:B------:R-:W-:Y:S01]  /*47a0*/  FFMA.FTZ R30, R133, R30, R9 ;  /* 0x0000001e851e7223 */ /* 0x000fe20000010009 */
[----:B------:R-:W-:-:S02]  /*47b0*/  HADD2.F32 R134, -RZ, R113.H1_H1 ;  /* 0x30000071ff867230 */ /* 0x000fc40000004100 */
[----:B------:R-:W-:Y:S01]  /*47c0*/  FADD.FTZ R9, -R5, R136 ;  /* 0x0000008805097221 */ /* 0x000fe20000010100 */
[----:B------:R-:W-:Y:S02]  /*47d0*/  HADD2.F32 R12, -RZ, R89.H1_H1 ;  /* 0x30000059ff0c7230 */ /* 0x000fe40000004100 */
[----:B------:R-:W-:Y:S01]  /*47e0*/  FFMA.FTZ R31, R11, R8, R10 ;  /* 0x000000080b1f7223 */ /* 0x000fe2000001000a */
[----:B------:R-:W-:Y:S02]  /*47f0*/  HADD2.F32 R132, -RZ, R93.H1_H1 ;  /* 0x3000005dff847230 */ /* 0x000fe40000004100 */
[----:B------:R-:W-:Y:S01]  /*4800*/  FMUL.FTZ R9, R6, R9 ;  /* 0x0000000906097220 */ /* 0x000fe20000410000 */
[----:B------:R-:W-:Y:S02]  /*4810*/  HADD2.F32 R8, -RZ, R69.H1_H1 ;  /* 0x30000045ff087230 */ /* 0x000fe40000004100 */
[----:B------:R-:W-:Y:S01]  /*4820*/  FFMA.FTZ R134, R135, R134, R12 ;  /* 0x0000008687867223 */ /* 0x000fe2000001000c */
[----:B------:R-:W-:Y:S01]  /*4830*/  HADD2.F32 R10, -RZ, R114.H0_H0 ;  /* 0x20000072ff0a7230 */ /* 0x000fe20000004100 */
[----:B------:R-:W-:Y:S01]  /*4840*/  F2FP.F16.F32.PACK_AB R11, R153, R154 ;  /* 0x0000009a990b723e */ /* 0x000fe200000000ff */
[----:B------:R-:W-:-:S02]  /*4850*/  HADD2.F32 R12, -RZ, R90.H0_H0 ;  /* 0x2000005aff0c7230 */ /* 0x000fc40000004100 */
[----:B------:R-:W-:Y:S01]  /*4860*/  FFMA.FTZ R132, R135, R132, R8 ;  /* 0x0000008487847223 */ /* 0x000fe20000010008 */
[--C-:B------:R-:W-:Y:S02]  /*4870*/  HADD2.F32 R8, -RZ, R94.reuse.H0_H0 ;  /* 0x2000005eff087230 */ /* 0x100fe40000004100 */
[----:B------:R-:W-:Y:S02]  /*4880*/  HADD2.F32 R136, -RZ, R94.H1_H1 ;  /* 0x3000005eff887230 */ /* 0x000fe40000004100 */
[----:B------:R-:W-:Y:S01]  /*4890*/  FFMA.FTZ R133, R9, R10, R12 ;  /* 0x0000000a09857223 */ /* 0x000fe2000001000c */
[----:B------:R-:W-:Y:S02]  /*48a0*/  HADD2.F32 R10, -RZ, R70.H0_H0 ;  /* 0x20000046ff0a7230 */ /* 0x000fe40000004100 */
[----:B------:R-:W-:Y:S02]  /*48b0*/  HADD2.F32 R156, -RZ, R114.H1_H1 ;  /* 0x30000072ff9c7230 */ /* 0x000fe40000004100 */
[----:B------:R-:W-:-:S02]  /*48c0*/  HADD2.F32 R14, -RZ, R91.H1_H1 ;  /* 0x3000005bff0e7230 */ /* 0x000fc40000004100 */
[----:B------:R-:W-:Y:S01]  /*48d0*/  FFMA.FTZ R135, R9, R8, R10 ;  /* 0x0000000809877223 */ /* 0x000fe2000001000a */
[----:B------:R-:W-:Y:S02]  /*48e0*/  HADD2.F32 R9, -RZ, R70.H1_H1 ;  /* 0x30000046ff097230 */ /* 0x000fe40000004100 */
[----:B------:R-:W-:Y:S02]  /*48f0*/  HADD2.F32 R8, -RZ, R90.H1_H1 ;  /* 0x3000005aff087230 */ /* 0x000fe40000004100 */
[----:B------:R-:W-:Y:S02]  /*4900*/  HADD2.F32 R10, -RZ, R95.H0_H0 ;  /* 0x2000005fff0a7230 */ /* 0x000fe40000004100 */
[----:B------:R-:W-:Y:S01]  /*4910*/  FFMA.FTZ R136, R137, R136, R9 ;  /* 0x0000008889887223 */ /* 0x000fe20000010009 */
[----:B------:R-:W-:Y:S01]  /*4920*/  FADD.FTZ R9, -R5, R138 ;  /* 0x0000008a05097221 */ /* 0x000fe20000010100 */
[----:B------:R-:W-:Y:S01]  /*4930*/  FFMA.FTZ R156, R137, R156, R8 ;  /* 0x0000009c899c7223 */ /* 0x000fe20000010008 */
[----:B------:R-:W-:-:S02]  /*4940*/  HADD2.F32 R138, -RZ, R115.H0_H0 ;  /* 0x20000073ff8a7230 */ /* 0x000fc40000004100 */
[----:B------:R-:W-:Y:S01]  /*4950*/  FADD.FTZ R5, -R5, R139 ;  /* 0x0000008b05057221 */ /* 0x000fe20000010100 */
[----:B------:R-:W-:Y:S02]  /*4960*/  HADD2.F32 R8, -RZ, R91.H0_H0 ;  /* 0x2000005bff087230 */ /* 0x000fe40000004100 */
[C---:B------:R-:W-:Y:S01]  /*4970*/  FMUL.FTZ R9, R6.reuse, R9 ;  /* 0x0000000906097220 */ /* 0x040fe20000410000 */
[----:B------:R-:W-:Y:S02]  /*4980*/  HADD2.F32 R137, -RZ, R71.H0_H0 ;  /* 0x20000047ff897230 */ /* 0x000fe40000004100 */
[----:B------:R-:W-:Y:S01]  /*4990*/  FMUL.FTZ R5, R6, R5 ;  /* 0x0000000506057220 */ /* 0x000fe20000410000 */
[----:B------:R-:W-:Y:S02]  /*49a0*/  HADD2.F32 R6, -RZ, R115.H1_H1 ;  /* 0x30000073ff067230 */ /* 0x000fe40000004100 */
[----:B------:R-:W-:Y:S01]  /*49b0*/  FFMA.FTZ R138, R9, R138, R8 ;  /* 0x0000008a098a7223 */ /* 0x000fe20000010008 */
[----:B------:R-:W-:Y:S01]  /*49c0*/  F2FP.F16.F32.PACK_AB R8, R32, R27 ;  /* 0x0000001b2008723e */ /* 0x000fe200000000ff */
[----:B------:R-:W-:-:S02]  /*49d0*/  HADD2.F32 R32, -RZ, R95.H1_H1 ;  /* 0x3000005fff207230 */ /* 0x000fc40000004100 */
[----:B------:R-:W-:Y:S01]  /*49e0*/  FFMA.FTZ R137, R9, R10, R137 ;  /* 0x0000000a09897223 */ /* 0x000fe20000010089 */
[----:B------:R-:W-:Y:S01]  /*49f0*/  HADD2.F32 R27, -RZ, R71.H1_H1 ;  /* 0x30000047ff1b7230 */ /* 0x000fe20000004100 */
[----:B------:R-:W-:Y:S01]  /*4a00*/  F2FP.F16.F32.PACK_AB R10, R144, R143 ;  /* 0x0000008f900a723e */ /* 0x000fe200000000ff */
[----:B------:R-:W-:Y:S01]  /*4a10*/  IMAD.WIDE.U32 R12, R4, 0x10, R36 ;  /* 0x00000010040c7825 */ /* 0x000fe200078e0024 */
[----:B------:R-:W-:-:S03]  /*4a20*/  F2FP.F16.F32.PACK_AB R9, R38, R35 ;  /* 0x000000232609723e */ /* 0x000fc600000000ff */
[C---:B------:R-:W-:Y:S01]  /*4a30*/  FFMA.FTZ R35, R5.reuse, R6, R14 ;  /* 0x0000000605237223 */ /* 0x040fe2000001000e */
[----:B------:R-:W-:Y:S01]  /*4a40*/  FFMA.FTZ R32, R5, R32, R27 ;  /* 0x0000002005207223 */ /* 0x000fe2000001001b */
[--C-:B------:R-:W-:Y:S01]  /*4a50*/  IMAD.WIDE.U32 R154, R3, 0x10, R36.reuse ;  /* 0x00000010039a7825 */ /* 0x100fe200078e0024 */
[----:B------:R-:W0:Y:S01]  /*4a60*/  LDC.64 R26, c[0x0][0x380] ;  /* 0x0000e000ff1a7b82 */ /* 0x000e220000000a00 */
[----:B------:R1:W-:Y:S01]  /*4a70*/  STG.E.128 desc[UR6][R12.64], R8 ;  /* 0x000000080c007986 */ /* 0x0003e2000c101d06 */
[----:B------:R-:W-:Y:S01]  /*4a80*/  F2FP.F16.F32.PACK_AB R14, R151, R152 ;  /* 0x00000098970e723e */ /* 0x000fe200000000ff */
[----:B------:R-:W-:Y:S01]  /*4a90*/  IMAD.WIDE.U32 R36, R140, 0x10, R36 ;  /* 0x000000108c247825 */ /* 0x000fe200078e0024 */
[----:B------:R-:W-:Y:S01]  /*4aa0*/  F2FP.F16.F32.PACK_AB R6, R149, R150 ;  /* 0x000000969506723e */ /* 0x000fe200000000ff */
[----:B------:R2:W-:Y:S01]  /*4ab0*/  STG.E.128 desc[UR6][R160.64], R16 ;  /* 0x00000010a0007986 */ /* 0x0005e2000c101d06 */
[----:B------:R-:W-:Y:S02]  /*4ac0*/  F2FP.F16.F32.PACK_AB R5, R148, R145 ;  /* 0x000000919405723e */ /* 0x000fe400000000ff */
[----:B------:R-:W-:-:S02]  /*4ad0*/  F2FP.F16.F32.PACK_AB R4, R22, R21 ;  /* 0x000000151604723e */ /* 0x000fc400000000ff */
[----:B------:R-:W-:Y:S02]  /*4ae0*/  F2FP.F16.F32.PACK_AB R22, R136, R135 ;  /* 0x000000878816723e */ /* 0x000fe400000000ff */
[----:B------:R-:W-:Y:S02]  /*4af0*/  F2FP.F16.F32.PACK_AB R21, R132, R31 ;  /* 0x0000001f8415723e */ /* 0x000fe400000000ff */
[----:B-1----:R-:W-:Y:S02]  /*4b00*/  F2FP.F16.F32.PACK_AB R13, R147, R146 ;  /* 0x00000092930d723e */ /* 0x002fe400000000ff */
[----:B------:R-:W-:Y:S02]  /*4b10*/  F2FP.F16.F32.PACK_AB R12, R20, R23 ;  /* 0x00000017140c723e */ /* 0x000fe400000000ff */
        /* <DEDUP_REMOVED lines=14> */
.L_x_16679:
        /* <DEDUP_REMOVED lines=8> */
.L_x_16682:
[----:B------:R-:W-:Y:S05]  /*4c80*/  BSYNC B0 ;  /* 0x0000000000007941 */ /* 0x000fea0003800000 */
.L_x_16681:
        /* <DEDUP_REMOVED lines=9> */
.L_x_16683:
[----:B------:R-:W-:Y:S01]  /*4d20*/  HFMA2 R150, -RZ, RZ, 0, 2.384185791015625e-07 ;  /* 0x00000004ff967431 */ /* 0x000fe200000001ff */
[----:B------:R-:W-:-:S05]  /*4d30*/  MOV R143, R146 ;  /* 0x00000092008f7202 */ /* 0x000fca0000000f00 */
[----:B------:R-:W-:-:S05]  /*4d40*/  FADD.FTZ R143, R142, R143 ;  /* 0x0000008f8e8f7221 */ /* 0x000fca0000010000 */
[----:B------:R-:W-:-:S07]  /*4d50*/  MOV R148, R143 ;  /* 0x0000008f00947202 */ /* 0x000fce0000000f00 */
[----:B------:R-:W-:Y:S05]  /*4d60*/  WARPSYNC.COLLECTIVE R147, `(.L_x_16684) ;  /* 0x0000000093087348 */ /* 0x000fea0003c00000 */
[----:B------:R0:W1:Y:S02]  /*4d70*/  SHFL.BFLY P2, R146, R148, R150, R151 ;  /* 0x0c00009694927389 */ /* 0x0000640000040097 */
[----:B01----:R-:W-:Y:S05]  /*4d80*/  ENDCOLLECTIVE ;  /* 0x000000000000791b */ /* 0x003fea0003800000 */
.L_x_16684:
[----:B------:R-:W-:Y:S01]  /*4d90*/  HFMA2 R150, -RZ, RZ, 0, 4.76837158203125e-07 ;  /* 0x00000008ff967431 */ /* 0x000fe200000001ff */
[----:B------:R-:W-:-:S05]  /*4da0*/  MOV R6, R146 ;  /* 0x0000009200067202 */ /* 0x000fca0000000f00 */
[----:B------:R-:W-:Y:S02]  /*4db0*/  FADD.FTZ R144, R143, R6 ;  /* 0x000000068f907221 */ /* 0x000fe40000010000 */
[----:B------:R-:W0:Y:S03]  /*4dc0*/  LDC R6, c[0x0][0x400] ;  /* 0x00010000ff067b82 */ /* 0x000e260000000800 */
[----:B------:R-:W-:-:S07]  /*4dd0*/  MOV R148, R144 ;  /* 0x0000009000947202 */ /* 0x000fce0000000f00 */
[----:B0-----:R-:W-:Y:S05]  /*4de0*/  WARPSYNC.COLLECTIVE R147, `(.L_x_16685) ;  /* 0x0000000093087348 */ /* 0x001fea0003c00000 */
[----:B------:R1:W2:Y:S02]  /*4df0*/  SHFL.BFLY P2, R146, R148, R150, R151 ;  /* 0x0c00009694927389 */ /* 0x0002a40000040097 */
[----:B012---:R-:W-:Y:S05]  /*4e00*/  ENDCOLLECTIVE ;  /* 0x000000000000791b */ /* 0x007fea0003800000 */
.L_x_16685:
[----:B------:R-:W-:Y:S01]  /*4e10*/  HFMA2 R150, -RZ, RZ, 0, 9.5367431640625e-07 ;  /* 0x00000010ff967431 */ /* 0x000fe200000001ff */
[----:B------:R-:W-:-:S05]  /*4e20*/  MOV R145, R146 ;  /* 0x0000009200917202 */ /* 0x000fca0000000f00 */
[----:B------:R-:W-:-:S05]  /*4e30*/  FADD.FTZ R145, R144, R145 ;  /* 0x0000009190917221 */ /* 0x000fca0000010000 */
[----:B------:R-:W-:-:S07]  /*4e40*/  MOV R148, R145 ;  /* 0x0000009100947202 */ /* 0x000fce0000000f00 */
[----:B------:R-:W-:Y:S05]  /*4e50*/  WARPSYNC.COLLECTIVE R147, `(.L_x_16686) ;  /* 0x0000000093087348 */ /* 0x000fea0003c00000 */
[----:B------:R0:W1:Y:S02]  /*4e60*/  SHFL.BFLY P2, R146, R148, R150, R151 ;  /* 0x0c00009694927389 */ /* 0x0000640000040097 */
[----:B01----:R-:W-:Y:S05]  /*4e70*/  ENDCOLLECTIVE ;  /* 0x000000000000791b */ /* 0x003fea0003800000 */
.L_x_16686:
        /* <DEDUP_REMOVED lines=87> */
.L_x_16687:
[----:B------:R-:W-:Y:S01]  /*53f0*/  HFMA2 R150, -RZ, RZ, 0, 1.1920928955078125e-07 ;  /* 0x00000002ff967431 */ /* 0x000fe200000001ff */
[----:B------:R-:W-:-:S05]  /*5400*/  MOV R142, R146 ;  /* 0x00000092008e7202 */ /* 0x000fca0000000f00 */
[----:B------:R-:W-:-:S05]  /*5410*/  FADD.FTZ R142, R5, R142 ;  /* 0x0000008e058e7221 */ /* 0x000fca0000010000 */
[----:B------:R-:W-:-:S07]  /*5420*/  MOV R148, R142 ;  /* 0x0000008e00947202 */ /* 0x000fce0000000f00 */
[----:B------:R-:W-:Y:S05]  /*5430*/  WARPSYNC.COLLECTIVE R147, `(.L_x_16688) ;  /* 0x0000000093087348 */ /* 0x000fea0003c00000 */
[----:B------:R0:W1:Y:S02]  /*5440*/  SHFL.BFLY P2, R146, R148, R150, R151 ;  /* 0x0c00009694927389 */ /* 0x0000640000040097 */
[----:B01----:R-:W-:Y:S05]  /*5450*/  ENDCOLLECTIVE ;  /* 0x000000000000791b */ /* 0x003fea0003800000 */
.L_x_16688:
[----:B------:R-:W-:Y:S01]  /*5460*/  HFMA2 R150, -RZ, RZ, 0, 2.384185791015625e-07 ;  /* 0x00000004ff967431 */ /* 0x000fe200000001ff */
[----:B------:R-:W-:-:S05]  /*5470*/  MOV R143, R146 ;  /* 0x00000092008f7202 */ /* 0x000fca0000000f00 */
[----:B------:R-:W-:-:S05]  /*5480*/  FADD.FTZ R143, R142, R143 ;  /* 0x0000008f8e8f7221 */ /* 0x000fca0000010000 */
[----:B------:R-:W-:-:S07]  /*5490*/  MOV R148, R143 ;  /* 0x0000008f00947202 */ /* 0x000fce0000000f00 */
[----:B------:R-:W-:Y:S05]  /*54a0*/  WARPSYNC.COLLECTIVE R147, `(.L_x_16689) ;  /* 0x0000000093087348 */ /* 0x000fea0003c00000 */
[----:B------:R0:W1:Y:S02]  /*54b0*/  SHFL.BFLY P2, R146, R148, R150, R151 ;  /* 0x0c00009694927389 */ /* 0x0000640000040097 */
[----:B01----:R-:W-:Y:S05]  /*54c0*/  ENDCOLLECTIVE ;  /* 0x000000000000791b */ /* 0x003fea0003800000 */
.L_x_16689:
[----:B------:R-:W-:Y:S01]  /*54d0*/  HFMA2 R150, -RZ, RZ, 0, 4.76837158203125e-07 ;  /* 0x00000008ff967431 */ /* 0x000fe200000001ff */
[----:B------:R-:W-:-:S05]  /*54e0*/  MOV R144, R146 ;  /* 0x0000009200907202 */ /* 0x000fca0000000f00 */
[----:B------:R-:W-:-:S05]  /*54f0*/  FADD.FTZ R144, R143, R144 ;  /* 0x000000908f907221 */ /* 0x000fca0000010000 */
[----:B------:R-:W-:-:S07]  /*5500*/  MOV R148, R144 ;  /* 0x0000009000947202 */ /* 0x000fce0000000f00 */
[----:B------:R-:W-:Y:S05]  /*5510*/  WARPSYNC.COLLECTIVE R147, `(.L_x_16690) ;  /* 0x0000000093087348 */ /* 0x000fea0003c00000 */
[----:B------:R0:W1:Y:S02]  /*5520*/  SHFL.BFLY P2, R146, R148, R150, R151 ;  /* 0x0c00009694927389 */ /* 0x0000640000040097 */
[----:B01----:R-:W-:Y:S05]  /*5530*/  ENDCOLLECTIVE ;  /* 0x000000000000791b */ /* 0x003fea0003800000 */
.L_x_16690:
[----:B------:R-:W-:Y:S01]  /*5540*/  HFMA2 R150, -RZ, RZ, 0, 9.5367431640625e-07 ;  /* 0x00000010ff967431 */ /* 0x000fe200000001ff */
[----:B------:R-:W-:-:S05]  /*5550*/  MOV R145, R146 ;  /* 0x0000009200917202 */ /* 0x000fca0000000f00 */
[----:B------:R-:W-:-:S05]  /*5560*/  FADD.FTZ R145, R144, R145 ;  /* 0x0000009190917221 */ /* 0x000fca0000010000 */
[----:B------:R-:W-:-:S07]  /*5570*/  MOV R148, R145 ;  /* 0x0000009100947202 */ /* 0x000fce0000000f00 */
[----:B------:R-:W-:Y:S05]  /*5580*/  WARPSYNC.COLLECTIVE R147, `(.L_x_16691) ;  /* 0x0000000093087348 */ /* 0x000fea0003c00000 */
[----:B------:R0:W1:Y:S02]  /*5590*/  SHFL.BFLY P2, R146, R148, R150, R151 ;  /* 0x0c00009694927389 */ /* 0x0000640000040097 */
[----:B01----:R-:W-:Y:S05]  /*55a0*/  ENDCOLLECTIVE ;  /* 0x000000000000791b */ /* 0x003fea0003800000 */
.L_x_16691:
[----:B------:R-:W-:Y:S05]  /*55b0*/  BRA `(.L_x_16692) ;  /* 0xffffffdc004c7947 */ /* 0x000fea000383ffff */
.L_x_16693:
        /* <DEDUP_REMOVED lines=12> */
.L_x_28001:


//--------------------- .text._ZN10layer_norm31ln_parallel_residual_fwd_kernelINS_13Kernel_traitsI6__halfS2_fS2_fjLj1280ELj1ELj4ELj1ELj16ENS_18Kernel_traits_baseILj1280ES2_S2_fS2_fjLj128EEEEELb0ELb1ELb0EEEvNS_9FwdParamsE --------------------------
	.section	.text._ZN10layer_norm31ln_parallel_residual_fwd_kernelINS_13Kernel_traitsI6__halfS2_fS2_fjLj1280ELj1ELj4ELj1ELj16ENS_18Kernel_traits_baseILj1280ES2_S2_fS2_fjLj128EEEEELb0ELb1ELb0EEEvNS_9FwdParamsE,"ax",@progbits
	.align	128
        .global         _ZN10layer_norm31ln_parallel_residual_fwd_kernelINS_13Kernel_traitsI6__halfS2_fS2_fjLj1280ELj1ELj4ELj1ELj16ENS_18Kernel_traits_baseILj1280ES2_S2_fS2_fjLj128EEEEELb0ELb1ELb0EEEvNS_9FwdParamsE
        .type           _ZN10layer_norm31ln_parallel_residual_fwd_kernelINS_13Kernel_traitsI6__halfS2_fS2_fjLj1280ELj1ELj4ELj1ELj16ENS_18Kernel_traits_baseILj1280ES2_S2_fS2_fjLj128EEEEELb0ELb1ELb0EEEvNS_9FwdParamsE,@function
        .size           _ZN10layer_norm31ln_parallel_residual_fwd_kernelINS_13Kernel_traitsI6__halfS2_fS2_fjLj1280ELj1ELj4ELj1ELj16ENS_18Kernel_traits_baseILj1280ES2_S2_fS2_fjLj128EEEEELb0ELb1ELb0EEEvNS_9FwdParamsE,(.L_x_28002 - _ZN10layer_norm31ln_parallel_residual_fwd_kernelINS_13Kernel_traitsI6__halfS2_fS2_fjLj1280ELj1ELj4ELj1ELj16ENS_18Kernel_traits_baseILj1280ES2_S2_fS2_fjLj128EEEEELb0ELb1ELb0EEEvNS_9FwdParamsE)
        .other          _ZN10layer_norm31ln_parallel_residual_fwd_kernelINS_13Kernel_traitsI6__halfS2_fS2_fjLj1280ELj1ELj4ELj1ELj16ENS_18Kernel_traits_baseILj1280ES2_S2_fS2_fjLj128EEEEELb0ELb1ELb0EEEvNS_9FwdParamsE,@"STO_CUDA_ENTRY STV_DEFAULT"
_ZN10layer_norm31ln_parallel_residual_fwd_kernelINS_13Kernel_traitsI6__halfS2_fS2_fjLj1280ELj1ELj4ELj1ELj16ENS_18Kernel_traits_baseILj1280ES2_S2_fS2_fjLj128EEEEELb0ELb1ELb0EEEvNS_9FwdParamsE:
.text._ZN10layer_norm31ln_parallel_residual_fwd_kernelINS_13Kernel_traitsI6__halfS2_fS2_fjLj1280ELj1ELj4ELj1ELj16ENS_18Kernel_traits_baseILj1280ES2_S2_fS2_fjLj128EEEEELb0ELb1ELb0EEEvNS_9FwdParamsE:
        /* <DEDUP_REMOVED lines=60> */
.L_x_16695:
[C---:B------:R-:W-:Y:S02]  /*03c0*/  ISETP.GE.U32.AND P1, PT, R100.reuse, 0x40, PT ;  /* 0x000000406400780c */ /* 0x040fe40003f26070 */
[C---:B------:R-:W-:Y:S02]  /*03d0*/  ISETP.GE.U32.AND P2, PT, R100.reuse, 0x60, PT ;  /* 0x000000606400780c */ /* 0x040fe40003f46070 */
[C---:B------:R-:W-:Y:S02]  /*03e0*/  ISETP.GE.U32.AND P3, PT, R100.reuse, 0x80, PT ;  /* 0x000000806400780c */ /* 0x040fe40003f66070 */
[C---:B------:R-:W-:Y:S02]  /*03f0*/  ISETP.GE.U32.AND P4, PT, R100.reuse, 0xa0, PT ;  /* 0x000000a06400780c */ /* 0x040fe40003f86070 */
[----:B------:R-:W-:Y:S02]  /*0400*/  ISETP.GE.U32.AND P0, PT, R100, 0x20, PT ;  /* 0x000000206400780c */ /* 0x000fe40003f06070 */
[----:B------:R-:W-:-:S03]  /*0410*/  MOV R47, R3 ;  /* 0x00000003002f7202 */ /* 0x000fc60000000f00 */
[----:B------:R-:W0:Y:S08]  /*0420*/  @P1 LDC.64 R8, c[0x0][0x3d0] ;  /* 0x0000f400ff081b82 */ /* 0x000e300000000a00 */
[----:B------:R-:W1:Y:S01]  /*0430*/  @P2 LDC.64 R24, c[0x0][0x3d0] ;  /* 0x0000f400ff182b82 */ /* 0x000e620000000a00 */
[----:B------:R-:W-:-:S07]  /*0440*/  @P0 LOP3.LUT R47, R3, 0x20, RZ, 0xfc, !PT ;  /* 0x00000020032f0812 */ /* 0x000fce00078efcff */
[----:B------:R-:W2:Y:S08]  /*0450*/  @P3 LDC.64 R32, c[0x0][0x3d0] ;  /* 0x0000f400ff203b82 */ /* 0x000eb00000000a00 */
[----:B------:R-:W3:Y:S01]  /*0460*/  @P4 LDC.64 R44, c[0x0][0x3d0] ;  /* 0x0000f400ff2c4b82 */ /* 0x000ee20000000a00 */
[C---:B0-----:R-:W-:Y:S01]  /*0470*/  @P1 IMAD.WIDE.U32 R8, R47.reuse, 0x10, R8 ;  /* 0x000000102f081825 */ /* 0x041fe200078e0008 */
[----:B------:R-:W-:-:S03]  /*0480*/  @P1 IADD3 R47, PT, PT, R47, 0x20, RZ ;  /* 0x000000202f2f1810 */ /* 0x000fc60007ffe0ff */
[----:B------:R-:W-:Y:S02]  /*0490*/  HFMA2 R34, -RZ, RZ, 0, 0 ;  /* 0x00000000ff227431 */ /* 0x000fe400000001ff */
[----:B------:R-:W-:Y:S01]  /*04a0*/  HFMA2 R18, -RZ, RZ, 0, 0 ;  /* 0x00000000ff127431 */ /* 0x000fe200000001ff */
[----:B------:R0:W5:Y:S01]  /*04b0*/  @P1 LDG.E.128 R12, desc[UR6][R8.64] ;  /* 0x00000006080c1981 */ /* 0x000162000c1e1d00 */
        /* <DEDUP_REMOVED lines=11> */
[----:B------:R-:W-:Y:S02]  /*0570*/  CS2R R32, SRZ ;  /* 0x0000000000207805 */ /* 0x000fe4000001ff00 */
[----:B------:R-:W-:Y:S02]  /*0580*/  MOV R26, RZ ;  /* 0x000000ff001a7202 */ /* 0x000fe40000000f00 */
[----:B------:R-:W-:Y:S02]  /*0590*/  CS2R R24, SRZ ;  /* 0x0000000000187805 */ /* 0x000fe4000001ff00 */
[----:B------:R-:W-:Y:S02]  /*05a0*/  CS2R R16, SRZ ;  /* 0x0000000000107805 */ /* 0x000fe4000001ff00 */
[----:B------:R-:W-:Y:S02]  /*05b0*/  MOV R10, RZ ;  /* 0x000000ff000a7202 */ /* 0x000fe40000000f00 */
[----:B0-----:R-:W-:-:S02]  /*05c0*/  CS2R R8, SRZ ;  /* 0x0000000000087805 */ /* 0x001fc4000001ff00 */
[----:B------:R-:W-:Y:S02]  /*05d0*/  @P0 MOV R11, RZ ;  /* 0x000000ff000b0202 */ /* 0x000fe40000000f00 */
[----:B------:R-:W-:Y:S02]  /*05e0*/  @P4 CS2R R42, SRZ ;  /* 0x00000000002a4805 */ /* 0x000fe4000001ff00 */
[----:B------:R-:W-:Y:S02]  /*05f0*/  @P4 CS2R R40, SRZ ;  /* 0x0000000000284805 */ /* 0x000fe4000001ff00 */
[----:B------:R-:W-:Y:S02]  /*0600*/  @P1 MOV R19, RZ ;  /* 0x000000ff00131202 */ /* 0x000fe40000000f00 */
[----:B------:R-:W-:Y:S02]  /*0610*/  @P2 MOV R27, RZ ;  /* 0x000000ff001b2202 */ /* 0x000fe40000000f00 */
[----:B-1----:R-:W-:-:S07]  /*0620*/  @P3 MOV R35, RZ ;  /* 0x000000ff00233202 */ /* 0x002fce0000000f00 */
.L_x_16696:
[----:B------:R-:W-:Y:S05]  /*0630*/  BSYNC.RECONVERGENT B0 ;  /* 0x0000000000007941 */ /* 0x000fea0003800200 */
.L_x_16694:
        /* <DEDUP_REMOVED lines=10> */
.L_x_16738:
        /* <DEDUP_REMOVED lines=36> */
.L_x_16700:
[--C-:B-----5:R-:W-:Y:S02]  /*0920*/  HADD2.F32 R53, -RZ, R56.reuse.H0_H0 ;  /* 0x20000038ff357230 */ /* 0x120fe40000004100 */
[----:B------:R-:W-:Y:S02]  /*0930*/  HADD2.F32 R56, -RZ, R56.H1_H1 ;  /* 0x30000038ff387230 */ /* 0x000fe40000004100 */
[--C-:B------:R-:W-:Y:S02]  /*0940*/  HADD2.F32 R55, -RZ, R57.reuse.H0_H0 ;  /* 0x20000039ff377230 */ /* 0x100fe40000004100 */
        /* <DEDUP_REMOVED lines=14> */
.L_x_16699:
        /* <DEDUP_REMOVED lines=8> */
[----:B------:R-:W-:Y:S01]  /*0ab0*/  FADD.FTZ R52, R55, R52 ;  /* 0x0000003437347221 */ /* 0x000fe20000010000 */
[----:B------:R-:W-:-:S02]  /*0ac0*/  HADD2.F32 R0, -RZ, R57.H1_H1 ;  /* 0x30000039ff007230 */ /* 0x000fc40000004100 */
[----:B------:R-:W-:Y:S01]  /*0ad0*/  FADD.FTZ R53, R56, R53 ;  /* 0x0000003538357221 */ /* 0x000fe20000010000 */
[--C-:B------:R-:W-:Y:S02]  /*0ae0*/  HADD2.F32 R95, -RZ, R58.reuse.H0_H0 ;  /* 0x2000003aff5f7230 */ /* 0x100fe40000004100 */
[----:B------:R-:W-:Y:S02]  /*0af0*/  HADD2.F32 R92, -RZ, R58.H1_H1 ;  /* 0x3000003aff5c7230 */ /* 0x000fe40000004100 */
[--C-:B------:R-:W-:Y:S02]  /*0b00*/  HADD2.F32 R105, -RZ, R59.reuse.H0_H0 ;  /* 0x2000003bff697230 */ /* 0x100fe40000004100 */
[----:B------:R-:W-:Y:S02]  /*0b10*/  HADD2.F32 R94, -RZ, R59.H1_H1 ;  /* 0x3000003bff5e7230 */ /* 0x000fe40000004100 */
[--C-:B------:R-:W-:Y:S02]  /*0b20*/  HADD2.F32 R54, -RZ, R97.reuse.H0_H0 ;  /* 0x20000061ff367230 */ /* 0x100fe40000004100 */
[----:B------:R-:W-:-:S02]  /*0b30*/  HADD2.F32 R55, -RZ, R97.H1_H1 ;  /* 0x30000061ff377230 */ /* 0x000fc40000004100 */
[--C-:B------:R-:W-:Y:S02]  /*0b40*/  HADD2.F32 R56, -RZ, R98.reuse.H0_H0 ;  /* 0x20000062ff387230 */ /* 0x100fe40000004100 */
        /* <DEDUP_REMOVED lines=10> */
.L_x_16702:
[--C-:B-----5:R-:W-:Y:S02]  /*0bf0*/  HADD2.F32 R0, -RZ, R56.reuse.H0_H0 ;  /* 0x20000038ff007230 */ /* 0x120fe40000004100 */
[----:B------:R-:W-:Y:S02]  /*0c00*/  HADD2.F32 R56, -RZ, R56.H1_H1 ;  /* 0x30000038ff387230 */ /* 0x000fe40000004100 */
[--C-:B------:R-:W-:Y:S02]  /*0c10*/  HADD2.F32 R55, -RZ, R96.reuse.H1_H1 ;  /* 0x30000060ff377230 */ /* 0x100fe40000004100 */
[--C-:B------:R-:W-:Y:S02]  /*0c20*/  HADD2.F32 R52, -RZ, R57.reuse.H0_H0 ;  /* 0x20000039ff347230 */ /* 0x100fe40000004100 */
[----:B------:R-:W-:Y:S02]  /*0c30*/  HADD2.F32 R54, -RZ, R57.H1_H1 ;  /* 0x30000039ff367230 */ /* 0x000fe40000004100 */
[----:B------:R-:W-:Y:S01]  /*0c40*/  FADD.FTZ R56, R56, R55 ;  /* 0x0000003738387221 */ /* 0x000fe20000010000 */
[----:B------:R-:W-:-:S02]  /*0c50*/  HADD2.F32 R53, -RZ, R96.H0_H0 ;  /* 0x20000060ff357230 */ /* 0x000fc40000004100 */
[--C-:B------:R-:W-:Y:S02]  /*0c60*/  HADD2.F32 R92, -RZ, R58.reuse.H0_H0 ;  /* 0x2000003aff5c7230 */ /* 0x100fe40000004100 */
[----:B------:R-:W-:Y:S02]  /*0c70*/  HADD2.F32 R57, -RZ, R97.H0_H0 ;  /* 0x20000061ff397230 */ /* 0x000fe40000004100 */
[----:B------:R-:W-:Y:S01]  /*0c80*/  FADD.FTZ R53, R0, R53 ;  /* 0x0000003500357221 */ /* 0x000fe20000010000 */
[--C-:B------:R-:W-:Y:S02]  /*0c90*/  HADD2.F32 R94, -RZ, R59.reuse.H0_H0 ;  /* 0x2000003bff5e7230 */ /* 0x100fe40000004100 */
[----:B------:R-:W-:Y:S02]  /*0ca0*/  HADD2.F32 R102, -RZ, R59.H1_H1 ;  /* 0x3000003bff667230 */ /* 0x000fe40000004100 */
[----:B------:R-:W-:Y:S01]  /*0cb0*/  FADD.FTZ R57, R52, R57 ;  /* 0x0000003934397221 */ /* 0x000fe20000010000 */
[----:B------:R-:W-:-:S02]  /*0cc0*/  HADD2.F32 R58, -RZ, R58.H1_H1 ;  /* 0x3000003aff3a7230 */ /* 0x000fc40000004100 */
[----:B------:R-:W-:Y:S01]  /*0cd0*/  FADD.FTZ R52, R44, R53 ;  /* 0x000000352c347221 */ /* 0x000fe20000010000 */
[--C-:B------:R-:W-:Y:S02]  /*0ce0*/  HADD2.F32 R59, -RZ, R98.reuse.H0_H0 ;  /* 0x20000062ff3b7230 */ /* 0x100fe40000004100 */
        /* <DEDUP_REMOVED lines=16> */
.L_x_16701:
[----:B------:R-:W0:Y:S01]  /*0df0*/  LDC.64 R92, c[0x0][0x3a8] ;  /* 0x0000ea00ff5c7b82 */ /* 0x000e220000000a00 */
[C---:B------:R-:W-:Y:S01]  /*0e00*/  IADD3 R0, PT, PT, R101.reuse, 0x20, RZ ;  /* 0x0000002065007810 */ /* 0x040fe20007ffe0ff */
[----:B0-----:R-:W-:-:S05]  /*0e10*/  IMAD.WIDE.U32 R92, R101, 0x20, R92 ;  /* 0x00000020655c7825 */ /* 0x001fca00078e005c */
[----:B------:R0:W-:Y:S04]  /*0e20*/  STG.E.128 desc[UR6][R92.64], R52 ;  /* 0x000000345c007986 */ /* 0x0001e8000c101d06 */
[----:B------:R0:W-:Y:S02]  /*0e30*/  STG.E.128 desc[UR6][R92.64+0x10], R56 ;  /* 0x000010385c007986 */ /* 0x0001e4000c101d06 */
.L_x_16698:
[----:B------:R-:W-:Y:S05]  /*0e40*/  BSYNC.RECONVERGENT B0 ;  /* 0x0000000000007941 */ /* 0x000fea0003800200 */
.L_x_16697:
        /* <DEDUP_REMOVED lines=32> */
[--C-:B------:R-:W-:Y:S02]  /*1050*/  HADD2.F32 R94, -RZ, R67.reuse.H0_H0 ;  /* 0x20000043ff5e7230 */ /* 0x100fe40000004100 */
[----:B------:R-:W-:-:S02]  /*1060*/  HADD2.F32 R95, -RZ, R67.H1_H1 ;  /* 0x30000043ff5f7230 */ /* 0x000fc40000004100 */
[----:B------:R-:W-:Y:S02]  /*1070*/  HADD2.F32 R66, -RZ, R97.H1_H1 ;  /* 0x30000061ff427230 */ /* 0x000fe40000004100 */
[--C-:B------:R-:W-:Y:S02]  /*1080*/  HADD2.F32 R67, -RZ, R98.reuse.H0_H0 ;  /* 0x20000062ff437230 */ /* 0x100fe40000004100 */
[--C-:B------:R-:W-:Y:S02]  /*1090*/  HADD2.F32 R105, -RZ, R99.reuse.H0_H0 ;  /* 0x20000063ff697230 */ /* 0x100fe40000004100 */
[----:B------:R-:W-:Y:S01]  /*10a0*/  FADD.FTZ R66, R66, R65 ;  /* 0x0000004142427221 */ /* 0x000fe20000010000 */
[----:B------:R-:W-:Y:S02]  /*10b0*/  HADD2.F32 R60, -RZ, R98.H1_H1 ;  /* 0x30000062ff3c7230 */ /* 0x000fe40000004100 */
        /* <DEDUP_REMOVED lines=14> */
.L_x_16706:
[--C-:B0----5:R-:W-:Y:S02]  /*11a0*/  HADD2.F32 R62, -RZ, R65.reuse.H0_H0 ;  /* 0x20000041ff3e7230 */ /* 0x121fe40000004100 */
[----:B------:R-:W-:Y:S02]  /*11b0*/  HADD2.F32 R92, -RZ, R65.H1_H1 ;  /* 0x30000041ff5c7230 */ /* 0x000fe40000004100 */
[----:B------:R-:W-:Y:S02]  /*11c0*/  HADD2.F32 R65, -RZ, R97.H0_H0 ;  /* 0x20000061ff417230 */ /* 0x000fe40000004100 */
[----:B------:R-:W-:Y:S02]  /*11d0*/  HADD2.F32 R60, -RZ, R64.H0_H0 ;  /* 0x20000040ff3c7230 */ /* 0x000fe40000004100 */
[----:B------:R-:W-:Y:S02]  /*11e0*/  HADD2.F32 R61, -RZ, R96.H0_H0 ;  /* 0x20000060ff3d7230 */ /* 0x000fe40000004100 */
[----:B------:R-:W-:Y:S01]  /*11f0*/  FADD.FTZ R62, R65, R62 ;  /* 0x0000003e413e7221 */ /* 0x000fe20000010000 */
[----:B------:R-:W-:-:S02]  /*1200*/  HADD2.F32 R64, -RZ, R64.H1_H1 ;  /* 0x30000040ff407230 */ /* 0x000fc40000004100 */
[----:B------:R-:W-:Y:S02]  /*1210*/  HADD2.F32 R63, -RZ, R96.H1_H1 ;  /* 0x30000060ff3f7230 */ /* 0x000fe40000004100 */
[----:B------:R-:W-:Y:S01]  /*1220*/  FADD.FTZ R60, R61, R60 ;  /* 0x0000003c3d3c7221 */ /* 0x000fe20000010000 */
[--C-:B------:R-:W-:Y:S02]  /*1230*/  HADD2.F32 R93, -RZ, R66.reuse.H0_H0 ;  /* 0x20000042ff5d7230 */ /* 0x100fe40000004100 */
[----:B------:R-:W-:Y:S02]  /*1240*/  HADD2.F32 R66, -RZ, R66.H1_H1 ;  /* 0x30000042ff427230 */ /* 0x000fe40000004100 */
[----:B------:R-:W-:Y:S01]  /*1250*/  FADD.FTZ R61, R63, R64 ;  /* 0x000000403f3d7221 */ /* 0x000fe20000010000 */
[--C-:B------:R-:W-:Y:S02]  /*1260*/  HADD2.F32 R94, -RZ, R67.reuse.H0_H0 ;  /* 0x20000043ff5e7230 */ /* 0x100fe40000004100 */
[----:B------:R-:W-:-:S02]  /*1270*/  HADD2.F32 R95, -RZ, R67.H1_H1 ;  /* 0x30000043ff5f7230 */ /* 0x000fc40000004100 */
[--C-:B------:R-:W-:Y:S02]  /*1280*/  HADD2.F32 R65, -RZ, R98.reuse.H1_H1 ;  /* 0x30000062ff417230 */ /* 0x100fe40000004100 */
[----:B------:R-:W-:Y:S02]  /*1290*/  HADD2.F32 R67, -RZ, R99.H0_H0 ;  /* 0x20000063ff437230 */ /* 0x000fe40000004100 */
[----:B------:R-:W-:Y:S02]  /*12a0*/  HADD2.F32 R63, -RZ, R97.H1_H1 ;  /* 0x30000061ff3f7230 */ /* 0x000fe40000004100 */
[----:B------:R-:W-:Y:S01]  /*12b0*/  FADD.FTZ R65, R65, R66 ;  /* 0x0000004241417221 */ /* 0x000fe20000010000 */
[----:B------:R-:W-:Y:S02]  /*12c0*/  HADD2.F32 R64, -RZ, R98.H0_H0 ;  /* 0x20000062ff407230 */ /* 0x000fe40000004100 */
[----:B------:R-:W-:Y:S01]  /*12d0*/  FADD.FTZ R66, R67, R94 ;  /* 0x0000005e43427221 */ /* 0x000fe20000010000 */
[----:B------:R-:W-:-:S02]  /*12e0*/  HADD2.F32 R102, -RZ, R99.H1_H1 ;  /* 0x30000063ff667230 */ /* 0x000fc40000004100 */
[----:B------:R-:W-:Y:S01]  /*12f0*/  FADD.FTZ R63, R63, R92 ;  /* 0x0000005c3f3f7221 */ /* 0x000fe20000010000 */
[----:B------:R-:W-:Y:S02]  /*1300*/  FADD.FTZ R64, R64, R93 ;  /* 0x0000005d40407221 */ /* 0x000fe40000010000 */
[----:B------:R-:W-:Y:S01]  /*1310*/  FADD.FTZ R67, R102, R95 ;  /* 0x0000005f66437221 */ /* 0x000fe20000010000 */
[----:B------:R-:W-:Y:S06]  /*1320*/  BRA `(.L_x_16707) ;  /* 0x0000000000687947 */ /* 0x000fec0003800000 */
.L_x_16705:
[----:B------:R-:W-:Y:S05]  /*1330*/  @!P1 BRA `(.L_x_16708) ;  /* 0x0000000000449947 */ /* 0x000fea0003800000 */
[--C-:B0----5:R-:W-:Y:S02]  /*1340*/  HADD2.F32 R61, -RZ, R64.reuse.H0_H0 ;  /* 0x20000040ff3d7230 */ /* 0x121fe40000004100 */
        /* <DEDUP_REMOVED lines=16> */
.L_x_16708:
        /* <DEDUP_REMOVED lines=8> */
.L_x_16707:
[----:B------:R-:W0:Y:S02]  /*14d0*/  LDC.64 R92, c[0x0][0x3a8] ;  /* 0x0000ea00ff5c7b82 */ /* 0x000e240000000a00 */
[C---:B0-----:R-:W-:Y:S01]  /*14e0*/  IMAD.WIDE.U32 R92, R0.reuse, 0x20, R92 ;  /* 0x00000020005c7825 */ /* 0x041fe200078e005c */
[----:B------:R-:W-:-:S04]  /*14f0*/  IADD3 R0, PT, PT, R0, 0x20, RZ ;  /* 0x0000002000007810 */ /* 0x000fc80007ffe0ff */
[----:B------:R0:W-:Y:S04]  /*1500*/  STG.E.128 desc[UR6][R92.64], R60 ;  /* 0x0000003c5c007986 */ /* 0x0001e8000c101d06 */
[----:B------:R0:W-:Y:S02]  /*1510*/  STG.E.128 desc[UR6][R92.64+0x10], R64 ;  /* 0x000010405c007986 */ /* 0x0001e4000c101d06 */
.L_x_16704:
[----:B------:R-:W-:Y:S05]  /*1520*/  BSYNC.RECONVERGENT B0 ;  /* 0x0000000000007941 */ /* 0x000fea0003800200 */
.L_x_16703:
        /* <DEDUP_REMOVED lines=53> */
.L_x_16712:
        /* <DEDUP_REMOVED lines=25> */
.L_x_16711:
        /* <DEDUP_REMOVED lines=18> */
.L_x_16714:
        /* <DEDUP_REMOVED lines=8> */
.L_x_16713:
[----:B------:R-:W0:Y:S02]  /*1bb0*/  LDC.64 R92, c[0x0][0x3a8] ;  /* 0x0000ea00ff5c7b82 */ /* 0x000e240000000a00 */
[C---:B0-----:R-:W-:Y:S01]  /*1bc0*/  IMAD.WIDE.U32 R92, R0.reuse, 0x20, R92 ;  /* 0x00000020005c7825 */ /* 0x041fe200078e005c */
[----:B------:R-:W-:-:S04]  /*1bd0*/  IADD3 R0, PT, PT, R0, 0x20, RZ ;  /* 0x0000002000007810 */ /* 0x000fc80007ffe0ff */
[----:B------:R0:W-:Y:S04]  /*1be0*/  STG.E.128 desc[UR6][R92.64], R68 ;  /* 0x000000445c007986 */ /* 0x0001e8000c101d06 */
[----:B------:R0:W-:Y:S02]  /*1bf0*/  STG.E.128 desc[UR6][R92.64+0x10], R72 ;  /* 0x000010485c007986 */ /* 0x0001e4000c101d06 */
.L_x_16710:
[----:B------:R-:W-:Y:S05]  /*1c00*/  BSYNC.RECONVERGENT B0 ;  /* 0x0000000000007941 */ /* 0x000fea0003800200 */
.L_x_16709:
        /* <DEDUP_REMOVED lines=53> */
.L_x_16718:
        /* <DEDUP_REMOVED lines=25> */
.L_x_16717:
        /* <DEDUP_REMOVED lines=18> */
.L_x_16720:
        /* <DEDUP_REMOVED lines=8> */
.L_x_16719:
[----:B------:R-:W0:Y:S02]  /*2290*/  LDC.64 R92, c[0x0][0x3a8] ;  /* 0x0000ea00ff5c7b82 */ /* 0x000e240000000a00 */
[C---:B0-----:R-:W-:Y:S01]  /*22a0*/  IMAD.WIDE.U32 R92, R0.reuse, 0x20, R92 ;  /* 0x00000020005c7825 */ /* 0x041fe200078e005c */
[----:B------:R-:W-:-:S04]  /*22b0*/  IADD3 R0, PT, PT, R0, 0x20, RZ ;  /* 0x0000002000007810 */ /* 0x000fc80007ffe0ff */
[----:B------:R0:W-:Y:S04]  /*22c0*/  STG.E.128 desc[UR6][R92.64], R76 ;  /* 0x0000004c5c007986 */ /* 0x0001e8000c101d06 */
[----:B------:R0:W-:Y:S02]  /*22d0*/  STG.E.128 desc[UR6][R92.64+0x10], R80 ;  /* 0x000010505c007986 */ /* 0x0001e4000c101d06 */
.L_x_16716:
[----:B------:R-:W-:Y:S05]  /*22e0*/  BSYNC.RECONVERGENT B0 ;  /* 0x0000000000007941 */ /* 0x000fea0003800200 */
.L_x_16715:
        /* <DEDUP_REMOVED lines=53> */
.L_x_16724:
        /* <DEDUP_REMOVED lines=25> */
.L_x_16723:
        /* <DEDUP_REMOVED lines=18> */
.L_x_16726:
        /* <DEDUP_REMOVED lines=8> */
.L_x_16725:
[----:B------:R-:W0:Y:S02]  /*2970*/  LDC.64 R92, c[0x0][0x3a8] ;  /* 0x0000ea00ff5c7b82 */ /* 0x000e240000000a00 */
[----:B0-----:R-:W-:-:S05]  /*2980*/  IMAD.WIDE.U32 R92, R0, 0x20, R92 ;  /* 0x00000020005c7825 */ /* 0x001fca00078e005c */
[----:B------:R0:W-:Y:S04]  /*2990*/  STG.E.128 desc[UR6][R92.64], R84 ;  /* 0x000000545c007986 */ /* 0x0001e8000c101d06 */
[----:B------:R0:W-:Y:S02]  /*29a0*/  STG.E.128 desc[UR6][R92.64+0x10], R88 ;  /* 0x000010585c007986 */ /* 0x0001e4000c101d06 */
.L_x_16722:
[----:B------:R-:W-:Y:S05]  /*29b0*/  BSYNC.RECONVERGENT B0 ;  /* 0x0000000000007941 */ /* 0x000fea0003800200 */
.L_x_16721:
[----:B------:R-:W-:Y:S01]  /*29c0*/  FADD.FTZ R0, RZ, R52 ;  /* 0x00000034ff007221 */ /* 0x000fe20000010000 */
[C---:B------:R-:W-:Y:S01]  /*29d0*/  ISETP.GE.U32.AND P0, PT, R100.reuse, 0x20, PT ;  /* 0x000000206400780c */ /* 0x040fe20003f06070 */
[----:B------:R-:W-:Y:S01]  /*29e0*/  UMOV UR4, 0xffffffff ;  /* 0xffffffff00047882 */ /* 0x000fe20000000000 */
[C---:B------:R-:W-:Y:S01]  /*29f0*/  ISETP.GT.U32.AND P1, PT, R100.reuse, 0x3f, PT ;  /* 0x0000003f6400780c */ /* 0x040fe20003f24070 */
[----:B0-----:R-:W-:Y:S01]  /*2a00*/  FADD.FTZ R93, R53, R0 ;  /* 0x00000000355d7221 */ /* 0x001fe20000010000 */
        /* <DEDUP_REMOVED lines=146> */
.L_x_16750:
        /* <DEDUP_REMOVED lines=16> */
[--C-:B------:R-:W-:Y:S01]  /*3430*/  FADD.FTZ R93, R52, -R102.reuse ;  /* 0x80000066345d7221 */ /* 0x100fe20000010000 */
        /* <DEDUP_REMOVED lines=10> */
[----:B------:R-:W-:Y:S01]  /*34e0*/  FADD.FTZ R109, R58, -R102 ;  /* 0x800000663a6d7221 */ /* 0x000fe20000010000 */
[----:B------:R-:W-:Y:S01]  /*34f0*/  FFMA.FTZ R93, R93, R94, R104 ;  /* 0x0000005e5d5d7223 */ /* 0x000fe20000010068 */
[----:B------:R-:W-:Y:S02]  /*3500*/  HADD2.F32 R107, -RZ, R10.H0_H0 ;  /* 0x2000000aff6b7230 */ /* 0x000fe40000004100 */
[----:B------:R-:W-:Y:S01]  /*3510*/  FMUL.FTZ R94, R0, R95 ;  /* 0x0000005f005e7220 */ /* 0x000fe20000410000 */
[----:B------:R-:W-:Y:S01]  /*3520*/  FADD.FTZ R111, R59, -R102 ;  /* 0x800000663b6f7221 */ /* 0x000fe20000010000 */
[----:B------:R-:W-:-:S02]  /*3530*/  HADD2.F32 R106, -RZ, R7.H0_H0 ;  /* 0x20000007ff6a7230 */ /* 0x000fc40000004100 */
[----:B------:R-:W-:Y:S01]  /*3540*/  FMUL.FTZ R109, R0, R109 ;  /* 0x0000006d006d7220 */ /* 0x000fe20000410000 */
[----:B------:R-:W-:Y:S01]  /*3550*/  FFMA.FTZ R94, R94, R105, R107 ;  /* 0x000000695e5e7223 */ /* 0x000fe2000001006b */
[----:B------:R-:W-:Y:S01]  /*3560*/  HADD2.F32 R108, -RZ, R11.H0_H0 ;  /* 0x2000000bff6c7230 */ /* 0x000fe20000004100 */
[----:B------:R-:W0:Y:S01]  /*3570*/  LDC.64 R104, c[0x0][0x428] ;  /* 0x00010a00ff687b82 */ /* 0x000e220000000a00 */
[----:B------:R-:W-:Y:S02]  /*3580*/  HADD2.F32 R110, -RZ, R7.H1_H1 ;  /* 0x30000007ff6e7230 */ /* 0x000fe40000004100 */
[----:B------:R-:W-:Y:S01]  /*3590*/  FMUL.FTZ R95, R0, R111 ;  /* 0x0000006f005f7220 */ /* 0x000fe20000410000 */
[----:B------:R-:W-:Y:S02]  /*35a0*/  HADD2.F32 R112, -RZ, R11.H1_H1 ;  /* 0x3000000bff707230 */ /* 0x000fe40000004100 */
[----:B------:R-:W-:Y:S01]  /*35b0*/  FFMA.FTZ R111, R109, R106, R108 ;  /* 0x0000006a6d6f7223 */ /* 0x000fe2000001006c */
[--C-:B------:R-:W-:Y:S01]  /*35c0*/  FADD.FTZ R107, R55, -R102.reuse ;  /* 0x80000066376b7221 */ /* 0x100fe20000010000 */
[----:B------:R-:W-:Y:S01]  /*35d0*/  FADD.FTZ R109, R57, -R102 ;  /* 0x80000066396d7221 */ /* 0x000fe20000010000 */
[----:B------:R-:W-:-:S02]  /*35e0*/  HADD2.F32 R106, -RZ, R4.H1_H1 ;  /* 0x30000004ff6a7230 */ /* 0x000fc40000004100 */
[----:B------:R-:W-:Y:S01]  /*35f0*/  FFMA.FTZ R118, R95, R110, R112 ;  /* 0x0000006e5f767223 */ /* 0x000fe20000010070 */
[----:B------:R-:W-:Y:S01]  /*3600*/  FADD.FTZ R95, R53, -R102 ;  /* 0x80000066355f7221 */ /* 0x000fe20000010000 */
[----:B------:R-:W-:Y:S02]  /*3610*/  HADD2.F32 R110, -RZ, R5.H1_H1 ;  /* 0x30000005ff6e7230 */ /* 0x000fe40000004100 */
[C---:B------:R-:W-:Y:S01]  /*3620*/  FMUL.FTZ R107, R0.reuse, R107 ;  /* 0x0000006b006b7220 */ /* 0x040fe20000410000 */
[----:B------:R-:W-:Y:S02]  /*3630*/  HADD2.F32 R112, -RZ, R9.H1_H1 ;  /* 0x30000009ff707230 */ /* 0x000fe40000004100 */
[C---:B------:R-:W-:Y:S01]  /*3640*/  FMUL.FTZ R109, R0.reuse, R109 ;  /* 0x0000006d006d7220 */ /* 0x040fe20000410000 */
[----:B------:R-:W-:Y:S02]  /*3650*/  HADD2.F32 R114, -RZ, R6.H1_H1 ;  /* 0x30000006ff727230 */ /* 0x000fe40000004100 */
[----:B------:R-:W-:Y:S01]  /*3660*/  FMUL.FTZ R95, R0, R95 ;  /* 0x0000005f005f7220 */ /* 0x000fe20000410000 */
        /* <DEDUP_REMOVED lines=12> */
.L_x_16729:
[----:B------:R-:W-:Y:S05]  /*3730*/  BSYNC.RECONVERGENT B0 ;  /* 0x0000000000007941 */ /* 0x000fea0003800200 */
.L_x_16728:
[----:B------:R-:W-:Y:S01]  /*3740*/  ISETP.GE.U32.AND P1, PT, R100, 0x40, PT ;  /* 0x000000406400780c */ /* 0x000fe20003f26070 */
[----:B------:R-:W-:-:S12]  /*3750*/  BSSY.RECONVERGENT B0, `(.L_x_16730) ;  /* 0x0000032000007945 */ /* 0x000fd80003800200 */
[----:B------:R-:W-:Y:S05]  /*3760*/  @!P1 BRA `(.L_x_16731) ;  /* 0x0000000000c09947 */ /* 0x000fea0003800000 */
[--C-:B0-----:R-:W-:Y:S01]  /*3770*/  FADD.FTZ R93, R60, -R102.reuse ;  /* 0x800000663c5d7221 */ /* 0x101fe20000010000 */
        /* <DEDUP_REMOVED lines=47> */
.L_x_16731:
[----:B------:R-:W-:Y:S05]  /*3a70*/  BSYNC.RECONVERGENT B0 ;  /* 0x0000000000007941 */ /* 0x000fea0003800200 */
.L_x_16730:
[----:B------:R-:W-:Y:S01]  /*3a80*/  ISETP.GE.U32.AND P1, PT, R100, 0x60, PT ;  /* 0x000000606400780c */ /* 0x000fe20003f26070 */
[----:B------:R-:W-:-:S12]  /*3a90*/  BSSY.RECONVERGENT B0, `(.L_x_16732) ;  /* 0x0000032000007945 */ /* 0x000fd80003800200 */
[----:B------:R-:W-:Y:S05]  /*3aa0*/  @!P1 BRA `(.L_x_16733) ;  /* 0x0000000000c09947 */ /* 0x000fea0003800000 */
[--C-:B0-2---:R-:W-:Y:S01]  /*3ab0*/  FADD.FTZ R93, R68, -R102.reuse ;  /* 0x80000066445d7221 */ /* 0x105fe20000010000 */
        /* <DEDUP_REMOVED lines=47> */
.L_x_16733:
[----:B------:R-:W-:Y:S05]  /*3db0*/  BSYNC.RECONVERGENT B0 ;  /* 0x0000000000007941 */ /* 0x000fea0003800200 */
.L_x_16732:
[----:B------:R-:W-:Y:S01]  /*3dc0*/  ISETP.GE.U32.AND P1, PT, R100, 0x80, PT ;  /* 0x000000806400780c */ /* 0x000fe20003f26070 */
[----:B------:R-:W-:-:S12]  /*3dd0*/  BSSY.RECONVERGENT B0, `(.L_x_16734) ;  /* 0x0000032000007945 */ /* 0x000fd80003800200 */
[----:B------:R-:W-:Y:S05]  /*3de0*/  @!P1 BRA `(.L_x_16735) ;  /* 0x0000000000c09947 */ /* 0x000fea0003800000 */
[--C-:B0-23--:R-:W-:Y:S01]  /*3df0*/  FADD.FTZ R93, R76, -R102.reuse ;  /* 0x800000664c5d7221 */ /* 0x10dfe20000010000 */
        /* <DEDUP_REMOVED lines=47> */
.L_x_16735:
[----:B------:R-:W-:Y:S05]  /*40f0*/  BSYNC.RECONVERGENT B0 ;  /* 0x0000000000007941 */ /* 0x000fea0003800200 */
.L_x_16734:
[----:B------:R-:W-:Y:S01]  /*4100*/  ISETP.GE.U32.AND P1, PT, R100, 0xa0, PT ;  /* 0x000000a06400780c */ /* 0x000fe20003f26070 */
[----:B------:R-:W-:-:S12]  /*4110*/  BSSY.RECONVERGENT B0, `(.L_x_16736) ;  /* 0x0000031000007945 */ /* 0x000fd80003800200 */
[----:B------:R-:W-:Y:S05]  /*4120*/  @!P1 BRA `(.L_x_16737) ;  /* 0x0000000000bc9947 */ /* 0x000fea0003800000 */
[--C-:B0-234-:R-:W-:Y:S01]  /*4130*/  FADD.FTZ R93, R84, -R102.reuse ;  /* 0x80000066545d7221 */ /* 0x11dfe20000010000 */
[----:B-1---5:R-:W-:Y:S02]  /*4140*/  HADD2.F32 R104, -RZ, R36.H0_H0 ;  /* 0x20000024ff687230 */ /* 0x022fe40000004100 */
[--C-:B------:R-:W-:Y:S01]  /*4150*/  FADD.FTZ R109, R88, -R102.reuse ;  /* 0x80000066586d7221 */ /* 0x100fe20000010000 */
[----:B------:R-:W-:Y:S02]  /*4160*/  HADD2.F32 R92, -RZ, R40.H0_H0 ;  /* 0x20000028ff5c7230 */ /* 0x000fe40000004100 */
[----:B------:R-:W-:Y:S01]  /*4170*/  FMUL.FTZ R93, R0, R93 ;  /* 0x0000005d005d7220 */ /* 0x000fe20000410000 */
[--C-:B------:R-:W-:Y:S01]  /*4180*/  FADD.FTZ R105, R86, -R102.reuse ;  /* 0x8000006656697221 */ /* 0x100fe20000010000 */
[--C-:B------:R-:W-:Y:S01]  /*4190*/  FADD.FTZ R113, R90, -R102.reuse ;  /* 0x800000665a717221 */ /* 0x100fe20000010000 */
[----:B------:R-:W-:Y:S01]  /*41a0*/  FADD.FTZ R95, R85, -R102 ;  /* 0x80000066555f7221 */ /* 0x000fe20000010000 */
[----:B------:R-:W-:Y:S01]  /*41b0*/  FFMA.FTZ R104, R93, R104, R92 ;  /* 0x000000685d687223 */ /* 0x000fe2000001005c */
[----:B------:R-:W-:Y:S01]  /*41c0*/  HADD2.F32 R110, -RZ, R38.H0_H0 ;  /* 0x20000026ff6e7230 */ /* 0x000fe20000004100 */
[----:B------:R-:W0:Y:S01]  /*41d0*/  LDC.64 R92, c[0x0][0x428] ;  /* 0x00010a00ff5c7b82 */ /* 0x000e220000000a00 */
[----:B------:R-:W-:-:S02]  /*41e0*/  HADD2.F32 R112, -RZ, R42.H0_H0 ;  /* 0x2000002aff707230 */ /* 0x000fc40000004100 */
[--C-:B------:R-:W-:Y:S01]  /*41f0*/  FADD.FTZ R107, R87, -R102.reuse ;  /* 0x80000066576b7221 */ /* 0x100fe20000010000 */
[--C-:B------:R-:W-:Y:S01]  /*4200*/  FADD.FTZ R111, R89, -R102.reuse ;  /* 0x80000066596f7221 */ /* 0x100fe20000010000 */
[----:B------:R-:W-:Y:S01]  /*4210*/  FADD.FTZ R115, R91, -R102 ;  /* 0x800000665b737221 */ /* 0x000fe20000010000 */
        /* <DEDUP_REMOVED lines=8> */
[C---:B------:R-:W-:Y:S01]  /*42a0*/  FMUL.FTZ R95, R0.reuse, R107 ;  /* 0x0000006b005f7220 */ /* 0x040fe20000410000 */
[C---:B------:R-:W-:Y:S01]  /*42b0*/  FMUL.FTZ R102, R0.reuse, R111 ;  /* 0x0000006f00667220 */ /* 0x040fe20000410000 */
[----:B------:R-:W-:Y:S01]  /*42c0*/  FMUL.FTZ R115, R0, R115 ;  /* 0x0000007300737220 */ /* 0x000fe20000410000 */
[----:B------:R-:W-:Y:S01]  /*42d0*/  FFMA.FTZ R110, R109, R110, R112 ;  /* 0x0000006e6d6e7223 */ /* 0x000fe20000010070 */
[----:B------:R-:W-:Y:S01]  /*42e0*/  FFMA.FTZ R0, R105, R106, R108 ;  /* 0x0000006a69007223 */ /* 0x000fe2000001006c */
[----:B------:R-:W-:Y:S01]  /*42f0*/  FFMA.FTZ R113, R113, R114, R116 ;  /* 0x0000007271717223 */ /* 0x000fe20000010074 */
[----:B------:R-:W-:Y:S02]  /*4300*/  HADD2.F32 R109, -RZ, R38.H1_H1 ;  /* 0x30000026ff6d7230 */ /* 0x000fe40000004100 */
[----:B------:R-:W-:Y:S02]  /*4310*/  HADD2.F32 R111, -RZ, R42.H1_H1 ;  /* 0x3000002aff6f7230 */ /* 0x000fe40000004100 */
[----:B------:R-:W-:-:S02]  /*4320*/  HADD2.F32 R105, -RZ, R36.H1_H1 ;  /* 0x30000024ff697230 */ /* 0x000fc40000004100 */
[----:B------:R-:W-:Y:S02]  /*4330*/  HADD2.F32 R106, -RZ, R37.H1_H1 ;  /* 0x30000025ff6a7230 */ /* 0x000fe40000004100 */
[----:B------:R-:W-:Y:S01]  /*4340*/  FFMA.FTZ R111, R102, R109, R111 ;  /* 0x0000006d666f7223 */ /* 0x000fe2000001006f */
[----:B------:R-:W-:Y:S02]  /*4350*/  HADD2.F32 R112, -RZ, R39.H1_H1 ;  /* 0x30000027ff707230 */ /* 0x000fe40000004100 */
[----:B------:R-:W-:Y:S02]  /*4360*/  HADD2.F32 R114, -RZ, R43.H1_H1 ;  /* 0x3000002bff727230 */ /* 0x000fe40000004100 */
[----:B------:R-:W-:Y:S02]  /*4370*/  HADD2.F32 R108, -RZ, R41.H1_H1 ;  /* 0x30000029ff6c7230 */ /* 0x000fe40000004100 */
[----:B------:R-:W-:Y:S02]  /*4380*/  HADD2.F32 R107, -RZ, R40.H1_H1 ;  /* 0x30000028ff6b7230 */ /* 0x000fe40000004100 */
[----:B------:R-:W-:Y:S01]  /*4390*/  FFMA.FTZ R112, R115, R112, R114 ;  /* 0x0000007073707223 */ /* 0x000fe20000010072 */
[----:B------:R-:W-:-:S02]  /*43a0*/  FFMA.FTZ R109, R95, R106, R108 ;  /* 0x0000006a5f6d7223 */ /* 0x000fc4000001006c */
[----:B------:R-:W-:Y:S01]  /*43b0*/  FFMA.FTZ R105, R94, R105, R107 ;  /* 0x000000695e697223 */ /* 0x000fe2000001006b */
[----:B0-----:R-:W-:Y:S01]  /*43c0*/  IMAD.WIDE.U32 R106, R101, 0x10, R92 ;  /* 0x00000010656a7825 */ /* 0x001fe200078e005c */
[----:B------:R-:W-:Y:S02]  /*43d0*/  F2FP.F16.F32.PACK_AB R95, R112, R113 ;  /* 0x00000071705f723e */ /* 0x000fe400000000ff */
[----:B------:R-:W-:Y:S02]  /*43e0*/  F2FP.F16.F32.PACK_AB R94, R111, R110 ;  /* 0x0000006e6f5e723e */ /* 0x000fe400000000ff */
[----:B------:R-:W-:Y:S02]  /*43f0*/  F2FP.F16.F32.PACK_AB R93, R109, R0 ;  /* 0x000000006d5d723e */ /* 0x000fe400000000ff */
[----:B------:R-:W-:-:S05]  /*4400*/  F2FP.F16.F32.PACK_AB R92, R105, R104 ;  /* 0x00000068695c723e */ /* 0x000fca00000000ff */
[----:B------:R0:W-:Y:S02]  /*4410*/  STG.E.128 desc[UR6][R106.64], R92 ;  /* 0x0000005c6a007986 */ /* 0x0001e4000c101d06 */
.L_x_16737:
[----:B------:R-:W-:Y:S05]  /*4420*/  BSYNC.RECONVERGENT B0 ;  /* 0x0000000000007941 */ /* 0x000fea0003800200 */
.L_x_16736:
[----:B01234-:R-:W0:Y:S02]  /*4430*/  LDC.64 R92, c[0x0][0x380] ;  /* 0x0000e000ff5c7b82 */ /* 0x01fe240000000a00 */
[----:B0-----:R-:W-:-:S04]  /*4440*/  LEA R2, R92, R2, 0x2 ;  /* 0x000000025c027211 */ /* 0x001fc800078e10ff */
[----:B------:R-:W-:-:S13]  /*4450*/  ISETP.GE.AND P1, PT, R2, R93, PT ;  /* 0x0000005d0200720c */ /* 0x000fda0003f26270 */
[----:B------:R-:W-:Y:S05]  /*4460*/  @!P1 BRA `(.L_x_16738) ;  /* 0xffffffc0009c9947 */ /* 0x000fea000383ffff */
[----:B------:R-:W-:Y:S05]  /*4470*/  EXIT ;  /* 0x000000000000794d */ /* 0x000fea0003800000 */
.L_x_16727:
        /* <DEDUP_REMOVED lines=8> */
.L_x_16740:
[----:B------:R-:W-:Y:S05]  /*4500*/  BSYNC B0 ;  /* 0x0000000000007941 */ /* 0x000fea0003800000 */
.L_x_16739:
        /* <DEDUP_REMOVED lines=10> */
.L_x_16741:
[----:B------:R-:W-:Y:S01]  /*45b0*/  HFMA2 R110, -RZ, RZ, 0, 2.384185791015625e-07 ;  /* 0x00000004ff6e7431 */ /* 0x000fe200000001ff */
[----:B------:R-:W-:-:S05]  /*45c0*/  MOV R0, R107 ;  /* 0x0000006b00007202 */ /* 0x000fca0000000f00 */
[----:B------:R-:W-:-:S05]  /*45d0*/  FADD.FTZ R102, R95, R0 ;  /* 0x000000005f667221 */ /* 0x000fca0000010000 */
[----:B------:R-:W-:-:S07]  /*45e0*/  MOV R109, R102 ;  /* 0x00000066006d7202 */ /* 0x000fce0000000f00 */
[----:B------:R-:W-:Y:S05]  /*45f0*/  WARPSYNC.COLLECTIVE R108, `(.L_x_16742) ;  /* 0x000000006c087348 */ /* 0x000fea0003c00000 */
[----:B------:R0:W1:Y:S02]  /*4600*/  SHFL.BFLY P6, R107, R109, R110, R111 ;  /* 0x0c00006e6d6b7389 */ /* 0x00006400000c006f */
[----:B01----:R-:W-:Y:S05]  /*4610*/  ENDCOLLECTIVE ;  /* 0x000000000000791b */ /* 0x003fea0003800000 */
.L_x_16742:
[----:B------:R-:W-:Y:S01]  /*4620*/  HFMA2 R110, -RZ, RZ, 0, 4.76837158203125e-07 ;  /* 0x00000008ff6e7431 */ /* 0x000fe200000001ff */
[----:B------:R-:W-:-:S05]  /*4630*/  MOV R105, R107 ;  /* 0x0000006b00697202 */ /* 0x000fca0000000f00 */
[----:B------:R-:W-:-:S05]  /*4640*/  FADD.FTZ R105, R102, R105 ;  /* 0x0000006966697221 */ /* 0x000fca0000010000 */
[----:B------:R-:W-:-:S07]  /*4650*/  MOV R109, R105 ;  /* 0x00000069006d7202 */ /* 0x000fce0000000f00 */
[----:B------:R-:W-:Y:S05]  /*4660*/  WARPSYNC.COLLECTIVE R108, `(.L_x_16743) ;  /* 0x000000006c087348 */ /* 0x000fea0003c00000 */
[----:B------:R0:W1:Y:S02]  /*4670*/  SHFL.BFLY P6, R107, R109, R110, R111 ;  /* 0x0c00006e6d6b7389 */ /* 0x00006400000c006f */
[----:B01----:R-:W-:Y:S05]  /*4680*/  ENDCOLLECTIVE ;  /* 0x000000000000791b */ /* 0x003fea0003800000 */
.L_x_16743:
[----:B------:R-:W-:Y:S01]  /*4690*/  HFMA2 R110, -RZ, RZ, 0, 9.5367431640625e-07 ;  /* 0x00000010ff6e7431 */ /* 0x000fe200000001ff */
[----:B------:R-:W-:-:S05]  /*46a0*/  MOV R0, R107 ;  /* 0x0000006b00007202 */ /* 0x000fca0000000f00 */
[----:B------:R-:W-:-:S05]  /*46b0*/  FADD.FTZ R104, R105, R0 ;  /* 0x0000000069687221 */ /* 0x000fca0000010000 */
[----:B------:R-:W-:-:S07]  /*46c0*/  MOV R109, R104 ;  /* 0x00000068006d7202 */ /* 0x000fce0000000f00 */
[----:B------:R-:W-:Y:S05]  /*46d0*/  WARPSYNC.COLLECTIVE R108, `(.L_x_16744) ;  /* 0x000000006c087348 */ /* 0x000fea0003c00000 */
[----:B------:R0:W1:Y:S02]  /*46e0*/  SHFL.BFLY P6, R107, R109, R110, R111 ;  /* 0x0c00006e6d6b7389 */ /* 0x00006400000c006f */
[----:B01----:R-:W-:Y:S05]  /*46f0*/  ENDCOLLECTIVE ;  /* 0x000000000000791b */ /* 0x003fea0003800000 */
.L_x_16744:
        /* <DEDUP_REMOVED lines=88> */
.L_x_16745:
[----:B------:R-:W-:Y:S01]  /*4c80*/  HFMA2 R110, -RZ, RZ, 0, 1.1920928955078125e-07 ;  /* 0x00000002ff6e7431 */ /* 0x000fe200000001ff */
[----:B------:R-:W-:-:S05]  /*4c90*/  MOV R93, R107 ;  /* 0x0000006b005d7202 */ /* 0x000fca0000000f00 */
[----:B------:R-:W-:-:S05]  /*4ca0*/  FADD.FTZ R93, R0, R93 ;  /* 0x0000005d005d7221 */ /* 0x000fca0000010000 */
[----:B------:R-:W-:-:S07]  /*4cb0*/  MOV R109, R93 ;  /* 0x0000005d006d7202 */ /* 0x000fce0000000f00 */
[----:B------:R-:W-:Y:S05]  /*4cc0*/  WARPSYNC.COLLECTIVE R108, `(.L_x_16746) ;  /* 0x000000006c087348 */ /* 0x000fea0003c00000 */
[----:B------:R0:W1:Y:S02]  /*4cd0*/  SHFL.BFLY P6, R107, R109, R110, R111 ;  /* 0x0c00006e6d6b7389 */ /* 0x00006400000c006f */
[----:B01----:R-:W-:Y:S05]  /*4ce0*/  ENDCOLLECTIVE ;  /* 0x000000000000791b */ /* 0x003fea0003800000 */
.L_x_16746:
[----:B------:R-:W-:Y:S01]  /*4cf0*/  HFMA2 R110, -RZ, RZ, 0, 2.384185791015625e-07 ;  /* 0x00000004ff6e7431 */ /* 0x000fe200000001ff */
[----:B------:R-:W-:-:S05]  /*4d00*/  MOV R102, R107 ;  /* 0x0000006b00667202 */ /* 0x000fca0000000f00 */
[----:B------:R-:W-:-:S05]  /*4d10*/  FADD.FTZ R102, R93, R102 ;  /* 0x000000665d667221 */ /* 0x000fca0000010000 */
[----:B------:R-:W-:-:S07]  /*4d20*/  MOV R109, R102 ;  /* 0x00000066006d7202 */ /* 0x000fce0000000f00 */
[----:B------:R-:W-:Y:S05]  /*4d30*/  WARPSYNC.COLLECTIVE R108, `(.L_x_16747) ;  /* 0x000000006c087348 */ /* 0x000fea0003c00000 */
[----:B------:R0:W1:Y:S02]  /*4d40*/  SHFL.BFLY P6, R107, R109, R110, R111 ;  /* 0x0c00006e6d6b7389 */ /* 0x00006400000c006f */
[----:B01----:R-:W-:Y:S05]  /*4d50*/  ENDCOLLECTIVE ;  /* 0x000000000000791b */ /* 0x003fea0003800000 */
.L_x_16747:
[----:B------:R-:W-:Y:S01]  /*4d60*/  HFMA2 R110, -RZ, RZ, 0, 4.76837158203125e-07 ;  /* 0x00000008ff6e7431 */ /* 0x000fe200000001ff */
[----:B------:R-:W-:-:S05]  /*4d70*/  MOV R95, R107 ;  /* 0x0000006b005f7202 */ /* 0x000fca0000000f00 */
[----:B------:R-:W-:-:S05]  /*4d80*/  FADD.FTZ R95, R102, R95 ;  /* 0x0000005f665f7221 */ /* 0x000fca0000010000 */
[----:B------:R-:W-:-:S07]  /*4d90*/  MOV R109, R95 ;  /* 0x0000005f006d7202 */ /* 0x000fce0000000f00 */
[----:B------:R-:W-:Y:S05]  /*4da0*/  WARPSYNC.COLLECTIVE R108, `(.L_x_16748) ;  /* 0x000000006c087348 */ /* 0x000fea0003c00000 */
[----:B------:R0:W1:Y:S02]  /*4db0*/  SHFL.BFLY P6, R107, R109, R110, R111 ;  /* 0x0c00006e6d6b7389 */ /* 0x00006400000c006f */
[----:B01----:R-:W-:Y:S05]  /*4dc0*/  ENDCOLLECTIVE ;  /* 0x000000000000791b */ /* 0x003fea0003800000 */
.L_x_16748:
[----:B------:R-:W-:Y:S01]  /*4dd0*/  HFMA2 R110, -RZ, RZ, 0, 9.5367431640625e-07 ;  /* 0x00000010ff6e7431 */ /* 0x000fe200000001ff */
[----:B------:R-:W-:-:S05]  /*4de0*/  MOV R104, R107 ;  /* 0x0000006b00687202 */ /* 0x000fca0000000f00 */
[----:B------:R-:W-:-:S05]  /*4df0*/  FADD.FTZ R106, R95, R104 ;  /* 0x000000685f6a7221 */ /* 0x000fca0000010000 */
[----:B------:R-:W-:-:S07]  /*4e00*/  MOV R109, R106 ;  /* 0x0000006a006d7202 */ /* 0x000fce0000000f00 */
[----:B------:R-:W-:Y:S05]  /*4e10*/  WARPSYNC.COLLECTIVE R108, `(.L_x_16749) ;  /* 0x000000006c087348 */ /* 0x000fea0003c00000 */
[----:B------:R0:W1:Y:S02]  /*4e20*/  SHFL.BFLY P6, R107, R109, R110, R111 ;  /* 0x0c00006e6d6b7389 */ /* 0x00006400000c006f */
[----:B01----:R-:W-:Y:S05]  /*4e30*/  ENDCOLLECTIVE ;  /* 0x000000000000791b */ /* 0x003fea0003800000 */
.L_x_16749:
[----:B------:R-:W-:Y:S05]  /*4e40*/  BRA `(.L_x_16750) ;  /* 0xffffffe400387947 */ /* 0x000fea000383ffff */
.L_x_16751:
        /* <DEDUP_REMOVED lines=11> */
.L_x_28002:


//--------------------- .text._ZN10layer_norm31ln_parallel_residual_fwd_kernelINS_13Kernel_traitsI6__halfS2_fS2_fjLj1280ELj1ELj4ELj1ELj16ENS_18Kernel_traits_baseILj1280ES2_S2_fS2_fjLj128EEEEELb0ELb1ELb1EEEvNS_9FwdParamsE --------------------------
	.section	.text._ZN10layer_norm31ln_parallel_residual_fwd_kernelINS_13Kernel_traitsI6__halfS2_fS2_fjLj1280ELj1ELj4ELj1ELj16ENS_18Kernel_traits_baseILj1280ES2_S2_fS2_fjLj128EEEEELb0ELb1ELb1EEEvNS_9FwdParamsE,"ax",@progbits
	.align	128
        .global         _ZN10layer_norm31ln_parallel_residual_fwd_kernelINS_13Kernel_traitsI6__halfS2_fS2_fjLj1280ELj1ELj4ELj1ELj16ENS_18Kernel_traits_baseILj1280ES2_S2_fS2_fjLj128EEEEELb0ELb1ELb1EEEvNS_9FwdParamsE
        .type           _ZN10layer_norm31ln_parallel_residual_fwd_kernelINS_13Kernel_traitsI6__halfS2_fS2_fjLj1280ELj1ELj4ELj1ELj16ENS_18Kernel_traits_baseILj1280ES2_S2_fS2_fjLj128EEEEELb0ELb1ELb1EEEvNS_9FwdParamsE,@function
        .size           _ZN10layer_norm31ln_parallel_residual_fwd_kernelINS_13Kernel_traitsI6__halfS2_fS2_fjLj1280ELj1ELj4ELj1ELj16ENS_18Kernel_traits_baseILj1280ES2_S2_fS2_fjLj128EEEEELb0ELb1ELb1EEEvNS_9FwdParamsE,(.L_x_28003 - _ZN10layer_norm31ln_parallel_residual_fwd_kernelINS_13Kernel_traitsI6__halfS2_fS2_fjLj1280ELj1ELj4ELj1ELj16ENS_18Kernel_traits_baseILj1280ES2_S2_fS2_fjLj128EEEEELb0ELb1ELb1EEEvNS_9FwdParamsE)
        .other          _ZN10layer_norm31ln_parallel_residual_fwd_kernelINS_13Kernel_traitsI6__halfS2_fS2_fjLj1280ELj1ELj4ELj1ELj16ENS_18Kernel_traits_baseILj1280ES2_S2_fS2_fjLj128EEEEELb0ELb1ELb1EEEvNS_9FwdParamsE,@"STO_CUDA_ENTRY STV_DEFAULT"
_ZN10layer_norm31ln_parallel_residual_fwd_kernelINS_13Kernel_traitsI6__halfS2_fS2_fjLj1280ELj1ELj4ELj1ELj16ENS_18Kernel_traits_baseILj1280ES2_S2_fS2_fjLj128EEEEELb0ELb1ELb1EEEvNS_9FwdParamsE:
.text._ZN10layer_norm31ln_parallel_residual_fwd_kernelINS_13Kernel_traitsI6__halfS2_fS2_fjLj1280ELj1ELj4ELj1ELj16ENS_18Kernel_traits_baseILj1280ES2_S2_fS2_fjLj128EEEEELb0ELb1ELb1EEEvNS_9FwdParamsE:
[----:B------:R-:W-:Y:S01]  /*0000*/  LDC R1, c[0x0][0x37c] ;  /* 0x0000df00ff017b82 */ /* 0x000fe20000000800 */
[----:B------:R-:W0:Y:S01]  /*0010*/  LDCU.64 UR4, c[0x0][0x438] ;  /* 0x00008700ff0477ac */ /* 0x000e220008000a00 */
[----:B------:R-:W1:Y:S06]  /*0020*/  S2R R93, SR_TID.X ;  /* 0x00000000005d7919 */ /* 0x000e6c0000002100 */
[----:B------:R-:W2:Y:S01]  /*0030*/  LDC.64 R2, c[0x0][0x3d0] ;  /* 0x0000f400ff027b82 */ /* 0x000ea20000000a00 */
[----:B------:R-:W3:Y:S01]  /*0040*/  LDCU.64 UR6, c[0x0][0x358] ;  /* 0x00006b00ff0677ac */ /* 0x000ee20008000a00 */
[----:B0-----:R-:W-:-:S04]  /*0050*/  ISETP.NE.U32.AND P1, PT, RZ, UR4, PT ;  /* 0x00000004ff007c0c */ /* 0x001fc8000bf25070 */
[----:B------:R-:W-:Y:S02]  /*0060*/  ISETP.NE.AND.EX P1, PT, RZ, UR5, PT, P1 ;  /* 0x00000005ff007c0c */ /* 0x000fe4000bf25310 */
[----:B-1----:R-:W-:Y:S01]  /*0070*/  LOP3.LUT R94, R93, 0x1f, RZ, 0xc0, !PT ;  /* 0x0000001f5d5e7812 */ /* 0x002fe200078ec0ff */
[----:B------:R-:W0:Y:S01]  /*0080*/  S2UR UR4, SR_CTAID.X ;  /* 0x00000000000479c3 */ /* 0x000e220000002500 */
[----:B------:R-:W1:Y:S03]  /*0090*/  LDCU UR5, c[0x0][0x384] ;  /* 0x00007080ff0577ac */ /* 0x000e660008000800 */
[----:B--2---:R-:W-:-:S06]  /*00a0*/  IMAD.WIDE.U32 R2, R94, 0x10, R2 ;  /* 0x000000105e027825 */ /* 0x004fcc00078e0002 */
[----:B------:R-:W2:Y:S01]  /*00b0*/  @P1 LDC.64 R4, c[0x0][0x438] ;  /* 0x00010e00ff041b82 */ /* 0x000ea20000000a00 */
[----:B---3--:R-:W3:Y:S04]  /*00c0*/  LDG.E.128 R8, desc[UR6][R2.64] ;  /* 0x0000000602087981 */ /* 0x008ee8000c1e1d00 */
[----:B------:R-:W4:Y:S04]  /*00d0*/  LDG.E.128 R28, desc[UR6][R2.64+0x200] ;  /* 0x00020006021c7981 */ /* 0x000f28000c1e1d00 */
[----:B------:R-:W4:Y:S04]  /*00e0*/  LDG.E.128 R24, desc[UR6][R2.64+0x400] ;  /* 0x0004000602187981 */ /* 0x000f28000c1e1d00 */
[----:B------:R0:W5:Y:S04]  /*00f0*/  LDG.E.128 R20, desc[UR6][R2.64+0x600] ;  /* 0x0006000602147981 */ /* 0x000168000c1e1d00 */
[----:B------:R0:W5:Y:S01]  /*0100*/  LDG.E.128 R16, desc[UR6][R2.64+0x800] ;  /* 0x0008000602107981 */ /* 0x000162000c1e1d00 */
[----:B--2---:R-:W-:-:S05]  /*0110*/  @P1 IMAD.WIDE.U32 R4, R94, 0x10, R4 ;  /* 0x000000105e041825 */ /* 0x004fca00078e0004 */
[----:B------:R2:W5:Y:S04]  /*0120*/  @P1 LDG.E.128 R80, desc[UR6][R4.64] ;  /* 0x0000000604501981 */ /* 0x000568000c1e1d00 */
[----:B------:R2:W5:Y:S04]  /*0130*/  @P1 LDG.E.128 R76, desc[UR6][R4.64+0x200] ;  /* 0x00020006044c1981 */ /* 0x000568000c1e1d00 */
[----:B------:R2:W5:Y:S04]  /*0140*/  @P1 LDG.E.128 R72, desc[UR6][R4.64+0x400] ;  /* 0x0004000604481981 */ /* 0x000568000c1e1d00 */
[----:B------:R2:W5:Y:S04]  /*0150*/  @P1 LDG.E.128 R68, desc[UR6][R4.64+0x600] ;  /* 0x0006000604441981 */ /* 0x000568000c1e1d00 */
[----:B------:R2:W5:Y:S01]  /*0160*/  @P1 LDG.E.128 R64, desc[UR6][R4.64+0x800] ;  /* 0x0008000604401981 */ /* 0x000562000c1e1d00 */
[----:B0-----:R-:W-:Y:S01]  /*0170*/  USHF.L.U32 UR4, UR4, 0x2, URZ ;  /* 0x0000000204047899 */ /* 0x001fe200080006ff */
[----:B------:R-:W-:-:S05]  /*0180*/  SHF.R.U32.HI R93, RZ, 0x5, R93 ;  /* 0x00000005ff5d7819 */ /* 0x000fca000001165d */
[----:B------:R-:W-:-:S04]  /*0190*/  LOP3.LUT R93, R93, UR4, RZ, 0xfc, !PT ;  /* 0x000000045d5d7c12 */ /* 0x000fc8000f8efcff */
[----:B-1----:R-:W-:Y:S02]  /*01a0*/  ISETP.GE.AND P0, PT, R93, UR5, PT ;  /* 0x000000055d007c0c */ /* 0x002fe4000bf06270 */
[-C--:B---3--:R-:W-:Y:S02]  /*01b0*/  @P1 MOV R89, R11.reuse ;  /* 0x0000000b00591202 */ /* 0x088fe40000000f00 */
[----:B------:R-:W-:Y:S02]  /*01c0*/  @P1 MOV R90, R10 ;  /* 0x0000000a005a1202 */ /* 0x000fe40000000f00 */
[----:B------:R-:W-:Y:S02]  /*01d0*/  @!P1 MOV R89, R11 ;  /* 0x0000000b00599202 */ /* 0x000fe40000000f00 */
[----:B------:R-:W-:Y:S02]  /*01e0*/  @P1 MOV R92, R8 ;  /* 0x00000008005c1202 */ /* 0x000fe40000000f00 */
[----:B------:R-:W-:-:S02]  /*01f0*/  @P1 MOV R91, R9 ;  /* 0x00000009005b1202 */ /* 0x000fc40000000f00 */
[----:B------:R-:W-:Y:S02]  /*0200*/  @!P1 MOV R90, R10 ;  /* 0x0000000a005a9202 */ /* 0x000fe40000000f00 */
[----:B----4-:R-:W-:Y:S02]  /*0210*/  @P1 MOV R88, R28 ;  /* 0x0000001c00581202 */ /* 0x010fe40000000f00 */
[----:B------:R-:W-:Y:S02]  /*0220*/  @P1 MOV R15, R29 ;  /* 0x0000001d000f1202 */ /* 0x000fe40000000f00 */
[----:B------:R-:W-:Y:S02]  /*0230*/  @P1 MOV R14, R30 ;  /* 0x0000001e000e1202 */ /* 0x000fe40000000f00 */
        /* <DEDUP_REMOVED lines=11> */
[----:B------:R-:W-:Y:S01]  /*02f0*/  @P1 MOV R10, R26 ;  /* 0x0000001a000a1202 */ /* 0x000fe20000000f00 */
[----:B--2---:R-:W-:Y:S06]  /*0300*/  @P0 EXIT ;  /* 0x000000000000094d */ /* 0x004fec0003800000 */
[----:B------:R-:W0:Y:S01]  /*0310*/  LDCU.64 UR4, c[0x0][0x398] ;  /* 0x00007300ff0477ac */ /* 0x000e220008000a00 */
[----:B------:R-:W-:Y:S02]  /*0320*/  @P1 MOV R9, R27 ;  /* 0x0000001b00091202 */ /* 0x000fe40000000f00 */
[----:B-----5:R-:W-:Y:S02]  /*0330*/  @!P1 CS2R R82, SRZ ;  /* 0x0000000000529805 */ /* 0x020fe4000001ff00 */
[----:B------:R-:W-:Y:S02]  /*0340*/  @P1 MOV R8, R20 ;  /* 0x0000001400081202 */ /* 0x000fe40000000f00 */
[----:B------:R-:W-:Y:S02]  /*0350*/  @!P1 CS2R R80, SRZ ;  /* 0x0000000000509805 */ /* 0x000fe4000001ff00 */
[----:B------:R-:W-:Y:S02]  /*0360*/  @P1 MOV R7, R21 ;  /* 0x0000001500071202 */ /* 0x000fe40000000f00 */
[----:B------:R-:W-:-:S02]  /*0370*/  @!P1 CS2R R78, SRZ ;  /* 0x00000000004e9805 */ /* 0x000fc4000001ff00 */
[----:B------:R-:W-:Y:S02]  /*0380*/  @P1 MOV R6, R22 ;  /* 0x0000001600061202 */ /* 0x000fe40000000f00 */
[----:B------:R-:W-:Y:S02]  /*0390*/  @!P1 CS2R R76, SRZ ;  /* 0x00000000004c9805 */ /* 0x000fe4000001ff00 */
        /* <DEDUP_REMOVED lines=10> */
[----:B0-----:R-:W-:Y:S01]  /*0440*/  ISETP.NE.U32.AND P0, PT, RZ, UR4, PT ;  /* 0x00000004ff007c0c */ /* 0x001fe2000bf05070 */
[----:B------:R-:W0:Y:S01]  /*0450*/  LDCU.U8 UR4, c[0x0][0x410] ;  /* 0x00008200ff0477ac */ /* 0x000e220008000000 */
[----:B------:R-:W-:Y:S02]  /*0460*/  @!P1 MOV R10, R26 ;  /* 0x0000001a000a9202 */ /* 0x000fe40000000f00 */
[----:B------:R-:W-:Y:S02]  /*0470*/  @!P1 CS2R R64, SRZ ;  /* 0x0000000000409805 */ /* 0x000fe4000001ff00 */
[----:B------:R-:W-:Y:S01]  /*0480*/  @!P1 MOV R9, R27 ;  /* 0x0000001b00099202 */ /* 0x000fe20000000f00 */
[----:B------:R-:W1:Y:S01]  /*0490*/  LDCU UR10, c[0x0][0x448] ;  /* 0x00008900ff0a77ac */ /* 0x000e620008000800 */
[----:B------:R-:W-:Y:S02]  /*04a0*/  @!P1 MOV R8, R20 ;  /* 0x0000001400089202 */ /* 0x000fe40000000f00 */
[----:B------:R-:W-:Y:S01]  /*04b0*/  @!P1 MOV R7, R21 ;  /* 0x0000001500079202 */ /* 0x000fe20000000f00 */
[----:B------:R-:W2:Y:S01]  /*04c0*/  LDCU.64 UR12, c[0x0][0x398] ;  /* 0x00007300ff0c77ac */ /* 0x000ea20008000a00 */
[----:B------:R-:W-:-:S02]  /*04d0*/  @!P1 MOV R6, R22 ;  /* 0x0000001600069202 */ /* 0x000fc40000000f00 */
[----:B------:R-:W-:Y:S01]  /*04e0*/  @!P1 MOV R5, R23 ;  /* 0x0000001700059202 */ /* 0x000fe20000000f00 */
[----:B------:R-:W3:Y:S01]  /*04f0*/  LDCU.64 UR8, c[0x0][0x3a0] ;  /* 0x00007400ff0877ac */ /* 0x000ee20008000a00 */
[----:B------:R-:W-:Y:S02]  /*0500*/  @!P1 MOV R4, R16 ;  /* 0x0000001000049202 */ /* 0x000fe40000000f00 */
[----:B------:R-:W-:Y:S02]  /*0510*/  @!P1 MOV R3, R17 ;  /* 0x0000001100039202 */ /* 0x000fe40000000f00 */
[----:B------:R-:W-:Y:S02]  /*0520*/  @!P1 MOV R2, R18 ;  /* 0x0000001200029202 */ /* 0x000fe40000000f00 */
[----:B------:R-:W-:Y:S02]  /*0530*/  @!P1 MOV R0, R19 ;  /* 0x0000001300009202 */ /* 0x000fe40000000f00 */
[----:B0-----:R-:W-:-:S02]  /*0540*/  ISETP.NE.AND P2, PT, RZ, UR4, PT ;  /* 0x00000004ff007c0c */ /* 0x001fc4000bf45270 */
[----:B------:R-:W-:Y:S01]  /*0550*/  ISETP.NE.AND.EX P0, PT, RZ, UR5, PT, P0 ;  /* 0x00000005ff007c0c */ /* 0x000fe2000bf05300 */
[----:B-1----:R-:W0:-:S12]  /*0560*/  LDCU UR5, c[0x0][0x388] ;  /* 0x00007100ff0577ac */ /* 0x002e180008000800 */
.L_x_16773:
[----:B---3--:R-:W-:Y:S01]  /*0570*/  ISETP.NE.U32.AND P1, PT, RZ, UR8, PT ;  /* 0x00000008ff007c0c */ /* 0x008fe2000bf25070 */
[----:B-1----:R-:W1:Y:S01]  /*0580*/  LDC.64 R16, c[0x0][0x390] ;  /* 0x0000e400ff107b82 */ /* 0x002e620000000a00 */
[----:B0-----:R-:W-:Y:S02]  /*0590*/  IMAD R22, R93, UR5, RZ ;  /* 0x000000055d167c24 */ /* 0x001fe4000f8e02ff */
[----:B------:R-:W-:-:S03]  /*05a0*/  ISETP.NE.AND.EX P1, PT, RZ, UR9, PT, P1 ;  /* 0x00000009ff007c0c */ /* 0x000fc6000bf25310 */
[----:B------:R-:W-:Y:S02]  /*05b0*/  SHF.R.S32.HI R23, RZ, 0x1f, R22 ;  /* 0x0000001fff177819 */ /* 0x000fe40000011416 */
[----:B------:R-:W0:Y:S02]  /*05c0*/  @P0 LDC.64 R18, c[0x0][0x398] ;  /* 0x0000e600ff120b82 */ /* 0x000e240000000a00 */
[----:B------:R-:W-:-:S04]  /*05d0*/  LEA.HI R23, R23, R22, RZ, 0x3 ;  /* 0x0000001617177211 */ /* 0x000fc800078f18ff */
[----:B------:R-:W-:Y:S02]  /*05e0*/  LEA.HI.SX32 R95, R23, R94, 0x1d ;  /* 0x0000005e175f7211 */ /* 0x000fe400078feaff */
[----:B------:R-:W3:Y:S03]  /*05f0*/  @P1 LDC.64 R20, c[0x0][0x3a0] ;  /* 0x0000e800ff141b82 */ /* 0x000ee60000000a00 */
[----:B-1----:R-:W-:-:S06]  /*0600*/  IMAD.WIDE.U32 R44, R95, 0x10, R16 ;  /* 0x000000105f2c7825 */ /* 0x002fcc00078e0010 */
[----:B------:R-:W5:Y:S01]  /*0610*/  LDG.E.128 R44, desc[UR6][R44.64] ;  /* 0x000000062c2c7981 */ /* 0x000f62000c1e1d00 */
[----:B0-----:R-:W-:-:S05]  /*0620*/  @P0 IMAD.WIDE.U32 R18, R95, 0x10, R18 ;  /* 0x000000105f120825 */ /* 0x001fca00078e0012 */
[----:B------:R0:W5:Y:S01]  /*0630*/  @P0 LDG.E.128 R60, desc[UR6][R18.64] ;  /* 0x00000006123c0981 */ /* 0x000162000c1e1d00 */
[----:B---3--:R-:W-:-:S05]  /*0640*/  @P1 IMAD.WIDE.U32 R20, R95, 0x20, R20 ;  /* 0x000000205f141825 */ /* 0x008fca00078e0014 */
[----:B------:R0:W5:Y:S04]  /*0650*/  @P1 LDG.E.128 R56, desc[UR6][R20.64] ;  /* 0x0000000614381981 */ /* 0x000168000c1e1d00 */
[----:B------:R0:W5:Y:S01]  /*0660*/  @P1 LDG.E.128 R52, desc[UR6][R20.64+0x10] ;  /* 0x0000100614341981 */ /* 0x000162000c1e1d00 */
[----:B--2---:R-:W-:-:S04]  /*0670*/  UISETP.NE.U32.AND UP0, UPT, UR12, URZ, UPT ;  /* 0x000000ff0c00728c */ /* 0x004fc8000bf05070 */
        /* <DEDUP_REMOVED lines=14> */
.L_x_16753:
        /* <DEDUP_REMOVED lines=17> */
.L_x_16752:
        /* <DEDUP_REMOVED lines=28> */
.L_x_16755:
        /* <DEDUP_REMOVED lines=32> */
.L_x_16754:
        /* <DEDUP_REMOVED lines=46> */
[----:B------:R-:W-:Y:S02]  /*0f10*/  FADD.FTZ R38, R54, R25 ;  /* 0x0000001936267221 */ /* 0x000fe40000010000 */
[----:B------:R-:W-:Y:S01]  /*0f20*/  FADD.FTZ R39, R55, R20 ;  /* 0x0000001437277221 */ /* 0x000fe20000010000 */
[----:B------:R-:W-:Y:S06]  /*0f30*/  BRA `(.L_x_16758) ;  /* 0x0000000000cc7947 */ /* 0x000fec0003800000 */
.L_x_16757:
        /* <DEDUP_REMOVED lines=25> */
.L_x_16756:
        /* <DEDUP_REMOVED lines=18> */
.L_x_16759:
        /* <DEDUP_REMOVED lines=8> */
.L_x_16758:
        /* <DEDUP_REMOVED lines=15> */
[--C-:B-1---5:R-:W-:Y:S02]  /*1360*/  HADD2.F32 R18, -RZ, R28.reuse.H0_H0 ;  /* 0x2000001cff127230 */ /* 0x122fe40000004100 */
        /* <DEDUP_REMOVED lines=32> */
.L_x_16761:
[----:B-----5:R-:W-:Y:S02]  /*1570*/  HADD2.F32 R34, -RZ, R29.H0_H0 ;  /* 0x2000001dff227230 */ /* 0x020fe40000004100 */
[----:B-1----:R-:W-:Y:S02]  /*1580*/  HADD2.F32 R21, -RZ, R61.H0_H0 ;  /* 0x2000003dff157230 */ /* 0x002fe40000004100 */
        /* <DEDUP_REMOVED lines=23> */
.L_x_16760:
[----:B------:R-:W-:Y:S05]  /*1700*/  @!P1 BRA `(.L_x_16763) ;  /* 0x0000000000449947 */ /* 0x000fea0003800000 */
[----:B-1---5:R-:W-:Y:S02]  /*1710*/  HADD2.F32 R19, -RZ, R28.H0_H0 ;  /* 0x2000001cff137230 */ /* 0x022fe40000004100 */
        /* <DEDUP_REMOVED lines=16> */
.L_x_16763:
        /* <DEDUP_REMOVED lines=8> */
.L_x_16762:
        /* <DEDUP_REMOVED lines=16> */
[--C-:B------:R-:W-:Y:S02]  /*19a0*/  HADD2.F32 R24, -RZ, R21.reuse.H0_H0 ;  /* 0x20000015ff187230 */ /* 0x100fe40000004100 */
[----:B------:R-:W-:Y:S02]  /*19b0*/  HADD2.F32 R25, -RZ, R21.H1_H1 ;  /* 0x30000015ff197230 */ /* 0x000fe40000004100 */
[----:B------:R-:W-:Y:S02]  /*19c0*/  HADD2.F32 R20, -RZ, R20.H1_H1 ;  /* 0x30000014ff147230 */ /* 0x000fe40000004100 */
[----:B------:R-:W-:Y:S02]  /*19d0*/  HADD2.F32 R21, -RZ, R60.H1_H1 ;  /* 0x3000003cff157230 */ /* 0x000fe40000004100 */
        /* <DEDUP_REMOVED lines=28> */
.L_x_16765:
        /* <DEDUP_REMOVED lines=25> */
.L_x_16764:
[----:B------:R-:W-:Y:S05]  /*1d30*/  @!P1 BRA `(.L_x_16767) ;  /* 0x0000000000449947 */ /* 0x000fea0003800000 */
[--C-:B-1---5:R-:W-:Y:S02]  /*1d40*/  HADD2.F32 R19, -RZ, R20.reuse.H0_H0 ;  /* 0x20000014ff137230 */ /* 0x122fe40000004100 */
        /* <DEDUP_REMOVED lines=16> */
.L_x_16767:
        /* <DEDUP_REMOVED lines=8> */
.L_x_16766:
[----:B------:R-:W0:Y:S01]  /*1ed0*/  @P0 LDC.64 R84, c[0x0][0x398] ;  /* 0x0000e600ff540b82 */ /* 0x000e220000000a00 */
[----:B------:R-:W-:Y:S01]  /*1ee0*/  IADD3 R99, PT, PT, R95, 0x80, RZ ;  /* 0x000000805f637810 */ /* 0x000fe20007ffe0ff */
[----:B------:R-:W-:-:S05]  /*1ef0*/  IMAD.WIDE.U32 R102, R98, 0x20, R100 ;  /* 0x0000002062667825 */ /* 0x000fca00078e0064 */
[----:B------:R1:W-:Y:S01]  /*1f00*/  STG.E.128 desc[UR6][R102.64], R24 ;  /* 0x0000001866007986 */ /* 0x0003e2000c101d06 */
[----:B------:R-:W2:Y:S03]  /*1f10*/  @P1 LDC.64 R18, c[0x0][0x3a0] ;  /* 0x0000e800ff121b82 */ /* 0x000ea60000000a00 */
[----:B------:R1:W-:Y:S01]  /*1f20*/  STG.E.128 desc[UR6][R102.64+0x10], R20 ;  /* 0x0000101466007986 */ /* 0x0003e2000c101d06 */
[----:B0-----:R-:W-:-:S04]  /*1f30*/  @P0 IMAD.WIDE.U32 R104, R99, 0x10, R84 ;  /* 0x0000001063680825 */ /* 0x001fc800078e0054 */
[C---:B------:R-:W-:Y:S01]  /*1f40*/  IMAD.WIDE.U32 R84, R99.reuse, 0x10, R16 ;  /* 0x0000001063547825 */ /* 0x040fe200078e0010 */
[----:B------:R1:W5:Y:S03]  /*1f50*/  @P0 LDG.E.128 R60, desc[UR6][R104.64] ;  /* 0x00000006683c0981 */ /* 0x000366000c1e1d00 */
[----:B--2---:R-:W-:Y:S02]  /*1f60*/  @P1 IMAD.WIDE.U32 R18, R99, 0x20, R18 ;  /* 0x0000002063121825 */ /* 0x004fe400078e0012 */
[----:B------:R-:W5:Y:S04]  /*1f70*/  LDG.E.128 R84, desc[UR6][R84.64] ;  /* 0x0000000654547981 */ /* 0x000f68000c1e1d00 */
        /* <DEDUP_REMOVED lines=37> */
.L_x_16769:
[--C-:B-1---5:R-:W-:Y:S02]  /*21d0*/  HADD2.F32 R18, -RZ, R85.reuse.H0_H0 ;  /* 0x20000055ff127230 */ /* 0x122fe40000004100 */
        /* <DEDUP_REMOVED lines=24> */
.L_x_16768:
        /* <DEDUP_REMOVED lines=18> */
.L_x_16771:
        /* <DEDUP_REMOVED lines=8> */
.L_x_16770:
        /* <DEDUP_REMOVED lines=147> */
.L_x_16785:
[C---:B------:R-:W-:Y:S01]  /*2e30*/  FMUL.FTZ R103, R100.reuse, R100 ;  /* 0x0000006464677220 */ /* 0x040fe20000410000 */
[----:B01----:R-:W-:Y:S01]  /*2e40*/  FADD.FTZ R105, R105, R108 ;  /* 0x0000006c69697221 */ /* 0x003fe20000010000 */
[----:B------:R-:W-:Y:S01]  /*2e50*/  FSEL R101, R100, RZ, !P2 ;  /* 0x000000ff64657208 */ /* 0x000fe20005000000 */
[----:B------:R-:W-:Y:S02]  /*2e60*/  HADD2.F32 R115, -RZ, R92.H0_H0 ;  /* 0x2000005cff737230 */ /* 0x000fe40000004100 */
[----:B------:R-:W-:Y:S01]  /*2e70*/  FSEL R103, R103, RZ, P2 ;  /* 0x000000ff67677208 */ /* 0x000fe20001000000 */
[----:B------:R-:W-:Y:S01]  /*2e80*/  FFMA.FTZ R102, R105, R102, UR10 ;  /* 0x0000000a69667e23 */ /* 0x000fe20008010066 */
[C---:B------:R-:W-:Y:S01]  /*2e90*/  FADD.FTZ R48, -R101.reuse, R48 ;  /* 0x0000003065307221 */ /* 0x040fe20000010100 */
[C---:B------:R-:W-:Y:S01]  /*2ea0*/  FADD.FTZ R49, -R101.reuse, R49 ;  /* 0x0000003165317221 */ /* 0x040fe20000010100 */
[C---:B------:R-:W-:Y:S01]  /*2eb0*/  FADD.FTZ R50, -R101.reuse, R50 ;  /* 0x0000003265327221 */ /* 0x040fe20000010100 */
[----:B------:R-:W-:Y:S01]  /*2ec0*/  FADD.FTZ R102, R102, R103 ;  /* 0x0000006766667221 */ /* 0x000fe20000010000 */
[----:B------:R-:W-:Y:S01]  /*2ed0*/  FADD.FTZ R103, -R101, R20 ;  /* 0x0000001465677221 */ /* 0x000fe20000010100 */
[----:B------:R-:W-:-:S02]  /*2ee0*/  HADD2.F32 R117, -RZ, R80.H0_H0 ;  /* 0x20000050ff757230 */ /* 0x000fc40000004100 */
[C---:B------:R-:W-:Y:S01]  /*2ef0*/  FADD.FTZ R105, -R101.reuse, R22 ;  /* 0x0000001665697221 */ /* 0x040fe20000010100 */
[----:B------:R-:W0:Y:S01]  /*2f00*/  MUFU.RSQ R20, R102 ;  /* 0x0000006600147308 */ /* 0x000e220000001400 */
[C---:B------:R-:W-:Y:S01]  /*2f10*/  FADD.FTZ R107, -R101.reuse, R16 ;  /* 0x00000010656b7221 */ /* 0x040fe20000010100 */
[----:B------:R-:W-:Y:S02]  /*2f20*/  HADD2.F32 R119, -RZ, R92.H1_H1 ;  /* 0x3000005cff777230 */ /* 0x000fe40000004100 */
[C---:B------:R-:W-:Y:S01]  /*2f30*/  FADD.FTZ R51, -R101.reuse, R51 ;  /* 0x0000003365337221 */ /* 0x040fe20000010100 */
[----:B------:R-:W-:Y:S02]  /*2f40*/  HADD2.F32 R121, -RZ, R80.H1_H1 ;  /* 0x30000050ff797230 */ /* 0x000fe40000004100 */
[C---:B------:R-:W-:Y:S01]  /*2f50*/  FADD.FTZ R44, -R101.reuse, R44 ;  /* 0x0000002c652c7221 */ /* 0x040fe20000010100 */
[----:B------:R-:W-:Y:S02]  /*2f60*/  HADD2.F32 R123, -RZ, R91.H0_H0 ;  /* 0x2000005bff7b7230 */ /* 0x000fe40000004100 */
[----:B------:R-:W-:Y:S01]  /*2f70*/  FADD.FTZ R45, -R101, R45 ;  /* 0x0000002d652d7221 */ /* 0x000fe20000010100 */
[----:B------:R-:W-:-:S02]  /*2f80*/  HADD2.F32 R125, -RZ, R81.H0_H0 ;  /* 0x20000051ff7d7230 */ /* 0x000fc40000004100 */
        /* <DEDUP_REMOVED lines=8> */
[C---:B0-----:R-:W-:Y:S01]  /*3010*/  FMUL.FTZ R48, R20.reuse, R48 ;  /* 0x0000003014307220 */ /* 0x041fe20000410000 */
[C---:B------:R-:W-:Y:S01]  /*3020*/  FMUL.FTZ R16, R20.reuse, R49 ;  /* 0x0000003114107220 */ /* 0x040fe20000410000 */
[----:B------:R-:W-:Y:S01]  /*3030*/  FMUL.FTZ R22, R20, R50 ;  /* 0x0000003214167220 */ /* 0x000fe20000410000 */
[C---:B------:R-:W-:Y:S01]  /*3040*/  FADD.FTZ R37, -R101.reuse, R37 ;  /* 0x0000002565257221 */ /* 0x040fe20000010100 */
        /* <DEDUP_REMOVED lines=23> */
[----:B------:R-:W-:-:S02]  /*31c0*/  HADD2.F32 R18, -RZ, R91.H1_H1 ;  /* 0x3000005bff127230 */ /* 0x000fc40000004100 */
[----:B------:R-:W-:Y:S01]  /*31d0*/  FFMA.FTZ R16, R16, R119, R121 ;  /* 0x0000007710107223 */ /* 0x000fe20000010079 */
[----:B------:R-:W-:Y:S02]  /*31e0*/  HADD2.F32 R48, -RZ, R81.H1_H1 ;  /* 0x30000051ff307230 */ /* 0x000fe40000004100 */
[----:B------:R-:W-:Y:S01]  /*31f0*/  FFMA.FTZ R22, R22, R123, R125 ;  /* 0x0000007b16167223 */ /* 0x000fe2000001007d */
[----:B------:R-:W-:Y:S02]  /*3200*/  HADD2.F32 R101, -RZ, R90.H0_H0 ;  /* 0x2000005aff657230 */ /* 0x000fe40000004100 */
[C---:B------:R-:W-:Y:S01]  /*3210*/  FMUL.FTZ R51, R20.reuse, R51 ;  /* 0x0000003314337220 */ /* 0x040fe20000410000 */
[----:B------:R-:W-:Y:S02]  /*3220*/  HADD2.F32 R115, -RZ, R82.H0_H0 ;  /* 0x20000052ff737230 */ /* 0x000fe40000004100 */
[----:B------:R-:W-:Y:S01]  /*3230*/  FMUL.FTZ R44, R20, R44 ;  /* 0x0000002c142c7220 */ /* 0x000fe20000410000 */
[----:B------:R-:W-:-:S02]  /*3240*/  HADD2.F32 R117, -RZ, R90.H1_H1 ;  /* 0x3000005aff757230 */ /* 0x000fc40000004100 */
[C---:B------:R-:W-:Y:S01]  /*3250*/  FMUL.FTZ R50, R20.reuse, R45 ;  /* 0x0000002d14327220 */ /* 0x040fe20000410000 */
[----:B------:R-:W-:Y:S02]  /*3260*/  HADD2.F32 R119, -RZ, R82.H1_H1 ;  /* 0x30000052ff777230 */ /* 0x000fe40000004100 */
[----:B------:R-:W-:Y:S01]  /*3270*/  FMUL.FTZ R46, R20, R46 ;  /* 0x0000002e142e7220 */ /* 0x000fe20000410000 */
[----:B------:R-:W-:Y:S02]  /*3280*/  HADD2.F32 R121, -RZ, R89.H0_H0 ;  /* 0x20000059ff797230 */ /* 0x000fe40000004100 */
[----:B------:R-:W-:Y:S01]  /*3290*/  FFMA.FTZ R45, R51, R18, R48 ;  /* 0x00000012332d7223 */ /* 0x000fe20000010030 */
[--C-:B------:R-:W-:Y:S02]  /*32a0*/  HADD2.F32 R123, -RZ, R83.reuse.H0_H0 ;  /* 0x20000053ff7b7230 */ /* 0x100fe40000004100 */
[----:B------:R-:W-:Y:S01]  /*32b0*/  FFMA.FTZ R51, R44, R101, R115 ;  /* 0x000000652c337223 */ /* 0x000fe20000010073 */
[----:B------:R-:W-:Y:S01]  /*32c0*/  FFMA.FTZ R18, R50, R117, R119 ;  /* 0x0000007532127223 */ /* 0x000fe20000010077 */
[----:B------:R-:W-:-:S02]  /*32d0*/  HADD2.F32 R48, -RZ, R83.H1_H1 ;  /* 0x30000053ff307230 */ /* 0x000fc40000004100 */
[----:B------:R-:W-:Y:S01]  /*32e0*/  FMUL.FTZ R47, R20, R47 ;  /* 0x0000002f142f7220 */ /* 0x000fe20000410000 */
[----:B------:R-:W-:Y:S01]  /*32f0*/  FFMA.FTZ R44, R46, R121, R123 ;  /* 0x000000792e2c7223 */ /* 0x000fe2000001007b */
[----:B------:R-:W-:Y:S02]  /*3300*/  HADD2.F32 R46, -RZ, R89.H1_H1 ;  /* 0x30000059ff2e7230 */ /* 0x000fe40000004100 */
[C---:B------:R-:W-:Y:S01]  /*3310*/  FMUL.FTZ R40, R20.reuse, R40 ;  /* 0x0000002814287220 */ /* 0x040fe20000410000 */
        /* <DEDUP_REMOVED lines=15> */
[----:B------:R-:W-:Y:S01]  /*3410*/  FMUL.FTZ R38, R20, R38 ;  /* 0x0000002614267220 */ /* 0x000fe20000410000 */
[----:B------:R-:W-:Y:S02]  /*3420*/  HADD2.F32 R50, -RZ, R14.H1_H1 ;  /* 0x3000000eff327230 */ /* 0x000fe40000004100 */
[----:B------:R-:W-:Y:S01]  /*3430*/  FFMA.FTZ R43, R43, R46, R48 ;  /* 0x0000002e2b2b7223 */ /* 0x000fe20000010030 */
[----:B------:R-:W-:Y:S02]  /*3440*/  HADD2.F32 R84, -RZ, R78.H1_H1 ;  /* 0x3000004eff547230 */ /* 0x000fe40000004100 */
[----:B------:R-:W-:Y:S01]  /*3450*/  FFMA.FTZ R47, R36, R47, R115 ;  /* 0x0000002f242f7223 */ /* 0x000fe20000010073 */
[----:B------:R-:W-:-:S02]  /*3460*/  HADD2.F32 R117, -RZ, R13.H0_H0 ;  /* 0x2000000dff757230 */ /* 0x000fc40000004100 */
[C---:B------:R-:W-:Y:S01]  /*3470*/  FMUL.FTZ R39, R20.reuse, R39 ;  /* 0x0000002714277220 */ /* 0x040fe20000410000 */
[----:B------:R-:W-:Y:S02]  /*3480*/  HADD2.F32 R119, -RZ, R79.H0_H0 ;  /* 0x2000004fff777230 */ /* 0x000fe40000004100 */
[----:B------:R-:W-:Y:S01]  /*3490*/  FFMA.FTZ R46, R37, R50, R84 ;  /* 0x00000032252e7223 */ /* 0x000fe20000010054 */
[----:B------:R-:W-:Y:S02]  /*34a0*/  HADD2.F32 R36, -RZ, R13.H1_H1 ;  /* 0x3000000dff247230 */ /* 0x000fe40000004100 */
[----:B------:R-:W-:Y:S01]  /*34b0*/  FMUL.FTZ R32, R20, R32 ;  /* 0x0000002014207220 */ /* 0x000fe20000410000 */
[----:B------:R-:W-:Y:S02]  /*34c0*/  HADD2.F32 R37, -RZ, R12.H0_H0 ;  /* 0x2000000cff257230 */ /* 0x000fe40000004100 */
[----:B------:R-:W-:Y:S01]  /*34d0*/  FFMA.FTZ R48, R38, R117, R119 ;  /* 0x0000007526307223 */ /* 0x000fe20000010077 */
[----:B------:R-:W-:-:S02]  /*34e0*/  HADD2.F32 R38, -RZ, R79.H1_H1 ;  /* 0x3000004fff267230 */ /* 0x000fc40000004100 */
[C---:B------:R-:W-:Y:S01]  /*34f0*/  FMUL.FTZ R50, R20.reuse, R33 ;  /* 0x0000002114327220 */ /* 0x040fe20000410000 */
[----:B------:R-:W-:Y:S02]  /*3500*/  HADD2.F32 R115, -RZ, R72.H0_H0 ;  /* 0x20000048ff737230 */ /* 0x000fe40000004100 */
[----:B------:R-:W-:Y:S01]  /*3510*/  FMUL.FTZ R35, R20, R35 ;  /* 0x0000002314237220 */ /* 0x000fe20000410000 */
[----:B------:R-:W-:Y:S02]  /*3520*/  HADD2.F32 R119, -RZ, R12.H1_H1 ;  /* 0x3000000cff777230 */ /* 0x000fe40000004100 */
[----:B------:R-:W-:Y:S01]  /*3530*/  FFMA.FTZ R117, R39, R36, R38 ;  /* 0x0000002427757223 */ /* 0x000fe20000010026 */
[----:B------:R-:W-:Y:S02]  /*3540*/  HADD2.F32 R121, -RZ, R72.H1_H1 ;  /* 0x30000048ff797230 */ /* 0x000fe40000004100 */
[----:B------:R-:W-:Y:S01]  /*3550*/  FFMA.FTZ R33, R32, R37, R115 ;  /* 0x0000002520217223 */ /* 0x000fe20000010073 */
[----:B------:R-:W-:-:S02]  /*3560*/  HADD2.F32 R36, -RZ, R11.H1_H1 ;  /* 0x3000000bff247230 */ /* 0x000fc40000004100 */
[----:B------:R-:W-:Y:S01]  /*3570*/  FMUL.FTZ R28, R20, R28 ;  /* 0x0000001c141c7220 */ /* 0x000fe20000410000 */
[----:B------:R-:W-:Y:S02]  /*3580*/  HADD2.F32 R38, -RZ, R73.H1_H1 ;  /* 0x30000049ff267230 */ /* 0x000fe40000004100 */
[----:B------:R-:W-:Y:S01]  /*3590*/  FFMA.FTZ R32, R50, R119, R121 ;  /* 0x0000007732207223 */ /* 0x000fe20000010079 */
[----:B------:R-:W-:Y:S02]  /*35a0*/  HADD2.F32 R115, -RZ, R10.H0_H0 ;  /* 0x2000000aff737230 */ /* 0x000fe40000004100 */
[C---:B------:R-:W-:Y:S01]  /*35b0*/  FMUL.FTZ R39, R20.reuse, R29 ;  /* 0x0000001d14277220 */ /* 0x040fe20000410000 */
[----:B------:R-:W-:Y:S02]  /*35c0*/  HADD2.F32 R37, -RZ, R74.H0_H0 ;  /* 0x2000004aff257230 */ /* 0x000fe40000004100 */
[----:B------:R-:W-:Y:S01]  /*35d0*/  FMUL.FTZ R86, R20, R30 ;  /* 0x0000001e14567220 */ /* 0x000fe20000410000 */
[----:B------:R-:W-:-:S02]  /*35e0*/  HADD2.F32 R50, -RZ, R10.H1_H1 ;  /* 0x3000000aff327230 */ /* 0x000fc40000004100 */
[----:B------:R-:W-:Y:S01]  /*35f0*/  FFMA.FTZ R29, R35, R36, R38 ;  /* 0x00000024231d7223 */ /* 0x000fe20000010026 */
[----:B------:R-:W-:Y:S02]  /*3600*/  HADD2.F32 R84, -RZ, R74.H1_H1 ;  /* 0x3000004aff547230 */ /* 0x000fe40000004100 */
[----:B------:R-:W-:Y:S01]  /*3610*/  FFMA.FTZ R115, R28, R115, R37 ;  /* 0x000000731c737223 */ /* 0x000fe20000010025 */
        /* <DEDUP_REMOVED lines=22> */
[----:B------:R-:W-:Y:S02]  /*3780*/  HADD2.F32 R36, -RZ, R6.H0_H0 ;  /* 0x20000006ff247230 */ /* 0x000fe40000004100 */
[----:B------:R-:W-:Y:S01]  /*3790*/  FFMA.FTZ R50, R26, R39, R119 ;  /* 0x000000271a327223 */ /* 0x000fe20000010077 */
[----:B------:R-:W-:Y:S02]  /*37a0*/  HADD2.F32 R26, -RZ, R69.H1_H1 ;  /* 0x30000045ff1a7230 */ /* 0x000fe40000004100 */
[C---:B------:R-:W-:Y:S01]  /*37b0*/  FMUL.FTZ R103, R20.reuse, R103 ;  /* 0x0000006714677220 */ /* 0x040fe20000410000 */
[----:B------:R-:W-:Y:S02]  /*37c0*/  HADD2.F32 R38, -RZ, R70.H0_H0 ;  /* 0x20000046ff267230 */ /* 0x000fe40000004100 */
[----:B------:R-:W-:Y:S01]  /*37d0*/  FMUL.FTZ R23, R20, R23 ;  /* 0x0000001714177220 */ /* 0x000fe20000410000 */
[----:B------:R-:W-:-:S02]  /*37e0*/  HADD2.F32 R25, -RZ, R5.H0_H0 ;  /* 0x20000005ff197230 */ /* 0x000fc40000004100 */
[----:B------:R-:W-:Y:S01]  /*37f0*/  FFMA.FTZ R105, R27, R24, R26 ;  /* 0x000000181b697223 */ /* 0x000fe2000001001a */
[----:B------:R-:W-:Y:S02]  /*3800*/  HADD2.F32 R37, -RZ, R71.H0_H0 ;  /* 0x20000047ff257230 */ /* 0x000fe40000004100 */
[----:B------:R-:W-:Y:S01]  /*3810*/  FFMA.FTZ R119, R103, R36, R38 ;  /* 0x0000002467777223 */ /* 0x000fe20000010026 */
[----:B------:R-:W-:Y:S02]  /*3820*/  HADD2.F32 R24, -RZ, R5.H1_H1 ;  /* 0x30000005ff187230 */ /* 0x000fe40000004100 */
[----:B------:R-:W-:Y:S01]  /*3830*/  FMUL.FTZ R21, R20, R21 ;  /* 0x0000001514157220 */ /* 0x000fe20000410000 */
[----:B------:R-:W-:Y:S02]  /*3840*/  HADD2.F32 R26, -RZ, R71.H1_H1 ;  /* 0x30000047ff1a7230 */ /* 0x000fe40000004100 */
[----:B------:R-:W-:Y:S01]  /*3850*/  FFMA.FTZ R106, R106, R25, R37 ;  /* 0x000000196a6a7223 */ /* 0x000fe20000010025 */
[----:B------:R-:W-:Y:S01]  /*3860*/  HADD2.F32 R102, -RZ, R6.H1_H1 ;  /* 0x30000006ff667230 */ /* 0x000fe20000004100 */
[----:B------:R-:W0:Y:S01]  /*3870*/  @!P1 LDC.64 R36, c[0x0][0x3c0] ;  /* 0x0000f000ff249b82 */ /* 0x000e220000000a00 */
[----:B------:R-:W-:-:S02]  /*3880*/  HADD2.F32 R86, -RZ, R70.H1_H1 ;  /* 0x30000046ff567230 */ /* 0x000fc40000004100 */
[----:B------:R-:W-:Y:S01]  /*3890*/  FFMA.FTZ R121, R23, R24, R26 ;  /* 0x0000001817797223 */ /* 0x000fe2000001001a */
[----:B------:R-:W-:Y:S02]  /*38a0*/  HADD2.F32 R123, -RZ, R15.H0_H0 ;  /* 0x2000000fff7b7230 */ /* 0x000fe40000004100 */
[----:B------:R-:W-:Y:S01]  /*38b0*/  FMUL.FTZ R42, R20, R42 ;  /* 0x0000002a142a7220 */ /* 0x000fe20000410000 */
[----:B------:R-:W-:Y:S02]  /*38c0*/  HADD2.F32 R125, -RZ, R77.H0_H0 ;  /* 0x2000004dff7d7230 */ /* 0x000fe40000004100 */
[----:B------:R-:W-:Y:S01]  /*38d0*/  FFMA.FTZ R102, R21, R102, R86 ;  /* 0x0000006615667223 */ /* 0x000fe20000010056 */
[----:B------:R-:W-:Y:S01]  /*38e0*/  HADD2.F32 R21, -RZ, R4.H0_H0 ;  /* 0x20000004ff157230 */ /* 0x000fe20000004100 */
[----:B------:R-:W1:Y:S01]  /*38f0*/  @!P1 LDC.64 R26, c[0x0][0x3c8] ;  /* 0x0000f200ff1a9b82 */ /* 0x000e620000000a00 */
[----:B------:R-:W-:Y:S02]  /*3900*/  HADD2.F32 R25, -RZ, R64.H0_H0 ;  /* 0x20000040ff197230 */ /* 0x000fe40000004100 */
[----:B------:R-:W-:Y:S01]  /*3910*/  FFMA.FTZ R42, R42, R123, R125 ;  /* 0x0000007b2a2a7223 */ /* 0x000fe2000001007d */
[----:B------:R-:W-:Y:S01]  /*3920*/  FMUL.FTZ R86, R20, R107 ;  /* 0x0000006b14567220 */ /* 0x000fe20000410000 */
[----:B------:R-:W-:-:S02]  /*3930*/  HADD2.F32 R123, -RZ, R11.H0_H0 ;  /* 0x2000000bff7b7230 */ /* 0x000fc40000004100 */
[----:B------:R-:W-:Y:S01]  /*3940*/  FMUL.FTZ R34, R20, R34 ;  /* 0x0000002214227220 */ /* 0x000fe20000410000 */
[----:B------:R-:W-:Y:S02]  /*3950*/  HADD2.F32 R125, -RZ, R73.H0_H0 ;  /* 0x20000049ff7d7230 */ /* 0x000fe40000004100 */
[----:B------:R-:W-:Y:S01]  /*3960*/  FFMA.FTZ R86, R86, R21, R25 ;  /* 0x0000001556567223 */ /* 0x000fe20000010019 */
[----:B------:R-:W-:Y:S01]  /*3970*/  HADD2.F32 R38, -RZ, R4.H1_H1 ;  /* 0x30000004ff267230 */ /* 0x000fe20000004100 */
[----:B------:R-:W2:Y:S01]  /*3980*/  LDC.64 R24, c[0x0][0x428] ;  /* 0x00010a00ff187b82 */ /* 0x000ea20000000a00 */
[----:B------:R-:W-:Y:S02]  /*3990*/  HADD2.F32 R104, -RZ, R64.H1_H1 ;  /* 0x30000040ff687230 */ /* 0x000fe40000004100 */
[----:B------:R-:W-:Y:S01]  /*39a0*/  FFMA.FTZ R34, R34, R123, R125 ;  /* 0x0000007b22227223 */ /* 0x000fe2000001007d */
[C---:B------:R-:W-:Y:S01]  /*39b0*/  FMUL.FTZ R17, R20.reuse, R17 ;  /* 0x0000001114117220 */ /* 0x040fe20000410000 */
[C---:B------:R-:W-:Y:S01]  /*39c0*/  FMUL.FTZ R107, R20.reuse, R109 ;  /* 0x0000006d146b7220 */ /* 0x040fe20000410000 */
[C---:B------:R-:W-:Y:S01]  /*39d0*/  FMUL.FTZ R19, R20.reuse, R19 ;  /* 0x0000001314137220 */ /* 0x040fe20000410000 */
[----:B------:R-:W-:Y:S01]  /*39e0*/  FMUL.FTZ R111, R20, R111 ;  /* 0x0000006f146f7220 */ /* 0x000fe20000410000 */
[----:B0-----:R-:W-:-:S04]  /*39f0*/  @!P1 IMAD.WIDE R122, R93, 0x4, R36 ;  /* 0x000000045d7a9825 */ /* 0x001fc800078e0224 */
[C---:B------:R-:W-:Y:S01]  /*3a00*/  FMUL.FTZ R85, R20.reuse, R85 ;  /* 0x0000005514557220 */ /* 0x040fe20000410000 */
[C---:B------:R-:W-:Y:S01]  /*3a10*/  FMUL.FTZ R113, R20.reuse, R113 ;  /* 0x0000007114717220 */ /* 0x040fe20000410000 */
[----:B------:R-:W-:Y:S01]  /*3a20*/  FMUL.FTZ R87, R20, R87 ;  /* 0x0000005714577220 */ /* 0x000fe20000410000 */
[----:B------:R-:W-:Y:S01]  /*3a30*/  FFMA.FTZ R103, R17, R38, R104 ;  /* 0x0000002611677223 */ /* 0x000fe20000010068 */
[----:B------:R-:W-:Y:S01]  /*3a40*/  @!P1 STG.E desc[UR6][R122.64], R100 ;  /* 0x000000647a009986 */ /* 0x000fe2000c101906 */
[----:B------:R-:W-:Y:S01]  /*3a50*/  HADD2.F32 R38, -RZ, R3.H0_H0 ;  /* 0x20000003ff267230 */ /* 0x000fe20000004100 */
[----:B------:R-:W-:Y:S01]  /*3a60*/  F2FP.F16.F32.PACK_AB R18, R18, R51 ;  /* 0x000000331212723e */ /* 0x000fe200000000ff */
[----:B-1----:R-:W-:Y:S01]  /*3a70*/  @!P1 IMAD.WIDE R26, R93, 0x4, R26 ;  /* 0x000000045d1a9825 */ /* 0x002fe200078e021a */
[----:B------:R-:W-:Y:S02]  /*3a80*/  F2FP.F16.F32.PACK_AB R17, R45, R22 ;  /* 0x000000162d11723e */ /* 0x000fe400000000ff */
[----:B------:R-:W-:Y:S01]  /*3a90*/  F2FP.F16.F32.PACK_AB R16, R16, R49 ;  /* 0x000000311010723e */ /* 0x000fe200000000ff */
[----:B------:R-:W-:Y:S01]  /*3aa0*/  HADD2.F32 R104, -RZ, R65.H0_H0 ;  /* 0x20000041ff687230 */ /* 0x000fe20000004100 */
[----:B------:R0:W-:Y:S01]  /*3ab0*/  @!P1 STG.E desc[UR6][R26.64], R20 ;  /* 0x000000141a009986 */ /* 0x0001e2000c101906 */
        /* <DEDUP_REMOVED lines=8> */
[----:B------:R-:W-:Y:S01]  /*3b40*/  HADD2.F32 R38, -RZ, R2.H1_H1 ;  /* 0x30000002ff267230 */ /* 0x000fe20000004100 */
[----:B------:R-:W-:Y:S01]  /*3b50*/  F2FP.F16.F32.PACK_AB R19, R101, R44 ;  /* 0x0000002c6513723e */ /* 0x000fe200000000ff */
[----:B------:R-:W-:Y:S01]  /*3b60*/  HADD2.F32 R110, -RZ, R66.H1_H1 ;  /* 0x30000042ff6e7230 */ /* 0x000fe20000004100 */
[----:B0-----:R-:W-:Y:S01]  /*3b70*/  F2FP.F16.F32.PACK_AB R20, R40, R41 ;  /* 0x000000292814723e */ /* 0x001fe200000000ff */
[----:B------:R-:W-:Y:S01]  /*3b80*/  FFMA.FTZ R108, R111, R112, R114 ;  /* 0x000000706f6c7223 */ /* 0x000fe20000010072 */
[----:B------:R-:W0:Y:S01]  /*3b90*/  LDC.64 R40, c[0x0][0x380] ;  /* 0x0000e000ff287b82 */ /* 0x000e220000000a00 */
[----:B------:R-:W-:-:S02]  /*3ba0*/  HADD2.F32 R112, -RZ, R0.H0_H0 ;  /* 0x20000000ff707230 */ /* 0x000fc40000004100 */
[----:B------:R-:W-:Y:S01]  /*3bb0*/  FFMA.FTZ R85, R85, R38, R110 ;  /* 0x0000002655557223 */ /* 0x000fe2000001006e */
[--C-:B------:R-:W-:Y:S01]  /*3bc0*/  HADD2.F32 R114, -RZ, R67.reuse.H0_H0 ;  /* 0x20000043ff727230 */ /* 0x100fe20000004100 */
[----:B------:R-:W-:Y:S01]  /*3bd0*/  F2FP.F16.F32.PACK_AB R21, R43, R42 ;  /* 0x0000002a2b15723e */ /* 0x000fe200000000ff */
        /* <DEDUP_REMOVED lines=16> */
[----:B0-----:R-:W-:-:S03]  /*3ce0*/  LEA R93, R40, R93, 0x2 ;  /* 0x0000005d285d7211 */ /* 0x001fc600078e10ff */
[----:B------:R-:W-:Y:S01]  /*3cf0*/  IMAD.WIDE.U32 R98, R99, 0x10, R24 ;  /* 0x0000001063627825 */ /* 0x000fe200078e0018 */
        /* <DEDUP_REMOVED lines=8> */
[----:B------:R-:W-:-:S03]  /*3d80*/  ISETP.GE.AND P1, PT, R93, R41, PT ;  /* 0x000000295d00720c */ /* 0x000fc60003f26270 */
[----:B------:R1:W-:Y:S10]  /*3d90*/  STG.E.128 desc[UR6][R98.64], R32 ;  /* 0x0000002062007986 */ /* 0x0003f4000c101d06 */
[----:B------:R-:W-:Y:S05]  /*3da0*/  @!P1 BRA `(.L_x_16773) ;  /* 0xffffffc400f09947 */ /* 0x000fea000383ffff */
[----:B------:R-:W-:Y:S05]  /*3db0*/  EXIT ;  /* 0x000000000000794d */ /* 0x000fea0003800000 */
.L_x_16772:
        /* <DEDUP_REMOVED lines=8> */
.L_x_16775:
[----:B------:R-:W-:Y:S05]  /*3e40*/  BSYNC B0 ;  /* 0x0000000000007941 */ /* 0x000fea0003800000 */
.L_x_16774:
        /* <DEDUP_REMOVED lines=10> */
.L_x_16776:
[----:B------:R-:W-:Y:S01]  /*3ef0*/  HFMA2 R111, -RZ, RZ, 0, 2.384185791015625e-07 ;  /* 0x00000004ff6f7431 */ /* 0x000fe200000001ff */
[----:B------:R-:W-:-:S05]  /*3f00*/  MOV R101, R108 ;  /* 0x0000006c00657202 */ /* 0x000fca0000000f00 */
[----:B------:R-:W-:-:S05]  /*3f10*/  FADD.FTZ R105, R104, R101 ;  /* 0x0000006568697221 */ /* 0x000fca0000010000 */
[----:B------:R-:W-:-:S07]  /*3f20*/  MOV R110, R105 ;  /* 0x00000069006e7202 */ /* 0x000fce0000000f00 */
[----:B------:R-:W-:Y:S05]  /*3f30*/  WARPSYNC.COLLECTIVE R109, `(.L_x_16777) ;  /* 0x000000006d087348 */ /* 0x000fea0003c00000 */
[----:B------:R0:W1:Y:S02]  /*3f40*/  SHFL.BFLY P3, R108, R110, R111, R112 ;  /* 0x0c00006f6e6c7389 */ /* 0x0000640000060070 */
[----:B01----:R-:W-:Y:S05]  /*3f50*/  ENDCOLLECTIVE ;  /* 0x000000000000791b */ /* 0x003fea0003800000 */
.L_x_16777:
[----:B------:R-:W-:Y:S01]  /*3f60*/  HFMA2 R111, -RZ, RZ, 0, 4.76837158203125e-07 ;  /* 0x00000008ff6f7431 */ /* 0x000fe200000001ff */
[----:B------:R-:W-:-:S05]  /*3f70*/  MOV R100, R108 ;  /* 0x0000006c00647202 */ /* 0x000fca0000000f00 */
[----:B------:R-:W-:-:S05]  /*3f80*/  FADD.FTZ R106, R105, R100 ;  /* 0x00000064696a7221 */ /* 0x000fca0000010000 */
[----:B------:R-:W-:-:S07]  /*3f90*/  MOV R110, R106 ;  /* 0x0000006a006e7202 */ /* 0x000fce0000000f00 */
[----:B------:R-:W-:Y:S05]  /*3fa0*/  WARPSYNC.COLLECTIVE R109, `(.L_x_16778) ;  /* 0x000000006d087348 */ /* 0x000fea0003c00000 */
[----:B------:R0:W1:Y:S02]  /*3fb0*/  SHFL.BFLY P3, R108, R110, R111, R112 ;  /* 0x0c00006f6e6c7389 */ /* 0x0000640000060070 */
[----:B01----:R-:W-:Y:S05]  /*3fc0*/  ENDCOLLECTIVE ;  /* 0x000000000000791b */ /* 0x003fea0003800000 */
.L_x_16778:
[----:B------:R-:W-:Y:S01]  /*3fd0*/  HFMA2 R111, -RZ, RZ, 0, 9.5367431640625e-07 ;  /* 0x00000010ff6f7431 */ /* 0x000fe200000001ff */
[----:B------:R-:W-:-:S05]  /*3fe0*/  MOV R101, R108 ;  /* 0x0000006c00657202 */ /* 0x000fca0000000f00 */
[----:B------:R-:W-:-:S05]  /*3ff0*/  FADD.FTZ R107, R106, R101 ;  /* 0x000000656a6b7221 */ /* 0x000fca0000010000 */
[----:B------:R-:W-:-:S07]  /*4000*/  MOV R110, R107 ;  /* 0x0000006b006e7202 */ /* 0x000fce0000000f00 */
[----:B------:R-:W-:Y:S05]  /*4010*/  WARPSYNC.COLLECTIVE R109, `(.L_x_16779) ;  /* 0x000000006d087348 */ /* 0x000fea0003c00000 */
[----:B------:R0:W1:Y:S02]  /*4020*/  SHFL.BFLY P3, R108, R110, R111, R112 ;  /* 0x0c00006f6e6c7389 */ /* 0x0000640000060070 */
[----:B01----:R-:W-:Y:S05]  /*4030*/  ENDCOLLECTIVE ;  /* 0x000000000000791b */ /* 0x003fea0003800000 */
.L_x_16779:
        /* <DEDUP_REMOVED lines=88> */
.L_x_16780:
[----:B------:R-:W-:Y:S01]  /*45c0*/  HFMA2 R111, -RZ, RZ, 0, 1.1920928955078125e-07 ;  /* 0x00000002ff6f7431 */ /* 0x000fe200000001ff */
[----:B------:R-:W-:-:S05]  /*45d0*/  MOV R104, R108 ;  /* 0x0000006c00687202 */ /* 0x000fca0000000f00 */
[----:B------:R-:W-:-:S05]  /*45e0*/  FADD.FTZ R104, R101, R104 ;  /* 0x0000006865687221 */ /* 0x000fca0000010000 */
[----:B------:R-:W-:-:S07]  /*45f0*/  MOV R110, R104 ;  /* 0x00000068006e7202 */ /* 0x000fce0000000f00 */
[----:B------:R-:W-:Y:S05]  /*4600*/  WARPSYNC.COLLECTIVE R109, `(.L_x_16781) ;  /* 0x000000006d087348 */ /* 0x000fea0003c00000 */
[----:B------:R0:W1:Y:S02]  /*4610*/  SHFL.BFLY P3, R108, R110, R111, R112 ;  /* 0x0c00006f6e6c7389 */ /* 0x0000640000060070 */
[----:B01----:R-:W-:Y:S05]  /*4620*/  ENDCOLLECTIVE ;  /* 0x000000000000791b */ /* 0x003fea0003800000 */
.L_x_16781:
[----:B------:R-:W-:Y:S01]  /*4630*/  HFMA2 R111, -RZ, RZ, 0, 2.384185791015625e-07 ;  /* 0x00000004ff6f7431 */ /* 0x000fe200000001ff */
[----:B------:R-:W-:-:S05]  /*4640*/  MOV R103, R108 ;  /* 0x0000006c00677202 */ /* 0x000fca0000000f00 */
[----:B------:R-:W-:-:S05]  /*4650*/  FADD.FTZ R103, R104, R103 ;  /* 0x0000006768677221 */ /* 0x000fca0000010000 */
[----:B------:R-:W-:-:S07]  /*4660*/  MOV R110, R103 ;  /* 0x00000067006e7202 */ /* 0x000fce0000000f00 */
[----:B------:R-:W-:Y:S05]  /*4670*/  WARPSYNC.COLLECTIVE R109, `(.L_x_16782) ;  /* 0x000000006d087348 */ /* 0x000fea0003c00000 */
[----:B------:R0:W1:Y:S02]  /*4680*/  SHFL.BFLY P3, R108, R110, R111, R112 ;  /* 0x0c00006f6e6c7389 */ /* 0x0000640000060070 */
[----:B01----:R-:W-:Y:S05]  /*4690*/  ENDCOLLECTIVE ;  /* 0x000000000000791b */ /* 0x003fea0003800000 */
.L_x_16782:
[----:B------:R-:W-:Y:S01]  /*46a0*/  HFMA2 R111, -RZ, RZ, 0, 4.76837158203125e-07 ;  /* 0x00000008ff6f7431 */ /* 0x000fe200000001ff */
[----:B------:R-:W-:-:S05]  /*46b0*/  MOV R106, R108 ;  /* 0x0000006c006a7202 */ /* 0x000fca0000000f00 */
[----:B------:R-:W-:-:S05]  /*46c0*/  FADD.FTZ R106, R103, R106 ;  /* 0x0000006a676a7221 */ /* 0x000fca0000010000 */
[----:B------:R-:W-:-:S07]  /*46d0*/  MOV R110, R106 ;  /* 0x0000006a006e7202 */ /* 0x000fce0000000f00 */
[----:B------:R-:W-:Y:S05]  /*46e0*/  WARPSYNC.COLLECTIVE R109, `(.L_x_16783) ;  /* 0x000000006d087348 */ /* 0x000fea0003c00000 */
[----:B------:R0:W1:Y:S02]  /*46f0*/  SHFL.BFLY P3, R108, R110, R111, R112 ;  /* 0x0c00006f6e6c7389 */ /* 0x0000640000060070 */
[----:B01----:R-:W-:Y:S05]  /*4700*/  ENDCOLLECTIVE ;  /* 0x000000000000791b */ /* 0x003fea0003800000 */
.L_x_16783:
[----:B------:R-:W-:Y:S01]  /*4710*/  HFMA2 R111, -RZ, RZ, 0, 9.5367431640625e-07 ;  /* 0x00000010ff6f7431 */ /* 0x000fe200000001ff */
[----:B------:R-:W-:-:S05]  /*4720*/  MOV R105, R108 ;  /* 0x0000006c00697202 */ /* 0x000fca0000000f00 */
[----:B------:R-:W-:-:S05]  /*4730*/  FADD.FTZ R105, R106, R105 ;  /* 0x000000696a697221 */ /* 0x000fca0000010000 */
[----:B------:R-:W-:-:S07]  /*4740*/  MOV R110, R105 ;  /* 0x00000069006e7202 */ /* 0x000fce0000000f00 */
[----:B------:R-:W-:Y:S05]  /*4750*/  WARPSYNC.COLLECTIVE R109, `(.L_x_16784) ;  /* 0x000000006d087348 */ /* 0x000fea0003c00000 */
[----:B------:R0:W1:Y:S02]  /*4760*/  SHFL.BFLY P3, R108, R110, R111, R112 ;  /* 0x0c00006f6e6c7389 */ /* 0x0000640000060070 */
[----:B01----:R-:W-:Y:S05]  /*4770*/  ENDCOLLECTIVE ;  /* 0x000000000000791b */ /* 0x003fea0003800000 */
.L_x_16784:
[----:B------:R-:W-:Y:S05]  /*4780*/  BRA `(.L_x_16785) ;  /* 0xffffffe400a87947 */ /* 0x000fea000383ffff */
.L_x_16786:
        /* <DEDUP_REMOVED lines=15> */
.L_x_28003:


//--------------------- .text._ZN10layer_norm31ln_parallel_residual_fwd_kernelINS_13Kernel_traitsI6__halfS2_fS2_fjLj1280ELj1ELj4ELj1ELj16ENS_18Kernel_traits_baseILj1280ES2_S2_fS2_fjLj128EEEEELb1ELb0ELb0EEEvNS_9FwdParamsE --------------------------
	.section	.text._ZN10layer_norm31ln_parallel_residual_fwd_kernelINS_13Kernel_traitsI6__halfS2_fS2_fjLj1280ELj1ELj4ELj1ELj16ENS_18Kernel_traits_baseILj1280ES2_S2_fS2_fjLj128EEEEELb1ELb0ELb0EEEvNS_9FwdParamsE,"ax",@progbits
	.align	128
        .global         _ZN10layer_norm31ln_parallel_residual_fwd_kernelINS_13Kernel_traitsI6__halfS2_fS2_fjLj1280ELj1ELj4ELj1ELj16ENS_18Kernel_traits_baseILj1280ES2_S2_fS2_fjLj128EEEEELb1ELb0ELb0EEEvNS_9FwdParamsE
        .type           _ZN10layer_norm31ln_parallel_residual_fwd_kernelINS_13Kernel_traitsI6__halfS2_fS2_fjLj1280ELj1ELj4ELj1ELj16ENS_18Kernel_traits_baseILj1280ES2_S2_fS2_fjLj128EEEEELb1ELb0ELb0EEEvNS_9FwdParamsE,@function
        .size           _ZN10layer_norm31ln_parallel_residual_fwd_kernelINS_13Kernel_traitsI6__halfS2_fS2_fjLj1280ELj1ELj4ELj1ELj16ENS_18Kernel_traits_baseILj1280ES2_S2_fS2_fjLj128EEEEELb1ELb0ELb0EEEvNS_9FwdParamsE,(.L_x_28004 - _ZN10layer_norm31ln_parallel_residual_fwd_kernelINS_13Kernel_traitsI6__halfS2_fS2_fjLj1280ELj1ELj4ELj1ELj16ENS_18Kernel_traits_baseILj1280ES2_S2_fS2_fjLj128EEEEELb1ELb0ELb0EEEvNS_9FwdParamsE)
        .other          _ZN10layer_norm31ln_parallel_residual_fwd_kernelINS_13Kernel_traitsI6__halfS2_fS2_fjLj1280ELj1ELj4ELj1ELj16ENS_18Kernel_traits_baseILj1280ES2_S2_fS2_fjLj128EEEEELb1ELb0ELb0EEEvNS_9FwdParamsE,@"STO_CUDA_ENTRY STV_DEFAULT"
_ZN10layer_norm31ln_parallel_residual_fwd_kernelINS_13Kernel_traitsI6__halfS2_fS2_fjLj1280ELj1ELj4ELj1ELj16ENS_18Kernel_traits_baseILj1280ES2_S2_fS2_fjLj128EEEEELb1ELb0ELb0EEEvNS_9FwdParamsE:
.text._ZN10layer_norm31ln_parallel_residual_fwd_kernelINS_13Kernel_traitsI6__halfS2_fS2_fjLj1280ELj1ELj4ELj1ELj16ENS_18Kernel_traits_baseILj1280ES2_S2_fS2_fjLj128EEEEELb1ELb0ELb0EEEvNS_9FwdParamsE:
[----:B------:R-:W-:Y:S01]  /*0000*/  LDC R1, c[0x0][0x37c] ;  /* 0x0000df00ff017b82 */ /* 0x000fe20000000800 */
[----:B------:R-:W0:Y:S07]  /*0010*/  LDCU.U8 UR4, c[0x0][0x464] ;  /* 0x00008c80ff0477ac */ /* 0x000e2e0008000000 */
[----:B------:R-:W1:Y:S01]  /*0020*/  LDC R148, c[0x0][0x458] ;  /* 0x00011600ff947b82 */ /* 0x000e620000000800 */
[----:B------:R-:W1:Y:S07]  /*0030*/  LDCU.64 UR6, c[0x0][0x358] ;  /* 0x00006b00ff0677ac */ /* 0x000e6e0008000a00 */
[----:B------:R-:W1:Y:S01]  /*0040*/  LDC R149, c[0x0][0x45c] ;  /* 0x00011700ff957b82 */ /* 0x000e620000000800 */
[----:B------:R-:W2:Y:S01]  /*0050*/  S2R R133, SR_TID.X ;  /* 0x0000000000857919 */ /* 0x000ea20000002100 */
[----:B------:R-:W3:Y:S06]  /*0060*/  LDCU.64 UR8, c[0x0][0x438] ;  /* 0x00008700ff0877ac */ /* 0x000eec0008000a00 */
[----:B------:R-:W4:Y:S01]  /*0070*/  LDC R9, c[0x0][0x388] ;  /* 0x0000e200ff097b82 */ /* 0x000f220000000800 */
[----:B0-----:R-:W-:Y:S01]  /*0080*/  ISETP.NE.AND P0, PT, RZ, UR4, PT ;  /* 0x00000004ff007c0c */ /* 0x001fe2000bf05270 */
[----:B------:R-:W0:Y:S06]  /*0090*/  LDCU.64 UR4, c[0x0][0x450] ;  /* 0x00008a00ff0477ac */ /* 0x000e2c0008000a00 */
[----:B------:R-:W5:Y:S06]  /*00a0*/  LDC R6, c[0x0][0x360] ;  /* 0x0000d800ff067b82 */ /* 0x000f6c0000000800 */
[----:B-1----:R-:W5:Y:S02]  /*00b0*/  @P0 LDG.E.64 R4, desc[UR6][R148.64] ;  /* 0x0000000694040981 */ /* 0x002f64000c1e1b00 */
[----:B------:R-:W1:Y:S01]  /*00c0*/  @P0 LDC R7, c[0x0][0x460] ;  /* 0x00011800ff070b82 */ /* 0x000e620000000800 */
[----:B0-----:R-:W-:-:S02]  /*00d0*/  IMAD.U32 R2, RZ, RZ, UR4 ;  /* 0x00000004ff027e24 */ /* 0x001fc4000f8e00ff */
[----:B------:R-:W-:-:S06]  /*00e0*/  IMAD.U32 R3, RZ, RZ, UR5 ;  /* 0x00000005ff037e24 */ /* 0x000fcc000f8e00ff */
[----:B------:R-:W5:Y:S01]  /*00f0*/  @P0 LDG.E.64 R2, desc[UR6][R2.64] ;  /* 0x0000000602020981 */ /* 0x000f62000c1e1b00 */
[----:B------:R-:W0:Y:S01]  /*0100*/  S2UR UR5, SR_CTAID.X ;  /* 0x00000000000579c3 */ /* 0x000e220000002500 */
[----:B---3--:R-:W-:Y:S01]  /*0110*/  UISETP.NE.U32.AND UP0, UPT, UR8, URZ, UPT ;  /* 0x000000ff0800728c */ /* 0x008fe2000bf05070 */
[----:B--2---:R-:W-:Y:S01]  /*0120*/  LOP3.LUT R136, R133, 0x1f, RZ, 0xc0, !PT ;  /* 0x0000001f85887812 */ /* 0x004fe200078ec0ff */
[----:B------:R-:W-:Y:S01]  /*0130*/  BSSY.RECONVERGENT B0, `(.L_x_16787) ;  /* 0x000015c000007945 */ /* 0x000fe20003800200 */
[----:B----4-:R-:W-:Y:S01]  /*0140*/  SHF.R.S32.HI R0, RZ, 0x1f, R9 ;  /* 0x0000001fff007819 */ /* 0x010fe20000011409 */
[----:B------:R-:W-:Y:S01]  /*0150*/  UISETP.NE.AND.EX UP0, UPT, UR9, URZ, UPT, UP0 ;  /* 0x000000ff0900728c */ /* 0x000fe2000bf05300 */
[----:B------:R-:W-:Y:S02]  /*0160*/  MOV R92, R136 ;  /* 0x00000088005c7202 */ /* 0x000fe40000000f00 */
[----:B------:R-:W-:Y:S01]  /*0170*/  LEA.HI R0, R0, R9, RZ, 0x3 ;  /* 0x0000000900007211 */ /* 0x000fe200078f18ff */
[----:B0-----:R-:W-:-:S02]  /*0180*/  USHF.L.U32 UR4, UR5, 0x2, URZ ;  /* 0x0000000205047899 */ /* 0x001fc400080006ff */
[--C-:B-----5:R-:W-:Y:S01]  /*0190*/  IMAD R135, R6, UR5, R133.reuse ;  /* 0x0000000506877c24 */ /* 0x120fe2000f8e0285 */
[----:B------:R-:W-:-:S04]  /*01a0*/  SHF.R.U32.HI R133, RZ, 0x5, R133 ;  /* 0x00000005ff857819 */ /* 0x000fc80000011685 */
[----:B------:R-:W-:Y:S02]  /*01b0*/  LOP3.LUT R133, R133, UR4, RZ, 0xfc, !PT ;  /* 0x0000000485857c12 */ /* 0x000fe4000f8efcff */
[----:B-1----:R-:W-:Y:S02]  /*01c0*/  @P0 IADD3 R148, P1, PT, R4, R7, RZ ;  /* 0x0000000704940210 */ /* 0x002fe40007f3e0ff */
[----:B------:R-:W-:-:S03]  /*01d0*/  LOP3.LUT R7, R92, 0x1f, RZ, 0x3c, !PT ;  /* 0x0000001f5c077812 */ /* 0x000fc600078e3cff */
[----:B------:R-:W-:Y:S01]  /*01e0*/  @P0 IMAD.X R149, RZ, RZ, R5, P1 ;  /* 0x000000ffff950224 */ /* 0x000fe200008e0605 */
[----:B------:R-:W-:-:S04]  /*01f0*/  LEA.HI.SX32 R134, R0, R7, 0x1d ;  /* 0x0000000700867211 */ /* 0x000fc800078feaff */
[--C-:B------:R-:W-:Y:S01]  /*0200*/  SHF.R.U64 R169, R148, 0x2, R149.reuse ;  /* 0x0000000294a97819 */ /* 0x100fe20000001295 */
[C---:B------:R-:W-:Y:S01]  /*0210*/  VIADD R0, R2.reuse, 0x9e3779b9 ;  /* 0x9e3779b902007836 */ /* 0x040fe20000000000 */
        /* <DEDUP_REMOVED lines=8> */
[C---:B------:R-:W-:Y:S01]  /*02a0*/  IADD3 R89, PT, PT, R3.reuse, 0x1fd5c5a3, RZ ;  /* 0x1fd5c5a303597810 */ /* 0x040fe20007ffe0ff */
[C---:B------:R-:W-:Y:S01]  /*02b0*/  VIADD R131, R2.reuse, 0x1715609d ;  /* 0x1715609d02837836 */ /* 0x040fe20000000000 */
[----:B------:R-:W-:Y:S01]  /*02c0*/  IADD3 R138, PT, PT, R2, -0x700cb87f, RZ ;  /* 0x8ff34781028a7810 */ /* 0x000fe20007ffe0ff */
[C---:B------:R-:W-:Y:S01]  /*02d0*/  VIADD R86, R3.reuse, 0xa9066899 ;  /* 0xa906689903567836 */ /* 0x040fe20000000000 */
[----:B------:R-:W-:Y:S01]  /*02e0*/  SHF.R.U32.HI R129, RZ, 0x2, R149 ;  /* 0x00000002ff817819 */ /* 0x000fe20000011695 */
[----:B------:R-:W-:-:S02]  /*02f0*/  VIADD R87, R3, 0x646e171e ;  /* 0x646e171e03577836 */ /* 0x000fc40000000000 */
[C---:B------:R-:W-:Y:S02]  /*0300*/  VIADD R88, R2.reuse, 0x5384540f ;  /* 0x5384540f02587836 */ /* 0x040fe40000000000 */
[----:B------:R-:W-:Y:S02]  /*0310*/  VIADD R90, R2, 0xf1bbcdc8 ;  /* 0xf1bbcdc8025a7836 */ /* 0x000fe40000000000 */
[C---:B------:R-:W-:Y:S02]  /*0320*/  VIADD R91, R3.reuse, 0xdb3d7428 ;  /* 0xdb3d7428035b7836 */ /* 0x040fe40000000000 */
[----:B------:R-:W-:Y:S01]  /*0330*/  VIADD R128, R3, 0x96a522ad ;  /* 0x96a522ad03807836 */ /* 0x000fe20000000000 */
[----:B------:R-:W-:Y:S06]  /*0340*/  BRA.U UP0, `(.L_x_16788) ;  /* 0x00000009009c7547 */ /* 0x000fec000b800000 */
        /* <DEDUP_REMOVED lines=16> */
[----:B------:R-:W-:-:S06]  /*0450*/  @P4 LOP3.LUT R92, R92, 0x20, RZ, 0xfc, !PT ;  /* 0x000000205c5c4812 */ /* 0x000fcc00078efcff */
[----:B------:R-:W1:Y:S01]  /*0460*/  LDC.64 R42, c[0x0][0x3d8] ;  /* 0x0000f600ff2a7b82 */ /* 0x000e620000000a00 */
[----:B--2---:R-:W-:-:S07]  /*0470*/  @P0 IMAD.WIDE.U32 R36, R92, 0x10, R36 ;  /* 0x000000105c240825 */ /* 0x004fce00078e0024 */
[----:B------:R-:W2:Y:S01]  /*0480*/  LDC.64 R44, c[0x0][0x3d0] ;  /* 0x0000f400ff2c7b82 */ /* 0x000ea20000000a00 */
[----:B---3--:R-:W-:-:S07]  /*0490*/  @P0 IMAD.WIDE.U32 R38, R92, 0x10, R38 ;  /* 0x000000105c260825 */ /* 0x008fce00078e0026 */
[----:B------:R-:W3:Y:S01]  /*04a0*/  LDC.64 R46, c[0x0][0x3d8] ;  /* 0x0000f600ff2e7b82 */ /* 0x000ee20000000a00 */
[----:B------:R-:W-:Y:S01]  /*04b0*/  @P0 VIADD R92, R92, 0x20 ;  /* 0x000000205c5c0836 */ /* 0x000fe20000000000 */
[----:B------:R-:W-:Y:S01]  /*04c0*/  ISETP.GE.U32.AND P3, PT, R134, 0xa0, PT ;  /* 0x000000a08600780c */ /* 0x000fe20003f66070 */
[----:B------:R-:W-:Y:S01]  /*04d0*/  HFMA2 R54, -RZ, RZ, 0, 0 ;  /* 0x00000000ff367431 */ /* 0x000fe200000001ff */
[----:B------:R-:W5:Y:S01]  /*04e0*/  @P4 LDG.E.128 R152, desc[UR6][R32.64] ;  /* 0x0000000620984981 */ /* 0x000f62000c1e1d00 */
[----:B0-----:R-:W-:Y:S01]  /*04f0*/  @P1 IMAD.WIDE.U32 R40, R92, 0x10, R40 ;  /* 0x000000105c281825 */ /* 0x001fe200078e0028 */
[----:B------:R-:W-:Y:S02]  /*0500*/  @P4 LOP3.LUT R168, R168, 0x100, RZ, 0xfc, !PT ;  /* 0x00000100a8a84812 */ /* 0x000fe400078efcff */
[----:B------:R-:W-:Y:S01]  /*0510*/  CS2R R60, SRZ ;  /* 0x00000000003c7805 */ /* 0x000fe2000001ff00 */
[----:B------:R0:W5:Y:S01]  /*0520*/  @P4 LDG.E.128 R4, desc[UR6][R34.64] ;  /* 0x0000000622044981 */ /* 0x000162000c1e1d00 */
[C---:B-1----:R-:W-:Y:S01]  /*0530*/  @P1 IMAD.WIDE.U32 R42, R92.reuse, 0x10, R42 ;  /* 0x000000105c2a1825 */ /* 0x042fe200078e002a */
[----:B------:R-:W-:-:S02]  /*0540*/  @P1 IADD3 R92, PT, PT, R92, 0x20, RZ ;  /* 0x000000205c5c1810 */ /* 0x000fc40007ffe0ff */
[----:B------:R-:W-:Y:S01]  /*0550*/  CS2R R56, SRZ ;  /* 0x0000000000387805 */ /* 0x000fe2000001ff00 */
[----:B------:R-:W5:Y:S02]  /*0560*/  @P0 LDG.E.128 R8, desc[UR6][R36.64] ;  /* 0x0000000624080981 */ /* 0x000f64000c1e1d00 */
[C---:B--2---:R-:W-:Y:S02]  /*0570*/  @P2 IMAD.WIDE.U32 R44, R92.reuse, 0x10, R44 ;  /* 0x000000105c2c2825 */ /* 0x044fe400078e002c */
[----:B------:R1:W5:Y:S01]  /*0580*/  @P0 LDG.E.128 R12, desc[UR6][R38.64] ;  /* 0x00000006260c0981 */ /* 0x000362000c1e1d00 */
[----:B------:R-:W-:Y:S02]  /*0590*/  CS2R R52, SRZ ;  /* 0x0000000000347805 */ /* 0x000fe4000001ff00 */
[----:B------:R-:W-:Y:S01]  /*05a0*/  CS2R R48, SRZ ;  /* 0x0000000000307805 */ /* 0x000fe2000001ff00 */
[----:B------:R-:W-:Y:S01]  /*05b0*/  IMAD.MOV.U32 R62, RZ, RZ, RZ ;  /* 0x000000ffff3e7224 */ /* 0x000fe200078e00ff */
[----:B------:R2:W5:Y:S01]  /*05c0*/  @P1 LDG.E.128 R16, desc[UR6][R40.64] ;  /* 0x0000000628101981 */ /* 0x000562000c1e1d00 */
[----:B---3--:R-:W-:-:S03]  /*05d0*/  @P2 IMAD.WIDE.U32 R46, R92, 0x10, R46 ;  /* 0x000000105c2e2825 */ /* 0x008fc600078e002e */
[----:B------:R3:W5:Y:S01]  /*05e0*/  @P1 LDG.E.128 R20, desc[UR6][R42.64] ;  /* 0x000000062a141981 */ /* 0x000762000c1e1d00 */
[----:B0-----:R-:W-:Y:S02]  /*05f0*/  CS2R R34, SRZ ;  /* 0x0000000000227805 */ /* 0x001fe4000001ff00 */
[----:B------:R-:W-:Y:S01]  /*0600*/  CS2R R32, SRZ ;  /* 0x0000000000207805 */ /* 0x000fe2000001ff00 */
[----:B------:R-:W-:Y:S01]  /*0610*/  IMAD.MOV.U32 R58, RZ, RZ, RZ ;  /* 0x000000ffff3a7224 */ /* 0x000fe200078e00ff */
[----:B------:R0:W5:Y:S01]  /*0620*/  @P2 LDG.E.128 R24, desc[UR6][R44.64] ;  /* 0x000000062c182981 */ /* 0x000162000c1e1d00 */
[----:B------:R-:W-:Y:S01]  /*0630*/  IMAD.MOV.U32 R50, RZ, RZ, RZ ;  /* 0x000000ffff327224 */ /* 0x000fe200078e00ff */
[----:B-1----:R-:W-:Y:S02]  /*0640*/  CS2R R38, SRZ ;  /* 0x0000000000267805 */ /* 0x002fe4000001ff00 */
[----:B------:R-:W-:Y:S01]  /*0650*/  CS2R R36, SRZ ;  /* 0x0000000000247805 */ /* 0x000fe2000001ff00 */
[----:B------:R1:W5:Y:S01]  /*0660*/  @P2 LDG.E.128 R28, desc[UR6][R46.64] ;  /* 0x000000062e1c2981 */ /* 0x000362000c1e1d00 */
[----:B--2---:R-:W-:-:S02]  /*0670*/  CS2R R40, SRZ ;  /* 0x0000000000287805 */ /* 0x004fc4000001ff00 */
[----:B---3--:R-:W-:Y:S01]  /*0680*/  CS2R R42, SRZ ;  /* 0x00000000002a7805 */ /* 0x008fe2000001ff00 */
[----:B------:R-:W-:Y:S01]  /*0690*/  @P4 IMAD.MOV.U32 R51, RZ, RZ, RZ ;  /* 0x000000ffff334224 */ /* 0x000fe200078e00ff */
[----:B------:R-:W-:Y:S01]  /*06a0*/  @P0 MOV R55, RZ ;  /* 0x000000ff00370202 */ /* 0x000fe20000000f00 */
[----:B------:R-:W-:Y:S01]  /*06b0*/  @P1 IMAD.MOV.U32 R59, RZ, RZ, RZ ;  /* 0x000000ffff3b1224 */ /* 0x000fe200078e00ff */
[----:B0-----:R-:W-:Y:S01]  /*06c0*/  CS2R R44, SRZ ;  /* 0x00000000002c7805 */ /* 0x001fe2000001ff00 */
[----:B------:R-:W-:Y:S01]  /*06d0*/  @P2 IMAD.MOV.U32 R63, RZ, RZ, RZ ;  /* 0x000000ffff3f2224 */ /* 0x000fe200078e00ff */
        /* <DEDUP_REMOVED lines=14> */
[----:B------:R-:W-:Y:S02]  /*07c0*/  CS2R R56, SRZ ;  /* 0x0000000000387805 */ /* 0x000fe4000001ff00 */
[----:B------:R-:W-:Y:S02]  /*07d0*/  MOV R54, RZ ;  /* 0x000000ff00367202 */ /* 0x000fe40000000f00 */
        /* <DEDUP_REMOVED lines=14> */
.L_x_16789:
        /* <DEDUP_REMOVED lines=11> */
[----:B-1----:R-:W-:-:S07]  /*0970*/  @P4 IMAD.WIDE.U32 R56, R92, 0x10, R56 ;  /* 0x000000105c384825 */ /* 0x002fce00078e0038 */
[----:B------:R-:W1:Y:S08]  /*0980*/  LDC.64 R70, c[0x0][0x3d8] ;  /* 0x0000f600ff467b82 */ /* 0x000e700000000a00 */
[----:B------:R-:W4:Y:S08]  /*0990*/  LDC.64 R74, c[0x0][0x3d0] ;  /* 0x0000f400ff4a7b82 */ /* 0x000f300000000a00 */
[----:B------:R-:W4:Y:S01]  /*09a0*/  LDC.64 R76, c[0x0][0x3d8] ;  /* 0x0000f600ff4c7b82 */ /* 0x000f220000000a00 */
[----:B------:R-:W-:Y:S01]  /*09b0*/  ISETP.GE.U32.AND P3, PT, R134, 0xa0, PT ;  /* 0x000000a08600780c */ /* 0x000fe20003f66070 */
[----:B------:R-:W-:Y:S01]  /*09c0*/  HFMA2 R54, -RZ, RZ, 0, 0 ;  /* 0x00000000ff367431 */ /* 0x000fe200000001ff */
[----:B------:R-:W5:Y:S01]  /*09d0*/  @P4 LDG.E.128 R152, desc[UR6][R52.64] ;  /* 0x0000000634984981 */ /* 0x000f62000c1e1d00 */
[----:B------:R-:W-:-:S04]  /*09e0*/  @P4 LOP3.LUT R168, R168, 0x100, RZ, 0xfc, !PT ;  /* 0x00000100a8a84812 */ /* 0x000fc800078efcff */
[----:B------:R-:W2:Y:S01]  /*09f0*/  @P4 LDC.64 R48, c[0x0][0x440] ;  /* 0x00011000ff304b82 */ /* 0x000ea20000000a00 */
[----:B------:R3:W5:Y:S07]  /*0a00*/  @P4 LDG.E.128 R4, desc[UR6][R56.64] ;  /* 0x0000000638044981 */ /* 0x00076e000c1e1d00 */
[----:B------:R-:W0:Y:S08]  /*0a10*/  @P0 LDC.64 R66, c[0x0][0x440] ;  /* 0x00011000ff420b82 */ /* 0x000e300000000a00 */
[----:B------:R-:W4:Y:S08]  /*0a20*/  @P1 LDC.64 R72, c[0x0][0x440] ;  /* 0x00011000ff481b82 */ /* 0x000f300000000a00 */
[----:B------:R-:W4:Y:S01]  /*0a30*/  @P2 LDC.64 R78, c[0x0][0x440] ;  /* 0x00011000ff4e2b82 */ /* 0x000f220000000a00 */
[C---:B--2---:R-:W-:Y:S01]  /*0a40*/  @P4 IMAD.WIDE.U32 R48, R92.reuse, 0x10, R48 ;  /* 0x000000105c304825 */ /* 0x044fe200078e0030 */
[----:B------:R-:W-:-:S02]  /*0a50*/  @P4 LOP3.LUT R92, R92, 0x20, RZ, 0xfc, !PT ;  /* 0x000000205c5c4812 */ /* 0x000fc400078efcff */
[----:B---3--:R-:W-:Y:S02]  /*0a60*/  CS2R R56, SRZ ;  /* 0x0000000000387805 */ /* 0x008fe4000001ff00 */
[----:B------:R-:W-:Y:S01]  /*0a70*/  CS2R R52, SRZ ;  /* 0x0000000000347805 */ /* 0x000fe2000001ff00 */
[----:B------:R-:W-:Y:S01]  /*0a80*/  IMAD.MOV.U32 R62, RZ, RZ, RZ ;  /* 0x000000ffff3e7224 */ /* 0x000fe200078e00ff */
[----:B------:R-:W5:Y:S01]  /*0a90*/  @P4 LD.E.128 R44, desc[UR6][R48.64] ;  /* 0x00000006302c4980 */ /* 0x000f62000c101d00 */
[----:B------:R-:W-:-:S04]  /*0aa0*/  @P0 IMAD.WIDE.U32 R60, R92, 0x10, R60 ;  /* 0x000000105c3c0825 */ /* 0x000fc800078e003c */
[C---:B------:R-:W-:Y:S01]  /*0ab0*/  @P0 IMAD.WIDE.U32 R64, R92.reuse, 0x10, R64 ;  /* 0x000000105c400825 */ /* 0x040fe200078e0040 */
[----:B------:R2:W5:Y:S03]  /*0ac0*/  @P0 LDG.E.128 R8, desc[UR6][R60.64] ;  /* 0x000000063c080981 */ /* 0x000566000c1e1d00 */
[C---:B0-----:R-:W-:Y:S01]  /*0ad0*/  @P0 IMAD.WIDE.U32 R66, R92.reuse, 0x10, R66 ;  /* 0x000000105c420825 */ /* 0x041fe200078e0042 */
[----:B------:R0:W5:Y:S03]  /*0ae0*/  @P0 LDG.E.128 R12, desc[UR6][R64.64] ;  /* 0x00000006400c0981 */ /* 0x000166000c1e1d00 */
[----:B------:R-:W-:Y:S01]  /*0af0*/  @P0 VIADD R92, R92, 0x20 ;  /* 0x000000205c5c0836 */ /* 0x000fe20000000000 */
[----:B------:R0:W5:Y:S03]  /*0b00*/  @P0 LD.E.128 R40, desc[UR6][R66.64] ;  /* 0x0000000642280980 */ /* 0x000166000c101d00 */
[----:B------:R-:W-:-:S04]  /*0b10*/  @P1 IMAD.WIDE.U32 R68, R92, 0x10, R68 ;  /* 0x000000105c441825 */ /* 0x000fc800078e0044 */
[C---:B-1----:R-:W-:Y:S01]  /*0b20*/  @P1 IMAD.WIDE.U32 R70, R92.reuse, 0x10, R70 ;  /* 0x000000105c461825 */ /* 0x042fe200078e0046 */
[----:B------:R0:W5:Y:S03]  /*0b30*/  @P1 LDG.E.128 R16, desc[UR6][R68.64] ;  /* 0x0000000644101981 */ /* 0x000166000c1e1d00 */
[C---:B----4-:R-:W-:Y:S01]  /*0b40*/  @P1 IMAD.WIDE.U32 R72, R92.reuse, 0x10, R72 ;  /* 0x000000105c481825 */ /* 0x050fe200078e0048 */
[----:B------:R-:W-:Y:S01]  /*0b50*/  @P1 IADD3 R92, PT, PT, R92, 0x20, RZ ;  /* 0x000000205c5c1810 */ /* 0x000fe20007ffe0ff */
[----:B------:R0:W5:Y:S04]  /*0b60*/  @P1 LDG.E.128 R20, desc[UR6][R70.64] ;  /* 0x0000000646141981 */ /* 0x000168000c1e1d00 */
[C---:B------:R-:W-:Y:S01]  /*0b70*/  @P2 IMAD.WIDE.U32 R74, R92.reuse, 0x10, R74 ;  /* 0x000000105c4a2825 */ /* 0x040fe200078e004a */
[----:B------:R0:W5:Y:S03]  /*0b80*/  @P1 LD.E.128 R36, desc[UR6][R72.64] ;  /* 0x0000000648241980 */ /* 0x000166000c101d00 */
[C---:B------:R-:W-:Y:S01]  /*0b90*/  @P2 IMAD.WIDE.U32 R76, R92.reuse, 0x10, R76 ;  /* 0x000000105c4c2825 */ /* 0x040fe200078e004c */
[----:B------:R0:W5:Y:S03]  /*0ba0*/  @P2 LDG.E.128 R24, desc[UR6][R74.64] ;  /* 0x000000064a182981 */ /* 0x000166000c1e1d00 */
[C---:B------:R-:W-:Y:S01]  /*0bb0*/  @P2 IMAD.WIDE.U32 R78, R92.reuse, 0x10, R78 ;  /* 0x000000105c4e2825 */ /* 0x040fe200078e004e */
[----:B------:R0:W5:Y:S04]  /*0bc0*/  @P2 LDG.E.128 R28, desc[UR6][R76.64] ;  /* 0x000000064c1c2981 */ /* 0x000168000c1e1d00 */
[----:B------:R0:W5:Y:S01]  /*0bd0*/  @P2 LD.E.128 R32, desc[UR6][R78.64] ;  /* 0x000000064e202980 */ /* 0x000162000c101d00 */
[----:B--2---:R-:W-:Y:S01]  /*0be0*/  CS2R R60, SRZ ;  /* 0x00000000003c7805 */ /* 0x004fe2000001ff00 */
[----:B------:R-:W-:Y:S01]  /*0bf0*/  IMAD.MOV.U32 R58, RZ, RZ, RZ ;  /* 0x000000ffff3a7224 */ /* 0x000fe200078e00ff */
[----:B------:R-:W-:Y:S01]  /*0c00*/  CS2R R48, SRZ ;  /* 0x0000000000307805 */ /* 0x000fe2000001ff00 */
[----:B------:R-:W-:Y:S01]  /*0c10*/  IMAD.MOV.U32 R50, RZ, RZ, RZ ;  /* 0x000000ffff327224 */ /* 0x000fe200078e00ff */
[----:B------:R-:W-:Y:S01]  /*0c20*/  @P0 MOV R55, RZ ;  /* 0x000000ff00370202 */ /* 0x000fe20000000f00 */
[----:B------:R-:W-:Y:S01]  /*0c30*/  @P4 IMAD.MOV.U32 R51, RZ, RZ, RZ ;  /* 0x000000ffff334224 */ /* 0x000fe200078e00ff */
[----:B------:R-:W-:Y:S01]  /*0c40*/  @P2 IADD3 R92, PT, PT, R92, 0x20, RZ ;  /* 0x000000205c5c2810 */ /* 0x000fe20007ffe0ff */
[----:B------:R-:W-:-:S02]  /*0c50*/  @P1 IMAD.MOV.U32 R59, RZ, RZ, RZ ;  /* 0x000000ffff3b1224 */ /* 0x000fc400078e00ff */
[----:B------:R-:W-:Y:S01]  /*0c60*/  @P2 IMAD.MOV.U32 R63, RZ, RZ, RZ ;  /* 0x000000ffff3f2224 */ /* 0x000fe200078e00ff */
[----:B0-----:R-:W-:Y:S06]  /*0c70*/  @!P3 BRA `(.L_x_16790) ;  /* 0x00000008009cb947 */ /* 0x001fec0003800000 */
        /* <DEDUP_REMOVED lines=18> */
[----:B------:R-:W-:Y:S01]  /*0da0*/  CS2R R48, SRZ ;  /* 0x0000000000307805 */ /* 0x000fe2000001ff00 */
[----:B------:R-:W-:Y:S06]  /*0db0*/  BRA `(.L_x_16790) ;  /* 0x00000008004c7947 */ /* 0x000fec0003800000 */
.L_x_16788:
        /* <DEDUP_REMOVED lines=77> */
.L_x_16791:
        /* <DEDUP_REMOVED lines=13> */
[----:B------:R-:W1:Y:S08]  /*1360*/  LDC.64 R106, c[0x0][0x3d8] ;  /* 0x0000f600ff6a7b82 */ /* 0x000e700000000a00 */
[----:B------:R-:W4:Y:S08]  /*1370*/  LDC.64 R108, c[0x0][0x3d0] ;  /* 0x0000f400ff6c7b82 */ /* 0x000f300000000a00 */
[----:B------:R-:W4:Y:S08]  /*1380*/  LDC.64 R112, c[0x0][0x3d8] ;  /* 0x0000f600ff707b82 */ /* 0x000f300000000a00 */
[----:B------:R-:W4:Y:S08]  /*1390*/  LDC.64 R118, c[0x0][0x3d8] ;  /* 0x0000f600ff767b82 */ /* 0x000f300000000a00 */
[----:B------:R-:W4:Y:S01]  /*13a0*/  LDC.64 R114, c[0x0][0x3d0] ;  /* 0x0000f400ff727b82 */ /* 0x000f220000000a00 */
[----:B------:R-:W-:Y:S01]  /*13b0*/  HFMA2 R38, -RZ, RZ, 0, 0 ;  /* 0x00000000ff267431 */ /* 0x000fe200000001ff */
[----:B------:R4:W5:Y:S01]  /*13c0*/  @P4 LDG.E.128 R152, desc[UR6][R32.64] ;  /* 0x0000000620984981 */ /* 0x000962000c1e1d00 */
[----:B------:R-:W-:-:S05]  /*13d0*/  @P4 LOP3.LUT R168, R168, 0x100, RZ, 0xfc, !PT ;  /* 0x00000100a8a84812 */ /* 0x000fca00078efcff */
[----:B------:R-:W2:Y:S01]  /*13e0*/  @P4 LDC.64 R36, c[0x0][0x438] ;  /* 0x00010e00ff244b82 */ /* 0x000ea20000000a00 */
[----:B------:R-:W5:Y:S07]  /*13f0*/  @P4 LDG.E.128 R4, desc[UR6][R40.64] ;  /* 0x0000000628044981 */ /* 0x000f6e000c1e1d00 */
[----:B------:R-:W3:Y:S08]  /*1400*/  @P0 LDC.64 R94, c[0x0][0x438] ;  /* 0x00010e00ff5e0b82 */ /* 0x000ef00000000a00 */
[----:B------:R-:W1:Y:S08]  /*1410*/  @P1 LDC.64 R104, c[0x0][0x438] ;  /* 0x00010e00ff681b82 */ /* 0x000e700000000a00 */
[----:B------:R-:W4:Y:S01]  /*1420*/  @P2 LDC.64 R110, c[0x0][0x438] ;  /* 0x00010e00ff6e2b82 */ /* 0x000f220000000a00 */
[C---:B--2---:R-:W-:Y:S01]  /*1430*/  @P4 IMAD.WIDE.U32 R36, R92.reuse, 0x10, R36 ;  /* 0x000000105c244825 */ /* 0x044fe200078e0024 */
[----:B------:R-:W-:-:S06]  /*1440*/  @P4 LOP3.LUT R92, R92, 0x20, RZ, 0xfc, !PT ;  /* 0x000000205c5c4812 */ /* 0x000fcc00078efcff */
[----:B------:R-:W2:Y:S01]  /*1450*/  @P3 LDC.64 R116, c[0x0][0x438] ;  /* 0x00010e00ff743b82 */ /* 0x000ea20000000a00 */
[C---:B------:R-:W-:Y:S01]  /*1460*/  @P0 IMAD.WIDE.U32 R96, R92.reuse, 0x10, R44 ;  /* 0x000000105c600825 */ /* 0x040fe200078e002c */
[----:B------:R2:W5:Y:S03]  /*1470*/  @P4 LD.E.128 R48, desc[UR6][R36.64] ;  /* 0x0000000624304980 */ /* 0x000566000c101d00 */
[C---:B---3--:R-:W-:Y:S01]  /*1480*/  @P0 IMAD.WIDE.U32 R98, R92.reuse, 0x10, R94 ;  /* 0x000000105c620825 */ /* 0x048fe200078e005e */
[----:B------:R-:W5:Y:S03]  /*1490*/  @P0 LDG.E.128 R8, desc[UR6][R96.64] ;  /* 0x0000000660080981 */ /* 0x000f66000c1e1d00 */
[C---:B------:R-:W-:Y:S01]  /*14a0*/  @P0 IMAD.WIDE.U32 R100, R92.reuse, 0x10, R100 ;  /* 0x000000105c640825 */ /* 0x040fe200078e0064 */
[----:B------:R-:W5:Y:S03]  /*14b0*/  @P0 LD.E.128 R52, desc[UR6][R98.64] ;  /* 0x0000000662340980 */ /* 0x000f66000c101d00 */
[----:B------:R-:W-:Y:S01]  /*14c0*/  @P0 VIADD R92, R92, 0x20 ;  /* 0x000000205c5c0836 */ /* 0x000fe20000000000 */
[----:B------:R-:W5:Y:S03]  /*14d0*/  @P0 LDG.E.128 R12, desc[UR6][R100.64] ;  /* 0x00000006640c0981 */ /* 0x000f66000c1e1d00 */
[----:B0-----:R-:W-:-:S04]  /*14e0*/  @P1 IMAD.WIDE.U32 R102, R92, 0x10, R102 ;  /* 0x000000105c661825 */ /* 0x001fc800078e0066 */
        /* <DEDUP_REMOVED lines=8> */
[----:B------:R-:W5:Y:S03]  /*1570*/  @P2 LDG.E.128 R24, desc[UR6][R108.64] ;  /* 0x000000066c182981 */ /* 0x000f66000c1e1d00 */
[C---:B------:R-:W-:Y:S01]  /*1580*/  @P2 IMAD.WIDE.U32 R112, R92.reuse, 0x10, R112 ;  /* 0x000000105c702825 */ /* 0x040fe200078e0070 */
[----:B------:R-:W5:Y:S03]  /*1590*/  @P2 LD.E.128 R60, desc[UR6][R110.64] ;  /* 0x000000066e3c2980 */ /* 0x000f66000c101d00 */
[----:B------:R-:W-:Y:S01]  /*15a0*/  @P2 VIADD R92, R92, 0x20 ;  /* 0x000000205c5c2836 */ /* 0x000fe20000000000 */
[----:B------:R-:W5:Y:S03]  /*15b0*/  @P2 LDG.E.128 R28, desc[UR6][R112.64] ;  /* 0x00000006701c2981 */ /* 0x000f66000c1e1d00 */
[----:B------:R-:W-:-:S04]  /*15c0*/  @P3 IMAD.WIDE.U32 R94, R92, 0x10, R118 ;  /* 0x000000105c5e3825 */ /* 0x000fc800078e0076 */
[C---:B------:R-:W-:Y:S01]  /*15d0*/  @P3 IMAD.WIDE.U32 R44, R92.reuse, 0x10, R114 ;  /* 0x000000105c2c3825 */ /* 0x040fe200078e0072 */
[----:B------:R-:W5:Y:S03]  /*15e0*/  @P3 LDG.E.128 R64, desc[UR6][R94.64] ;  /* 0x000000065e403981 */ /* 0x000f66000c1e1d00 */
[----:B--2---:R-:W-:Y:S01]  /*15f0*/  @P3 IMAD.WIDE.U32 R92, R92, 0x10, R116 ;  /* 0x000000105c5c3825 */ /* 0x004fe200078e0074 */
        /* <DEDUP_REMOVED lines=8> */
[----:B0-----:R-:W-:Y:S02]  /*1680*/  CS2R R44, SRZ ;  /* 0x00000000002c7805 */ /* 0x001fe4000001ff00 */
[----:B------:R-:W-:Y:S01]  /*1690*/  @P4 MOV R47, RZ ;  /* 0x000000ff002f4202 */ /* 0x000fe20000000f00 */
[----:B------:R-:W-:Y:S01]  /*16a0*/  @P0 IMAD.MOV.U32 R43, RZ, RZ, RZ ;  /* 0x000000ffff2b0224 */ /* 0x000fe200078e00ff */
[----:B------:R-:W-:Y:S01]  /*16b0*/  @P2 MOV R35, RZ ;  /* 0x000000ff00232202 */ /* 0x000fe20000000f00 */
[----:B------:R-:W-:Y:S01]  /*16c0*/  @P1 IMAD.MOV.U32 R39, RZ, RZ, RZ ;  /* 0x000000ffff271224 */ /* 0x000fe200078e00ff */
[----:B------:R-:W-:-:S02]  /*16d0*/  @P3 CS2R R78, SRZ ;  /* 0x00000000004e3805 */ /* 0x000fc4000001ff00 */
[----:B-1----:R-:W-:-:S07]  /*16e0*/  @P3 CS2R R76, SRZ ;  /* 0x00000000004c3805 */ /* 0x002fce000001ff00 */
.L_x_16790:
[----:B------:R-:W-:Y:S05]  /*16f0*/  BSYNC.RECONVERGENT B0 ;  /* 0x0000000000007941 */ /* 0x000fea0003800200 */
.L_x_16787:
[----:B------:R-:W0:Y:S02]  /*1700*/  LDCU UR4, c[0x0][0x384] ;  /* 0x00007080ff0477ac */ /* 0x000e240008000800 */
[----:B0-----:R-:W-:-:S13]  /*1710*/  ISETP.GE.AND P0, PT, R133, UR4, PT ;  /* 0x0000000485007c0c */ /* 0x001fda000bf06270 */
[----:B------:R-:W-:Y:S05]  /*1720*/  @P0 EXIT ;  /* 0x000000000000094d */ /* 0x000fea0003800000 */
[----:B------:R-:W-:Y:S01]  /*1730*/  IMAD.HI.U32 R93, R169, -0x2daee0ad, RZ ;  /* 0xd2511f53a95d7827 */ /* 0x000fe200078e00ff */
[----:B------:R-:W-:Y:S01]  /*1740*/  LOP3.LUT R148, R148, 0x3, RZ, 0xc0, !PT ;  /* 0x0000000394947812 */ /* 0x000fe200078ec0ff */
[----:B------:R-:W0:Y:S02]  /*1750*/  LDCU UR10, c[0x0][0x408] ;  /* 0x00008100ff0a77ac */ /* 0x000e240008000800 */
[----:B------:R-:W-:Y:S01]  /*1760*/  IMAD.HI.U32 R92, R135, -0x326172a9, RZ ;  /* 0xcd9e8d57875c7827 */ /* 0x000fe200078e00ff */
[----:B------:R-:W-:Y:S01]  /*1770*/  LOP3.LUT R93, R93, R3, RZ, 0x3c, !PT ;  /* 0x000000035d5d7212 */ /* 0x000fe200078e3cff */
[----:B------:R-:W1:Y:S02]  /*1780*/  LDCU UR13, c[0x0][0x388] ;  /* 0x00007100ff0d77ac */ /* 0x000e640008000800 */
[----:B------:R-:W-:Y:S01]  /*1790*/  IMAD R96, R169, -0x2daee0ad, RZ ;  /* 0xd2511f53a9607824 */ /* 0x000fe200078e02ff */
[----:B------:R-:W-:Y:S01]  /*17a0*/  LOP3.LUT R92, R129, R92, R2, 0x96, !PT ;  /* 0x0000005c815c7212 */ /* 0x000fe200078e9602 */
[----:B------:R-:W-:Y:S01]  /*17b0*/  IMAD R94, R135, -0x326172a9, RZ ;  /* 0xcd9e8d57875e7824 */ /* 0x000fe200078e02ff */
[----:B------:R-:W2:Y:S01]  /*17c0*/  LDCU.U8 UR11, c[0x0][0x410] ;  /* 0x00008200ff0b77ac */ /* 0x000ea20008000000 */
[C---:B------:R-:W-:Y:S01]  /*17d0*/  IMAD.HI.U32 R95, R93.reuse, -0x326172a9, RZ ;  /* 0xcd9e8d575d5f7827 */ /* 0x040fe200078e00ff */
[----:B------:R-:W3:Y:S03]  /*17e0*/  LDCU UR12, c[0x0][0x448] ;  /* 0x00008900ff0c77ac */ /* 0x000ee60008000800 */
[----:B------:R-:W-:Y:S01]  /*17f0*/  IMAD.HI.U32 R97, R92, -0x2daee0ad, RZ ;  /* 0xd2511f535c617827 */ /* 0x000fe200078e00ff */
[----:B------:R-:W-:Y:S01]  /*1800*/  LOP3.LUT R0, R0, R94, R95, 0x96, !PT ;  /* 0x0000005e00007212 */ /* 0x000fe200078e965f */
[----:B------:R-:W4:Y:S02]  /*1810*/  LDCU.64 UR4, c[0x0][0x398] ;  /* 0x00007300ff0477ac */ /* 0x000f240008000a00 */
[----:B------:R-:W-:Y:S01]  /*1820*/  IMAD R94, R92, -0x2daee0ad, RZ ;  /* 0xd2511f535c5e7824 */ /* 0x000fe200078e02ff */
[----:B------:R-:W-:Y:S01]  /*1830*/  LOP3.LUT R80, R80, R96, R97, 0x96, !PT ;  /* 0x0000006050507212 */ /* 0x000fe200078e9661 */
[----:B------:R-:W-:Y:S01]  /*1840*/  IMAD R93, R93, -0x326172a9, RZ ;  /* 0xcd9e8d575d5d7824 */ /* 0x000fe200078e02ff */
[----:B------:R-:W0:Y:S01]  /*1850*/  LDCU.64 UR8, c[0x0][0x3a0] ;  /* 0x00007400ff0877ac */ /* 0x000e220008000a00 */
        /* <DEDUP_REMOVED lines=49> */
.L_x_17427:
        /* <DEDUP_REMOVED lines=41> */
.L_x_16797:
        /* <DEDUP_REMOVED lines=13> */
.L_x_16799:
[----:B------:R-:W-:Y:S05]  /*1ed0*/  BSYNC.RECONVERGENT B2 ;  /* 0x0000000000027941 */ /* 0x000fea0003800200 */
.L_x_16798:
        /* <DEDUP_REMOVED lines=53> */
[----:B------:R-:W-:Y:S01]  /*2230*/  MOV R146, R162 ;  /* 0x000000a200927202 */ /* 0x000fe20000000f00 */
[----:B------:R-:W-:Y:S01]  /*2240*/  IMAD.MOV.U32 R0, RZ, RZ, R160 ;  /* 0x000000ffff007224 */ /* 0x000fe200078e00a0 */
[----:B------:R-:W-:Y:S01]  /*2250*/  LOP3.LUT R137, R128, R80, R161, 0x96, !PT ;  /* 0x0000005080897212 */ /* 0x000fe200078e96a1 */
[----:B------:R-:W-:-:S07]  /*2260*/  IMAD.MOV.U32 R80, RZ, RZ, R151 ;  /* 0x000000ffff507224 */ /* 0x000fce00078e0097 */
.L_x_16796:
[----:B------:R-:W-:Y:S05]  /*2270*/  BSYNC.RECONVERGENT B1 ;  /* 0x0000000000017941 */ /* 0x000fea0003800200 */
.L_x_16795:
[----:B------:R-:W0:Y:S01]  /*2280*/  LDC R151, c[0x0][0x404] ;  /* 0x00010100ff977b82 */ /* 0x000e220000000800 */
[----:B------:R-:W-:Y:S01]  /*2290*/  I2FP.F32.U32 R81, R80 ;  /* 0x0000005000517245 */ /* 0x000fe20000201000 */
[----:B------:R-:W-:Y:S01]  /*22a0*/  IMAD.MOV.U32 R80, RZ, RZ, 0x2f800000 ;  /* 0x2f800000ff507424 */ /* 0x000fe200078e00ff */
[----:B------:R-:W-:Y:S01]  /*22b0*/  ISETP.NE.AND P2, PT, R83, 0x1, PT ;  /* 0x000000015300780c */ /* 0x000fe20003f45270 */
[----:B------:R-:W-:Y:S01]  /*22c0*/  BSSY.RECONVERGENT B1, `(.L_x_16800) ;  /* 0x0000058000017945 */ /* 0x000fe20003800200 */
[----:B------:R-:W-:Y:S01]  /*22d0*/  LOP3.LUT R168, R168, 0xffffffef, RZ, 0xc0, !PT ;  /* 0xffffffefa8a87812 */ /* 0x000fe200078ec0ff */
[----:B------:R-:W-:Y:S01]  /*22e0*/  FFMA.FTZ R82, R81, R80, 1.1641532182693481445e-10 ;  /* 0x2f00000051527423 */ /* 0x000fe20000010050 */
[----:B-----5:R-:W-:Y:S02]  /*22f0*/  HADD2.F32 R81, -RZ, R124.H0_H0 ;  /* 0x2000007cff517230 */ /* 0x020fe40000004100 */
        /* <DEDUP_REMOVED lines=13> */
.L_x_16802:
        /* <DEDUP_REMOVED lines=13> */
.L_x_16804:
[----:B------:R-:W-:Y:S05]  /*24a0*/  BSYNC.RECONVERGENT B2 ;  /* 0x0000000000027941 */ /* 0x000fea0003800200 */
.L_x_16803:
        /* <DEDUP_REMOVED lines=41> */
[----:B------:R-:W-:-:S04]  /*2740*/  LOP3.LUT R83, R83, R160, R165, 0x96, !PT ;  /* 0x000000a053537212 */ /* 0x000fc800078e96a5 */
        /* <DEDUP_REMOVED lines=12> */
[----:B------:R-:W-:Y:S02]  /*2810*/  LOP3.LUT R137, R128, R82, R163, 0x96, !PT ;  /* 0x0000005280897212 */ /* 0x000fe400078e96a3 */
[----:B------:R-:W-:Y:S01]  /*2820*/  MOV R82, R0 ;  /* 0x0000000000527202 */ /* 0x000fe20000000f00 */
[----:B------:R-:W-:-:S07]  /*2830*/  IMAD.MOV.U32 R0, RZ, RZ, R162 ;  /* 0x000000ffff007224 */ /* 0x000fce00078e00a2 */
.L_x_16801:
[----:B------:R-:W-:Y:S05]  /*2840*/  BSYNC.RECONVERGENT B1 ;  /* 0x0000000000017941 */ /* 0x000fea0003800200 */
.L_x_16800:
[----:B------:R-:W-:Y:S01]  /*2850*/  I2FP.F32.U32 R83, R82 ;  /* 0x0000005200537245 */ /* 0x000fe20000201000 */
[----:B------:R-:W-:Y:S01]  /*2860*/  BSSY.RECONVERGENT B1, `(.L_x_16805) ;  /* 0x0000059000017945 */ /* 0x000fe20003800200 */
[----:B------:R-:W-:Y:S01]  /*2870*/  ISETP.NE.AND P2, PT, R148, 0x1, PT ;  /* 0x000000019400780c */ /* 0x000fe20003f45270 */
[----:B------:R-:W-:Y:S01]  /*2880*/  HFMA2 R160, -RZ, RZ, 0, 1.1920928955078125e-07 ;  /* 0x00000002ffa07431 */ /* 0x000fe200000001ff */
[----:B------:R-:W-:Y:S01]  /*2890*/  LOP3.LUT R168, R168, 0xfffffff7, RZ, 0xc0, !PT ;  /* 0xfffffff7a8a87812 */ /* 0x000fe200078ec0ff */
[----:B------:R-:W-:Y:S01]  /*28a0*/  FFMA.FTZ R82, R83, R80, 1.1641532182693481445e-10 ;  /* 0x2f00000053527423 */ /* 0x000fe20000010050 */
[----:B------:R-:W-:-:S04]  /*28b0*/  HADD2.F32 R124, -RZ, R124.H1_H1 ;  /* 0x3000007cff7c7230 */ /* 0x000fc80000004100 */
        /* <DEDUP_REMOVED lines=12> */
.L_x_16807:
        /* <DEDUP_REMOVED lines=13> */
.L_x_16809:
[----:B------:R-:W-:Y:S05]  /*2a50*/  BSYNC.RECONVERGENT B2 ;  /* 0x0000000000027941 */ /* 0x000fea0003800200 */
.L_x_16808:
        /* <DEDUP_REMOVED lines=57> */
.L_x_16806:
[----:B------:R-:W-:Y:S05]  /*2df0*/  BSYNC.RECONVERGENT B1 ;  /* 0x0000000000017941 */ /* 0x000fea0003800200 */
.L_x_16805:
[----:B------:R-:W-:Y:S01]  /*2e00*/  I2FP.F32.U32 R83, R82 ;  /* 0x0000005200537245 */ /* 0x000fe20000201000 */
[----:B------:R-:W-:Y:S01]  /*2e10*/  BSSY.RECONVERGENT B1, `(.L_x_16810) ;  /* 0x0000059000017945 */ /* 0x000fe20003800200 */
[----:B------:R-:W-:Y:S01]  /*2e20*/  ISETP.NE.AND P2, PT, R160, 0x1, PT ;  /* 0x00000001a000780c */ /* 0x000fe20003f45270 */
[----:B------:R-:W-:Y:S01]  /*2e30*/  IMAD.MOV.U32 R161, RZ, RZ, 0x2 ;  /* 0x00000002ffa17424 */ /* 0x000fe200078e00ff */
[----:B------:R-:W-:Y:S01]  /*2e40*/  LOP3.LUT R168, R168, 0xfffffffb, RZ, 0xc0, !PT ;  /* 0xfffffffba8a87812 */ /* 0x000fe200078ec0ff */
[----:B------:R-:W-:Y:S01]  /*2e50*/  FFMA.FTZ R82, R83, R80, 1.1641532182693481445e-10 ;  /* 0x2f00000053527423 */ /* 0x000fe20000010050 */
[----:B------:R-:W-:-:S04]  /*2e60*/  IMAD.MOV.U32 R83, RZ, RZ, R146 ;  /* 0x000000ffff537224 */ /* 0x000fc800078e0092 */
[----:B------:R-:W-:Y:S01]  /*2e70*/  FSETP.LE.FTZ.AND P3, PT, R82, R151, PT ;  /* 0x000000975200720b */ /* 0x000fe20003f73000 */
[----:B------:R-:W-:-:S12]  /*2e80*/  HADD2.F32 R82, -RZ, R125.H0_H0 ;  /* 0x2000007dff527230 */ /* 0x000fd80000004100 */
        /* <DEDUP_REMOVED lines=10> */
.L_x_16812:
        /* <DEDUP_REMOVED lines=13> */
.L_x_16814:
[----:B------:R-:W-:Y:S05]  /*3000*/  BSYNC.RECONVERGENT B2 ;  /* 0x0000000000027941 */ /* 0x000fea0003800200 */
.L_x_16813:
        /* <DEDUP_REMOVED lines=47> */
[----:B------:R-:W-:Y:S02]  /*3300*/  VIADD R83, R2, 0xf1bbcdc8 ;  /* 0xf1bbcdc802537836 */ /* 0x000fe40000000000 */
[----:B------:R-:W-:-:S03]  /*3310*/  IMAD.MOV.U32 R161, RZ, RZ, RZ ;  /* 0x000000ffffa17224 */ /* 0x000fc600078e00ff */
        /* <DEDUP_REMOVED lines=8> */
.L_x_16811:
[----:B------:R-:W-:Y:S05]  /*33a0*/  BSYNC.RECONVERGENT B1 ;  /* 0x0000000000017941 */ /* 0x000fea0003800200 */
.L_x_16810:
[----:B------:R-:W-:Y:S01]  /*33b0*/  I2FP.F32.U32 R83, R83 ;  /* 0x0000005300537245 */ /* 0x000fe20000201000 */
[----:B------:R-:W-:Y:S01]  /*33c0*/  BSSY.RECONVERGENT B1, `(.L_x_16815) ;  /* 0x0000059000017945 */ /* 0x000fe20003800200 */
[----:B------:R-:W-:Y:S01]  /*33d0*/  ISETP.NE.AND P2, PT, R161, 0x1, PT ;  /* 0x00000001a100780c */ /* 0x000fe20003f45270 */
[----:B------:R-:W-:Y:S01]  /*33e0*/  HADD2.F32 R125, -RZ, R125.H1_H1 ;  /* 0x3000007dff7d7230 */ /* 0x000fe20000004100 */
        /* <DEDUP_REMOVED lines=15> */
.L_x_16817:
        /* <DEDUP_REMOVED lines=13> */
.L_x_16819:
[----:B------:R-:W-:Y:S05]  /*35b0*/  BSYNC.RECONVERGENT B2 ;  /* 0x0000000000027941 */ /* 0x000fea0003800200 */
.L_x_16818:
        /* <DEDUP_REMOVED lines=57> */
.L_x_16816:
[----:B------:R-:W-:Y:S05]  /*3950*/  BSYNC.RECONVERGENT B1 ;  /* 0x0000000000017941 */ /* 0x000fea0003800200 */
.L_x_16815:
[----:B------:R-:W-:Y:S01]  /*3960*/  ISETP.NE.AND P3, PT, R162, 0x1, PT ;  /* 0x00000001a200780c */ /* 0x000fe20003f65270 */
[----:B------:R-:W-:Y:S01]  /*3970*/  BSSY.RECONVERGENT B1, `(.L_x_16820) ;  /* 0x0000057000017945 */ /* 0x000fe20003800200 */
[----:B------:R-:W-:Y:S01]  /*3980*/  I2FP.F32.U32 R83, R83 ;  /* 0x0000005300537245 */ /* 0x000fe20000201000 */
[----:B------:R-:W-:Y:S02]  /*3990*/  HFMA2 R163, -RZ, RZ, 0, 1.1920928955078125e-07 ;  /* 0x00000002ffa37431 */ /* 0x000fe400000001ff */
[----:B------:R-:W-:Y:S02]  /*39a0*/  IMAD.MOV.U32 R160, RZ, RZ, R146 ;  /* 0x000000ffffa07224 */ /* 0x000fe400078e0092 */
[----:B------:R-:W-:Y:S01]  /*39b0*/  FFMA.FTZ R148, R83, R80, 1.1641532182693481445e-10 ;  /* 0x2f00000053947423 */ /* 0x000fe20000010050 */
[----:B------:R-:W-:-:S04]  /*39c0*/  HADD2.F32 R83, -RZ, R126.H0_H0 ;  /* 0x2000007eff537230 */ /* 0x000fc80000004100 */
        /* <DEDUP_REMOVED lines=10> */
.L_x_16822:
        /* <DEDUP_REMOVED lines=13> */
.L_x_16824:
[----:B------:R-:W-:Y:S05]  /*3b40*/  BSYNC.RECONVERGENT B2 ;  /* 0x0000000000027941 */ /* 0x000fea0003800200 */
.L_x_16823:
        /* <DEDUP_REMOVED lines=57> */
.L_x_16821:
[----:B------:R-:W-:Y:S05]  /*3ee0*/  BSYNC.RECONVERGENT B1 ;  /* 0x0000000000017941 */ /* 0x000fea0003800200 */
.L_x_16820:
[----:B------:R-:W-:Y:S01]  /*3ef0*/  ISETP.NE.AND P4, PT, R163, 0x1, PT ;  /* 0x00000001a300780c */ /* 0x000fe20003f85270 */
[----:B------:R-:W-:Y:S01]  /*3f00*/  BSSY.RECONVERGENT B1, `(.L_x_16825) ;  /* 0x0000057000017945 */ /* 0x000fe20003800200 */
[----:B------:R-:W-:Y:S01]  /*3f10*/  I2FP.F32.U32 R161, R160 ;  /* 0x000000a000a17245 */ /* 0x000fe20000201000 */
[----:B------:R-:W-:Y:S02]  /*3f20*/  HADD2.F32 R126, -RZ, R126.H1_H1 ;  /* 0x3000007eff7e7230 */ /* 0x000fe40000004100 */
        /* <DEDUP_REMOVED lines=13> */
.L_x_16827:
        /* <DEDUP_REMOVED lines=13> */
.L_x_16829:
[----:B------:R-:W-:Y:S05]  /*40d0*/  BSYNC.RECONVERGENT B2 ;  /* 0x0000000000027941 */ /* 0x000fea0003800200 */
.L_x_16828:
        /* <DEDUP_REMOVED lines=57> */
.L_x_16826:
[----:B------:R-:W-:Y:S05]  /*4470*/  BSYNC.RECONVERGENT B1 ;  /* 0x0000000000017941 */ /* 0x000fea0003800200 */
.L_x_16825:
[----:B------:R-:W-:Y:S01]  /*4480*/  ISETP.NE.AND P5, PT, R162, 0x1, PT ;  /* 0x00000001a200780c */ /* 0x000fe20003fa5270 */
[----:B------:R-:W-:Y:S01]  /*4490*/  BSSY.RECONVERGENT B1, `(.L_x_16830) ;  /* 0x0000057000017945 */ /* 0x000fe20003800200 */
[----:B------:R-:W-:Y:S01]  /*44a0*/  I2FP.F32.U32 R161, R160 ;  /* 0x000000a000a17245 */ /* 0x000fe20000201000 */
[----:B------:R-:W-:Y:S02]  /*44b0*/  HADD2.F32 R170, -RZ, R127.H0_H0 ;  /* 0x2000007fffaa7230 */ /* 0x000fe40000004100 */
        /* <DEDUP_REMOVED lines=13> */
.L_x_16832:
        /* <DEDUP_REMOVED lines=13> */
.L_x_16834:
[----:B------:R-:W-:Y:S05]  /*4660*/  BSYNC.RECONVERGENT B2 ;  /* 0x0000000000027941 */ /* 0x000fea0003800200 */
.L_x_16833:
        /* <DEDUP_REMOVED lines=56> */
[----:B------:R-:W-:-:S07]  /*49f0*/  IMAD.MOV.U32 R0, RZ, RZ, R164 ;  /* 0x000000ffff007224 */ /* 0x000fce00078e00a4 */
.L_x_16831:
[----:B------:R-:W-:Y:S05]  /*4a00*/  BSYNC.RECONVERGENT B1 ;  /* 0x0000000000017941 */ /* 0x000fea0003800200 */
.L_x_16830:
[----:B------:R-:W-:Y:S01]  /*4a10*/  I2FP.F32.U32 R161, R161 ;  /* 0x000000a100a17245 */ /* 0x000fe20000201000 */
[----:B------:R-:W-:Y:S01]  /*4a20*/  FMUL.FTZ R81, R81, UR10 ;  /* 0x0000000a51517c20 */ /* 0x000fe20008410000 */
[----:B------:R-:W-:Y:S01]  /*4a30*/  P2R R164, PR, RZ, 0x2 ;  /* 0x00000002ffa47803 */ /* 0x000fe20000000000 */
[----:B------:R-:W-:Y:S01]  /*4a40*/  FMUL.FTZ R124, R124, UR10 ;  /* 0x0000000a7c7c7c20 */ /* 0x000fe20008410000 */
[----:B------:R-:W-:Y:S01]  /*4a50*/  LOP3.LUT P1, RZ, R168, 0x10, RZ, 0xc0, !PT ;  /* 0x00000010a8ff7812 */ /* 0x000fe2000782c0ff */
[----:B------:R-:W-:Y:S01]  /*4a60*/  FFMA.FTZ R162, R161, R80, 1.1641532182693481445e-10 ;  /* 0x2f000000a1a27423 */ /* 0x000fe20000010050 */
[----:B------:R-:W-:Y:S01]  /*4a70*/  FMUL.FTZ R80, R126, UR10 ;  /* 0x0000000a7e507c20 */ /* 0x000fe20008410000 */
[----:B------:R-:W-:Y:S01]  /*4a80*/  P2R R165, PR, RZ, 0x1 ;  /* 0x00000001ffa57803 */ /* 0x000fe20000000000 */
[----:B------:R-:W-:Y:S01]  /*4a90*/  FMUL.FTZ R83, R83, UR10 ;  /* 0x0000000a53537c20 */ /* 0x000fe20008410000 */
[----:B------:R-:W-:Y:S01]  /*4aa0*/  LOP3.LUT P0, RZ, R168, 0x8, RZ, 0xc0, !PT ;  /* 0x00000008a8ff7812 */ /* 0x000fe2000780c0ff */
[----:B------:R-:W-:Y:S01]  /*4ab0*/  FMUL.FTZ R160, R125, UR10 ;  /* 0x0000000a7da07c20 */ /* 0x000fe20008410000 */
[----:B------:R-:W-:Y:S01]  /*4ac0*/  HADD2.F32 R163, -RZ, R127.H1_H1 ;  /* 0x3000007fffa37230 */ /* 0x000fe20000004100 */
[----:B------:R-:W-:Y:S01]  /*4ad0*/  FSEL R125, R80, RZ, P3 ;  /* 0x000000ff507d7208 */ /* 0x000fe20001800000 */
[----:B------:R-:W-:Y:S01]  /*4ae0*/  FMUL.FTZ R127, R170, UR10 ;  /* 0x0000000aaa7f7c20 */ /* 0x000fe20008410000 */
[----:B------:R-:W-:Y:S01]  /*4af0*/  LOP3.LUT P5, RZ, R168, 0x2, RZ, 0xc0, !PT ;  /* 0x00000002a8ff7812 */ /* 0x000fe200078ac0ff */
[----:B------:R-:W-:Y:S01]  /*4b00*/  FMUL.FTZ R82, R82, UR10 ;  /* 0x0000000a52527c20 */ /* 0x000fe20008410000 */
[----:B------:R-:W-:Y:S01]  /*4b10*/  FSEL R80, R81, RZ, P1 ;  /* 0x000000ff51507208 */ /* 0x000fe20000800000 */
[----:B------:R-:W-:Y:S01]  /*4b20*/  FMUL.FTZ R163, R163, UR10 ;  /* 0x0000000aa3a37c20 */ /* 0x000fe20008410000 */
[----:B------:R-:W-:-:S02]  /*4b30*/  ISETP.NE.AND P1, PT, R164, RZ, PT ;  /* 0x000000ffa400720c */ /* 0x000fc40003f25270 */
[----:B------:R-:W-:Y:S02]  /*4b40*/  FSEL R81, R124, RZ, P0 ;  /* 0x000000ff7c517208 */ /* 0x000fe40000000000 */
[----:B------:R-:W-:Y:S02]  /*4b50*/  FSEL R124, R83, RZ, P2 ;  /* 0x000000ff537c7208 */ /* 0x000fe40001000000 */
[----:B------:R-:W-:Y:S02]  /*4b60*/  FSEL R83, R160, RZ, P5 ;  /* 0x000000ffa0537208 */ /* 0x000fe40002800000 */
[----:B------:R-:W-:Y:S02]  /*4b70*/  LOP3.LUT P6, RZ, R168, 0x4, RZ, 0xc0, !PT ;  /* 0x00000004a8ff7812 */ /* 0x000fe400078cc0ff */
[----:B------:R-:W-:Y:S02]  /*4b80*/  FSETP.GTU.FTZ.AND P5, PT, R162, R151, PT ;  /* 0x00000097a200720b */ /* 0x000fe40003fbc000 */
        /* <DEDUP_REMOVED lines=8> */
[----:B------:R-:W-:Y:S01]  /*4c10*/  @P1 FADD.FTZ R124, R84, R124 ;  /* 0x0000007c547c1221 */ /* 0x000fe20000010000 */
[----:B------:R-:W-:Y:S01]  /*4c20*/  @P1 FADD.FTZ R125, R85, R125 ;  /* 0x0000007d557d1221 */ /* 0x000fe20000010000 */
[----:B------:R-:W-:Y:S01]  /*4c30*/  @P1 FADD.FTZ R126, R86, R126 ;  /* 0x0000007e567e1221 */ /* 0x000fe20000010000 */
[----:B------:R-:W-:Y:S01]  /*4c40*/  @P1 FADD.FTZ R127, R87, R127 ;  /* 0x0000007f577f1221 */ /* 0x000fe20000010000 */
[----:B------:R-:W-:Y:S01]  /*4c50*/  PLOP3.LUT P5, PT, P5, PT, PT, 0x8, 0x80 ;  /* 0x000000000080781c */ /* 0x000fe20002fae170 */
[----:B------:R-:W-:-:S12]  /*4c60*/  BRA `(.L_x_16835) ;  /* 0x0000005c00607947 */ /* 0x000fd80003800000 */
.L_x_16794:
        /* <DEDUP_REMOVED lines=16> */
.L_x_16838:
        /* <DEDUP_REMOVED lines=13> */
.L_x_16840:
[----:B------:R-:W-:Y:S05]  /*4e40*/  BSYNC.RECONVERGENT B2 ;  /* 0x0000000000027941 */ /* 0x000fea0003800200 */
.L_x_16839:
        /* <DEDUP_REMOVED lines=57> */
.L_x_16837:
[----:B------:R-:W-:Y:S05]  /*51e0*/  BSYNC.RECONVERGENT B1 ;  /* 0x0000000000017941 */ /* 0x000fea0003800200 */
.L_x_16836:
        /* <DEDUP_REMOVED lines=9> */
[----:B------:R-:W-:Y:S01]  /*5280*/  IMAD.MOV.U32 R83, RZ, RZ, 0x2 ;  /* 0x00000002ff537424 */ /* 0x000fe200078e00ff */
[----:B------:R-:W-:-:S02]  /*5290*/  MOV R80, R146 ;  /* 0x0000009200507202 */ /* 0x000fc40000000f00 */
        /* <DEDUP_REMOVED lines=12> */
.L_x_16843:
        /* <DEDUP_REMOVED lines=13> */
.L_x_16845:
[----:B------:R-:W-:Y:S05]  /*5430*/  BSYNC.RECONVERGENT B2 ;  /* 0x0000000000027941 */ /* 0x000fea0003800200 */
.L_x_16844:
        /* <DEDUP_REMOVED lines=44> */
[----:B------:R-:W-:-:S04]  /*5700*/  IMAD.WIDE.U32 R82, R83, -0x326172a9, RZ ;  /* 0xcd9e8d5753527825 */ /* 0x000fc800078e00ff */
[----:B------:R-:W-:Y:S01]  /*5710*/  VIADD R139, R3, 0xdb3d7428 ;  /* 0xdb3d7428038b7836 */ /* 0x000fe20000000000 */
[----:B------:R-:W-:Y:S01]  /*5720*/  LOP3.LUT R140, R137, R140, R83, 0x96, !PT ;  /* 0x0000008c898c7212 */ /* 0x000fe200078e9653 */
[----:B------:R-:W-:-:S03]  /*5730*/  IMAD.MOV.U32 R83, RZ, RZ, RZ ;  /* 0x000000ffff537224 */ /* 0x000fc600078e00ff */
        /* <DEDUP_REMOVED lines=8> */
[----:B------:R-:W-:-:S07]  /*57c0*/  LOP3.LUT R138, R81, R82, R143, 0x96, !PT ;  /* 0x00000052518a7212 */ /* 0x000fce00078e968f */
.L_x_16842:
[----:B------:R-:W-:Y:S05]  /*57d0*/  BSYNC.RECONVERGENT B1 ;  /* 0x0000000000017941 */ /* 0x000fea0003800200 */
.L_x_16841:
[----:B------:R-:W-:Y:S01]  /*57e0*/  I2FP.F32.U32 R81, R80 ;  /* 0x0000005000517245 */ /* 0x000fe20000201000 */
[----:B------:R-:W-:Y:S01]  /*57f0*/  HADD2.F32 R80, -RZ, R156.H0_H0 ;  /* 0x2000009cff507230 */ /* 0x000fe20000004100 */
        /* <DEDUP_REMOVED lines=21> */
.L_x_16848:
        /* <DEDUP_REMOVED lines=13> */
.L_x_16850:
[----:B------:R-:W-:Y:S05]  /*5a20*/  BSYNC.RECONVERGENT B2 ;  /* 0x0000000000027941 */ /* 0x000fea0003800200 */
.L_x_16849:
        /* <DEDUP_REMOVED lines=57> */
.L_x_16847:
[----:B------:R-:W-:Y:S05]  /*5dc0*/  BSYNC.RECONVERGENT B1 ;  /* 0x0000000000017941 */ /* 0x000fea0003800200 */
.L_x_16846:
[----:B------:R-:W-:Y:S01]  /*5dd0*/  I2FP.F32.U32 R81, R81 ;  /* 0x0000005100517245 */ /* 0x000fe20000201000 */
[----:B------:R-:W-:Y:S01]  /*5de0*/  HADD2.F32 R124, -RZ, R124.H1_H1 ;  /* 0x3000007cff7c7230 */ /* 0x000fe20000004100 */
        /* <DEDUP_REMOVED lines=18> */
.L_x_16853:
        /* <DEDUP_REMOVED lines=13> */
.L_x_16855:
[----:B------:R-:W-:Y:S05]  /*5fe0*/  BSYNC.RECONVERGENT B2 ;  /* 0x0000000000027941 */ /* 0x000fea0003800200 */
.L_x_16854:
        /* <DEDUP_REMOVED lines=57> */
.L_x_16852:
[----:B------:R-:W-:Y:S05]  /*6380*/  BSYNC.RECONVERGENT B1 ;  /* 0x0000000000017941 */ /* 0x000fea0003800200 */
.L_x_16851:
[----:B------:R-:W-:Y:S01]  /*6390*/  I2FP.F32.U32 R81, R81 ;  /* 0x0000005100517245 */ /* 0x000fe20000201000 */
[----:B------:R-:W-:Y:S01]  /*63a0*/  HADD2.F32 R82, -RZ, R156.H1_H1 ;  /* 0x3000009cff527230 */ /* 0x000fe20000004100 */
        /* <DEDUP_REMOVED lines=21> */
.L_x_16858:
        /* <DEDUP_REMOVED lines=13> */
.L_x_16860:
[----:B------:R-:W-:Y:S05]  /*65d0*/  BSYNC.RECONVERGENT B2 ;  /* 0x0000000000027941 */ /* 0x000fea0003800200 */
.L_x_16859:
        /* <DEDUP_REMOVED lines=49> */
[----:B------:R-:W-:Y:S02]  /*68f0*/  IMAD.MOV.U32 R139, RZ, RZ, RZ ;  /* 0x000000ffff8b7224 */ /* 0x000fe400078e00ff */
[----:B------:R-:W-:-:S04]  /*6900*/  IMAD.WIDE.U32 R142, R141, -0x326172a9, RZ ;  /* 0xcd9e8d578d8e7825 */ /* 0x000fc800078e00ff */
[----:B------:R-:W-:Y:S01]  /*6910*/  IMAD.WIDE.U32 R140, R137, -0x2daee0ad, RZ ;  /* 0xd2511f53898c7825 */ /* 0x000fe200078e00ff */
[----:B------:R-:W-:-:S03]  /*6920*/  LOP3.LUT R138, R83, R138, R143, 0x96, !PT ;  /* 0x0000008a538a7212 */ /* 0x000fc600078e968f */
[----:B------:R-:W-:Y:S01]  /*6930*/  IMAD.MOV.U32 R146, RZ, RZ, R142 ;  /* 0x000000ffff927224 */ /* 0x000fe200078e008e */
[----:B------:R-:W-:Y:S02]  /*6940*/  LOP3.LUT R137, R128, R82, R141, 0x96, !PT ;  /* 0x0000005280897212 */ /* 0x000fe400078e968d */
[----:B------:R-:W-:Y:S01]  /*6950*/  MOV R82, R0 ;  /* 0x0000000000527202 */ /* 0x000fe20000000f00 */
[----:B------:R-:W-:-:S07]  /*6960*/  IMAD.MOV.U32 R0, RZ, RZ, R140 ;  /* 0x000000ffff007224 */ /* 0x000fce00078e008c */
.L_x_16857:
[----:B------:R-:W-:Y:S05]  /*6970*/  BSYNC.RECONVERGENT B1 ;  /* 0x0000000000017941 */ /* 0x000fea0003800200 */
.L_x_16856:
[----:B------:R-:W-:Y:S01]  /*6980*/  I2FP.F32.U32 R83, R82 ;  /* 0x0000005200537245 */ /* 0x000fe20000201000 */
[----:B------:R-:W-:Y:S01]  /*6990*/  HADD2.F32 R124, -RZ, R125.H0_H0 ;  /* 0x2000007dff7c7230 */ /* 0x000fe20000004100 */
        /* <DEDUP_REMOVED lines=18> */
.L_x_16863:
        /* <DEDUP_REMOVED lines=13> */
.L_x_16865:
[----:B------:R-:W-:Y:S05]  /*6b90*/  BSYNC.RECONVERGENT B2 ;  /* 0x0000000000027941 */ /* 0x000fea0003800200 */
.L_x_16864:
        /* <DEDUP_REMOVED lines=57> */
.L_x_16862:
[----:B------:R-:W-:Y:S05]  /*6f30*/  BSYNC.RECONVERGENT B1 ;  /* 0x0000000000017941 */ /* 0x000fea0003800200 */
.L_x_16861:
[----:B------:R-:W-:Y:S01]  /*6f40*/  I2FP.F32.U32 R83, R82 ;  /* 0x0000005200537245 */ /* 0x000fe20000201000 */
[----:B------:R-:W-:Y:S01]  /*6f50*/  HADD2.F32 R82, -RZ, R157.H0_H0 ;  /* 0x2000009dff527230 */ /* 0x000fe20000004100 */
[----:B------:R-:W-:Y:S03]  /*6f60*/  BSSY.RECONVERGENT B1, `(.L_x_16866) ;  /* 0x000005c000017945 */ /* 0x000fe60003800200 */
[----:B------:R-:W-:Y:S01]  /*6f70*/  FFMA.FTZ R83, R83, R160, 1.1641532182693481445e-10 ;  /* 0x2f00000053537423 */ /* 0x000fe200000100a0 */
[----:B------:R-:W-:-:S04]  /*6f80*/  FMUL.FTZ R82, R82, R151 ;  /* 0x0000009752527220 */ /* 0x000fc80000410000 */
[----:B------:R-:W-:Y:S02]  /*6f90*/  FSETP.GTU.FTZ.AND P2, PT, R83, R150, PT ;  /* 0x000000965300720b */ /* 0x000fe40003f5c000 */
[----:B------:R-:W-:Y:S01]  /*6fa0*/  FSEL R83, R124, RZ, P4 ;  /* 0x000000ff7c537208 */ /* 0x000fe20002000000 */
[----:B------:R-:W-:Y:S01]  /*6fb0*/  IMAD.MOV.U32 R124, RZ, RZ, 0x2 ;  /* 0x00000002ff7c7424 */ /* 0x000fe200078e00ff */
        /* <DEDUP_REMOVED lines=15> */
.L_x_16868:
        /* <DEDUP_REMOVED lines=13> */
.L_x_16870:
[----:B------:R-:W-:Y:S05]  /*7180*/  BSYNC.RECONVERGENT B2 ;  /* 0x0000000000027941 */ /* 0x000fea0003800200 */
.L_x_16869:
        /* <DEDUP_REMOVED lines=57> */
.L_x_16867:
[----:B------:R-:W-:Y:S05]  /*7520*/  BSYNC.RECONVERGENT B1 ;  /* 0x0000000000017941 */ /* 0x000fea0003800200 */
.L_x_16866:
        /* <DEDUP_REMOVED lines=20> */
.L_x_16873:
        /* <DEDUP_REMOVED lines=13> */
.L_x_16875:
[----:B------:R-:W-:Y:S05]  /*7740*/  BSYNC.RECONVERGENT B2 ;  /* 0x0000000000027941 */ /* 0x000fea0003800200 */
.L_x_16874:
        /* <DEDUP_REMOVED lines=57> */
.L_x_16872:
[----:B------:R-:W-:Y:S05]  /*7ae0*/  BSYNC.RECONVERGENT B1 ;  /* 0x0000000000017941 */ /* 0x000fea0003800200 */
.L_x_16871:
[----:B------:R-:W-:Y:S01]  /*7af0*/  I2FP.F32.U32 R83, R83 ;  /* 0x0000005300537245 */ /* 0x000fe20000201000 */
[----:B------:R-:W-:Y:S01]  /*7b00*/  HADD2.F32 R124, -RZ, R157.H1_H1 ;  /* 0x3000009dff7c7230 */ /* 0x000fe20000004100 */
        /* <DEDUP_REMOVED lines=21> */
.L_x_16878:
        /* <DEDUP_REMOVED lines=13> */
.L_x_16880:
[----:B------:R-:W-:Y:S05]  /*7d30*/  BSYNC.RECONVERGENT B2 ;  /* 0x0000000000027941 */ /* 0x000fea0003800200 */
.L_x_16879:
        /* <DEDUP_REMOVED lines=57> */
.L_x_16877:
[----:B------:R-:W-:Y:S05]  /*80d0*/  BSYNC.RECONVERGENT B1 ;  /* 0x0000000000017941 */ /* 0x000fea0003800200 */
.L_x_16876:
[----:B------:R-:W-:Y:S01]  /*80e0*/  ISETP.NE.AND P3, PT, R139, 0x1, PT ;  /* 0x000000018b00780c */ /* 0x000fe20003f65270 */
[----:B------:R-:W-:Y:S01]  /*80f0*/  HADD2.F32 R148, -RZ, R126.H0_H0 ;  /* 0x2000007eff947230 */ /* 0x000fe20000004100 */
[----:B------:R-:W-:Y:S01]  /*8100*/  I2FP.F32.U32 R125, R124 ;  /* 0x0000007c007d7245 */ /* 0x000fe20000201000 */
[----:B------:R-:W-:Y:S01]  /*8110*/  BSSY.RECONVERGENT B1, `(.L_x_16881) ;  /* 0x0000056000017945 */ /* 0x000fe20003800200 */
[----:B------:R-:W-:Y:S02]  /*8120*/  IMAD.MOV.U32 R140, RZ, RZ, 0x2 ;  /* 0x00000002ff8c7424 */ /* 0x000fe400078e00ff */
        /* <DEDUP_REMOVED lines=13> */
.L_x_16883:
        /* <DEDUP_REMOVED lines=13> */
.L_x_16885:
[----:B------:R-:W-:Y:S05]  /*82d0*/  BSYNC.RECONVERGENT B2 ;  /* 0x0000000000027941 */ /* 0x000fea0003800200 */
.L_x_16884:
        /* <DEDUP_REMOVED lines=57> */
.L_x_16882:
[----:B------:R-:W-:Y:S05]  /*8670*/  BSYNC.RECONVERGENT B1 ;  /* 0x0000000000017941 */ /* 0x000fea0003800200 */
.L_x_16881:
[----:B------:R-:W-:Y:S01]  /*8680*/  I2FP.F32.U32 R125, R124 ;  /* 0x0000007c007d7245 */ /* 0x000fe20000201000 */
[----:B------:R-:W-:Y:S01]  /*8690*/  HADD2.F32 R124, -RZ, R158.H0_H0 ;  /* 0x2000009eff7c7230 */ /* 0x000fe20000004100 */
        /* <DEDUP_REMOVED lines=21> */
.L_x_16888:
        /* <DEDUP_REMOVED lines=13> */
.L_x_16890:
[----:B------:R-:W-:Y:S05]  /*88c0*/  BSYNC.RECONVERGENT B2 ;  /* 0x0000000000027941 */ /* 0x000fea0003800200 */
.L_x_16889:
        /* <DEDUP_REMOVED lines=41> */
[----:B------:R-:W-:Y:S02]  /*8b60*/  VIADD R137, R3, 0x1fd5c5a3 ;  /* 0x1fd5c5a303897836 */ /* 0x000fe40000000000 */
[----:B------:R-:W-:-:S03]  /*8b70*/  IMAD.WIDE.U32 R162, R162, -0x2daee0ad, RZ ;  /* 0xd2511f53a2a27825 */ /* 0x000fc600078e00ff */
[----:B------:R-:W-:Y:S01]  /*8b80*/  LOP3.LUT R138, R137, R138, R165, 0x96, !PT ;  /* 0x0000008a898a7212 */ /* 0x000fe200078e96a5 */
[----:B------:R-:W-:-:S04]  /*8b90*/  VIADD R137, R3, 0xdb3d7428 ;  /* 0xdb3d742803897836 */ /* 0x000fc80000000000 */
[----:B------:R-:W-:Y:S01]  /*8ba0*/  IMAD.WIDE.U32 R138, R138, -0x326172a9, RZ ;  /* 0xcd9e8d578a8a7825 */ /* 0x000fe200078e00ff */
[----:B------:R-:W-:-:S04]  /*8bb0*/  LOP3.LUT R137, R137, R164, R163, 0x96, !PT ;  /* 0x000000a489897212 */ /* 0x000fc800078e96a3 */
[----:B------:R-:W-:Y:S01]  /*8bc0*/  LOP3.LUT R125, R125, R166, R139, 0x96, !PT ;  /* 0x000000a67d7d7212 */ /* 0x000fe200078e968b */
[----:B------:R-:W-:-:S04]  /*8bd0*/  IMAD.WIDE.U32 R166, R137, -0x326172a9, RZ ;  /* 0xcd9e8d5789a67825 */ /* 0x000fc800078e00ff */
[----:B------:R-:W-:Y:S02]  /*8be0*/  VIADD R137, R2, 0x8ff34781 ;  /* 0x8ff3478102897836 */ /* 0x000fe40000000000 */
[----:B------:R-:W-:Y:S01]  /*8bf0*/  IMAD.WIDE.U32 R164, R125, -0x2daee0ad, RZ ;  /* 0xd2511f537da47825 */ /* 0x000fe200078e00ff */
[----:B------:R-:W-:Y:S02]  /*8c00*/  MOV R125, R0 ;  /* 0x00000000007d7202 */ /* 0x000fe40000000f00 */
[----:B------:R-:W-:Y:S01]  /*8c10*/  LOP3.LUT R138, R137, R138, R167, 0x96, !PT ;  /* 0x0000008a898a7212 */ /* 0x000fe200078e96a7 */
[----:B------:R-:W-:Y:S01]  /*8c20*/  IMAD.MOV.U32 R146, RZ, RZ, R166 ;  /* 0x000000ffff927224 */ /* 0x000fe200078e00a6 */
[----:B------:R-:W-:Y:S01]  /*8c30*/  LOP3.LUT R137, R128, R162, R165, 0x96, !PT ;  /* 0x000000a280897212 */ /* 0x000fe200078e96a5 */
[----:B------:R-:W-:Y:S02]  /*8c40*/  IMAD.MOV.U32 R0, RZ, RZ, R164 ;  /* 0x000000ffff007224 */ /* 0x000fe400078e00a4 */
[----:B------:R-:W-:-:S07]  /*8c50*/  IMAD.MOV.U32 R139, RZ, RZ, RZ ;  /* 0x000000ffff8b7224 */ /* 0x000fce00078e00ff */
.L_x_16887:
[----:B------:R-:W-:Y:S05]  /*8c60*/  BSYNC.RECONVERGENT B1 ;  /* 0x0000000000017941 */ /* 0x000fea0003800200 */
.L_x_16886:
[----:B------:R-:W-:Y:S01]  /*8c70*/  ISETP.NE.AND P4, PT, R139, 0x1, PT ;  /* 0x000000018b00780c */ /* 0x000fe20003f85270 */
[----:B------:R-:W-:Y:S01]  /*8c80*/  HADD2.F32 R148, -RZ, R126.H1_H1 ;  /* 0x3000007eff947230 */ /* 0x000fe20000004100 */
        /* <DEDUP_REMOVED lines=16> */
.L_x_16893:
        /* <DEDUP_REMOVED lines=13> */
.L_x_16895:
[----:B------:R-:W-:Y:S05]  /*8e60*/  BSYNC.RECONVERGENT B2 ;  /* 0x0000000000027941 */ /* 0x000fea0003800200 */
.L_x_16894:
        /* <DEDUP_REMOVED lines=20> */
[----:B------:R-:W-:Y:S02]  /*8fb0*/  IADD3 R125, PT, PT, R3, 0x32370b8f, RZ ;  /* 0x32370b8f037d7810 */ /* 0x000fe40007ffe0ff */
        /* <DEDUP_REMOVED lines=36> */
.L_x_16892:
[----:B------:R-:W-:Y:S05]  /*9200*/  BSYNC.RECONVERGENT B1 ;  /* 0x0000000000017941 */ /* 0x000fea0003800200 */
.L_x_16891:
[----:B------:R-:W-:Y:S01]  /*9210*/  I2FP.F32.U32 R125, R126 ;  /* 0x0000007e007d7245 */ /* 0x000fe20000201000 */
[----:B------:R-:W-:Y:S01]  /*9220*/  HADD2.F32 R126, -RZ, R158.H1_H1 ;  /* 0x3000009eff7e7230 */ /* 0x000fe20000004100 */
        /* <DEDUP_REMOVED lines=21> */
.L_x_16898:
        /* <DEDUP_REMOVED lines=13> */
.L_x_16900:
[----:B------:R-:W-:Y:S05]  /*9450*/  BSYNC.RECONVERGENT B2 ;  /* 0x0000000000027941 */ /* 0x000fea0003800200 */
.L_x_16899:
        /* <DEDUP_REMOVED lines=57> */
.L_x_16897:
[----:B------:R-:W-:Y:S05]  /*97f0*/  BSYNC.RECONVERGENT B1 ;  /* 0x0000000000017941 */ /* 0x000fea0003800200 */
.L_x_16896:
[----:B------:R-:W-:Y:S01]  /*9800*/  ISETP.NE.AND P5, PT, R162, 0x1, PT ;  /* 0x00000001a200780c */ /* 0x000fe20003fa5270 */
[----:B------:R-:W-:Y:S01]  /*9810*/  HADD2.F32 R148, -RZ, R127.H0_H0 ;  /* 0x2000007fff947230 */ /* 0x000fe20000004100 */
        /* <DEDUP_REMOVED lines=16> */
.L_x_16903:
        /* <DEDUP_REMOVED lines=13> */
.L_x_16905:
[----:B------:R-:W-:Y:S05]  /*99f0*/  BSYNC.RECONVERGENT B2 ;  /* 0x0000000000027941 */ /* 0x000fea0003800200 */
.L_x_16904:
        /* <DEDUP_REMOVED lines=49> */
[----:B------:R-:W-:Y:S01]  /*9d10*/  LOP3.LUT R137, R137, R166, R139, 0x96, !PT ;  /* 0x000000a689897212 */ /* 0x000fe200078e968b */
[----:B------:R-:W-:Y:S02]  /*9d20*/  VIADD R139, R2, 0x8ff34781 ;  /* 0x8ff34781028b7836 */ /* 0x000fe40000000000 */
[----:B------:R-:W-:-:S04]  /*9d30*/  IMAD.WIDE.U32 R166, R165, -0x326172a9, RZ ;  /* 0xcd9e8d57a5a67825 */ /* 0x000fc800078e00ff */
[----:B------:R-:W-:Y:S01]  /*9d40*/  IMAD.WIDE.U32 R164, R137, -0x2daee0ad, RZ ;  /* 0xd2511f5389a47825 */ /* 0x000fe200078e00ff */
[----:B------:R-:W-:-:S03]  /*9d50*/  LOP3.LUT R138, R139, R138, R167, 0x96, !PT ;  /* 0x0000008a8b8a7212 */ /* 0x000fc600078e96a7 */
[----:B------:R-:W-:Y:S01]  /*9d60*/  IMAD.MOV.U32 R146, RZ, RZ, R166 ;  /* 0x000000ffff927224 */ /* 0x000fe200078e00a6 */
[----:B------:R-:W-:Y:S01]  /*9d70*/  LOP3.LUT R137, R128, R162, R165, 0x96, !PT ;  /* 0x000000a280897212 */ /* 0x000fe200078e96a5 */
[----:B------:R-:W-:-:S07]  /*9d80*/  IMAD.MOV.U32 R0, RZ, RZ, R164 ;  /* 0x000000ffff007224 */ /* 0x000fce00078e00a4 */
.L_x_16902:
[----:B------:R-:W-:Y:S05]  /*9d90*/  BSYNC.RECONVERGENT B1 ;  /* 0x0000000000017941 */ /* 0x000fea0003800200 */
.L_x_16901:
[----:B------:R-:W-:Y:S01]  /*9da0*/  I2FP.F32.U32 R139, R126 ;  /* 0x0000007e008b7245 */ /* 0x000fe20000201000 */
[----:B------:R-:W-:Y:S01]  /*9db0*/  HADD2.F32 R126, -RZ, R159.H0_H0 ;  /* 0x2000009fff7e7230 */ /* 0x000fe20000004100 */
        /* <DEDUP_REMOVED lines=21> */
.L_x_16908:
        /* <DEDUP_REMOVED lines=13> */
.L_x_16910:
[----:B------:R-:W-:Y:S05]  /*9fe0*/  BSYNC.RECONVERGENT B2 ;  /* 0x0000000000027941 */ /* 0x000fea0003800200 */
.L_x_16909:
        /* <DEDUP_REMOVED lines=57> */
.L_x_16907:
[----:B------:R-:W-:Y:S05]  /*a380*/  BSYNC.RECONVERGENT B1 ;  /* 0x0000000000017941 */ /* 0x000fea0003800200 */
.L_x_16906:
[----:B------:R-:W-:Y:S01]  /*a390*/  ISETP.NE.AND P6, PT, R164, 0x1, PT ;  /* 0x00000001a400780c */ /* 0x000fe20003fc5270 */
[----:B------:R-:W-:Y:S01]  /*a3a0*/  HADD2.F32 R162, -RZ, R127.H1_H1 ;  /* 0x3000007fffa27230 */ /* 0x000fe20000004100 */
        /* <DEDUP_REMOVED lines=16> */
.L_x_16913:
        /* <DEDUP_REMOVED lines=15> */
.L_x_16915:
[----:B------:R-:W-:Y:S05]  /*a5a0*/  BSYNC.RECONVERGENT B2 ;  /* 0x0000000000027941 */ /* 0x000fea0003800200 */
.L_x_16914:
        /* <DEDUP_REMOVED lines=57> */
.L_x_16912:
[----:B------:R-:W-:Y:S05]  /*a940*/  BSYNC.RECONVERGENT B1 ;  /* 0x0000000000017941 */ /* 0x000fea0003800200 */
.L_x_16911:
[----:B------:R-:W-:Y:S01]  /*a950*/  I2FP.F32.U32 R127, R127 ;  /* 0x0000007f007f7245 */ /* 0x000fe20000201000 */
[----:B------:R-:W-:-:S04]  /*a960*/  HADD2.F32 R162, -RZ, R159.H1_H1 ;  /* 0x3000009fffa27230 */ /* 0x000fc80000004100 */
[----:B------:R-:W-:Y:S01]  /*a970*/  FFMA.FTZ R127, R127, R160, 1.1641532182693481445e-10 ;  /* 0x2f0000007f7f7423 */ /* 0x000fe200000100a0 */
[----:B------:R-:W-:-:S04]  /*a980*/  FMUL.FTZ R162, R162, R151 ;  /* 0x00000097a2a27220 */ /* 0x000fc80000410000 */
[----:B------:R-:W-:Y:S02]  /*a990*/  FSETP.GTU.FTZ.AND P6, PT, R127, R150, PT ;  /* 0x000000967f00720b */ /* 0x000fe40003fdc000 */
[----:B------:R-:W-:Y:S02]  /*a9a0*/  FSEL R127, R172, RZ, P5 ;  /* 0x000000ffac7f7208 */ /* 0x000fe40002800000 */
[----:B------:R-:W-:Y:S02]  /*a9b0*/  FSEL R162, R162, RZ, !P6 ;  /* 0x000000ffa2a27208 */ /* 0x000fe40007000000 */
[----:B------:R-:W-:-:S03]  /*a9c0*/  SEL R150, RZ, 0x1, P6 ;  /* 0x00000001ff967807 */ /* 0x000fc60003000000 */
[----:B------:R-:W-:-:S04]  /*a9d0*/  FADD.FTZ R127, R162, R127 ;  /* 0x0000007fa27f7221 */ /* 0x000fc80000010000 */
[----:B------:R-:W-:-:S07]  /*a9e0*/  @P1 FADD.FTZ R127, R87, R127 ;  /* 0x0000007f577f1221 */ /* 0x000fce0000010000 */
.L_x_16835:
        /* <DEDUP_REMOVED lines=44> */
.L_x_16916:
[----:B------:R-:W-:Y:S01]  /*acb0*/  MOV R151, R0 ;  /* 0x0000000000977202 */ /* 0x000fe20000000f00 */
[----:B------:R-:W-:-:S07]  /*acc0*/  VIADD R0, R149, 0x20 ;  /* 0x0000002095007836 */ /* 0x000fce0000000000 */
.L_x_16793:
[----:B------:R-:W-:Y:S05]  /*acd0*/  BSYNC.RECONVERGENT B0 ;  /* 0x0000000000007941 */ /* 0x000fea0003800200 */
.L_x_16792:
        /* <DEDUP_REMOVED lines=36> */
.L_x_16922:
        /* <DEDUP_REMOVED lines=13> */
.L_x_16924:
[----:B------:R-:W-:Y:S05]  /*aff0*/  BSYNC.RECONVERGENT B2 ;  /* 0x0000000000027941 */ /* 0x000fea0003800200 */
.L_x_16923:
        /* <DEDUP_REMOVED lines=55> */
[----:B------:R-:W-:-:S07]  /*b370*/  MOV R92, R151 ;  /* 0x00000097005c7202 */ /* 0x000fce0000000f00 */
.L_x_16921:
[----:B------:R-:W-:Y:S05]  /*b380*/  BSYNC.RECONVERGENT B1 ;  /* 0x0000000000017941 */ /* 0x000fea0003800200 */
.L_x_16920:
[----:B------:R-:W0:Y:S01]  /*b390*/  LDC R150, c[0x0][0x404] ;  /* 0x00010100ff967b82 */ /* 0x000e220000000800 */
[----:B------:R-:W-:Y:S01]  /*b3a0*/  I2FP.F32.U32 R92, R92 ;  /* 0x0000005c005c7245 */ /* 0x000fe20000201000 */
[----:B------:R-:W-:Y:S01]  /*b3b0*/  IMAD.MOV.U32 R161, RZ, RZ, 0x2f800000 ;  /* 0x2f800000ffa17424 */ /* 0x000fe200078e00ff */
[----:B------:R-:W-:Y:S01]  /*b3c0*/  ISETP.NE.AND P2, PT, R94, 0x1, PT ;  /* 0x000000015e00780c */ /* 0x000fe20003f45270 */
[----:B------:R-:W-:Y:S01]  /*b3d0*/  BSSY.RECONVERGENT B1, `(.L_x_16925) ;  /* 0x000005a000017945 */ /* 0x000fe20003800200 */
[----:B------:R-:W-:Y:S01]  /*b3e0*/  LOP3.LUT R168, R168, 0xffffffef, RZ, 0xc0, !PT ;  /* 0xffffffefa8a87812 */ /* 0x000fe200078ec0ff */
[----:B------:R-:W-:Y:S01]  /*b3f0*/  FFMA.FTZ R93, R92, R161, 1.1641532182693481445e-10 ;  /* 0x2f0000005c5d7423 */ /* 0x000fe200000100a1 */
[----:B-----5:R-:W-:Y:S01]  /*b400*/  HADD2.F32 R92, -RZ, R120.H0_H0 ;  /* 0x20000078ff5c7230 */ /* 0x020fe20000004100 */
[----:B------:R-:W1:Y:S01]  /*b410*/  LDC R151, c[0x0][0x408] ;  /* 0x00010200ff977b82 */ /* 0x000e620000000800 */
[----:B------:R-:W-:Y:S02]  /*b420*/  HFMA2 R95, -RZ, RZ, 0, 1.1920928955078125e-07 ;  /* 0x00000002ff5f7431 */ /* 0x000fe400000001ff */
        /* <DEDUP_REMOVED lines=13> */
.L_x_16927:
        /* <DEDUP_REMOVED lines=13> */
.L_x_16929:
[----:B------:R-:W-:Y:S05]  /*b5d0*/  BSYNC.RECONVERGENT B2 ;  /* 0x0000000000027941 */ /* 0x000fea0003800200 */
.L_x_16928:
        /* <DEDUP_REMOVED lines=57> */
.L_x_16926:
[----:B------:R-:W-:Y:S05]  /*b970*/  BSYNC.RECONVERGENT B1 ;  /* 0x0000000000017941 */ /* 0x000fea0003800200 */
.L_x_16925:
        /* <DEDUP_REMOVED lines=23> */
.L_x_16932:
        /* <DEDUP_REMOVED lines=13> */
.L_x_16934:
[----:B------:R-:W-:Y:S05]  /*bbc0*/  BSYNC.RECONVERGENT B2 ;  /* 0x0000000000027941 */ /* 0x000fea0003800200 */
.L_x_16933:
        /* <DEDUP_REMOVED lines=57> */
.L_x_16931:
[----:B------:R-:W-:Y:S05]  /*bf60*/  BSYNC.RECONVERGENT B1 ;  /* 0x0000000000017941 */ /* 0x000fea0003800200 */
.L_x_16930:
        /* <DEDUP_REMOVED lines=20> */
.L_x_16937:
        /* <DEDUP_REMOVED lines=13> */
.L_x_16939:
[----:B------:R-:W-:Y:S05]  /*c180*/  BSYNC.RECONVERGENT B2 ;  /* 0x0000000000027941 */ /* 0x000fea0003800200 */
.L_x_16938:
        /* <DEDUP_REMOVED lines=57> */
.L_x_16936:
[----:B------:R-:W-:Y:S05]  /*c520*/  BSYNC.RECONVERGENT B1 ;  /* 0x0000000000017941 */ /* 0x000fea0003800200 */
.L_x_16935:
[----:B------:R-:W-:Y:S01]  /*c530*/  I2FP.F32.U32 R94, R93 ;  /* 0x0000005d005e7245 */ /* 0x000fe20000201000 */
[----:B------:R-:W-:Y:S01]  /*c540*/  HADD2.F32 R140, -RZ, R156.H1_H1 ;  /* 0x3000009cff8c7230 */ /* 0x000fe20000004100 */
        /* <DEDUP_REMOVED lines=21> */
.L_x_16942:
        /* <DEDUP_REMOVED lines=13> */
.L_x_16944:
[----:B------:R-:W-:Y:S05]  /*c770*/  BSYNC.RECONVERGENT B2 ;  /* 0x0000000000027941 */ /* 0x000fea0003800200 */
.L_x_16943:
        /* <DEDUP_REMOVED lines=57> */
.L_x_16941:
[----:B------:R-:W-:Y:S05]  /*cb10*/  BSYNC.RECONVERGENT B1 ;  /* 0x0000000000017941 */ /* 0x000fea0003800200 */
.L_x_16940:
[----:B------:R-:W-:Y:S01]  /*cb20*/  I2FP.F32.U32 R94, R94 ;  /* 0x0000005e005e7245 */ /* 0x000fe20000201000 */
[----:B------:R-:W-:Y:S01]  /*cb30*/  BSSY.RECONVERGENT B1, `(.L_x_16945) ;  /* 0x000005a000017945 */ /* 0x000fe20003800200 */
[----:B------:R-:W-:Y:S01]  /*cb40*/  ISETP.NE.AND P2, PT, R139, 0x1, PT ;  /* 0x000000018b00780c */ /* 0x000fe20003f45270 */
[----:B------:R-:W-:Y:S01]  /*cb50*/  IMAD.MOV.U32 R141, RZ, RZ, 0x2 ;  /* 0x00000002ff8d7424 */ /* 0x000fe200078e00ff */
[----:B------:R-:W-:Y:S01]  /*cb60*/  LOP3.LUT R168, R168, 0xfffffffb, RZ, 0xc0, !PT ;  /* 0xfffffffba8a87812 */ /* 0x000fe200078ec0ff */
[----:B------:R-:W-:Y:S01]  /*cb70*/  FFMA.FTZ R95, R94, R161, 1.1641532182693481445e-10 ;  /* 0x2f0000005e5f7423 */ /* 0x000fe200000100a1 */
[----:B------:R-:W-:-:S04]  /*cb80*/  HADD2.F32 R94, -RZ, R121.H0_H0 ;  /* 0x20000079ff5e7230 */ /* 0x000fc80000004100 */
        /* <DEDUP_REMOVED lines=13> */
.L_x_16947:
        /* <DEDUP_REMOVED lines=13> */
.L_x_16949:
[----:B------:R-:W-:Y:S05]  /*cd30*/  BSYNC.RECONVERGENT B2 ;  /* 0x0000000000027941 */ /* 0x000fea0003800200 */
.L_x_16948:
        /* <DEDUP_REMOVED lines=57> */
.L_x_16946:
[----:B------:R-:W-:Y:S05]  /*d0d0*/  BSYNC.RECONVERGENT B1 ;  /* 0x0000000000017941 */ /* 0x000fea0003800200 */
.L_x_16945:
        /* <DEDUP_REMOVED lines=23> */
.L_x_16952:
        /* <DEDUP_REMOVED lines=13> */
.L_x_16954:
[----:B------:R-:W-:Y:S05]  /*d320*/  BSYNC.RECONVERGENT B2 ;  /* 0x0000000000027941 */ /* 0x000fea0003800200 */
.L_x_16953:
        /* <DEDUP_REMOVED lines=57> */
.L_x_16951:
[----:B------:R-:W-:Y:S05]  /*d6c0*/  BSYNC.RECONVERGENT B1 ;  /* 0x0000000000017941 */ /* 0x000fea0003800200 */
.L_x_16950:
[----:B------:R-:W-:Y:S01]  /*d6d0*/  I2FP.F32.U32 R120, R95 ;  /* 0x0000005f00787245 */ /* 0x000fe20000201000 */
[----:B------:R-:W-:Y:S01]  /*d6e0*/  HADD2.F32 R140, -RZ, R121.H1_H1 ;  /* 0x30000079ff8c7230 */ /* 0x000fe20000004100 */
        /* <DEDUP_REMOVED lines=18> */
.L_x_16957:
        /* <DEDUP_REMOVED lines=13> */
.L_x_16959:
[----:B------:R-:W-:Y:S05]  /*d8e0*/  BSYNC.RECONVERGENT B2 ;  /* 0x0000000000027941 */ /* 0x000fea0003800200 */
.L_x_16958:
        /* <DEDUP_REMOVED lines=57> */
.L_x_16956:
[----:B------:R-:W-:Y:S05]  /*dc80*/  BSYNC.RECONVERGENT B1 ;  /* 0x0000000000017941 */ /* 0x000fea0003800200 */
.L_x_16955:
[----:B------:R-:W-:Y:S01]  /*dc90*/  I2FP.F32.U32 R120, R120 ;  /* 0x0000007800787245 */ /* 0x000fe20000201000 */
[----:B------:R-:W-:Y:S01]  /*dca0*/  HADD2.F32 R140, -RZ, R157.H1_H1 ;  /* 0x3000009dff8c7230 */ /* 0x000fe20000004100 */
        /* <DEDUP_REMOVED lines=21> */
.L_x_16962:
        /* <DEDUP_REMOVED lines=13> */
.L_x_16964:
[----:B------:R-:W-:Y:S05]  /*ded0*/  BSYNC.RECONVERGENT B2 ;  /* 0x0000000000027941 */ /* 0x000fea0003800200 */
.L_x_16963:
        /* <DEDUP_REMOVED lines=57> */
.L_x_16961:
[----:B------:R-:W-:Y:S05]  /*e270*/  BSYNC.RECONVERGENT B1 ;  /* 0x0000000000017941 */ /* 0x000fea0003800200 */
.L_x_16960:
[----:B------:R-:W-:Y:S01]  /*e280*/  ISETP.NE.AND P3, PT, R139, 0x1, PT ;  /* 0x000000018b00780c */ /* 0x000fe20003f65270 */
[----:B------:R-:W-:Y:S01]  /*e290*/  HADD2.F32 R140, -RZ, R122.H0_H0 ;  /* 0x2000007aff8c7230 */ /* 0x000fe20000004100 */
        /* <DEDUP_REMOVED lines=16> */
.L_x_16967:
        /* <DEDUP_REMOVED lines=13> */
.L_x_16969:
[----:B------:R-:W-:Y:S05]  /*e470*/  BSYNC.RECONVERGENT B2 ;  /* 0x0000000000027941 */ /* 0x000fea0003800200 */
.L_x_16968:
        /* <DEDUP_REMOVED lines=57> */
.L_x_16966:
[----:B------:R-:W-:Y:S05]  /*e810*/  BSYNC.RECONVERGENT B1 ;  /* 0x0000000000017941 */ /* 0x000fea0003800200 */
.L_x_16965:
[----:B------:R-:W-:Y:S01]  /*e820*/  I2FP.F32.U32 R120, R120 ;  /* 0x0000007800787245 */ /* 0x000fe20000201000 */
[----:B------:R-:W-:Y:S01]  /*e830*/  HADD2.F32 R140, -RZ, R158.H0_H0 ;  /* 0x2000009eff8c7230 */ /* 0x000fe20000004100 */
        /* <DEDUP_REMOVED lines=21> */
.L_x_16972:
        /* <DEDUP_REMOVED lines=13> */
.L_x_16974:
[----:B------:R-:W-:Y:S05]  /*ea60*/  BSYNC.RECONVERGENT B2 ;  /* 0x0000000000027941 */ /* 0x000fea0003800200 */
.L_x_16973:
        /* <DEDUP_REMOVED lines=57> */
.L_x_16971:
[----:B------:R-:W-:Y:S05]  /*ee00*/  BSYNC.RECONVERGENT B1 ;  /* 0x0000000000017941 */ /* 0x000fea0003800200 */
.L_x_16970:
        /* <DEDUP_REMOVED lines=18> */
.L_x_16977:
        /* <DEDUP_REMOVED lines=13> */
.L_x_16979:
[----:B------:R-:W-:Y:S05]  /*f000*/  BSYNC.RECONVERGENT B2 ;  /* 0x0000000000027941 */ /* 0x000fea0003800200 */
.L_x_16978:
        /* <DEDUP_REMOVED lines=48> */
[----:B------:R-:W-:Y:S02]  /*f310*/  IMAD.MOV.U32 R139, RZ, RZ, R160 ;  /* 0x000000ffff8b7224 */ /* 0x000fe400078e00a0 */
        /* <DEDUP_REMOVED lines=8> */
.L_x_16976:
[----:B------:R-:W-:Y:S05]  /*f3a0*/  BSYNC.RECONVERGENT B1 ;  /* 0x0000000000017941 */ /* 0x000fea0003800200 */
.L_x_16975:
        /* <DEDUP_REMOVED lines=23> */
.L_x_16982:
        /* <DEDUP_REMOVED lines=13> */
.L_x_16984:
[----:B------:R-:W-:Y:S05]  /*f5f0*/  BSYNC.RECONVERGENT B2 ;  /* 0x0000000000027941 */ /* 0x000fea0003800200 */
.L_x_16983:
        /* <DEDUP_REMOVED lines=57> */
.L_x_16981:
[----:B------:R-:W-:Y:S05]  /*f990*/  BSYNC.RECONVERGENT B1 ;  /* 0x0000000000017941 */ /* 0x000fea0003800200 */
.L_x_16980:
[----:B------:R-:W-:Y:S01]  /*f9a0*/  ISETP.NE.AND P5, PT, R163, 0x1, PT ;  /* 0x00000001a300780c */ /* 0x000fe20003fa5270 */
[----:B------:R-:W-:Y:S01]  /*f9b0*/  HADD2.F32 R148, -RZ, R123.H0_H0 ;  /* 0x2000007bff947230 */ /* 0x000fe20000004100 */
        /* <DEDUP_REMOVED lines=16> */
.L_x_16987:
        /* <DEDUP_REMOVED lines=13> */
.L_x_16989:
[----:B------:R-:W-:Y:S05]  /*fb90*/  BSYNC.RECONVERGENT B2 ;  /* 0x0000000000027941 */ /* 0x000fea0003800200 */
.L_x_16988:
        /* <DEDUP_REMOVED lines=52> */
[----:B------:R-:W-:Y:S02]  /*fee0*/  LOP3.LUT R138, R139, R138, R167, 0x96, !PT ;  /* 0x0000008a8b8a7212 */ /* 0x000fe400078e96a7 */
[----:B------:R-:W-:Y:S02]  /*fef0*/  MOV R146, R166 ;  /* 0x000000a600927202 */ /* 0x000fe40000000f00 */
[----:B------:R-:W-:Y:S01]  /*ff00*/  MOV R160, R164 ;  /* 0x000000a400a07202 */ /* 0x000fe20000000f00 */
[----:B------:R-:W-:Y:S01]  /*ff10*/  IMAD.MOV.U32 R164, RZ, RZ, RZ ;  /* 0x000000ffffa47224 */ /* 0x000fe200078e00ff */
[----:B------:R-:W-:-:S07]  /*ff20*/  LOP3.LUT R137, R128, R162, R165, 0x96, !PT ;  /* 0x000000a280897212 */ /* 0x000fce00078e96a5 */
.L_x_16986:
[----:B------:R-:W-:Y:S05]  /*ff30*/  BSYNC.RECONVERGENT B1 ;  /* 0x0000000000017941 */ /* 0x000fea0003800200 */
.L_x_16985:
        /* <DEDUP_REMOVED lines=23> */
.L_x_16992:
        /* <DEDUP_REMOVED lines=13> */
.L_x_16994:
[----:B------:R-:W-:Y:S05]  /*10180*/  BSYNC.RECONVERGENT B2 ;  /* 0x0000000000027941 */ /* 0x000fea0003800200 */
.L_x_16993:
        /* <DEDUP_REMOVED lines=57> */
.L_x_16991:
[----:B------:R-:W-:Y:S05]  /*10520*/  BSYNC.RECONVERGENT B1 ;  /* 0x0000000000017941 */ /* 0x000fea0003800200 */
.L_x_16990:
[----:B------:R-:W-:Y:S01]  /*10530*/  ISETP.NE.AND P6, PT, R165, 0x1, PT ;  /* 0x00000001a500780c */ /* 0x000fe20003fc5270 */
[----:B------:R-:W-:Y:S01]  /*10540*/  HADD2.F32 R162, -RZ, R123.H1_H1 ;  /* 0x3000007bffa27230 */ /* 0x000fe20000004100 */
[----:B------:R-:W-:Y:S01]  /*10550*/  I2FP.F32.U32 R148, R148 ;  /* 0x0000009400947245 */ /* 0x000fe20000201000 */
[----:B------:R-:W-:Y:S01]  /*10560*/  BSSY.RECONVERGENT B1, `(.L_x_16995) ;  /* 0x0000058000017945 */ /* 0x000fe20003800200 */
[----:B------:R-:W-:Y:S02]  /*10570*/  MOV R163, R146 ;  /* 0x0000009200a37202 */ /* 0x000fe40000000f00 */
[----:B------:R-:W-:Y:S01]  /*10580*/  FMUL.FTZ R172, R162, R151 ;  /* 0x00000097a2ac7220 */ /* 0x000fe20000410000 */
        /* <DEDUP_REMOVED lines=12> */
.L_x_16997:
        /* <DEDUP_REMOVED lines=15> */
.L_x_16999:
[----:B------:R-:W-:Y:S05]  /*10740*/  BSYNC.RECONVERGENT B2 ;  /* 0x0000000000027941 */ /* 0x000fea0003800200 */
.L_x_16998:
        /* <DEDUP_REMOVED lines=49> */
[----:B------:R-:W-:Y:S01]  /*10a60*/  LOP3.LUT R123, R123, R170, R165, 0x96, !PT ;  /* 0x000000aa7b7b7212 */ /* 0x000fe200078e96a5 */
[----:B------:R-:W-:Y:S02]  /*10a70*/  IMAD.MOV.U32 R163, RZ, RZ, R160 ;  /* 0x000000ffffa37224 */ /* 0x000fe400078e00a0 */
[----:B------:R-:W-:-:S04]  /*10a80*/  IMAD.WIDE.U32 R170, R167, -0x326172a9, RZ ;  /* 0xcd9e8d57a7aa7825 */ /* 0x000fc800078e00ff */
[----:B------:R-:W-:Y:S01]  /*10a90*/  IMAD.WIDE.U32 R166, R123, -0x2daee0ad, RZ ;  /* 0xd2511f537ba67825 */ /* 0x000fe200078e00ff */
[----:B------:R-:W-:Y:S02]  /*10aa0*/  LOP3.LUT R138, R137, R164, R171, 0x96, !PT ;  /* 0x000000a4898a7212 */ /* 0x000fe400078e96ab */
[----:B------:R-:W-:Y:S02]  /*10ab0*/  MOV R146, R170 ;  /* 0x000000aa00927202 */ /* 0x000fe40000000f00 */
[----:B------:R-:W-:Y:S02]  /*10ac0*/  LOP3.LUT R137, R128, R162, R167, 0x96, !PT ;  /* 0x000000a280897212 */ /* 0x000fe400078e96a7 */
[----:B------:R-:W-:-:S07]  /*10ad0*/  MOV R160, R166 ;  /* 0x000000a600a07202 */ /* 0x000fce0000000f00 */
.L_x_16996:
[----:B------:R-:W-:Y:S05]  /*10ae0*/  BSYNC.RECONVERGENT B1 ;  /* 0x0000000000017941 */ /* 0x000fea0003800200 */
.L_x_16995:
[----:B------:R-:W-:Y:S01]  /*10af0*/  I2FP.F32.U32 R162, R163 ;  /* 0x000000a300a27245 */ /* 0x000fe20000201000 */
[----:B------:R-:W-:-:S04]  /*10b00*/  HADD2.F32 R164, -RZ, R159.H1_H1 ;  /* 0x3000009fffa47230 */ /* 0x000fc80000004100 */
[----:B------:R-:W-:Y:S01]  /*10b10*/  FFMA.FTZ R161, R162, R161, 1.1641532182693481445e-10 ;  /* 0x2f000000a2a17423 */ /* 0x000fe200000100a1 */
[----:B------:R-:W-:Y:S01]  /*10b20*/  FMUL.FTZ R123, R164, R151 ;  /* 0x00000097a47b7220 */ /* 0x000fe20000410000 */
[----:B------:R-:W-:-:S03]  /*10b30*/  FSEL R162, R172, RZ, P5 ;  /* 0x000000ffaca27208 */ /* 0x000fc60002800000 */
[----:B------:R-:W-:-:S04]  /*10b40*/  FSETP.GTU.FTZ.AND P6, PT, R161, R150, PT ;  /* 0x00000096a100720b */ /* 0x000fc80003fdc000 */
[----:B------:R-:W-:Y:S02]  /*10b50*/  FSEL R123, R123, RZ, !P6 ;  /* 0x000000ff7b7b7208 */ /* 0x000fe40007000000 */
[----:B------:R-:W-:-:S03]  /*10b60*/  SEL R150, RZ, 0x1, P6 ;  /* 0x00000001ff967807 */ /* 0x000fc60003000000 */
[----:B------:R-:W-:-:S04]  /*10b70*/  FADD.FTZ R123, R123, R162 ;  /* 0x000000a27b7b7221 */ /* 0x000fc80000010000 */
[----:B------:R-:W-:Y:S01]  /*10b80*/  @P1 FADD.FTZ R123, R87, R123 ;  /* 0x0000007b577b1221 */ /* 0x000fe20000010000 */
[----:B------:R-:W-:Y:S06]  /*10b90*/  BRA `(.L_x_17000) ;  /* 0x0000002c00d47947 */ /* 0x000fec0003800000 */
.L_x_16919:
[----:B------:R-:W-:Y:S01]  /*10ba0*/  ISETP.NE.AND P2, PT, R148, 0x1, PT ;  /* 0x000000019400780c */ /* 0x000fe20003f45270 */
[----:B------:R-:W-:Y:S01]  /*10bb0*/  BSSY.RECONVERGENT B1, `(.L_x_17001) ;  /* 0x0000055000017945 */ /* 0x000fe20003800200 */
[----:B--2---:R-:W-:Y:S02]  /*10bc0*/  HFMA2 R95, -RZ, RZ, 0, 1.1920928955078125e-07 ;  /* 0x00000002ff5f7431 */ /* 0x004fe400000001ff */
[----:B------:R-:W-:Y:S01]  /*10bd0*/  IMAD.MOV.U32 R92, RZ, RZ, R146 ;  /* 0x000000ffff5c7224 */ /* 0x000fe200078e0092 */
[----:B01----:R-:W-:-:S08]  /*10be0*/  MOV R160, R151 ;  /* 0x0000009700a07202 */ /* 0x003fd00000000f00 */
        /* <DEDUP_REMOVED lines=11> */
.L_x_17003:
        /* <DEDUP_REMOVED lines=13> */
.L_x_17005:
[----:B------:R-:W-:Y:S05]  /*10d70*/  BSYNC.RECONVERGENT B2 ;  /* 0x0000000000027941 */ /* 0x000fea0003800200 */
.L_x_17004:
[----:B------:R-:W-:Y:S01]  /*10d80*/  IMAD.WIDE.U32 R94, R135, -0x326172a9, RZ ;  /* 0xcd9e8d57875e7825 */ /* 0x000fe200078e00ff */
[----:B------:R-:W-:Y:S02]  /*10d90*/  LOP3.LUT R162, R147, R93, R3, 0x96, !PT ;  /* 0x0000005d93a27212 */ /* 0x000fe400078e9603 */
[C---:B------:R-:W-:Y:S01]  /*10da0*/  IADD3 R93, PT, PT, R2.reuse, -0x61c88647, RZ ;  /* 0x9e3779b9025d7810 */ /* 0x040fe20007ffe0ff */
        /* <DEDUP_REMOVED lines=35> */
[----:B------:R-:W-:Y:S02]  /*10fe0*/  IADD3 R95, PT, PT, R3, 0x1fd5c5a3, RZ ;  /* 0x1fd5c5a3035f7810 */ /* 0x000fe40007ffe0ff */
[----:B------:R-:W-:Y:S01]  /*10ff0*/  IADD3 R137, PT, PT, R2, -0xe443238, RZ ;  /* 0xf1bbcdc802897810 */ /* 0x000fe20007ffe0ff */
        /* <DEDUP_REMOVED lines=8> */
[----:B------:R-:W-:Y:S01]  /*11080*/  LOP3.LUT R137, R137, R162, R95, 0x96, !PT ;  /* 0x000000a289897212 */ /* 0x000fe200078e965f */
[----:B------:R-:W-:Y:S02]  /*11090*/  HFMA2 R95, -RZ, RZ, 0, 0 ;  /* 0x00000000ff5f7431 */ /* 0x000fe400000001ff */
[----:B------:R-:W-:-:S04]  /*110a0*/  IMAD.WIDE.U32 R162, R161, -0x326172a9, RZ ;  /* 0xcd9e8d57a1a27825 */ /* 0x000fc800078e00ff */
[----:B------:R-:W-:Y:S01]  /*110b0*/  IMAD.WIDE.U32 R160, R137, -0x2daee0ad, RZ ;  /* 0xd2511f5389a07825 */ /* 0x000fe200078e00ff */
[----:B------:R-:W-:Y:S02]  /*110c0*/  LOP3.LUT R138, R93, R94, R163, 0x96, !PT ;  /* 0x0000005e5d8a7212 */ /* 0x000fe400078e96a3 */
[----:B------:R-:W-:Y:S02]  /*110d0*/  MOV R146, R162 ;  /* 0x000000a200927202 */ /* 0x000fe40000000f00 */
[----:B------:R-:W-:Y:S01]  /*110e0*/  LOP3.LUT R137, R128, R92, R161, 0x96, !PT ;  /* 0x0000005c80897212 */ /* 0x000fe200078e96a1 */
[----:B------:R-:W-:-:S07]  /*110f0*/  IMAD.MOV.U32 R92, RZ, RZ, R151 ;  /* 0x000000ffff5c7224 */ /* 0x000fce00078e0097 */
.L_x_17002:
[----:B------:R-:W-:Y:S05]  /*11100*/  BSYNC.RECONVERGENT B1 ;  /* 0x0000000000017941 */ /* 0x000fea0003800200 */
.L_x_17001:
        /* <DEDUP_REMOVED lines=8> */
[----:B------:R-:W-:-:S03]  /*11190*/  MOV R148, 0x2 ;  /* 0x0000000200947802 */ /* 0x000fc60000000f00 */
        /* <DEDUP_REMOVED lines=12> */
.L_x_17008:
        /* <DEDUP_REMOVED lines=13> */
.L_x_17010:
[----:B------:R-:W-:Y:S05]  /*11330*/  BSYNC.RECONVERGENT B2 ;  /* 0x0000000000027941 */ /* 0x000fea0003800200 */
.L_x_17009:
        /* <DEDUP_REMOVED lines=57> */
.L_x_17007:
[----:B------:R-:W-:Y:S05]  /*116d0*/  BSYNC.RECONVERGENT B1 ;  /* 0x0000000000017941 */ /* 0x000fea0003800200 */
.L_x_17006:
[----:B------:R-:W-:Y:S01]  /*116e0*/  I2FP.F32.U32 R95, R94 ;  /* 0x0000005e005f7245 */ /* 0x000fe20000201000 */
[----:B------:R-:W-:Y:S01]  /*116f0*/  BSSY.RECONVERGENT B1, `(.L_x_17011) ;  /* 0x0000059000017945 */ /* 0x000fe20003800200 */
[----:B------:R-:W-:Y:S01]  /*11700*/  ISETP.NE.AND P2, PT, R148, 0x1, PT ;  /* 0x000000019400780c */ /* 0x000fe20003f45270 */
[----:B------:R-:W-:Y:S01]  /*11710*/  HADD2.F32 R120, -RZ, R120.H1_H1 ;  /* 0x30000078ff787230 */ /* 0x000fe20000004100 */
        /* <DEDUP_REMOVED lines=15> */
.L_x_17013:
        /* <DEDUP_REMOVED lines=13> */
.L_x_17015:
[----:B------:R-:W-:Y:S05]  /*118e0*/  BSYNC.RECONVERGENT B2 ;  /* 0x0000000000027941 */ /* 0x000fea0003800200 */
.L_x_17014:
        /* <DEDUP_REMOVED lines=57> */
.L_x_17012:
[----:B------:R-:W-:Y:S05]  /*11c80*/  BSYNC.RECONVERGENT B1 ;  /* 0x0000000000017941 */ /* 0x000fea0003800200 */
.L_x_17011:
        /* <DEDUP_REMOVED lines=19> */
.L_x_17018:
        /* <DEDUP_REMOVED lines=13> */
.L_x_17020:
[----:B------:R-:W-:Y:S05]  /*11e90*/  BSYNC.RECONVERGENT B2 ;  /* 0x0000000000027941 */ /* 0x000fea0003800200 */
.L_x_17019:
        /* <DEDUP_REMOVED lines=19> */
[----:B------:R-:W-:Y:S02]  /*11fd0*/  IADD3 R95, PT, PT, R3, 0x32370b8f, RZ ;  /* 0x32370b8f035f7810 */ /* 0x000fe40007ffe0ff */
[----:B------:R-:W-:Y:S02]  /*11fe0*/  LOP3.LUT R137, R137, R164, R171, 0x96, !PT ;  /* 0x000000a489897212 */ /* 0x000fe400078e96ab */
[----:B------:R-:W-:-:S03]  /*11ff0*/  LOP3.LUT R95, R95, R162, R167, 0x96, !PT ;  /* 0x000000a25f5f7212 */ /* 0x000fc600078e96a7 */
        /* <DEDUP_REMOVED lines=35> */
.L_x_17017:
[----:B------:R-:W-:Y:S05]  /*12230*/  BSYNC.RECONVERGENT B1 ;  /* 0x0000000000017941 */ /* 0x000fea0003800200 */
.L_x_17016:
        /* <DEDUP_REMOVED lines=19> */
.L_x_17023:
        /* <DEDUP_REMOVED lines=13> */
.L_x_17025:
[----:B------:R-:W-:Y:S05]  /*12440*/  BSYNC.RECONVERGENT B2 ;  /* 0x0000000000027941 */ /* 0x000fea0003800200 */
.L_x_17024:
        /* <DEDUP_REMOVED lines=57> */
.L_x_17022:
[----:B------:R-:W-:Y:S05]  /*127e0*/  BSYNC.RECONVERGENT B1 ;  /* 0x0000000000017941 */ /* 0x000fea0003800200 */
.L_x_17021:
        /* <DEDUP_REMOVED lines=17> */
.L_x_17028:
        /* <DEDUP_REMOVED lines=13> */
.L_x_17030:
[----:B------:R-:W-:Y:S05]  /*129d0*/  BSYNC.RECONVERGENT B2 ;  /* 0x0000000000027941 */ /* 0x000fea0003800200 */
.L_x_17029:
        /* <DEDUP_REMOVED lines=57> */
.L_x_17027:
[----:B------:R-:W-:Y:S05]  /*12d70*/  BSYNC.RECONVERGENT B1 ;  /* 0x0000000000017941 */ /* 0x000fea0003800200 */
.L_x_17026:
[----:B------:R-:W-:Y:S01]  /*12d80*/  ISETP.NE.AND P4, PT, R162, 0x1, PT ;  /* 0x00000001a200780c */ /* 0x000fe20003f85270 */
[----:B------:R-:W-:Y:S01]  /*12d90*/  BSSY.RECONVERGENT B1, `(.L_x_17031) ;  /* 0x0000057000017945 */ /* 0x000fe20003800200 */
[----:B------:R-:W-:Y:S01]  /*12da0*/  I2FP.F32.U32 R161, R161 ;  /* 0x000000a100a17245 */ /* 0x000fe20000201000 */
[----:B------:R-:W-:Y:S02]  /*12db0*/  HADD2.F32 R122, -RZ, R122.H1_H1 ;  /* 0x3000007aff7a7230 */ /* 0x000fe40000004100 */
        /* <DEDUP_REMOVED lines=13> */
.L_x_17033:
        /* <DEDUP_REMOVED lines=13> */
.L_x_17035:
[----:B------:R-:W-:Y:S05]  /*12f60*/  BSYNC.RECONVERGENT B2 ;  /* 0x0000000000027941 */ /* 0x000fea0003800200 */
.L_x_17034:
        /* <DEDUP_REMOVED lines=49> */
[----:B------:R-:W-:Y:S02]  /*13280*/  IMAD.MOV.U32 R163, RZ, RZ, RZ ;  /* 0x000000ffffa37224 */ /* 0x000fe400078e00ff */
[----:B------:R-:W-:-:S04]  /*13290*/  IMAD.WIDE.U32 R170, R167, -0x326172a9, RZ ;  /* 0xcd9e8d57a7aa7825 */ /* 0x000fc800078e00ff */
[----:B------:R-:W-:Y:S01]  /*132a0*/  IMAD.WIDE.U32 R166, R137, -0x2daee0ad, RZ ;  /* 0xd2511f5389a67825 */ /* 0x000fe200078e00ff */
[----:B------:R-:W-:Y:S02]  /*132b0*/  LOP3.LUT R138, R161, R164, R171, 0x96, !PT ;  /* 0x000000a4a18a7212 */ /* 0x000fe400078e96ab */
[----:B------:R-:W-:Y:S01]  /*132c0*/  MOV R146, R170 ;  /* 0x000000aa00927202 */ /* 0x000fe20000000f00 */
[----:B------:R-:W-:Y:S01]  /*132d0*/  IMAD.MOV.U32 R161, RZ, RZ, R160 ;  /* 0x000000ffffa17224 */ /* 0x000fe200078e00a0 */
[----:B------:R-:W-:Y:S02]  /*132e0*/  LOP3.LUT R137, R128, R162, R167, 0x96, !PT ;  /* 0x000000a280897212 */ /* 0x000fe400078e96a7 */
[----:B------:R-:W-:-:S07]  /*132f0*/  MOV R160, R166 ;  /* 0x000000a600a07202 */ /* 0x000fce0000000f00 */
.L_x_17032:
[----:B------:R-:W-:Y:S05]  /*13300*/  BSYNC.RECONVERGENT B1 ;  /* 0x0000000000017941 */ /* 0x000fea0003800200 */
.L_x_17031:
[----:B------:R-:W-:Y:S01]  /*13310*/  ISETP.NE.AND P5, PT, R163, 0x1, PT ;  /* 0x00000001a300780c */ /* 0x000fe20003fa5270 */
[----:B------:R-:W-:Y:S01]  /*13320*/  BSSY.RECONVERGENT B1, `(.L_x_17036) ;  /* 0x0000057000017945 */ /* 0x000fe20003800200 */
[----:B------:R-:W-:Y:S01]  /*13330*/  I2FP.F32.U32 R161, R161 ;  /* 0x000000a100a17245 */ /* 0x000fe20000201000 */
[----:B------:R-:W-:Y:S02]  /*13340*/  HFMA2 R148, -RZ, RZ, 0, 1.1920928955078125e-07 ;  /* 0x00000002ff947431 */ /* 0x000fe400000001ff */
[----:B------:R-:W-:Y:S02]  /*13350*/  HADD2.F32 R172, -RZ, R123.H0_H0 ;  /* 0x2000007bffac7230 */ /* 0x000fe40000004100 */
        /* <DEDUP_REMOVED lines=12> */
.L_x_17038:
        /* <DEDUP_REMOVED lines=13> */
.L_x_17040:
[----:B------:R-:W-:Y:S05]  /*134f0*/  BSYNC.RECONVERGENT B2 ;  /* 0x0000000000027941 */ /* 0x000fea0003800200 */
.L_x_17039:
        /* <DEDUP_REMOVED lines=57> */
.L_x_17037:
[----:B------:R-:W-:Y:S05]  /*13890*/  BSYNC.RECONVERGENT B1 ;  /* 0x0000000000017941 */ /* 0x000fea0003800200 */
.L_x_17036:
        /* <DEDUP_REMOVED lines=36> */
[----:B------:R-:W-:-:S13]  /*13ae0*/  PLOP3.LUT P5, PT, P5, PT, PT, 0x8, 0x80 ;  /* 0x000000000080781c */ /* 0x000fda0002fae170 */
.L_x_17000:
        /* <DEDUP_REMOVED lines=25> */
[----:B------:R-:W1:Y:S01]  /*13c80*/  LDC.64 R170, c[0x0][0x3b8] ;  /* 0x0000ee00ffaa7b82 */ /* 0x000e620000000a00 */
[----:B------:R-:W-:Y:S02]  /*13c90*/  LOP3.LUT R151, R150, 0xffff, RZ, 0xc0, !PT ;  /* 0x0000ffff96977812 */ /* 0x000fe400078ec0ff */
[----:B0-----:R-:W-:Y:S02]  /*13ca0*/  PRMT R164, R140, 0x7104, RZ ;  /* 0x000071048ca47816 */ /* 0x001fe400000000ff */
        /* <DEDUP_REMOVED lines=12> */
[----:B-1----:R-:W-:Y:S01]  /*13d70*/  IMAD.WIDE.U32 R162, R0, 0x8, R170 ;  /* 0x0000000800a27825 */ /* 0x002fe200078e00aa */
[----:B------:R-:W-:Y:S02]  /*13d80*/  LOP3.LUT R165, R151, R167, RZ, 0xfc, !PT ;  /* 0x000000a797a57212 */ /* 0x000fe400078efcff */
[----:B------:R-:W-:-:S05]  /*13d90*/  LOP3.LUT R164, R164, 0xff, R145, 0xf8, !PT ;  /* 0x000000ffa4a47812 */ /* 0x000fca00078ef891 */
[----:B------:R1:W-:Y:S02]  /*13da0*/  STG.E.64 desc[UR6][R162.64], R164 ;  /* 0x000000a4a2007986 */ /* 0x0003e4000c101b06 */
.L_x_17041:
[----:B------:R-:W-:Y:S01]  /*13db0*/  MOV R151, R160 ;  /* 0x000000a000977202 */ /* 0x000fe20000000f00 */
[----:B------:R-:W-:-:S07]  /*13dc0*/  VIADD R0, R0, 0x20 ;  /* 0x0000002000007836 */ /* 0x000fce0000000000 */
.L_x_16918:
[----:B------:R-:W-:Y:S05]  /*13dd0*/  BSYNC.RECONVERGENT B0 ;  /* 0x0000000000007941 */ /* 0x000fea0003800200 */
.L_x_16917:
        /* <DEDUP_REMOVED lines=20> */
[----:B------:R-:W-:Y:S01]  /*13f20*/  ISETP.NE.AND P2, PT, R148, 0x1, PT ;  /* 0x000000019400780c */ /* 0x000fe20003f45270 */
[----:B------:R-:W-:Y:S01]  /*13f30*/  BSSY.RECONVERGENT B1, `(.L_x_17045) ;  /* 0x0000055000017945 */ /* 0x000fe20003800200 */
[----:B--2---:R-:W-:Y:S02]  /*13f40*/  HFMA2 R98, -RZ, RZ, 0, 1.1920928955078125e-07 ;  /* 0x00000002ff627431 */ /* 0x004fe400000001ff */
        /* <DEDUP_REMOVED lines=13> */
.L_x_17047:
        /* <DEDUP_REMOVED lines=13> */
.L_x_17049:
[----:B------:R-:W-:Y:S05]  /*140f0*/  BSYNC.RECONVERGENT B2 ;  /* 0x0000000000027941 */ /* 0x000fea0003800200 */
.L_x_17048:
        /* <DEDUP_REMOVED lines=52> */
[----:B------:R-:W-:Y:S01]  /*14440*/  HFMA2 R98, -RZ, RZ, 0, 0 ;  /* 0x00000000ff627431 */ /* 0x000fe200000001ff */
[----:B------:R-:W-:Y:S02]  /*14450*/  MOV R146, R140 ;  /* 0x0000008c00927202 */ /* 0x000fe40000000f00 */
[----:B------:R-:W-:Y:S01]  /*14460*/  LOP3.LUT R137, R128, R96, R161, 0x96, !PT ;  /* 0x0000006080897212 */ /* 0x000fe200078e96a1 */
[----:B------:R-:W-:-:S07]  /*14470*/  IMAD.MOV.U32 R96, RZ, RZ, R151 ;  /* 0x000000ffff607224 */ /* 0x000fce00078e0097 */
.L_x_17046:
[----:B------:R-:W-:Y:S05]  /*14480*/  BSYNC.RECONVERGENT B1 ;  /* 0x0000000000017941 */ /* 0x000fea0003800200 */
.L_x_17045:
        /* <DEDUP_REMOVED lines=9> */
[----:B------:R-:W-:Y:S02]  /*14520*/  MOV R99, 0x2 ;  /* 0x0000000200637802 */ /* 0x000fe40000000f00 */
        /* <DEDUP_REMOVED lines=13> */
.L_x_17052:
        /* <DEDUP_REMOVED lines=13> */
.L_x_17054:
[----:B------:R-:W-:Y:S05]  /*146d0*/  BSYNC.RECONVERGENT B2 ;  /* 0x0000000000027941 */ /* 0x000fea0003800200 */
.L_x_17053:
[----:B------:R-:W-:Y:S01]  /*146e0*/  IMAD.WIDE.U32 R98, R135, -0x326172a9, RZ ;  /* 0xcd9e8d5787627825 */ /* 0x000fe200078e00ff */
[----:B------:R-:W-:Y:S02]  /*146f0*/  LOP3.LUT R140, R147, R97, R3, 0x96, !PT ;  /* 0x00000061938c7212 */ /* 0x000fe400078e9603 */
[C---:B------:R-:W-:Y:S01]  /*14700*/  IADD3 R137, PT, PT, R2.reuse, 0x3c6ef372, RZ ;  /* 0x3c6ef37202897810 */ /* 0x040fe20007ffe0ff */
        /* <DEDUP_REMOVED lines=54> */
.L_x_17051:
[----:B------:R-:W-:Y:S05]  /*14a70*/  BSYNC.RECONVERGENT B1 ;  /* 0x0000000000017941 */ /* 0x000fea0003800200 */
.L_x_17050:
        /* <DEDUP_REMOVED lines=23> */
.L_x_17057:
        /* <DEDUP_REMOVED lines=13> */
.L_x_17059:
[----:B------:R-:W-:Y:S05]  /*14cc0*/  BSYNC.RECONVERGENT B2 ;  /* 0x0000000000027941 */ /* 0x000fea0003800200 */
.L_x_17058:
        /* <DEDUP_REMOVED lines=57> */
.L_x_17056:
[----:B------:R-:W-:Y:S05]  /*15060*/  BSYNC.RECONVERGENT B1 ;  /* 0x0000000000017941 */ /* 0x000fea0003800200 */
.L_x_17055:
[----:B------:R-:W-:Y:S01]  /*15070*/  I2FP.F32.U32 R98, R97 ;  /* 0x0000006100627245 */ /* 0x000fe20000201000 */
[----:B------:R-:W-:Y:S01]  /*15080*/  HADD2.F32 R116, -RZ, R116.H1_H1 ;  /* 0x30000074ff747230 */ /* 0x000fe20000004100 */
        /* <DEDUP_REMOVED lines=18> */
.L_x_17062:
        /* <DEDUP_REMOVED lines=13> */
.L_x_17064:
[----:B------:R-:W-:Y:S05]  /*15280*/  BSYNC.RECONVERGENT B2 ;  /* 0x0000000000027941 */ /* 0x000fea0003800200 */
.L_x_17063:
        /* <DEDUP_REMOVED lines=57> */
.L_x_17061:
[----:B------:R-:W-:Y:S05]  /*15620*/  BSYNC.RECONVERGENT B1 ;  /* 0x0000000000017941 */ /* 0x000fea0003800200 */
.L_x_17060:
        /* <DEDUP_REMOVED lines=23> */
.L_x_17067:
        /* <DEDUP_REMOVED lines=13> */
.L_x_17069:
[----:B------:R-:W-:Y:S05]  /*15870*/  BSYNC.RECONVERGENT B2 ;  /* 0x0000000000027941 */ /* 0x000fea0003800200 */
.L_x_17068:
        /* <DEDUP_REMOVED lines=52> */
[----:B------:R-:W-:Y:S02]  /*15bc0*/  LOP3.LUT R138, R99, R138, R143, 0x96, !PT ;  /* 0x0000008a638a7212 */ /* 0x000fe400078e968f */
[----:B------:R-:W-:Y:S02]  /*15bd0*/  MOV R146, R142 ;  /* 0x0000008e00927202 */ /* 0x000fe40000000f00 */
[----:B------:R-:W-:Y:S01]  /*15be0*/  LOP3.LUT R137, R128, R98, R141, 0x96, !PT ;  /* 0x0000006280897212 */ /* 0x000fe200078e968d */
[----:B------:R-:W-:Y:S01]  /*15bf0*/  IMAD.MOV.U32 R98, RZ, RZ, R160 ;  /* 0x000000ffff627224 */ /* 0x000fe200078e00a0 */
[----:B------:R-:W-:-:S07]  /*15c00*/  MOV R160, R140 ;  /* 0x0000008c00a07202 */ /* 0x000fce0000000f00 */
.L_x_17066:
[----:B------:R-:W-:Y:S05]  /*15c10*/  BSYNC.RECONVERGENT B1 ;  /* 0x0000000000017941 */ /* 0x000fea0003800200 */
.L_x_17065:
        /* <DEDUP_REMOVED lines=20> */
.L_x_17072:
        /* <DEDUP_REMOVED lines=13> */
.L_x_17074:
[----:B------:R-:W-:Y:S05]  /*15e30*/  BSYNC.RECONVERGENT B2 ;  /* 0x0000000000027941 */ /* 0x000fea0003800200 */
.L_x_17073:
        /* <DEDUP_REMOVED lines=57> */
.L_x_17071:
[----:B------:R-:W-:Y:S05]  /*161d0*/  BSYNC.RECONVERGENT B1 ;  /* 0x0000000000017941 */ /* 0x000fea0003800200 */
.L_x_17070:
        /* <DEDUP_REMOVED lines=23> */
.L_x_17077:
        /* <DEDUP_REMOVED lines=13> */
.L_x_17079:
[----:B------:R-:W-:Y:S05]  /*16420*/  BSYNC.RECONVERGENT B2 ;  /* 0x0000000000027941 */ /* 0x000fea0003800200 */
.L_x_17078:
        /* <DEDUP_REMOVED lines=48> */
[----:B------:R-:W-:Y:S02]  /*16730*/  IMAD.MOV.U32 R139, RZ, RZ, RZ ;  /* 0x000000ffff8b7224 */ /* 0x000fe400078e00ff */
        /* <DEDUP_REMOVED lines=8> */
.L_x_17076:
[----:B------:R-:W-:Y:S05]  /*167c0*/  BSYNC.RECONVERGENT B1 ;  /* 0x0000000000017941 */ /* 0x000fea0003800200 */
.L_x_17075:
        /* <DEDUP_REMOVED lines=20> */
.L_x_17082:
        /* <DEDUP_REMOVED lines=13> */
.L_x_17084:
[----:B------:R-:W-:Y:S05]  /*169e0*/  BSYNC.RECONVERGENT B2 ;  /* 0x0000000000027941 */ /* 0x000fea0003800200 */
.L_x_17083:
        /* <DEDUP_REMOVED lines=57> */
.L_x_17081:
[----:B------:R-:W-:Y:S05]  /*16d80*/  BSYNC.RECONVERGENT B1 ;  /* 0x0000000000017941 */ /* 0x000fea0003800200 */
.L_x_17080:
        /* <DEDUP_REMOVED lines=23> */
.L_x_17087:
        /* <DEDUP_REMOVED lines=13> */
.L_x_17089:
[----:B------:R-:W-:Y:S05]  /*16fd0*/  BSYNC.RECONVERGENT B2 ;  /* 0x0000000000027941 */ /* 0x000fea0003800200 */
.L_x_17088:
        /* <DEDUP_REMOVED lines=57> */
.L_x_17086:
[----:B------:R-:W-:Y:S05]  /*17370*/  BSYNC.RECONVERGENT B1 ;  /* 0x0000000000017941 */ /* 0x000fea0003800200 */
.L_x_17085:
        /* <DEDUP_REMOVED lines=18> */
.L_x_17092:
        /* <DEDUP_REMOVED lines=13> */
.L_x_17094:
[----:B------:R-:W-:Y:S05]  /*17570*/  BSYNC.RECONVERGENT B2 ;  /* 0x0000000000027941 */ /* 0x000fea0003800200 */
.L_x_17093:
        /* <DEDUP_REMOVED lines=57> */
.L_x_17091:
[----:B------:R-:W-:Y:S05]  /*17910*/  BSYNC.RECONVERGENT B1 ;  /* 0x0000000000017941 */ /* 0x000fea0003800200 */
.L_x_17090:
        /* <DEDUP_REMOVED lines=23> */
.L_x_17097:
        /* <DEDUP_REMOVED lines=13> */
.L_x_17099:
[----:B------:R-:W-:Y:S05]  /*17b60*/  BSYNC.RECONVERGENT B2 ;  /* 0x0000000000027941 */ /* 0x000fea0003800200 */
.L_x_17098:
        /* <DEDUP_REMOVED lines=57> */
.L_x_17096:
[----:B------:R-:W-:Y:S05]  /*17f00*/  BSYNC.RECONVERGENT B1 ;  /* 0x0000000000017941 */ /* 0x000fea0003800200 */
.L_x_17095:
        /* <DEDUP_REMOVED lines=18> */
.L_x_17102:
        /* <DEDUP_REMOVED lines=13> */
.L_x_17104:
[----:B------:R-:W-:Y:S05]  /*18100*/  BSYNC.RECONVERGENT B2 ;  /* 0x0000000000027941 */ /* 0x000fea0003800200 */
.L_x_17103:
        /* <DEDUP_REMOVED lines=48> */
[----:B------:R-:W-:Y:S01]  /*18410*/  IMAD.WIDE.U32 R166, R137, -0x326172a9, RZ ;  /* 0xcd9e8d5789a67825 */ /* 0x000fe200078e00ff */
[----:B------:R-:W-:Y:S02]  /*18420*/  IADD3 R137, PT, PT, R2, -0x700cb87f, RZ ;  /* 0x8ff3478102897810 */ /* 0x000fe40007ffe0ff */
[----:B------:R-:W-:Y:S01]  /*18430*/  MOV R139, R160 ;  /* 0x000000a0008b7202 */ /* 0x000fe20000000f00 */
[----:B------:R-:W-:Y:S01]  /*18440*/  IMAD.WIDE.U32 R164, R117, -0x2daee0ad, RZ ;  /* 0xd2511f5375a47825 */ /* 0x000fe200078e00ff */
[----:B------:R-:W-:-:S03]  /*18450*/  LOP3.LUT R138, R137, R138, R167, 0x96, !PT ;  /* 0x0000008a898a7212 */ /* 0x000fc600078e96a7 */
[----:B------:R-:W-:Y:S01]  /*18460*/  IMAD.MOV.U32 R146, RZ, RZ, R166 ;  /* 0x000000ffff927224 */ /* 0x000fe200078e00a6 */
[----:B------:R-:W-:Y:S01]  /*18470*/  LOP3.LUT R137, R128, R162, R165, 0x96, !PT ;  /* 0x000000a280897212 */ /* 0x000fe200078e96a5 */
[----:B------:R-:W-:Y:S02]  /*18480*/  HFMA2 R162, -RZ, RZ, 0, 0 ;  /* 0x00000000ffa27431 */ /* 0x000fe400000001ff */
[----:B------:R-:W-:-:S07]  /*18490*/  IMAD.MOV.U32 R160, RZ, RZ, R164 ;  /* 0x000000ffffa07224 */ /* 0x000fce00078e00a4 */
.L_x_17101:
[----:B------:R-:W-:Y:S05]  /*184a0*/  BSYNC.RECONVERGENT B1 ;  /* 0x0000000000017941 */ /* 0x000fea0003800200 */
.L_x_17100:
        /* <DEDUP_REMOVED lines=23> */
.L_x_17107:
        /* <DEDUP_REMOVED lines=13> */
.L_x_17109:
[----:B------:R-:W-:Y:S05]  /*186f0*/  BSYNC.RECONVERGENT B2 ;  /* 0x0000000000027941 */ /* 0x000fea0003800200 */
.L_x_17108:
        /* <DEDUP_REMOVED lines=53> */
[----:B------:R-:W-:Y:S02]  /*18a50*/  LOP3.LUT R138, R139, R138, R167, 0x96, !PT ;  /* 0x0000008a8b8a7212 */ /* 0x000fe400078e96a7 */
[----:B------:R-:W-:Y:S02]  /*18a60*/  MOV R146, R166 ;  /* 0x000000a600927202 */ /* 0x000fe40000000f00 */
[----:B------:R-:W-:Y:S02]  /*18a70*/  LOP3.LUT R137, R128, R162, R165, 0x96, !PT ;  /* 0x000000a280897212 */ /* 0x000fe400078e96a5 */
[----:B------:R-:W-:-:S07]  /*18a80*/  MOV R160, R164 ;  /* 0x000000a400a07202 */ /* 0x000fce0000000f00 */
.L_x_17106:
[----:B------:R-:W-:Y:S05]  /*18a90*/  BSYNC.RECONVERGENT B1 ;  /* 0x0000000000017941 */ /* 0x000fea0003800200 */
.L_x_17105:
        /* <DEDUP_REMOVED lines=18> */
.L_x_17112:
        /* <DEDUP_REMOVED lines=13> */
.L_x_17114:
[----:B------:R-:W-:Y:S05]  /*18c90*/  BSYNC.RECONVERGENT B2 ;  /* 0x0000000000027941 */ /* 0x000fea0003800200 */
.L_x_17113:
        /* <DEDUP_REMOVED lines=53> */
[----:B------:R-:W-:Y:S02]  /*18ff0*/  IMAD.MOV.U32 R160, RZ, RZ, R164 ;  /* 0x000000ffffa07224 */ /* 0x000fe400078e00a4 */
[----:B------:R-:W-:Y:S02]  /*19000*/  HFMA2 R164, -RZ, RZ, 0, 0 ;  /* 0x00000000ffa47431 */ /* 0x000fe400000001ff */
[----:B------:R-:W-:Y:S01]  /*19010*/  IMAD.MOV.U32 R146, RZ, RZ, R166 ;  /* 0x000000ffff927224 */ /* 0x000fe200078e00a6 */
[----:B------:R-:W-:-:S07]  /*19020*/  LOP3.LUT R137, R128, R162, R165, 0x96, !PT ;  /* 0x000000a280897212 */ /* 0x000fce00078e96a5 */
.L_x_17111:
[----:B------:R-:W-:Y:S05]  /*19030*/  BSYNC.RECONVERGENT B1 ;  /* 0x0000000000017941 */ /* 0x000fea0003800200 */
.L_x_17110:
[----:B------:R-:W-:Y:S01]  /*19040*/  I2FP.F32.U32 R118, R118 ;  /* 0x0000007600767245 */ /* 0x000fe20000201000 */
[----:B------:R-:W-:Y:S01]  /*19050*/  HADD2.F32 R162, -RZ, R159.H0_H0 ;  /* 0x2000009fffa27230 */ /* 0x000fe20000004100 */
        /* <DEDUP_REMOVED lines=21> */
.L_x_17117:
        /* <DEDUP_REMOVED lines=13> */
.L_x_17119:
[----:B------:R-:W-:Y:S05]  /*19280*/  BSYNC.RECONVERGENT B2 ;  /* 0x0000000000027941 */ /* 0x000fea0003800200 */
.L_x_17118:
        /* <DEDUP_REMOVED lines=55> */
[----:B------:R-:W-:Y:S02]  /*19600*/  LOP3.LUT R137, R128, R162, R167, 0x96, !PT ;  /* 0x000000a280897212 */ /* 0x000fe400078e96a7 */
[----:B------:R-:W-:-:S07]  /*19610*/  MOV R160, R166 ;  /* 0x000000a600a07202 */ /* 0x000fce0000000f00 */
.L_x_17116:
[----:B------:R-:W-:Y:S05]  /*19620*/  BSYNC.RECONVERGENT B1 ;  /* 0x0000000000017941 */ /* 0x000fea0003800200 */
.L_x_17115:
[----:B------:R-:W-:Y:S01]  /*19630*/  ISETP.NE.AND P6, PT, R165, 0x1, PT ;  /* 0x00000001a500780c */ /* 0x000fe20003fc5270 */
[----:B------:R-:W-:Y:S01]  /*19640*/  HADD2.F32 R162, -RZ, R119.H1_H1 ;  /* 0x30000077ffa27230 */ /* 0x000fe20000004100 */
        /* <DEDUP_REMOVED lines=16> */
.L_x_17122:
        /* <DEDUP_REMOVED lines=15> */
.L_x_17124:
[----:B------:R-:W-:Y:S05]  /*19840*/  BSYNC.RECONVERGENT B2 ;  /* 0x0000000000027941 */ /* 0x000fea0003800200 */
.L_x_17123:
        /* <DEDUP_REMOVED lines=48> */
[----:B------:R-:W-:Y:S01]  /*19b50*/  VIADD R119, R2, 0xf1bbcdc8 ;  /* 0xf1bbcdc802777836 */ /* 0x000fe20000000000 */
[----:B------:R-:W-:-:S04]  /*19b60*/  MOV R163, R160 ;  /* 0x000000a000a37202 */ /* 0x000fc80000000f00 */
[----:B------:R-:W-:Y:S01]  /*19b70*/  LOP3.LUT R119, R119, R170, R165, 0x96, !PT ;  /* 0x000000aa77777212 */ /* 0x000fe200078e96a5 */
[----:B------:R-:W-:-:S04]  /*19b80*/  IMAD.WIDE.U32 R170, R167, -0x326172a9, RZ ;  /* 0xcd9e8d57a7aa7825 */ /* 0x000fc800078e00ff */
[----:B------:R-:W-:Y:S01]  /*19b90*/  IMAD.WIDE.U32 R166, R119, -0x2daee0ad, RZ ;  /* 0xd2511f5377a67825 */ /* 0x000fe200078e00ff */
[----:B------:R-:W-:-:S03]  /*19ba0*/  LOP3.LUT R138, R137, R164, R171, 0x96, !PT ;  /* 0x000000a4898a7212 */ /* 0x000fc600078e96ab */
[----:B------:R-:W-:Y:S01]  /*19bb0*/  IMAD.MOV.U32 R146, RZ, RZ, R170 ;  /* 0x000000ffff927224 */ /* 0x000fe200078e00aa */
[----:B------:R-:W-:Y:S01]  /*19bc0*/  LOP3.LUT R137, R128, R162, R167, 0x96, !PT ;  /* 0x000000a280897212 */ /* 0x000fe200078e96a7 */
[----:B------:R-:W-:-:S07]  /*19bd0*/  IMAD.MOV.U32 R160, RZ, RZ, R166 ;  /* 0x000000ffffa07224 */ /* 0x000fce00078e00a6 */
.L_x_17121:
[----:B------:R-:W-:Y:S05]  /*19be0*/  BSYNC.RECONVERGENT B1 ;  /* 0x0000000000017941 */ /* 0x000fea0003800200 */
.L_x_17120:
        /* <DEDUP_REMOVED lines=11> */
.L_x_17044:
        /* <DEDUP_REMOVED lines=16> */
.L_x_17128:
        /* <DEDUP_REMOVED lines=13> */
.L_x_17130:
[----:B------:R-:W-:Y:S05]  /*19e70*/  BSYNC.RECONVERGENT B2 ;  /* 0x0000000000027941 */ /* 0x000fea0003800200 */
.L_x_17129:
        /* <DEDUP_REMOVED lines=56> */
.L_x_17127:
[----:B------:R-:W-:Y:S05]  /*1a200*/  BSYNC.RECONVERGENT B1 ;  /* 0x0000000000017941 */ /* 0x000fea0003800200 */
.L_x_17126:
[----:B------:R-:W0:Y:S01]  /*1a210*/  LDC R151, c[0x0][0x404] ;  /* 0x00010100ff977b82 */ /* 0x000e220000000800 */
[----:B------:R-:W-:Y:S01]  /*1a220*/  I2FP.F32.U32 R97, R96 ;  /* 0x0000006000617245 */ /* 0x000fe20000201000 */
[----:B------:R-:W-:Y:S01]  /*1a230*/  HFMA2 R96, -RZ, RZ, 0.1171875, 0 ;  /* 0x2f800000ff607431 */ /* 0x000fe200000001ff */
[----:B------:R-:W-:Y:S01]  /*1a240*/  ISETP.NE.AND P2, PT, R99, 0x1, PT ;  /* 0x000000016300780c */ /* 0x000fe20003f45270 */
[----:B------:R-:W-:Y:S01]  /*1a250*/  BSSY.RECONVERGENT B1, `(.L_x_17131) ;  /* 0x0000058000017945 */ /* 0x000fe20003800200 */
[----:B------:R-:W-:Y:S01]  /*1a260*/  LOP3.LUT R168, R168, 0xffffffef, RZ, 0xc0, !PT ;  /* 0xffffffefa8a87812 */ /* 0x000fe200078ec0ff */
[----:B------:R-:W-:Y:S02]  /*1a270*/  IMAD.MOV.U32 R148, RZ, RZ, 0x2 ;  /* 0x00000002ff947424 */ /* 0x000fe400078e00ff */
[----:B------:R-:W-:Y:S01]  /*1a280*/  FFMA.FTZ R98, R97, R96, 1.1641532182693481445e-10 ;  /* 0x2f00000061627423 */ /* 0x000fe20000010060 */
[----:B-----5:R-:W-:-:S04]  /*1a290*/  HADD2.F32 R97, -RZ, R116.H0_H0 ;  /* 0x20000074ff617230 */ /* 0x020fc80000004100 */
        /* <DEDUP_REMOVED lines=12> */
.L_x_17133:
        /* <DEDUP_REMOVED lines=13> */
.L_x_17135:
[----:B------:R-:W-:Y:S05]  /*1a430*/  BSYNC.RECONVERGENT B2 ;  /* 0x0000000000027941 */ /* 0x000fea0003800200 */
.L_x_17134:
        /* <DEDUP_REMOVED lines=55> */
[----:B------:R-:W-:Y:S01]  /*1a7b0*/  IMAD.MOV.U32 R98, RZ, RZ, R160 ;  /* 0x000000ffff627224 */ /* 0x000fe200078e00a0 */
[----:B------:R-:W-:-:S07]  /*1a7c0*/  MOV R160, R164 ;  /* 0x000000a400a07202 */ /* 0x000fce0000000f00 */
.L_x_17132:
[----:B------:R-:W-:Y:S05]  /*1a7d0*/  BSYNC.RECONVERGENT B1 ;  /* 0x0000000000017941 */ /* 0x000fea0003800200 */
.L_x_17131:
        /* <DEDUP_REMOVED lines=19> */
.L_x_17138:
        /* <DEDUP_REMOVED lines=13> */
.L_x_17140:
[----:B------:R-:W-:Y:S05]  /*1a9e0*/  BSYNC.RECONVERGENT B2 ;  /* 0x0000000000027941 */ /* 0x000fea0003800200 */
.L_x_17139:
        /* <DEDUP_REMOVED lines=57> */
.L_x_17137:
[----:B------:R-:W-:Y:S05]  /*1ad80*/  BSYNC.RECONVERGENT B1 ;  /* 0x0000000000017941 */ /* 0x000fea0003800200 */
.L_x_17136:
[----:B------:R-:W-:Y:S01]  /*1ad90*/  I2FP.F32.U32 R99, R98 ;  /* 0x0000006200637245 */ /* 0x000fe20000201000 */
[----:B------:R-:W-:Y:S01]  /*1ada0*/  BSSY.RECONVERGENT B1, `(.L_x_17141) ;  /* 0x0000059000017945 */ /* 0x000fe20003800200 */
[----:B------:R-:W-:Y:S01]  /*1adb0*/  ISETP.NE.AND P2, PT, R161, 0x1, PT ;  /* 0x00000001a100780c */ /* 0x000fe20003f45270 */
[----:B------:R-:W-:Y:S01]  /*1adc0*/  HADD2.F32 R98, -RZ, R117.H0_H0 ;  /* 0x20000075ff627230 */ /* 0x000fe20000004100 */
        /* <DEDUP_REMOVED lines=15> */
.L_x_17143:
        /* <DEDUP_REMOVED lines=13> */
.L_x_17145:
[----:B------:R-:W-:Y:S05]  /*1af90*/  BSYNC.RECONVERGENT B2 ;  /* 0x0000000000027941 */ /* 0x000fea0003800200 */
.L_x_17144:
        /* <DEDUP_REMOVED lines=57> */
.L_x_17142:
[----:B------:R-:W-:Y:S05]  /*1b330*/  BSYNC.RECONVERGENT B1 ;  /* 0x0000000000017941 */ /* 0x000fea0003800200 */
.L_x_17141:
        /* <DEDUP_REMOVED lines=19> */
.L_x_17148:
        /* <DEDUP_REMOVED lines=13> */
.L_x_17150:
[----:B------:R-:W-:Y:S05]  /*1b540*/  BSYNC.RECONVERGENT B2 ;  /* 0x0000000000027941 */ /* 0x000fea0003800200 */
.L_x_17149:
        /* <DEDUP_REMOVED lines=57> */
.L_x_17147:
[----:B------:R-:W-:Y:S05]  /*1b8e0*/  BSYNC.RECONVERGENT B1 ;  /* 0x0000000000017941 */ /* 0x000fea0003800200 */
.L_x_17146:
[----:B------:R-:W-:Y:S01]  /*1b8f0*/  ISETP.NE.AND P3, PT, R163, 0x1, PT ;  /* 0x00000001a300780c */ /* 0x000fe20003f65270 */
[----:B------:R-:W-:Y:S01]  /*1b900*/  BSSY.RECONVERGENT B1, `(.L_x_17151) ;  /* 0x0000057000017945 */ /* 0x000fe20003800200 */
[----:B------:R-:W-:Y:S01]  /*1b910*/  I2FP.F32.U32 R99, R99 ;  /* 0x0000006300637245 */ /* 0x000fe20000201000 */
[----:B------:R-:W-:Y:S01]  /*1b920*/  IMAD.MOV.U32 R162, RZ, RZ, 0x2 ;  /* 0x00000002ffa27424 */ /* 0x000fe200078e00ff */
[----:B------:R-:W-:-:S03]  /*1b930*/  MOV R161, R146 ;  /* 0x0000009200a17202 */ /* 0x000fc60000000f00 */
        /* <DEDUP_REMOVED lines=12> */
.L_x_17153:
        /* <DEDUP_REMOVED lines=13> */
.L_x_17155:
[----:B------:R-:W-:Y:S05]  /*1bad0*/  BSYNC.RECONVERGENT B2 ;  /* 0x0000000000027941 */ /* 0x000fea0003800200 */
.L_x_17154:
        /* <DEDUP_REMOVED lines=57> */
.L_x_17152:
[----:B------:R-:W-:Y:S05]  /*1be70*/  BSYNC.RECONVERGENT B1 ;  /* 0x0000000000017941 */ /* 0x000fea0003800200 */
.L_x_17151:
[----:B------:R-:W-:Y:S01]  /*1be80*/  ISETP.NE.AND P4, PT, R162, 0x1, PT ;  /* 0x00000001a200780c */ /* 0x000fe20003f85270 */
[----:B------:R-:W-:Y:S01]  /*1be90*/  BSSY.RECONVERGENT B1, `(.L_x_17156) ;  /* 0x0000057000017945 */ /* 0x000fe20003800200 */
[----:B------:R-:W-:Y:S01]  /*1bea0*/  I2FP.F32.U32 R161, R161 ;  /* 0x000000a100a17245 */ /* 0x000fe20000201000 */
[----:B------:R-:W-:Y:S02]  /*1beb0*/  HFMA2 R163, -RZ, RZ, 0, 1.1920928955078125e-07 ;  /* 0x00000002ffa37431 */ /* 0x000fe400000001ff */
[----:B------:R-:W-:Y:S02]  /*1bec0*/  HADD2.F32 R118, -RZ, R118.H1_H1 ;  /* 0x30000076ff767230 */ /* 0x000fe40000004100 */
        /* <DEDUP_REMOVED lines=12> */
.L_x_17158:
        /* <DEDUP_REMOVED lines=13> */
.L_x_17160:
[----:B------:R-:W-:Y:S05]  /*1c060*/  BSYNC.RECONVERGENT B2 ;  /* 0x0000000000027941 */ /* 0x000fea0003800200 */
.L_x_17159:
        /* <DEDUP_REMOVED lines=57> */
.L_x_17157:
[----:B------:R-:W-:Y:S05]  /*1c400*/  BSYNC.RECONVERGENT B1 ;  /* 0x0000000000017941 */ /* 0x000fea0003800200 */
.L_x_17156:
        /* <DEDUP_REMOVED lines=17> */
.L_x_17163:
        /* <DEDUP_REMOVED lines=13> */
.L_x_17165:
[----:B------:R-:W-:Y:S05]  /*1c5f0*/  BSYNC.RECONVERGENT B2 ;  /* 0x0000000000027941 */ /* 0x000fea0003800200 */
.L_x_17164:
        /* <DEDUP_REMOVED lines=55> */
[----:B------:R-:W-:Y:S02]  /*1c970*/  LOP3.LUT R137, R128, R162, R167, 0x96, !PT ;  /* 0x000000a280897212 */ /* 0x000fe400078e96a7 */
[----:B------:R-:W-:-:S07]  /*1c980*/  MOV R160, R166 ;  /* 0x000000a600a07202 */ /* 0x000fce0000000f00 */
.L_x_17162:
[----:B------:R-:W-:Y:S05]  /*1c990*/  BSYNC.RECONVERGENT B1 ;  /* 0x0000000000017941 */ /* 0x000fea0003800200 */
.L_x_17161:
        /* <DEDUP_REMOVED lines=37> */
.L_x_17125:
        /* <DEDUP_REMOVED lines=25> */
[----:B------:R-:W1:Y:S01]  /*1cd80*/  LDC.64 R170, c[0x0][0x3b8] ;  /* 0x0000ee00ffaa7b82 */ /* 0x000e620000000a00 */
[----:B------:R-:W-:Y:S02]  /*1cd90*/  LOP3.LUT R151, R150, 0xffff, RZ, 0xc0, !PT ;  /* 0x0000ffff96977812 */ /* 0x000fe400078ec0ff */
[----:B0-----:R-:W-:Y:S02]  /*1cda0*/  LOP3.LUT R162, R161, 0xff0000, RZ, 0xc0, !PT ;  /* 0x00ff0000a1a27812 */ /* 0x001fe400078ec0ff */
        /* <DEDUP_REMOVED lines=11> */
[----:B-1----:R-:W-:Y:S01]  /*1ce60*/  IMAD.WIDE.U32 R170, R0, 0x8, R170 ;  /* 0x0000000800aa7825 */ /* 0x002fe200078e00aa */
[----:B------:R-:W-:Y:S02]  /*1ce70*/  LOP3.LUT R162, R166, R162, R164, 0xfe, !PT ;  /* 0x000000a2a6a27212 */ /* 0x000fe400078efea4 */
[----:B------:R-:W-:Y:S02]  /*1ce80*/  LOP3.LUT R163, R151, R167, RZ, 0xfc, !PT ;  /* 0x000000a797a37212 */ /* 0x000fe400078efcff */
[----:B------:R-:W-:-:S05]  /*1ce90*/  LOP3.LUT R162, R162, 0xff, R145, 0xf8, !PT ;  /* 0x000000ffa2a27812 */ /* 0x000fca00078ef891 */
[----:B------:R1:W-:Y:S02]  /*1cea0*/  STG.E.64 desc[UR6][R170.64], R162 ;  /* 0x000000a2aa007986 */ /* 0x0003e4000c101b06 */
.L_x_17166:
[----:B------:R-:W-:Y:S01]  /*1ceb0*/  IMAD.MOV.U32 R151, RZ, RZ, R160 ;  /* 0x000000ffff977224 */ /* 0x000fe200078e00a0 */
[----:B------:R-:W-:-:S07]  /*1cec0*/  IADD3 R0, PT, PT, R0, 0x20, RZ ;  /* 0x0000002000007810 */ /* 0x000fce0007ffe0ff */
.L_x_17043:
[----:B------:R-:W-:Y:S05]  /*1ced0*/  BSYNC.RECONVERGENT B0 ;  /* 0x0000000000007941 */ /* 0x000fea0003800200 */
.L_x_17042:
        /* <DEDUP_REMOVED lines=36> */
.L_x_17172:
        /* <DEDUP_REMOVED lines=13> */
.L_x_17174:
[----:B------:R-:W-:Y:S05]  /*1d1f0*/  BSYNC.RECONVERGENT B2 ;  /* 0x0000000000027941 */ /* 0x000fea0003800200 */
.L_x_17173:
        /* <DEDUP_REMOVED lines=56> */
.L_x_17171:
[----:B------:R-:W-:Y:S05]  /*1d580*/  BSYNC.RECONVERGENT B1 ;  /* 0x0000000000017941 */ /* 0x000fea0003800200 */
.L_x_17170:
        /* <DEDUP_REMOVED lines=9> */
[----:B-----5:R-:W-:-:S04]  /*1d620*/  HADD2.F32 R100, -RZ, R112.H0_H0 ;  /* 0x20000070ff647230 */ /* 0x020fc80000004100 */
        /* <DEDUP_REMOVED lines=13> */
.L_x_17177:
        /* <DEDUP_REMOVED lines=13> */
.L_x_17179:
[----:B------:R-:W-:Y:S05]  /*1d7d0*/  BSYNC.RECONVERGENT B2 ;  /* 0x0000000000027941 */ /* 0x000fea0003800200 */
.L_x_17178:
        /* <DEDUP_REMOVED lines=57> */
.L_x_17176:
[----:B------:R-:W-:Y:S05]  /*1db70*/  BSYNC.RECONVERGENT B1 ;  /* 0x0000000000017941 */ /* 0x000fea0003800200 */
.L_x_17175:
        /* <DEDUP_REMOVED lines=23> */
.L_x_17182:
        /* <DEDUP_REMOVED lines=13> */
.L_x_17184:
[----:B------:R-:W-:Y:S05]  /*1ddc0*/  BSYNC.RECONVERGENT B2 ;  /* 0x0000000000027941 */ /* 0x000fea0003800200 */
.L_x_17183:
        /* <DEDUP_REMOVED lines=52> */
[----:B------:R-:W-:Y:S02]  /*1e110*/  MOV R101, R160 ;  /* 0x000000a000657202 */ /* 0x000fe40000000f00 */
[----:B------:R-:W-:Y:S01]  /*1e120*/  LOP3.LUT R138, R103, R138, R143, 0x96, !PT ;  /* 0x0000008a678a7212 */ /* 0x000fe200078e968f */
[----:B------:R-:W-:Y:S01]  /*1e130*/  IMAD.MOV.U32 R146, RZ, RZ, R142 ;  /* 0x000000ffff927224 */ /* 0x000fe200078e008e */
[----:B------:R-:W-:Y:S01]  /*1e140*/  LOP3.LUT R137, R128, R102, R141, 0x96, !PT ;  /* 0x0000006680897212 */ /* 0x000fe200078e968d */
[----:B------:R-:W-:-:S07]  /*1e150*/  IMAD.MOV.U32 R160, RZ, RZ, R140 ;  /* 0x000000ffffa07224 */ /* 0x000fce00078e008c */
.L_x_17181:
[----:B------:R-:W-:Y:S05]  /*1e160*/  BSYNC.RECONVERGENT B1 ;  /* 0x0000000000017941 */ /* 0x000fea0003800200 */
.L_x_17180:
[----:B------:R-:W-:Y:S01]  /*1e170*/  I2FP.F32.U32 R102, R101 ;  /* 0x0000006500667245 */ /* 0x000fe20000201000 */
[----:B------:R-:W-:Y:S01]  /*1e180*/  HADD2.F32 R112, -RZ, R112.H1_H1 ;  /* 0x30000070ff707230 */ /* 0x000fe20000004100 */
        /* <DEDUP_REMOVED lines=18> */
.L_x_17187:
        /* <DEDUP_REMOVED lines=13> */
.L_x_17189:
[----:B------:R-:W-:Y:S05]  /*1e380*/  BSYNC.RECONVERGENT B2 ;  /* 0x0000000000027941 */ /* 0x000fea0003800200 */
.L_x_17188:
        /* <DEDUP_REMOVED lines=57> */
.L_x_17186:
[----:B------:R-:W-:Y:S05]  /*1e720*/  BSYNC.RECONVERGENT B1 ;  /* 0x0000000000017941 */ /* 0x000fea0003800200 */
.L_x_17185:
        /* <DEDUP_REMOVED lines=23> */
.L_x_17192:
        /* <DEDUP_REMOVED lines=13> */
.L_x_17194:
[----:B------:R-:W-:Y:S05]  /*1e970*/  BSYNC.RECONVERGENT B2 ;  /* 0x0000000000027941 */ /* 0x000fea0003800200 */
.L_x_17193:
        /* <DEDUP_REMOVED lines=57> */
.L_x_17191:
[----:B------:R-:W-:Y:S05]  /*1ed10*/  BSYNC.RECONVERGENT B1 ;  /* 0x0000000000017941 */ /* 0x000fea0003800200 */
.L_x_17190:
[----:B------:R-:W-:Y:S01]  /*1ed20*/  I2FP.F32.U32 R102, R102 ;  /* 0x0000006600667245 */ /* 0x000fe20000201000 */
[----:B------:R-:W-:Y:S01]  /*1ed30*/  HADD2.F32 R112, -RZ, R113.H0_H0 ;  /* 0x20000071ff707230 */ /* 0x000fe20000004100 */
        /* <DEDUP_REMOVED lines=18> */
.L_x_17197:
        /* <DEDUP_REMOVED lines=13> */
.L_x_17199:
[----:B------:R-:W-:Y:S05]  /*1ef30*/  BSYNC.RECONVERGENT B2 ;  /* 0x0000000000027941 */ /* 0x000fea0003800200 */
.L_x_17198:
        /* <DEDUP_REMOVED lines=57> */
.L_x_17196:
[----:B------:R-:W-:Y:S05]  /*1f2d0*/  BSYNC.RECONVERGENT B1 ;  /* 0x0000000000017941 */ /* 0x000fea0003800200 */
.L_x_17195:
        /* <DEDUP_REMOVED lines=23> */
.L_x_17202:
        /* <DEDUP_REMOVED lines=13> */
.L_x_17204:
[----:B------:R-:W-:Y:S05]  /*1f520*/  BSYNC.RECONVERGENT B2 ;  /* 0x0000000000027941 */ /* 0x000fea0003800200 */
.L_x_17203:
        /* <DEDUP_REMOVED lines=49> */
[----:B------:R-:W-:-:S03]  /*1f840*/  IADD3 R137, PT, PT, R2, -0x700cb87f, RZ ;  /* 0x8ff3478102897810 */ /* 0x000fc60007ffe0ff */
[----:B------:R-:W-:Y:S02]  /*1f850*/  HFMA2 R139, -RZ, RZ, 0, 0 ;  /* 0x00000000ff8b7431 */ /* 0x000fe400000001ff */
[----:B------:R-:W-:Y:S01]  /*1f860*/  IMAD.WIDE.U32 R162, R103, -0x2daee0ad, RZ ;  /* 0xd2511f5367a27825 */ /* 0x000fe200078e00ff */
[----:B------:R-:W-:Y:S02]  /*1f870*/  LOP3.LUT R138, R137, R138, R165, 0x96, !PT ;  /* 0x0000008a898a7212 */ /* 0x000fe400078e96a5 */
[----:B------:R-:W-:Y:S01]  /*1f880*/  MOV R103, R160 ;  /* 0x000000a000677202 */ /* 0x000fe20000000f00 */
[----:B------:R-:W-:Y:S01]  /*1f890*/  IMAD.MOV.U32 R146, RZ, RZ, R164 ;  /* 0x000000ffff927224 */ /* 0x000fe200078e00a4 */
[----:B------:R-:W-:Y:S01]  /*1f8a0*/  LOP3.LUT R137, R128, R140, R163, 0x96, !PT ;  /* 0x0000008c80897212 */ /* 0x000fe200078e96a3 */
[----:B------:R-:W-:-:S07]  /*1f8b0*/  IMAD.MOV.U32 R160, RZ, RZ, R162 ;  /* 0x000000ffffa07224 */ /* 0x000fce00078e00a2 */
.L_x_17201:
[----:B------:R-:W-:Y:S05]  /*1f8c0*/  BSYNC.RECONVERGENT B1 ;  /* 0x0000000000017941 */ /* 0x000fea0003800200 */
.L_x_17200:
        /* <DEDUP_REMOVED lines=20> */
.L_x_17207:
        /* <DEDUP_REMOVED lines=13> */
.L_x_17209:
[----:B------:R-:W-:Y:S05]  /*1fae0*/  BSYNC.RECONVERGENT B2 ;  /* 0x0000000000027941 */ /* 0x000fea0003800200 */
.L_x_17208:
        /* <DEDUP_REMOVED lines=57> */
.L_x_17206:
[----:B------:R-:W-:Y:S05]  /*1fe80*/  BSYNC.RECONVERGENT B1 ;  /* 0x0000000000017941 */ /* 0x000fea0003800200 */
.L_x_17205:
        /* <DEDUP_REMOVED lines=23> */
.L_x_17212:
        /* <DEDUP_REMOVED lines=13> */
.L_x_17214:
[----:B------:R-:W-:Y:S05]  /*200d0*/  BSYNC.RECONVERGENT B2 ;  /* 0x0000000000027941 */ /* 0x000fea0003800200 */
.L_x_17213:
        /* <DEDUP_REMOVED lines=57> */
.L_x_17211:
[----:B------:R-:W-:Y:S05]  /*20470*/  BSYNC.RECONVERGENT B1 ;  /* 0x0000000000017941 */ /* 0x000fea0003800200 */
.L_x_17210:
        /* <DEDUP_REMOVED lines=18> */
.L_x_17217:
        /* <DEDUP_REMOVED lines=13> */
.L_x_17219:
[----:B------:R-:W-:Y:S05]  /*20670*/  BSYNC.RECONVERGENT B2 ;  /* 0x0000000000027941 */ /* 0x000fea0003800200 */
.L_x_17218:
        /* <DEDUP_REMOVED lines=57> */
.L_x_17216:
[----:B------:R-:W-:Y:S05]  /*20a10*/  BSYNC.RECONVERGENT B1 ;  /* 0x0000000000017941 */ /* 0x000fea0003800200 */
.L_x_17215:
        /* <DEDUP_REMOVED lines=23> */
.L_x_17222:
        /* <DEDUP_REMOVED lines=13> */
.L_x_17224:
[----:B------:R-:W-:Y:S05]  /*20c60*/  BSYNC.RECONVERGENT B2 ;  /* 0x0000000000027941 */ /* 0x000fea0003800200 */
.L_x_17223:
        /* <DEDUP_REMOVED lines=52> */
[----:B------:R-:W-:Y:S02]  /*20fb0*/  LOP3.LUT R138, R137, R138, R167, 0x96, !PT ;  /* 0x0000008a898a7212 */ /* 0x000fe400078e96a7 */
[----:B------:R-:W-:Y:S01]  /*20fc0*/  MOV R113, R160 ;  /* 0x000000a000717202 */ /* 0x000fe20000000f00 */
[----:B------:R-:W-:Y:S01]  /*20fd0*/  IMAD.MOV.U32 R146, RZ, RZ, R166 ;  /* 0x000000ffff927224 */ /* 0x000fe200078e00a6 */
[----:B------:R-:W-:Y:S01]  /*20fe0*/  LOP3.LUT R137, R128, R162, R165, 0x96, !PT ;  /* 0x000000a280897212 */ /* 0x000fe200078e96a5 */
[----:B------:R-:W-:-:S07]  /*20ff0*/  IMAD.MOV.U32 R160, RZ, RZ, R164 ;  /* 0x000000ffffa07224 */ /* 0x000fce00078e00a4 */
.L_x_17221:
[----:B------:R-:W-:Y:S05]  /*21000*/  BSYNC.RECONVERGENT B1 ;  /* 0x0000000000017941 */ /* 0x000fea0003800200 */
.L_x_17220:
        /* <DEDUP_REMOVED lines=18> */
.L_x_17227:
        /* <DEDUP_REMOVED lines=13> */
.L_x_17229:
[----:B------:R-:W-:Y:S05]  /*21200*/  BSYNC.RECONVERGENT B2 ;  /* 0x0000000000027941 */ /* 0x000fea0003800200 */
.L_x_17228:
        /* <DEDUP_REMOVED lines=48> */
[----:B------:R-:W-:Y:S02]  /*21510*/  IMAD.MOV.U32 R139, RZ, RZ, R160 ;  /* 0x000000ffff8b7224 */ /* 0x000fe400078e00a0 */
[----:B------:R-:W-:-:S04]  /*21520*/  IMAD.WIDE.U32 R166, R137, -0x326172a9, RZ ;  /* 0xcd9e8d5789a67825 */ /* 0x000fc800078e00ff */
[----:B------:R-:W-:Y:S01]  /*21530*/  VIADD R137, R2, 0x8ff34781 ;  /* 0x8ff3478102897836 */ /* 0x000fe20000000000 */
[----:B------:R-:W-:Y:S01]  /*21540*/  MOV R146, R166 ;  /* 0x000000a600927202 */ /* 0x000fe20000000f00 */
[----:B------:R-:W-:-:S03]  /*21550*/  IMAD.WIDE.U32 R164, R113, -0x2daee0ad, RZ ;  /* 0xd2511f5371a47825 */ /* 0x000fc600078e00ff */
[----:B------:R-:W-:Y:S02]  /*21560*/  LOP3.LUT R138, R137, R138, R167, 0x96, !PT ;  /* 0x0000008a898a7212 */ /* 0x000fe400078e96a7 */
[----:B------:R-:W-:Y:S01]  /*21570*/  LOP3.LUT R137, R128, R162, R165, 0x96, !PT ;  /* 0x000000a280897212 */ /* 0x000fe200078e96a5 */
[----:B------:R-:W-:Y:S01]  /*21580*/  IMAD.MOV.U32 R162, RZ, RZ, RZ ;  /* 0x000000ffffa27224 */ /* 0x000fe200078e00ff */
[----:B------:R-:W-:-:S07]  /*21590*/  MOV R160, R164 ;  /* 0x000000a400a07202 */ /* 0x000fce0000000f00 */
.L_x_17226:
[----:B------:R-:W-:Y:S05]  /*215a0*/  BSYNC.RECONVERGENT B1 ;  /* 0x0000000000017941 */ /* 0x000fea0003800200 */
.L_x_17225:
        /* <DEDUP_REMOVED lines=23> */
.L_x_17232:
        /* <DEDUP_REMOVED lines=13> */
.L_x_17234:
[----:B------:R-:W-:Y:S05]  /*217f0*/  BSYNC.RECONVERGENT B2 ;  /* 0x0000000000027941 */ /* 0x000fea0003800200 */
.L_x_17233:
        /* <DEDUP_REMOVED lines=57> */
.L_x_17231:
[----:B------:R-:W-:Y:S05]  /*21b90*/  BSYNC.RECONVERGENT B1 ;  /* 0x0000000000017941 */ /* 0x000fea0003800200 */
.L_x_17230:
        /* <DEDUP_REMOVED lines=18> */
.L_x_17237:
        /* <DEDUP_REMOVED lines=13> */
.L_x_17239:
[----:B------:R-:W-:Y:S05]  /*21d90*/  BSYNC.RECONVERGENT B2 ;  /* 0x0000000000027941 */ /* 0x000fea0003800200 */
.L_x_17238:
        /* <DEDUP_REMOVED lines=57> */
.L_x_17236:
[----:B------:R-:W-:Y:S05]  /*22130*/  BSYNC.RECONVERGENT B1 ;  /* 0x0000000000017941 */ /* 0x000fea0003800200 */
.L_x_17235:
        /* <DEDUP_REMOVED lines=23> */
.L_x_17242:
        /* <DEDUP_REMOVED lines=13> */
.L_x_17244:
[----:B------:R-:W-:Y:S05]  /*22380*/  BSYNC.RECONVERGENT B2 ;  /* 0x0000000000027941 */ /* 0x000fea0003800200 */
.L_x_17243:
        /* <DEDUP_REMOVED lines=57> */
.L_x_17241:
[----:B------:R-:W-:Y:S05]  /*22720*/  BSYNC.RECONVERGENT B1 ;  /* 0x0000000000017941 */ /* 0x000fea0003800200 */
.L_x_17240:
        /* <DEDUP_REMOVED lines=18> */
.L_x_17247:
        /* <DEDUP_REMOVED lines=15> */
.L_x_17249:
[----:B------:R-:W-:Y:S05]  /*22940*/  BSYNC.RECONVERGENT B2 ;  /* 0x0000000000027941 */ /* 0x000fea0003800200 */
.L_x_17248:
        /* <DEDUP_REMOVED lines=57> */
.L_x_17246:
[----:B------:R-:W-:Y:S05]  /*22ce0*/  BSYNC.RECONVERGENT B1 ;  /* 0x0000000000017941 */ /* 0x000fea0003800200 */
.L_x_17245:
        /* <DEDUP_REMOVED lines=11> */
.L_x_17169:
        /* <DEDUP_REMOVED lines=16> */
.L_x_17253:
        /* <DEDUP_REMOVED lines=13> */
.L_x_17255:
[----:B------:R-:W-:Y:S05]  /*22f70*/  BSYNC.RECONVERGENT B2 ;  /* 0x0000000000027941 */ /* 0x000fea0003800200 */
.L_x_17254:
        /* <DEDUP_REMOVED lines=56> */
.L_x_17252:
[----:B------:R-:W-:Y:S05]  /*23300*/  BSYNC.RECONVERGENT B1 ;  /* 0x0000000000017941 */ /* 0x000fea0003800200 */
.L_x_17251:
        /* <DEDUP_REMOVED lines=21> */
.L_x_17258:
        /* <DEDUP_REMOVED lines=13> */
.L_x_17260:
[----:B------:R-:W-:Y:S05]  /*23530*/  BSYNC.RECONVERGENT B2 ;  /* 0x0000000000027941 */ /* 0x000fea0003800200 */
.L_x_17259:
        /* <DEDUP_REMOVED lines=57> */
.L_x_17257:
[----:B------:R-:W-:Y:S05]  /*238d0*/  BSYNC.RECONVERGENT B1 ;  /* 0x0000000000017941 */ /* 0x000fea0003800200 */
.L_x_17256:
        /* <DEDUP_REMOVED lines=19> */
.L_x_17263:
        /* <DEDUP_REMOVED lines=13> */
.L_x_17265:
[----:B------:R-:W-:Y:S05]  /*23ae0*/  BSYNC.RECONVERGENT B2 ;  /* 0x0000000000027941 */ /* 0x000fea0003800200 */
.L_x_17264:
        /* <DEDUP_REMOVED lines=57> */
.L_x_17262:
[----:B------:R-:W-:Y:S05]  /*23e80*/  BSYNC.RECONVERGENT B1 ;  /* 0x0000000000017941 */ /* 0x000fea0003800200 */
.L_x_17261:
        /* <DEDUP_REMOVED lines=19> */
.L_x_17268:
        /* <DEDUP_REMOVED lines=13> */
.L_x_17270:
[----:B------:R-:W-:Y:S05]  /*24090*/  BSYNC.RECONVERGENT B2 ;  /* 0x0000000000027941 */ /* 0x000fea0003800200 */
.L_x_17269:
        /* <DEDUP_REMOVED lines=57> */
.L_x_17267:
[----:B------:R-:W-:Y:S05]  /*24430*/  BSYNC.RECONVERGENT B1 ;  /* 0x0000000000017941 */ /* 0x000fea0003800200 */
.L_x_17266:
        /* <DEDUP_REMOVED lines=19> */
.L_x_17273:
        /* <DEDUP_REMOVED lines=13> */
.L_x_17275:
[----:B------:R-:W-:Y:S05]  /*24640*/  BSYNC.RECONVERGENT B2 ;  /* 0x0000000000027941 */ /* 0x000fea0003800200 */
.L_x_17274:
        /* <DEDUP_REMOVED lines=57> */
.L_x_17272:
[----:B------:R-:W-:Y:S05]  /*249e0*/  BSYNC.RECONVERGENT B1 ;  /* 0x0000000000017941 */ /* 0x000fea0003800200 */
.L_x_17271:
        /* <DEDUP_REMOVED lines=17> */
.L_x_17278:
        /* <DEDUP_REMOVED lines=13> */
.L_x_17280:
[----:B------:R-:W-:Y:S05]  /*24bd0*/  BSYNC.RECONVERGENT B2 ;  /* 0x0000000000027941 */ /* 0x000fea0003800200 */
.L_x_17279:
        /* <DEDUP_REMOVED lines=57> */
.L_x_17277:
[----:B------:R-:W-:Y:S05]  /*24f70*/  BSYNC.RECONVERGENT B1 ;  /* 0x0000000000017941 */ /* 0x000fea0003800200 */
.L_x_17276:
        /* <DEDUP_REMOVED lines=17> */
.L_x_17283:
        /* <DEDUP_REMOVED lines=13> */
.L_x_17285:
[----:B------:R-:W-:Y:S05]  /*25160*/  BSYNC.RECONVERGENT B2 ;  /* 0x0000000000027941 */ /* 0x000fea0003800200 */
.L_x_17284:
        /* <DEDUP_REMOVED lines=57> */
.L_x_17282:
[----:B------:R-:W-:Y:S05]  /*25500*/  BSYNC.RECONVERGENT B1 ;  /* 0x0000000000017941 */ /* 0x000fea0003800200 */
.L_x_17281:
        /* <DEDUP_REMOVED lines=17> */
.L_x_17288:
        /* <DEDUP_REMOVED lines=13> */
.L_x_17290:
[----:B------:R-:W-:Y:S05]  /*256f0*/  BSYNC.RECONVERGENT B2 ;  /* 0x0000000000027941 */ /* 0x000fea0003800200 */
.L_x_17289:
        /* <DEDUP_REMOVED lines=57> */
.L_x_17287:
[----:B------:R-:W-:Y:S05]  /*25a90*/  BSYNC.RECONVERGENT B1 ;  /* 0x0000000000017941 */ /* 0x000fea0003800200 */
.L_x_17286:
        /* <DEDUP_REMOVED lines=37> */
.L_x_17250:
        /* <DEDUP_REMOVED lines=39> */
[----:B-1----:R-:W-:Y:S01]  /*25f60*/  IMAD.WIDE.U32 R170, R0, 0x8, R170 ;  /* 0x0000000800aa7825 */ /* 0x002fe200078e00aa */
[----:B------:R-:W-:Y:S02]  /*25f70*/  LOP3.LUT R162, R166, R162, R164, 0xfe, !PT ;  /* 0x000000a2a6a27212 */ /* 0x000fe400078efea4 */
[----:B------:R-:W-:Y:S02]  /*25f80*/  LOP3.LUT R163, R151, R167, RZ, 0xfc, !PT ;  /* 0x000000a797a37212 */ /* 0x000fe400078efcff */
[----:B------:R-:W-:-:S05]  /*25f90*/  LOP3.LUT R162, R162, 0xff, R145, 0xf8, !PT ;  /* 0x000000ffa2a27812 */ /* 0x000fca00078ef891 */
[----:B------:R1:W-:Y:S02]  /*25fa0*/  STG.E.64 desc[UR6][R170.64], R162 ;  /* 0x000000a2aa007986 */ /* 0x0003e4000c101b06 */
.L_x_17291:
[----:B------:R-:W-:Y:S01]  /*25fb0*/  MOV R151, R160 ;  /* 0x000000a000977202 */ /* 0x000fe20000000f00 */
[----:B------:R-:W-:-:S07]  /*25fc0*/  VIADD R0, R0, 0x20 ;  /* 0x0000002000007836 */ /* 0x000fce0000000000 */
.L_x_17168:
[----:B------:R-:W-:Y:S05]  /*25fd0*/  BSYNC.RECONVERGENT B0 ;  /* 0x0000000000007941 */ /* 0x000fea0003800200 */
.L_x_17167:
        /* <DEDUP_REMOVED lines=36> */
.L_x_17297:
        /* <DEDUP_REMOVED lines=13> */
.L_x_17299:
[----:B------:R-:W-:Y:S05]  /*262f0*/  BSYNC.RECONVERGENT B2 ;  /* 0x0000000000027941 */ /* 0x000fea0003800200 */
.L_x_17298:
        /* <DEDUP_REMOVED lines=44> */
[----:B------:R-:W-:-:S04]  /*265c0*/  IMAD.WIDE.U32 R106, R107, -0x326172a9, RZ ;  /* 0xcd9e8d576b6a7825 */ /* 0x000fc800078e00ff */
[----:B------:R-:W-:Y:S01]  /*265d0*/  VIADD R139, R3, 0xdb3d7428 ;  /* 0xdb3d7428038b7836 */ /* 0x000fe20000000000 */
[----:B------:R-:W-:Y:S01]  /*265e0*/  LOP3.LUT R137, R137, R140, R107, 0x96, !PT ;  /* 0x0000008c89897212 */ /* 0x000fe200078e966b */
[----:B------:R-:W-:-:S03]  /*265f0*/  HFMA2 R107, -RZ, RZ, 0, 0 ;  /* 0x00000000ff6b7431 */ /* 0x000fc600000001ff */
[----:B------:R-:W-:Y:S01]  /*26600*/  LOP3.LUT R139, R139, R138, R105, 0x96, !PT ;  /* 0x0000008a8b8b7212 */ /* 0x000fe200078e9669 */
[----:B------:R-:W-:-:S04]  /*26610*/  IMAD.WIDE.U32 R160, R137, -0x2daee0ad, RZ ;  /* 0xd2511f5389a07825 */ /* 0x000fc800078e00ff */
[----:B------:R-:W-:Y:S01]  /*26620*/  IMAD.WIDE.U32 R140, R139, -0x326172a9, RZ ;  /* 0xcd9e8d578b8c7825 */ /* 0x000fe200078e00ff */
[----:B------:R-:W-:-:S03]  /*26630*/  LOP3.LUT R137, R128, R104, R161, 0x96, !PT ;  /* 0x0000006880897212 */ /* 0x000fc600078e96a1 */
[----:B------:R-:W-:Y:S01]  /*26640*/  VIADD R105, R2, 0x8ff34781 ;  /* 0x8ff3478102697836 */ /* 0x000fe20000000000 */
[----:B------:R-:W-:Y:S01]  /*26650*/  MOV R146, R140 ;  /* 0x0000008c00927202 */ /* 0x000fe20000000f00 */
[----:B------:R-:W-:-:S03]  /*26660*/  IMAD.MOV.U32 R104, RZ, RZ, R151 ;  /* 0x000000ffff687224 */ /* 0x000fc600078e0097 */
[----:B------:R-:W-:-:S07]  /*26670*/  LOP3.LUT R138, R105, R106, R141, 0x96, !PT ;  /* 0x0000006a698a7212 */ /* 0x000fce00078e968d */
.L_x_17296:
[----:B------:R-:W-:Y:S05]  /*26680*/  BSYNC.RECONVERGENT B1 ;  /* 0x0000000000017941 */ /* 0x000fea0003800200 */
.L_x_17295:
        /* <DEDUP_REMOVED lines=9> */
[----:B------:R-:W-:Y:S01]  /*26720*/  MOV R139, 0x2 ;  /* 0x00000002008b7802 */ /* 0x000fe20000000f00 */
        /* <DEDUP_REMOVED lines=13> */
.L_x_17302:
        /* <DEDUP_REMOVED lines=13> */
.L_x_17304:
[----:B------:R-:W-:Y:S05]  /*268d0*/  BSYNC.RECONVERGENT B2 ;  /* 0x0000000000027941 */ /* 0x000fea0003800200 */
.L_x_17303:
        /* <DEDUP_REMOVED lines=57> */
.L_x_17301:
[----:B------:R-:W-:Y:S05]  /*26c70*/  BSYNC.RECONVERGENT B1 ;  /* 0x0000000000017941 */ /* 0x000fea0003800200 */
.L_x_17300:
        /* <DEDUP_REMOVED lines=23> */
.L_x_17307:
        /* <DEDUP_REMOVED lines=13> */
.L_x_17309:
[----:B------:R-:W-:Y:S05]  /*26ec0*/  BSYNC.RECONVERGENT B2 ;  /* 0x0000000000027941 */ /* 0x000fea0003800200 */
.L_x_17308:
        /* <DEDUP_REMOVED lines=54> */
[----:B------:R-:W-:Y:S01]  /*27230*/  MOV R160, R140 ;  /* 0x0000008c00a07202 */ /* 0x000fe20000000f00 */
[----:B------:R-:W-:Y:S01]  /*27240*/  IMAD.MOV.U32 R140, RZ, RZ, RZ ;  /* 0x000000ffff8c7224 */ /* 0x000fe200078e00ff */
[----:B------:R-:W-:-:S07]  /*27250*/  LOP3.LUT R137, R128, R106, R141, 0x96, !PT ;  /* 0x0000006a80897212 */ /* 0x000fce00078e968d */
.L_x_17306:
[----:B------:R-:W-:Y:S05]  /*27260*/  BSYNC.RECONVERGENT B1 ;  /* 0x0000000000017941 */ /* 0x000fea0003800200 */
.L_x_17305:
        /* <DEDUP_REMOVED lines=20> */
.L_x_17312:
        /* <DEDUP_REMOVED lines=13> */
.L_x_17314:
[----:B------:R-:W-:Y:S05]  /*27480*/  BSYNC.RECONVERGENT B2 ;  /* 0x0000000000027941 */ /* 0x000fea0003800200 */
.L_x_17313:
        /* <DEDUP_REMOVED lines=57> */
.L_x_17311:
[----:B------:R-:W-:Y:S05]  /*27820*/  BSYNC.RECONVERGENT B1 ;  /* 0x0000000000017941 */ /* 0x000fea0003800200 */
.L_x_17310:
        /* <DEDUP_REMOVED lines=23> */
.L_x_17317:
        /* <DEDUP_REMOVED lines=13> */
.L_x_17319:
[----:B------:R-:W-:Y:S05]  /*27a70*/  BSYNC.RECONVERGENT B2 ;  /* 0x0000000000027941 */ /* 0x000fea0003800200 */
.L_x_17318:
        /* <DEDUP_REMOVED lines=57> */
.L_x_17316:
[----:B------:R-:W-:Y:S05]  /*27e10*/  BSYNC.RECONVERGENT B1 ;  /* 0x0000000000017941 */ /* 0x000fea0003800200 */
.L_x_17315:
        /* <DEDUP_REMOVED lines=20> */
.L_x_17322:
        /* <DEDUP_REMOVED lines=13> */
.L_x_17324:
[----:B------:R-:W-:Y:S05]  /*28030*/  BSYNC.RECONVERGENT B2 ;  /* 0x0000000000027941 */ /* 0x000fea0003800200 */
.L_x_17323:
        /* <DEDUP_REMOVED lines=57> */
.L_x_17321:
[----:B------:R-:W-:Y:S05]  /*283d0*/  BSYNC.RECONVERGENT B1 ;  /* 0x0000000000017941 */ /* 0x000fea0003800200 */
.L_x_17320:
        /* <DEDUP_REMOVED lines=23> */
.L_x_17327:
        /* <DEDUP_REMOVED lines=13> */
.L_x_17329:
[----:B------:R-:W-:Y:S05]  /*28620*/  BSYNC.RECONVERGENT B2 ;  /* 0x0000000000027941 */ /* 0x000fea0003800200 */
.L_x_17328:
        /* <DEDUP_REMOVED lines=49> */
[----:B------:R-:W-:Y:S01]  /*28940*/  VIADD R137, R2, 0x8ff34781 ;  /* 0x8ff3478102897836 */ /* 0x000fe20000000000 */
[----:B------:R-:W-:Y:S01]  /*28950*/  MOV R146, R164 ;  /* 0x000000a400927202 */ /* 0x000fe20000000f00 */
[----:B------:R-:W-:-:S03]  /*28960*/  IMAD.WIDE.U32 R162, R107, -0x2daee0ad, RZ ;  /* 0xd2511f536ba27825 */ /* 0x000fc600078e00ff */
[----:B------:R-:W-:Y:S01]  /*28970*/  LOP3.LUT R138, R137, R138, R165, 0x96, !PT ;  /* 0x0000008a898a7212 */ /* 0x000fe200078e96a5 */
[----:B------:R-:W-:Y:S01]  /*28980*/  IMAD.MOV.U32 R107, RZ, RZ, R160 ;  /* 0x000000ffff6b7224 */ /* 0x000fe200078e00a0 */
[----:B------:R-:W-:Y:S01]  /*28990*/  LOP3.LUT R137, R128, R140, R163, 0x96, !PT ;  /* 0x0000008c80897212 */ /* 0x000fe200078e96a3 */
[----:B------:R-:W-:Y:S01]  /*289a0*/  IMAD.MOV.U32 R140, RZ, RZ, RZ ;  /* 0x000000ffff8c7224 */ /* 0x000fe200078e00ff */
[----:B------:R-:W-:-:S07]  /*289b0*/  MOV R160, R162 ;  /* 0x000000a200a07202 */ /* 0x000fce0000000f00 */
.L_x_17326:
[----:B------:R-:W-:Y:S05]  /*289c0*/  BSYNC.RECONVERGENT B1 ;  /* 0x0000000000017941 */ /* 0x000fea0003800200 */
.L_x_17325:
        /* <DEDUP_REMOVED lines=20> */
.L_x_17332:
        /* <DEDUP_REMOVED lines=13> */
.L_x_17334:
[----:B------:R-:W-:Y:S05]  /*28be0*/  BSYNC.RECONVERGENT B2 ;  /* 0x0000000000027941 */ /* 0x000fea0003800200 */
.L_x_17333:
        /* <DEDUP_REMOVED lines=57> */
.L_x_17331:
[----:B------:R-:W-:Y:S05]  /*28f80*/  BSYNC.RECONVERGENT B1 ;  /* 0x0000000000017941 */ /* 0x000fea0003800200 */
.L_x_17330:
        /* <DEDUP_REMOVED lines=23> */
.L_x_17337:
        /* <DEDUP_REMOVED lines=13> */
.L_x_17339:
[----:B------:R-:W-:Y:S05]  /*291d0*/  BSYNC.RECONVERGENT B2 ;  /* 0x0000000000027941 */ /* 0x000fea0003800200 */
.L_x_17338:
        /* <DEDUP_REMOVED lines=57> */
.L_x_17336:
[----:B------:R-:W-:Y:S05]  /*29570*/  BSYNC.RECONVERGENT B1 ;  /* 0x0000000000017941 */ /* 0x000fea0003800200 */
.L_x_17335:
[----:B------:R-:W-:Y:S01]  /*29580*/  ISETP.NE.AND P3, PT, R140, 0x1, PT ;  /* 0x000000018c00780c */ /* 0x000fe20003f65270 */
[----:B------:R-:W-:Y:S01]  /*29590*/  HADD2.F32 R109, -RZ, R110.H0_H0 ;  /* 0x2000006eff6d7230 */ /* 0x000fe20000004100 */
        /* <DEDUP_REMOVED lines=16> */
.L_x_17342:
        /* <DEDUP_REMOVED lines=13> */
.L_x_17344:
[----:B------:R-:W-:Y:S05]  /*29770*/  BSYNC.RECONVERGENT B2 ;  /* 0x0000000000027941 */ /* 0x000fea0003800200 */
.L_x_17343:
        /* <DEDUP_REMOVED lines=49> */
[----:B------:R-:W-:Y:S01]  /*29a90*/  IMAD.WIDE.U32 R162, R141, -0x326172a9, RZ ;  /* 0xcd9e8d578da27825 */ /* 0x000fe200078e00ff */
[----:B------:R-:W-:-:S03]  /*29aa0*/  MOV R139, R160 ;  /* 0x000000a0008b7202 */ /* 0x000fc60000000f00 */
[----:B------:R-:W-:Y:S01]  /*29ab0*/  IMAD.WIDE.U32 R140, R137, -0x2daee0ad, RZ ;  /* 0xd2511f53898c7825 */ /* 0x000fe200078e00ff */
[----:B------:R-:W-:-:S03]  /*29ac0*/  LOP3.LUT R138, R109, R138, R163, 0x96, !PT ;  /* 0x0000008a6d8a7212 */ /* 0x000fc600078e96a3 */
[----:B------:R-:W-:Y:S02]  /*29ad0*/  IMAD.MOV.U32 R146, RZ, RZ, R162 ;  /* 0x000000ffff927224 */ /* 0x000fe400078e00a2 */
[----:B------:R-:W-:Y:S01]  /*29ae0*/  HFMA2 R162, -RZ, RZ, 0, 0 ;  /* 0x00000000ffa27431 */ /* 0x000fe200000001ff */
[----:B------:R-:W-:Y:S01]  /*29af0*/  LOP3.LUT R137, R128, R108, R141, 0x96, !PT ;  /* 0x0000006c80897212 */ /* 0x000fe200078e968d */
[----:B------:R-:W-:-:S07]  /*29b00*/  IMAD.MOV.U32 R160, RZ, RZ, R140 ;  /* 0x000000ffffa07224 */ /* 0x000fce00078e008c */
.L_x_17341:
[----:B------:R-:W-:Y:S05]  /*29b10*/  BSYNC.RECONVERGENT B1 ;  /* 0x0000000000017941 */ /* 0x000fea0003800200 */
.L_x_17340:
        /* <DEDUP_REMOVED lines=23> */
.L_x_17347:
        /* <DEDUP_REMOVED lines=13> */
.L_x_17349:
[----:B------:R-:W-:Y:S05]  /*29d60*/  BSYNC.RECONVERGENT B2 ;  /* 0x0000000000027941 */ /* 0x000fea0003800200 */
.L_x_17348:
        /* <DEDUP_REMOVED lines=57> */
.L_x_17346:
[----:B------:R-:W-:Y:S05]  /*2a100*/  BSYNC.RECONVERGENT B1 ;  /* 0x0000000000017941 */ /* 0x000fea0003800200 */
.L_x_17345:
[----:B------:R-:W-:Y:S01]  /*2a110*/  ISETP.NE.AND P4, PT, R139, 0x1, PT ;  /* 0x000000018b00780c */ /* 0x000fe20003f85270 */
[----:B------:R-:W-:Y:S01]  /*2a120*/  BSSY.RECONVERGENT B1, `(.L_x_17350) ;  /* 0x0000058000017945 */ /* 0x000fe20003800200 */
[----:B------:R-:W-:Y:S01]  /*2a130*/  I2FP.F32.U32 R140, R109 ;  /* 0x0000006d008c7245 */ /* 0x000fe20000201000 */
[----:B------:R-:W-:Y:S02]  /*2a140*/  HADD2.F32 R109, -RZ, R110.H1_H1 ;  /* 0x3000006eff6d7230 */ /* 0x000fe40000004100 */
        /* <DEDUP_REMOVED lines=14> */
.L_x_17352:
        /* <DEDUP_REMOVED lines=13> */
.L_x_17354:
[----:B------:R-:W-:Y:S05]  /*2a300*/  BSYNC.RECONVERGENT B2 ;  /* 0x0000000000027941 */ /* 0x000fea0003800200 */
.L_x_17353:
        /* <DEDUP_REMOVED lines=57> */
.L_x_17351:
[----:B------:R-:W-:Y:S05]  /*2a6a0*/  BSYNC.RECONVERGENT B1 ;  /* 0x0000000000017941 */ /* 0x000fea0003800200 */
.L_x_17350:
        /* <DEDUP_REMOVED lines=23> */
.L_x_17357:
        /* <DEDUP_REMOVED lines=13> */
.L_x_17359:
[----:B------:R-:W-:Y:S05]  /*2a8f0*/  BSYNC.RECONVERGENT B2 ;  /* 0x0000000000027941 */ /* 0x000fea0003800200 */
.L_x_17358:
        /* <DEDUP_REMOVED lines=57> */
.L_x_17356:
[----:B------:R-:W-:Y:S05]  /*2ac90*/  BSYNC.RECONVERGENT B1 ;  /* 0x0000000000017941 */ /* 0x000fea0003800200 */
.L_x_17355:
        /* <DEDUP_REMOVED lines=18> */
.L_x_17362:
        /* <DEDUP_REMOVED lines=13> */
.L_x_17364:
[----:B------:R-:W-:Y:S05]  /*2ae90*/  BSYNC.RECONVERGENT B2 ;  /* 0x0000000000027941 */ /* 0x000fea0003800200 */
.L_x_17363:
        /* <DEDUP_REMOVED lines=57> */
.L_x_17361:
[----:B------:R-:W-:Y:S05]  /*2b230*/  BSYNC.RECONVERGENT B1 ;  /* 0x0000000000017941 */ /* 0x000fea0003800200 */
.L_x_17360:
        /* <DEDUP_REMOVED lines=23> */
.L_x_17367:
        /* <DEDUP_REMOVED lines=13> */
.L_x_17369:
[----:B------:R-:W-:Y:S05]  /*2b480*/  BSYNC.RECONVERGENT B2 ;  /* 0x0000000000027941 */ /* 0x000fea0003800200 */
.L_x_17368:
        /* <DEDUP_REMOVED lines=55> */
[----:B------:R-:W-:Y:S02]  /*2b800*/  LOP3.LUT R137, R128, R162, R167, 0x96, !PT ;  /* 0x000000a280897212 */ /* 0x000fe400078e96a7 */
[----:B------:R-:W-:-:S07]  /*2b810*/  MOV R160, R166 ;  /* 0x000000a600a07202 */ /* 0x000fce0000000f00 */
.L_x_17366:
[----:B------:R-:W-:Y:S05]  /*2b820*/  BSYNC.RECONVERGENT B1 ;  /* 0x0000000000017941 */ /* 0x000fea0003800200 */
.L_x_17365:
        /* <DEDUP_REMOVED lines=18> */
.L_x_17372:
        /* <DEDUP_REMOVED lines=15> */
.L_x_17374:
[----:B------:R-:W-:Y:S05]  /*2ba40*/  BSYNC.RECONVERGENT B2 ;  /* 0x0000000000027941 */ /* 0x000fea0003800200 */
.L_x_17373:
        /* <DEDUP_REMOVED lines=57> */
.L_x_17371:
[----:B------:R-:W-:Y:S05]  /*2bde0*/  BSYNC.RECONVERGENT B1 ;  /* 0x0000000000017941 */ /* 0x000fea0003800200 */
.L_x_17370:
        /* <DEDUP_REMOVED lines=9> */
[----:B------:R-:W-:Y:S01]  /*2be80*/  @P1 FADD.FTZ R111, R87, R111 ;  /* 0x0000006f576f1221 */ /* 0x000fe20000010000 */
[----:B------:R-:W-:Y:S06]  /*2be90*/  BRA `(.L_x_17375) ;  /* 0x0000002c00d47947 */ /* 0x000fec0003800000 */
.L_x_17294:
[----:B------:R-:W-:Y:S01]  /*2bea0*/  ISETP.NE.AND P2, PT, R148, 0x1, PT ;  /* 0x000000019400780c */ /* 0x000fe20003f45270 */
[----:B------:R-:W-:Y:S01]  /*2beb0*/  BSSY.RECONVERGENT B1, `(.L_x_17376) ;  /* 0x0000055000017945 */ /* 0x000fe20003800200 */
[----:B01----:R-:W-:Y:S01]  /*2bec0*/  IMAD.MOV.U32 R161, RZ, RZ, 0x2 ;  /* 0x00000002ffa17424 */ /* 0x003fe200078e00ff */
[----:B--2---:R-:W-:Y:S01]  /*2bed0*/  MOV R104, R146 ;  /* 0x0000009200687202 */ /* 0x004fe20000000f00 */
        /* <DEDUP_REMOVED lines=12> */
.L_x_17378:
        /* <DEDUP_REMOVED lines=13> */
.L_x_17380:
[----:B------:R-:W-:Y:S05]  /*2c070*/  BSYNC.RECONVERGENT B2 ;  /* 0x0000000000027941 */ /* 0x000fea0003800200 */
.L_x_17379:
        /* <DEDUP_REMOVED lines=56> */
.L_x_17377:
[----:B------:R-:W-:Y:S05]  /*2c400*/  BSYNC.RECONVERGENT B1 ;  /* 0x0000000000017941 */ /* 0x000fea0003800200 */
.L_x_17376:
[----:B------:R-:W0:Y:S01]  /*2c410*/  LDC R151, c[0x0][0x404] ;  /* 0x00010100ff977b82 */ /* 0x000e220000000800 */
[----:B------:R-:W-:Y:S01]  /*2c420*/  I2FP.F32.U32 R105, R104 ;  /* 0x0000006800697245 */ /* 0x000fe20000201000 */
[----:B------:R-:W-:Y:S01]  /*2c430*/  HFMA2 R104, -RZ, RZ, 0.1171875, 0 ;  /* 0x2f800000ff687431 */ /* 0x000fe200000001ff */
[----:B------:R-:W-:Y:S01]  /*2c440*/  ISETP.NE.AND P2, PT, R161, 0x1, PT ;  /* 0x00000001a100780c */ /* 0x000fe20003f45270 */
[----:B------:R-:W-:Y:S01]  /*2c450*/  BSSY.RECONVERGENT B1, `(.L_x_17381) ;  /* 0x0000058000017945 */ /* 0x000fe20003800200 */
[----:B------:R-:W-:Y:S01]  /*2c460*/  LOP3.LUT R168, R168, 0xffffffef, RZ, 0xc0, !PT ;  /* 0xffffffefa8a87812 */ /* 0x000fe200078ec0ff */
[----:B------:R-:W-:Y:S01]  /*2c470*/  IMAD.MOV.U32 R148, RZ, RZ, 0x2 ;  /* 0x00000002ff947424 */ /* 0x000fe200078e00ff */
[----:B------:R-:W-:Y:S01]  /*2c480*/  MOV R107, R146 ;  /* 0x00000092006b7202 */ /* 0x000fe20000000f00 */
[----:B------:R-:W-:Y:S01]  /*2c490*/  FFMA.FTZ R106, R105, R104, 1.1641532182693481445e-10 ;  /* 0x2f000000696a7423 */ /* 0x000fe20000010068 */
[----:B-----5:R-:W-:-:S04]  /*2c4a0*/  HADD2.F32 R105, -RZ, R108.H0_H0 ;  /* 0x2000006cff697230 */ /* 0x020fc80000004100 */
        /* <DEDUP_REMOVED lines=11> */
.L_x_17383:
        /* <DEDUP_REMOVED lines=13> */
.L_x_17385:
[----:B------:R-:W-:Y:S05]  /*2c630*/  BSYNC.RECONVERGENT B2 ;  /* 0x0000000000027941 */ /* 0x000fea0003800200 */
.L_x_17384:
        /* <DEDUP_REMOVED lines=57> */
.L_x_17382:
[----:B------:R-:W-:Y:S05]  /*2c9d0*/  BSYNC.RECONVERGENT B1 ;  /* 0x0000000000017941 */ /* 0x000fea0003800200 */
.L_x_17381:
        /* <DEDUP_REMOVED lines=19> */
.L_x_17388:
        /* <DEDUP_REMOVED lines=13> */
.L_x_17390:
[----:B------:R-:W-:Y:S05]  /*2cbe0*/  BSYNC.RECONVERGENT B2 ;  /* 0x0000000000027941 */ /* 0x000fea0003800200 */
.L_x_17389:
        /* <DEDUP_REMOVED lines=57> */
.L_x_17387:
[----:B------:R-:W-:Y:S05]  /*2cf80*/  BSYNC.RECONVERGENT B1 ;  /* 0x0000000000017941 */ /* 0x000fea0003800200 */
.L_x_17386:
        /* <DEDUP_REMOVED lines=19> */
.L_x_17393:
        /* <DEDUP_REMOVED lines=13> */
.L_x_17395:
[----:B------:R-:W-:Y:S05]  /*2d190*/  BSYNC.RECONVERGENT B2 ;  /* 0x0000000000027941 */ /* 0x000fea0003800200 */
.L_x_17394:
        /* <DEDUP_REMOVED lines=57> */
.L_x_17392:
[----:B------:R-:W-:Y:S05]  /*2d530*/  BSYNC.RECONVERGENT B1 ;  /* 0x0000000000017941 */ /* 0x000fea0003800200 */
.L_x_17391:
        /* <DEDUP_REMOVED lines=19> */
.L_x_17398:
        /* <DEDUP_REMOVED lines=13> */
.L_x_17400:
[----:B------:R-:W-:Y:S05]  /*2d740*/  BSYNC.RECONVERGENT B2 ;  /* 0x0000000000027941 */ /* 0x000fea0003800200 */
.L_x_17399:
        /* <DEDUP_REMOVED lines=57> */
.L_x_17397:
[----:B------:R-:W-:Y:S05]  /*2dae0*/  BSYNC.RECONVERGENT B1 ;  /* 0x0000000000017941 */ /* 0x000fea0003800200 */
.L_x_17396:
        /* <DEDUP_REMOVED lines=17> */
.L_x_17403:
        /* <DEDUP_REMOVED lines=13> */
.L_x_17405:
[----:B------:R-:W-:Y:S05]  /*2dcd0*/  BSYNC.RECONVERGENT B2 ;  /* 0x0000000000027941 */ /* 0x000fea0003800200 */
.L_x_17404:
        /* <DEDUP_REMOVED lines=57> */
.L_x_17402:
[----:B------:R-:W-:Y:S05]  /*2e070*/  BSYNC.RECONVERGENT B1 ;  /* 0x0000000000017941 */ /* 0x000fea0003800200 */
.L_x_17401:
        /* <DEDUP_REMOVED lines=17> */
.L_x_17408:
        /* <DEDUP_REMOVED lines=13> */
.L_x_17410:
[----:B------:R-:W-:Y:S05]  /*2e260*/  BSYNC.RECONVERGENT B2 ;  /* 0x0000000000027941 */ /* 0x000fea0003800200 */
.L_x_17409:
        /* <DEDUP_REMOVED lines=57> */
.L_x_17407:
[----:B------:R-:W-:Y:S05]  /*2e600*/  BSYNC.RECONVERGENT B1 ;  /* 0x0000000000017941 */ /* 0x000fea0003800200 */
.L_x_17406:
        /* <DEDUP_REMOVED lines=17> */
.L_x_17413:
        /* <DEDUP_REMOVED lines=13> */
.L_x_17415:
[----:B------:R-:W-:Y:S05]  /*2e7f0*/  BSYNC.RECONVERGENT B2 ;  /* 0x0000000000027941 */ /* 0x000fea0003800200 */
.L_x_17414:
        /* <DEDUP_REMOVED lines=57> */
.L_x_17412:
[----:B------:R-:W-:Y:S05]  /*2eb90*/  BSYNC.RECONVERGENT B1 ;  /* 0x0000000000017941 */ /* 0x000fea0003800200 */
.L_x_17411:
        /* <DEDUP_REMOVED lines=37> */
.L_x_17375:
        /* <DEDUP_REMOVED lines=20> */
[----:B-1----:R-:W-:Y:S01]  /*2ef30*/  IMAD.WIDE.U32 R164, R0, 0x8, R164 ;  /* 0x0000000800a47825 */ /* 0x002fe200078e00a4 */
[----:B------:R-:W-:Y:S01]  /*2ef40*/  MOV R151, R160 ;  /* 0x000000a000977202 */ /* 0x000fe20000000f00 */
[----:B------:R2:W-:Y:S04]  /*2ef50*/  STG.E.128 desc[UR6][R162.64+0x10], R108 ;  /* 0x0000106ca2007986 */ /* 0x0005e8000c101d06 */
[----:B------:R2:W-:Y:S01]  /*2ef60*/  STG.E.64 desc[UR6][R164.64], R166 ;  /* 0x000000a6a4007986 */ /* 0x0005e2000c101b06 */
[----:B------:R-:W-:Y:S05]  /*2ef70*/  @!P0 BRA `(.L_x_17293) ;  /* 0x0000000000508947 */ /* 0x000fea0003800000 */
[----:B------:R-:W-:Y:S01]  /*2ef80*/  IMAD.U32 R161, R139, 0x10000, RZ ;  /* 0x000100008ba17824 */ /* 0x000fe200078e00ff */
[----:B--2---:R-:W0:Y:S01]  /*2ef90*/  LDC.64 R166, c[0x0][0x3b8] ;  /* 0x0000ee00ffa67b82 */ /* 0x004e220000000a00 */
        /* <DEDUP_REMOVED lines=18> */
.L_x_17293:
[----:B------:R-:W-:Y:S05]  /*2f0c0*/  BSYNC.RECONVERGENT B0 ;  /* 0x0000000000007941 */ /* 0x000fea0003800200 */
.L_x_17292:
        /* <DEDUP_REMOVED lines=15> */
[----:B--2---:R-:W-:Y:S02]  /*2f1c0*/  FSEL R163, R0, RZ, P0 ;  /* 0x000000ff00a37208 */ /* 0x004fe40000000000 */
        /* <DEDUP_REMOVED lines=136> */
.L_x_17439:
        /* <DEDUP_REMOVED lines=9> */
[----:B0-----:R-:W0:Y:S03]  /*2fae0*/  @!P5 LDC.64 R164, c[0x0][0x3c8] ;  /* 0x0000f200ffa4db82 */ /* 0x001e260000000a00 */
        /* <DEDUP_REMOVED lines=30> */
[----:B------:R-:W-:-:S02]  /*2fcd0*/  HADD2.F32 R176, -RZ, R46.H1_H1 ;  /* 0x3000002effb07230 */ /* 0x000fc40000004100 */
[C---:B------:R-:W-:Y:S01]  /*2fce0*/  FFMA.FTZ R186, R171.reuse, R166, R172 ;  /* 0x000000a6abba7223 */ /* 0x040fe200000100ac */
[----:B------:R-:W-:Y:S02]  /*2fcf0*/  HADD2.F32 R166, -RZ, R153.H1_H1 ;  /* 0x30000099ffa67230 */ /* 0x000fe40000004100 */
[----:B------:R-:W-:Y:S01]  /*2fd00*/  FMUL.FTZ R161, R170, R161 ;  /* 0x000000a1aaa17220 */ /* 0x000fe20000410000 */
[----:B------:R-:W-:Y:S02]  /*2fd10*/  HADD2.F32 R172, -RZ, R49.H1_H1 ;  /* 0x30000031ffac7230 */ /* 0x000fe40000004100 */
[----:B------:R-:W-:Y:S01]  /*2fd20*/  FFMA.FTZ R188, R171, R174, R176 ;  /* 0x000000aeabbc7223 */ /* 0x000fe200000100b0 */
[----:B------:R-:W-:Y:S01]  /*2fd30*/  HADD2.F32 R160, -RZ, R154.H0_H0 ;  /* 0x2000009affa07230 */ /* 0x000fe20000004100 */
[----:B------:R-:W0:Y:S01]  /*2fd40*/  LDC.64 R174, c[0x0][0x428] ;  /* 0x00010a00ffae7b82 */ /* 0x000e220000000a00 */
[----:B------:R-:W-:Y:S02]  /*2fd50*/  HADD2.F32 R162, -RZ, R50.H0_H0 ;  /* 0x20000032ffa27230 */ /* 0x000fe40000004100 */
[----:B------:R-:W-:Y:S01]  /*2fd60*/  FFMA.FTZ R180, R167, R166, R172 ;  /* 0x000000a6a7b47223 */ /* 0x000fe200000100ac */
[----:B------:R-:W-:-:S02]  /*2fd70*/  HADD2.F32 R164, -RZ, R6.H0_H0 ;  /* 0x20000006ffa47230 */ /* 0x000fc40000004100 */
[----:B------:R-:W-:Y:S01]  /*2fd80*/  FADD.FTZ R165, R81, -R0 ;  /* 0x8000000051a57221 */ /* 0x000fe20000010000 */
[----:B------:R-:W-:Y:S02]  /*2fd90*/  HADD2.F32 R163, -RZ, R46.H0_H0 ;  /* 0x2000002effa37230 */ /* 0x000fe40000004100 */
[C---:B------:R-:W-:Y:S01]  /*2fda0*/  FFMA.FTZ R181, R161.reuse, R160, R162 ;  /* 0x000000a0a1b57223 */ /* 0x040fe200000100a2 */
[----:B------:R-:W-:Y:S01]  /*2fdb0*/  HADD2.F32 R160, -RZ, R153.H0_H0 ;  /* 0x20000099ffa07230 */ /* 0x000fe20000004100 */
[----:B------:R-:W1:Y:S01]  /*2fdc0*/  LDC.64 R172, c[0x0][0x430] ;  /* 0x00010c00ffac7b82 */ /* 0x000e620000000a00 */
[----:B------:R-:W-:Y:S02]  /*2fdd0*/  HADD2.F32 R162, -RZ, R49.H0_H0 ;  /* 0x20000031ffa27230 */ /* 0x000fe40000004100 */
[----:B------:R-:W-:Y:S01]  /*2fde0*/  FFMA.FTZ R183, R161, R164, R163 ;  /* 0x000000a4a1b77223 */ /* 0x000fe200000100a3 */
[----:B------:R-:W-:Y:S01]  /*2fdf0*/  FADD.FTZ R161, R82, -R0 ;  /* 0x8000000052a17221 */ /* 0x000fe20000010000 */
[----:B------:R-:W-:-:S02]  /*2fe00*/  HADD2.F32 R164, -RZ, R5.H0_H0 ;  /* 0x20000005ffa47230 */ /* 0x000fc40000004100 */
[C---:B------:R-:W-:Y:S01]  /*2fe10*/  FMUL.FTZ R165, R170.reuse, R165 ;  /* 0x000000a5aaa57220 */ /* 0x040fe20000410000 */
[----:B------:R-:W-:Y:S02]  /*2fe20*/  HADD2.F32 R163, -RZ, R45.H0_H0 ;  /* 0x2000002dffa37230 */ /* 0x000fe40000004100 */
[----:B------:R-:W-:Y:S01]  /*2fe30*/  FMUL.FTZ R161, R170, R161 ;  /* 0x000000a1aaa17220 */ /* 0x000fe20000410000 */
[----:B------:R-:W-:Y:S02]  /*2fe40*/  HADD2.F32 R182, -RZ, R5.H1_H1 ;  /* 0x30000005ffb67230 */ /* 0x000fe40000004100 */
[----:B------:R-:W-:Y:S02]  /*2fe50*/  HADD2.F32 R184, -RZ, R45.H1_H1 ;  /* 0x3000002dffb87230 */ /* 0x000fe40000004100 */
[C---:B------:R-:W-:Y:S01]  /*2fe60*/  FFMA.FTZ R177, R161.reuse, R160, R162 ;  /* 0x000000a0a1b17223 */ /* 0x040fe200000100a2 */
[----:B------:R-:W-:Y:S01]  /*2fe70*/  FFMA.FTZ R179, R161, R164, R163 ;  /* 0x000000a4a1b37223 */ /* 0x000fe200000100a3 */
[----:B------:R-:W-:Y:S01]  /*2fe80*/  FADD.FTZ R161, R80, -R0 ;  /* 0x8000000050a17221 */ /* 0x000fe20000010000 */
[----:B------:R-:W-:-:S02]  /*2fe90*/  HADD2.F32 R160, -RZ, R152.H0_H0 ;  /* 0x20000098ffa07230 */ /* 0x000fc40000004100 */
[----:B------:R-:W-:Y:S01]  /*2fea0*/  FFMA.FTZ R182, R167, R182, R184 ;  /* 0x000000b6a7b67223 */ /* 0x000fe200000100b8 */
[----:B------:R-:W-:Y:S02]  /*2feb0*/  HADD2.F32 R162, -RZ, R48.H0_H0 ;  /* 0x20000030ffa27230 */ /* 0x000fe40000004100 */
[----:B------:R-:W-:Y:S01]  /*2fec0*/  FMUL.FTZ R161, R170, R161 ;  /* 0x000000a1aaa17220 */ /* 0x000fe20000410000 */
        /* <DEDUP_REMOVED lines=23> */
.L_x_17418:
[----:B------:R-:W-:Y:S05]  /*30040*/  BSYNC.RECONVERGENT B0 ;  /* 0x0000000000007941 */ /* 0x000fea0003800200 */
.L_x_17417:
[----:B------:R-:W-:Y:S01]  /*30050*/  LOP3.LUT P0, RZ, R168, 0x200, RZ, 0xc0, !PT ;  /* 0x00000200a8ff7812 */ /* 0x000fe2000780c0ff */
[----:B------:R-:W-:-:S12]  /*30060*/  BSSY.RECONVERGENT B0, `(.L_x_17419) ;  /* 0x0000051000007945 */ /* 0x000fd80003800200 */
[----:B------:R-:W-:Y:S05]  /*30070*/  @!P0 BRA `(.L_x_17420) ;  /* 0x00000004003c8947 */ /* 0x000fea0003800000 */
[--C-:B01----:R-:W-:Y:S01]  /*30080*/  FADD.FTZ R165, R123, -R0.reuse ;  /* 0x800000007ba57221 */ /* 0x103fe20000010000 */
        /* <DEDUP_REMOVED lines=78> */
.L_x_17420:
[----:B------:R-:W-:Y:S05]  /*30570*/  BSYNC.RECONVERGENT B0 ;  /* 0x0000000000007941 */ /* 0x000fea0003800200 */
.L_x_17419:
[----:B------:R-:W-:Y:S01]  /*30580*/  LOP3.LUT P0, RZ, R168, 0x80, RZ, 0xc0, !PT ;  /* 0x00000080a8ff7812 */ /* 0x000fe2000780c0ff */
[----:B------:R-:W-:-:S12]  /*30590*/  BSSY.RECONVERGENT B0, `(.L_x_17421) ;  /* 0x0000051000007945 */ /* 0x000fd80003800200 */
[----:B------:R-:W-:Y:S05]  /*305a0*/  @!P0 BRA `(.L_x_17422) ;  /* 0x00000004003c8947 */ /* 0x000fea0003800000 */
[--C-:B012---:R-:W-:Y:S01]  /*305b0*/  FADD.FTZ R165, R119, -R0.reuse ;  /* 0x8000000077a57221 */ /* 0x107fe20000010000 */
        /* <DEDUP_REMOVED lines=78> */
.L_x_17422:
[----:B------:R-:W-:Y:S05]  /*30aa0*/  BSYNC.RECONVERGENT B0 ;  /* 0x0000000000007941 */ /* 0x000fea0003800200 */
.L_x_17421:
[----:B------:R-:W-:Y:S01]  /*30ab0*/  LOP3.LUT P0, RZ, R168, 0x40, RZ, 0xc0, !PT ;  /* 0x00000040a8ff7812 */ /* 0x000fe2000780c0ff */
[----:B------:R-:W-:-:S12]  /*30ac0*/  BSSY.RECONVERGENT B0, `(.L_x_17423) ;  /* 0x0000051000007945 */ /* 0x000fd80003800200 */
[----:B------:R-:W-:Y:S05]  /*30ad0*/  @!P0 BRA `(.L_x_17424) ;  /* 0x00000004003c8947 */ /* 0x000fea0003800000 */
[--C-:B0123--:R-:W-:Y:S01]  /*30ae0*/  FADD.FTZ R165, R115, -R0.reuse ;  /* 0x8000000073a57221 */ /* 0x10ffe20000010000 */
        /* <DEDUP_REMOVED lines=78> */
.L_x_17424:
[----:B------:R-:W-:Y:S05]  /*30fd0*/  BSYNC.RECONVERGENT B0 ;  /* 0x0000000000007941 */ /* 0x000fea0003800200 */
.L_x_17423:
[----:B------:R-:W-:Y:S01]  /*30fe0*/  LOP3.LUT P0, RZ, R168, 0x20, RZ, 0xc0, !PT ;  /* 0x00000020a8ff7812 */ /* 0x000fe2000780c0ff */
[----:B------:R-:W-:-:S12]  /*30ff0*/  BSSY.RECONVERGENT B0, `(.L_x_17425) ;  /* 0x0000050000007945 */ /* 0x000fd80003800200 */
[----:B------:R-:W-:Y:S05]  /*31000*/  @!P0 BRA `(.L_x_17426) ;  /* 0x0000000400388947 */ /* 0x000fea0003800000 */
[--C-:B0-234-:R-:W-:Y:S01]  /*31010*/  FADD.FTZ R161, R104, -R0.reuse ;  /* 0x8000000068a17221 */ /* 0x11dfe20000010000 */
[--C-:B-1----:R-:W-:Y:S01]  /*31020*/  FADD.FTZ R163, R105, -R0.reuse ;  /* 0x8000000069a37221 */ /* 0x102fe20000010000 */
        /* <DEDUP_REMOVED lines=76> */
.L_x_17426:
[----:B------:R-:W-:Y:S05]  /*314f0*/  BSYNC.RECONVERGENT B0 ;  /* 0x0000000000007941 */ /* 0x000fea0003800200 */
.L_x_17425:
[----:B01234-:R-:W0:Y:S02]  /*31500*/  LDC.64 R160, c[0x0][0x380] ;  /* 0x0000e000ffa07b82 */ /* 0x01fe240000000a00 */
[----:B0-----:R-:W-:-:S04]  /*31510*/  LEA R133, R160, R133, 0x2 ;  /* 0x00000085a0857211 */ /* 0x001fc800078e10ff */
[----:B------:R-:W-:-:S13]  /*31520*/  ISETP.GE.AND P0, PT, R133, R161, PT ;  /* 0x000000a18500720c */ /* 0x000fda0003f06270 */
[----:B------:R-:W-:Y:S05]  /*31530*/  @!P0 BRA `(.L_x_17427) ;  /* 0xfffffd04008c8947 */ /* 0x000fea000383ffff */
[----:B------:R-:W-:Y:S05]  /*31540*/  EXIT ;  /* 0x000000000000794d */ /* 0x000fea0003800000 */
.L_x_17416:
[----:B------:R-:W-:Y:S01]  /*31550*/  HFMA2 R172, -RZ, RZ, 0, 5.9604644775390625e-08 ;  /* 0x00000001ffac7431 */ /* 0x000fe200000001ff */
[----:B------:R-:W-:Y:S01]  /*31560*/  BSSY B0, `(.L_x_17428) ;  /* 0x0000007000007945 */ /* 0x000fe20003800000 */
[----:B------:R-:W-:Y:S01]  /*31570*/  IMAD.MOV.U32 R171, RZ, RZ, R163 ;  /* 0x000000ffffab7224 */ /* 0x000fe200078e00a3 */
[----:B------:R-:W-:Y:S01]  /*31580*/  MOV R170, 0xffffffff ;  /* 0xffffffff00aa7802 */ /* 0x000fe20000000f00 */
[----:B------:R-:W-:-:S07]  /*31590*/  IMAD.MOV.U32 R173, RZ, RZ, 0x1f ;  /* 0x0000001fffad7424 */ /* 0x000fce00078e00ff */
[----:B-----5:R-:W-:Y:S05]  /*315a0*/  WARPSYNC.COLLECTIVE R170, `(.L_x_17429) ;  /* 0x00000000aa087348 */ /* 0x020fea0003c00000 */
[----:B------:R0:W1:Y:S02]  /*315b0*/  SHFL.BFLY P6, R167, R171, R172, R173 ;  /* 0x0c0000acaba77389 */ /* 0x00006400000c00ad */
[----:B01---5:R-:W-:Y:S05]  /*315c0*/  ENDCOLLECTIVE ;  /* 0x000000000000791b */ /* 0x023fea0003800000 */
.L_x_17429:
[----:B------:R-:W-:Y:S05]  /*315d0*/  BSYNC B0 ;  /* 0x0000000000007941 */ /* 0x000fea0003800000 */
.L_x_17428:
[----:B------:R-:W-:Y:S02]  /*315e0*/  IMAD.MOV.U32 R0, RZ, RZ, R167 ;  /* 0x000000ffff007224 */ /* 0x000fe400078e00a7 */
[----:B------:R-:W-:Y:S02]  /*315f0*/  HFMA2 R173, -RZ, RZ, 0, 1.847743988037109375e-06 ;  /* 0x0000001fffad7431 */ /* 0x000fe400000001ff */
[----:B------:R-:W-:Y:S02]  /*31600*/  IMAD.MOV.U32 R172, RZ, RZ, 0x2 ;  /* 0x00000002ffac7424 */ /* 0x000fe400078e00ff */
[----:B------:R-:W-:Y:S01]  /*31610*/  FADD.FTZ R162, R163, R0 ;  /* 0x00000000a3a27221 */ /* 0x000fe20000010000 */
[----:B------:R-:W-:-:S04]  /*31620*/  IMAD.MOV.U32 R170, RZ, RZ, -0x1 ;  /* 0xffffffffffaa7424 */ /* 0x000fc800078e00ff */
[----:B------:R-:W-:-:S07]  /*31630*/  MOV R171, R162 ;  /* 0x000000a200ab7202 */ /* 0x000fce0000000f00 */
[----:B------:R-:W-:Y:S05]  /*31640*/  WARPSYNC.COLLECTIVE R170, `(.L_x_17430) ;  /* 0x00000000aa087348 */ /* 0x000fea0003c00000 */
[----:B------:R0:W1:Y:S02]  /*31650*/  SHFL.BFLY P6, R167, R171, R172, R173 ;  /* 0x0c0000acaba77389 */ /* 0x00006400000c00ad */
[----:B01----:R-:W-:Y:S05]  /*31660*/  ENDCOLLECTIVE ;  /* 0x000000000000791b */ /* 0x003fea0003800000 */
.L_x_17430:
[----:B------:R-:W-:Y:S01]  /*31670*/  HFMA2 R172, -RZ, RZ, 0, 2.384185791015625e-07 ;  /* 0x00000004ffac7431 */ /* 0x000fe200000001ff */
[----:B------:R-:W-:-:S05]  /*31680*/  MOV R161, R167 ;  /* 0x000000a700a17202 */ /* 0x000fca0000000f00 */
[----:B------:R-:W-:-:S04]  /*31690*/  FADD.FTZ R164, R162, R161 ;  /* 0x000000a1a2a47221 */ /* 0x000fc80000010000 */
[----:B------:R-:W-:-:S07]  /*316a0*/  IMAD.MOV.U32 R171, RZ, RZ, R164 ;  /* 0x000000ffffab7224 */ /* 0x000fce00078e00a4 */
[----:B------:R-:W-:Y:S05]  /*316b0*/  WARPSYNC.COLLECTIVE R170, `(.L_x_17431) ;  /* 0x00000000aa087348 */ /* 0x000fea0003c00000 */
[----:B------:R0:W1:Y:S02]  /*316c0*/  SHFL.BFLY P6, R167, R171, R172, R173 ;  /* 0x0c0000acaba77389 */ /* 0x00006400000c00ad */
[----:B01----:R-:W-:Y:S05]  /*316d0*/  ENDCOLLECTIVE ;  /* 0x000000000000791b */ /* 0x003fea0003800000 */
.L_x_17431:
        /* <DEDUP_REMOVED lines=8> */
.L_x_17432:
[----:B------:R-:W-:Y:S01]  /*31760*/  HFMA2 R172, -RZ, RZ, 0, 9.5367431640625e-07 ;  /* 0x00000010ffac7431 */ /* 0x000fe200000001ff */
[----:B------:R-:W-:-:S05]  /*31770*/  MOV R0, R167 ;  /* 0x000000a700007202 */ /* 0x000fca0000000f00 */
[----:B------:R-:W-:-:S04]  /*31780*/  FADD.FTZ R166, R165, R0 ;  /* 0x00000000a5a67221 */ /* 0x000fc80000010000 */
[----:B------:R-:W-:-:S07]  /*31790*/  IMAD.MOV.U32 R171, RZ, RZ, R166 ;  /* 0x000000ffffab7224 */ /* 0x000fce00078e00a6 */
[----:B------:R-:W-:Y:S05]  /*317a0*/  WARPSYNC.COLLECTIVE R170, `(.L_x_17433) ;  /* 0x00000000aa087348 */ /* 0x000fea0003c00000 */
[----:B------:R0:W1:Y:S02]  /*317b0*/  SHFL.BFLY P6, R167, R171, R172, R173 ;  /* 0x0c0000acaba77389 */ /* 0x00006400000c00ad */
[----:B01----:R-:W-:Y:S05]  /*317c0*/  ENDCOLLECTIVE ;  /* 0x000000000000791b */ /* 0x003fea0003800000 */
.L_x_17433:
[----:B------:R-:W-:Y:S01]  /*317d0*/  MOV R172, 0x1 ;  /* 0x0000000100ac7802 */ /* 0x000fe20000000f00 */
        /* <DEDUP_REMOVED lines=87> */
.L_x_17434:
[----:B------:R-:W-:Y:S02]  /*31d50*/  IMAD.MOV.U32 R172, RZ, RZ, 0x2 ;  /* 0x00000002ffac7424 */ /* 0x000fe400078e00ff */
[----:B------:R-:W-:-:S04]  /*31d60*/  IMAD.MOV.U32 R163, RZ, RZ, R167 ;  /* 0x000000ffffa37224 */ /* 0x000fc800078e00a7 */
[----:B------:R-:W-:-:S05]  /*31d70*/  FADD.FTZ R163, R0, R163 ;  /* 0x000000a300a37221 */ /* 0x000fca0000010000 */
[----:B------:R-:W-:-:S07]  /*31d80*/  MOV R171, R163 ;  /* 0x000000a300ab7202 */ /* 0x000fce0000000f00 */
[----:B------:R-:W-:Y:S05]  /*31d90*/  WARPSYNC.COLLECTIVE R170, `(.L_x_17435) ;  /* 0x00000000aa087348 */ /* 0x000fea0003c00000 */
[----:B------:R0:W1:Y:S02]  /*31da0*/  SHFL.BFLY P6, R167, R171, R172, R173 ;  /* 0x0c0000acaba77389 */ /* 0x00006400000c00ad */
[----:B01----:R-:W-:Y:S05]  /*31db0*/  ENDCOLLECTIVE ;  /* 0x000000000000791b */ /* 0x003fea0003800000 */
.L_x_17435:
[----:B------:R-:W-:Y:S01]  /*31dc0*/  HFMA2 R172, -RZ, RZ, 0, 2.384185791015625e-07 ;  /* 0x00000004ffac7431 */ /* 0x000fe200000001ff */
[----:B------:R-:W-:-:S05]  /*31dd0*/  MOV R162, R167 ;  /* 0x000000a700a27202 */ /* 0x000fca0000000f00 */
[----:B------:R-:W-:-:S04]  /*31de0*/  FADD.FTZ R162, R163, R162 ;  /* 0x000000a2a3a27221 */ /* 0x000fc80000010000 */
[----:B------:R-:W-:-:S07]  /*31df0*/  IMAD.MOV.U32 R171, RZ, RZ, R162 ;  /* 0x000000ffffab7224 */ /* 0x000fce00078e00a2 */
[----:B------:R-:W-:Y:S05]  /*31e00*/  WARPSYNC.COLLECTIVE R170, `(.L_x_17436) ;  /* 0x00000000aa087348 */ /* 0x000fea0003c00000 */
[----:B------:R0:W1:Y:S02]  /*31e10*/  SHFL.BFLY P6, R167, R171, R172, R173 ;  /* 0x0c0000acaba77389 */ /* 0x00006400000c00ad */
[----:B01----:R-:W-:Y:S05]  /*31e20*/  ENDCOLLECTIVE ;  /* 0x000000000000791b */ /* 0x003fea0003800000 */
.L_x_17436:
[----:B------:R-:W-:Y:S02]  /*31e30*/  IMAD.MOV.U32 R172, RZ, RZ, 0x8 ;  /* 0x00000008ffac7424 */ /* 0x000fe400078e00ff */
[----:B------:R-:W-:-:S04]  /*31e40*/  IMAD.MOV.U32 R165, RZ, RZ, R167 ;  /* 0x000000ffffa57224 */ /* 0x000fc800078e00a7 */
[----:B------:R-:W-:-:S05]  /*31e50*/  FADD.FTZ R165, R162, R165 ;  /* 0x000000a5a2a57221 */ /* 0x000fca0000010000 */
[----:B------:R-:W-:-:S07]  /*31e60*/  MOV R171, R165 ;  /* 0x000000a500ab7202 */ /* 0x000fce0000000f00 */
[----:B------:R-:W-:Y:S05]  /*31e70*/  WARPSYNC.COLLECTIVE R170, `(.L_x_17437) ;  /* 0x00000000aa087348 */ /* 0x000fea0003c00000 */
[----:B------:R0:W1:Y:S02]  /*31e80*/  SHFL.BFLY P6, R167, R171, R172, R173 ;  /* 0x0c0000acaba77389 */ /* 0x00006400000c00ad */
[----:B01----:R-:W-:Y:S05]  /*31e90*/  ENDCOLLECTIVE ;  /* 0x000000000000791b */ /* 0x003fea0003800000 */
.L_x_17437:
[----:B------:R-:W-:Y:S01]  /*31ea0*/  HFMA2 R172, -RZ, RZ, 0, 9.5367431640625e-07 ;  /* 0x00000010ffac7431 */ /* 0x000fe200000001ff */
[----:B------:R-:W-:-:S05]  /*31eb0*/  MOV R164, R167 ;  /* 0x000000a700a47202 */ /* 0x000fca0000000f00 */
[----:B------:R-:W-:-:S04]  /*31ec0*/  FADD.FTZ R164, R165, R164 ;  /* 0x000000a4a5a47221 */ /* 0x000fc80000010000 */
[----:B------:R-:W-:-:S07]  /*31ed0*/  IMAD.MOV.U32 R171, RZ, RZ, R164 ;  /* 0x000000ffffab7224 */ /* 0x000fce00078e00a4 */
[----:B------:R-:W-:Y:S05]  /*31ee0*/  WARPSYNC.COLLECTIVE R170, `(.L_x_17438) ;  /* 0x00000000aa087348 */ /* 0x000fea0003c00000 */
[----:B------:R0:W1:Y:S02]  /*31ef0*/  SHFL.BFLY P6, R167, R171, R172, R173 ;  /* 0x0c0000acaba77389 */ /* 0x00006400000c00ad */
[----:B01----:R-:W-:Y:S05]  /*31f00*/  ENDCOLLECTIVE ;  /* 0x000000000000791b */ /* 0x003fea0003800000 */
.L_x_17438:
[----:B------:R-:W-:Y:S05]  /*31f10*/  BRA `(.L_x_17439) ;  /* 0xffffffd800cc7947 */ /* 0x000fea000383ffff */
.L_x_17440:
        /* <DEDUP_REMOVED lines=14> */
.L_x_28004:


//--------------------- .text._ZN10layer_norm31ln_parallel_residual_fwd_kernelINS_13Kernel_traitsI6__halfS2_fS2_fjLj1280ELj1ELj4ELj1ELj16ENS_18Kernel_traits_baseILj1280ES2_S2_fS2_fjLj128EEEEELb1ELb0ELb1EEEvNS_9FwdParamsE --------------------------
	.section	.text._ZN10layer_norm31ln_parallel_residual_fwd_kernelINS_13Kernel_traitsI6__halfS2_fS2_fjLj1280ELj1ELj4ELj1ELj16ENS_18Kernel_traits_baseILj1280ES2_S2_fS2_fjLj128EEEEELb1ELb0ELb1EEEvNS_9FwdParamsE,"ax",@progbits
	.align	128
        .global         _ZN10layer_norm31ln_parallel_residual_fwd_kernelINS_13Kernel_traitsI6__halfS2_fS2_fjLj1280ELj1ELj4ELj1ELj16ENS_18Kernel_traits_baseILj1280ES2_S2_fS2_fjLj128EEEEELb1ELb0ELb1EEEvNS_9FwdParamsE
        .type           _ZN10layer_norm31ln_parallel_residual_fwd_kernelINS_13Kernel_traitsI6__halfS2_fS2_fjLj1280ELj1ELj4ELj1ELj16ENS_18Kernel_traits_baseILj1280ES2_S2_fS2_fjLj128EEEEELb1ELb0ELb1EEEvNS_9FwdParamsE,@function
        .size           _ZN10layer_norm31ln_parallel_residual_fwd_kernelINS_13Kernel_traitsI6__halfS2_fS2_fjLj1280ELj1ELj4ELj1ELj16ENS_18Kernel_traits_baseILj1280ES2_S2_fS2_fjLj128EEEEELb1ELb0ELb1EEEvNS_9FwdParamsE,(.L_x_28005 - _ZN10layer_norm31ln_parallel_residual_fwd_kernelINS_13Kernel_traitsI6__halfS2_fS2_fjLj1280ELj1ELj4ELj1ELj16ENS_18Kernel_traits_baseILj1280ES2_S2_fS2_fjLj128EEEEELb1ELb0ELb1EEEvNS_9FwdParamsE)
        .other          _ZN10layer_norm31ln_parallel_residual_fwd_kernelINS_13Kernel_traitsI6__halfS2_fS2_fjLj1280ELj1ELj4ELj1ELj16ENS_18Kernel_traits_baseILj1280ES2_S2_fS2_fjLj128EEEEELb1ELb0ELb1EEEvNS_9FwdParamsE,@"STO_CUDA_ENTRY STV_DEFAULT"
_ZN10layer_norm31ln_parallel_residual_fwd_kernelINS_13Kernel_traitsI6__halfS2_fS2_fjLj1280ELj1ELj4ELj1ELj16ENS_18Kernel_traits_baseILj1280ES2_S2_fS2_fjLj128EEEEELb1ELb0ELb1EEEvNS_9FwdParamsE:
.text._ZN10layer_norm31ln_parallel_residual_fwd_kernelINS_13Kernel_traitsI6__halfS2_fS2_fjLj1280ELj1ELj4ELj1ELj16ENS_18Kernel_traits_baseILj1280ES2_S2_fS2_fjLj128EEEEELb1ELb0ELb1EEEvNS_9FwdParamsE:
        /* <DEDUP_REMOVED lines=26> */
[----:B------:R-:W-:Y:S01]  /*01a0*/  @P0 IMAD.X R0, RZ, RZ, R5, P1 ;  /* 0x000000ffff000224 */ /* 0x000fe200008e0605 */
[C---:B--2---:R-:W-:Y:S01]  /*01b0*/  IADD3 R86, PT, PT, R2.reuse, -0x61c88647, RZ ;  /* 0x9e3779b902567810 */ /* 0x044fe20007ffe0ff */
        /* <DEDUP_REMOVED lines=42> */
[----:B-1----:R-:W-:-:S03]  /*0460*/  IMAD.WIDE.U32 R48, R159, 0x10, R48 ;  /* 0x000000109f307825 */ /* 0x002fc600078e0030 */
[----:B------:R-:W5:Y:S01]  /*0470*/  LDG.E.128 R4, desc[UR6][R44.64+0x200] ;  /* 0x000200062c047981 */ /* 0x000f62000c1e1d00 */
[----:B------:R-:W-:Y:S02]  /*0480*/  CS2R R74, SRZ ;  /* 0x00000000004a7805 */ /* 0x000fe4000001ff00 */
[----:B------:R-:W-:Y:S02]  /*0490*/  CS2R R72, SRZ ;  /* 0x0000000000487805 */ /* 0x000fe4000001ff00 */
[----:B------:R-:W-:Y:S01]  /*04a0*/  CS2R R78, SRZ ;  /* 0x00000000004e7805 */ /* 0x000fe2000001ff00 */
[----:B------:R-:W5:Y:S01]  /*04b0*/  LDG.E.128 R8, desc[UR6][R44.64+0x400] ;  /* 0x000400062c087981 */ /* 0x000f62000c1e1d00 */
[----:B------:R-:W-:-:S03]  /*04c0*/  CS2R R76, SRZ ;  /* 0x00000000004c7805 */ /* 0x000fc6000001ff00 */
[----:B------:R-:W5:Y:S04]  /*04d0*/  LDG.E.128 R12, desc[UR6][R44.64+0x600] ;  /* 0x000600062c0c7981 */ /* 0x000f68000c1e1d00 */
[----:B------:R0:W5:Y:S04]  /*04e0*/  LDG.E.128 R16, desc[UR6][R44.64+0x800] ;  /* 0x000800062c107981 */ /* 0x000168000c1e1d00 */
[----:B------:R-:W5:Y:S04]  /*04f0*/  LDG.E.128 R20, desc[UR6][R48.64] ;  /* 0x0000000630147981 */ /* 0x000f68000c1e1d00 */
[----:B------:R-:W5:Y:S01]  /*0500*/  LDG.E.128 R24, desc[UR6][R48.64+0x200] ;  /* 0x0002000630187981 */ /* 0x000f62000c1e1d00 */
[----:B0-----:R-:W-:-:S03]  /*0510*/  CS2R R44, SRZ ;  /* 0x00000000002c7805 */ /* 0x001fc6000001ff00 */
[----:B------:R-:W5:Y:S04]  /*0520*/  LDG.E.128 R28, desc[UR6][R48.64+0x400] ;  /* 0x00040006301c7981 */ /* 0x000f68000c1e1d00 */
[----:B------:R-:W5:Y:S04]  /*0530*/  LDG.E.128 R32, desc[UR6][R48.64+0x600] ;  /* 0x0006000630207981 */ /* 0x000f68000c1e1d00 */
[----:B------:R0:W5:Y:S02]  /*0540*/  LDG.E.128 R36, desc[UR6][R48.64+0x800] ;  /* 0x0008000630247981 */ /* 0x000164000c1e1d00 */
[----:B0-----:R-:W-:Y:S01]  /*0550*/  CS2R R48, SRZ ;  /* 0x0000000000307805 */ /* 0x001fe2000001ff00 */
[----:B------:R-:W-:Y:S06]  /*0560*/  BRA `(.L_x_17443) ;  /* 0x0000000400807947 */ /* 0x000fec0003800000 */
.L_x_17442:
        /* <DEDUP_REMOVED lines=13> */
[----:B------:R-:W-:-:S03]  /*0640*/  CS2R R56, SRZ ;  /* 0x0000000000387805 */ /* 0x000fc6000001ff00 */
[----:B------:R-:W5:Y:S01]  /*0650*/  LDG.E.128 R4, desc[UR6][R40.64+0x200] ;  /* 0x0002000628047981 */ /* 0x000f62000c1e1d00 */
[----:B--2---:R-:W-:-:S03]  /*0660*/  IMAD.WIDE.U32 R48, R159, 0x10, R48 ;  /* 0x000000109f307825 */ /* 0x004fc600078e0030 */
[----:B------:R-:W5:Y:S04]  /*0670*/  LDG.E.128 R12, desc[UR6][R40.64+0x600] ;  /* 0x00060006280c7981 */ /* 0x000f68000c1e1d00 */
[----:B------:R0:W5:Y:S04]  /*0680*/  LDG.E.128 R16, desc[UR6][R40.64+0x800] ;  /* 0x0008000628107981 */ /* 0x000168000c1e1d00 */
[----:B------:R-:W5:Y:S04]  /*0690*/  LDG.E.128 R20, desc[UR6][R44.64] ;  /* 0x000000062c147981 */ /* 0x000f68000c1e1d00 */
[----:B------:R-:W5:Y:S01]  /*06a0*/  LDG.E.128 R24, desc[UR6][R44.64+0x200] ;  /* 0x000200062c187981 */ /* 0x000f62000c1e1d00 */
[----:B0-----:R-:W-:-:S03]  /*06b0*/  CS2R R40, SRZ ;  /* 0x0000000000287805 */ /* 0x001fc6000001ff00 */
[----:B------:R-:W5:Y:S04]  /*06c0*/  LDG.E.128 R28, desc[UR6][R44.64+0x400] ;  /* 0x000400062c1c7981 */ /* 0x000f68000c1e1d00 */
        /* <DEDUP_REMOVED lines=10> */
.L_x_17441:
        /* <DEDUP_REMOVED lines=33> */
.L_x_17444:
        /* <DEDUP_REMOVED lines=30> */
[----:B0-----:R-:W-:-:S07]  /*0b60*/  CS2R R68, SRZ ;  /* 0x0000000000447805 */ /* 0x001fce000001ff00 */
.L_x_17443:
        /* <DEDUP_REMOVED lines=20> */
[----:B------:R-:W-:Y:S01]  /*0cb0*/  IMAD R83, R0, -0x2daee0ad, RZ ;  /* 0xd2511f5300537824 */ /* 0x000fe200078e02ff */
[----:B-1----:R-:W-:Y:S01]  /*0cc0*/  UISETP.NE.U32.AND UP0, UPT, UR4, URZ, UPT ;  /* 0x000000ff0400728c */ /* 0x002fe2000bf05070 */
[----:B------:R-:W-:Y:S01]  /*0cd0*/  IMAD.HI.U32 R84, R82, -0x326172a9, RZ ;  /* 0xcd9e8d5752547827 */ /* 0x000fe200078e00ff */
[----:B------:R-:W1:Y:S03]  /*0ce0*/  LDCU UR4, c[0x0][0x388] ;  /* 0x00007100ff0477ac */ /* 0x000e660008000800 */
[----:B------:R-:W-:Y:S01]  /*0cf0*/  IMAD.HI.U32 R0, R80, -0x2daee0ad, RZ ;  /* 0xd2511f5350007827 */ /* 0x000fe200078e00ff */
[----:B------:R-:W-:Y:S01]  /*0d00*/  LOP3.LUT R81, R157, R81, R84, 0x96, !PT ;  /* 0x000000519d517212 */ /* 0x000fe200078e9654 */
[----:B------:R-:W-:-:S02]  /*0d10*/  UISETP.NE.AND.EX UP0, UPT, UR5, URZ, UPT, UP0 ;  /* 0x000000ff0500728c */ /* 0x000fc4000bf05300 */
[----:B------:R-:W-:Y:S01]  /*0d20*/  IMAD R84, R80, -0x2daee0ad, RZ ;  /* 0xd2511f5350547824 */ /* 0x000fe200078e02ff */
[----:B------:R-:W-:Y:S01]  /*0d30*/  LOP3.LUT R0, R88, R83, R0, 0x96, !PT ;  /* 0x0000005358007212 */ /* 0x000fe200078e9600 */
[C---:B------:R-:W-:Y:S01]  /*0d40*/  IMAD.HI.U32 R85, R81.reuse, -0x2daee0ad, RZ ;  /* 0xd2511f5351557827 */ /* 0x040fe200078e00ff */
[----:B------:R-:W4:Y:S01]  /*0d50*/  LDCU.U8 UR5, c[0x0][0x410] ;  /* 0x00008200ff0577ac */ /* 0x000f220008000000 */
[----:B------:R-:W-:Y:S02]  /*0d60*/  PLOP3.LUT P0, PT, PT, PT, UP0, 0x80, 0x8 ;  /* 0x000000000008781c */ /* 0x000fe40003f0f008 */
[----:B------:R-:W-:Y:S01]  /*0d70*/  IMAD R83, R82, -0x326172a9, RZ ;  /* 0xcd9e8d5752537824 */ /* 0x000fe200078e02ff */
[----:B------:R-:W-:Y:S01]  /*0d80*/  LOP3.LUT R84, R156, R84, R85, 0x96, !PT ;  /* 0x000000549c547212 */ /* 0x000fe200078e9655 */
[C---:B------:R-:W-:Y:S01]  /*0d90*/  IMAD.HI.U32 R80, R0.reuse, -0x326172a9, RZ ;  /* 0xcd9e8d5700507827 */ /* 0x040fe200078e00ff */
[----:B------:R-:W0:Y:S03]  /*0da0*/  LDCU.64 UR8, c[0x0][0x3a0] ;  /* 0x00007400ff0877ac */ /* 0x000e260008000a00 */
        /* <DEDUP_REMOVED lines=39> */
.L_x_18061:
[----:B------:R-:W-:Y:S01]  /*1020*/  ISETP.NE.U32.AND P1, PT, RZ, UR8, PT ;  /* 0x00000008ff007c0c */ /* 0x000fe2000bf25070 */
        /* <DEDUP_REMOVED lines=24> */
[C---:B------:R-:W-:Y:S02]  /*11b0*/  VIADD R180, R3.reuse, 0xed9eba14 ;  /* 0xed9eba1403b47836 */ /* 0x040fe40000000000 */
[----:B------:R-:W-:Y:S02]  /*11c0*/  VIADD R178, R2, 0xb54cda56 ;  /* 0xb54cda5602b27836 */ /* 0x000fe40000000000 */
[----:B------:R-:W-:-:S02]  /*11d0*/  VIADD R177, R3, 0xbb67ae85 ;  /* 0xbb67ae8503b17836 */ /* 0x000fc40000000000 */
[----:B------:R-:W-:Y:S01]  /*11e0*/  IMAD.MOV.U32 R170, RZ, RZ, 0x2f800000 ;  /* 0x2f800000ffaa7424 */ /* 0x000fe200078e00ff */
        /* <DEDUP_REMOVED lines=17> */
.L_x_17448:
        /* <DEDUP_REMOVED lines=13> */
.L_x_17450:
[----:B------:R-:W-:Y:S05]  /*13d0*/  BSYNC.RECONVERGENT B1 ;  /* 0x0000000000017941 */ /* 0x000fea0003800200 */
.L_x_17449:
        /* <DEDUP_REMOVED lines=41> */
[----:B------:R-:W-:-:S07]  /*1670*/  IMAD.MOV.U32 R88, RZ, RZ, RZ ;  /* 0x000000ffff587224 */ /* 0x000fce00078e00ff */
.L_x_17447:
[----:B------:R-:W-:Y:S05]  /*1680*/  BSYNC.RECONVERGENT B0 ;  /* 0x0000000000007941 */ /* 0x000fea0003800200 */
.L_x_17446:
[----:B------:R-:W-:Y:S01]  /*1690*/  ISETP.NE.AND P0, PT, R88, 0x1, PT ;  /* 0x000000015800780c */ /* 0x000fe20003f05270 */
[----:B------:R-:W-:Y:S01]  /*16a0*/  BSSY.RECONVERGENT B0, `(.L_x_17451) ;  /* 0x000004b000007945 */ /* 0x000fe20003800200 */
[----:B------:R-:W-:Y:S01]  /*16b0*/  I2FP.F32.U32 R89, R0 ;  /* 0x0000000000597245 */ /* 0x000fe20000201000 */
[----:B------:R-:W-:Y:S01]  /*16c0*/  IMAD.MOV.U32 R90, RZ, RZ, 0x2 ;  /* 0x00000002ff5a7424 */ /* 0x000fe200078e00ff */
[----:B------:R-:W-:Y:S01]  /*16d0*/  MOV R166, UR11 ;  /* 0x0000000b00a67c02 */ /* 0x000fe20008000f00 */
[----:B------:R-:W-:Y:S02]  /*16e0*/  IMAD.MOV.U32 R0, RZ, RZ, R136 ;  /* 0x000000ffff007224 */ /* 0x000fe400078e0088 */
[----:B------:R-:W-:-:S05]  /*16f0*/  FFMA.FTZ R89, R89, R170, 1.1641532182693481445e-10 ;  /* 0x2f00000059597423 */ /* 0x000fca00000100aa */
[----:B------:R-:W-:Y:S01]  /*1700*/  FSETP.LE.FTZ.AND P2, PT, R89, R166, PT ;  /* 0x000000a65900720b */ /* 0x000fe20003f53000 */
[----:B-----5:R-:W-:-:S03]  /*1710*/  HADD2.F32 R89, -RZ, R92.H0_H0 ;  /* 0x2000005cff597230 */ /* 0x020fc60000004100 */
        /* <DEDUP_REMOVED lines=10> */
.L_x_17453:
        /* <DEDUP_REMOVED lines=13> */
.L_x_17455:
[----:B------:R-:W-:Y:S05]  /*1890*/  BSYNC.RECONVERGENT B1 ;  /* 0x0000000000017941 */ /* 0x000fea0003800200 */
.L_x_17454:
        /* <DEDUP_REMOVED lines=43> */
.L_x_17452:
[----:B------:R-:W-:Y:S05]  /*1b50*/  BSYNC.RECONVERGENT B0 ;  /* 0x0000000000007941 */ /* 0x000fea0003800200 */
.L_x_17451:
[----:B------:R-:W-:Y:S01]  /*1b60*/  ISETP.NE.AND P0, PT, R90, 0x1, PT ;  /* 0x000000015a00780c */ /* 0x000fe20003f05270 */
[----:B------:R-:W-:Y:S01]  /*1b70*/  BSSY.RECONVERGENT B0, `(.L_x_17456) ;  /* 0x000004a000007945 */ /* 0x000fe20003800200 */
[----:B------:R-:W-:Y:S01]  /*1b80*/  I2FP.F32.U32 R91, R0 ;  /* 0x00000000005b7245 */ /* 0x000fe20000201000 */
[----:B------:R-:W-:Y:S02]  /*1b90*/  HFMA2 R88, -RZ, RZ, 0, 1.1920928955078125e-07 ;  /* 0x00000002ff587431 */ /* 0x000fe400000001ff */
[----:B------:R-:W-:Y:S02]  /*1ba0*/  IMAD.MOV.U32 R0, RZ, RZ, R136 ;  /* 0x000000ffff007224 */ /* 0x000fe400078e0088 */
[----:B------:R-:W-:-:S05]  /*1bb0*/  FFMA.FTZ R91, R91, R170, 1.1641532182693481445e-10 ;  /* 0x2f0000005b5b7423 */ /* 0x000fca00000100aa */
[----:B------:R-:W-:Y:S01]  /*1bc0*/  FSETP.LE.FTZ.AND P2, PT, R91, R166, PT ;  /* 0x000000a65b00720b */ /* 0x000fe20003f53000 */
[----:B------:R-:W-:-:S03]  /*1bd0*/  HADD2.F32 R91, -RZ, R92.H1_H1 ;  /* 0x3000005cff5b7230 */ /* 0x000fc60000004100 */
        /* <DEDUP_REMOVED lines=10> */
.L_x_17458:
        /* <DEDUP_REMOVED lines=13> */
.L_x_17460:
[----:B------:R-:W-:Y:S05]  /*1d50*/  BSYNC.RECONVERGENT B1 ;  /* 0x0000000000017941 */ /* 0x000fea0003800200 */
.L_x_17459:
        /* <DEDUP_REMOVED lines=43> */
.L_x_17457:
[----:B------:R-:W-:Y:S05]  /*2010*/  BSYNC.RECONVERGENT B0 ;  /* 0x0000000000007941 */ /* 0x000fea0003800200 */
.L_x_17456:
[----:B------:R-:W-:Y:S01]  /*2020*/  ISETP.NE.AND P0, PT, R88, 0x1, PT ;  /* 0x000000015800780c */ /* 0x000fe20003f05270 */
[----:B------:R-:W-:Y:S01]  /*2030*/  BSSY.RECONVERGENT B0, `(.L_x_17461) ;  /* 0x000004a000007945 */ /* 0x000fe20003800200 */
[----:B------:R-:W-:Y:S01]  /*2040*/  I2FP.F32.U32 R99, R0 ;  /* 0x0000000000637245 */ /* 0x000fe20000201000 */
[----:B------:R-:W-:Y:S01]  /*2050*/  IMAD.MOV.U32 R90, RZ, RZ, 0x2 ;  /* 0x00000002ff5a7424 */ /* 0x000fe200078e00ff */
[----:B------:R-:W-:-:S03]  /*2060*/  MOV R0, R136 ;  /* 0x0000008800007202 */ /* 0x000fc60000000f00 */
[----:B------:R-:W-:-:S05]  /*2070*/  FFMA.FTZ R99, R99, R170, 1.1641532182693481445e-10 ;  /* 0x2f00000063637423 */ /* 0x000fca00000100aa */
[----:B------:R-:W-:Y:S01]  /*2080*/  FSETP.LE.FTZ.AND P2, PT, R99, R166, PT ;  /* 0x000000a66300720b */ /* 0x000fe20003f53000 */
[----:B------:R-:W-:-:S03]  /*2090*/  HADD2.F32 R99, -RZ, R93.H0_H0 ;  /* 0x2000005dff637230 */ /* 0x000fc60000004100 */
        /* <DEDUP_REMOVED lines=10> */
.L_x_17463:
        /* <DEDUP_REMOVED lines=13> */
.L_x_17465:
[----:B------:R-:W-:Y:S05]  /*2210*/  BSYNC.RECONVERGENT B1 ;  /* 0x0000000000017941 */ /* 0x000fea0003800200 */
.L_x_17464:
        /* <DEDUP_REMOVED lines=43> */
.L_x_17462:
[----:B------:R-:W-:Y:S05]  /*24d0*/  BSYNC.RECONVERGENT B0 ;  /* 0x0000000000007941 */ /* 0x000fea0003800200 */
.L_x_17461:
        /* <DEDUP_REMOVED lines=17> */
.L_x_17468:
        /* <DEDUP_REMOVED lines=13> */
.L_x_17470:
[----:B------:R-:W-:Y:S05]  /*26c0*/  BSYNC.RECONVERGENT B1 ;  /* 0x0000000000017941 */ /* 0x000fea0003800200 */
.L_x_17469:
        /* <DEDUP_REMOVED lines=43> */
.L_x_17467:
[----:B------:R-:W-:Y:S05]  /*2980*/  BSYNC.RECONVERGENT B0 ;  /* 0x0000000000007941 */ /* 0x000fea0003800200 */
.L_x_17466:
[----:B------:R-:W-:Y:S01]  /*2990*/  ISETP.NE.AND P0, PT, R88, 0x1, PT ;  /* 0x000000015800780c */ /* 0x000fe20003f05270 */
[----:B------:R-:W-:Y:S01]  /*29a0*/  BSSY.RECONVERGENT B0, `(.L_x_17471) ;  /* 0x0000049000007945 */ /* 0x000fe20003800200 */
[----:B------:R-:W-:Y:S01]  /*29b0*/  I2FP.F32.U32 R101, R0 ;  /* 0x0000000000657245 */ /* 0x000fe20000201000 */
[----:B------:R-:W-:Y:S02]  /*29c0*/  HFMA2 R90, -RZ, RZ, 0, 1.1920928955078125e-07 ;  /* 0x00000002ff5a7431 */ /* 0x000fe400000001ff */
[----:B------:R-:W-:Y:S02]  /*29d0*/  IMAD.MOV.U32 R0, RZ, RZ, R136 ;  /* 0x000000ffff007224 */ /* 0x000fe400078e0088 */
[----:B------:R-:W-:-:S05]  /*29e0*/  FFMA.FTZ R101, R101, R170, 1.1641532182693481445e-10 ;  /* 0x2f00000065657423 */ /* 0x000fca00000100aa */
[----:B------:R-:W-:Y:S01]  /*29f0*/  FSETP.LE.FTZ.AND P3, PT, R101, R166, PT ;  /* 0x000000a66500720b */ /* 0x000fe20003f73000 */
[----:B------:R-:W-:Y:S01]  /*2a00*/  HADD2.F32 R101, -RZ, R94.H0_H0 ;  /* 0x2000005eff657230 */ /* 0x000fe20000004100 */
        /* <DEDUP_REMOVED lines=9> */
.L_x_17473:
        /* <DEDUP_REMOVED lines=13> */
.L_x_17475:
[----:B------:R-:W-:Y:S05]  /*2b70*/  BSYNC.RECONVERGENT B1 ;  /* 0x0000000000017941 */ /* 0x000fea0003800200 */
.L_x_17474:
        /* <DEDUP_REMOVED lines=43> */
.L_x_17472:
[----:B------:R-:W-:Y:S05]  /*2e30*/  BSYNC.RECONVERGENT B0 ;  /* 0x0000000000007941 */ /* 0x000fea0003800200 */
.L_x_17471:
[----:B------:R-:W-:Y:S01]  /*2e40*/  ISETP.NE.AND P4, PT, R90, 0x1, PT ;  /* 0x000000015a00780c */ /* 0x000fe20003f85270 */
[----:B------:R-:W-:Y:S01]  /*2e50*/  BSSY.RECONVERGENT B0, `(.L_x_17476) ;  /* 0x0000049000007945 */ /* 0x000fe20003800200 */
[----:B------:R-:W-:Y:S01]  /*2e60*/  I2FP.F32.U32 R103, R0 ;  /* 0x0000000000677245 */ /* 0x000fe20000201000 */
[----:B------:R-:W-:Y:S01]  /*2e70*/  IMAD.MOV.U32 R88, RZ, RZ, 0x2 ;  /* 0x00000002ff587424 */ /* 0x000fe200078e00ff */
[----:B------:R-:W-:-:S03]  /*2e80*/  MOV R0, R136 ;  /* 0x0000008800007202 */ /* 0x000fc60000000f00 */
[----:B------:R-:W-:Y:S01]  /*2e90*/  FFMA.FTZ R105, R103, R170, 1.1641532182693481445e-10 ;  /* 0x2f00000067697423 */ /* 0x000fe200000100aa */
[----:B------:R-:W-:-:S04]  /*2ea0*/  HADD2.F32 R103, -RZ, R94.H1_H1 ;  /* 0x3000005eff677230 */ /* 0x000fc80000004100 */
        /* <DEDUP_REMOVED lines=10> */
.L_x_17478:
        /* <DEDUP_REMOVED lines=13> */
.L_x_17480:
[----:B------:R-:W-:Y:S05]  /*3020*/  BSYNC.RECONVERGENT B1 ;  /* 0x0000000000017941 */ /* 0x000fea0003800200 */
.L_x_17479:
        /* <DEDUP_REMOVED lines=43> */
.L_x_17477:
[----:B------:R-:W-:Y:S05]  /*32e0*/  BSYNC.RECONVERGENT B0 ;  /* 0x0000000000007941 */ /* 0x000fea0003800200 */
.L_x_17476:
[----:B------:R-:W-:Y:S01]  /*32f0*/  ISETP.NE.AND P5, PT, R88, 0x1, PT ;  /* 0x000000015800780c */ /* 0x000fe20003fa5270 */
[----:B------:R-:W-:Y:S01]  /*3300*/  BSSY.RECONVERGENT B0, `(.L_x_17481) ;  /* 0x0000049000007945 */ /* 0x000fe20003800200 */
[----:B------:R-:W-:Y:S01]  /*3310*/  I2FP.F32.U32 R105, R0 ;  /* 0x0000000000697245 */ /* 0x000fe20000201000 */
[----:B------:R-:W-:Y:S02]  /*3320*/  HADD2.F32 R113, -RZ, R95.H0_H0 ;  /* 0x2000005fff717230 */ /* 0x000fe40000004100 */
        /* <DEDUP_REMOVED lines=13> */
.L_x_17483:
        /* <DEDUP_REMOVED lines=13> */
.L_x_17485:
[----:B------:R-:W-:Y:S05]  /*34d0*/  BSYNC.RECONVERGENT B1 ;  /* 0x0000000000017941 */ /* 0x000fea0003800200 */
.L_x_17484:
        /* <DEDUP_REMOVED lines=43> */
.L_x_17482:
[----:B------:R-:W-:Y:S05]  /*3790*/  BSYNC.RECONVERGENT B0 ;  /* 0x0000000000007941 */ /* 0x000fea0003800200 */
.L_x_17481:
[----:B------:R-:W-:Y:S01]  /*37a0*/  I2FP.F32.U32 R105, R0 ;  /* 0x0000000000697245 */ /* 0x000fe20000201000 */
[----:B------:R-:W-:Y:S01]  /*37b0*/  HADD2.F32 R107, -RZ, R95.H1_H1 ;  /* 0x3000005fff6b7230 */ /* 0x000fe20000004100 */
[----:B------:R-:W-:Y:S02]  /*37c0*/  MOV R0, UR12 ;  /* 0x0000000c00007c02 */ /* 0x000fe40008000f00 */
[----:B------:R-:W-:Y:S01]  /*37d0*/  P2R R102, PR, RZ, 0x2 ;  /* 0x00000002ff667803 */ /* 0x000fe20000000000 */
[----:B------:R-:W-:Y:S01]  /*37e0*/  FFMA.FTZ R105, R105, R170, 1.1641532182693481445e-10 ;  /* 0x2f00000069697423 */ /* 0x000fe200000100aa */
[----:B------:R-:W-:Y:S01]  /*37f0*/  ISETP.NE.AND P1, PT, R112, RZ, PT ;  /* 0x000000ff7000720c */ /* 0x000fe20003f25270 */
[-C--:B------:R-:W-:Y:S01]  /*3800*/  FMUL.FTZ R99, R99, R0.reuse ;  /* 0x0000000063637220 */ /* 0x080fe20000410000 */
[-C--:B------:R-:W-:Y:S01]  /*3810*/  FMUL.FTZ R88, R93, R0.reuse ;  /* 0x000000005d587220 */ /* 0x080fe20000410000 */
[-C--:B------:R-:W-:Y:S01]  /*3820*/  FMUL.FTZ R100, R89, R0.reuse ;  /* 0x0000000059647220 */ /* 0x080fe20000410000 */
[----:B------:R-:W-:Y:S01]  /*3830*/  ISETP.NE.AND P5, PT, R108, RZ, PT ;  /* 0x000000ff6c00720c */ /* 0x000fe20003fa5270 */
[-C--:B------:R-:W-:Y:S01]  /*3840*/  FMUL.FTZ R95, R91, R0.reuse ;  /* 0x000000005b5f7220 */ /* 0x080fe20000410000 */
[----:B------:R-:W-:Y:S01]  /*3850*/  FSEL R90, R99, RZ, P1 ;  /* 0x000000ff635a7208 */ /* 0x000fe20000800000 */
[-C--:B------:R-:W-:Y:S01]  /*3860*/  FMUL.FTZ R94, R113, R0.reuse ;  /* 0x00000000715e7220 */ /* 0x080fe20000410000 */
[----:B------:R-:W-:Y:S01]  /*3870*/  ISETP.NE.AND P1, PT, R102, RZ, PT ;  /* 0x000000ff6600720c */ /* 0x000fe20003f25270 */
[-C--:B------:R-:W-:Y:S01]  /*3880*/  FMUL.FTZ R103, R103, R0.reuse ;  /* 0x0000000067677220 */ /* 0x080fe20000410000 */
[----:B------:R-:W-:Y:S01]  /*3890*/  FSEL R91, R88, RZ, P2 ;  /* 0x000000ff585b7208 */ /* 0x000fe20001000000 */
[-C--:B------:R-:W-:Y:S01]  /*38a0*/  FMUL.FTZ R101, R101, R0.reuse ;  /* 0x0000000065657220 */ /* 0x080fe20000410000 */
[----:B------:R-:W-:Y:S01]  /*38b0*/  ISETP.NE.AND P6, PT, R109, RZ, PT ;  /* 0x000000ff6d00720c */ /* 0x000fe20003fc5270 */
[----:B------:R-:W-:Y:S01]  /*38c0*/  FMUL.FTZ R107, R107, R0 ;  /* 0x000000006b6b7220 */ /* 0x000fe20000410000 */
[----:B------:R-:W-:-:S02]  /*38d0*/  FSEL R88, R100, RZ, P5 ;  /* 0x000000ff64587208 */ /* 0x000fc40002800000 */
        /* <DEDUP_REMOVED lines=14> */
[----:B------:R-:W-:Y:S01]  /*39c0*/  @P1 FADD.FTZ R95, R87, R95 ;  /* 0x0000005f575f1221 */ /* 0x000fe20000010000 */
[----:B------:R-:W-:Y:S08]  /*39d0*/  BRA `(.L_x_17486) ;  /* 0x0000004c00c47947 */ /* 0x000ff00003800000 */
.L_x_17445:
        /* <DEDUP_REMOVED lines=16> */
.L_x_17489:
        /* <DEDUP_REMOVED lines=13> */
.L_x_17491:
[----:B------:R-:W-:Y:S05]  /*3bb0*/  BSYNC.RECONVERGENT B1 ;  /* 0x0000000000017941 */ /* 0x000fea0003800200 */
.L_x_17490:
        /* <DEDUP_REMOVED lines=42> */
.L_x_17488:
[----:B------:R-:W-:Y:S05]  /*3e60*/  BSYNC.RECONVERGENT B0 ;  /* 0x0000000000007941 */ /* 0x000fea0003800200 */
.L_x_17487:
[----:B------:R-:W-:Y:S01]  /*3e70*/  ISETP.NE.AND P0, PT, R90, 0x1, PT ;  /* 0x000000015a00780c */ /* 0x000fe20003f05270 */
[----:B------:R-:W-:Y:S01]  /*3e80*/  IMAD.U32 R166, RZ, RZ, UR11 ;  /* 0x0000000bffa67e24 */ /* 0x000fe2000f8e00ff */
[----:B------:R-:W-:Y:S01]  /*3e90*/  I2FP.F32.U32 R89, R0 ;  /* 0x0000000000597245 */ /* 0x000fe20000201000 */
[----:B-----5:R-:W-:Y:S01]  /*3ea0*/  HADD2.F32 R99, -RZ, R92.H0_H0 ;  /* 0x2000005cff637230 */ /* 0x020fe20000004100 */
[----:B------:R-:W-:Y:S01]  /*3eb0*/  MOV R0, UR12 ;  /* 0x0000000c00007c02 */ /* 0x000fe20008000f00 */
[----:B------:R-:W-:Y:S01]  /*3ec0*/  BSSY.RECONVERGENT B0, `(.L_x_17492) ;  /* 0x0000049000007945 */ /* 0x000fe20003800200 */
[----:B------:R-:W-:Y:S02]  /*3ed0*/  IMAD.MOV.U32 R100, RZ, RZ, 0x2 ;  /* 0x00000002ff647424 */ /* 0x000fe400078e00ff */
[----:B------:R-:W-:Y:S01]  /*3ee0*/  FFMA.FTZ R89, R89, R170, 1.1641532182693481445e-10 ;  /* 0x2f00000059597423 */ /* 0x000fe200000100aa */
[----:B------:R-:W-:Y:S02]  /*3ef0*/  IMAD.MOV.U32 R88, RZ, RZ, R136 ;  /* 0x000000ffff587224 */ /* 0x000fe400078e0088 */
[----:B------:R-:W-:-:S02]  /*3f00*/  FMUL.FTZ R99, R0, R99 ;  /* 0x0000006300637220 */ /* 0x000fc40000410000 */
[----:B------:R-:W-:-:S04]  /*3f10*/  FSETP.LE.FTZ.AND P3, PT, R89, R166, PT ;  /* 0x000000a65900720b */ /* 0x000fc80003f73000 */
        /* <DEDUP_REMOVED lines=10> */
.L_x_17494:
        /* <DEDUP_REMOVED lines=13> */
.L_x_17496:
[----:B------:R-:W-:Y:S05]  /*4090*/  BSYNC.RECONVERGENT B1 ;  /* 0x0000000000017941 */ /* 0x000fea0003800200 */
.L_x_17495:
        /* <DEDUP_REMOVED lines=43> */
.L_x_17493:
[----:B------:R-:W-:Y:S05]  /*4350*/  BSYNC.RECONVERGENT B0 ;  /* 0x0000000000007941 */ /* 0x000fea0003800200 */
.L_x_17492:
[----:B------:R-:W-:Y:S01]  /*4360*/  I2FP.F32.U32 R89, R88 ;  /* 0x0000005800597245 */ /* 0x000fe20000201000 */
[----:B------:R-:W-:Y:S01]  /*4370*/  HADD2.F32 R91, -RZ, R148.H0_H0 ;  /* 0x20000094ff5b7230 */ /* 0x000fe20000004100 */
        /* <DEDUP_REMOVED lines=21> */
.L_x_17499:
        /* <DEDUP_REMOVED lines=13> */
.L_x_17501:
[----:B------:R-:W-:Y:S05]  /*45a0*/  BSYNC.RECONVERGENT B1 ;  /* 0x0000000000017941 */ /* 0x000fea0003800200 */
.L_x_17500:
        /* <DEDUP_REMOVED lines=43> */
.L_x_17498:
[----:B------:R-:W-:Y:S05]  /*4860*/  BSYNC.RECONVERGENT B0 ;  /* 0x0000000000007941 */ /* 0x000fea0003800200 */
.L_x_17497:
[----:B------:R-:W-:Y:S01]  /*4870*/  ISETP.NE.AND P0, PT, R90, 0x1, PT ;  /* 0x000000015a00780c */ /* 0x000fe20003f05270 */
[----:B------:R-:W-:Y:S01]  /*4880*/  HADD2.F32 R91, -RZ, R92.H1_H1 ;  /* 0x3000005cff5b7230 */ /* 0x000fe20000004100 */
        /* <DEDUP_REMOVED lines=17> */
.L_x_17504:
        /* <DEDUP_REMOVED lines=13> */
.L_x_17506:
[----:B------:R-:W-:Y:S05]  /*4a70*/  BSYNC.RECONVERGENT B1 ;  /* 0x0000000000017941 */ /* 0x000fea0003800200 */
.L_x_17505:
        /* <DEDUP_REMOVED lines=43> */
.L_x_17503:
[----:B------:R-:W-:Y:S05]  /*4d30*/  BSYNC.RECONVERGENT B0 ;  /* 0x0000000000007941 */ /* 0x000fea0003800200 */
.L_x_17502:
[----:B------:R-:W-:Y:S01]  /*4d40*/  I2FP.F32.U32 R89, R89 ;  /* 0x0000005900597245 */ /* 0x000fe20000201000 */
[----:B------:R-:W-:Y:S01]  /*4d50*/  HADD2.F32 R91, -RZ, R148.H1_H1 ;  /* 0x30000094ff5b7230 */ /* 0x000fe20000004100 */
[----:B------:R-:W-:Y:S01]  /*4d60*/  ISETP.NE.AND P2, PT, R99, 0x1, PT ;  /* 0x000000016300780c */ /* 0x000fe20003f45270 */
[----:B------:R-:W-:Y:S01]  /*4d70*/  BSSY.RECONVERGENT B0, `(.L_x_17507) ;  /* 0x000004d000007945 */ /* 0x000fe20003800200 */
[----:B------:R-:W-:Y:S01]  /*4d80*/  FSEL R90, R92, RZ, P3 ;  /* 0x000000ff5c5a7208 */ /* 0x000fe20001800000 */
        /* <DEDUP_REMOVED lines=18> */
.L_x_17509:
        /* <DEDUP_REMOVED lines=13> */
.L_x_17511:
[----:B------:R-:W-:Y:S05]  /*4f80*/  BSYNC.RECONVERGENT B1 ;  /* 0x0000000000017941 */ /* 0x000fea0003800200 */
.L_x_17510:
        /* <DEDUP_REMOVED lines=43> */
.L_x_17508:
[----:B------:R-:W-:Y:S05]  /*5240*/  BSYNC.RECONVERGENT B0 ;  /* 0x0000000000007941 */ /* 0x000fea0003800200 */
.L_x_17507:
[----:B------:R-:W-:Y:S01]  /*5250*/  I2FP.F32.U32 R91, R90 ;  /* 0x0000005a005b7245 */ /* 0x000fe20000201000 */
[----:B------:R-:W-:Y:S01]  /*5260*/  BSSY.RECONVERGENT B0, `(.L_x_17512) ;  /* 0x000004b000007945 */ /* 0x000fe20003800200 */
[----:B------:R-:W-:Y:S01]  /*5270*/  ISETP.NE.AND P0, PT, R100, 0x1, PT ;  /* 0x000000016400780c */ /* 0x000fe20003f05270 */
[----:B------:R-:W-:Y:S02]  /*5280*/  HFMA2 R101, -RZ, RZ, 0, 1.1920928955078125e-07 ;  /* 0x00000002ff657431 */ /* 0x000fe400000001ff */
[----:B------:R-:W-:Y:S02]  /*5290*/  IMAD.MOV.U32 R90, RZ, RZ, R136 ;  /* 0x000000ffff5a7224 */ /* 0x000fe400078e0088 */
[----:B------:R-:W-:-:S05]  /*52a0*/  FFMA.FTZ R91, R91, R170, 1.1641532182693481445e-10 ;  /* 0x2f0000005b5b7423 */ /* 0x000fca00000100aa */
[----:B------:R-:W-:Y:S01]  /*52b0*/  FSETP.LE.FTZ.AND P3, PT, R91, R166, PT ;  /* 0x000000a65b00720b */ /* 0x000fe20003f73000 */
[----:B------:R-:W-:-:S03]  /*52c0*/  HADD2.F32 R91, -RZ, R93.H0_H0 ;  /* 0x2000005dff5b7230 */ /* 0x000fc60000004100 */
[----:B------:R-:W-:Y:S02]  /*52d0*/  P2R R112, PR, RZ, 0x8 ;  /* 0x00000008ff707803 */ /* 0x000fe40000000000 */
[----:B------:R-:W-:Y:S01]  /*52e0*/  FMUL.FTZ R92, R0, R91 ;  /* 0x0000005b005c7220 */ /* 0x000fe20000410000 */
        /* <DEDUP_REMOVED lines=9> */
.L_x_17514:
        /* <DEDUP_REMOVED lines=13> */
.L_x_17516:
[----:B------:R-:W-:Y:S05]  /*5450*/  BSYNC.RECONVERGENT B1 ;  /* 0x0000000000017941 */ /* 0x000fea0003800200 */
.L_x_17515:
        /* <DEDUP_REMOVED lines=43> */
.L_x_17513:
[----:B------:R-:W-:Y:S05]  /*5710*/  BSYNC.RECONVERGENT B0 ;  /* 0x0000000000007941 */ /* 0x000fea0003800200 */
.L_x_17512:
[----:B------:R-:W-:Y:S01]  /*5720*/  I2FP.F32.U32 R91, R90 ;  /* 0x0000005a005b7245 */ /* 0x000fe20000201000 */
[----:B------:R-:W-:Y:S01]  /*5730*/  HADD2.F32 R99, -RZ, R149.H0_H0 ;  /* 0x20000095ff637230 */ /* 0x000fe20000004100 */
        /* <DEDUP_REMOVED lines=21> */
.L_x_17519:
        /* <DEDUP_REMOVED lines=13> */
.L_x_17521:
[----:B------:R-:W-:Y:S05]  /*5960*/  BSYNC.RECONVERGENT B1 ;  /* 0x0000000000017941 */ /* 0x000fea0003800200 */
.L_x_17520:
        /* <DEDUP_REMOVED lines=43> */
.L_x_17518:
[----:B------:R-:W-:Y:S05]  /*5c20*/  BSYNC.RECONVERGENT B0 ;  /* 0x0000000000007941 */ /* 0x000fea0003800200 */
.L_x_17517:
[----:B------:R-:W-:Y:S01]  /*5c30*/  ISETP.NE.AND P0, PT, R92, 0x1, PT ;  /* 0x000000015c00780c */ /* 0x000fe20003f05270 */
[----:B------:R-:W-:Y:S01]  /*5c40*/  HADD2.F32 R99, -RZ, R93.H1_H1 ;  /* 0x3000005dff637230 */ /* 0x000fe20000004100 */
[----:B------:R-:W-:Y:S01]  /*5c50*/  I2FP.F32.U32 R91, R91 ;  /* 0x0000005b005b7245 */ /* 0x000fe20000201000 */
[----:B------:R-:W-:Y:S01]  /*5c60*/  BSSY.RECONVERGENT B0, `(.L_x_17522) ;  /* 0x0000048000007945 */ /* 0x000fe20003800200 */
[----:B------:R-:W-:Y:S02]  /*5c70*/  IMAD.MOV.U32 R100, RZ, RZ, 0x2 ;  /* 0x00000002ff647424 */ /* 0x000fe400078e00ff */
        /* <DEDUP_REMOVED lines=13> */
.L_x_17524:
        /* <DEDUP_REMOVED lines=13> */
.L_x_17526:
[----:B------:R-:W-:Y:S05]  /*5e20*/  BSYNC.RECONVERGENT B1 ;  /* 0x0000000000017941 */ /* 0x000fea0003800200 */
.L_x_17525:
        /* <DEDUP_REMOVED lines=43> */
.L_x_17523:
[----:B------:R-:W-:Y:S05]  /*60e0*/  BSYNC.RECONVERGENT B0 ;  /* 0x0000000000007941 */ /* 0x000fea0003800200 */
.L_x_17522:
[----:B------:R-:W-:Y:S01]  /*60f0*/  I2FP.F32.U32 R91, R91 ;  /* 0x0000005b005b7245 */ /* 0x000fe20000201000 */
[----:B------:R-:W-:Y:S01]  /*6100*/  HADD2.F32 R93, -RZ, R149.H1_H1 ;  /* 0x30000095ff5d7230 */ /* 0x000fe20000004100 */
[----:B------:R-:W-:Y:S01]  /*6110*/  ISETP.NE.AND P3, PT, R100, 0x1, PT ;  /* 0x000000016400780c */ /* 0x000fe20003f65270 */
[----:B------:R-:W-:Y:S01]  /*6120*/  BSSY.RECONVERGENT B0, `(.L_x_17527) ;  /* 0x000004d000007945 */ /* 0x000fe20003800200 */
[----:B------:R-:W-:Y:S01]  /*6130*/  FSEL R92, R99, RZ, P2 ;  /* 0x000000ff635c7208 */ /* 0x000fe20001000000 */
        /* <DEDUP_REMOVED lines=18> */
.L_x_17529:
        /* <DEDUP_REMOVED lines=13> */
.L_x_17531:
[----:B------:R-:W-:Y:S05]  /*6330*/  BSYNC.RECONVERGENT B1 ;  /* 0x0000000000017941 */ /* 0x000fea0003800200 */
.L_x_17530:
        /* <DEDUP_REMOVED lines=43> */
.L_x_17528:
[----:B------:R-:W-:Y:S05]  /*65f0*/  BSYNC.RECONVERGENT B0 ;  /* 0x0000000000007941 */ /* 0x000fea0003800200 */
.L_x_17527:
[----:B------:R-:W-:Y:S01]  /*6600*/  I2FP.F32.U32 R93, R92 ;  /* 0x0000005c005d7245 */ /* 0x000fe20000201000 */
[----:B------:R-:W-:Y:S01]  /*6610*/  BSSY.RECONVERGENT B0, `(.L_x_17532) ;  /* 0x000004a000007945 */ /* 0x000fe20003800200 */
[----:B------:R-:W-:Y:S01]  /*6620*/  ISETP.NE.AND P0, PT, R99, 0x1, PT ;  /* 0x000000016300780c */ /* 0x000fe20003f05270 */
[----:B------:R-:W-:Y:S01]  /*6630*/  IMAD.MOV.U32 R100, RZ, RZ, 0x2 ;  /* 0x00000002ff647424 */ /* 0x000fe200078e00ff */
[----:B------:R-:W-:Y:S01]  /*6640*/  MOV R92, R136 ;  /* 0x00000088005c7202 */ /* 0x000fe20000000f00 */
[----:B------:R-:W-:-:S05]  /*6650*/  FFMA.FTZ R93, R93, R170, 1.1641532182693481445e-10 ;  /* 0x2f0000005d5d7423 */ /* 0x000fca00000100aa */
[----:B------:R-:W-:Y:S01]  /*6660*/  FSETP.LE.FTZ.AND P3, PT, R93, R166, PT ;  /* 0x000000a65d00720b */ /* 0x000fe20003f73000 */
[----:B------:R-:W-:-:S05]  /*6670*/  HADD2.F32 R93, -RZ, R94.H0_H0 ;  /* 0x2000005eff5d7230 */ /* 0x000fca0000004100 */
[----:B------:R-:W-:Y:S01]  /*6680*/  FMUL.FTZ R106, R0, R93 ;  /* 0x0000005d006a7220 */ /* 0x000fe20000410000 */
        /* <DEDUP_REMOVED lines=9> */
.L_x_17534:
        /* <DEDUP_REMOVED lines=13> */
.L_x_17536:
[----:B------:R-:W-:Y:S05]  /*67f0*/  BSYNC.RECONVERGENT B1 ;  /* 0x0000000000017941 */ /* 0x000fea0003800200 */
.L_x_17535:
        /* <DEDUP_REMOVED lines=43> */
.L_x_17533:
[----:B------:R-:W-:Y:S05]  /*6ab0*/  BSYNC.RECONVERGENT B0 ;  /* 0x0000000000007941 */ /* 0x000fea0003800200 */
.L_x_17532:
[----:B------:R-:W-:Y:S01]  /*6ac0*/  I2FP.F32.U32 R93, R92 ;  /* 0x0000005c005d7245 */ /* 0x000fe20000201000 */
[----:B------:R-:W-:Y:S01]  /*6ad0*/  HADD2.F32 R99, -RZ, R150.H0_H0 ;  /* 0x20000096ff637230 */ /* 0x000fe20000004100 */
        /* <DEDUP_REMOVED lines=21> */
.L_x_17539:
        /* <DEDUP_REMOVED lines=13> */
.L_x_17541:
[----:B------:R-:W-:Y:S05]  /*6d00*/  BSYNC.RECONVERGENT B1 ;  /* 0x0000000000017941 */ /* 0x000fea0003800200 */
.L_x_17540:
        /* <DEDUP_REMOVED lines=43> */
.L_x_17538:
[----:B------:R-:W-:Y:S05]  /*6fc0*/  BSYNC.RECONVERGENT B0 ;  /* 0x0000000000007941 */ /* 0x000fea0003800200 */
.L_x_17537:
[----:B------:R-:W-:Y:S01]  /*6fd0*/  ISETP.NE.AND P4, PT, R101, 0x1, PT ;  /* 0x000000016500780c */ /* 0x000fe20003f85270 */
[----:B------:R-:W-:Y:S01]  /*6fe0*/  HADD2.F32 R99, -RZ, R94.H1_H1 ;  /* 0x3000005eff637230 */ /* 0x000fe20000004100 */
[----:B------:R-:W-:Y:S01]  /*6ff0*/  I2FP.F32.U32 R93, R93 ;  /* 0x0000005d005d7245 */ /* 0x000fe20000201000 */
[----:B------:R-:W-:Y:S01]  /*7000*/  BSSY.RECONVERGENT B0, `(.L_x_17542) ;  /* 0x0000048000007945 */ /* 0x000fe20003800200 */
[----:B------:R-:W-:Y:S02]  /*7010*/  HFMA2 R100, -RZ, RZ, 0, 1.1920928955078125e-07 ;  /* 0x00000002ff647431 */ /* 0x000fe400000001ff */
        /* <DEDUP_REMOVED lines=13> */
.L_x_17544:
        /* <DEDUP_REMOVED lines=13> */
.L_x_17546:
[----:B------:R-:W-:Y:S05]  /*71c0*/  BSYNC.RECONVERGENT B1 ;  /* 0x0000000000017941 */ /* 0x000fea0003800200 */
.L_x_17545:
        /* <DEDUP_REMOVED lines=43> */
.L_x_17543:
[----:B------:R-:W-:Y:S05]  /*7480*/  BSYNC.RECONVERGENT B0 ;  /* 0x0000000000007941 */ /* 0x000fea0003800200 */
.L_x_17542:
[----:B------:R-:W-:Y:S01]  /*7490*/  I2FP.F32.U32 R93, R93 ;  /* 0x0000005d005d7245 */ /* 0x000fe20000201000 */
[----:B------:R-:W-:Y:S01]  /*74a0*/  HADD2.F32 R99, -RZ, R150.H1_H1 ;  /* 0x30000096ff637230 */ /* 0x000fe20000004100 */
        /* <DEDUP_REMOVED lines=21> */
.L_x_17549:
        /* <DEDUP_REMOVED lines=13> */
.L_x_17551:
[----:B------:R-:W-:Y:S05]  /*76d0*/  BSYNC.RECONVERGENT B1 ;  /* 0x0000000000017941 */ /* 0x000fea0003800200 */
.L_x_17550:
        /* <DEDUP_REMOVED lines=43> */
.L_x_17548:
[----:B------:R-:W-:Y:S05]  /*7990*/  BSYNC.RECONVERGENT B0 ;  /* 0x0000000000007941 */ /* 0x000fea0003800200 */
.L_x_17547:
        /* <DEDUP_REMOVED lines=18> */
.L_x_17554:
        /* <DEDUP_REMOVED lines=13> */
.L_x_17556:
[----:B------:R-:W-:Y:S05]  /*7b90*/  BSYNC.RECONVERGENT B1 ;  /* 0x0000000000017941 */ /* 0x000fea0003800200 */
.L_x_17555:
        /* <DEDUP_REMOVED lines=43> */
.L_x_17553:
[----:B------:R-:W-:Y:S05]  /*7e50*/  BSYNC.RECONVERGENT B0 ;  /* 0x0000000000007941 */ /* 0x000fea0003800200 */
.L_x_17552:
[----:B------:R-:W-:Y:S01]  /*7e60*/  I2FP.F32.U32 R99, R94 ;  /* 0x0000005e00637245 */ /* 0x000fe20000201000 */
[----:B------:R-:W-:Y:S01]  /*7e70*/  HADD2.F32 R101, -RZ, R151.H0_H0 ;  /* 0x20000097ff657230 */ /* 0x000fe20000004100 */
        /* <DEDUP_REMOVED lines=21> */
.L_x_17559:
        /* <DEDUP_REMOVED lines=13> */
.L_x_17561:
[----:B------:R-:W-:Y:S05]  /*80a0*/  BSYNC.RECONVERGENT B1 ;  /* 0x0000000000017941 */ /* 0x000fea0003800200 */
.L_x_17560:
        /* <DEDUP_REMOVED lines=43> */
.L_x_17558:
[----:B------:R-:W-:Y:S05]  /*8360*/  BSYNC.RECONVERGENT B0 ;  /* 0x0000000000007941 */ /* 0x000fea0003800200 */
.L_x_17557:
        /* <DEDUP_REMOVED lines=18> */
.L_x_17564:
        /* <DEDUP_REMOVED lines=15> */
.L_x_17566:
[----:B------:R-:W-:Y:S05]  /*8580*/  BSYNC.RECONVERGENT B1 ;  /* 0x0000000000017941 */ /* 0x000fea0003800200 */
.L_x_17565:
        /* <DEDUP_REMOVED lines=43> */
.L_x_17563:
[----:B------:R-:W-:Y:S05]  /*8840*/  BSYNC.RECONVERGENT B0 ;  /* 0x0000000000007941 */ /* 0x000fea0003800200 */
.L_x_17562:
[----:B------:R-:W-:Y:S01]  /*8850*/  I2FP.F32.U32 R95, R95 ;  /* 0x0000005f005f7245 */ /* 0x000fe20000201000 */
[----:B------:R-:W-:Y:S01]  /*8860*/  HADD2.F32 R99, -RZ, R151.H1_H1 ;  /* 0x30000097ff637230 */ /* 0x000fe20000004100 */
        /* <DEDUP_REMOVED lines=8> */
.L_x_17486:
[----:B------:R-:W0:Y:S01]  /*88f0*/  LDC.64 R172, c[0x0][0x3a8] ;  /* 0x0000ea00ffac7b82 */ /* 0x000e220000000a00 */
[----:B------:R-:W-:Y:S01]  /*8900*/  SEL R103, RZ, 0x100, !P0 ;  /* 0x00000100ff677807 */ /* 0x000fe20004000000 */
[----:B------:R-:W-:Y:S01]  /*8910*/  VIADD R167, R169, 0x20 ;  /* 0x00000020a9a77836 */ /* 0x000fe20000000000 */
[----:B------:R-:W-:Y:S02]  /*8920*/  ISETP.NE.U32.AND P0, PT, R96, RZ, PT ;  /* 0x000000ff6000720c */ /* 0x000fe40003f05070 */
[----:B------:R-:W-:Y:S01]  /*8930*/  SEL R101, RZ, 0x1000000, !P5 ;  /* 0x01000000ff657807 */ /* 0x000fe20006800000 */
[----:B------:R-:W-:Y:S01]  /*8940*/  IMAD.WIDE.U32 R104, R167, 0x10, R120 ;  /* 0x00000010a7687825 */ /* 0x000fe200078e0078 */
[----:B------:R-:W-:Y:S01]  /*8950*/  SEL R100, RZ, 0x10000, !P4 ;  /* 0x00010000ff647807 */ /* 0x000fe20006000000 */
[----:B------:R-:W1:Y:S01]  /*8960*/  LDC.64 R174, c[0x0][0x3b0] ;  /* 0x0000ec00ffae7b82 */ /* 0x000e620000000a00 */
[----:B------:R-:W-:Y:S02]  /*8970*/  ISETP.NE.AND P5, PT, R109, RZ, PT ;  /* 0x000000ff6d00720c */ /* 0x000fe40003fa5270 */
[----:B------:R-:W-:-:S02]  /*8980*/  ISETP.NE.AND P4, PT, R112, RZ, PT ;  /* 0x000000ff7000720c */ /* 0x000fc40003f85270 */
[----:B------:R-:W-:Y:S02]  /*8990*/  ISETP.NE.AND.EX P0, PT, R97, RZ, PT, P0 ;  /* 0x000000ff6100720c */ /* 0x000fe40003f05300 */
[----:B------:R-:W-:Y:S02]  /*89a0*/  ISETP.NE.AND P6, PT, R108, RZ, PT ;  /* 0x000000ff6c00720c */ /* 0x000fe40003fc5270 */
[----:B------:R-:W-:Y:S01]  /*89b0*/  SEL R97, RZ, 0x1000000, !P2 ;  /* 0x01000000ff617807 */ /* 0x000fe20005000000 */
[----:B------:R-:W2:Y:S01]  /*89c0*/  @P1 LDC.64 R108, c[0x0][0x3a0] ;  /* 0x0000e800ff6c1b82 */ /* 0x000ea20000000a00 */
        /* <DEDUP_REMOVED lines=10> */
[----:B-1----:R-:W-:Y:S01]  /*8a70*/  IMAD.WIDE.U32 R100, R169, 0x8, R174 ;  /* 0x00000008a9647825 */ /* 0x002fe200078e00ae */
[----:B------:R0:W-:Y:S04]  /*8a80*/  STG.E.128 desc[UR6][R96.64], R88 ;  /* 0x0000005860007986 */ /* 0x0001e8000c101d06 */
[----:B------:R0:W-:Y:S01]  /*8a90*/  STG.E.128 desc[UR6][R96.64+0x10], R92 ;  /* 0x0000105c60007986 */ /* 0x0001e2000c101d06 */
[----:B--2---:R-:W-:-:S03]  /*8aa0*/  @P1 IMAD.WIDE.U32 R108, R167, 0x20, R108 ;  /* 0x00000020a76c1825 */ /* 0x004fc600078e006c */
[----:B------:R0:W-:Y:S01]  /*8ab0*/  STG.E.64 desc[UR6][R100.64], R102 ;  /* 0x0000006664007986 */ /* 0x0001e2000c101b06 */
        /* <DEDUP_REMOVED lines=22> */
.L_x_17567:
[----:B------:R2:W5:Y:S04]  /*8c20*/  @P0 LDG.E.128 R148, desc[UR6][R106.64] ;  /* 0x000000066a940981 */ /* 0x000568000c1e1d00 */
[----:B------:R2:W5:Y:S04]  /*8c30*/  @P1 LDG.E.128 R80, desc[UR6][R108.64] ;  /* 0x000000066c501981 */ /* 0x000568000c1e1d00 */
[----:B------:R2:W5:Y:S04]  /*8c40*/  @P1 LDG.E.128 R84, desc[UR6][R108.64+0x10] ;  /* 0x000010066c541981 */ /* 0x000568000c1e1d00 */
[----:B01----:R2:W5:Y:S01]  /*8c50*/  LDG.E.128 R100, desc[UR6][R104.64] ;  /* 0x0000000668647981 */ /* 0x003562000c1e1d00 */
[----:B------:R-:W-:Y:S05]  /*8c60*/  @!P0 BRA `(.L_x_17568) ;  /* 0x0000004c00c48947 */ /* 0x000fea0003800000 */
[----:B------:R-:W-:Y:S01]  /*8c70*/  ISETP.NE.AND P2, PT, R114, 0x1, PT ;  /* 0x000000017200780c */ /* 0x000fe20003f45270 */
[----:B------:R-:W-:Y:S01]  /*8c80*/  BSSY.RECONVERGENT B0, `(.L_x_17569) ;  /* 0x0000047000007945 */ /* 0x000fe20003800200 */
[----:B------:R-:W-:Y:S01]  /*8c90*/  MOV R99, 0x2 ;  /* 0x0000000200637802 */ /* 0x000fe20000000f00 */
[----:B------:R-:W-:Y:S02]  /*8ca0*/  IMAD.MOV.U32 R96, RZ, RZ, R136 ;  /* 0x000000ffff607224 */ /* 0x000fe400078e0088 */
[----:B--2---:R-:W-:-:S08]  /*8cb0*/  IMAD.MOV.U32 R104, RZ, RZ, R98 ;  /* 0x000000ffff687224 */ /* 0x004fd000078e0062 */
        /* <DEDUP_REMOVED lines=11> */
.L_x_17571:
        /* <DEDUP_REMOVED lines=13> */
.L_x_17573:
[----:B------:R-:W-:Y:S05]  /*8e40*/  BSYNC.RECONVERGENT B1 ;  /* 0x0000000000017941 */ /* 0x000fea0003800200 */
.L_x_17572:
        /* <DEDUP_REMOVED lines=42> */
.L_x_17570:
[----:B------:R-:W-:Y:S05]  /*90f0*/  BSYNC.RECONVERGENT B0 ;  /* 0x0000000000007941 */ /* 0x000fea0003800200 */
.L_x_17569:
[----:B------:R-:W-:Y:S01]  /*9100*/  I2FP.F32.U32 R97, R96 ;  /* 0x0000006000617245 */ /* 0x000fe20000201000 */
[----:B------:R-:W-:Y:S01]  /*9110*/  BSSY.RECONVERGENT B0, `(.L_x_17574) ;  /* 0x000004b000007945 */ /* 0x000fe20003800200 */
[----:B------:R-:W-:Y:S01]  /*9120*/  ISETP.NE.AND P2, PT, R99, 0x1, PT ;  /* 0x000000016300780c */ /* 0x000fe20003f45270 */
[----:B------:R-:W-:Y:S02]  /*9130*/  IMAD.MOV.U32 R98, RZ, RZ, 0x2 ;  /* 0x00000002ff627424 */ /* 0x000fe400078e00ff */
[----:B------:R-:W-:Y:S01]  /*9140*/  FFMA.FTZ R97, R97, R170, 1.1641532182693481445e-10 ;  /* 0x2f00000061617423 */ /* 0x000fe200000100aa */
[----:B------:R-:W-:-:S04]  /*9150*/  IMAD.MOV.U32 R96, RZ, RZ, R136 ;  /* 0x000000ffff607224 */ /* 0x000fc800078e0088 */
[----:B------:R-:W-:Y:S01]  /*9160*/  FSETP.LE.FTZ.AND P4, PT, R97, R166, PT ;  /* 0x000000a66100720b */ /* 0x000fe20003f93000 */
[----:B-----5:R-:W-:-:S03]  /*9170*/  HADD2.F32 R97, -RZ, R100.H0_H0 ;  /* 0x20000064ff617230 */ /* 0x020fc60000004100 */
[----:B------:R-:W-:Y:S02]  /*9180*/  P2R R114, PR, RZ, 0x10 ;  /* 0x00000010ff727803 */ /* 0x000fe40000000000 */
[----:B------:R-:W-:Y:S01]  /*9190*/  FMUL.FTZ R105, R97, R0 ;  /* 0x0000000061697220 */ /* 0x000fe20000410000 */
        /* <DEDUP_REMOVED lines=9> */
.L_x_17576:
        /* <DEDUP_REMOVED lines=13> */
.L_x_17578:
[----:B------:R-:W-:Y:S05]  /*9300*/  BSYNC.RECONVERGENT B1 ;  /* 0x0000000000017941 */ /* 0x000fea0003800200 */
.L_x_17577:
        /* <DEDUP_REMOVED lines=43> */
.L_x_17575:
[----:B------:R-:W-:Y:S05]  /*95c0*/  BSYNC.RECONVERGENT B0 ;  /* 0x0000000000007941 */ /* 0x000fea0003800200 */
.L_x_17574:
[----:B------:R-:W-:Y:S01]  /*95d0*/  I2FP.F32.U32 R97, R96 ;  /* 0x0000006000617245 */ /* 0x000fe20000201000 */
[----:B------:R-:W-:Y:S01]  /*95e0*/  HADD2.F32 R99, -RZ, R148.H0_H0 ;  /* 0x20000094ff637230 */ /* 0x000fe20000004100 */
        /* <DEDUP_REMOVED lines=21> */
.L_x_17581:
        /* <DEDUP_REMOVED lines=13> */
.L_x_17583:
[----:B------:R-:W-:Y:S05]  /*9810*/  BSYNC.RECONVERGENT B1 ;  /* 0x0000000000017941 */ /* 0x000fea0003800200 */
.L_x_17582:
        /* <DEDUP_REMOVED lines=43> */
.L_x_17580:
[----:B------:R-:W-:Y:S05]  /*9ad0*/  BSYNC.RECONVERGENT B0 ;  /* 0x0000000000007941 */ /* 0x000fea0003800200 */
.L_x_17579:
[----:B------:R-:W-:Y:S01]  /*9ae0*/  I2FP.F32.U32 R97, R97 ;  /* 0x0000006100617245 */ /* 0x000fe20000201000 */
[----:B------:R-:W-:Y:S01]  /*9af0*/  BSSY.RECONVERGENT B0, `(.L_x_17584) ;  /* 0x000004b000007945 */ /* 0x000fe20003800200 */
[----:B------:R-:W-:Y:S01]  /*9b00*/  ISETP.NE.AND P2, PT, R99, 0x1, PT ;  /* 0x000000016300780c */ /* 0x000fe20003f45270 */
[----:B------:R-:W-:Y:S01]  /*9b10*/  IMAD.MOV.U32 R105, RZ, RZ, 0x2 ;  /* 0x00000002ff697424 */ /* 0x000fe200078e00ff */
[----:B------:R-:W-:Y:S01]  /*9b20*/  MOV R98, R136 ;  /* 0x0000008800627202 */ /* 0x000fe20000000f00 */
[----:B------:R-:W-:-:S05]  /*9b30*/  FFMA.FTZ R97, R97, R170, 1.1641532182693481445e-10 ;  /* 0x2f00000061617423 */ /* 0x000fca00000100aa */
[----:B------:R-:W-:Y:S01]  /*9b40*/  FSETP.LE.FTZ.AND P4, PT, R97, R166, PT ;  /* 0x000000a66100720b */ /* 0x000fe20003f93000 */
[----:B------:R-:W-:-:S03]  /*9b50*/  HADD2.F32 R97, -RZ, R100.H1_H1 ;  /* 0x30000064ff617230 */ /* 0x000fc60000004100 */
[----:B------:R-:W-:Y:S02]  /*9b60*/  P2R R115, PR, RZ, 0x10 ;  /* 0x00000010ff737803 */ /* 0x000fe40000000000 */
        /* <DEDUP_REMOVED lines=10> */
.L_x_17586:
        /* <DEDUP_REMOVED lines=13> */
.L_x_17588:
[----:B------:R-:W-:Y:S05]  /*9ce0*/  BSYNC.RECONVERGENT B1 ;  /* 0x0000000000017941 */ /* 0x000fea0003800200 */
.L_x_17587:
        /* <DEDUP_REMOVED lines=43> */
.L_x_17585:
[----:B------:R-:W-:Y:S05]  /*9fa0*/  BSYNC.RECONVERGENT B0 ;  /* 0x0000000000007941 */ /* 0x000fea0003800200 */
.L_x_17584:
        /* <DEDUP_REMOVED lines=23> */
.L_x_17591:
        /* <DEDUP_REMOVED lines=13> */
.L_x_17593:
[----:B------:R-:W-:Y:S05]  /*a1f0*/  BSYNC.RECONVERGENT B1 ;  /* 0x0000000000017941 */ /* 0x000fea0003800200 */
.L_x_17592:
        /* <DEDUP_REMOVED lines=43> */
.L_x_17590:
[----:B------:R-:W-:Y:S05]  /*a4b0*/  BSYNC.RECONVERGENT B0 ;  /* 0x0000000000007941 */ /* 0x000fea0003800200 */
.L_x_17589:
        /* <DEDUP_REMOVED lines=19> */
.L_x_17596:
        /* <DEDUP_REMOVED lines=13> */
.L_x_17598:
[----:B------:R-:W-:Y:S05]  /*a6c0*/  BSYNC.RECONVERGENT B1 ;  /* 0x0000000000017941 */ /* 0x000fea0003800200 */
.L_x_17597:
        /* <DEDUP_REMOVED lines=43> */
.L_x_17595:
[----:B------:R-:W-:Y:S05]  /*a980*/  BSYNC.RECONVERGENT B0 ;  /* 0x0000000000007941 */ /* 0x000fea0003800200 */
.L_x_17594:
[----:B------:R-:W-:Y:S01]  /*a990*/  I2FP.F32.U32 R99, R98 ;  /* 0x0000006200637245 */ /* 0x000fe20000201000 */
[----:B------:R-:W-:Y:S01]  /*a9a0*/  HADD2.F32 R105, -RZ, R149.H0_H0 ;  /* 0x20000095ff697230 */ /* 0x000fe20000004100 */
[----:B------:R-:W-:Y:S01]  /*a9b0*/  ISETP.NE.AND P3, PT, R107, 0x1, PT ;  /* 0x000000016b00780c */ /* 0x000fe20003f65270 */
[----:B------:R-:W-:Y:S02]  /*a9c0*/  BSSY.RECONVERGENT B0, `(.L_x_17599) ;  /* 0x000004d000007945 */ /* 0x000fe40003800200 */
[----:B------:R-:W-:Y:S01]  /*a9d0*/  FFMA.FTZ R99, R99, R170, 1.1641532182693481445e-10 ;  /* 0x2f00000063637423 */ /* 0x000fe200000100aa */
[----:B------:R-:W-:-:S04]  /*a9e0*/  FMUL.FTZ R98, R105, R0 ;  /* 0x0000000069627220 */ /* 0x000fc80000410000 */
[----:B------:R-:W-:Y:S02]  /*a9f0*/  FSETP.GTU.FTZ.AND P2, PT, R99, R166, PT ;  /* 0x000000a66300720b */ /* 0x000fe40003f5c000 */
[----:B------:R-:W-:Y:S01]  /*aa00*/  FSEL R99, R100, RZ, P4 ;  /* 0x000000ff64637208 */ /* 0x000fe20002000000 */
[----:B------:R-:W-:Y:S01]  /*aa10*/  IMAD.MOV.U32 R100, RZ, RZ, 0x2 ;  /* 0x00000002ff647424 */ /* 0x000fe200078e00ff */
        /* <DEDUP_REMOVED lines=14> */
.L_x_17601:
        /* <DEDUP_REMOVED lines=13> */
.L_x_17603:
[----:B------:R-:W-:Y:S05]  /*abd0*/  BSYNC.RECONVERGENT B1 ;  /* 0x0000000000017941 */ /* 0x000fea0003800200 */
.L_x_17602:
        /* <DEDUP_REMOVED lines=43> */
.L_x_17600:
[----:B------:R-:W-:Y:S05]  /*ae90*/  BSYNC.RECONVERGENT B0 ;  /* 0x0000000000007941 */ /* 0x000fea0003800200 */
.L_x_17599:
        /* <DEDUP_REMOVED lines=19> */
.L_x_17606:
        /* <DEDUP_REMOVED lines=13> */
.L_x_17608:
[----:B------:R-:W-:Y:S05]  /*b0a0*/  BSYNC.RECONVERGENT B1 ;  /* 0x0000000000017941 */ /* 0x000fea0003800200 */
.L_x_17607:
        /* <DEDUP_REMOVED lines=43> */
.L_x_17605:
[----:B------:R-:W-:Y:S05]  /*b360*/  BSYNC.RECONVERGENT B0 ;  /* 0x0000000000007941 */ /* 0x000fea0003800200 */
.L_x_17604:
[----:B------:R-:W-:Y:S01]  /*b370*/  I2FP.F32.U32 R99, R99 ;  /* 0x0000006300637245 */ /* 0x000fe20000201000 */
[----:B------:R-:W-:Y:S01]  /*b380*/  HADD2.F32 R101, -RZ, R149.H1_H1 ;  /* 0x30000095ff657230 */ /* 0x000fe20000004100 */
        /* <DEDUP_REMOVED lines=21> */
.L_x_17611:
        /* <DEDUP_REMOVED lines=13> */
.L_x_17613:
[----:B------:R-:W-:Y:S05]  /*b5b0*/  BSYNC.RECONVERGENT B1 ;  /* 0x0000000000017941 */ /* 0x000fea0003800200 */
.L_x_17612:
        /* <DEDUP_REMOVED lines=43> */
.L_x_17610:
[----:B------:R-:W-:Y:S05]  /*b870*/  BSYNC.RECONVERGENT B0 ;  /* 0x0000000000007941 */ /* 0x000fea0003800200 */
.L_x_17609:
        /* <DEDUP_REMOVED lines=18> */
.L_x_17616:
        /* <DEDUP_REMOVED lines=13> */
.L_x_17618:
[----:B------:R-:W-:Y:S05]  /*ba70*/  BSYNC.RECONVERGENT B1 ;  /* 0x0000000000017941 */ /* 0x000fea0003800200 */
.L_x_17617:
        /* <DEDUP_REMOVED lines=43> */
.L_x_17615:
[----:B------:R-:W-:Y:S05]  /*bd30*/  BSYNC.RECONVERGENT B0 ;  /* 0x0000000000007941 */ /* 0x000fea0003800200 */
.L_x_17614:
[----:B------:R-:W-:Y:S01]  /*bd40*/  I2FP.F32.U32 R101, R100 ;  /* 0x0000006400657245 */ /* 0x000fe20000201000 */
[----:B------:R-:W-:Y:S01]  /*bd50*/  HADD2.F32 R107, -RZ, R150.H0_H0 ;  /* 0x20000096ff6b7230 */ /* 0x000fe20000004100 */
[----:B------:R-:W-:Y:S03]  /*bd60*/  BSSY.RECONVERGENT B0, `(.L_x_17619) ;  /* 0x000004e000007945 */ /* 0x000fe60003800200 */
[----:B------:R-:W-:Y:S01]  /*bd70*/  FFMA.FTZ R101, R101, R170, 1.1641532182693481445e-10 ;  /* 0x2f00000065657423 */ /* 0x000fe200000100aa */
[----:B------:R-:W-:Y:S01]  /*bd80*/  FMUL.FTZ R100, R107, R0 ;  /* 0x000000006b647220 */ /* 0x000fe20000410000 */
[----:B------:R-:W-:-:S03]  /*bd90*/  IMAD.MOV.U32 R107, RZ, RZ, 0x2 ;  /* 0x00000002ff6b7424 */ /* 0x000fc600078e00ff */
        /* <DEDUP_REMOVED lines=17> */
.L_x_17621:
        /* <DEDUP_REMOVED lines=13> */
.L_x_17623:
[----:B------:R-:W-:Y:S05]  /*bf80*/  BSYNC.RECONVERGENT B1 ;  /* 0x0000000000017941 */ /* 0x000fea0003800200 */
.L_x_17622:
        /* <DEDUP_REMOVED lines=43> */
.L_x_17620:
[----:B------:R-:W-:Y:S05]  /*c240*/  BSYNC.RECONVERGENT B0 ;  /* 0x0000000000007941 */ /* 0x000fea0003800200 */
.L_x_17619:
        /* <DEDUP_REMOVED lines=18> */
.L_x_17626:
        /* <DEDUP_REMOVED lines=13> */
.L_x_17628:
[----:B------:R-:W-:Y:S05]  /*c440*/  BSYNC.RECONVERGENT B1 ;  /* 0x0000000000017941 */ /* 0x000fea0003800200 */
.L_x_17627:
        /* <DEDUP_REMOVED lines=43> */
.L_x_17625:
[----:B------:R-:W-:Y:S05]  /*c700*/  BSYNC.RECONVERGENT B0 ;  /* 0x0000000000007941 */ /* 0x000fea0003800200 */
.L_x_17624:
        /* <DEDUP_REMOVED lines=23> */
.L_x_17631:
        /* <DEDUP_REMOVED lines=13> */
.L_x_17633:
[----:B------:R-:W-:Y:S05]  /*c950*/  BSYNC.RECONVERGENT B1 ;  /* 0x0000000000017941 */ /* 0x000fea0003800200 */
.L_x_17632:
        /* <DEDUP_REMOVED lines=43> */
.L_x_17630:
[----:B------:R-:W-:Y:S05]  /*cc10*/  BSYNC.RECONVERGENT B0 ;  /* 0x0000000000007941 */ /* 0x000fea0003800200 */
.L_x_17629:
        /* <DEDUP_REMOVED lines=18> */
.L_x_17636:
        /* <DEDUP_REMOVED lines=13> */
.L_x_17638:
[----:B------:R-:W-:Y:S05]  /*ce10*/  BSYNC.RECONVERGENT B1 ;  /* 0x0000000000017941 */ /* 0x000fea0003800200 */
.L_x_17637:
        /* <DEDUP_REMOVED lines=43> */
.L_x_17635:
[----:B------:R-:W-:Y:S05]  /*d0d0*/  BSYNC.RECONVERGENT B0 ;  /* 0x0000000000007941 */ /* 0x000fea0003800200 */
.L_x_17634:
[----:B------:R-:W-:Y:S01]  /*d0e0*/  I2FP.F32.U32 R105, R102 ;  /* 0x0000006600697245 */ /* 0x000fe20000201000 */
[----:B------:R-:W-:Y:S01]  /*d0f0*/  HADD2.F32 R107, -RZ, R151.H0_H0 ;  /* 0x20000097ff6b7230 */ /* 0x000fe20000004100 */
[----:B------:R-:W-:Y:S03]  /*d100*/  BSSY.RECONVERGENT B0, `(.L_x_17639) ;  /* 0x000004e000007945 */ /* 0x000fe60003800200 */
[----:B------:R-:W-:Y:S01]  /*d110*/  FFMA.FTZ R105, R105, R170, 1.1641532182693481445e-10 ;  /* 0x2f00000069697423 */ /* 0x000fe200000100aa */
[----:B------:R-:W-:Y:S01]  /*d120*/  FMUL.FTZ R102, R107, R0 ;  /* 0x000000006b667220 */ /* 0x000fe20000410000 */
[----:B------:R-:W-:-:S03]  /*d130*/  HFMA2 R107, -RZ, RZ, 0, 1.1920928955078125e-07 ;  /* 0x00000002ff6b7431 */ /* 0x000fc600000001ff */
        /* <DEDUP_REMOVED lines=17> */
.L_x_17641:
        /* <DEDUP_REMOVED lines=13> */
.L_x_17643:
[----:B------:R-:W-:Y:S05]  /*d320*/  BSYNC.RECONVERGENT B1 ;  /* 0x0000000000017941 */ /* 0x000fea0003800200 */
.L_x_17642:
        /* <DEDUP_REMOVED lines=43> */
.L_x_17640:
[----:B------:R-:W-:Y:S05]  /*d5e0*/  BSYNC.RECONVERGENT B0 ;  /* 0x0000000000007941 */ /* 0x000fea0003800200 */
.L_x_17639:
        /* <DEDUP_REMOVED lines=18> */
.L_x_17646:
        /* <DEDUP_REMOVED lines=15> */
.L_x_17648:
[----:B------:R-:W-:Y:S05]  /*d800*/  BSYNC.RECONVERGENT B1 ;  /* 0x0000000000017941 */ /* 0x000fea0003800200 */
.L_x_17647:
        /* <DEDUP_REMOVED lines=43> */
.L_x_17645:
[----:B------:R-:W-:Y:S05]  /*dac0*/  BSYNC.RECONVERGENT B0 ;  /* 0x0000000000007941 */ /* 0x000fea0003800200 */
.L_x_17644:
        /* <DEDUP_REMOVED lines=9> */
[----:B------:R-:W-:Y:S01]  /*db60*/  @P1 FADD.FTZ R103, R87, R103 ;  /* 0x0000006757671221 */ /* 0x000fe20000010000 */
[----:B------:R-:W-:Y:S06]  /*db70*/  BRA `(.L_x_17649) ;  /* 0x0000002400fc7947 */ /* 0x000fec0003800000 */
.L_x_17568:
        /* <DEDUP_REMOVED lines=16> */
.L_x_17652:
        /* <DEDUP_REMOVED lines=13> */
.L_x_17654:
[----:B------:R-:W-:Y:S05]  /*dd50*/  BSYNC.RECONVERGENT B1 ;  /* 0x0000000000017941 */ /* 0x000fea0003800200 */
.L_x_17653:
        /* <DEDUP_REMOVED lines=42> */
.L_x_17651:
[----:B------:R-:W-:Y:S05]  /*e000*/  BSYNC.RECONVERGENT B0 ;  /* 0x0000000000007941 */ /* 0x000fea0003800200 */
.L_x_17650:
[----:B------:R-:W-:Y:S01]  /*e010*/  ISETP.NE.AND P2, PT, R99, 0x1, PT ;  /* 0x000000016300780c */ /* 0x000fe20003f45270 */
[----:B------:R-:W-:Y:S01]  /*e020*/  BSSY.RECONVERGENT B0, `(.L_x_17655) ;  /* 0x000004a000007945 */ /* 0x000fe20003800200 */
[----:B------:R-:W-:Y:S01]  /*e030*/  I2FP.F32.U32 R97, R96 ;  /* 0x0000006000617245 */ /* 0x000fe20000201000 */
[----:B------:R-:W-:Y:S01]  /*e040*/  IMAD.MOV.U32 R98, RZ, RZ, 0x2 ;  /* 0x00000002ff627424 */ /* 0x000fe200078e00ff */
[----:B------:R-:W-:-:S03]  /*e050*/  MOV R96, R136 ;  /* 0x0000008800607202 */ /* 0x000fc60000000f00 */
        /* <DEDUP_REMOVED lines=13> */
.L_x_17657:
        /* <DEDUP_REMOVED lines=13> */
.L_x_17659:
[----:B------:R-:W-:Y:S05]  /*e200*/  BSYNC.RECONVERGENT B1 ;  /* 0x0000000000017941 */ /* 0x000fea0003800200 */
.L_x_17658:
        /* <DEDUP_REMOVED lines=43> */
.L_x_17656:
[----:B------:R-:W-:Y:S05]  /*e4c0*/  BSYNC.RECONVERGENT B0 ;  /* 0x0000000000007941 */ /* 0x000fea0003800200 */
.L_x_17655:
[----:B------:R-:W-:Y:S01]  /*e4d0*/  ISETP.NE.AND P2, PT, R98, 0x1, PT ;  /* 0x000000016200780c */ /* 0x000fe20003f45270 */
[----:B------:R-:W-:Y:S01]  /*e4e0*/  BSSY.RECONVERGENT B0, `(.L_x_17660) ;  /* 0x000004a000007945 */ /* 0x000fe20003800200 */
[----:B------:R-:W-:Y:S01]  /*e4f0*/  I2FP.F32.U32 R99, R96 ;  /* 0x0000006000637245 */ /* 0x000fe20000201000 */
[----:B------:R-:W-:-:S04]  /*e500*/  IMAD.MOV.U32 R96, RZ, RZ, R136 ;  /* 0x000000ffff607224 */ /* 0x000fc800078e0088 */
[----:B------:R-:W-:-:S05]  /*e510*/  FFMA.FTZ R99, R99, R170, 1.1641532182693481445e-10 ;  /* 0x2f00000063637423 */ /* 0x000fca00000100aa */
[----:B------:R-:W-:Y:S01]  /*e520*/  FSETP.LE.FTZ.AND P3, PT, R99, R166, PT ;  /* 0x000000a66300720b */ /* 0x000fe20003f73000 */
[----:B------:R-:W-:Y:S02]  /*e530*/  HADD2.F32 R99, -RZ, R100.H1_H1 ;  /* 0x30000064ff637230 */ /* 0x000fe40000004100 */
[----:B------:R-:W-:Y:S01]  /*e540*/  IMAD.MOV.U32 R100, RZ, RZ, 0x2 ;  /* 0x00000002ff647424 */ /* 0x000fe200078e00ff */
        /* <DEDUP_REMOVED lines=10> */
.L_x_17662:
        /* <DEDUP_REMOVED lines=13> */
.L_x_17664:
[----:B------:R-:W-:Y:S05]  /*e6c0*/  BSYNC.RECONVERGENT B1 ;  /* 0x0000000000017941 */ /* 0x000fea0003800200 */
.L_x_17663:
        /* <DEDUP_REMOVED lines=43> */
.L_x_17661:
[----:B------:R-:W-:Y:S05]  /*e980*/  BSYNC.RECONVERGENT B0 ;  /* 0x0000000000007941 */ /* 0x000fea0003800200 */
.L_x_17660:
[----:B------:R-:W-:Y:S01]  /*e990*/  ISETP.NE.AND P2, PT, R100, 0x1, PT ;  /* 0x000000016400780c */ /* 0x000fe20003f45270 */
[----:B------:R-:W-:Y:S01]  /*e9a0*/  BSSY.RECONVERGENT B0, `(.L_x_17665) ;  /* 0x000004a000007945 */ /* 0x000fe20003800200 */
[----:B------:R-:W-:Y:S01]  /*e9b0*/  I2FP.F32.U32 R105, R96 ;  /* 0x0000006000697245 */ /* 0x000fe20000201000 */
[----:B------:R-:W-:Y:S02]  /*e9c0*/  HFMA2 R98, -RZ, RZ, 0, 1.1920928955078125e-07 ;  /* 0x00000002ff627431 */ /* 0x000fe400000001ff */
[----:B------:R-:W-:Y:S02]  /*e9d0*/  IMAD.MOV.U32 R96, RZ, RZ, R136 ;  /* 0x000000ffff607224 */ /* 0x000fe400078e0088 */
        /* <DEDUP_REMOVED lines=13> */
.L_x_17667:
        /* <DEDUP_REMOVED lines=13> */
.L_x_17669:
[----:B------:R-:W-:Y:S05]  /*eb80*/  BSYNC.RECONVERGENT B1 ;  /* 0x0000000000017941 */ /* 0x000fea0003800200 */
.L_x_17668:
        /* <DEDUP_REMOVED lines=43> */
.L_x_17666:
[----:B------:R-:W-:Y:S05]  /*ee40*/  BSYNC.RECONVERGENT B0 ;  /* 0x0000000000007941 */ /* 0x000fea0003800200 */
.L_x_17665:
[----:B------:R-:W-:Y:S01]  /*ee50*/  ISETP.NE.AND P2, PT, R98, 0x1, PT ;  /* 0x000000016200780c */ /* 0x000fe20003f45270 */
[----:B------:R-:W-:Y:S01]  /*ee60*/  BSSY.RECONVERGENT B0, `(.L_x_17670) ;  /* 0x000004a000007945 */ /* 0x000fe20003800200 */
[----:B------:R-:W-:Y:S01]  /*ee70*/  I2FP.F32.U32 R107, R96 ;  /* 0x00000060006b7245 */ /* 0x000fe20000201000 */
[----:B------:R-:W-:Y:S01]  /*ee80*/  HADD2.F32 R101, -RZ, R101.H1_H1 ;  /* 0x30000065ff657230 */ /* 0x000fe20000004100 */
        /* <DEDUP_REMOVED lines=14> */
.L_x_17672:
        /* <DEDUP_REMOVED lines=13> */
.L_x_17674:
[----:B------:R-:W-:Y:S05]  /*f040*/  BSYNC.RECONVERGENT B1 ;  /* 0x0000000000017941 */ /* 0x000fea0003800200 */
.L_x_17673:
        /* <DEDUP_REMOVED lines=43> */
.L_x_17671:
[----:B------:R-:W-:Y:S05]  /*f300*/  BSYNC.RECONVERGENT B0 ;  /* 0x0000000000007941 */ /* 0x000fea0003800200 */
.L_x_17670:
[----:B------:R-:W-:Y:S01]  /*f310*/  ISETP.NE.AND P3, PT, R100, 0x1, PT ;  /* 0x000000016400780c */ /* 0x000fe20003f65270 */
[----:B------:R-:W-:Y:S01]  /*f320*/  BSSY.RECONVERGENT B0, `(.L_x_17675) ;  /* 0x0000049000007945 */ /* 0x000fe20003800200 */
[----:B------:R-:W-:Y:S01]  /*f330*/  I2FP.F32.U32 R107, R96 ;  /* 0x00000060006b7245 */ /* 0x000fe20000201000 */
[----:B------:R-:W-:Y:S02]  /*f340*/  IMAD.MOV.U32 R98, RZ, RZ, 0x2 ;  /* 0x00000002ff627424 */ /* 0x000fe400078e00ff */
        /* <DEDUP_REMOVED lines=13> */
.L_x_17677:
        /* <DEDUP_REMOVED lines=13> */
.L_x_17679:
[----:B------:R-:W-:Y:S05]  /*f4f0*/  BSYNC.RECONVERGENT B1 ;  /* 0x0000000000017941 */ /* 0x000fea0003800200 */
.L_x_17678:
        /* <DEDUP_REMOVED lines=43> */
.L_x_17676:
[----:B------:R-:W-:Y:S05]  /*f7b0*/  BSYNC.RECONVERGENT B0 ;  /* 0x0000000000007941 */ /* 0x000fea0003800200 */
.L_x_17675:
[----:B------:R-:W-:Y:S01]  /*f7c0*/  ISETP.NE.AND P4, PT, R98, 0x1, PT ;  /* 0x000000016200780c */ /* 0x000fe20003f85270 */
[----:B------:R-:W-:Y:S01]  /*f7d0*/  BSSY.RECONVERGENT B0, `(.L_x_17680) ;  /* 0x0000049000007945 */ /* 0x000fe20003800200 */
[----:B------:R-:W-:Y:S01]  /*f7e0*/  I2FP.F32.U32 R109, R96 ;  /* 0x00000060006d7245 */ /* 0x000fe20000201000 */
[----:B------:R-:W-:Y:S02]  /*f7f0*/  HFMA2 R100, -RZ, RZ, 0, 1.1920928955078125e-07 ;  /* 0x00000002ff647431 */ /* 0x000fe400000001ff */
[----:B------:R-:W-:Y:S02]  /*f800*/  IMAD.MOV.U32 R96, RZ, RZ, R136 ;  /* 0x000000ffff607224 */ /* 0x000fe400078e0088 */
        /* <DEDUP_REMOVED lines=12> */
.L_x_17682:
        /* <DEDUP_REMOVED lines=13> */
.L_x_17684:
[----:B------:R-:W-:Y:S05]  /*f9a0*/  BSYNC.RECONVERGENT B1 ;  /* 0x0000000000017941 */ /* 0x000fea0003800200 */
.L_x_17683:
        /* <DEDUP_REMOVED lines=43> */
.L_x_17681:
[----:B------:R-:W-:Y:S05]  /*fc60*/  BSYNC.RECONVERGENT B0 ;  /* 0x0000000000007941 */ /* 0x000fea0003800200 */
.L_x_17680:
[----:B------:R-:W-:Y:S01]  /*fc70*/  ISETP.NE.AND P5, PT, R100, 0x1, PT ;  /* 0x000000016400780c */ /* 0x000fe20003fa5270 */
[----:B------:R-:W-:Y:S01]  /*fc80*/  BSSY.RECONVERGENT B0, `(.L_x_17685) ;  /* 0x0000049000007945 */ /* 0x000fe20003800200 */
[----:B------:R-:W-:Y:S01]  /*fc90*/  I2FP.F32.U32 R111, R96 ;  /* 0x00000060006f7245 */ /* 0x000fe20000201000 */
[----:B------:R-:W-:Y:S01]  /*fca0*/  HADD2.F32 R125, -RZ, R103.H0_H0 ;  /* 0x20000067ff7d7230 */ /* 0x000fe20000004100 */
[----:B------:R-:W-:Y:S01]  /*fcb0*/  MOV R96, R136 ;  /* 0x0000008800607202 */ /* 0x000fe20000000f00 */
[----:B------:R-:W-:Y:S02]  /*fcc0*/  IMAD.MOV.U32 R123, RZ, RZ, 0x2 ;  /* 0x00000002ff7b7424 */ /* 0x000fe400078e00ff */
        /* <DEDUP_REMOVED lines=11> */
.L_x_17687:
        /* <DEDUP_REMOVED lines=13> */
.L_x_17689:
[----:B------:R-:W-:Y:S05]  /*fe50*/  BSYNC.RECONVERGENT B1 ;  /* 0x0000000000017941 */ /* 0x000fea0003800200 */
.L_x_17688:
        /* <DEDUP_REMOVED lines=43> */
.L_x_17686:
[----:B------:R-:W-:Y:S05]  /*10110*/  BSYNC.RECONVERGENT B0 ;  /* 0x0000000000007941 */ /* 0x000fea0003800200 */
.L_x_17685:
[----:B------:R-:W-:Y:S01]  /*10120*/  HADD2.F32 R111, -RZ, R103.H1_H1 ;  /* 0x30000067ff6f7230 */ /* 0x000fe20000004100 */
[----:B------:R-:W-:Y:S01]  /*10130*/  P2R R100, PR, RZ, 0x2 ;  /* 0x00000002ff647803 */ /* 0x000fe20000000000 */
[----:B------:R-:W-:Y:S01]  /*10140*/  FMUL.FTZ R97, R97, R0 ;  /* 0x0000000061617220 */ /* 0x000fe20000410000 */
[----:B------:R-:W-:Y:S01]  /*10150*/  I2FP.F32.U32 R103, R96 ;  /* 0x0000006000677245 */ /* 0x000fe20000201000 */
[-C--:B------:R-:W-:Y:S01]  /*10160*/  FMUL.FTZ R99, R99, R0.reuse ;  /* 0x0000000063637220 */ /* 0x080fe20000410000 */
[----:B------:R-:W-:Y:S01]  /*10170*/  ISETP.NE.AND P1, PT, R114, RZ, PT ;  /* 0x000000ff7200720c */ /* 0x000fe20003f25270 */
[-C--:B------:R-:W-:Y:S01]  /*10180*/  FMUL.FTZ R98, R101, R0.reuse ;  /* 0x0000000065627220 */ /* 0x080fe20000410000 */
[----:B------:R-:W-:Y:S01]  /*10190*/  P2R R106, PR, RZ, 0x1 ;  /* 0x00000001ff6a7803 */ /* 0x000fe20000000000 */
[----:B------:R-:W-:Y:S01]  /*101a0*/  FMUL.FTZ R105, R105, R0 ;  /* 0x0000000069697220 */ /* 0x000fe20000410000 */
[----:B------:R-:W-:Y:S01]  /*101b0*/  ISETP.NE.AND P0, PT, R115, RZ, PT ;  /* 0x000000ff7300720c */ /* 0x000fe20003f05270 */
[----:B------:R-:W-:Y:S01]  /*101c0*/  FFMA.FTZ R103, R103, R170, 1.1641532182693481445e-10 ;  /* 0x2f00000067677423 */ /* 0x000fe200000100aa */
[----:B------:R-:W-:Y:S01]  /*101d0*/  ISETP.NE.AND P6, PT, R117, RZ, PT ;  /* 0x000000ff7500720c */ /* 0x000fe20003fc5270 */
        /* <DEDUP_REMOVED lines=8> */
[----:B------:R-:W-:Y:S02]  /*10260*/  FSEL R99, R98, RZ, P6 ;  /* 0x000000ff62637208 */ /* 0x000fe40003000000 */
[----:B------:R-:W-:Y:S02]  /*10270*/  FSEL R98, R105, RZ, P5 ;  /* 0x000000ff69627208 */ /* 0x000fe40002800000 */
[----:B------:R-:W-:Y:S02]  /*10280*/  FSETP.GTU.FTZ.AND P5, PT, R103, R166, PT ;  /* 0x000000a66700720b */ /* 0x000fe40003fbc000 */
[----:B------:R-:W-:Y:S02]  /*10290*/  FSEL R102, R102, RZ, P4 ;  /* 0x000000ff66667208 */ /* 0x000fe40002000000 */
        /* <DEDUP_REMOVED lines=11> */
[----:B------:R-:W-:Y:S01]  /*10350*/  @P1 FADD.FTZ R102, R86, R102 ;  /* 0x0000006656661221 */ /* 0x000fe20000010000 */
[----:B------:R-:W-:-:S09]  /*10360*/  @P1 FADD.FTZ R103, R87, R103 ;  /* 0x0000006757671221 */ /* 0x000fd20000010000 */
.L_x_17649:
[----:B------:R-:W-:Y:S01]  /*10370*/  SEL R112, RZ, 0x1000000, !P5 ;  /* 0x01000000ff707807 */ /* 0x000fe20006800000 */
[----:B------:R-:W0:Y:S01]  /*10380*/  @P0 LDC.64 R106, c[0x0][0x398] ;  /* 0x0000e600ff6a0b82 */ /* 0x000e220000000a00 */
[----:B------:R-:W-:Y:S01]  /*10390*/  SEL R111, RZ, 0x10000, !P4 ;  /* 0x00010000ff6f7807 */ /* 0x000fe20006000000 */
[----:B------:R-:W-:Y:S01]  /*103a0*/  VIADD R163, R169, 0x40 ;  /* 0x00000040a9a37836 */ /* 0x000fe20000000000 */
[----:B------:R-:W-:Y:S02]  /*103b0*/  SEL R110, RZ, 0x100, !P3 ;  /* 0x00000100ff6e7807 */ /* 0x000fe40005800000 */
[----:B------:R-:W-:Y:S02]  /*103c0*/  ISETP.NE.AND P5, PT, R115, RZ, PT ;  /* 0x000000ff7300720c */ /* 0x000fe40003fa5270 */
[----:B------:R-:W-:Y:S02]  /*103d0*/  ISETP.NE.AND P4, PT, R116, RZ, PT ;  /* 0x000000ff7400720c */ /* 0x000fe40003f85270 */
[----:B------:R-:W-:-:S02]  /*103e0*/  ISETP.NE.AND P3, PT, R117, RZ, PT ;  /* 0x000000ff7500720c */ /* 0x000fc40003f65270 */
[----:B------:R-:W-:Y:S02]  /*103f0*/  SEL R108, RZ, 0x10000, !P4 ;  /* 0x00010000ff6c7807 */ /* 0x000fe40006000000 */
[----:B------:R-:W-:Y:S02]  /*10400*/  SEL R109, RZ, 0x1000000, !P3 ;  /* 0x01000000ff6d7807 */ /* 0x000fe40005800000 */
[----:B------:R-:W-:Y:S02]  /*10410*/  SEL R105, RZ, 0x100, !P5 ;  /* 0x00000100ff697807 */ /* 0x000fe40006800000 */
[----:B------:R-:W-:Y:S02]  /*10420*/  ISETP.NE.AND P6, PT, R114, RZ, PT ;  /* 0x000000ff7200720c */ /* 0x000fe40003fc5270 */
[----:B------:R-:W-:Y:S01]  /*10430*/  LOP3.LUT R117, R110, R112, R111, 0xfe, !PT ;  /* 0x000000706e757212 */ /* 0x000fe200078efe6f */
[----:B------:R-:W-:Y:S01]  /*10440*/  IMAD.WIDE.U32 R110, R167, 0x20, R172 ;  /* 0x00000020a76e7825 */ /* 0x000fe200078e00ac */
[----:B------:R-:W-:Y:S01]  /*10450*/  LOP3.LUT R105, R105, R109, R108, 0xfe, !PT ;  /* 0x0000006d69697212 */ /* 0x000fe200078efe6c */
[----:B------:R-:W1:Y:S01]  /*10460*/  @P1 LDC.64 R114, c[0x0][0x3a0] ;  /* 0x0000e800ff721b82 */ /* 0x000e620000000a00 */
[----:B------:R-:W-:Y:S01]  /*10470*/  SEL R116, RZ, 0x1, !P2 ;  /* 0x00000001ff747807 */ /* 0x000fe20005000000 */
[----:B------:R-:W-:Y:S01]  /*10480*/  IMAD.WIDE.U32 R112, R167, 0x8, R174 ;  /* 0x00000008a7707825 */ /* 0x000fe200078e00ae */
[----:B------:R-:W-:Y:S01]  /*10490*/  SEL R108, RZ, 0x1, !P6 ;  /* 0x00000001ff6c7807 */ /* 0x000fe20007000000 */
[----:B------:R2:W-:Y:S01]  /*104a0*/  STG.E.128 desc[UR6][R110.64], R96 ;  /* 0x000000606e007986 */ /* 0x0005e2000c101d06 */
[----:B------:R-:W-:Y:S01]  /*104b0*/  LOP3.LUT R117, R117, R116, RZ, 0xfc, !PT ;  /* 0x0000007475757212 */ /* 0x000fe200078efcff */
[----:B0-----:R-:W-:Y:S01]  /*104c0*/  @P0 IMAD.WIDE.U32 R106, R163, 0x10, R106 ;  /* 0x00000010a36a0825 */ /* 0x001fe200078e006a */
[----:B------:R-:W-:Y:S01]  /*104d0*/  LOP3.LUT R116, R105, R108, RZ, 0xfc, !PT ;  /* 0x0000006c69747212 */ /* 0x000fe200078efcff */
[----:B------:R2:W-:Y:S02]  /*104e0*/  STG.E.128 desc[UR6][R110.64+0x10], R100 ;  /* 0x000010646e007986 */ /* 0x0005e4000c101d06 */
[----:B------:R-:W-:-:S02]  /*104f0*/  IMAD.WIDE.U32 R108, R163, 0x10, R120 ;  /* 0x00000010a36c7825 */ /* 0x000fc400078e0078 */
[----:B------:R2:W-:Y:S02]  /*10500*/  STG.E.64 desc[UR6][R112.64], R116 ;  /* 0x0000007470007986 */ /* 0x0005e4000c101b06 */
        /* <DEDUP_REMOVED lines=22> */
.L_x_17690:
[----:B------:R1:W5:Y:S04]  /*10670*/  @P0 LDG.E.128 R148, desc[UR6][R106.64] ;  /* 0x000000066a940981 */ /* 0x000368000c1e1d00 */
[----:B------:R1:W5:Y:S04]  /*10680*/  @P1 LDG.E.128 R80, desc[UR6][R114.64] ;  /* 0x0000000672501981 */ /* 0x000368000c1e1d00 */
[----:B------:R1:W5:Y:S04]  /*10690*/  @P1 LDG.E.128 R84, desc[UR6][R114.64+0x10] ;  /* 0x0000100672541981 */ /* 0x000368000c1e1d00 */
[----:B0-----:R-:W5:Y:S01]  /*106a0*/  LDG.E.128 R108, desc[UR6][R108.64] ;  /* 0x000000066c6c7981 */ /* 0x001f62000c1e1d00 */
        /* <DEDUP_REMOVED lines=17> */
.L_x_17694:
        /* <DEDUP_REMOVED lines=13> */
.L_x_17696:
[----:B------:R-:W-:Y:S05]  /*10890*/  BSYNC.RECONVERGENT B1 ;  /* 0x0000000000017941 */ /* 0x000fea0003800200 */
.L_x_17695:
        /* <DEDUP_REMOVED lines=42> */
.L_x_17693:
[----:B------:R-:W-:Y:S05]  /*10b40*/  BSYNC.RECONVERGENT B0 ;  /* 0x0000000000007941 */ /* 0x000fea0003800200 */
.L_x_17692:
        /* <DEDUP_REMOVED lines=8> */
[----:B-----5:R-:W-:-:S05]  /*10bd0*/  HADD2.F32 R105, -RZ, R108.H0_H0 ;  /* 0x2000006cff697230 */ /* 0x020fca0000004100 */
[----:B------:R-:W-:-:S07]  /*10be0*/  FMUL.FTZ R113, R105, R0 ;  /* 0x0000000069717220 */ /* 0x000fce0000410000 */
        /* <DEDUP_REMOVED lines=10> */
.L_x_17699:
        /* <DEDUP_REMOVED lines=13> */
.L_x_17701:
[----:B------:R-:W-:Y:S05]  /*10d60*/  BSYNC.RECONVERGENT B1 ;  /* 0x0000000000017941 */ /* 0x000fea0003800200 */
.L_x_17700:
        /* <DEDUP_REMOVED lines=43> */
.L_x_17698:
[----:B------:R-:W-:Y:S05]  /*11020*/  BSYNC.RECONVERGENT B0 ;  /* 0x0000000000007941 */ /* 0x000fea0003800200 */
.L_x_17697:
        /* <DEDUP_REMOVED lines=23> */
.L_x_17704:
        /* <DEDUP_REMOVED lines=13> */
.L_x_17706:
[----:B------:R-:W-:Y:S05]  /*11270*/  BSYNC.RECONVERGENT B1 ;  /* 0x0000000000017941 */ /* 0x000fea0003800200 */
.L_x_17705:
        /* <DEDUP_REMOVED lines=43> */
.L_x_17703:
[----:B------:R-:W-:Y:S05]  /*11530*/  BSYNC.RECONVERGENT B0 ;  /* 0x0000000000007941 */ /* 0x000fea0003800200 */
.L_x_17702:
[----:B------:R-:W-:Y:S01]  /*11540*/  I2FP.F32.U32 R105, R105 ;  /* 0x0000006900697245 */ /* 0x000fe20000201000 */
[----:B------:R-:W-:Y:S01]  /*11550*/  BSSY.RECONVERGENT B0, `(.L_x_17707) ;  /* 0x000004c000007945 */ /* 0x000fe20003800200 */
[----:B------:R-:W-:Y:S01]  /*11560*/  ISETP.NE.AND P2, PT, R107, 0x1, PT ;  /* 0x000000016b00780c */ /* 0x000fe20003f45270 */
[----:B------:R-:W-:Y:S01]  /*11570*/  IMAD.MOV.U32 R113, RZ, RZ, 0x2 ;  /* 0x00000002ff717424 */ /* 0x000fe200078e00ff */
[----:B------:R-:W-:Y:S01]  /*11580*/  LOP3.LUT R168, R168, 0xfffffff7, RZ, 0xc0, !PT ;  /* 0xfffffff7a8a87812 */ /* 0x000fe200078ec0ff */
[----:B------:R-:W-:Y:S01]  /*11590*/  FFMA.FTZ R105, R105, R170, 1.1641532182693481445e-10 ;  /* 0x2f00000069697423 */ /* 0x000fe200000100aa */
[----:B------:R-:W-:-:S04]  /*115a0*/  MOV R106, R136 ;  /* 0x00000088006a7202 */ /* 0x000fc80000000f00 */
[----:B------:R-:W-:Y:S01]  /*115b0*/  FSETP.LE.FTZ.AND P4, PT, R105, R166, PT ;  /* 0x000000a66900720b */ /* 0x000fe20003f93000 */
[----:B------:R-:W-:-:S05]  /*115c0*/  HADD2.F32 R105, -RZ, R108.H1_H1 ;  /* 0x3000006cff697230 */ /* 0x000fca0000004100 */
[----:B------:R-:W-:-:S07]  /*115d0*/  FMUL.FTZ R108, R105, R0 ;  /* 0x00000000696c7220 */ /* 0x000fce0000410000 */
        /* <DEDUP_REMOVED lines=10> */
.L_x_17709:
        /* <DEDUP_REMOVED lines=13> */
.L_x_17711:
[----:B------:R-:W-:Y:S05]  /*11750*/  BSYNC.RECONVERGENT B1 ;  /* 0x0000000000017941 */ /* 0x000fea0003800200 */
.L_x_17710:
        /* <DEDUP_REMOVED lines=43> */
.L_x_17708:
[----:B------:R-:W-:Y:S05]  /*11a10*/  BSYNC.RECONVERGENT B0 ;  /* 0x0000000000007941 */ /* 0x000fea0003800200 */
.L_x_17707:
        /* <DEDUP_REMOVED lines=23> */
.L_x_17714:
        /* <DEDUP_REMOVED lines=13> */
.L_x_17716:
[----:B------:R-:W-:Y:S05]  /*11c60*/  BSYNC.RECONVERGENT B1 ;  /* 0x0000000000017941 */ /* 0x000fea0003800200 */
.L_x_17715:
        /* <DEDUP_REMOVED lines=43> */
.L_x_17713:
[----:B------:R-:W-:Y:S05]  /*11f20*/  BSYNC.RECONVERGENT B0 ;  /* 0x0000000000007941 */ /* 0x000fea0003800200 */
.L_x_17712:
[----:B------:R-:W-:Y:S01]  /*11f30*/  I2FP.F32.U32 R107, R106 ;  /* 0x0000006a006b7245 */ /* 0x000fe20000201000 */
[----:B------:R-:W-:Y:S01]  /*11f40*/  BSSY.RECONVERGENT B0, `(.L_x_17717) ;  /* 0x000004c000007945 */ /* 0x000fe20003800200 */
[----:B------:R-:W-:Y:S01]  /*11f50*/  ISETP.NE.AND P2, PT, R114, 0x1, PT ;  /* 0x000000017200780c */ /* 0x000fe20003f45270 */
[----:B------:R-:W-:Y:S01]  /*11f60*/  HFMA2 R115, -RZ, RZ, 0, 1.1920928955078125e-07 ;  /* 0x00000002ff737431 */ /* 0x000fe200000001ff */
[----:B------:R-:W-:Y:S01]  /*11f70*/  LOP3.LUT R168, R168, 0xfffffffb, RZ, 0xc0, !PT ;  /* 0xfffffffba8a87812 */ /* 0x000fe200078ec0ff */
[----:B------:R-:W-:Y:S01]  /*11f80*/  FFMA.FTZ R107, R107, R170, 1.1641532182693481445e-10 ;  /* 0x2f0000006b6b7423 */ /* 0x000fe200000100aa */
[----:B------:R-:W-:-:S04]  /*11f90*/  IMAD.MOV.U32 R106, RZ, RZ, R136 ;  /* 0x000000ffff6a7224 */ /* 0x000fc800078e0088 */
[----:B------:R-:W-:Y:S01]  /*11fa0*/  FSETP.LE.FTZ.AND P4, PT, R107, R166, PT ;  /* 0x000000a66b00720b */ /* 0x000fe20003f93000 */
[----:B------:R-:W-:-:S05]  /*11fb0*/  HADD2.F32 R107, -RZ, R109.H0_H0 ;  /* 0x2000006dff6b7230 */ /* 0x000fca0000004100 */
[----:B------:R-:W-:-:S07]  /*11fc0*/  FMUL.FTZ R108, R107, R0 ;  /* 0x000000006b6c7220 */ /* 0x000fce0000410000 */
        /* <DEDUP_REMOVED lines=10> */
.L_x_17719:
        /* <DEDUP_REMOVED lines=13> */
.L_x_17721:
[----:B------:R-:W-:Y:S05]  /*12140*/  BSYNC.RECONVERGENT B1 ;  /* 0x0000000000017941 */ /* 0x000fea0003800200 */
.L_x_17720:
        /* <DEDUP_REMOVED lines=43> */
.L_x_17718:
[----:B------:R-:W-:Y:S05]  /*12400*/  BSYNC.RECONVERGENT B0 ;  /* 0x0000000000007941 */ /* 0x000fea0003800200 */
.L_x_17717:
        /* <DEDUP_REMOVED lines=23> */
.L_x_17724:
        /* <DEDUP_REMOVED lines=13> */
.L_x_17726:
[----:B------:R-:W-:Y:S05]  /*12650*/  BSYNC.RECONVERGENT B1 ;  /* 0x0000000000017941 */ /* 0x000fea0003800200 */
.L_x_17725:
        /* <DEDUP_REMOVED lines=43> */
.L_x_17723:
[----:B------:R-:W-:Y:S05]  /*12910*/  BSYNC.RECONVERGENT B0 ;  /* 0x0000000000007941 */ /* 0x000fea0003800200 */
.L_x_17722:
        /* <DEDUP_REMOVED lines=19> */
.L_x_17729:
        /* <DEDUP_REMOVED lines=13> */
.L_x_17731:
[----:B------:R-:W-:Y:S05]  /*12b20*/  BSYNC.RECONVERGENT B1 ;  /* 0x0000000000017941 */ /* 0x000fea0003800200 */
.L_x_17730:
        /* <DEDUP_REMOVED lines=43> */
.L_x_17728:
[----:B------:R-:W-:Y:S05]  /*12de0*/  BSYNC.RECONVERGENT B0 ;  /* 0x0000000000007941 */ /* 0x000fea0003800200 */
.L_x_17727:
        /* <DEDUP_REMOVED lines=23> */
.L_x_17734:
        /* <DEDUP_REMOVED lines=13> */
.L_x_17736:
[----:B------:R-:W-:Y:S05]  /*13030*/  BSYNC.RECONVERGENT B1 ;  /* 0x0000000000017941 */ /* 0x000fea0003800200 */
.L_x_17735:
        /* <DEDUP_REMOVED lines=43> */
.L_x_17733:
[----:B------:R-:W-:Y:S05]  /*132f0*/  BSYNC.RECONVERGENT B0 ;  /* 0x0000000000007941 */ /* 0x000fea0003800200 */
.L_x_17732:
        /* <DEDUP_REMOVED lines=18> */
.L_x_17739:
        /* <DEDUP_REMOVED lines=13> */
.L_x_17741:
[----:B------:R-:W-:Y:S05]  /*134f0*/  BSYNC.RECONVERGENT B1 ;  /* 0x0000000000017941 */ /* 0x000fea0003800200 */
.L_x_17740:
        /* <DEDUP_REMOVED lines=43> */
.L_x_17738:
[----:B------:R-:W-:Y:S05]  /*137b0*/  BSYNC.RECONVERGENT B0 ;  /* 0x0000000000007941 */ /* 0x000fea0003800200 */
.L_x_17737:
        /* <DEDUP_REMOVED lines=23> */
.L_x_17744:
        /* <DEDUP_REMOVED lines=13> */
.L_x_17746:
[----:B------:R-:W-:Y:S05]  /*13a00*/  BSYNC.RECONVERGENT B1 ;  /* 0x0000000000017941 */ /* 0x000fea0003800200 */
.L_x_17745:
        /* <DEDUP_REMOVED lines=43> */
.L_x_17743:
[----:B------:R-:W-:Y:S05]  /*13cc0*/  BSYNC.RECONVERGENT B0 ;  /* 0x0000000000007941 */ /* 0x000fea0003800200 */
.L_x_17742:
        /* <DEDUP_REMOVED lines=18> */
.L_x_17749:
        /* <DEDUP_REMOVED lines=13> */
.L_x_17751:
[----:B------:R-:W-:Y:S05]  /*13ec0*/  BSYNC.RECONVERGENT B1 ;  /* 0x0000000000017941 */ /* 0x000fea0003800200 */
.L_x_17750:
        /* <DEDUP_REMOVED lines=43> */
.L_x_17748:
[----:B------:R-:W-:Y:S05]  /*14180*/  BSYNC.RECONVERGENT B0 ;  /* 0x0000000000007941 */ /* 0x000fea0003800200 */
.L_x_17747:
        /* <DEDUP_REMOVED lines=23> */
.L_x_17754:
        /* <DEDUP_REMOVED lines=13> */
.L_x_17756:
[----:B------:R-:W-:Y:S05]  /*143d0*/  BSYNC.RECONVERGENT B1 ;  /* 0x0000000000017941 */ /* 0x000fea0003800200 */
.L_x_17755:
        /* <DEDUP_REMOVED lines=43> */
.L_x_17753:
[----:B------:R-:W-:Y:S05]  /*14690*/  BSYNC.RECONVERGENT B0 ;  /* 0x0000000000007941 */ /* 0x000fea0003800200 */
.L_x_17752:
        /* <DEDUP_REMOVED lines=18> */
.L_x_17759:
        /* <DEDUP_REMOVED lines=13> */
.L_x_17761:
[----:B------:R-:W-:Y:S05]  /*14890*/  BSYNC.RECONVERGENT B1 ;  /* 0x0000000000017941 */ /* 0x000fea0003800200 */
.L_x_17760:
        /* <DEDUP_REMOVED lines=43> */
.L_x_17758:
[----:B------:R-:W-:Y:S05]  /*14b50*/  BSYNC.RECONVERGENT B0 ;  /* 0x0000000000007941 */ /* 0x000fea0003800200 */
.L_x_17757:
        /* <DEDUP_REMOVED lines=23> */
.L_x_17764:
        /* <DEDUP_REMOVED lines=13> */
.L_x_17766:
[----:B------:R-:W-:Y:S05]  /*14da0*/  BSYNC.RECONVERGENT B1 ;  /* 0x0000000000017941 */ /* 0x000fea0003800200 */
.L_x_17765:
        /* <DEDUP_REMOVED lines=41> */
[----:B------:R-:W-:Y:S02]  /*15040*/  LOP3.LUT R139, R140, R114, R117, 0x96, !PT ;  /* 0x000000728c8b7212 */ /* 0x000fe400078e9675 */
[----:B------:R-:W-:-:S07]  /*15050*/  MOV R112, R116 ;  /* 0x0000007400707202 */ /* 0x000fce0000000f00 */
.L_x_17763:
[----:B------:R-:W-:Y:S05]  /*15060*/  BSYNC.RECONVERGENT B0 ;  /* 0x0000000000007941 */ /* 0x000fea0003800200 */
.L_x_17762:
        /* <DEDUP_REMOVED lines=18> */
.L_x_17769:
        /* <DEDUP_REMOVED lines=15> */
.L_x_17771:
[----:B------:R-:W-:Y:S05]  /*15280*/  BSYNC.RECONVERGENT B1 ;  /* 0x0000000000017941 */ /* 0x000fea0003800200 */
.L_x_17770:
        /* <DEDUP_REMOVED lines=43> */
.L_x_17768:
[----:B------:R-:W-:Y:S05]  /*15540*/  BSYNC.RECONVERGENT B0 ;  /* 0x0000000000007941 */ /* 0x000fea0003800200 */
.L_x_17767:
        /* <DEDUP_REMOVED lines=11> */
.L_x_17691:
        /* <DEDUP_REMOVED lines=16> */
.L_x_17775:
        /* <DEDUP_REMOVED lines=13> */
.L_x_17777:
[----:B------:R-:W-:Y:S05]  /*157d0*/  BSYNC.RECONVERGENT B1 ;  /* 0x0000000000017941 */ /* 0x000fea0003800200 */
.L_x_17776:
        /* <DEDUP_REMOVED lines=42> */
.L_x_17774:
[----:B------:R-:W-:Y:S05]  /*15a80*/  BSYNC.RECONVERGENT B0 ;  /* 0x0000000000007941 */ /* 0x000fea0003800200 */
.L_x_17773:
        /* <DEDUP_REMOVED lines=8> */
[----:B-----5:R-:W-:-:S12]  /*15b10*/  HADD2.F32 R105, -RZ, R108.H0_H0 ;  /* 0x2000006cff697230 */ /* 0x020fd80000004100 */
        /* <DEDUP_REMOVED lines=10> */
.L_x_17780:
        /* <DEDUP_REMOVED lines=13> */
.L_x_17782:
[----:B------:R-:W-:Y:S05]  /*15c90*/  BSYNC.RECONVERGENT B1 ;  /* 0x0000000000017941 */ /* 0x000fea0003800200 */
.L_x_17781:
        /* <DEDUP_REMOVED lines=43> */
.L_x_17779:
[----:B------:R-:W-:Y:S05]  /*15f50*/  BSYNC.RECONVERGENT B0 ;  /* 0x0000000000007941 */ /* 0x000fea0003800200 */
.L_x_17778:
        /* <DEDUP_REMOVED lines=8> */
[----:B------:R-:W-:-:S12]  /*15fe0*/  HADD2.F32 R107, -RZ, R108.H1_H1 ;  /* 0x3000006cff6b7230 */ /* 0x000fd80000004100 */
        /* <DEDUP_REMOVED lines=10> */
.L_x_17785:
        /* <DEDUP_REMOVED lines=13> */
.L_x_17787:
[----:B------:R-:W-:Y:S05]  /*16160*/  BSYNC.RECONVERGENT B1 ;  /* 0x0000000000017941 */ /* 0x000fea0003800200 */
.L_x_17786:
        /* <DEDUP_REMOVED lines=41> */
[----:B------:R-:W-:Y:S02]  /*16400*/  LOP3.LUT R139, R140, R114, R117, 0x96, !PT ;  /* 0x000000728c8b7212 */ /* 0x000fe400078e9675 */
[----:B------:R-:W-:-:S07]  /*16410*/  MOV R112, R116 ;  /* 0x0000007400707202 */ /* 0x000fce0000000f00 */
.L_x_17784:
[----:B------:R-:W-:Y:S05]  /*16420*/  BSYNC.RECONVERGENT B0 ;  /* 0x0000000000007941 */ /* 0x000fea0003800200 */
.L_x_17783:
        /* <DEDUP_REMOVED lines=19> */
.L_x_17790:
        /* <DEDUP_REMOVED lines=13> */
.L_x_17792:
[----:B------:R-:W-:Y:S05]  /*16630*/  BSYNC.RECONVERGENT B1 ;  /* 0x0000000000017941 */ /* 0x000fea0003800200 */
.L_x_17791:
        /* <DEDUP_REMOVED lines=43> */
.L_x_17789:
[----:B------:R-:W-:Y:S05]  /*168f0*/  BSYNC.RECONVERGENT B0 ;  /* 0x0000000000007941 */ /* 0x000fea0003800200 */
.L_x_17788:
        /* <DEDUP_REMOVED lines=18> */
.L_x_17795:
        /* <DEDUP_REMOVED lines=13> */
.L_x_17797:
[----:B------:R-:W-:Y:S05]  /*16af0*/  BSYNC.RECONVERGENT B1 ;  /* 0x0000000000017941 */ /* 0x000fea0003800200 */
.L_x_17796:
        /* <DEDUP_REMOVED lines=43> */
.L_x_17794:
[----:B------:R-:W-:Y:S05]  /*16db0*/  BSYNC.RECONVERGENT B0 ;  /* 0x0000000000007941 */ /* 0x000fea0003800200 */
.L_x_17793:
        /* <DEDUP_REMOVED lines=17> */
.L_x_17800:
        /* <DEDUP_REMOVED lines=13> */
.L_x_17802:
[----:B------:R-:W-:Y:S05]  /*16fa0*/  BSYNC.RECONVERGENT B1 ;  /* 0x0000000000017941 */ /* 0x000fea0003800200 */
.L_x_17801:
        /* <DEDUP_REMOVED lines=43> */
.L_x_17799:
[----:B------:R-:W-:Y:S05]  /*17260*/  BSYNC.RECONVERGENT B0 ;  /* 0x0000000000007941 */ /* 0x000fea0003800200 */
.L_x_17798:
        /* <DEDUP_REMOVED lines=17> */
.L_x_17805:
        /* <DEDUP_REMOVED lines=13> */
.L_x_17807:
[----:B------:R-:W-:Y:S05]  /*17450*/  BSYNC.RECONVERGENT B1 ;  /* 0x0000000000017941 */ /* 0x000fea0003800200 */
.L_x_17806:
        /* <DEDUP_REMOVED lines=43> */
.L_x_17804:
[----:B------:R-:W-:Y:S05]  /*17710*/  BSYNC.RECONVERGENT B0 ;  /* 0x0000000000007941 */ /* 0x000fea0003800200 */
.L_x_17803:
[----:B------:R-:W-:Y:S01]  /*17720*/  ISETP.NE.AND P5, PT, R106, 0x1, PT ;  /* 0x000000016a00780c */ /* 0x000fe20003fa5270 */
[----:B------:R-:W-:Y:S01]  /*17730*/  BSSY.RECONVERGENT B0, `(.L_x_17808) ;  /* 0x0000049000007945 */ /* 0x000fe20003800200 */
[----:B------:R-:W-:Y:S01]  /*17740*/  I2FP.F32.U32 R119, R104 ;  /* 0x0000006800777245 */ /* 0x000fe20000201000 */
[----:B------:R-:W-:Y:S02]  /*17750*/  HFMA2 R161, -RZ, RZ, 0, 1.1920928955078125e-07 ;  /* 0x00000002ffa17431 */ /* 0x000fe400000001ff */
[----:B------:R-:W-:Y:S02]  /*17760*/  HADD2.F32 R125, -RZ, R111.H0_H0 ;  /* 0x2000006fff7d7230 */ /* 0x000fe40000004100 */
        /* <DEDUP_REMOVED lines=12> */
.L_x_17810:
        /* <DEDUP_REMOVED lines=13> */
.L_x_17812:
[----:B------:R-:W-:Y:S05]  /*17900*/  BSYNC.RECONVERGENT B1 ;  /* 0x0000000000017941 */ /* 0x000fea0003800200 */
.L_x_17811:
        /* <DEDUP_REMOVED lines=43> */
.L_x_17809:
[----:B------:R-:W-:Y:S05]  /*17bc0*/  BSYNC.RECONVERGENT B0 ;  /* 0x0000000000007941 */ /* 0x000fea0003800200 */
.L_x_17808:
[----:B------:R-:W-:Y:S01]  /*17bd0*/  HADD2.F32 R119, -RZ, R111.H1_H1 ;  /* 0x3000006fff777230 */ /* 0x000fe20000004100 */
[----:B------:R-:W-:Y:S01]  /*17be0*/  P2R R108, PR, RZ, 0x2 ;  /* 0x00000002ff6c7803 */ /* 0x000fe20000000000 */
[----:B------:R-:W-:Y:S01]  /*17bf0*/  FMUL.FTZ R105, R105, R0 ;  /* 0x0000000069697220 */ /* 0x000fe20000410000 */
[----:B------:R-:W-:Y:S01]  /*17c00*/  I2FP.F32.U32 R111, R104 ;  /* 0x00000068006f7245 */ /* 0x000fe20000201000 */
[-C--:B------:R-:W-:Y:S01]  /*17c10*/  FMUL.FTZ R107, R107, R0.reuse ;  /* 0x000000006b6b7220 */ /* 0x080fe20000410000 */
[C---:B------:R-:W-:Y:S01]  /*17c20*/  LOP3.LUT P1, RZ, R168.reuse, 0x10, RZ, 0xc0, !PT ;  /* 0x00000010a8ff7812 */ /* 0x040fe2000782c0ff */
[-C--:B------:R-:W-:Y:S01]  /*17c30*/  FMUL.FTZ R106, R109, R0.reuse ;  /* 0x000000006d6a7220 */ /* 0x080fe20000410000 */
[----:B------:R-:W-:Y:S01]  /*17c40*/  P2R R114, PR, RZ, 0x1 ;  /* 0x00000001ff727803 */ /* 0x000fe20000000000 */
[----:B------:R-:W-:Y:S01]  /*17c50*/  FMUL.FTZ R113, R113, R0 ;  /* 0x0000000071717220 */ /* 0x000fe20000410000 */
[----:B------:R-:W-:Y:S01]  /*17c60*/  LOP3.LUT P0, RZ, R168, 0x8, RZ, 0xc0, !PT ;  /* 0x00000008a8ff7812 */ /* 0x000fe2000780c0ff */
[----:B------:R-:W-:Y:S01]  /*17c70*/  FFMA.FTZ R111, R111, R170, 1.1641532182693481445e-10 ;  /* 0x2f0000006f6f7423 */ /* 0x000fe200000100aa */
[----:B------:R-:W-:Y:S01]  /*17c80*/  ISETP.NE.AND P6, PT, R124, RZ, PT ;  /* 0x000000ff7c00720c */ /* 0x000fe20003fc5270 */
        /* <DEDUP_REMOVED lines=25> */
.L_x_17772:
[----:B------:R-:W-:Y:S01]  /*17e20*/  SEL R119, RZ, 0x1000000, !P5 ;  /* 0x01000000ff777807 */ /* 0x000fe20006800000 */
[----:B------:R-:W0:Y:S01]  /*17e30*/  @P0 LDC.64 R114, c[0x0][0x398] ;  /* 0x0000e600ff720b82 */ /* 0x000e220000000a00 */
[----:B------:R-:W-:Y:S01]  /*17e40*/  SEL R118, RZ, 0x10000, !P4 ;  /* 0x00010000ff767807 */ /* 0x000fe20006000000 */
[----:B------:R-:W-:Y:S01]  /*17e50*/  VIADD R165, R169, 0x60 ;  /* 0x00000060a9a57836 */ /* 0x000fe20000000000 */
[----:B------:R-:W-:Y:S02]  /*17e60*/  SEL R127, RZ, 0x100, !P3 ;  /* 0x00000100ff7f7807 */ /* 0x000fe40005800000 */
[C---:B------:R-:W-:Y:S02]  /*17e70*/  LOP3.LUT P5, RZ, R168.reuse, 0x8, RZ, 0xc0, !PT ;  /* 0x00000008a8ff7812 */ /* 0x040fe400078ac0ff */
[----:B------:R-:W-:Y:S01]  /*17e80*/  LOP3.LUT P4, RZ, R168, 0x4, RZ, 0xc0, !PT ;  /* 0x00000004a8ff7812 */ /* 0x000fe2000788c0ff */
[----:B------:R-:W1:Y:S01]  /*17e90*/  @P1 LDC.64 R122, c[0x0][0x3a0] ;  /* 0x0000e800ff7a1b82 */ /* 0x000e620000000a00 */
[----:B------:R-:W-:Y:S01]  /*17ea0*/  ISETP.NE.AND P3, PT, R124, RZ, PT ;  /* 0x000000ff7c00720c */ /* 0x000fe20003f65270 */
[----:B------:R-:W-:Y:S01]  /*17eb0*/  IMAD.WIDE.U32 R124, R163, 0x8, R174 ;  /* 0x00000008a37c7825 */ /* 0x000fe200078e00ae */
        /* <DEDUP_REMOVED lines=8> */
[----:B0-----:R-:W-:Y:S01]  /*17f40*/  @P0 IMAD.WIDE.U32 R114, R165, 0x10, R114 ;  /* 0x00000010a5720825 */ /* 0x001fe200078e0072 */
[----:B------:R-:W-:Y:S01]  /*17f50*/  SEL R116, RZ, 0x1, !P6 ;  /* 0x00000001ff747807 */ /* 0x000fe20007000000 */
[----:B------:R0:W-:Y:S01]  /*17f60*/  STG.E.128 desc[UR6][R118.64], R104 ;  /* 0x0000006876007986 */ /* 0x0001e2000c101d06 */
[----:B------:R-:W-:-:S02]  /*17f70*/  LOP3.LUT R127, R127, R126, RZ, 0xfc, !PT ;  /* 0x0000007e7f7f7212 */ /* 0x000fc400078efcff */
[----:B------:R-:W-:Y:S01]  /*17f80*/  LOP3.LUT R126, R113, R116, RZ, 0xfc, !PT ;  /* 0x00000074717e7212 */ /* 0x000fe200078efcff */
[----:B------:R0:W-:Y:S01]  /*17f90*/  STG.E.128 desc[UR6][R118.64+0x10], R108 ;  /* 0x0000106c76007986 */ /* 0x0001e2000c101d06 */
[----:B------:R-:W-:-:S03]  /*17fa0*/  IMAD.WIDE.U32 R116, R165, 0x10, R120 ;  /* 0x00000010a5747825 */ /* 0x000fc600078e0078 */
[----:B------:R0:W-:Y:S01]  /*17fb0*/  STG.E.64 desc[UR6][R124.64], R126 ;  /* 0x0000007e7c007986 */ /* 0x0001e2000c101b06 */
[----:B-1----:R-:W-:Y:S01]  /*17fc0*/  @P1 IMAD.WIDE.U32 R122, R165, 0x20, R122 ;  /* 0x00000020a57a1825 */ /* 0x002fe200078e007a */
[----:B------:R-:W-:Y:S06]  /*17fd0*/  @!P0 BRA `(.L_x_17813) ;  /* 0x0000000000508947 */ /* 0x000fec0003800000 */
        /* <DEDUP_REMOVED lines=20> */
.L_x_17813:
[----:B------:R2:W5:Y:S04]  /*18120*/  @P0 LDG.E.128 R148, desc[UR6][R114.64] ;  /* 0x0000000672940981 */ /* 0x000568000c1e1d00 */
[----:B------:R2:W5:Y:S04]  /*18130*/  @P1 LDG.E.128 R80, desc[UR6][R122.64] ;  /* 0x000000067a501981 */ /* 0x000568000c1e1d00 */
[----:B------:R2:W5:Y:S04]  /*18140*/  @P1 LDG.E.128 R84, desc[UR6][R122.64+0x10] ;  /* 0x000010067a541981 */ /* 0x000568000c1e1d00 */
[----:B01----:R-:W5:Y:S01]  /*18150*/  LDG.E.128 R116, desc[UR6][R116.64] ;  /* 0x0000000674747981 */ /* 0x003f62000c1e1d00 */
        /* <DEDUP_REMOVED lines=17> */
.L_x_17817:
        /* <DEDUP_REMOVED lines=13> */
.L_x_17819:
[----:B------:R-:W-:Y:S05]  /*18340*/  BSYNC.RECONVERGENT B1 ;  /* 0x0000000000017941 */ /* 0x000fea0003800200 */
.L_x_17818:
        /* <DEDUP_REMOVED lines=42> */
.L_x_17816:
[----:B------:R-:W-:Y:S05]  /*185f0*/  BSYNC.RECONVERGENT B0 ;  /* 0x0000000000007941 */ /* 0x000fea0003800200 */
.L_x_17815:
        /* <DEDUP_REMOVED lines=20> */
.L_x_17822:
        /* <DEDUP_REMOVED lines=13> */
.L_x_17824:
[----:B------:R-:W-:Y:S05]  /*18810*/  BSYNC.RECONVERGENT B1 ;  /* 0x0000000000017941 */ /* 0x000fea0003800200 */
.L_x_17823:
        /* <DEDUP_REMOVED lines=43> */
.L_x_17821:
[----:B------:R-:W-:Y:S05]  /*18ad0*/  BSYNC.RECONVERGENT B0 ;  /* 0x0000000000007941 */ /* 0x000fea0003800200 */
.L_x_17820:
[----:B------:R-:W-:Y:S01]  /*18ae0*/  I2FP.F32.U32 R113, R112 ;  /* 0x0000007000717245 */ /* 0x000fe20000201000 */
[----:B------:R-:W-:Y:S01]  /*18af0*/  HADD2.F32 R115, -RZ, R148.H0_H0 ;  /* 0x20000094ff737230 */ /* 0x000fe20000004100 */
        /* <DEDUP_REMOVED lines=21> */
.L_x_17827:
        /* <DEDUP_REMOVED lines=13> */
.L_x_17829:
[----:B------:R-:W-:Y:S05]  /*18d20*/  BSYNC.RECONVERGENT B1 ;  /* 0x0000000000017941 */ /* 0x000fea0003800200 */
.L_x_17828:
        /* <DEDUP_REMOVED lines=43> */
.L_x_17826:
[----:B------:R-:W-:Y:S05]  /*18fe0*/  BSYNC.RECONVERGENT B0 ;  /* 0x0000000000007941 */ /* 0x000fea0003800200 */
.L_x_17825:
        /* <DEDUP_REMOVED lines=20> */
.L_x_17832:
        /* <DEDUP_REMOVED lines=13> */
.L_x_17834:
[----:B------:R-:W-:Y:S05]  /*19200*/  BSYNC.RECONVERGENT B1 ;  /* 0x0000000000017941 */ /* 0x000fea0003800200 */
.L_x_17833:
        /* <DEDUP_REMOVED lines=43> */
.L_x_17831:
[----:B------:R-:W-:Y:S05]  /*194c0*/  BSYNC.RECONVERGENT B0 ;  /* 0x0000000000007941 */ /* 0x000fea0003800200 */
.L_x_17830:
        /* <DEDUP_REMOVED lines=23> */
.L_x_17837:
        /* <DEDUP_REMOVED lines=13> */
.L_x_17839:
[----:B------:R-:W-:Y:S05]  /*19710*/  BSYNC.RECONVERGENT B1 ;  /* 0x0000000000017941 */ /* 0x000fea0003800200 */
.L_x_17838:
        /* <DEDUP_REMOVED lines=43> */
.L_x_17836:
[----:B------:R-:W-:Y:S05]  /*199d0*/  BSYNC.RECONVERGENT B0 ;  /* 0x0000000000007941 */ /* 0x000fea0003800200 */
.L_x_17835:
        /* <DEDUP_REMOVED lines=20> */
.L_x_17842:
        /* <DEDUP_REMOVED lines=13> */
.L_x_17844:
[----:B------:R-:W-:Y:S05]  /*19bf0*/  BSYNC.RECONVERGENT B1 ;  /* 0x0000000000017941 */ /* 0x000fea0003800200 */
.L_x_17843:
        /* <DEDUP_REMOVED lines=43> */
.L_x_17841:
[----:B------:R-:W-:Y:S05]  /*19eb0*/  BSYNC.RECONVERGENT B0 ;  /* 0x0000000000007941 */ /* 0x000fea0003800200 */
.L_x_17840:
        /* <DEDUP_REMOVED lines=23> */
.L_x_17847:
        /* <DEDUP_REMOVED lines=13> */
.L_x_17849:
[----:B------:R-:W-:Y:S05]  /*1a100*/  BSYNC.RECONVERGENT B1 ;  /* 0x0000000000017941 */ /* 0x000fea0003800200 */
.L_x_17848:
        /* <DEDUP_REMOVED lines=43> */
.L_x_17846:
[----:B------:R-:W-:Y:S05]  /*1a3c0*/  BSYNC.RECONVERGENT B0 ;  /* 0x0000000000007941 */ /* 0x000fea0003800200 */
.L_x_17845:
        /* <DEDUP_REMOVED lines=20> */
.L_x_17852:
        /* <DEDUP_REMOVED lines=13> */
.L_x_17854:
[----:B------:R-:W-:Y:S05]  /*1a5e0*/  BSYNC.RECONVERGENT B1 ;  /* 0x0000000000017941 */ /* 0x000fea0003800200 */
.L_x_17853:
        /* <DEDUP_REMOVED lines=43> */
.L_x_17851:
[----:B------:R-:W-:Y:S05]  /*1a8a0*/  BSYNC.RECONVERGENT B0 ;  /* 0x0000000000007941 */ /* 0x000fea0003800200 */
.L_x_17850:
        /* <DEDUP_REMOVED lines=23> */
.L_x_17857:
        /* <DEDUP_REMOVED lines=13> */
.L_x_17859:
[----:B------:R-:W-:Y:S05]  /*1aaf0*/  BSYNC.RECONVERGENT B1 ;  /* 0x0000000000017941 */ /* 0x000fea0003800200 */
.L_x_17858:
        /* <DEDUP_REMOVED lines=43> */
.L_x_17856:
[----:B------:R-:W-:Y:S05]  /*1adb0*/  BSYNC.RECONVERGENT B0 ;  /* 0x0000000000007941 */ /* 0x000fea0003800200 */
.L_x_17855:
        /* <DEDUP_REMOVED lines=18> */
.L_x_17862:
        /* <DEDUP_REMOVED lines=13> */
.L_x_17864:
[----:B------:R-:W-:Y:S05]  /*1afb0*/  BSYNC.RECONVERGENT B1 ;  /* 0x0000000000017941 */ /* 0x000fea0003800200 */
.L_x_17863:
        /* <DEDUP_REMOVED lines=43> */
.L_x_17861:
[----:B------:R-:W-:Y:S05]  /*1b270*/  BSYNC.RECONVERGENT B0 ;  /* 0x0000000000007941 */ /* 0x000fea0003800200 */
.L_x_17860:
        /* <DEDUP_REMOVED lines=23> */
.L_x_17867:
        /* <DEDUP_REMOVED lines=13> */
.L_x_17869:
[----:B------:R-:W-:Y:S05]  /*1b4c0*/  BSYNC.RECONVERGENT B1 ;  /* 0x0000000000017941 */ /* 0x000fea0003800200 */
.L_x_17868:
        /* <DEDUP_REMOVED lines=43> */
.L_x_17866:
[----:B------:R-:W-:Y:S05]  /*1b780*/  BSYNC.RECONVERGENT B0 ;  /* 0x0000000000007941 */ /* 0x000fea0003800200 */
.L_x_17865:
        /* <DEDUP_REMOVED lines=18> */
.L_x_17872:
        /* <DEDUP_REMOVED lines=13> */
.L_x_17874:
[----:B------:R-:W-:Y:S05]  /*1b980*/  BSYNC.RECONVERGENT B1 ;  /* 0x0000000000017941 */ /* 0x000fea0003800200 */
.L_x_17873:
        /* <DEDUP_REMOVED lines=43> */
.L_x_17871:
[----:B------:R-:W-:Y:S05]  /*1bc40*/  BSYNC.RECONVERGENT B0 ;  /* 0x0000000000007941 */ /* 0x000fea0003800200 */
.L_x_17870:
        /* <DEDUP_REMOVED lines=23> */
.L_x_17877:
        /* <DEDUP_REMOVED lines=13> */
.L_x_17879:
[----:B------:R-:W-:Y:S05]  /*1be90*/  BSYNC.RECONVERGENT B1 ;  /* 0x0000000000017941 */ /* 0x000fea0003800200 */
.L_x_17878:
        /* <DEDUP_REMOVED lines=41> */
[----:B------:R-:W-:Y:S02]  /*1c130*/  LOP3.LUT R139, R140, R124, R129, 0x96, !PT ;  /* 0x0000007c8c8b7212 */ /* 0x000fe400078e9681 */
[----:B------:R-:W-:-:S07]  /*1c140*/  MOV R122, R128 ;  /* 0x00000080007a7202 */ /* 0x000fce0000000f00 */
.L_x_17876:
[----:B------:R-:W-:Y:S05]  /*1c150*/  BSYNC.RECONVERGENT B0 ;  /* 0x0000000000007941 */ /* 0x000fea0003800200 */
.L_x_17875:
        /* <DEDUP_REMOVED lines=18> */
.L_x_17882:
        /* <DEDUP_REMOVED lines=13> */
.L_x_17884:
[----:B------:R-:W-:Y:S05]  /*1c350*/  BSYNC.RECONVERGENT B1 ;  /* 0x0000000000017941 */ /* 0x000fea0003800200 */
.L_x_17883:
        /* <DEDUP_REMOVED lines=43> */
.L_x_17881:
[----:B------:R-:W-:Y:S05]  /*1c610*/  BSYNC.RECONVERGENT B0 ;  /* 0x0000000000007941 */ /* 0x000fea0003800200 */
.L_x_17880:
        /* <DEDUP_REMOVED lines=23> */
.L_x_17887:
        /* <DEDUP_REMOVED lines=13> */
.L_x_17889:
[----:B------:R-:W-:Y:S05]  /*1c860*/  BSYNC.RECONVERGENT B1 ;  /* 0x0000000000017941 */ /* 0x000fea0003800200 */
.L_x_17888:
        /* <DEDUP_REMOVED lines=43> */
.L_x_17886:
[----:B------:R-:W-:Y:S05]  /*1cb20*/  BSYNC.RECONVERGENT B0 ;  /* 0x0000000000007941 */ /* 0x000fea0003800200 */
.L_x_17885:
        /* <DEDUP_REMOVED lines=18> */
.L_x_17892:
        /* <DEDUP_REMOVED lines=15> */
.L_x_17894:
[----:B------:R-:W-:Y:S05]  /*1cd40*/  BSYNC.RECONVERGENT B1 ;  /* 0x0000000000017941 */ /* 0x000fea0003800200 */
.L_x_17893:
        /* <DEDUP_REMOVED lines=43> */
.L_x_17891:
[----:B------:R-:W-:Y:S05]  /*1d000*/  BSYNC.RECONVERGENT B0 ;  /* 0x0000000000007941 */ /* 0x000fea0003800200 */
.L_x_17890:
        /* <DEDUP_REMOVED lines=11> */
.L_x_17814:
        /* <DEDUP_REMOVED lines=16> */
.L_x_17898:
        /* <DEDUP_REMOVED lines=13> */
.L_x_17900:
[----:B------:R-:W-:Y:S05]  /*1d290*/  BSYNC.RECONVERGENT B1 ;  /* 0x0000000000017941 */ /* 0x000fea0003800200 */
.L_x_17899:
        /* <DEDUP_REMOVED lines=42> */
.L_x_17897:
[----:B------:R-:W-:Y:S05]  /*1d540*/  BSYNC.RECONVERGENT B0 ;  /* 0x0000000000007941 */ /* 0x000fea0003800200 */
.L_x_17896:
        /* <DEDUP_REMOVED lines=19> */
.L_x_17903:
        /* <DEDUP_REMOVED lines=13> */
.L_x_17905:
[----:B------:R-:W-:Y:S05]  /*1d750*/  BSYNC.RECONVERGENT B1 ;  /* 0x0000000000017941 */ /* 0x000fea0003800200 */
.L_x_17904:
        /* <DEDUP_REMOVED lines=43> */
.L_x_17902:
[----:B------:R-:W-:Y:S05]  /*1da10*/  BSYNC.RECONVERGENT B0 ;  /* 0x0000000000007941 */ /* 0x000fea0003800200 */
.L_x_17901:
        /* <DEDUP_REMOVED lines=19> */
.L_x_17908:
        /* <DEDUP_REMOVED lines=13> */
.L_x_17910:
[----:B------:R-:W-:Y:S05]  /*1dc20*/  BSYNC.RECONVERGENT B1 ;  /* 0x0000000000017941 */ /* 0x000fea0003800200 */
.L_x_17909:
        /* <DEDUP_REMOVED lines=43> */
.L_x_17907:
[----:B------:R-:W-:Y:S05]  /*1dee0*/  BSYNC.RECONVERGENT B0 ;  /* 0x0000000000007941 */ /* 0x000fea0003800200 */
.L_x_17906:
        /* <DEDUP_REMOVED lines=19> */
.L_x_17913:
        /* <DEDUP_REMOVED lines=13> */
.L_x_17915:
[----:B------:R-:W-:Y:S05]  /*1e0f0*/  BSYNC.RECONVERGENT B1 ;  /* 0x0000000000017941 */ /* 0x000fea0003800200 */
.L_x_17914:
        /* <DEDUP_REMOVED lines=43> */
.L_x_17912:
[----:B------:R-:W-:Y:S05]  /*1e3b0*/  BSYNC.RECONVERGENT B0 ;  /* 0x0000000000007941 */ /* 0x000fea0003800200 */
.L_x_17911:
        /* <DEDUP_REMOVED lines=19> */
.L_x_17918:
        /* <DEDUP_REMOVED lines=13> */
.L_x_17920:
[----:B------:R-:W-:Y:S05]  /*1e5c0*/  BSYNC.RECONVERGENT B1 ;  /* 0x0000000000017941 */ /* 0x000fea0003800200 */
.L_x_17919:
        /* <DEDUP_REMOVED lines=43> */
.L_x_17917:
[----:B------:R-:W-:Y:S05]  /*1e880*/  BSYNC.RECONVERGENT B0 ;  /* 0x0000000000007941 */ /* 0x000fea0003800200 */
.L_x_17916:
        /* <DEDUP_REMOVED lines=17> */
.L_x_17923:
        /* <DEDUP_REMOVED lines=13> */
.L_x_17925:
[----:B------:R-:W-:Y:S05]  /*1ea70*/  BSYNC.RECONVERGENT B1 ;  /* 0x0000000000017941 */ /* 0x000fea0003800200 */
.L_x_17924:
        /* <DEDUP_REMOVED lines=43> */
.L_x_17922:
[----:B------:R-:W-:Y:S05]  /*1ed30*/  BSYNC.RECONVERGENT B0 ;  /* 0x0000000000007941 */ /* 0x000fea0003800200 */
.L_x_17921:
        /* <DEDUP_REMOVED lines=17> */
.L_x_17928:
        /* <DEDUP_REMOVED lines=13> */
.L_x_17930:
[----:B------:R-:W-:Y:S05]  /*1ef20*/  BSYNC.RECONVERGENT B1 ;  /* 0x0000000000017941 */ /* 0x000fea0003800200 */
.L_x_17929:
        /* <DEDUP_REMOVED lines=43> */
.L_x_17927:
[----:B------:R-:W-:Y:S05]  /*1f1e0*/  BSYNC.RECONVERGENT B0 ;  /* 0x0000000000007941 */ /* 0x000fea0003800200 */
.L_x_17926:
        /* <DEDUP_REMOVED lines=17> */
.L_x_17933:
        /* <DEDUP_REMOVED lines=13> */
.L_x_17935:
[----:B------:R-:W-:Y:S05]  /*1f3d0*/  BSYNC.RECONVERGENT B1 ;  /* 0x0000000000017941 */ /* 0x000fea0003800200 */
.L_x_17934:
        /* <DEDUP_REMOVED lines=43> */
.L_x_17932:
[----:B------:R-:W-:Y:S05]  /*1f690*/  BSYNC.RECONVERGENT B0 ;  /* 0x0000000000007941 */ /* 0x000fea0003800200 */
.L_x_17931:
        /* <DEDUP_REMOVED lines=9> */
[C---:B------:R-:W-:Y:S01]  /*1f730*/  LOP3.LUT P0, RZ, R168.reuse, 0x8, RZ, 0xc0, !PT ;  /* 0x00000008a8ff7812 */ /* 0x040fe2000780c0ff */
[----:B------:R-:W-:Y:S01]  /*1f740*/  FFMA.FTZ R119, R119, R170, 1.1641532182693481445e-10 ;  /* 0x2f00000077777423 */ /* 0x000fe200000100aa */
[C---:B------:R-:W-:Y:S01]  /*1f750*/  LOP3.LUT P6, RZ, R168.reuse, 0x2, RZ, 0xc0, !PT ;  /* 0x00000002a8ff7812 */ /* 0x040fe200078cc0ff */
        /* <DEDUP_REMOVED lines=25> */
.L_x_17895:
        /* <DEDUP_REMOVED lines=23> */
[----:B0-----:R-:W-:Y:S01]  /*1fa60*/  @P0 IMAD.WIDE.U32 R186, R171, 0x10, R126 ;  /* 0x00000010abba0825 */ /* 0x001fe200078e007e */
[----:B------:R-:W-:-:S05]  /*1fa70*/  LOP3.LUT R194, R123, R162, RZ, 0xfc, !PT ;  /* 0x000000a27bc27212 */ /* 0x000fca00078efcff */
[----:B------:R1:W-:Y:S01]  /*1fa80*/  STG.E.64 desc[UR6][R192.64], R194 ;  /* 0x000000c2c0007986 */ /* 0x0003e2000c101b06 */
[----:B--2---:R-:W-:Y:S01]  /*1fa90*/  @P1 IMAD.WIDE.U32 R188, R171, 0x20, R124 ;  /* 0x00000020abbc1825 */ /* 0x004fe200078e007c */
[----:B------:R-:W-:Y:S06]  /*1faa0*/  @!P0 BRA `(.L_x_17936) ;  /* 0x0000000000508947 */ /* 0x000fec0003800000 */
[----:B------:R-:W-:Y:S01]  /*1fab0*/  SHF.L.U32 R126, R129, 0x10, RZ ;  /* 0x00000010817e7819 */ /* 0x000fe200000006ff */
[----:B------:R-:W0:Y:S01]  /*1fac0*/  LDC.64 R124, c[0x0][0x3b8] ;  /* 0x0000ee00ff7c7b82 */ /* 0x000e220000000a00 */
[----:B------:R-:W-:Y:S02]  /*1fad0*/  LOP3.LUT R123, R128, 0xffff, RZ, 0xc0, !PT ;  /* 0x0000ffff807b7812 */ /* 0x000fe400078ec0ff */
[----:B------:R-:W-:Y:S02]  /*1fae0*/  LOP3.LUT R126, R126, 0xff0000, RZ, 0xc0, !PT ;  /* 0x00ff00007e7e7812 */ /* 0x000fe400078ec0ff */
[----:B------:R-:W-:Y:S02]  /*1faf0*/  PRMT R162, R130, 0x7104, RZ ;  /* 0x0000710482a27816 */ /* 0x000fe400000000ff */
[----:B------:R-:W-:Y:S02]  /*1fb00*/  PRMT R123, R126, 0x4210, R123 ;  /* 0x000042107e7b7816 */ /* 0x000fe4000000007b */
[----:B------:R-:W-:-:S02]  /*1fb10*/  LOP3.LUT R126, R132, 0xff, RZ, 0xc0, !PT ;  /* 0x000000ff847e7812 */ /* 0x000fc400078ec0ff */
[----:B-1----:R-:W-:Y:S02]  /*1fb20*/  LOP3.LUT R190, R133, 0xff, RZ, 0xc0, !PT ;  /* 0x000000ff85be7812 */ /* 0x002fe400078ec0ff */
        /* <DEDUP_REMOVED lines=12> */
.L_x_17936:
        /* <DEDUP_REMOVED lines=21> */
.L_x_17940:
        /* <DEDUP_REMOVED lines=13> */
.L_x_17942:
[----:B------:R-:W-:Y:S05]  /*1fe10*/  BSYNC.RECONVERGENT B1 ;  /* 0x0000000000017941 */ /* 0x000fea0003800200 */
.L_x_17941:
        /* <DEDUP_REMOVED lines=43> */
.L_x_17939:
[----:B------:R-:W-:Y:S05]  /*200d0*/  BSYNC.RECONVERGENT B0 ;  /* 0x0000000000007941 */ /* 0x000fea0003800200 */
.L_x_17938:
        /* <DEDUP_REMOVED lines=20> */
.L_x_17945:
        /* <DEDUP_REMOVED lines=13> */
.L_x_17947:
[----:B------:R-:W-:Y:S05]  /*202f0*/  BSYNC.RECONVERGENT B1 ;  /* 0x0000000000017941 */ /* 0x000fea0003800200 */
.L_x_17946:
        /* <DEDUP_REMOVED lines=43> */
.L_x_17944:
[----:B------:R-:W-:Y:S05]  /*205b0*/  BSYNC.RECONVERGENT B0 ;  /* 0x0000000000007941 */ /* 0x000fea0003800200 */
.L_x_17943:
        /* <DEDUP_REMOVED lines=23> */
.L_x_17950:
        /* <DEDUP_REMOVED lines=13> */
.L_x_17952:
[----:B------:R-:W-:Y:S05]  /*20800*/  BSYNC.RECONVERGENT B1 ;  /* 0x0000000000017941 */ /* 0x000fea0003800200 */
.L_x_17951:
        /* <DEDUP_REMOVED lines=43> */
.L_x_17949:
[----:B------:R-:W-:Y:S05]  /*20ac0*/  BSYNC.RECONVERGENT B0 ;  /* 0x0000000000007941 */ /* 0x000fea0003800200 */
.L_x_17948:
        /* <DEDUP_REMOVED lines=20> */
.L_x_17955:
        /* <DEDUP_REMOVED lines=13> */
.L_x_17957:
[----:B------:R-:W-:Y:S05]  /*20ce0*/  BSYNC.RECONVERGENT B1 ;  /* 0x0000000000017941 */ /* 0x000fea0003800200 */
.L_x_17956:
        /* <DEDUP_REMOVED lines=43> */
.L_x_17954:
[----:B------:R-:W-:Y:S05]  /*20fa0*/  BSYNC.RECONVERGENT B0 ;  /* 0x0000000000007941 */ /* 0x000fea0003800200 */
.L_x_17953:
        /* <DEDUP_REMOVED lines=23> */
.L_x_17960:
        /* <DEDUP_REMOVED lines=13> */
.L_x_17962:
[----:B------:R-:W-:Y:S05]  /*211f0*/  BSYNC.RECONVERGENT B1 ;  /* 0x0000000000017941 */ /* 0x000fea0003800200 */
.L_x_17961:
        /* <DEDUP_REMOVED lines=43> */
.L_x_17959:
[----:B------:R-:W-:Y:S05]  /*214b0*/  BSYNC.RECONVERGENT B0 ;  /* 0x0000000000007941 */ /* 0x000fea0003800200 */
.L_x_17958:
        /* <DEDUP_REMOVED lines=20> */
.L_x_17965:
        /* <DEDUP_REMOVED lines=13> */
.L_x_17967:
[----:B------:R-:W-:Y:S05]  /*216d0*/  BSYNC.RECONVERGENT B1 ;  /* 0x0000000000017941 */ /* 0x000fea0003800200 */
.L_x_17966:
        /* <DEDUP_REMOVED lines=43> */
.L_x_17964:
[----:B------:R-:W-:Y:S05]  /*21990*/  BSYNC.RECONVERGENT B0 ;  /* 0x0000000000007941 */ /* 0x000fea0003800200 */
.L_x_17963:
        /* <DEDUP_REMOVED lines=8> */
[----:B------:R-:W-:Y:S01]  /*21a20*/  HFMA2 R124, -RZ, RZ, 0, 1.1920928955078125e-07 ;  /* 0x00000002ff7c7431 */ /* 0x000fe200000001ff */
        /* <DEDUP_REMOVED lines=14> */
.L_x_17970:
        /* <DEDUP_REMOVED lines=13> */
.L_x_17972:
[----:B------:R-:W-:Y:S05]  /*21be0*/  BSYNC.RECONVERGENT B1 ;  /* 0x0000000000017941 */ /* 0x000fea0003800200 */
.L_x_17971:
        /* <DEDUP_REMOVED lines=43> */
.L_x_17969:
[----:B------:R-:W-:Y:S05]  /*21ea0*/  BSYNC.RECONVERGENT B0 ;  /* 0x0000000000007941 */ /* 0x000fea0003800200 */
.L_x_17968:
        /* <DEDUP_REMOVED lines=20> */
.L_x_17975:
        /* <DEDUP_REMOVED lines=13> */
.L_x_17977:
[----:B------:R-:W-:Y:S05]  /*220c0*/  BSYNC.RECONVERGENT B1 ;  /* 0x0000000000017941 */ /* 0x000fea0003800200 */
.L_x_17976:
        /* <DEDUP_REMOVED lines=43> */
.L_x_17974:
[----:B------:R-:W-:Y:S05]  /*22380*/  BSYNC.RECONVERGENT B0 ;  /* 0x0000000000007941 */ /* 0x000fea0003800200 */
.L_x_17973:
        /* <DEDUP_REMOVED lines=23> */
.L_x_17980:
        /* <DEDUP_REMOVED lines=13> */
.L_x_17982:
[----:B------:R-:W-:Y:S05]  /*225d0*/  BSYNC.RECONVERGENT B1 ;  /* 0x0000000000017941 */ /* 0x000fea0003800200 */
.L_x_17981:
        /* <DEDUP_REMOVED lines=43> */
.L_x_17979:
[----:B------:R-:W-:Y:S05]  /*22890*/  BSYNC.RECONVERGENT B0 ;  /* 0x0000000000007941 */ /* 0x000fea0003800200 */
.L_x_17978:
        /* <DEDUP_REMOVED lines=18> */
.L_x_17985:
        /* <DEDUP_REMOVED lines=13> */
.L_x_17987:
[----:B------:R-:W-:Y:S05]  /*22a90*/  BSYNC.RECONVERGENT B1 ;  /* 0x0000000000017941 */ /* 0x000fea0003800200 */
.L_x_17986:
        /* <DEDUP_REMOVED lines=43> */
.L_x_17984:
[----:B------:R-:W-:Y:S05]  /*22d50*/  BSYNC.RECONVERGENT B0 ;  /* 0x0000000000007941 */ /* 0x000fea0003800200 */
.L_x_17983:
        /* <DEDUP_REMOVED lines=23> */
.L_x_17990:
        /* <DEDUP_REMOVED lines=13> */
.L_x_17992:
[----:B------:R-:W-:Y:S05]  /*22fa0*/  BSYNC.RECONVERGENT B1 ;  /* 0x0000000000017941 */ /* 0x000fea0003800200 */
.L_x_17991:
        /* <DEDUP_REMOVED lines=43> */
.L_x_17989:
[----:B------:R-:W-:Y:S05]  /*23260*/  BSYNC.RECONVERGENT B0 ;  /* 0x0000000000007941 */ /* 0x000fea0003800200 */
.L_x_17988:
        /* <DEDUP_REMOVED lines=18> */
.L_x_17995:
        /* <DEDUP_REMOVED lines=13> */
.L_x_17997:
[----:B------:R-:W-:Y:S05]  /*23460*/  BSYNC.RECONVERGENT B1 ;  /* 0x0000000000017941 */ /* 0x000fea0003800200 */
.L_x_17996:
        /* <DEDUP_REMOVED lines=43> */
.L_x_17994:
[----:B------:R-:W-:Y:S05]  /*23720*/  BSYNC.RECONVERGENT B0 ;  /* 0x0000000000007941 */ /* 0x000fea0003800200 */
.L_x_17993:
        /* <DEDUP_REMOVED lines=23> */
.L_x_18000:
        /* <DEDUP_REMOVED lines=13> */
.L_x_18002:
[----:B------:R-:W-:Y:S05]  /*23970*/  BSYNC.RECONVERGENT B1 ;  /* 0x0000000000017941 */ /* 0x000fea0003800200 */
.L_x_18001:
        /* <DEDUP_REMOVED lines=43> */
.L_x_17999:
[----:B------:R-:W-:Y:S05]  /*23c30*/  BSYNC.RECONVERGENT B0 ;  /* 0x0000000000007941 */ /* 0x000fea0003800200 */
.L_x_17998:
        /* <DEDUP_REMOVED lines=18> */
.L_x_18005:
        /* <DEDUP_REMOVED lines=13> */
.L_x_18007:
[----:B------:R-:W-:Y:S05]  /*23e30*/  BSYNC.RECONVERGENT B1 ;  /* 0x0000000000017941 */ /* 0x000fea0003800200 */
.L_x_18006:
        /* <DEDUP_REMOVED lines=43> */
.L_x_18004:
[----:B------:R-:W-:Y:S05]  /*240f0*/  BSYNC.RECONVERGENT B0 ;  /* 0x0000000000007941 */ /* 0x000fea0003800200 */
.L_x_18003:
        /* <DEDUP_REMOVED lines=23> */
.L_x_18010:
        /* <DEDUP_REMOVED lines=13> */
.L_x_18012:
[----:B------:R-:W-:Y:S05]  /*24340*/  BSYNC.RECONVERGENT B1 ;  /* 0x0000000000017941 */ /* 0x000fea0003800200 */
.L_x_18011:
        /* <DEDUP_REMOVED lines=43> */
.L_x_18009:
[----:B------:R-:W-:Y:S05]  /*24600*/  BSYNC.RECONVERGENT B0 ;  /* 0x0000000000007941 */ /* 0x000fea0003800200 */
.L_x_18008:
[----:B------:R-:W-:Y:S01]  /*24610*/  ISETP.NE.AND P6, PT, R187, 0x1, PT ;  /* 0x00000001bb00780c */ /* 0x000fe20003fc5270 */
[----:B------:R-:W-:Y:S01]  /*24620*/  HADD2.F32 R185, -RZ, R127.H1_H1 ;  /* 0x3000007fffb97230 */ /* 0x000fe20000004100 */
[----:B------:R-:W-:Y:S01]  /*24630*/  I2FP.F32.U32 R161, R128 ;  /* 0x0000008000a17245 */ /* 0x000fe20000201000 */
[----:B------:R-:W-:Y:S01]  /*24640*/  BSSY.RECONVERGENT B0, `(.L_x_18013) ;  /* 0x000004a000007945 */ /* 0x000fe20003800200 */
[----:B------:R-:W-:Y:S02]  /*24650*/  MOV R128, R136 ;  /* 0x0000008800807202 */ /* 0x000fe40000000f00 */
[----:B-1----:R-:W-:Y:S01]  /*24660*/  FMUL.FTZ R192, R185, R0 ;  /* 0x00000000b9c07220 */ /* 0x002fe20000410000 */
        /* <DEDUP_REMOVED lines=12> */
.L_x_18015:
        /* <DEDUP_REMOVED lines=15> */
.L_x_18017:
[----:B------:R-:W-:Y:S05]  /*24820*/  BSYNC.RECONVERGENT B1 ;  /* 0x0000000000017941 */ /* 0x000fea0003800200 */
.L_x_18016:
        /* <DEDUP_REMOVED lines=43> */
.L_x_18014:
[----:B------:R-:W-:Y:S05]  /*24ae0*/  BSYNC.RECONVERGENT B0 ;  /* 0x0000000000007941 */ /* 0x000fea0003800200 */
.L_x_18013:
        /* <DEDUP_REMOVED lines=11> */
.L_x_17937:
[----:B------:R-:W-:Y:S01]  /*24ba0*/  ISETP.NE.AND P2, PT, R185, 0x1, PT ;  /* 0x00000001b900780c */ /* 0x000fe20003f45270 */
[----:B------:R-:W-:Y:S01]  /*24bb0*/  BSSY.RECONVERGENT B0, `(.L_x_18019) ;  /* 0x0000048000007945 */ /* 0x000fe20003800200 */
[----:B------:R-:W-:Y:S02]  /*24bc0*/  HFMA2 R123, -RZ, RZ, 0, 1.1920928955078125e-07 ;  /* 0x00000002ff7b7431 */ /* 0x000fe400000001ff */
[----:B--2---:R-:W-:Y:S01]  /*24bd0*/  IMAD.MOV.U32 R120, RZ, RZ, R136 ;  /* 0x000000ffff787224 */ /* 0x004fe200078e0088 */
        /* <DEDUP_REMOVED lines=12> */
.L_x_18021:
        /* <DEDUP_REMOVED lines=13> */
.L_x_18023:
[----:B------:R-:W-:Y:S05]  /*24d70*/  BSYNC.RECONVERGENT B1 ;  /* 0x0000000000017941 */ /* 0x000fea0003800200 */
.L_x_18022:
        /* <DEDUP_REMOVED lines=43> */
.L_x_18020:
[----:B------:R-:W-:Y:S05]  /*25030*/  BSYNC.RECONVERGENT B0 ;  /* 0x0000000000007941 */ /* 0x000fea0003800200 */
.L_x_18019:
        /* <DEDUP_REMOVED lines=19> */
.L_x_18026:
        /* <DEDUP_REMOVED lines=13> */
.L_x_18028:
[----:B------:R-:W-:Y:S05]  /*25240*/  BSYNC.RECONVERGENT B1 ;  /* 0x0000000000017941 */ /* 0x000fea0003800200 */
.L_x_18027:
        /* <DEDUP_REMOVED lines=43> */
.L_x_18025:
[----:B------:R-:W-:Y:S05]  /*25500*/  BSYNC.RECONVERGENT B0 ;  /* 0x0000000000007941 */ /* 0x000fea0003800200 */
.L_x_18024:
[----:B------:R-:W-:Y:S01]  /*25510*/  I2FP.F32.U32 R123, R120 ;  /* 0x00000078007b7245 */ /* 0x000fe20000201000 */
[----:B------:R-:W-:Y:S01]  /*25520*/  BSSY.RECONVERGENT B0, `(.L_x_18029) ;  /* 0x000004b000007945 */ /* 0x000fe20003800200 */
[----:B------:R-:W-:Y:S02]  /*25530*/  ISETP.NE.AND P2, PT, R122, 0x1, PT ;  /* 0x000000017a00780c */ /* 0x000fe40003f45270 */
[----:B------:R-:W-:Y:S01]  /*25540*/  LOP3.LUT R168, R168, 0xfffffff7, RZ, 0xc0, !PT ;  /* 0xfffffff7a8a87812 */ /* 0x000fe200078ec0ff */
[----:B------:R-:W-:Y:S01]  /*25550*/  FFMA.FTZ R123, R123, R170, 1.1641532182693481445e-10 ;  /* 0x2f0000007b7b7423 */ /* 0x000fe200000100aa */
[----:B------:R-:W-:-:S04]  /*25560*/  MOV R120, R136 ;  /* 0x0000008800787202 */ /* 0x000fc80000000f00 */
[----:B------:R-:W-:Y:S01]  /*25570*/  FSETP.LE.FTZ.AND P3, PT, R123, R166, PT ;  /* 0x000000a67b00720b */ /* 0x000fe20003f73000 */
[----:B------:R-:W-:Y:S02]  /*25580*/  HADD2.F32 R123, -RZ, R124.H1_H1 ;  /* 0x3000007cff7b7230 */ /* 0x000fe40000004100 */
[----:B------:R-:W-:-:S10]  /*25590*/  IMAD.MOV.U32 R124, RZ, RZ, 0x2 ;  /* 0x00000002ff7c7424 */ /* 0x000fd400078e00ff */
        /* <DEDUP_REMOVED lines=10> */
.L_x_18031:
        /* <DEDUP_REMOVED lines=13> */
.L_x_18033:
[----:B------:R-:W-:Y:S05]  /*25710*/  BSYNC.RECONVERGENT B1 ;  /* 0x0000000000017941 */ /* 0x000fea0003800200 */
.L_x_18032:
[----:B------:R-:W-:Y:S01]  /*25720*/  IMAD.WIDE.U32 R186, R160, -0x326172a9, RZ ;  /* 0xcd9e8d57a0ba7825 */ /* 0x000fe200078e00ff */
[----:B-1----:R-:W-:-:S03]  /*25730*/  LOP3.LUT R190, R137, R139, R3, 0x96, !PT ;  /* 0x0000008b89be7212 */ /* 0x002fc600078e9603 */
        /* <DEDUP_REMOVED lines=41> */
.L_x_18030:
[----:B------:R-:W-:Y:S05]  /*259d0*/  BSYNC.RECONVERGENT B0 ;  /* 0x0000000000007941 */ /* 0x000fea0003800200 */
.L_x_18029:
        /* <DEDUP_REMOVED lines=19> */
.L_x_18036:
        /* <DEDUP_REMOVED lines=13> */
.L_x_18038:
[----:B------:R-:W-:Y:S05]  /*25be0*/  BSYNC.RECONVERGENT B1 ;  /* 0x0000000000017941 */ /* 0x000fea0003800200 */
.L_x_18037:
[----:B------:R-:W-:Y:S01]  /*25bf0*/  IMAD.WIDE.U32 R186, R160, -0x326172a9, RZ ;  /* 0xcd9e8d57a0ba7825 */ /* 0x000fe200078e00ff */
[----:B-1----:R-:W-:-:S03]  /*25c00*/  LOP3.LUT R190, R137, R139, R3, 0x96, !PT ;  /* 0x0000008b89be7212 */ /* 0x002fc600078e9603 */
        /* <DEDUP_REMOVED lines=41> */
.L_x_18035:
[----:B------:R-:W-:Y:S05]  /*25ea0*/  BSYNC.RECONVERGENT B0 ;  /* 0x0000000000007941 */ /* 0x000fea0003800200 */
.L_x_18034:
        /* <DEDUP_REMOVED lines=19> */
.L_x_18041:
        /* <DEDUP_REMOVED lines=13> */
.L_x_18043:
[----:B------:R-:W-:Y:S05]  /*260b0*/  BSYNC.RECONVERGENT B1 ;  /* 0x0000000000017941 */ /* 0x000fea0003800200 */
.L_x_18042:
        /* <DEDUP_REMOVED lines=43> */
.L_x_18040:
[----:B------:R-:W-:Y:S05]  /*26370*/  BSYNC.RECONVERGENT B0 ;  /* 0x0000000000007941 */ /* 0x000fea0003800200 */
.L_x_18039:
        /* <DEDUP_REMOVED lines=17> */
.L_x_18046:
        /* <DEDUP_REMOVED lines=13> */
.L_x_18048:
[----:B------:R-:W-:Y:S05]  /*26560*/  BSYNC.RECONVERGENT B1 ;  /* 0x0000000000017941 */ /* 0x000fea0003800200 */
.L_x_18047:
        /* <DEDUP_REMOVED lines=43> */
.L_x_18045:
[----:B------:R-:W-:Y:S05]  /*26820*/  BSYNC.RECONVERGENT B0 ;  /* 0x0000000000007941 */ /* 0x000fea0003800200 */
.L_x_18044:
[----:B------:R-:W-:Y:S01]  /*26830*/  ISETP.NE.AND P4, PT, R122, 0x1, PT ;  /* 0x000000017a00780c */ /* 0x000fe20003f85270 */
[----:B------:R-:W-:Y:S01]  /*26840*/  BSSY.RECONVERGENT B0, `(.L_x_18049) ;  /* 0x0000049000007945 */ /* 0x000fe20003800200 */
[----:B------:R-:W-:Y:S01]  /*26850*/  I2FP.F32.U32 R161, R120 ;  /* 0x0000007800a17245 */ /* 0x000fe20000201000 */
[----:B------:R-:W-:Y:S01]  /*26860*/  HADD2.F32 R189, -RZ, R126.H1_H1 ;  /* 0x3000007effbd7230 */ /* 0x000fe20000004100 */
        /* <DEDUP_REMOVED lines=13> */
.L_x_18051:
        /* <DEDUP_REMOVED lines=13> */
.L_x_18053:
[----:B------:R-:W-:Y:S05]  /*26a10*/  BSYNC.RECONVERGENT B1 ;  /* 0x0000000000017941 */ /* 0x000fea0003800200 */
.L_x_18052:
[----:B-1----:R-:W-:Y:S01]  /*26a20*/  IMAD.WIDE.U32 R190, R160, -0x326172a9, RZ ;  /* 0xcd9e8d57a0be7825 */ /* 0x002fe200078e00ff */
        /* <DEDUP_REMOVED lines=42> */
.L_x_18050:
[----:B------:R-:W-:Y:S05]  /*26cd0*/  BSYNC.RECONVERGENT B0 ;  /* 0x0000000000007941 */ /* 0x000fea0003800200 */
.L_x_18049:
[----:B------:R-:W-:Y:S01]  /*26ce0*/  ISETP.NE.AND P5, PT, R124, 0x1, PT ;  /* 0x000000017c00780c */ /* 0x000fe20003fa5270 */
[----:B------:R-:W-:Y:S01]  /*26cf0*/  BSSY.RECONVERGENT B0, `(.L_x_18054) ;  /* 0x0000049000007945 */ /* 0x000fe20003800200 */
[----:B------:R-:W-:Y:S01]  /*26d00*/  I2FP.F32.U32 R161, R120 ;  /* 0x0000007800a17245 */ /* 0x000fe20000201000 */
[----:B------:R-:W-:Y:S02]  /*26d10*/  HADD2.F32 R197, -RZ, R127.H0_H0 ;  /* 0x2000007fffc57230 */ /* 0x000fe40000004100 */
[----:B------:R-:W-:Y:S02]  /*26d20*/  IMAD.MOV.U32 R120, RZ, RZ, R136 ;  /* 0x000000ffff787224 */ /* 0x000fe400078e0088 */
[----:B-1----:R-:W-:Y:S01]  /*26d30*/  FFMA.FTZ R191, R161, R170, 1.1641532182693481445e-10 ;  /* 0x2f000000a1bf7423 */ /* 0x002fe200000100aa */
        /* <DEDUP_REMOVED lines=11> */
.L_x_18056:
        /* <DEDUP_REMOVED lines=13> */
.L_x_18058:
[----:B------:R-:W-:Y:S05]  /*26ec0*/  BSYNC.RECONVERGENT B1 ;  /* 0x0000000000017941 */ /* 0x000fea0003800200 */
.L_x_18057:
        /* <DEDUP_REMOVED lines=43> */
.L_x_18055:
[----:B------:R-:W-:Y:S05]  /*27180*/  BSYNC.RECONVERGENT B0 ;  /* 0x0000000000007941 */ /* 0x000fea0003800200 */
.L_x_18054:
[----:B------:R-:W-:Y:S01]  /*27190*/  P2R R122, PR, RZ, 0x2 ;  /* 0x00000002ff7a7803 */ /* 0x000fe20000000000 */
[----:B------:R-:W-:Y:S01]  /*271a0*/  FMUL.FTZ R121, R121, R0 ;  /* 0x0000000079797220 */ /* 0x000fe20000410000 */
[----:B------:R-:W-:Y:S01]  /*271b0*/  I2FP.F32.U32 R177, R120 ;  /* 0x0000007800b17245 */ /* 0x000fe20000201000 */
[----:B------:R-:W-:Y:S01]  /*271c0*/  HADD2.F32 R179, -RZ, R127.H1_H1 ;  /* 0x3000007fffb37230 */ /* 0x000fe20000004100 */
[C---:B------:R-:W-:Y:S01]  /*271d0*/  LOP3.LUT P1, RZ, R168.reuse, 0x10, RZ, 0xc0, !PT ;  /* 0x00000010a8ff7812 */ /* 0x040fe2000782c0ff */
[-C--:B------:R-:W-:Y:S01]  /*271e0*/  FMUL.FTZ R123, R123, R0.reuse ;  /* 0x000000007b7b7220 */ /* 0x080fe20000410000 */
[----:B------:R-:W-:Y:S01]  /*271f0*/  P2R R124, PR, RZ, 0x1 ;  /* 0x00000001ff7c7803 */ /* 0x000fe20000000000 */
[----:B------:R-:W-:Y:S01]  /*27200*/  FMUL.FTZ R127, R125, R0 ;  /* 0x000000007d7f7220 */ /* 0x000fe20000410000 */
[C---:B------:R-:W-:Y:S01]  /*27210*/  LOP3.LUT P0, RZ, R168.reuse, 0x8, RZ, 0xc0, !PT ;  /* 0x00000008a8ff7812 */ /* 0x040fe2000780c0ff */
[----:B------:R-:W-:Y:S01]  /*27220*/  FFMA.FTZ R177, R177, R170, 1.1641532182693481445e-10 ;  /* 0x2f000000b1b17423 */ /* 0x000fe200000100aa */
[----:B------:R-:W-:Y:S01]  /*27230*/  LOP3.LUT P5, RZ, R168, 0x2, RZ, 0xc0, !PT ;  /* 0x00000002a8ff7812 */ /* 0x000fe200078ac0ff */
[-C--:B------:R-:W-:Y:S01]  /*27240*/  FMUL.FTZ R126, R197, R0.reuse ;  /* 0x00000000c57e7220 */ /* 0x080fe20000410000 */
[----:B------:R-:W-:Y:S01]  /*27250*/  FSEL R120, R121, RZ, P1 ;  /* 0x000000ff79787208 */ /* 0x000fe20000800000 */
[-C--:B------:R-:W-:Y:S01]  /*27260*/  FMUL.FTZ R189, R189, R0.reuse ;  /* 0x00000000bdbd7220 */ /* 0x080fe20000410000 */
[----:B------:R-:W-:Y:S01]  /*27270*/  ISETP.NE.AND P1, PT, R122, RZ, PT ;  /* 0x000000ff7a00720c */ /* 0x000fe20003f25270 */
[-C--:B------:R-:W-:Y:S01]  /*27280*/  FMUL.FTZ R187, R187, R0.reuse ;  /* 0x00000000bbbb7220 */ /* 0x080fe20000410000 */
[----:B------:R-:W-:Y:S01]  /*27290*/  FSEL R121, R123, RZ, P0 ;  /* 0x000000ff7b797208 */ /* 0x000fe20000000000 */
[-C--:B------:R-:W-:Y:S01]  /*272a0*/  FMUL.FTZ R185, R185, R0.reuse ;  /* 0x00000000b9b97220 */ /* 0x080fe20000410000 */
[----:B------:R-:W-:Y:S01]  /*272b0*/  FMUL.FTZ R179, R179, R0 ;  /* 0x00000000b3b37220 */ /* 0x000fe20000410000 */
[----:B------:R-:W-:-:S02]  /*272c0*/  FSEL R123, R127, RZ, P5 ;  /* 0x000000ff7f7b7208 */ /* 0x000fc40002800000 */
[----:B------:R-:W-:Y:S02]  /*272d0*/  LOP3.LUT P6, RZ, R168, 0x4, RZ, 0xc0, !PT ;  /* 0x00000004a8ff7812 */ /* 0x000fe400078cc0ff */
[----:B------:R-:W-:Y:S02]  /*272e0*/  FSETP.GTU.FTZ.AND P5, PT, R177, R166, PT ;  /* 0x000000a6b100720b */ /* 0x000fe40003fbc000 */
[----:B------:R-:W-:Y:S02]  /*272f0*/  ISETP.NE.AND P0, PT, R124, RZ, PT ;  /* 0x000000ff7c00720c */ /* 0x000fe40003f05270 */
        /* <DEDUP_REMOVED lines=14> */
.L_x_18018:
        /* <DEDUP_REMOVED lines=17> */
[----:B------:R-:W-:Y:S01]  /*274f0*/  SEL R179, RZ, 0x10000, !P5 ;  /* 0x00010000ffb37807 */ /* 0x000fe20006800000 */
[----:B------:R1:W-:Y:S01]  /*27500*/  STG.E.128 desc[UR6][R172.64+0x10], R124 ;  /* 0x0000107cac007986 */ /* 0x0003e2000c101d06 */
[----:B------:R-:W-:Y:S01]  /*27510*/  SEL R166, RZ, 0x100, !P6 ;  /* 0x00000100ffa67807 */ /* 0x000fe20007000000 */
[----:B------:R-:W-:-:S03]  /*27520*/  FADD.FTZ R177, R0, R93 ;  /* 0x0000005d00b17221 */ /* 0x000fc60000010000 */
[----:B------:R-:W-:Y:S01]  /*27530*/  LOP3.LUT R166, R166, R170, R179, 0xfe, !PT ;  /* 0x000000aaa6a67212 */ /* 0x000fe200078efeb3 */
        /* <DEDUP_REMOVED lines=30> */
[----:B------:R-:W-:Y:S02]  /*27720*/  SEL R181, RZ, 0x1, !P1 ;  /* 0x00000001ffb57807 */ /* 0x000fe40004800000 */
[----:B------:R-:W-:Y:S01]  /*27730*/  LOP3.LUT R177, R177, R176, RZ, 0xfc, !PT ;  /* 0x000000b0b1b17212 */ /* 0x000fe200078efcff */
[----:B------:R-:W-:Y:S01]  /*27740*/  FADD.FTZ R0, R179, R122 ;  /* 0x0000007ab3007221 */ /* 0x000fe20000010000 */
[----:B------:R-:W-:Y:S02]  /*27750*/  LOP3.LUT R176, R166, R181, RZ, 0xfc, !PT ;  /* 0x000000b5a6b07212 */ /* 0x000fe400078efcff */
[----:B0-----:R-:W-:Y:S01]  /*27760*/  LOP3.LUT P1, RZ, R180, 0x1f, RZ, 0xc0, !PT ;  /* 0x0000001fb4ff7812 */ /* 0x001fe2000782c0ff */
[----:B------:R-:W-:-:S02]  /*27770*/  FADD.FTZ R179, R0, R123 ;  /* 0x0000007b00b37221 */ /* 0x000fc40000010000 */
[----:B------:R1:W-:Y:S02]  /*27780*/  STG.E.64 desc[UR6][R174.64], R176 ;  /* 0x000000b0ae007986 */ /* 0x0003e4000c101b06 */
[----:B------:R-:W-:-:S04]  /*27790*/  FADD.FTZ R0, R179, R124 ;  /* 0x0000007cb3007221 */ /* 0x000fc80000010000 */
[----:B------:R-:W-:-:S04]  /*277a0*/  FADD.FTZ R179, R0, R125 ;  /* 0x0000007d00b37221 */ /* 0x000fc80000010000 */
[----:B------:R-:W-:Y:S01]  /*277b0*/  FADD.FTZ R0, R179, R126 ;  /* 0x0000007eb3007221 */ /* 0x000fe20000010000 */
[----:B------:R-:W-:Y:S06]  /*277c0*/  @!P0 BRA `(.L_x_18059) ;  /* 0x0000000000508947 */ /* 0x000fec0003800000 */
[----:B------:R-:W-:Y:S01]  /*277d0*/  IMAD.U32 R170, R129, 0x10000, RZ ;  /* 0x0001000081aa7824 */ /* 0x000fe200078e00ff */
[----:B------:R-:W0:Y:S01]  /*277e0*/  LDC.64 R178, c[0x0][0x3b8] ;  /* 0x0000ee00ffb27b82 */ /* 0x000e220000000a00 */
[----:B------:R-:W-:Y:S02]  /*277f0*/  LOP3.LUT R166, R128, 0xffff, RZ, 0xc0, !PT ;  /* 0x0000ffff80a67812 */ /* 0x000fe400078ec0ff */
[----:B-1----:R-:W-:Y:S02]  /*27800*/  PRMT R175, R130, 0x7104, RZ ;  /* 0x0000710482af7816 */ /* 0x002fe400000000ff */
        /* <DEDUP_REMOVED lines=16> */
.L_x_18059:
        /* <DEDUP_REMOVED lines=104> */
.L_x_18073:
[----:B------:R-:W-:Y:S01]  /*27f90*/  FMUL.FTZ R0, R195, R195 ;  /* 0x000000c3c3007220 */ /* 0x000fe20000410000 */
[----:B------:R-:W-:Y:S01]  /*27fa0*/  ISETP.NE.AND P2, PT, RZ, UR5, PT ;  /* 0x00000005ff007c0c */ /* 0x000fe2000bf45270 */
[----:B-1----:R-:W-:Y:S01]  /*27fb0*/  FADD.FTZ R177, R172, R177 ;  /* 0x000000b1acb17221 */ /* 0x002fe20000010000 */
[----:B------:R-:W-:Y:S02]  /*27fc0*/  HADD2.F32 R217, -RZ, R20.H1_H1 ;  /* 0x30000014ffd97230 */ /* 0x000fe40000004100 */
[----:B------:R-:W-:Y:S01]  /*27fd0*/  FSEL R173, R0, RZ, P2 ;  /* 0x000000ff00ad7208 */ /* 0x000fe20001000000 */
[----:B------:R-:W-:Y:S01]  /*27fe0*/  FFMA.FTZ R166, R177, R166, UR10 ;  /* 0x0000000ab1a67e23 */ /* 0x000fe200080100a6 */
[----:B------:R-:W-:Y:S01]  /*27ff0*/  FSEL R175, R195, RZ, !P2 ;  /* 0x000000ffc3af7208 */ /* 0x000fe20005000000 */
[----:B------:R-:W-:Y:S02]  /*28000*/  HADD2.F32 R219, -RZ, R22.H1_H1 ;  /* 0x30000016ffdb7230 */ /* 0x000fe40000004100 */
[----:B------:R-:W-:Y:S01]  /*28010*/  FADD.FTZ R173, R166, R173 ;  /* 0x000000ada6ad7221 */ /* 0x000fe20000010000 */
[----:B------:R-:W-:-:S02]  /*28020*/  HADD2.F32 R205, -RZ, R28.H1_H1 ;  /* 0x3000001cffcd7230 */ /* 0x000fc40000004100 */
[C---:B------:R-:W-:Y:S01]  /*28030*/  FADD.FTZ R88, -R175.reuse, R88 ;  /* 0x00000058af587221 */ /* 0x040fe20000010100 */
[C---:B------:R-:W-:Y:S01]  /*28040*/  FADD.FTZ R206, -R175.reuse, R89 ;  /* 0x00000059afce7221 */ /* 0x040fe20000010100 */
[----:B------:R-:W1:Y:S01]  /*28050*/  MUFU.RSQ R213, R173 ;  /* 0x000000ad00d57308 */ /* 0x000e620000001400 */
[C---:B------:R-:W-:Y:S01]  /*28060*/  FADD.FTZ R214, -R175.reuse, R91 ;  /* 0x0000005bafd67221 */ /* 0x040fe20000010100 */
[----:B------:R-:W-:Y:S02]  /*28070*/  HADD2.F32 R89, -RZ, R144.H0_H0 ;  /* 0x20000090ff597230 */ /* 0x000fe40000004100 */
[C---:B------:R-:W-:Y:S01]  /*28080*/  FADD.FTZ R212, -R175.reuse, R90 ;  /* 0x0000005aafd47221 */ /* 0x040fe20000010100 */
[----:B------:R-:W-:Y:S02]  /*28090*/  HADD2.F32 R91, -RZ, R56.H0_H0 ;  /* 0x20000038ff5b7230 */ /* 0x000fe40000004100 */
[C---:B------:R-:W-:Y:S01]  /*280a0*/  FADD.FTZ R166, -R175.reuse, R100 ;  /* 0x00000064afa67221 */ /* 0x040fe20000010100 */
[C---:B------:R-:W-:Y:S01]  /*280b0*/  FADD.FTZ R216, -R175.reuse, R98 ;  /* 0x00000062afd87221 */ /* 0x040fe20000010100 */
[C---:B------:R-:W-:Y:S01]  /*280c0*/  FADD.FTZ R220, -R175.reuse, R93 ;  /* 0x0000005dafdc7221 */ /* 0x040fe20000010100 */
[C---:B------:R-:W-:Y:S01]  /*280d0*/  FADD.FTZ R208, -R175.reuse, R95 ;  /* 0x0000005fafd07221 */ /* 0x040fe20000010100 */
[C---:B------:R-:W-:Y:S01]  /*280e0*/  FADD.FTZ R98, -R175.reuse, R101 ;  /* 0x00000065af627221 */ /* 0x040fe20000010100 */
[----:B------:R-:W-:Y:S01]  /*280f0*/  FADD.FTZ R196, -R175, R105 ;  /* 0x00000069afc47221 */ /* 0x000fe20000010100 */
[----:B------:R-:W-:-:S02]  /*28100*/  HADD2.F32 R105, -RZ, R144.H1_H1 ;  /* 0x30000090ff697230 */ /* 0x000fc40000004100 */
[C---:B------:R-:W-:Y:S01]  /*28110*/  FADD.FTZ R218, -R175.reuse, R92 ;  /* 0x0000005cafda7221 */ /* 0x040fe20000010100 */
[----:B------:R-:W-:Y:S02]  /*28120*/  HADD2.F32 R93, -RZ, R56.H1_H1 ;  /* 0x30000038ff5d7230 */ /* 0x000fe40000004100 */
[C---:B------:R-:W-:Y:S01]  /*28130*/  FADD.FTZ R222, -R175.reuse, R94 ;  /* 0x0000005eafde7221 */ /* 0x040fe20000010100 */
[----:B------:R-:W-:Y:S02]  /*28140*/  HADD2.F32 R90, -RZ, R76.H1_H1 ;  /* 0x3000004cff5a7230 */ /* 0x000fe40000004100 */
[----:B------:R-:W-:Y:S01]  /*28150*/  FADD.FTZ R210, -R175, R97 ;  /* 0x00000061afd27221 */ /* 0x000fe20000010100 */
[C---:B-1----:R-:W-:Y:S01]  /*28160*/  FMUL.FTZ R88, R213.reuse, R88 ;  /* 0x00000058d5587220 */ /* 0x042fe20000410000 */
[----:B------:R-:W-:Y:S02]  /*28170*/  HADD2.F32 R101, -RZ, R145.H0_H0 ;  /* 0x20000091ff657230 */ /* 0x000fe40000004100 */
[----:B------:R-:W-:Y:S01]  /*28180*/  FMUL.FTZ R206, R213, R206 ;  /* 0x000000ced5ce7220 */ /* 0x000fe20000410000 */
[----:B------:R-:W-:-:S02]  /*28190*/  HADD2.F32 R95, -RZ, R57.H0_H0 ;  /* 0x20000039ff5f7230 */ /* 0x000fc40000004100 */
[----:B------:R-:W-:Y:S01]  /*281a0*/  FFMA.FTZ R100, R88, R89, R91 ;  /* 0x0000005958647223 */ /* 0x000fe2000001005b */
[----:B------:R-:W-:Y:S02]  /*281b0*/  HADD2.F32 R89, -RZ, R20.H0_H0 ;  /* 0x20000014ff597230 */ /* 0x000fe40000004100 */
[----:B------:R-:W-:Y:S01]  /*281c0*/  FMUL.FTZ R212, R213, R212 ;  /* 0x000000d4d5d47220 */ /* 0x000fe20000410000 */
[----:B------:R-:W-:Y:S02]  /*281d0*/  HADD2.F32 R91, -RZ, R76.H0_H0 ;  /* 0x2000004cff5b7230 */ /* 0x000fe40000004100 */
[C---:B------:R-:W-:Y:S01]  /*281e0*/  FFMA.FTZ R105, R206.reuse, R105, R93 ;  /* 0x00000069ce697223 */ /* 0x040fe2000001005d */
[----:B------:R-:W-:Y:S01]  /*281f0*/  FFMA.FTZ R217, R206, R217, R90 ;  /* 0x000000d9ced97223 */ /* 0x000fe2000001005a */
[----:B------:R-:W-:Y:S01]  /*28200*/  FFMA.FTZ R101, R212, R101, R95 ;  /* 0x00000065d4657223 */ /* 0x000fe2000001005f */
[----:B------:R-:W-:Y:S01]  /*28210*/  FADD.FTZ R94, -R175, R99 ;  /* 0x00000063af5e7221 */ /* 0x000fe20000010100 */
[----:B------:R-:W-:Y:S01]  /*28220*/  FFMA.FTZ R88, R88, R89, R91 ;  /* 0x0000005958587223 */ /* 0x000fe2000001005b */
[----:B------:R-:W-:-:S02]  /*28230*/  HADD2.F32 R89, -RZ, R21.H0_H0 ;  /* 0x20000015ff597230 */ /* 0x000fc40000004100 */
[----:B------:R-:W-:Y:S01]  /*28240*/  FADD.FTZ R188, -R175, R109 ;  /* 0x0000006dafbc7221 */ /* 0x000fe20000010100 */
[----:B------:R-:W-:Y:S02]  /*28250*/  HADD2.F32 R91, -RZ, R77.H0_H0 ;  /* 0x2000004dff5b7230 */ /* 0x000fe40000004100 */
[C---:B------:R-:W-:Y:S01]  /*28260*/  FMUL.FTZ R214, R213.reuse, R214 ;  /* 0x000000d6d5d67220 */ /* 0x040fe20000410000 */
[----:B------:R-:W-:Y:S02]  /*28270*/  HADD2.F32 R93, -RZ, R145.H1_H1 ;  /* 0x30000091ff5d7230 */ /* 0x000fe40000004100 */
[----:B------:R-:W-:Y:S01]  /*28280*/  FMUL.FTZ R218, R213, R218 ;  /* 0x000000dad5da7220 */ /* 0x000fe20000410000 */
[----:B------:R-:W-:Y:S02]  /*28290*/  HADD2.F32 R95, -RZ, R57.H1_H1 ;  /* 0x30000039ff5f7230 */ /* 0x000fe40000004100 */
[----:B------:R-:W-:Y:S01]  /*282a0*/  FFMA.FTZ R89, R212, R89, R91 ;  /* 0x00000059d4597223 */ /* 0x000fe2000001005b */
[----:B------:R-:W-:-:S02]  /*282b0*/  HADD2.F32 R97, -RZ, R21.H1_H1 ;  /* 0x30000015ff617230 */ /* 0x000fc40000004100 */
[C---:B------:R-:W-:Y:S01]  /*282c0*/  FADD.FTZ R200, -R175.reuse, R103 ;  /* 0x00000067afc87221 */ /* 0x040fe20000010100 */
[----:B------:R-:W-:Y:S02]  /*282d0*/  HADD2.F32 R206, -RZ, R77.H1_H1 ;  /* 0x3000004dffce7230 */ /* 0x000fe40000004100 */
[C---:B------:R-:W-:Y:S01]  /*282e0*/  FFMA.FTZ R212, R214.reuse, R93, R95 ;  /* 0x0000005dd6d47223 */ /* 0x040fe2000001005f */
[----:B------:R-:W-:Y:S02]  /*282f0*/  HADD2.F32 R109, -RZ, R146.H0_H0 ;  /* 0x20000092ff6d7230 */ /* 0x000fe40000004100 */
[----:B------:R-:W-:Y:S01]  /*28300*/  FADD.FTZ R186, -R175, R112 ;  /* 0x00000070afba7221 */ /* 0x000fe20000010100 */
        /* <DEDUP_REMOVED lines=9> */
[----:B------:R-:W-:Y:S01]  /*283a0*/  FADD.FTZ R92, -R175, R96 ;  /* 0x00000060af5c7221 */ /* 0x000fe20000010100 */
[----:B------:R-:W-:-:S02]  /*283b0*/  HADD2.F32 R112, -RZ, R78.H1_H1 ;  /* 0x3000004eff707230 */ /* 0x000fc40000004100 */
[----:B------:R-:W-:Y:S01]  /*283c0*/  FFMA.FTZ R90, R218, R91, R93 ;  /* 0x0000005bda5a7223 */ /* 0x000fe2000001005d */
[----:B------:R-:W-:Y:S02]  /*283d0*/  HADD2.F32 R103, -RZ, R147.H0_H0 ;  /* 0x20000093ff677230 */ /* 0x000fe40000004100 */
[C---:B------:R-:W-:Y:S01]  /*283e0*/  FFMA.FTZ R214, R220.reuse, R95, R97 ;  /* 0x0000005fdcd67223 */ /* 0x040fe20000010061 */
[----:B------:R-:W-:Y:S02]  /*283f0*/  HADD2.F32 R99, -RZ, R59.H0_H0 ;  /* 0x2000003bff637230 */ /* 0x000fe40000004100 */
[----:B------:R-:W-:Y:S01]  /*28400*/  FFMA.FTZ R219, R220, R219, R112 ;  /* 0x000000dbdcdb7223 */ /* 0x000fe20000010070 */
[----:B------:R-:W-:Y:S02]  /*28410*/  HADD2.F32 R91, -RZ, R23.H0_H0 ;  /* 0x20000017ff5b7230 */ /* 0x000fe40000004100 */
[----:B------:R-:W-:Y:S01]  /*28420*/  FADD.FTZ R178, -R175, R116 ;  /* 0x00000074afb27221 */ /* 0x000fe20000010100 */
[----:B------:R-:W-:-:S02]  /*28430*/  HADD2.F32 R93, -RZ, R79.H0_H0 ;  /* 0x2000004fff5d7230 */ /* 0x000fc40000004100 */
[----:B------:R-:W-:Y:S01]  /*28440*/  FFMA.FTZ R103, R222, R103, R99 ;  /* 0x00000067de677223 */ /* 0x000fe20000010063 */
[----:B------:R-:W-:Y:S02]  /*28450*/  HADD2.F32 R95, -RZ, R147.H1_H1 ;  /* 0x30000093ff5f7230 */ /* 0x000fe40000004100 */
[----:B------:R-:W-:Y:S01]  /*28460*/  FADD.FTZ R176, -R175, R118 ;  /* 0x00000076afb07221 */ /* 0x000fe20000010100 */
[----:B------:R-:W-:Y:S02]  /*28470*/  HADD2.F32 R97, -RZ, R59.H1_H1 ;  /* 0x3000003bff617230 */ /* 0x000fe40000004100 */
[----:B------:R-:W-:Y:S01]  /*28480*/  FMUL.FTZ R208, R213, R208 ;  /* 0x000000d0d5d07220 */ /* 0x000fe20000410000 */
[----:B------:R-:W-:Y:S02]  /*28490*/  HADD2.F32 R99, -RZ, R23.H1_H1 ;  /* 0x30000017ff637230 */ /* 0x000fe40000004100 */
[----:B------:R-:W-:Y:S01]  /*284a0*/  FADD.FTZ R0, -R175, R121 ;  /* 0x00000079af007221 */ /* 0x000fe20000010100 */
[----:B------:R-:W-:-:S02]  /*284b0*/  HADD2.F32 R112, -RZ, R79.H1_H1 ;  /* 0x3000004fff707230 */ /* 0x000fc40000004100 */
[----:B------:R-:W-:Y:S01]  /*284c0*/  FMUL.FTZ R121, R213, R92 ;  /* 0x0000005cd5797220 */ /* 0x000fe20000410000 */
[----:B------:R-:W-:Y:S02]  /*284d0*/  HADD2.F32 R116, -RZ, R4.H0_H0 ;  /* 0x20000004ff747230 */ /* 0x000fe40000004100 */
[C---:B------:R-:W-:Y:S01]  /*284e0*/  FADD.FTZ R202, -R175.reuse, R104 ;  /* 0x00000068afca7221 */ /* 0x040fe20000010100 */
[----:B------:R-:W-:Y:S02]  /*284f0*/  HADD2.F32 R118, -RZ, R52.H0_H0 ;  /* 0x20000034ff767230 */ /* 0x000fe40000004100 */
[C---:B------:R-:W-:Y:S01]  /*28500*/  FADD.FTZ R104, -R175.reuse, R127 ;  /* 0x0000007faf687221 */ /* 0x040fe20000010100 */
[----:B------:R-:W-:Y:S01]  /*28510*/  FFMA.FTZ R91, R222, R91, R93 ;  /* 0x0000005bde5b7223 */ /* 0x000fe2000001005d */
[C---:B------:R-:W-:Y:S01]  /*28520*/  FFMA.FTZ R218, R208.reuse, R95, R97 ;  /* 0x0000005fd0da7223 */ /* 0x040fe20000010061 */
[----:B------:R-:W-:Y:S01]  /*28530*/  FADD.FTZ R182, -R175, R114 ;  /* 0x00000072afb67221 */ /* 0x000fe20000010100 */
[----:B------:R-:W-:Y:S01]  /*28540*/  FFMA.FTZ R208, R208, R99, R112 ;  /* 0x00000063d0d07223 */ /* 0x000fe20000010070 */
[----:B------:R-:W-:-:S02]  /*28550*/  HADD2.F32 R127, -RZ, R4.H1_H1 ;  /* 0x30000004ff7f7230 */ /* 0x000fc40000004100 */
[----:B------:R-:W-:Y:S01]  /*28560*/  FADD.FTZ R114, -R175, R122 ;  /* 0x0000007aaf727221 */ /* 0x000fe20000010100 */
[----:B------:R-:W-:Y:S02]  /*28570*/  HADD2.F32 R93, -RZ, R52.H1_H1 ;  /* 0x30000034ff5d7230 */ /* 0x000fe40000004100 */
[----:B------:R-:W-:Y:S01]  /*28580*/  FFMA.FTZ R92, R121, R116, R118 ;  /* 0x00000074795c7223 */ /* 0x000fe20000010076 */
[----:B------:R-:W-:Y:S02]  /*28590*/  HADD2.F32 R97, -RZ, R5.H0_H0 ;  /* 0x20000005ff617230 */ /* 0x000fe40000004100 */
[C---:B------:R-:W-:Y:S01]  /*285a0*/  FMUL.FTZ R210, R213.reuse, R210 ;  /* 0x000000d2d5d27220 */ /* 0x040fe20000410000 */
[----:B------:R-:W-:Y:S02]  /*285b0*/  HADD2.F32 R99, -RZ, R53.H0_H0 ;  /* 0x20000035ff637230 */ /* 0x000fe40000004100 */
[----:B------:R-:W-:Y:S01]  /*285c0*/  FMUL.FTZ R216, R213, R216 ;  /* 0x000000d8d5d87220 */ /* 0x000fe20000410000 */
[----:B------:R-:W-:-:S02]  /*285d0*/  HADD2.F32 R112, -RZ, R24.H0_H0 ;  /* 0x20000018ff707230 */ /* 0x000fc40000004100 */
[C---:B------:R-:W-:Y:S01]  /*285e0*/  FADD.FTZ R194, -R175.reuse, R108 ;  /* 0x0000006cafc27221 */ /* 0x040fe20000010100 */
[----:B------:R-:W-:Y:S02]  /*285f0*/  HADD2.F32 R116, -RZ, R72.H0_H0 ;  /* 0x20000048ff747230 */ /* 0x000fe40000004100 */
[----:B------:R-:W-:Y:S01]  /*28600*/  FFMA.FTZ R127, R210, R127, R93 ;  /* 0x0000007fd27f7223 */ /* 0x000fe2000001005d */
[----:B------:R-:W-:Y:S02]  /*28610*/  HADD2.F32 R95, -RZ, R24.H1_H1 ;  /* 0x30000018ff5f7230 */ /* 0x000fe40000004100 */
[C---:B------:R-:W-:Y:S01]  /*28620*/  FADD.FTZ R198, -R175.reuse, R106 ;  /* 0x0000006aafc67221 */ /* 0x040fe20000010100 */
[----:B------:R-:W-:Y:S02]  /*28630*/  HADD2.F32 R122, -RZ, R72.H1_H1 ;  /* 0x30000048ff7a7230 */ /* 0x000fe40000004100 */
[C---:B------:R-:W-:Y:S01]  /*28640*/  FADD.FTZ R192, -R175.reuse, R107 ;  /* 0x0000006bafc07221 */ /* 0x040fe20000010100 */
[C---:B------:R-:W-:Y:S01]  /*28650*/  FADD.FTZ R108, -R175.reuse, R124 ;  /* 0x0000007caf6c7221 */ /* 0x040fe20000010100 */
[----:B------:R-:W-:Y:S01]  /*28660*/  FFMA.FTZ R93, R216, R97, R99 ;  /* 0x00000061d85d7223 */ /* 0x000fe20000010063 */
[----:B------:R-:W-:Y:S01]  /*28670*/  FADD.FTZ R106, -R175, R123 ;  /* 0x0000007baf6a7221 */ /* 0x000fe20000010100 */
[----:B------:R-:W-:Y:S01]  /*28680*/  FFMA.FTZ R121, R121, R112, R116 ;  /* 0x0000007079797223 */ /* 0x000fe20000010074 */
[----:B------:R-:W-:Y:S01]  /*28690*/  FFMA.FTZ R122, R210, R95, R122 ;  /* 0x0000005fd27a7223 */ /* 0x000fe2000001007a */
[----:B------:R-:W-:-:S02]  /*286a0*/  HADD2.F32 R97, -RZ, R5.H1_H1 ;  /* 0x30000005ff617230 */ /* 0x000fc40000004100 */
[----:B------:R-:W-:Y:S01]  /*286b0*/  FADD.FTZ R184, -R175, R111 ;  /* 0x0000006fafb87221 */ /* 0x000fe20000010100 */
[----:B------:R-:W-:Y:S02]  /*286c0*/  HADD2.F32 R99, -RZ, R53.H1_H1 ;  /* 0x30000035ff637230 */ /* 0x000fe40000004100 */
[C---:B------:R-:W-:Y:S01]  /*286d0*/  FMUL.FTZ R94, R213.reuse, R94 ;  /* 0x0000005ed55e7220 */ /* 0x040fe20000410000 */
[----:B------:R-:W-:Y:S02]  /*286e0*/  HADD2.F32 R107, -RZ, R25.H1_H1 ;  /* 0x30000019ff6b7230 */ /* 0x000fe40000004100 */
[----:B------:R-:W-:Y:S01]  /*286f0*/  FMUL.FTZ R111, R213, R166 ;  /* 0x000000a6d56f7220 */ /* 0x000fe20000410000 */
[----:B------:R-:W-:Y:S02]  /*28700*/  HADD2.F32 R124, -RZ, R73.H1_H1 ;  /* 0x30000049ff7c7230 */ /* 0x000fe40000004100 */
[----:B------:R-:W-:Y:S01]  /*28710*/  FADD.FTZ R204, -R175, R102 ;  /* 0x00000066afcc7221 */ /* 0x000fe20000010100 */
[----:B------:R-:W-:-:S02]  /*28720*/  HADD2.F32 R123, -RZ, R25.H0_H0 ;  /* 0x20000019ff7b7230 */ /* 0x000fc40000004100 */
[C---:B0-----:R-:W-:Y:S01]  /*28730*/  FADD.FTZ R172, -R175.reuse, R120 ;  /* 0x00000078afac7221 */ /* 0x041fe20000010100 */
[----:B------:R-:W-:Y:S02]  /*28740*/  HADD2.F32 R95, -RZ, R73.H0_H0 ;  /* 0x20000049ff5f7230 */ /* 0x000fe40000004100 */
[C---:B------:R-:W-:Y:S01]  /*28750*/  FFMA.FTZ R166, R94.reuse, R97, R99 ;  /* 0x000000615ea67223 */ /* 0x040fe20000010063 */
[----:B------:R-:W-:Y:S02]  /*28760*/  HADD2.F32 R112, -RZ, R6.H0_H0 ;  /* 0x20000006ff707230 */ /* 0x000fe40000004100 */
[----:B------:R-:W-:Y:S01]  /*28770*/  FFMA.FTZ R124, R94, R107, R124 ;  /* 0x0000006b5e7c7223 */ /* 0x000fe2000001007c */
[----:B------:R-:W-:Y:S02]  /*28780*/  HADD2.F32 R116, -RZ, R54.H0_H0 ;  /* 0x20000036ff747230 */ /* 0x000fe40000004100 */
[C---:B------:R-:W-:Y:S01]  /*28790*/  FADD.FTZ R96, -R175.reuse, R125 ;  /* 0x0000007daf607221 */ /* 0x040fe20000010100 */
[----:B------:R-:W-:Y:S01]  /*287a0*/  FADD.FTZ R102, -R175, R126 ;  /* 0x0000007eaf667221 */ /* 0x000fe20000010100 */
[----:B------:R-:W-:Y:S01]  /*287b0*/  FFMA.FTZ R123, R216, R123, R95 ;  /* 0x0000007bd87b7223 */ /* 0x000fe2000001005f */
[----:B------:R-:W-:-:S02]  /*287c0*/  HADD2.F32 R118, -RZ, R6.H1_H1 ;  /* 0x30000006ff767230 */ /* 0x000fc40000004100 */
[----:B------:R-:W-:Y:S01]  /*287d0*/  FFMA.FTZ R94, R111, R112, R116 ;  /* 0x000000706f5e7223 */ /* 0x000fe20000010074 */
[----:B------:R-:W-:Y:S02]  /*287e0*/  HADD2.F32 R120, -RZ, R54.H1_H1 ;  /* 0x30000036ff787230 */ /* 0x000fe40000004100 */
[C---:B------:R-:W-:Y:S01]  /*287f0*/  FMUL.FTZ R125, R213.reuse, R98 ;  /* 0x00000062d57d7220 */ /* 0x040fe20000410000 */
[----:B------:R-:W-:Y:S02]  /*28800*/  HADD2.F32 R112, -RZ, R26.H0_H0 ;  /* 0x2000001aff707230 */ /* 0x000fe40000004100 */
[----:B------:R-:W-:Y:S01]  /*28810*/  FMUL.FTZ R204, R213, R204 ;  /* 0x000000ccd5cc7220 */ /* 0x000fe20000410000 */
[----:B------:R-:W-:Y:S02]  /*28820*/  HADD2.F32 R116, -RZ, R74.H0_H0 ;  /* 0x2000004aff747230 */ /* 0x000fe40000004100 */
[----:B------:R-:W-:Y:S01]  /*28830*/  FADD.FTZ R190, -R175, R110 ;  /* 0x0000006eafbe7221 */ /* 0x000fe20000010100 */
[----:B------:R-:W-:-:S02]  /*28840*/  HADD2.F32 R126, -RZ, R26.H1_H1 ;  /* 0x3000001aff7e7230 */ /* 0x000fc40000004100 */
[----:B------:R-:W-:Y:S01]  /*28850*/  FFMA.FTZ R215, R125, R118, R120 ;  /* 0x000000767dd77223 */ /* 0x000fe20000010078 */
[----:B------:R-:W-:Y:S02]  /*28860*/  HADD2.F32 R95, -RZ, R74.H1_H1 ;  /* 0x3000004aff5f7230 */ /* 0x000fe40000004100 */
[C---:B------:R-:W-:Y:S01]  /*28870*/  FADD.FTZ R180, -R175.reuse, R113 ;  /* 0x00000071afb47221 */ /* 0x040fe20000010100 */
[----:B------:R-:W-:Y:S02]  /*28880*/  HADD2.F32 R97, -RZ, R7.H0_H0 ;  /* 0x20000007ff617230 */ /* 0x000fe40000004100 */
[C---:B------:R-:W-:Y:S01]  /*28890*/  FADD.FTZ R110, -R175.reuse, R115 ;  /* 0x00000073af6e7221 */ /* 0x040fe20000010100 */
[----:B------:R-:W-:Y:S02]  /*288a0*/  HADD2.F32 R99, -RZ, R55.H0_H0 ;  /* 0x20000037ff637230 */ /* 0x000fe40000004100 */
[----:B------:R-:W-:Y:S01]  /*288b0*/  FADD.FTZ R174, -R175, R117 ;  /* 0x00000075afae7221 */ /* 0x000fe20000010100 */
[----:B------:R-:W-:Y:S01]  /*288c0*/  FFMA.FTZ R98, R111, R112, R116 ;  /* 0x000000706f627223 */ /* 0x000fe20000010074 */
[----:B------:R-:W-:Y:S01]  /*288d0*/  FFMA.FTZ R125, R125, R126, R95 ;  /* 0x0000007e7d7d7223 */ /* 0x000fe2000001005f */
[----:B------:R-:W-:-:S02]  /*288e0*/  HADD2.F32 R107, -RZ, R7.H1_H1 ;  /* 0x30000007ff6b7230 */ /* 0x000fc40000004100 */
[----:B------:R-:W-:Y:S01]  /*288f0*/  FFMA.FTZ R95, R204, R97, R99 ;  /* 0x00000061cc5f7223 */ /* 0x000fe20000010063 */
[----:B------:R-:W-:Y:S02]  /*28900*/  HADD2.F32 R111, -RZ, R55.H1_H1 ;  /* 0x30000037ff6f7230 */ /* 0x000fe40000004100 */
[C---:B------:R-:W-:Y:S01]  /*28910*/  FMUL.FTZ R200, R213.reuse, R200 ;  /* 0x000000c8d5c87220 */ /* 0x040fe20000410000 */
        /* <DEDUP_REMOVED lines=13> */
[----:B------:R-:W-:Y:S01]  /*289f0*/  FADD.FTZ R170, -R175, R119 ;  /* 0x00000077afaa7221 */ /* 0x000fe20000010100 */
[----:B------:R-:W-:Y:S02]  /*28a00*/  HADD2.F32 R113, -RZ, R8.H1_H1 ;  /* 0x30000008ff717230 */ /* 0x000fe40000004100 */
[----:B------:R-:W-:Y:S01]  /*28a10*/  FFMA.FTZ R99, R204, R99, R97 ;  /* 0x00000063cc637223 */ /* 0x000fe20000010061 */
[----:B------:R-:W-:Y:S02]  /*28a20*/  HADD2.F32 R111, -RZ, R48.H1_H1 ;  /* 0x30000030ff6f7230 */ /* 0x000fe40000004100 */
[----:B------:R-:W-:Y:S01]  /*28a30*/  FFMA.FTZ R205, R196, R205, R116 ;  /* 0x000000cdc4cd7223 */ /* 0x000fe20000010074 */
[----:B------:R-:W-:Y:S02]  /*28a40*/  HADD2.F32 R115, -RZ, R9.H0_H0 ;  /* 0x20000009ff737230 */ /* 0x000fe40000004100 */
[----:B------:R-:W-:Y:S01]  /*28a50*/  FMUL.FTZ R192, R213, R192 ;  /* 0x000000c0d5c07220 */ /* 0x000fe20000410000 */
        /* <DEDUP_REMOVED lines=98> */
[----:B------:R-:W-:Y:S01]  /*29080*/  HADD2.F32 R97, -RZ, R34.H0_H0 ;  /* 0x20000022ff617230 */ /* 0x000fe20000004100 */
[----:B------:R-:W-:Y:S01]  /*29090*/  F2FP.F16.F32.PACK_AB R90, R219, R90 ;  /* 0x0000005adb5a723e */ /* 0x000fe200000000ff */
[----:B------:R-:W-:Y:S02]  /*290a0*/  HADD2.F32 R107, -RZ, R66.H0_H0 ;  /* 0x20000042ff6b7230 */ /* 0x000fe40000004100 */
[----:B------:R-:W-:Y:S01]  /*290b0*/  FFMA.FTZ R111, R176, R115, R173 ;  /* 0x00000073b06f7223 */ /* 0x000fe200000100ad */
[----:B------:R-:W-:Y:S01]  /*290c0*/  HADD2.F32 R115, -RZ, R15.H1_H1 ;  /* 0x3000000fff737230 */ /* 0x000fe20000004100 */
[----:B------:R-:W-:Y:S01]  /*290d0*/  F2FP.F16.F32.PACK_AB R89, R206, R89 ;  /* 0x00000059ce59723e */ /* 0x000fe200000000ff */
[----:B------:R-:W-:Y:S02]  /*290e0*/  HADD2.F32 R173, -RZ, R47.H1_H1 ;  /* 0x3000002fffad7230 */ /* 0x000fe40000004100 */
[----:B------:R-:W-:Y:S01]  /*290f0*/  FFMA.FTZ R188, R178, R97, R107 ;  /* 0x00000061b2bc7223 */ /* 0x000fe2000001006b */
[----:B------:R-:W-:Y:S01]  /*29100*/  HADD2.F32 R197, -RZ, R35.H1_H1 ;  /* 0x30000023ffc57230 */ /* 0x000fe20000004100 */
[----:B------:R-:W-:Y:S01]  /*29110*/  F2FP.F16.F32.PACK_AB R88, R217, R88 ;  /* 0x00000058d958723e */ /* 0x000fe200000000ff */
[----:B------:R-:W-:-:S02]  /*29120*/  HADD2.F32 R174, -RZ, R67.H1_H1 ;  /* 0x30000043ffae7230 */ /* 0x000fc40000004100 */
[C---:B------:R-:W-:Y:S01]  /*29130*/  FFMA.FTZ R196, R170.reuse, R115, R173 ;  /* 0x00000073aac47223 */ /* 0x040fe200000100ad */
        /* <DEDUP_REMOVED lines=26> */
[----:B------:R-:W-:Y:S02]  /*292e0*/  HADD2.F32 R183, -RZ, R42.H0_H0 ;  /* 0x2000002affb77230 */ /* 0x000fe40000004100 */
[----:B------:R-:W-:Y:S01]  /*292f0*/  FFMA.FTZ R178, R114, R175, R177 ;  /* 0x000000af72b27223 */ /* 0x000fe200000100b1 */
[----:B------:R-:W-:Y:S02]  /*29300*/  HADD2.F32 R175, -RZ, R37.H1_H1 ;  /* 0x30000025ffaf7230 */ /* 0x000fe40000004100 */
[----:B------:R-:W-:Y:S02]  /*29310*/  HADD2.F32 R177, -RZ, R18.H0_H0 ;  /* 0x20000012ffb17230 */ /* 0x000fe40000004100 */
[----:B------:R-:W-:-:S02]  /*29320*/  HADD2.F32 R185, -RZ, R38.H0_H0 ;  /* 0x20000026ffb97230 */ /* 0x000fc40000004100 */
[----:B------:R-:W-:Y:S01]  /*29330*/  FFMA.FTZ R175, R106, R175, R172 ;  /* 0x000000af6aaf7223 */ /* 0x000fe200000100ac */
[----:B------:R-:W-:Y:S02]  /*29340*/  HADD2.F32 R174, -RZ, R62.H0_H0 ;  /* 0x2000003effae7230 */ /* 0x000fe40000004100 */
[C---:B------:R-:W-:Y:S01]  /*29350*/  FFMA.FTZ R180, R108.reuse, R177, R183 ;  /* 0x000000b16cb47223 */ /* 0x040fe200000100b7 */
[----:B------:R-:W-:Y:S01]  /*29360*/  FMUL.FTZ R177, R213, R96 ;  /* 0x00000060d5b17220 */ /* 0x000fe20000410000 */
[----:B------:R-:W-:Y:S02]  /*29370*/  HADD2.F32 R97, -RZ, R37.H0_H0 ;  /* 0x20000025ff617230 */ /* 0x000fe40000004100 */
[----:B------:R-:W-:Y:S01]  /*29380*/  FFMA.FTZ R172, R108, R185, R174 ;  /* 0x000000b96cac7223 */ /* 0x000fe200000100ae */
[----:B------:R-:W-:Y:S02]  /*29390*/  HADD2.F32 R108, -RZ, R18.H1_H1 ;  /* 0x30000012ff6c7230 */ /* 0x000fe40000004100 */
[----:B------:R-:W-:-:S02]  /*293a0*/  HADD2.F32 R174, -RZ, R42.H1_H1 ;  /* 0x3000002affae7230 */ /* 0x000fc40000004100 */
[----:B------:R-:W-:Y:S02]  /*293b0*/  HADD2.F32 R107, -RZ, R61.H0_H0 ;  /* 0x2000003dff6b7230 */ /* 0x000fe40000004100 */
[----:B------:R-:W-:Y:S02]  /*293c0*/  HADD2.F32 R185, -RZ, R19.H0_H0 ;  /* 0x20000013ffb97230 */ /* 0x000fe40000004100 */
[----:B------:R-:W-:Y:S01]  /*293d0*/  FFMA.FTZ R183, R177, R108, R174 ;  /* 0x0000006cb1b77223 */ /* 0x000fe200000100ae */
[----:B------:R-:W-:Y:S02]  /*293e0*/  HADD2.F32 R108, -RZ, R38.H1_H1 ;  /* 0x30000026ff6c7230 */ /* 0x000fe40000004100 */
[----:B------:R-:W-:Y:S01]  /*293f0*/  FFMA.FTZ R170, R114, R97, R107 ;  /* 0x0000006172aa7223 */ /* 0x000fe2000001006b */
[----:B------:R-:W-:Y:S01]  /*29400*/  HADD2.F32 R174, -RZ, R62.H1_H1 ;  /* 0x3000003effae7230 */ /* 0x000fe20000004100 */
[----:B------:R-:W0:Y:S01]  /*29410*/  @!P1 LDC.64 R96, c[0x0][0x3c0] ;  /* 0x0000f000ff609b82 */ /* 0x000e220000000a00 */
[----:B------:R-:W-:-:S02]  /*29420*/  HADD2.F32 R187, -RZ, R43.H0_H0 ;  /* 0x2000002bffbb7230 */ /* 0x000fc40000004100 */
[----:B------:R-:W-:Y:S02]  /*29430*/  HADD2.F32 R223, -RZ, R39.H0_H0 ;  /* 0x20000027ffdf7230 */ /* 0x000fe40000004100 */
[----:B------:R-:W-:Y:S01]  /*29440*/  FFMA.FTZ R177, R177, R108, R174 ;  /* 0x0000006cb1b17223 */ /* 0x000fe200000100ae */
[----:B------:R-:W-:Y:S02]  /*29450*/  HADD2.F32 R216, -RZ, R63.H0_H0 ;  /* 0x2000003fffd87230 */ /* 0x000fe40000004100 */
[C---:B------:R-:W-:Y:S01]  /*29460*/  FFMA.FTZ R182, R102.reuse, R185, R187 ;  /* 0x000000b966b67223 */ /* 0x040fe200000100bb */
[----:B------:R-:W-:Y:S02]  /*29470*/  HADD2.F32 R181, -RZ, R17.H1_H1 ;  /* 0x30000011ffb57230 */ /* 0x000fe40000004100 */
[----:B------:R-:W-:Y:S02]  /*29480*/  HADD2.F32 R115, -RZ, R41.H1_H1 ;  /* 0x30000029ff737230 */ /* 0x000fe40000004100 */
[----:B------:R-:W-:Y:S01]  /*29490*/  FFMA.FTZ R174, R102, R223, R216 ;  /* 0x000000df66ae7223 */ /* 0x000fe200000100d8 */
[----:B------:R-:W-:Y:S01]  /*294a0*/  HADD2.F32 R225, -RZ, R19.H1_H1 ;  /* 0x30000013ffe17230 */ /* 0x000fe20000004100 */
[----:B------:R-:W-:Y:S01]  /*294b0*/  F2FP.F16.F32.PACK_AB R102, R214, R109 ;  /* 0x0000006dd666723e */ /* 0x000fe200000000ff */
[----:B------:R-:W-:-:S02]  /*294c0*/  HADD2.F32 R227, -RZ, R43.H1_H1 ;  /* 0x3000002bffe37230 */ /* 0x000fc40000004100 */
[----:B------:R-:W-:Y:S01]  /*294d0*/  FFMA.FTZ R181, R106, R181, R115 ;  /* 0x000000b56ab57223 */ /* 0x000fe20000010073 */
[----:B------:R-:W-:Y:S01]  /*294e0*/  HADD2.F32 R187, -RZ, R39.H1_H1 ;  /* 0x30000027ffbb7230 */ /* 0x000fe20000004100 */
[----:B------:R-:W1:Y:S01]  /*294f0*/  @!P1 LDC.64 R106, c[0x0][0x3c8] ;  /* 0x0000f200ff6a9b82 */ /* 0x000e620000000a00 */
[----:B------:R-:W-:Y:S02]  /*29500*/  HADD2.F32 R223, -RZ, R63.H1_H1 ;  /* 0x3000003fffdf7230 */ /* 0x000fe40000004100 */
[----:B------:R-:W-:-:S03]  /*29510*/  FFMA.FTZ R185, R104, R225, R227 ;  /* 0x000000e168b97223 */ /* 0x000fc600000100e3 */
[----:B------:R-:W-:Y:S02]  /*29520*/  FFMA.FTZ R187, R104, R187, R223 ;  /* 0x000000bb68bb7223 */ /* 0x000fe400000100df */
[----:B------:R-:W2:Y:S01]  /*29530*/  LDC.64 R114, c[0x0][0x428] ;  /* 0x00010a00ff727b82 */ /* 0x000ea20000000a00 */
[----:B0-----:R-:W-:-:S05]  /*29540*/  @!P1 IMAD.WIDE R96, R158, 0x4, R96 ;  /* 0x000000049e609825 */ /* 0x001fca00078e0260 */
[----:B------:R0:W-:Y:S02]  /*29550*/  @!P1 STG.E desc[UR6][R96.64], R195 ;  /* 0x000000c360009986 */ /* 0x0001e4000c101906 */
[----:B------:R-:W3:Y:S01]  /*29560*/  LDC.64 R104, c[0x0][0x430] ;  /* 0x00010c00ff687b82 */ /* 0x000ee20000000a00 */
[----:B-1----:R-:W-:Y:S01]  /*29570*/  @!P1 IMAD.WIDE R106, R158, 0x4, R106 ;  /* 0x000000049e6a9825 */ /* 0x002fe200078e026a */
[----:B0-----:R-:W-:Y:S02]  /*29580*/  F2FP.F16.F32.PACK_AB R97, R124, R123 ;  /* 0x0000007b7c61723e */ /* 0x001fe400000000ff */
[----:B------:R-:W-:Y:S02]  /*29590*/  F2FP.F16.F32.PACK_AB R96, R122, R121 ;  /* 0x000000797a60723e */ /* 0x000fe400000000ff */
[----:B------:R0:W-:Y:S01]  /*295a0*/  @!P1 STG.E desc[UR6][R106.64], R213 ;  /* 0x000000d56a009986 */ /* 0x0001e2000c101906 */
[----:B--2---:R-:W-:-:S04]  /*295b0*/  IMAD.WIDE.U32 R108, R169, 0x10, R114 ;  /* 0x00000010a96c7825 */ /* 0x004fc800078e0072 */
[----:B------:R-:W-:Y:S01]  /*295c0*/  IMAD.WIDE.U32 R122, R167, 0x10, R114 ;  /* 0x00000010a77a7825 */ /* 0x000fe200078e0072 */
[----:B------:R1:W-:Y:S03]  /*295d0*/  STG.E.128 desc[UR6][R108.64], R100 ;  /* 0x000000646c007986 */ /* 0x0003e6000c101d06 */
[--C-:B---3--:R-:W-:Y:S01]  /*295e0*/  IMAD.WIDE.U32 R126, R169, 0x10, R104.reuse ;  /* 0x00000010a97e7825 */ /* 0x108fe200078e0068 */
[----:B0-----:R-:W-:Y:S02]  /*295f0*/  F2FP.F16.F32.PACK_AB R107, R211, R204 ;  /* 0x000000ccd36b723e */ /* 0x001fe400000000ff */
[----:B------:R-:W-:Y:S01]  /*29600*/  F2FP.F16.F32.PACK_AB R106, R209, R202 ;  /* 0x000000cad16a723e */ /* 0x000fe200000000ff */
[----:B------:R-:W-:Y:S01]  /*29610*/  IMAD.WIDE.U32 R166, R167, 0x10, R104 ;  /* 0x00000010a7a67825 */ /* 0x000fe200078e0068 */
[----:B------:R-:W-:Y:S03]  /*29620*/  STG.E.128 desc[UR6][R126.64], R88 ;  /* 0x000000587e007986 */ /* 0x000fe6000c101d06 */
[----:B------:R-:W-:Y:S01]  /*29630*/  IMAD.WIDE.U32 R124, R163, 0x10, R114 ;  /* 0x00000010a37c7825 */ /* 0x000fe200078e0072 */
[----:B------:R0:W-:Y:S04]  /*29640*/  STG.E.128 desc[UR6][R122.64], R92 ;  /* 0x0000005c7a007986 */ /* 0x0001e8000c101d06 */
[----:B------:R2:W-:Y:S01]  /*29650*/  STG.E.128 desc[UR6][R166.64], R96 ;  /* 0x00000060a6007986 */ /* 0x0005e2000c101d06 */
[----:B-1----:R-:W-:Y:S01]  /*29660*/  F2FP.F16.F32.PACK_AB R103, R221, R120 ;  /* 0x00000078dd67723e */ /* 0x002fe200000000ff */
[----:B------:R-:W-:Y:S01]  /*29670*/  IMAD.WIDE.U32 R120, R171, 0x10, R104 ;  /* 0x00000010ab787825 */ /* 0x000fe200078e0068 */
[----:B------:R-:W-:-:S02]  /*29680*/  F2FP.F16.F32.PACK_AB R102, R119, R118 ;  /* 0x000000767766723e */ /* 0x000fc400000000ff */
[----:B------:R-:W-:Y:S01]  /*29690*/  F2FP.F16.F32.PACK_AB R101, R117, R116 ;  /* 0x000000747565723e */ /* 0x000fe200000000ff */
[--C-:B------:R-:W-:Y:S01]  /*296a0*/  IMAD.WIDE.U32 R116, R163, 0x10, R104.reuse ;  /* 0x00000010a3747825 */ /* 0x100fe200078e0068 */
[----:B------:R-:W-:Y:S02]  /*296b0*/  F2FP.F16.F32.PACK_AB R100, R113, R112 ;  /* 0x000000707164723e */ /* 0x000fe400000000ff */
[----:B------:R-:W-:Y:S01]  /*296c0*/  F2FP.F16.F32.PACK_AB R109, R201, R194 ;  /* 0x000000c2c96d723e */ /* 0x000fe200000000ff */
[----:B------:R-:W-:Y:S01]  /*296d0*/  IMAD.WIDE.U32 R118, R165, 0x10, R104 ;  /* 0x00000010a5767825 */ /* 0x000fe200078e0068 */
[----:B------:R-:W-:Y:S01]  /*296e0*/  F2FP.F16.F32.PACK_AB R105, R207, R200 ;  /* 0x000000c8cf69723e */ /* 0x000fe200000000ff */
[----:B------:R1:W-:Y:S01]  /*296f0*/  STG.E.128 desc[UR6][R124.64], R100 ;  /* 0x000000647c007986 */ /* 0x0003e2000c101d06 */
[----:B0-----:R-:W0:Y:S01]  /*29700*/  LDC.64 R122, c[0x0][0x380] ;  /* 0x0000e000ff7a7b82 */ /* 0x001e220000000a00 */
[----:B------:R-:W-:Y:S01]  /*29710*/  F2FP.F16.F32.PACK_AB R104, R205, R198 ;  /* 0x000000c6cd68723e */ /* 0x000fe200000000ff */
[----:B------:R-:W-:Y:S01]  /*29720*/  IMAD.WIDE.U32 R112, R165, 0x10, R114 ;  /* 0x00000010a5707825 */ /* 0x000fe200078e0072 */
[----:B------:R-:W-:-:S02]  /*29730*/  F2FP.F16.F32.PACK_AB R108, R199, R192 ;  /* 0x000000c0c76c723e */ /* 0x000fc400000000ff */
[----:B------:R-:W-:Y:S01]  /*29740*/  F2FP.F16.F32.PACK_AB R91, R197, R190 ;  /* 0x000000bec55b723e */ /* 0x000fe200000000ff */
[----:B------:R-:W-:Y:S01]  /*29750*/  IMAD.WIDE.U32 R114, R171, 0x10, R114 ;  /* 0x00000010ab727825 */ /* 0x000fe200078e0072 */
        /* <DEDUP_REMOVED lines=8> */
[----:B------:R-:W-:-:S02]  /*297e0*/  F2FP.F16.F32.PACK_AB R93, R181, R178 ;  /* 0x000000b2b55d723e */ /* 0x000fc400000000ff */
[----:B------:R-:W-:Y:S02]  /*297f0*/  F2FP.F16.F32.PACK_AB R92, R179, R176 ;  /* 0x000000b0b35c723e */ /* 0x000fe400000000ff */
[----:B--2---:R-:W-:Y:S02]  /*29800*/  F2FP.F16.F32.PACK_AB R99, R187, R174 ;  /* 0x000000aebb63723e */ /* 0x004fe400000000ff */
[----:B------:R-:W-:Y:S01]  /*29810*/  F2FP.F16.F32.PACK_AB R98, R177, R172 ;  /* 0x000000acb162723e */ /* 0x000fe200000000ff */
[----:B------:R1:W-:Y:S01]  /*29820*/  STG.E.128 desc[UR6][R114.64], R92 ;  /* 0x0000005c72007986 */ /* 0x0003e2000c101d06 */
[----:B------:R-:W-:Y:S02]  /*29830*/  F2FP.F16.F32.PACK_AB R97, R175, R170 ;  /* 0x000000aaaf61723e */ /* 0x000fe400000000ff */
[----:B------:R-:W-:Y:S02]  /*29840*/  F2FP.F16.F32.PACK_AB R96, R173, R0 ;  /* 0x00000000ad60723e */ /* 0x000fe400000000ff */
[----:B0-----:R-:W-:-:S03]  /*29850*/  LEA R158, R122, R158, 0x2 ;  /* 0x0000009e7a9e7211 */ /* 0x001fc600078e10ff */
[----:B------:R1:W-:Y:S01]  /*29860*/  STG.E.128 desc[UR6][R120.64], R96 ;  /* 0x0000006078007986 */ /* 0x0003e2000c101d06 */
[----:B------:R-:W-:-:S13]  /*29870*/  ISETP.GE.AND P1, PT, R158, R123, PT ;  /* 0x0000007b9e00720c */ /* 0x000fda0003f26270 */
[----:B------:R-:W-:Y:S05]  /*29880*/  @!P1 BRA `(.L_x_18061) ;  /* 0xfffffd7400e49947 */ /* 0x000fea000383ffff */
[----:B------:R-:W-:Y:S05]  /*29890*/  EXIT ;  /* 0x000000000000794d */ /* 0x000fea0003800000 */
.L_x_18060:
[----:B-1----:R-:W-:Y:S01]  /*298a0*/  HFMA2 R176, -RZ, RZ, 0, 5.9604644775390625e-08 ;  /* 0x00000001ffb07431 */ /* 0x002fe200000001ff */
[----:B------:R-:W-:Y:S01]  /*298b0*/  BSSY B0, `(.L_x_18062) ;  /* 0x0000007000007945 */ /* 0x000fe20003800000 */
[----:B------:R-:W-:Y:S01]  /*298c0*/  IMAD.MOV.U32 R179, RZ, RZ, R0 ;  /* 0x000000ffffb37224 */ /* 0x000fe200078e0000 */
[----:B0-----:R-:W-:Y:S01]  /*298d0*/  MOV R174, 0xffffffff ;  /* 0xffffffff00ae7802 */ /* 0x001fe20000000f00 */
[----:B------:R-:W-:-:S07]  /*298e0*/  IMAD.MOV.U32 R181, RZ, RZ, 0x1f ;  /* 0x0000001fffb57424 */ /* 0x000fce00078e00ff */
[----:B------:R-:W-:Y:S05]  /*298f0*/  WARPSYNC.COLLECTIVE R174, `(.L_x_18063) ;  /* 0x00000000ae087348 */ /* 0x000fea0003c00000 */
[----:B------:R0:W1:Y:S02]  /*29900*/  SHFL.BFLY P2, R177, R179, R176, R181 ;  /* 0x0c0000b0b3b17389 */ /* 0x00006400000400b5 */
[----:B01----:R-:W-:Y:S05]  /*29910*/  ENDCOLLECTIVE ;  /* 0x000000000000791b */ /* 0x003fea0003800000 */
.L_x_18063:
[----:B------:R-:W-:Y:S05]  /*29920*/  BSYNC B0 ;  /* 0x0000000000007941 */ /* 0x000fea0003800000 */
.L_x_18062:
        /* <DEDUP_REMOVED lines=9> */
.L_x_18064:
[----:B------:R-:W-:Y:S01]  /*299c0*/  HFMA2 R176, -RZ, RZ, 0, 2.384185791015625e-07 ;  /* 0x00000004ffb07431 */ /* 0x000fe200000001ff */
[----:B------:R-:W-:-:S05]  /*299d0*/  MOV R166, R177 ;  /* 0x000000b100a67202 */ /* 0x000fca0000000f00 */
[----:B------:R-:W-:-:S04]  /*299e0*/  FADD.FTZ R170, R173, R166 ;  /* 0x000000a6adaa7221 */ /* 0x000fc80000010000 */
[----:B------:R-:W-:-:S07]  /*299f0*/  IMAD.MOV.U32 R179, RZ, RZ, R170 ;  /* 0x000000ffffb37224 */ /* 0x000fce00078e00aa */
[----:B------:R-:W-:Y:S05]  /*29a00*/  WARPSYNC.COLLECTIVE R174, `(.L_x_18065) ;  /* 0x00000000ae087348 */ /* 0x000fea0003c00000 */
[----:B------:R0:W1:Y:S02]  /*29a10*/  SHFL.BFLY P2, R177, R179, R176, R181 ;  /* 0x0c0000b0b3b17389 */ /* 0x00006400000400b5 */
[----:B01----:R-:W-:Y:S05]  /*29a20*/  ENDCOLLECTIVE ;  /* 0x000000000000791b */ /* 0x003fea0003800000 */
.L_x_18065:
[----:B------:R-:W-:Y:S02]  /*29a30*/  IMAD.MOV.U32 R176, RZ, RZ, 0x8 ;  /* 0x00000008ffb07424 */ /* 0x000fe400078e00ff */
[----:B------:R-:W-:-:S04]  /*29a40*/  IMAD.MOV.U32 R175, RZ, RZ, R177 ;  /* 0x000000ffffaf7224 */ /* 0x000fc800078e00b1 */
[----:B------:R-:W-:-:S05]  /*29a50*/  FADD.FTZ R175, R170, R175 ;  /* 0x000000afaaaf7221 */ /* 0x000fca0000010000 */
[----:B------:R-:W-:-:S07]  /*29a60*/  MOV R179, R175 ;  /* 0x000000af00b37202 */ /* 0x000fce0000000f00 */
[----:B------:R-:W-:Y:S05]  /*29a70*/  WARPSYNC.COLLECTIVE R174, `(.L_x_18066) ;  /* 0x00000000ae087348 */ /* 0x000fea0003c00000 */
[----:B------:R0:W1:Y:S02]  /*29a80*/  SHFL.BFLY P2, R177, R179, R176, R181 ;  /* 0x0c0000b0b3b17389 */ /* 0x00006400000400b5 */
[----:B01----:R-:W-:Y:S05]  /*29a90*/  ENDCOLLECTIVE ;  /* 0x000000000000791b */ /* 0x003fea0003800000 */
.L_x_18066:
[----:B------:R-:W-:Y:S01]  /*29aa0*/  HFMA2 R176, -RZ, RZ, 0, 9.5367431640625e-07 ;  /* 0x00000010ffb07431 */ /* 0x000fe200000001ff */
[----:B------:R-:W-:-:S05]  /*29ab0*/  MOV R166, R177 ;  /* 0x000000b100a67202 */ /* 0x000fca0000000f00 */
[----:B------:R-:W-:Y:S02]  /*29ac0*/  FADD.FTZ R172, R175, R166 ;  /* 0x000000a6afac7221 */ /* 0x000fe40000010000 */
[----:B------:R-:W0:Y:S02]  /*29ad0*/  LDC R166, c[0x0][0x400] ;  /* 0x00010000ffa67b82 */ /* 0x000e240000000800 */
[----:B------:R-:W-:-:S07]  /*29ae0*/  IMAD.MOV.U32 R179, RZ, RZ, R172 ;  /* 0x000000ffffb37224 */ /* 0x000fce00078e00ac */
[----:B0-----:R-:W-:Y:S05]  /*29af0*/  WARPSYNC.COLLECTIVE R174, `(.L_x_18067) ;  /* 0x00000000ae087348 */ /* 0x001fea0003c00000 */
[----:B------:R1:W2:Y:S02]  /*29b00*/  SHFL.BFLY P2, R177, R179, R176, R181 ;  /* 0x0c0000b0b3b17389 */ /* 0x0002a400000400b5 */
[----:B012---:R-:W-:Y:S05]  /*29b10*/  ENDCOLLECTIVE ;  /* 0x000000000000791b */ /* 0x007fea0003800000 */
.L_x_18067:
[----:B------:R-:W-:Y:S01]  /*29b20*/  MOV R176, 0x1 ;  /* 0x0000000100b07802 */ /* 0x000fe20000000f00 */
        /* <DEDUP_REMOVED lines=86> */
.L_x_18068:
[----:B------:R-:W-:Y:S02]  /*2a090*/  IMAD.MOV.U32 R176, RZ, RZ, 0x2 ;  /* 0x00000002ffb07424 */ /* 0x000fe400078e00ff */
[----:B------:R-:W-:-:S04]  /*2a0a0*/  IMAD.MOV.U32 R173, RZ, RZ, R177 ;  /* 0x000000ffffad7224 */ /* 0x000fc800078e00b1 */
[----:B------:R-:W-:-:S05]  /*2a0b0*/  FADD.FTZ R173, R0, R173 ;  /* 0x000000ad00ad7221 */ /* 0x000fca0000010000 */
[----:B------:R-:W-:-:S07]  /*2a0c0*/  MOV R179, R173 ;  /* 0x000000ad00b37202 */ /* 0x000fce0000000f00 */
[----:B------:R-:W-:Y:S05]  /*2a0d0*/  WARPSYNC.COLLECTIVE R174, `(.L_x_18069) ;  /* 0x00000000ae087348 */ /* 0x000fea0003c00000 */
[----:B------:R0:W1:Y:S02]  /*2a0e0*/  SHFL.BFLY P2, R177, R179, R176, R181 ;  /* 0x0c0000b0b3b17389 */ /* 0x00006400000400b5 */
[----:B01----:R-:W-:Y:S05]  /*2a0f0*/  ENDCOLLECTIVE ;  /* 0x000000000000791b */ /* 0x003fea0003800000 */
.L_x_18069:
[----:B------:R-:W-:Y:S01]  /*2a100*/  HFMA2 R176, -RZ, RZ, 0, 2.384185791015625e-07 ;  /* 0x00000004ffb07431 */ /* 0x000fe200000001ff */
[----:B------:R-:W-:-:S05]  /*2a110*/  MOV R170, R177 ;  /* 0x000000b100aa7202 */ /* 0x000fca0000000f00 */
[----:B------:R-:W-:-:S04]  /*2a120*/  FADD.FTZ R170, R173, R170 ;  /* 0x000000aaadaa7221 */ /* 0x000fc80000010000 */
[----:B------:R-:W-:-:S07]  /*2a130*/  IMAD.MOV.U32 R179, RZ, RZ, R170 ;  /* 0x000000ffffb37224 */ /* 0x000fce00078e00aa */
[----:B------:R-:W-:Y:S05]  /*2a140*/  WARPSYNC.COLLECTIVE R174, `(.L_x_18070) ;  /* 0x00000000ae087348 */ /* 0x000fea0003c00000 */
[----:B------:R0:W1:Y:S02]  /*2a150*/  SHFL.BFLY P2, R177, R179, R176, R181 ;  /* 0x0c0000b0b3b17389 */ /* 0x00006400000400b5 */
[----:B01----:R-:W-:Y:S05]  /*2a160*/  ENDCOLLECTIVE ;  /* 0x000000000000791b */ /* 0x003fea0003800000 */
.L_x_18070:
[----:B------:R-:W-:Y:S02]  /*2a170*/  IMAD.MOV.U32 R176, RZ, RZ, 0x8 ;  /* 0x00000008ffb07424 */ /* 0x000fe400078e00ff */
[----:B------:R-:W-:-:S04]  /*2a180*/  IMAD.MOV.U32 R175, RZ, RZ, R177 ;  /* 0x000000ffffaf7224 */ /* 0x000fc800078e00b1 */
[----:B------:R-:W-:-:S05]  /*2a190*/  FADD.FTZ R175, R170, R175 ;  /* 0x000000afaaaf7221 */ /* 0x000fca0000010000 */
[----:B------:R-:W-:-:S07]  /*2a1a0*/  MOV R179, R175 ;  /* 0x000000af00b37202 */ /* 0x000fce0000000f00 */
[----:B------:R-:W-:Y:S05]  /*2a1b0*/  WARPSYNC.COLLECTIVE R174, `(.L_x_18071) ;  /* 0x00000000ae087348 */ /* 0x000fea0003c00000 */
[----:B------:R0:W1:Y:S02]  /*2a1c0*/  SHFL.BFLY P2, R177, R179, R176, R181 ;  /* 0x0c0000b0b3b17389 */ /* 0x00006400000400b5 */
[----:B01----:R-:W-:Y:S05]  /*2a1d0*/  ENDCOLLECTIVE ;  /* 0x000000000000791b */ /* 0x003fea0003800000 */
.L_x_18071:
[----:B------:R-:W-:Y:S01]  /*2a1e0*/  HFMA2 R176, -RZ, RZ, 0, 9.5367431640625e-07 ;  /* 0x00000010ffb07431 */ /* 0x000fe200000001ff */
[----:B------:R-:W-:-:S05]  /*2a1f0*/  MOV R172, R177 ;  /* 0x000000b100ac7202 */ /* 0x000fca0000000f00 */
[----:B------:R-:W-:-:S04]  /*2a200*/  FADD.FTZ R172, R175, R172 ;  /* 0x000000acafac7221 */ /* 0x000fc80000010000 */
[----:B------:R-:W-:-:S07]  /*2a210*/  IMAD.MOV.U32 R179, RZ, RZ, R172 ;  /* 0x000000ffffb37224 */ /* 0x000fce00078e00ac */
[----:B------:R-:W-:Y:S05]  /*2a220*/  WARPSYNC.COLLECTIVE R174, `(.L_x_18072) ;  /* 0x00000000ae087348 */ /* 0x000fea0003c00000 */
[----:B------:R0:W1:Y:S02]  /*2a230*/  SHFL.BFLY P2, R177, R179, R176, R181 ;  /* 0x0c0000b0b3b17389 */ /* 0x00006400000400b5 */
[----:B01----:R-:W-:Y:S05]  /*2a240*/  ENDCOLLECTIVE ;  /* 0x000000000000791b */ /* 0x003fea0003800000 */
.L_x_18072:
[----:B------:R-:W-:Y:S05]  /*2a250*/  BRA `(.L_x_18073) ;  /* 0xffffffdc004c7947 */ /* 0x000fea000383ffff */
.L_x_18074:
        /* <DEDUP_REMOVED lines=10> */
.L_x_28005:


//--------------------- .text._ZN10layer_norm31ln_parallel_residual_fwd_kernelINS_13Kernel_traitsI6__halfS2_fS2_fjLj1280ELj1ELj4ELj1ELj16ENS_18Kernel_traits_baseILj1280ES2_S2_fS2_fjLj128EEEEELb1ELb1ELb0EEEvNS_9FwdParamsE --------------------------
	.section	.text._ZN10layer_norm31ln_parallel_residual_fwd_kernelINS_13Kernel_traitsI6__halfS2_fS2_fjLj1280ELj1ELj4ELj1ELj16ENS_18Kernel_traits_baseILj1280ES2_S2_fS2_fjLj128EEEEELb1ELb1ELb0EEEvNS_9FwdParamsE,"ax",@progbits
	.align	128
        .global         _ZN10layer_norm31ln_parallel_residual_fwd_kernelINS_13Kernel_traitsI6__halfS2_fS2_fjLj1280ELj1ELj4ELj1ELj16ENS_18Kernel_traits_baseILj1280ES2_S2_fS2_fjLj128EEEEELb1ELb1ELb0EEEvNS_9FwdParamsE
        .type           _ZN10layer_norm31ln_parallel_residual_fwd_kernelINS_13Kernel_traitsI6__halfS2_fS2_fjLj1280ELj1ELj4ELj1ELj16ENS_18Kernel_traits_baseILj1280ES2_S2_fS2_fjLj128EEEEELb1ELb1ELb0EEEvNS_9FwdParamsE,@function
        .size           _ZN10layer_norm31ln_parallel_residual_fwd_kernelINS_13Kernel_traitsI6__halfS2_fS2_fjLj1280ELj1ELj4ELj1ELj16ENS_18Kernel_traits_baseILj1280ES2_S2_fS2_fjLj128EEEEELb1ELb1ELb0EEEvNS_9FwdParamsE,(.L_x_28006 - _ZN10layer_norm31ln_parallel_residual_fwd_kernelINS_13Kernel_traitsI6__halfS2_fS2_fjLj1280ELj1ELj4ELj1ELj16ENS_18Kernel_traits_baseILj1280ES2_S2_fS2_fjLj128EEEEELb1ELb1ELb0EEEvNS_9FwdParamsE)
        .other          _ZN10layer_norm31ln_parallel_residual_fwd_kernelINS_13Kernel_traitsI6__halfS2_fS2_fjLj1280ELj1ELj4ELj1ELj16ENS_18Kernel_traits_baseILj1280ES2_S2_fS2_fjLj128EEEEELb1ELb1ELb0EEEvNS_9FwdParamsE,@"STO_CUDA_ENTRY STV_DEFAULT"
_ZN10layer_norm31ln_parallel_residual_fwd_kernelINS_13Kernel_traitsI6__halfS2_fS2_fjLj1280ELj1ELj4ELj1ELj16ENS_18Kernel_traits_baseILj1280ES2_S2_fS2_fjLj128EEEEELb1ELb1ELb0EEEvNS_9FwdParamsE:
.text._ZN10layer_norm31ln_parallel_residual_fwd_kernelINS_13Kernel_traitsI6__halfS2_fS2_fjLj1280ELj1ELj4ELj1ELj16ENS_18Kernel_traits_baseILj1280ES2_S2_fS2_fjLj128EEEEELb1ELb1ELb0EEEvNS_9FwdParamsE:
        /* <DEDUP_REMOVED lines=31> */
[----:B------:R-:W-:Y:S02]  /*01f0*/  LOP3.LUT R3, R39, 0x1f, RZ, 0x3c, !PT ;  /* 0x0000001f27037812 */ /* 0x000fe400078e3cff */
[----:B0-----:R-:W-:-:S02]  /*0200*/  @P0 IADD3 R0, P1, PT, R4, R7, RZ ;  /* 0x0000000704000210 */ /* 0x001fc40007f3e0ff */
[----:B------:R-:W-:Y:S02]  /*0210*/  LEA.HI R2, R2, R13, RZ, 0x3 ;  /* 0x0000000d02027211 */ /* 0x000fe400078f18ff */
[----:B------:R-:W-:Y:S01]  /*0220*/  @P0 IADD3.X R9, PT, PT, RZ, R5, RZ, P1, !PT ;  /* 0x00000005ff090210 */ /* 0x000fe20000ffe4ff */
        /* <DEDUP_REMOVED lines=65> */
.L_x_18076:
        /* <DEDUP_REMOVED lines=14> */
[----:B------:R-:W5:Y:S02]  /*0720*/  @P4 LDG.E.128 R120, desc[UR6][R4.64] ;  /* 0x0000000604784981 */ /* 0x000f64000c1e1d00 */
[----:B------:R-:W0:Y:S01]  /*0730*/  @P3 LDC.64 R20, c[0x0][0x3d0] ;  /* 0x0000f400ff143b82 */ /* 0x000e220000000a00 */
[----:B-1----:R-:W-:-:S04]  /*0740*/  @P0 IMAD.WIDE.U32 R6, R39, 0x10, R6 ;  /* 0x0000001027060825 */ /* 0x002fc800078e0006 */
[----:B------:R-:W-:Y:S01]  /*0750*/  @P0 VIADD R39, R39, 0x20 ;  /* 0x0000002027270836 */ /* 0x000fe20000000000 */
[----:B------:R-:W5:Y:S03]  /*0760*/  @P0 LDG.E.128 R116, desc[UR6][R6.64] ;  /* 0x0000000606740981 */ /* 0x000f66000c1e1d00 */
[----:B--2---:R-:W-:-:S04]  /*0770*/  @P1 IMAD.WIDE.U32 R12, R39, 0x10, R12 ;  /* 0x00000010270c1825 */ /* 0x004fc800078e000c */
[----:B------:R-:W-:Y:S01]  /*0780*/  @P1 VIADD R39, R39, 0x20 ;  /* 0x0000002027271836 */ /* 0x000fe20000000000 */
[----:B------:R1:W5:Y:S03]  /*0790*/  @P1 LDG.E.128 R96, desc[UR6][R12.64] ;  /* 0x000000060c601981 */ /* 0x000366000c1e1d00 */
[C---:B---3--:R-:W-:Y:S01]  /*07a0*/  @P2 IMAD.WIDE.U32 R36, R39.reuse, 0x10, R16 ;  /* 0x0000001027242825 */ /* 0x048fe200078e0010 */
[----:B------:R-:W-:-:S04]  /*07b0*/  @P2 IADD3 R39, PT, PT, R39, 0x20, RZ ;  /* 0x0000002027272810 */ /* 0x000fc80007ffe0ff */
[----:B------:R2:W5:Y:S01]  /*07c0*/  @P2 LDG.E.128 R92, desc[UR6][R36.64] ;  /* 0x00000006245c2981 */ /* 0x000562000c1e1d00 */
[----:B0-----:R-:W-:-:S05]  /*07d0*/  @P3 IMAD.WIDE.U32 R2, R39, 0x10, R20 ;  /* 0x0000001027023825 */ /* 0x001fca00078e0014 */
[----:B------:R2:W5:Y:S01]  /*07e0*/  @P3 LDG.E.128 R28, desc[UR6][R2.64] ;  /* 0x00000006021c3981 */ /* 0x000562000c1e1d00 */
[----:B------:R-:W-:Y:S01]  /*07f0*/  IMAD.MOV.U32 R26, RZ, RZ, RZ ;  /* 0x000000ffff1a7224 */ /* 0x000fe200078e00ff */
[----:B------:R-:W-:Y:S01]  /*0800*/  CS2R R24, SRZ ;  /* 0x0000000000187805 */ /* 0x000fe2000001ff00 */
[----:B------:R-:W-:Y:S01]  /*0810*/  IMAD.MOV.U32 R22, RZ, RZ, RZ ;  /* 0x000000ffff167224 */ /* 0x000fe200078e00ff */
[----:B------:R-:W-:Y:S02]  /*0820*/  CS2R R20, SRZ ;  /* 0x0000000000147805 */ /* 0x000fe4000001ff00 */
[----:B------:R-:W-:Y:S01]  /*0830*/  CS2R R16, SRZ ;  /* 0x0000000000107805 */ /* 0x000fe2000001ff00 */
[----:B------:R-:W-:Y:S01]  /*0840*/  IMAD.MOV.U32 R14, RZ, RZ, RZ ;  /* 0x000000ffff0e7224 */ /* 0x000fe200078e00ff */
[----:B-1----:R-:W-:Y:S01]  /*0850*/  CS2R R12, SRZ ;  /* 0x00000000000c7805 */ /* 0x002fe2000001ff00 */
[----:B------:R-:W-:Y:S01]  /*0860*/  @P4 IMAD.MOV.U32 R15, RZ, RZ, RZ ;  /* 0x000000ffff0f4224 */ /* 0x000fe200078e00ff */
[----:B------:R-:W-:-:S02]  /*0870*/  @P3 CS2R R34, SRZ ;  /* 0x0000000000223805 */ /* 0x000fc4000001ff00 */
[----:B------:R-:W-:Y:S02]  /*0880*/  @P3 CS2R R32, SRZ ;  /* 0x0000000000203805 */ /* 0x000fe4000001ff00 */
[----:B------:R-:W-:Y:S01]  /*0890*/  @P0 MOV R19, RZ ;  /* 0x000000ff00130202 */ /* 0x000fe20000000f00 */
[----:B------:R-:W-:Y:S02]  /*08a0*/  @P1 IMAD.MOV.U32 R23, RZ, RZ, RZ ;  /* 0x000000ffff171224 */ /* 0x000fe400078e00ff */
[----:B--2---:R-:W-:-:S07]  /*08b0*/  @P2 IMAD.MOV.U32 R27, RZ, RZ, RZ ;  /* 0x000000ffff1b2224 */ /* 0x004fce00078e00ff */
.L_x_18077:
[----:B------:R-:W-:Y:S05]  /*08c0*/  BSYNC.RECONVERGENT B0 ;  /* 0x0000000000007941 */ /* 0x000fea0003800200 */
.L_x_18075:
[----:B------:R-:W0:Y:S02]  /*08d0*/  LDCU UR8, c[0x0][0x384] ;  /* 0x00007080ff0877ac */ /* 0x000e240008000800 */
[----:B0-----:R-:W-:-:S13]  /*08e0*/  ISETP.GE.AND P0, PT, R124, UR8, PT ;  /* 0x000000087c007c0c */ /* 0x001fda000bf06270 */
[----:B------:R-:W-:Y:S05]  /*08f0*/  @P0 EXIT ;  /* 0x000000000000094d */ /* 0x000fea0003800000 */
[----:B------:R-:W-:Y:S01]  /*0900*/  IMAD.HI.U32 R2, R11, -0x326172a9, RZ ;  /* 0xcd9e8d570b027827 */ /* 0x000fe200078e00ff */
[----:B------:R-:W0:Y:S03]  /*0910*/  LDCU.64 UR8, c[0x0][0x398] ;  /* 0x00007300ff0877ac */ /* 0x000e260008000a00 */
[----:B------:R-:W-:Y:S01]  /*0920*/  IMAD.HI.U32 R3, R10, -0x2daee0ad, RZ ;  /* 0xd2511f530a037827 */ /* 0x000fe200078e00ff */
[----:B------:R-:W-:-:S03]  /*0930*/  LOP3.LUT R2, R9, UR4, R2, 0x96, !PT ;  /* 0x0000000409027c12 */ /* 0x000fc6000f8e9602 */
[----:B------:R-:W-:Y:S01]  /*0940*/  IMAD R7, R10, -0x2daee0ad, RZ ;  /* 0xd2511f530a077824 */ /* 0x000fe200078e02ff */
[----:B------:R-:W-:Y:S01]  /*0950*/  LOP3.LUT R3, R3, UR5, RZ, 0x3c, !PT ;  /* 0x0000000503037c12 */ /* 0x000fe2000f8e3cff */
[----:B------:R-:W-:-:S04]  /*0960*/  IMAD.HI.U32 R6, R2, -0x2daee0ad, RZ ;  /* 0xd2511f5302067827 */ /* 0x000fc800078e00ff */
[----:B------:R-:W-:Y:S01]  /*0970*/  IMAD R5, R11, -0x326172a9, RZ ;  /* 0xcd9e8d570b057824 */ /* 0x000fe200078e02ff */
[----:B------:R-:W-:Y:S01]  /*0980*/  LOP3.LUT R6, R7, UR12, R6, 0x96, !PT ;  /* 0x0000000c07067c12 */ /* 0x000fe2000f8e9606 */
[----:B------:R-:W-:Y:S01]  /*0990*/  IMAD.HI.U32 R4, R3, -0x326172a9, RZ ;  /* 0xcd9e8d5703047827 */ /* 0x000fe200078e00ff */
[----:B------:R-:W1:Y:S03]  /*09a0*/  LDCU UR12, c[0x0][0x408] ;  /* 0x00008100ff0c77ac */ /* 0x000e660008000800 */
[----:B------:R-:W-:Y:S01]  /*09b0*/  IMAD R36, R2, -0x2daee0ad, RZ ;  /* 0xd2511f5302247824 */ /* 0x000fe200078e02ff */
[----:B------:R-:W-:Y:S01]  /*09c0*/  LOP3.LUT R4, R5, UR10, R4, 0x96, !PT ;  /* 0x0000000a05047c12 */ /* 0x000fe2000f8e9604 */
[----:B------:R-:W-:Y:S01]  /*09d0*/  IMAD R3, R3, -0x326172a9, RZ ;  /* 0xcd9e8d5703037824 */ /* 0x000fe200078e02ff */
[----:B------:R-:W2:Y:S01]  /*09e0*/  LDCU.64 UR10, c[0x0][0x3a0] ;  /* 0x00007400ff0a77ac */ /* 0x000ea20008000a00 */
[----:B------:R-:W-:-:S04]  /*09f0*/  IMAD.HI.U32 R2, R6, -0x326172a9, RZ ;  /* 0xcd9e8d5706027827 */ /* 0x000fc800078e00ff */
[C---:B------:R-:W-:Y:S01]  /*0a00*/  IMAD.HI.U32 R5, R4.reuse, -0x2daee0ad, RZ ;  /* 0xd2511f5304057827 */ /* 0x040fe200078e00ff */
[----:B------:R-:W-:Y:S01]  /*0a10*/  LOP3.LUT R2, R3, UR13, R2, 0x96, !PT ;  /* 0x0000000d03027c12 */ /* 0x000fe2000f8e9602 */
[----:B------:R-:W3:Y:S02]  /*0a20*/  LDCU UR13, c[0x0][0x388] ;  /* 0x00007100ff0d77ac */ /* 0x000ee40008000800 */
[----:B------:R-:W-:Y:S01]  /*0a30*/  IMAD R7, R4, -0x2daee0ad, RZ ;  /* 0xd2511f5304077824 */ /* 0x000fe200078e02ff */
[----:B------:R-:W-:Y:S01]  /*0a40*/  LOP3.LUT R5, R36, UR14, R5, 0x96, !PT ;  /* 0x0000000e24057c12 */ /* 0x000fe2000f8e9605 */
[----:B------:R-:W-:Y:S01]  /*0a50*/  IMAD.HI.U32 R4, R2, -0x2daee0ad, RZ ;  /* 0xd2511f5302047827 */ /* 0x000fe200078e00ff */
[----:B------:R-:W4:Y:S03]  /*0a60*/  LDCU.U8 UR14, c[0x0][0x410] ;  /* 0x00008200ff0e77ac */ /* 0x000f260008000000 */
[----:B------:R-:W-:Y:S01]  /*0a70*/  IMAD R6, R6, -0x326172a9, RZ ;  /* 0xcd9e8d5706067824 */ /* 0x000fe200078e02ff */
[----:B------:R-:W-:Y:S01]  /*0a80*/  LOP3.LUT R4, R7, UR16, R4, 0x96, !PT ;  /* 0x0000001007047c12 */ /* 0x000fe2000f8e9604 */
[----:B------:R-:W-:-:S04]  /*0a90*/  IMAD.HI.U32 R3, R5, -0x326172a9, RZ ;  /* 0xcd9e8d5705037827 */ /* 0x000fc800078e00ff */
        /* <DEDUP_REMOVED lines=37> */
[----:B------:R-:W-:Y:S02]  /*0cf0*/  HFMA2 R4, -RZ, RZ, 0, 0 ;  /* 0x00000000ff047431 */ /* 0x000fe400000001ff */
[----:B------:R-:W-:Y:S01]  /*0d00*/  IMAD R3, R2, -0x2daee0ad, RZ ;  /* 0xd2511f5302037824 */ /* 0x000fe200078e02ff */
[----:B------:R-:W-:Y:S01]  /*0d10*/  LOP3.LUT R6, R5, UR27, R6, 0x96, !PT ;  /* 0x0000001b05067c12 */ /* 0x000fe2000f8e9606 */
[----:B------:R-:W-:Y:S01]  /*0d20*/  IMAD R2, R37, -0x326172a9, RZ ;  /* 0xcd9e8d5725027824 */ /* 0x000fe200078e02ff */
[----:B01234-:R-:W-:-:S07]  /*0d30*/  LOP3.LUT R5, R0, 0x3, RZ, 0xc0, !PT ;  /* 0x0000000300057812 */ /* 0x01ffce00078ec0ff */
.L_x_18713:
[----:B------:R-:W0:Y:S01]  /*0d40*/  S2R R88, SR_TID.X ;  /* 0x0000000000587919 */ /* 0x000e220000002100 */
[----:B------:R-:W-:Y:S01]  /*0d50*/  IMAD R0, R124, UR13, RZ ;  /* 0x0000000d7c007c24 */ /* 0x000fe2000f8e02ff */
[----:B------:R-:W-:Y:S01]  /*0d60*/  LOP3.LUT P0, RZ, R8, 0x200, RZ, 0xc0, !PT ;  /* 0x0000020008ff7812 */ /* 0x000fe2000780c0ff */
[----:B------:R-:W-:Y:S03]  /*0d70*/  BSSY.RECONVERGENT B0, `(.L_x_18078) ;  /* 0x000095b000007945 */ /* 0x000fe60003800200 */
[----:B------:R-:W-:-:S04]  /*0d80*/  SHF.R.S32.HI R89, RZ, 0x1f, R0 ;  /* 0x0000001fff597819 */ /* 0x000fc80000011400 */
[----:B------:R-:W-:Y:S02]  /*0d90*/  LEA.HI R0, R89, R0, RZ, 0x3 ;  /* 0x0000000059007211 */ /* 0x000fe400078f18ff */
[----:B0-----:R-:W-:-:S04]  /*0da0*/  LOP3.LUT R88, R88, 0x1f, RZ, 0xc0, !PT ;  /* 0x0000001f58587812 */ /* 0x001fc800078ec0ff */
        /* <DEDUP_REMOVED lines=36> */
.L_x_18083:
        /* <DEDUP_REMOVED lines=13> */
.L_x_18085:
[----:B------:R-:W-:Y:S05]  /*10c0*/  BSYNC.RECONVERGENT B2 ;  /* 0x0000000000027941 */ /* 0x000fea0003800200 */
.L_x_18084:
        /* <DEDUP_REMOVED lines=61> */
.L_x_18082:
[----:B------:R-:W-:Y:S05]  /*14a0*/  BSYNC.RECONVERGENT B1 ;  /* 0x0000000000017941 */ /* 0x000fea0003800200 */
.L_x_18081:
        /* <DEDUP_REMOVED lines=21> */
.L_x_18088:
        /* <DEDUP_REMOVED lines=13> */
.L_x_18090:
[----:B------:R-:W-:Y:S05]  /*16d0*/  BSYNC.RECONVERGENT B2 ;  /* 0x0000000000027941 */ /* 0x000fea0003800200 */
.L_x_18089:
        /* <DEDUP_REMOVED lines=56> */
[----:B------:R-:W-:Y:S01]  /*1a60*/  UIADD3 UR16, UPT, UPT, UR5, -0x695add53, URZ ;  /* 0x96a522ad05107890 */ /* 0x000fe2000fffe0ff */
[----:B------:R-:W-:Y:S01]  /*1a70*/  MOV R3, R109 ;  /* 0x0000006d00037202 */ /* 0x000fe20000000f00 */
[----:B------:R-:W-:-:S04]  /*1a80*/  IMAD.MOV.U32 R109, RZ, RZ, R48 ;  /* 0x000000ffff6d7224 */ /* 0x000fc800078e0030 */
[----:B------:R-:W-:-:S07]  /*1a90*/  LOP3.LUT R7, R50, UR16, R49, 0x96, !PT ;  /* 0x0000001032077c12 */ /* 0x000fce000f8e9631 */
.L_x_18087:
[----:B------:R-:W-:Y:S05]  /*1aa0*/  BSYNC.RECONVERGENT B1 ;  /* 0x0000000000017941 */ /* 0x000fea0003800200 */
.L_x_18086:
        /* <DEDUP_REMOVED lines=19> */
.L_x_18093:
        /* <DEDUP_REMOVED lines=13> */
.L_x_18095:
[----:B------:R-:W-:Y:S05]  /*1cb0*/  BSYNC.RECONVERGENT B2 ;  /* 0x0000000000027941 */ /* 0x000fea0003800200 */
.L_x_18094:
        /* <DEDUP_REMOVED lines=56> */
[----:B------:R-:W-:Y:S02]  /*2040*/  IMAD.MOV.U32 R3, RZ, RZ, R109 ;  /* 0x000000ffff037224 */ /* 0x000fe400078e006d */
[----:B------:R-:W-:Y:S02]  /*2050*/  IMAD.MOV.U32 R109, RZ, RZ, R48 ;  /* 0x000000ffff6d7224 */ /* 0x000fe400078e0030 */
[----:B------:R-:W-:Y:S01]  /*2060*/  LOP3.LUT R7, R50, UR16, R49, 0x96, !PT ;  /* 0x0000001032077c12 */ /* 0x000fe2000f8e9631 */
[----:B------:R-:W-:-:S07]  /*2070*/  HFMA2 R49, -RZ, RZ, 0, 0 ;  /* 0x00000000ff317431 */ /* 0x000fce00000001ff */
.L_x_18092:
[----:B------:R-:W-:Y:S05]  /*2080*/  BSYNC.RECONVERGENT B1 ;  /* 0x0000000000017941 */ /* 0x000fea0003800200 */
.L_x_18091:
[----:B------:R-:W-:Y:S01]  /*2090*/  I2FP.F32.U32 R48, R3 ;  /* 0x0000000300307245 */ /* 0x000fe20000201000 */
[----:B------:R-:W-:Y:S01]  /*20a0*/  BSSY.RECONVERGENT B1, `(.L_x_18096) ;  /* 0x000005c000017945 */ /* 0x000fe20003800200 */
[----:B------:R-:W-:Y:S01]  /*20b0*/  ISETP.NE.AND P2, PT, R49, 0x1, PT ;  /* 0x000000013100780c */ /* 0x000fe20003f45270 */
[----:B------:R-:W-:Y:S01]  /*20c0*/  HADD2.F32 R88, -RZ, R53.H0_H0 ;  /* 0x20000035ff587230 */ /* 0x000fe20000004100 */
[----:B------:R-:W-:Y:S01]  /*20d0*/  LOP3.LUT R8, R8, 0xfffffffb, RZ, 0xc0, !PT ;  /* 0xfffffffb08087812 */ /* 0x000fe200078ec0ff */
[----:B------:R-:W-:Y:S01]  /*20e0*/  FFMA.FTZ R3, R48, R91, 1.1641532182693481445e-10 ;  /* 0x2f00000030037423 */ /* 0x000fe2000001005b */
[----:B------:R-:W-:-:S04]  /*20f0*/  IMAD.MOV.U32 R50, RZ, RZ, 0x2 ;  /* 0x00000002ff327424 */ /* 0x000fc800078e00ff */
        /* <DEDUP_REMOVED lines=12> */
.L_x_18098:
        /* <DEDUP_REMOVED lines=13> */
.L_x_18100:
[----:B------:R-:W-:Y:S05]  /*2290*/  BSYNC.RECONVERGENT B2 ;  /* 0x0000000000027941 */ /* 0x000fea0003800200 */
.L_x_18099:
        /* <DEDUP_REMOVED lines=56> */
[----:B------:R-:W-:Y:S01]  /*2620*/  IMAD.MOV.U32 R3, RZ, RZ, R109 ;  /* 0x000000ffff037224 */ /* 0x000fe200078e006d */
[----:B------:R-:W-:-:S03]  /*2630*/  MOV R109, R48 ;  /* 0x00000030006d7202 */ /* 0x000fc60000000f00 */
[----:B------:R-:W-:Y:S01]  /*2640*/  LOP3.LUT R7, R50, UR16, R49, 0x96, !PT ;  /* 0x0000001032077c12 */ /* 0x000fe2000f8e9631 */
[----:B------:R-:W-:-:S07]  /*2650*/  IMAD.MOV.U32 R50, RZ, RZ, RZ ;  /* 0x000000ffff327224 */ /* 0x000fce00078e00ff */
.L_x_18097:
[----:B------:R-:W-:Y:S05]  /*2660*/  BSYNC.RECONVERGENT B1 ;  /* 0x0000000000017941 */ /* 0x000fea0003800200 */
.L_x_18096:
[----:B------:R-:W-:Y:S01]  /*2670*/  I2FP.F32.U32 R48, R3 ;  /* 0x0000000300307245 */ /* 0x000fe20000201000 */
[----:B------:R-:W-:Y:S01]  /*2680*/  BSSY.RECONVERGENT B1, `(.L_x_18101) ;  /* 0x000005d000017945 */ /* 0x000fe20003800200 */
[----:B------:R-:W-:Y:S01]  /*2690*/  LOP3.LUT R8, R8, 0xfffffffd, RZ, 0xc0, !PT ;  /* 0xfffffffd08087812 */ /* 0x000fe200078ec0ff */
[----:B------:R-:W-:Y:S01]  /*26a0*/  IMAD.MOV.U32 R51, RZ, RZ, 0x2 ;  /* 0x00000002ff337424 */ /* 0x000fe200078e00ff */
[----:B------:R-:W-:Y:S01]  /*26b0*/  MOV R5, R2 ;  /* 0x0000000200057202 */ /* 0x000fe20000000f00 */
[----:B------:R-:W-:-:S05]  /*26c0*/  FFMA.FTZ R3, R48, R91, 1.1641532182693481445e-10 ;  /* 0x2f00000030037423 */ /* 0x000fca000001005b */
[----:B------:R-:W-:Y:S01]  /*26d0*/  FSETP.LE.FTZ.AND P2, PT, R3, R110, PT ;  /* 0x0000006e0300720b */ /* 0x000fe20003f53000 */
[----:B------:R-:W-:-:S12]  /*26e0*/  HADD2.F32 R3, -RZ, R53.H1_H1 ;  /* 0x30000035ff037230 */ /* 0x000fd80000004100 */
        /* <DEDUP_REMOVED lines=11> */
.L_x_18103:
        /* <DEDUP_REMOVED lines=13> */
.L_x_18105:
[----:B------:R-:W-:Y:S05]  /*2870*/  BSYNC.RECONVERGENT B2 ;  /* 0x0000000000027941 */ /* 0x000fea0003800200 */
.L_x_18104:
        /* <DEDUP_REMOVED lines=56> */
[----:B------:R-:W-:Y:S01]  /*2c00*/  MOV R2, R48 ;  /* 0x0000003000027202 */ /* 0x000fe20000000f00 */
[----:B------:R-:W-:-:S04]  /*2c10*/  IMAD.WIDE.U32 R48, R5, -0x2daee0ad, RZ ;  /* 0xd2511f5305307825 */ /* 0x000fc800078e00ff */
[----:B------:R-:W-:Y:S01]  /*2c20*/  IMAD.MOV.U32 R5, RZ, RZ, R109 ;  /* 0x000000ffff057224 */ /* 0x000fe200078e006d */
[----:B------:R-:W-:Y:S01]  /*2c30*/  LOP3.LUT R7, R50, UR16, R49, 0x96, !PT ;  /* 0x0000001032077c12 */ /* 0x000fe2000f8e9631 */
[----:B------:R-:W-:-:S07]  /*2c40*/  IMAD.MOV.U32 R109, RZ, RZ, R48 ;  /* 0x000000ffff6d7224 */ /* 0x000fce00078e0030 */
.L_x_18102:
[----:B------:R-:W-:Y:S05]  /*2c50*/  BSYNC.RECONVERGENT B1 ;  /* 0x0000000000017941 */ /* 0x000fea0003800200 */
.L_x_18101:
        /* <DEDUP_REMOVED lines=17> */
.L_x_18108:
        /* <DEDUP_REMOVED lines=13> */
.L_x_18110:
[----:B------:R-:W-:Y:S05]  /*2e40*/  BSYNC.RECONVERGENT B2 ;  /* 0x0000000000027941 */ /* 0x000fea0003800200 */
.L_x_18109:
        /* <DEDUP_REMOVED lines=57> */
[----:B------:R-:W-:-:S04]  /*31e0*/  IMAD.WIDE.U32 R50, R5, -0x2daee0ad, RZ ;  /* 0xd2511f5305327825 */ /* 0x000fc800078e00ff */
[----:B------:R-:W-:Y:S01]  /*31f0*/  IMAD.MOV.U32 R109, RZ, RZ, R50 ;  /* 0x000000ffff6d7224 */ /* 0x000fe200078e0032 */
[----:B------:R-:W-:Y:S01]  /*3200*/  LOP3.LUT R7, R52, UR16, R51, 0x96, !PT ;  /* 0x0000001034077c12 */ /* 0x000fe2000f8e9633 */
[----:B------:R-:W-:-:S07]  /*3210*/  IMAD.MOV.U32 R52, RZ, RZ, RZ ;  /* 0x000000ffff347224 */ /* 0x000fce00078e00ff */
.L_x_18107:
[----:B------:R-:W-:Y:S05]  /*3220*/  BSYNC.RECONVERGENT B1 ;  /* 0x0000000000017941 */ /* 0x000fea0003800200 */
.L_x_18106:
[----:B------:R-:W-:Y:S01]  /*3230*/  ISETP.NE.AND P4, PT, R52, 0x1, PT ;  /* 0x000000013400780c */ /* 0x000fe20003f85270 */
[----:B------:R-:W-:Y:S01]  /*3240*/  BSSY.RECONVERGENT B1, `(.L_x_18111) ;  /* 0x000005b000017945 */ /* 0x000fe20003800200 */
[----:B------:R-:W-:Y:S01]  /*3250*/  I2FP.F32.U32 R50, R49 ;  /* 0x0000003100327245 */ /* 0x000fe20000201000 */
[----:B------:R-:W-:Y:S02]  /*3260*/  HFMA2 R53, -RZ, RZ, 0, 1.1920928955078125e-07 ;  /* 0x00000002ff357431 */ /* 0x000fe400000001ff */
[----:B------:R-:W-:Y:S02]  /*3270*/  HADD2.F32 R49, -RZ, R54.H1_H1 ;  /* 0x30000036ff317230 */ /* 0x000fe40000004100 */
        /* <DEDUP_REMOVED lines=12> */
.L_x_18113:
        /* <DEDUP_REMOVED lines=13> */
.L_x_18115:
[----:B------:R-:W-:Y:S05]  /*3410*/  BSYNC.RECONVERGENT B2 ;  /* 0x0000000000027941 */ /* 0x000fea0003800200 */
.L_x_18114:
        /* <DEDUP_REMOVED lines=59> */
[----:B------:R-:W-:Y:S01]  /*37d0*/  IMAD.MOV.U32 R51, RZ, RZ, R109 ;  /* 0x000000ffff337224 */ /* 0x000fe200078e006d */
[----:B------:R-:W-:-:S07]  /*37e0*/  MOV R109, R50 ;  /* 0x00000032006d7202 */ /* 0x000fce0000000f00 */
.L_x_18112:
[----:B------:R-:W-:Y:S05]  /*37f0*/  BSYNC.RECONVERGENT B1 ;  /* 0x0000000000017941 */ /* 0x000fea0003800200 */
.L_x_18111:
        /* <DEDUP_REMOVED lines=17> */
.L_x_18118:
        /* <DEDUP_REMOVED lines=13> */
.L_x_18120:
[----:B------:R-:W-:Y:S05]  /*39e0*/  BSYNC.RECONVERGENT B2 ;  /* 0x0000000000027941 */ /* 0x000fea0003800200 */
.L_x_18119:
        /* <DEDUP_REMOVED lines=55> */
[----:B------:R-:W-:Y:S01]  /*3d60*/  MOV R2, R50 ;  /* 0x0000003200027202 */ /* 0x000fe20000000f00 */
[----:B------:R-:W-:-:S04]  /*3d70*/  IMAD.WIDE.U32 R50, R5, -0x2daee0ad, RZ ;  /* 0xd2511f5305327825 */ /* 0x000fc800078e00ff */
[----:B------:R-:W-:Y:S01]  /*3d80*/  HFMA2 R5, -RZ, RZ, 0, 0 ;  /* 0x00000000ff057431 */ /* 0x000fe200000001ff */
[----:B------:R-:W-:Y:S01]  /*3d90*/  LOP3.LUT R7, R52, UR16, R51, 0x96, !PT ;  /* 0x0000001034077c12 */ /* 0x000fe2000f8e9633 */
[----:B------:R-:W-:Y:S02]  /*3da0*/  IMAD.MOV.U32 R52, RZ, RZ, R109 ;  /* 0x000000ffff347224 */ /* 0x000fe400078e006d */
[----:B------:R-:W-:-:S07]  /*3db0*/  IMAD.MOV.U32 R109, RZ, RZ, R50 ;  /* 0x000000ffff6d7224 */ /* 0x000fce00078e0032 */
.L_x_18117:
[----:B------:R-:W-:Y:S05]  /*3dc0*/  BSYNC.RECONVERGENT B1 ;  /* 0x0000000000017941 */ /* 0x000fea0003800200 */
.L_x_18116:
[----:B------:R-:W-:Y:S01]  /*3dd0*/  I2FP.F32.U32 R52, R52 ;  /* 0x0000003400347245 */ /* 0x000fe20000201000 */
[----:B------:R-:W-:Y:S01]  /*3de0*/  FMUL.FTZ R90, R90, UR12 ;  /* 0x0000000c5a5a7c20 */ /* 0x000fe20008410000 */
[----:B------:R-:W-:Y:S01]  /*3df0*/  P2R R51, PR, RZ, 0x2 ;  /* 0x00000002ff337803 */ /* 0x000fe20000000000 */
[----:B------:R-:W-:Y:S01]  /*3e00*/  HADD2.F32 R55, -RZ, R55.H1_H1 ;  /* 0x30000037ff377230 */ /* 0x000fe20000004100 */
[----:B------:R-:W-:Y:S01]  /*3e10*/  LOP3.LUT P1, RZ, R8, 0x10, RZ, 0xc0, !PT ;  /* 0x0000001008ff7812 */ /* 0x000fe2000782c0ff */
[----:B------:R-:W-:Y:S01]  /*3e20*/  FFMA.FTZ R91, R52, R91, 1.1641532182693481445e-10 ;  /* 0x2f000000345b7423 */ /* 0x000fe2000001005b */
[----:B------:R-:W-:Y:S01]  /*3e30*/  FMUL.FTZ R52, R48, UR12 ;  /* 0x0000000c30347c20 */ /* 0x000fe20008410000 */
[----:B------:R-:W-:Y:S01]  /*3e40*/  FMUL.FTZ R3, R3, UR12 ;  /* 0x0000000c03037c20 */ /* 0x000fe20008410000 */
[----:B------:R-:W-:Y:S01]  /*3e50*/  LOP3.LUT P5, RZ, R8, 0x2, RZ, 0xc0, !PT ;  /* 0x0000000208ff7812 */ /* 0x000fe200078ac0ff */
[----:B------:R-:W-:Y:S01]  /*3e60*/  FMUL.FTZ R49, R49, UR12 ;  /* 0x0000000c31317c20 */ /* 0x000fe20008410000 */
        /* <DEDUP_REMOVED lines=28> */
.L_x_18080:
        /* <DEDUP_REMOVED lines=18> */
.L_x_18124:
        /* <DEDUP_REMOVED lines=13> */
.L_x_18126:
[----:B------:R-:W-:Y:S05]  /*4220*/  BSYNC.RECONVERGENT B2 ;  /* 0x0000000000027941 */ /* 0x000fea0003800200 */
.L_x_18125:
        /* <DEDUP_REMOVED lines=60> */
.L_x_18123:
[----:B------:R-:W-:Y:S05]  /*45f0*/  BSYNC.RECONVERGENT B1 ;  /* 0x0000000000017941 */ /* 0x000fea0003800200 */
.L_x_18122:
        /* <DEDUP_REMOVED lines=23> */
.L_x_18129:
        /* <DEDUP_REMOVED lines=13> */
.L_x_18131:
[----:B------:R-:W-:Y:S05]  /*4840*/  BSYNC.RECONVERGENT B2 ;  /* 0x0000000000027941 */ /* 0x000fea0003800200 */
.L_x_18130:
        /* <DEDUP_REMOVED lines=58> */
[----:B------:R-:W-:-:S07]  /*4bf0*/  IMAD.MOV.U32 R109, RZ, RZ, R48 ;  /* 0x000000ffff6d7224 */ /* 0x000fce00078e0030 */
.L_x_18128:
[----:B------:R-:W-:Y:S05]  /*4c00*/  BSYNC.RECONVERGENT B1 ;  /* 0x0000000000017941 */ /* 0x000fea0003800200 */
.L_x_18127:
[----:B------:R-:W-:Y:S01]  /*4c10*/  I2FP.F32.U32 R3, R3 ;  /* 0x0000000300037245 */ /* 0x000fe20000201000 */
[----:B------:R-:W-:Y:S01]  /*4c20*/  HADD2.F32 R49, -RZ, R36.H0_H0 ;  /* 0x20000024ff317230 */ /* 0x000fe20000004100 */
[----:B------:R-:W-:Y:S01]  /*4c30*/  ISETP.NE.AND P3, PT, R50, 0x1, PT ;  /* 0x000000013200780c */ /* 0x000fe20003f65270 */
[----:B------:R-:W-:Y:S02]  /*4c40*/  BSSY.RECONVERGENT B1, `(.L_x_18132) ;  /* 0x000005d000017945 */ /* 0x000fe40003800200 */
[----:B------:R-:W-:Y:S01]  /*4c50*/  FFMA.FTZ R48, R3, R114, 1.1641532182693481445e-10 ;  /* 0x2f00000003307423 */ /* 0x000fe20000010072 */
[----:B------:R-:W-:Y:S01]  /*4c60*/  FMUL.FTZ R49, R49, R112 ;  /* 0x0000007031317220 */ /* 0x000fe20000410000 */
[----:B------:R-:W-:-:S03]  /*4c70*/  IMAD.MOV.U32 R3, RZ, RZ, R2 ;  /* 0x000000ffff037224 */ /* 0x000fc600078e0002 */
[----:B------:R-:W-:Y:S02]  /*4c80*/  FSETP.GTU.FTZ.AND P2, PT, R48, R113, PT ;  /* 0x000000713000720b */ /* 0x000fe40003f5c000 */
[----:B------:R-:W-:Y:S02]  /*4c90*/  FSEL R48, R5, RZ, P4 ;  /* 0x000000ff05307208 */ /* 0x000fe40002000000 */
        /* <DEDUP_REMOVED lines=14> */
.L_x_18134:
        /* <DEDUP_REMOVED lines=13> */
.L_x_18136:
[----:B------:R-:W-:Y:S05]  /*4e50*/  BSYNC.RECONVERGENT B2 ;  /* 0x0000000000027941 */ /* 0x000fea0003800200 */
.L_x_18135:
        /* <DEDUP_REMOVED lines=59> */
.L_x_18133:
[----:B------:R-:W-:Y:S05]  /*5210*/  BSYNC.RECONVERGENT B1 ;  /* 0x0000000000017941 */ /* 0x000fea0003800200 */
.L_x_18132:
[----:B------:R-:W-:Y:S01]  /*5220*/  I2FP.F32.U32 R3, R3 ;  /* 0x0000000300037245 */ /* 0x000fe20000201000 */
[----:B------:R-:W-:Y:S01]  /*5230*/  BSSY.RECONVERGENT B1, `(.L_x_18137) ;  /* 0x000005d000017945 */ /* 0x000fe20003800200 */
[----:B------:R-:W-:Y:S01]  /*5240*/  ISETP.NE.AND P2, PT, R49, 0x1, PT ;  /* 0x000000013100780c */ /* 0x000fe20003f45270 */
[----:B------:R-:W-:Y:S01]  /*5250*/  IMAD.MOV.U32 R51, RZ, RZ, 0x2 ;  /* 0x00000002ff337424 */ /* 0x000fe200078e00ff */
[----:B------:R-:W-:Y:S01]  /*5260*/  LOP3.LUT R8, R8, 0xfffffff7, RZ, 0xc0, !PT ;  /* 0xfffffff708087812 */ /* 0x000fe200078ec0ff */
[----:B------:R-:W-:Y:S01]  /*5270*/  FFMA.FTZ R50, R3, R114, 1.1641532182693481445e-10 ;  /* 0x2f00000003327423 */ /* 0x000fe20000010072 */
[----:B------:R-:W-:Y:S01]  /*5280*/  HADD2.F32 R3, -RZ, R52.H1_H1 ;  /* 0x30000034ff037230 */ /* 0x000fe20000004100 */
        /* <DEDUP_REMOVED lines=13> */
.L_x_18139:
        /* <DEDUP_REMOVED lines=13> */
.L_x_18141:
[----:B------:R-:W-:Y:S05]  /*5430*/  BSYNC.RECONVERGENT B2 ;  /* 0x0000000000027941 */ /* 0x000fea0003800200 */
.L_x_18140:
        /* <DEDUP_REMOVED lines=60> */
.L_x_18138:
[----:B------:R-:W-:Y:S05]  /*5800*/  BSYNC.RECONVERGENT B1 ;  /* 0x0000000000017941 */ /* 0x000fea0003800200 */
.L_x_18137:
        /* <DEDUP_REMOVED lines=8> */
[----:B------:R-:W-:Y:S01]  /*5890*/  FSEL R50, R3, RZ, P4 ;  /* 0x000000ff03327208 */ /* 0x000fe20002000000 */
[----:B------:R-:W-:Y:S01]  /*58a0*/  IMAD.MOV.U32 R3, RZ, RZ, R2 ;  /* 0x000000ffff037224 */ /* 0x000fe200078e0002 */
        /* <DEDUP_REMOVED lines=13> */
.L_x_18144:
        /* <DEDUP_REMOVED lines=13> */
.L_x_18146:
[----:B------:R-:W-:Y:S05]  /*5a50*/  BSYNC.RECONVERGENT B2 ;  /* 0x0000000000027941 */ /* 0x000fea0003800200 */
.L_x_18145:
        /* <DEDUP_REMOVED lines=59> */
.L_x_18143:
[----:B------:R-:W-:Y:S05]  /*5e10*/  BSYNC.RECONVERGENT B1 ;  /* 0x0000000000017941 */ /* 0x000fea0003800200 */
.L_x_18142:
        /* <DEDUP_REMOVED lines=20> */
.L_x_18149:
        /* <DEDUP_REMOVED lines=13> */
.L_x_18151:
[----:B------:R-:W-:Y:S05]  /*6030*/  BSYNC.RECONVERGENT B2 ;  /* 0x0000000000027941 */ /* 0x000fea0003800200 */
.L_x_18150:
        /* <DEDUP_REMOVED lines=60> */
.L_x_18148:
[----:B------:R-:W-:Y:S05]  /*6400*/  BSYNC.RECONVERGENT B1 ;  /* 0x0000000000017941 */ /* 0x000fea0003800200 */
.L_x_18147:
[----:B------:R-:W-:Y:S01]  /*6410*/  I2FP.F32.U32 R5, R5 ;  /* 0x0000000500057245 */ /* 0x000fe20000201000 */
[----:B------:R-:W-:Y:S01]  /*6420*/  HADD2.F32 R51, -RZ, R37.H0_H0 ;  /* 0x20000025ff337230 */ /* 0x000fe20000004100 */
[----:B------:R-:W-:Y:S03]  /*6430*/  BSSY.RECONVERGENT B1, `(.L_x_18152) ;  /* 0x000005e000017945 */ /* 0x000fe60003800200 */
[----:B------:R-:W-:Y:S01]  /*6440*/  FFMA.FTZ R50, R5, R114, 1.1641532182693481445e-10 ;  /* 0x2f00000005327423 */ /* 0x000fe20000010072 */
[----:B------:R-:W-:-:S04]  /*6450*/  FMUL.FTZ R51, R51, R112 ;  /* 0x0000007033337220 */ /* 0x000fc80000410000 */
[----:B------:R-:W-:Y:S02]  /*6460*/  FSETP.GTU.FTZ.AND P2, PT, R50, R113, PT ;  /* 0x000000713200720b */ /* 0x000fe40003f5c000 */
[----:B------:R-:W-:Y:S01]  /*6470*/  FSEL R50, R3, RZ, P4 ;  /* 0x000000ff03327208 */ /* 0x000fe20002000000 */
[----:B------:R-:W-:Y:S01]  /*6480*/  IMAD.MOV.U32 R3, RZ, RZ, R2 ;  /* 0x000000ffff037224 */ /* 0x000fe200078e0002 */
        /* <DEDUP_REMOVED lines=15> */
.L_x_18154:
        /* <DEDUP_REMOVED lines=13> */
.L_x_18156:
[----:B------:R-:W-:Y:S05]  /*6650*/  BSYNC.RECONVERGENT B2 ;  /* 0x0000000000027941 */ /* 0x000fea0003800200 */
.L_x_18155:
        /* <DEDUP_REMOVED lines=59> */
.L_x_18153:
[----:B------:R-:W-:Y:S05]  /*6a10*/  BSYNC.RECONVERGENT B1 ;  /* 0x0000000000017941 */ /* 0x000fea0003800200 */
.L_x_18152:
[----:B------:R-:W-:Y:S01]  /*6a20*/  I2FP.F32.U32 R3, R3 ;  /* 0x0000000300037245 */ /* 0x000fe20000201000 */
[----:B------:R-:W-:Y:S01]  /*6a30*/  BSSY.RECONVERGENT B1, `(.L_x_18157) ;  /* 0x000005d000017945 */ /* 0x000fe20003800200 */
[----:B------:R-:W-:Y:S02]  /*6a40*/  ISETP.NE.AND P2, PT, R51, 0x1, PT ;  /* 0x000000013300780c */ /* 0x000fe40003f45270 */
[----:B------:R-:W-:Y:S01]  /*6a50*/  LOP3.LUT R8, R8, 0xfffffffd, RZ, 0xc0, !PT ;  /* 0xfffffffd08087812 */ /* 0x000fe200078ec0ff */
[----:B------:R-:W-:Y:S01]  /*6a60*/  FFMA.FTZ R52, R3, R114, 1.1641532182693481445e-10 ;  /* 0x2f00000003347423 */ /* 0x000fe20000010072 */
[----:B------:R-:W-:Y:S01]  /*6a70*/  HADD2.F32 R3, -RZ, R53.H1_H1 ;  /* 0x30000035ff037230 */ /* 0x000fe20000004100 */
        /* <DEDUP_REMOVED lines=14> */
.L_x_18159:
        /* <DEDUP_REMOVED lines=13> */
.L_x_18161:
[----:B------:R-:W-:Y:S05]  /*6c30*/  BSYNC.RECONVERGENT B2 ;  /* 0x0000000000027941 */ /* 0x000fea0003800200 */
.L_x_18160:
        /* <DEDUP_REMOVED lines=60> */
.L_x_18158:
[----:B------:R-:W-:Y:S05]  /*7000*/  BSYNC.RECONVERGENT B1 ;  /* 0x0000000000017941 */ /* 0x000fea0003800200 */
.L_x_18157:
[----:B------:R-:W-:Y:S01]  /*7010*/  I2FP.F32.U32 R5, R5 ;  /* 0x0000000500057245 */ /* 0x000fe20000201000 */
[----:B------:R-:W-:Y:S01]  /*7020*/  HADD2.F32 R51, -RZ, R37.H1_H1 ;  /* 0x30000025ff337230 */ /* 0x000fe20000004100 */
        /* <DEDUP_REMOVED lines=21> */
.L_x_18164:
        /* <DEDUP_REMOVED lines=13> */
.L_x_18166:
[----:B------:R-:W-:Y:S05]  /*7250*/  BSYNC.RECONVERGENT B2 ;  /* 0x0000000000027941 */ /* 0x000fea0003800200 */
.L_x_18165:
        /* <DEDUP_REMOVED lines=59> */
.L_x_18163:
[----:B------:R-:W-:Y:S05]  /*7610*/  BSYNC.RECONVERGENT B1 ;  /* 0x0000000000017941 */ /* 0x000fea0003800200 */
.L_x_18162:
        /* <DEDUP_REMOVED lines=18> */
.L_x_18169:
        /* <DEDUP_REMOVED lines=13> */
.L_x_18171:
[----:B------:R-:W-:Y:S05]  /*7810*/  BSYNC.RECONVERGENT B2 ;  /* 0x0000000000027941 */ /* 0x000fea0003800200 */
.L_x_18170:
        /* <DEDUP_REMOVED lines=57> */
[----:B------:R-:W-:Y:S01]  /*7bb0*/  LOP3.LUT R7, R88, UR16, R53, 0x96, !PT ;  /* 0x0000001058077c12 */ /* 0x000fe2000f8e9635 */
[----:B------:R-:W-:-:S07]  /*7bc0*/  IMAD.MOV.U32 R88, RZ, RZ, RZ ;  /* 0x000000ffff587224 */ /* 0x000fce00078e00ff */
.L_x_18168:
[----:B------:R-:W-:Y:S05]  /*7bd0*/  BSYNC.RECONVERGENT B1 ;  /* 0x0000000000017941 */ /* 0x000fea0003800200 */
.L_x_18167:
[----:B------:R-:W-:Y:S01]  /*7be0*/  I2FP.F32.U32 R3, R3 ;  /* 0x0000000300037245 */ /* 0x000fe20000201000 */
[----:B------:R-:W-:Y:S01]  /*7bf0*/  HADD2.F32 R53, -RZ, R38.H0_H0 ;  /* 0x20000026ff357230 */ /* 0x000fe20000004100 */
[----:B------:R-:W-:Y:S03]  /*7c00*/  BSSY.RECONVERGENT B1, `(.L_x_18172) ;  /* 0x000005e000017945 */ /* 0x000fe60003800200 */
[----:B------:R-:W-:Y:S01]  /*7c10*/  FFMA.FTZ R52, R3, R114, 1.1641532182693481445e-10 ;  /* 0x2f00000003347423 */ /* 0x000fe20000010072 */
[----:B------:R-:W-:Y:S01]  /*7c20*/  FMUL.FTZ R53, R53, R112 ;  /* 0x0000007035357220 */ /* 0x000fe20000410000 */
[----:B------:R-:W-:-:S03]  /*7c30*/  IMAD.MOV.U32 R3, RZ, RZ, R2 ;  /* 0x000000ffff037224 */ /* 0x000fc600078e0002 */
[----:B------:R-:W-:Y:S02]  /*7c40*/  FSETP.GTU.FTZ.AND P3, PT, R52, R113, PT ;  /* 0x000000713400720b */ /* 0x000fe40003f7c000 */
[----:B------:R-:W-:Y:S02]  /*7c50*/  FSEL R52, R5, RZ, P2 ;  /* 0x000000ff05347208 */ /* 0x000fe40001000000 */
        /* <DEDUP_REMOVED lines=15> */
.L_x_18174:
        /* <DEDUP_REMOVED lines=13> */
.L_x_18176:
[----:B------:R-:W-:Y:S05]  /*7e20*/  BSYNC.RECONVERGENT B2 ;  /* 0x0000000000027941 */ /* 0x000fea0003800200 */
.L_x_18175:
        /* <DEDUP_REMOVED lines=58> */
[----:B------:R-:W-:-:S07]  /*81d0*/  LOP3.LUT R7, R90, UR16, R89, 0x96, !PT ;  /* 0x000000105a077c12 */ /* 0x000fce000f8e9659 */
.L_x_18173:
[----:B------:R-:W-:Y:S05]  /*81e0*/  BSYNC.RECONVERGENT B1 ;  /* 0x0000000000017941 */ /* 0x000fea0003800200 */
.L_x_18172:
[----:B------:R-:W-:Y:S01]  /*81f0*/  ISETP.NE.AND P4, PT, R53, 0x1, PT ;  /* 0x000000013500780c */ /* 0x000fe20003f85270 */
[----:B------:R-:W-:Y:S01]  /*8200*/  HADD2.F32 R5, -RZ, R54.H1_H1 ;  /* 0x30000036ff057230 */ /* 0x000fe20000004100 */
[----:B------:R-:W-:Y:S01]  /*8210*/  I2FP.F32.U32 R3, R3 ;  /* 0x0000000300037245 */ /* 0x000fe20000201000 */
[----:B------:R-:W-:Y:S01]  /*8220*/  BSSY.RECONVERGENT B1, `(.L_x_18177) ;  /* 0x0000059000017945 */ /* 0x000fe20003800200 */
[----:B------:R-:W-:-:S03]  /*8230*/  IMAD.MOV.U32 R88, RZ, RZ, 0x2 ;  /* 0x00000002ff587424 */ /* 0x000fc600078e00ff */
        /* <DEDUP_REMOVED lines=13> */
.L_x_18179:
        /* <DEDUP_REMOVED lines=13> */
.L_x_18181:
[----:B------:R-:W-:Y:S05]  /*83e0*/  BSYNC.RECONVERGENT B2 ;  /* 0x0000000000027941 */ /* 0x000fea0003800200 */
.L_x_18180:
        /* <DEDUP_REMOVED lines=55> */
[----:B------:R-:W-:Y:S01]  /*8760*/  IMAD.WIDE.U32 R88, R5, -0x2daee0ad, RZ ;  /* 0xd2511f5305587825 */ /* 0x000fe200078e00ff */
[----:B------:R-:W-:-:S03]  /*8770*/  MOV R5, R109 ;  /* 0x0000006d00057202 */ /* 0x000fc60000000f00 */
[----:B------:R-:W-:Y:S01]  /*8780*/  IMAD.MOV.U32 R109, RZ, RZ, R88 ;  /* 0x000000ffff6d7224 */ /* 0x000fe200078e0058 */
[----:B------:R-:W-:Y:S01]  /*8790*/  LOP3.LUT R7, R90, UR16, R89, 0x96, !PT ;  /* 0x000000105a077c12 */ /* 0x000fe2000f8e9659 */
[----:B------:R-:W-:-:S07]  /*87a0*/  IMAD.MOV.U32 R88, RZ, RZ, RZ ;  /* 0x000000ffff587224 */ /* 0x000fce00078e00ff */
.L_x_18178:
[----:B------:R-:W-:Y:S05]  /*87b0*/  BSYNC.RECONVERGENT B1 ;  /* 0x0000000000017941 */ /* 0x000fea0003800200 */
.L_x_18177:
[----:B------:R-:W-:Y:S01]  /*87c0*/  I2FP.F32.U32 R5, R5 ;  /* 0x0000000500057245 */ /* 0x000fe20000201000 */
[----:B------:R-:W-:Y:S01]  /*87d0*/  BSSY.RECONVERGENT B1, `(.L_x_18182) ;  /* 0x000005f000017945 */ /* 0x000fe20003800200 */
[----:B------:R-:W-:-:S03]  /*87e0*/  HFMA2 R89, -RZ, RZ, 0, 1.1920928955078125e-07 ;  /* 0x00000002ff597431 */ /* 0x000fc600000001ff */
[----:B------:R-:W-:Y:S01]  /*87f0*/  FFMA.FTZ R54, R5, R114, 1.1641532182693481445e-10 ;  /* 0x2f00000005367423 */ /* 0x000fe20000010072 */
[----:B------:R-:W-:-:S04]  /*8800*/  HADD2.F32 R5, -RZ, R38.H1_H1 ;  /* 0x30000026ff057230 */ /* 0x000fc80000004100 */
[----:B------:R-:W-:Y:S01]  /*8810*/  FSETP.GTU.FTZ.AND P4, PT, R54, R113, PT ;  /* 0x000000713600720b */ /* 0x000fe20003f9c000 */
[----:B------:R-:W-:Y:S01]  /*8820*/  FMUL.FTZ R5, R5, R112 ;  /* 0x0000007005057220 */ /* 0x000fe20000410000 */
[----:B------:R-:W-:Y:S01]  /*8830*/  FSEL R54, R3, RZ, P3 ;  /* 0x000000ff03367208 */ /* 0x000fe20001800000 */
[----:B------:R-:W-:Y:S01]  /*8840*/  IMAD.MOV.U32 R3, RZ, RZ, R2 ;  /* 0x000000ffff037224 */ /* 0x000fe200078e0002 */
        /* <DEDUP_REMOVED lines=14> */
.L_x_18184:
        /* <DEDUP_REMOVED lines=13> */
.L_x_18186:
[----:B------:R-:W-:Y:S05]  /*8a00*/  BSYNC.RECONVERGENT B2 ;  /* 0x0000000000027941 */ /* 0x000fea0003800200 */
.L_x_18185:
        /* <DEDUP_REMOVED lines=59> */
.L_x_18183:
[----:B------:R-:W-:Y:S05]  /*8dc0*/  BSYNC.RECONVERGENT B1 ;  /* 0x0000000000017941 */ /* 0x000fea0003800200 */
.L_x_18182:
[----:B------:R-:W-:Y:S01]  /*8dd0*/  ISETP.NE.AND P5, PT, R89, 0x1, PT ;  /* 0x000000015900780c */ /* 0x000fe20003fa5270 */
[----:B------:R-:W-:Y:S01]  /*8de0*/  HADD2.F32 R5, -RZ, R55.H0_H0 ;  /* 0x20000037ff057230 */ /* 0x000fe20000004100 */
        /* <DEDUP_REMOVED lines=16> */
.L_x_18189:
        /* <DEDUP_REMOVED lines=13> */
.L_x_18191:
[----:B------:R-:W-:Y:S05]  /*8fc0*/  BSYNC.RECONVERGENT B2 ;  /* 0x0000000000027941 */ /* 0x000fea0003800200 */
.L_x_18190:
        /* <DEDUP_REMOVED lines=60> */
.L_x_18188:
[----:B------:R-:W-:Y:S05]  /*9390*/  BSYNC.RECONVERGENT B1 ;  /* 0x0000000000017941 */ /* 0x000fea0003800200 */
.L_x_18187:
[----:B------:R-:W-:Y:S01]  /*93a0*/  I2FP.F32.U32 R5, R5 ;  /* 0x0000000500057245 */ /* 0x000fe20000201000 */
[----:B------:R-:W-:Y:S01]  /*93b0*/  BSSY.RECONVERGENT B1, `(.L_x_18192) ;  /* 0x000005f000017945 */ /* 0x000fe20003800200 */
[----:B------:R-:W-:-:S03]  /*93c0*/  HFMA2 R89, -RZ, RZ, 0, 1.1920928955078125e-07 ;  /* 0x00000002ff597431 */ /* 0x000fc600000001ff */
[----:B------:R-:W-:Y:S01]  /*93d0*/  FFMA.FTZ R54, R5, R114, 1.1641532182693481445e-10 ;  /* 0x2f00000005367423 */ /* 0x000fe20000010072 */
[----:B------:R-:W-:-:S04]  /*93e0*/  HADD2.F32 R5, -RZ, R39.H0_H0 ;  /* 0x20000027ff057230 */ /* 0x000fc80000004100 */
        /* <DEDUP_REMOVED lines=18> */
.L_x_18194:
        /* <DEDUP_REMOVED lines=13> */
.L_x_18196:
[----:B------:R-:W-:Y:S05]  /*95e0*/  BSYNC.RECONVERGENT B2 ;  /* 0x0000000000027941 */ /* 0x000fea0003800200 */
.L_x_18195:
        /* <DEDUP_REMOVED lines=59> */
.L_x_18193:
[----:B------:R-:W-:Y:S05]  /*99a0*/  BSYNC.RECONVERGENT B1 ;  /* 0x0000000000017941 */ /* 0x000fea0003800200 */
.L_x_18192:
        /* <DEDUP_REMOVED lines=18> */
.L_x_18199:
        /* <DEDUP_REMOVED lines=15> */
.L_x_18201:
[----:B------:R-:W-:Y:S05]  /*9bc0*/  BSYNC.RECONVERGENT B2 ;  /* 0x0000000000027941 */ /* 0x000fea0003800200 */
.L_x_18200:
        /* <DEDUP_REMOVED lines=54> */
[----:B------:R-:W-:-:S04]  /*9f30*/  IMAD.MOV.U32 R2, RZ, RZ, R110 ;  /* 0x000000ffff027224 */ /* 0x000fc800078e006e */
[----:B------:R-:W-:Y:S01]  /*9f40*/  LOP3.LUT R6, R88, UR16, R111, 0x96, !PT ;  /* 0x0000001058067c12 */ /* 0x000fe2000f8e966f */
[----:B------:R-:W-:Y:S01]  /*9f50*/  UIADD3 UR16, UPT, UPT, UR5, -0x695add53, URZ ;  /* 0x96a522ad05107890 */ /* 0x000fe2000fffe0ff */
[----:B------:R-:W-:-:S04]  /*9f60*/  IMAD.WIDE.U32 R88, R89, -0x2daee0ad, RZ ;  /* 0xd2511f5359587825 */ /* 0x000fc800078e00ff */
[----:B------:R-:W-:Y:S01]  /*9f70*/  IMAD.MOV.U32 R109, RZ, RZ, R88 ;  /* 0x000000ffff6d7224 */ /* 0x000fe200078e0058 */
[----:B------:R-:W-:-:S07]  /*9f80*/  LOP3.LUT R7, R90, UR16, R89, 0x96, !PT ;  /* 0x000000105a077c12 */ /* 0x000fce000f8e9659 */
.L_x_18198:
[----:B------:R-:W-:Y:S05]  /*9f90*/  BSYNC.RECONVERGENT B1 ;  /* 0x0000000000017941 */ /* 0x000fea0003800200 */
.L_x_18197:
[----:B------:R-:W-:Y:S02]  /*9fa0*/  I2FP.F32.U32 R55, R55 ;  /* 0x0000003700377245 */ /* 0x000fe40000201000 */
[----:B------:R-:W-:-:S03]  /*9fb0*/  FSEL R88, R3, RZ, P5 ;  /* 0x000000ff03587208 */ /* 0x000fc60002800000 */
[----:B------:R-:W-:Y:S01]  /*9fc0*/  FFMA.FTZ R114, R55, R114, 1.1641532182693481445e-10 ;  /* 0x2f00000037727423 */ /* 0x000fe20000010072 */
[----:B------:R-:W-:-:S04]  /*9fd0*/  HADD2.F32 R55, -RZ, R39.H1_H1 ;  /* 0x30000027ff377230 */ /* 0x000fc80000004100 */
[----:B------:R-:W-:Y:S01]  /*9fe0*/  FSETP.GTU.FTZ.AND P6, PT, R114, R113, PT ;  /* 0x000000717200720b */ /* 0x000fe20003fdc000 */
[----:B------:R-:W-:-:S03]  /*9ff0*/  FMUL.FTZ R55, R55, R112 ;  /* 0x0000007037377220 */ /* 0x000fc60000410000 */
[----:B------:R-:W-:Y:S02]  /*a000*/  SEL R101, RZ, 0x1, P6 ;  /* 0x00000001ff657807 */ /* 0x000fe40003000000 */
[----:B------:R-:W-:-:S05]  /*a010*/  FSEL R55, R55, RZ, !P6 ;  /* 0x000000ff37377208 */ /* 0x000fca0007000000 */
[----:B------:R-:W-:-:S04]  /*a020*/  FADD.FTZ R55, R55, R88 ;  /* 0x0000005837377221 */ /* 0x000fc80000010000 */
[----:B------:R-:W-:-:S07]  /*a030*/  @P1 FADD.FTZ R55, R47, R55 ;  /* 0x000000372f371221 */ /* 0x000fce0000010000 */
.L_x_18121:
[----:B------:R-:W0:Y:S01]  /*a040*/  LDC.64 R88, c[0x0][0x3a8] ;  /* 0x0000ea00ff587b82 */ /* 0x000e220000000a00 */
[----:B------:R-:W-:Y:S02]  /*a050*/  SEL R90, RZ, 0x10000, !P4 ;  /* 0x00010000ff5a7807 */ /* 0x000fe40006000000 */
[----:B------:R-:W-:Y:S02]  /*a060*/  SEL R3, RZ, 0x1000000, !P5 ;  /* 0x01000000ff037807 */ /* 0x000fe40006800000 */
[----:B------:R-:W-:Y:S02]  /*a070*/  SEL R113, RZ, 0x100, !P3 ;  /* 0x00000100ff717807 */ /* 0x000fe40005800000 */
[C---:B------:R-:W-:Y:S02]  /*a080*/  LOP3.LUT P6, RZ, R8.reuse, 0x8, RZ, 0xc0, !PT ;  /* 0x0000000808ff7812 */ /* 0x040fe400078cc0ff */
[----:B------:R-:W-:Y:S02]  /*a090*/  LOP3.LUT R113, R113, R3, R90, 0xfe, !PT ;  /* 0x0000000371717212 */ /* 0x000fe400078efe5a */
[----:B------:R-:W1:Y:S01]  /*a0a0*/  LDC.64 R90, c[0x0][0x3b0] ;  /* 0x0000ec00ff5a7b82 */ /* 0x000e620000000a00 */
[----:B------:R-:W-:-:S02]  /*a0b0*/  LOP3.LUT P5, RZ, R8, 0x4, RZ, 0xc0, !PT ;  /* 0x0000000408ff7812 */ /* 0x000fc400078ac0ff */
[C---:B------:R-:W-:Y:S02]  /*a0c0*/  LOP3.LUT P4, RZ, R8.reuse, 0x2, RZ, 0xc0, !PT ;  /* 0x0000000208ff7812 */ /* 0x040fe4000788c0ff */
[----:B------:R-:W-:Y:S02]  /*a0d0*/  SEL R110, RZ, 0x10000, !P5 ;  /* 0x00010000ff6e7807 */ /* 0x000fe40006800000 */
[----:B------:R-:W-:Y:S02]  /*a0e0*/  SEL R111, RZ, 0x1000000, !P4 ;  /* 0x01000000ff6f7807 */ /* 0x000fe40006000000 */
[----:B------:R-:W-:Y:S02]  /*a0f0*/  SEL R3, RZ, 0x100, !P6 ;  /* 0x00000100ff037807 */ /* 0x000fe40007000000 */
[----:B------:R-:W-:Y:S01]  /*a100*/  LOP3.LUT P1, RZ, R8, 0x10, RZ, 0xc0, !PT ;  /* 0x0000001008ff7812 */ /* 0x000fe2000782c0ff */
[----:B0-----:R-:W-:Y:S01]  /*a110*/  IMAD.WIDE.U32 R88, R0, 0x20, R88 ;  /* 0x0000002000587825 */ /* 0x001fe200078e0058 */
[----:B------:R-:W-:-:S02]  /*a120*/  LOP3.LUT R3, R3, R111, R110, 0xfe, !PT ;  /* 0x0000006f03037212 */ /* 0x000fc400078efe6e */
[----:B------:R-:W-:Y:S02]  /*a130*/  SEL R110, RZ, 0x1, !P2 ;  /* 0x00000001ff6e7807 */ /* 0x000fe40005000000 */
[----:B------:R-:W-:Y:S04]  /*a140*/  STG.E.128 desc[UR6][R88.64], R48 ;  /* 0x0000003058007986 */ /* 0x000fe8000c101d06 */
[----:B------:R0:W-:Y:S01]  /*a150*/  STG.E.128 desc[UR6][R88.64+0x10], R52 ;  /* 0x0000103458007986 */ /* 0x0001e2000c101d06 */
[----:B-1----:R-:W-:Y:S01]  /*a160*/  IMAD.WIDE.U32 R90, R0, 0x8, R90 ;  /* 0x00000008005a7825 */ /* 0x002fe200078e005a */
[----:B0-----:R-:W-:Y:S02]  /*a170*/  LOP3.LUT R89, R113, R110, RZ, 0xfc, !PT ;  /* 0x0000006e71597212 */ /* 0x001fe400078efcff */
[----:B------:R-:W-:-:S04]  /*a180*/  SEL R110, RZ, 0x1, !P1 ;  /* 0x00000001ff6e7807 */ /* 0x000fc80004800000 */
[----:B------:R-:W-:-:S05]  /*a190*/  LOP3.LUT R88, R3, R110, RZ, 0xfc, !PT ;  /* 0x0000006e03587212 */ /* 0x000fca00078efcff */
[----:B------:R0:W-:Y:S01]  /*a1a0*/  STG.E.64 desc[UR6][R90.64], R88 ;  /* 0x000000585a007986 */ /* 0x0001e2000c101b06 */
[----:B------:R-:W-:Y:S05]  /*a1b0*/  @!P0 BRA `(.L_x_18202) ;  /* 0x0000000000508947 */ /* 0x000fea0003800000 */
[----:B------:R-:W-:Y:S02]  /*a1c0*/  SHF.L.U32 R3, R102, 0x10, RZ ;  /* 0x0000001066037819 */ /* 0x000fe400000006ff */
[----:B------:R-:W-:Y:S02]  /*a1d0*/  LOP3.LUT R110, R104, 0xff, RZ, 0xc0, !PT ;  /* 0x000000ff686e7812 */ /* 0x000fe400078ec0ff */
[----:B------:R-:W-:Y:S02]  /*a1e0*/  LOP3.LUT R112, R3, 0xff0000, RZ, 0xc0, !PT ;  /* 0x00ff000003707812 */ /* 0x000fe400078ec0ff */
[----:B------:R-:W-:Y:S01]  /*a1f0*/  LOP3.LUT R3, R101, 0xffff, RZ, 0xc0, !PT ;  /* 0x0000ffff65037812 */ /* 0x000fe200078ec0ff */
[----:B------:R-:W-:Y:S01]  /*a200*/  IMAD.WIDE.U32 R110, R110, 0x1000000, RZ ;  /* 0x010000006e6e7825 */ /* 0x000fe200078e00ff */
[----:B0-----:R-:W-:Y:S02]  /*a210*/  LOP3.LUT R90, R105, 0xff, RZ, 0xc0, !PT ;  /* 0x000000ff695a7812 */ /* 0x001fe400078ec0ff */
[----:B------:R-:W-:-:S02]  /*a220*/  PRMT R112, R112, 0x4210, R3 ;  /* 0x0000421070707816 */ /* 0x000fc40000000003 */
[----:B------:R-:W-:Y:S01]  /*a230*/  PRMT R3, R103, 0x7104, RZ ;  /* 0x0000710467037816 */ /* 0x000fe200000000ff */
[----:B------:R-:W-:Y:S01]  /*a240*/  IMAD.WIDE.U32 R90, R90, 0x10000, RZ ;  /* 0x000100005a5a7825 */ /* 0x000fe200078e00ff */
[----:B------:R-:W-:Y:S02]  /*a250*/  LOP3.LUT R88, R106, 0xff, RZ, 0xc0, !PT ;  /* 0x000000ff6a587812 */ /* 0x000fe400078ec0ff */
[----:B------:R-:W-:-:S03]  /*a260*/  LOP3.LUT R112, R112, 0xff00, R3, 0xf8, !PT ;  /* 0x0000ff0070707812 */ /* 0x000fc600078ef803 */
[----:B------:R-:W-:Y:S01]  /*a270*/  IMAD.WIDE.U32 R88, R88, 0x100, RZ ;  /* 0x0000010058587825 */ /* 0x000fe200078e00ff */
[----:B------:R-:W-:-:S04]  /*a280*/  LOP3.LUT R3, R112, 0xff, R107, 0xf8, !PT ;  /* 0x000000ff70037812 */ /* 0x000fc800078ef86b */
[----:B------:R-:W-:Y:S02]  /*a290*/  LOP3.LUT R3, R91, R3, R111, 0xfe, !PT ;  /* 0x000000035b037212 */ /* 0x000fe400078efe6f */
[----:B------:R-:W-:Y:S02]  /*a2a0*/  LOP3.LUT R111, R88, R110, R90, 0xfe, !PT ;  /* 0x0000006e586f7212 */ /* 0x000fe400078efe5a */
[----:B------:R-:W0:Y:S01]  /*a2b0*/  LDC.64 R90, c[0x0][0x3b8] ;  /* 0x0000ee00ff5a7b82 */ /* 0x000e220000000a00 */
[----:B------:R-:W-:Y:S02]  /*a2c0*/  LOP3.LUT R89, R3, R89, RZ, 0xfc, !PT ;  /* 0x0000005903597212 */ /* 0x000fe400078efcff */
[----:B------:R-:W-:Y:S01]  /*a2d0*/  LOP3.LUT R88, R111, 0xff, R108, 0xf8, !PT ;  /* 0x000000ff6f587812 */ /* 0x000fe200078ef86c */
[----:B0-----:R-:W-:-:S05]  /*a2e0*/  IMAD.WIDE.U32 R90, R0, 0x8, R90 ;  /* 0x00000008005a7825 */ /* 0x001fca00078e005a */
[----:B------:R1:W-:Y:S02]  /*a2f0*/  STG.E.64 desc[UR6][R90.64], R88 ;  /* 0x000000585a007986 */ /* 0x0003e4000c101b06 */
.L_x_18202:
[----:B------:R-:W-:Y:S02]  /*a300*/  IMAD.MOV.U32 R3, RZ, RZ, R109 ;  /* 0x000000ffff037224 */ /* 0x000fe400078e006d */
[----:B01----:R-:W-:-:S07]  /*a310*/  VIADD R90, R0, 0x20 ;  /* 0x00000020005a7836 */ /* 0x003fce0000000000 */
.L_x_18079:
[----:B------:R-:W-:Y:S05]  /*a320*/  BSYNC.RECONVERGENT B0 ;  /* 0x0000000000007941 */ /* 0x000fea0003800200 */
.L_x_18078:
        /* <DEDUP_REMOVED lines=36> */
.L_x_18208:
        /* <DEDUP_REMOVED lines=13> */
.L_x_18210:
[----:B------:R-:W-:Y:S05]  /*a640*/  BSYNC.RECONVERGENT B2 ;  /* 0x0000000000027941 */ /* 0x000fea0003800200 */
.L_x_18209:
        /* <DEDUP_REMOVED lines=60> */
.L_x_18207:
[----:B------:R-:W-:Y:S05]  /*aa10*/  BSYNC.RECONVERGENT B1 ;  /* 0x0000000000017941 */ /* 0x000fea0003800200 */
.L_x_18206:
        /* <DEDUP_REMOVED lines=9> */
[----:B------:R-:W-:Y:S02]  /*aab0*/  MOV R3, R2 ;  /* 0x0000000200037202 */ /* 0x000fe40000000f00 */
[----:B0-----:R-:W-:Y:S01]  /*aac0*/  FSETP.LE.FTZ.AND P4, PT, R56, R101, PT ;  /* 0x000000653800720b */ /* 0x001fe20003f93000 */
[----:B-----5:R-:W-:-:S05]  /*aad0*/  HADD2.F32 R56, -RZ, R60.H0_H0 ;  /* 0x2000003cff387230 */ /* 0x020fca0000004100 */
[----:B-1----:R-:W-:-:S07]  /*aae0*/  FMUL.FTZ R5, R56, R91 ;  /* 0x0000005b38057220 */ /* 0x002fce0000410000 */
        /* <DEDUP_REMOVED lines=10> */
.L_x_18213:
        /* <DEDUP_REMOVED lines=13> */
.L_x_18215:
[----:B------:R-:W-:Y:S05]  /*ac60*/  BSYNC.RECONVERGENT B2 ;  /* 0x0000000000027941 */ /* 0x000fea0003800200 */
.L_x_18214:
        /* <DEDUP_REMOVED lines=60> */
.L_x_18212:
[----:B------:R-:W-:Y:S05]  /*b030*/  BSYNC.RECONVERGENT B1 ;  /* 0x0000000000017941 */ /* 0x000fea0003800200 */
.L_x_18211:
[----:B------:R-:W-:Y:S01]  /*b040*/  I2FP.F32.U32 R56, R3 ;  /* 0x0000000300387245 */ /* 0x000fe20000201000 */
[----:B------:R-:W-:Y:S01]  /*b050*/  HADD2.F32 R58, -RZ, R36.H0_H0 ;  /* 0x20000024ff3a7230 */ /* 0x000fe20000004100 */
[----:B------:R-:W-:Y:S01]  /*b060*/  ISETP.NE.AND P3, PT, R59, 0x1, PT ;  /* 0x000000013b00780c */ /* 0x000fe20003f65270 */
[----:B------:R-:W-:Y:S01]  /*b070*/  BSSY.RECONVERGENT B1, `(.L_x_18216) ;  /* 0x000005e000017945 */ /* 0x000fe20003800200 */
[----:B------:R-:W-:Y:S01]  /*b080*/  FSEL R5, R5, RZ, P4 ;  /* 0x000000ff05057208 */ /* 0x000fe20002000000 */
[----:B------:R-:W-:Y:S01]  /*b090*/  FFMA.FTZ R56, R56, R109, 1.1641532182693481445e-10 ;  /* 0x2f00000038387423 */ /* 0x000fe2000001006d */
[----:B------:R-:W-:Y:S01]  /*b0a0*/  FMUL.FTZ R58, R58, R91 ;  /* 0x0000005b3a3a7220 */ /* 0x000fe20000410000 */
[----:B------:R-:W-:Y:S02]  /*b0b0*/  HFMA2 R57, -RZ, RZ, 0, 1.1920928955078125e-07 ;  /* 0x00000002ff397431 */ /* 0x000fe400000001ff */
[----:B------:R-:W-:Y:S01]  /*b0c0*/  IMAD.MOV.U32 R3, RZ, RZ, R2 ;  /* 0x000000ffff037224 */ /* 0x000fe200078e0002 */
        /* <DEDUP_REMOVED lines=14> */
.L_x_18218:
        /* <DEDUP_REMOVED lines=13> */
.L_x_18220:
[----:B------:R-:W-:Y:S05]  /*b280*/  BSYNC.RECONVERGENT B2 ;  /* 0x0000000000027941 */ /* 0x000fea0003800200 */
.L_x_18219:
        /* <DEDUP_REMOVED lines=60> */
.L_x_18217:
[----:B------:R-:W-:Y:S05]  /*b650*/  BSYNC.RECONVERGENT B1 ;  /* 0x0000000000017941 */ /* 0x000fea0003800200 */
.L_x_18216:
[----:B------:R-:W-:Y:S01]  /*b660*/  I2FP.F32.U32 R58, R3 ;  /* 0x00000003003a7245 */ /* 0x000fe20000201000 */
[----:B------:R-:W-:Y:S01]  /*b670*/  HADD2.F32 R60, -RZ, R60.H1_H1 ;  /* 0x3000003cff3c7230 */ /* 0x000fe20000004100 */
[----:B------:R-:W-:Y:S01]  /*b680*/  ISETP.NE.AND P2, PT, R57, 0x1, PT ;  /* 0x000000013900780c */ /* 0x000fe20003f45270 */
[----:B------:R-:W-:Y:S01]  /*b690*/  BSSY.RECONVERGENT B1, `(.L_x_18221) ;  /* 0x000005c000017945 */ /* 0x000fe20003800200 */
[----:B------:R-:W-:Y:S01]  /*b6a0*/  LOP3.LUT R8, R8, 0xfffffff7, RZ, 0xc0, !PT ;  /* 0xfffffff708087812 */ /* 0x000fe200078ec0ff */
[----:B------:R-:W-:Y:S01]  /*b6b0*/  FFMA.FTZ R58, R58, R109, 1.1641532182693481445e-10 ;  /* 0x2f0000003a3a7423 */ /* 0x000fe2000001006d */
[----:B------:R-:W-:Y:S02]  /*b6c0*/  IMAD.MOV.U32 R59, RZ, RZ, 0x2 ;  /* 0x00000002ff3b7424 */ /* 0x000fe400078e00ff */
        /* <DEDUP_REMOVED lines=13> */
.L_x_18223:
        /* <DEDUP_REMOVED lines=13> */
.L_x_18225:
[----:B------:R-:W-:Y:S05]  /*b870*/  BSYNC.RECONVERGENT B2 ;  /* 0x0000000000027941 */ /* 0x000fea0003800200 */
.L_x_18224:
        /* <DEDUP_REMOVED lines=61> */
.L_x_18222:
[----:B------:R-:W-:Y:S05]  /*bc50*/  BSYNC.RECONVERGENT B1 ;  /* 0x0000000000017941 */ /* 0x000fea0003800200 */
.L_x_18221:
[----:B------:R-:W-:Y:S01]  /*bc60*/  I2FP.F32.U32 R58, R5 ;  /* 0x00000005003a7245 */ /* 0x000fe20000201000 */
[----:B------:R-:W-:Y:S01]  /*bc70*/  HADD2.F32 R60, -RZ, R36.H1_H1 ;  /* 0x30000024ff3c7230 */ /* 0x000fe20000004100 */
[----:B------:R-:W-:Y:S01]  /*bc80*/  BSSY.RECONVERGENT B1, `(.L_x_18226) ;  /* 0x000005f000017945 */ /* 0x000fe20003800200 */
[----:B------:R-:W-:Y:S02]  /*bc90*/  HFMA2 R88, -RZ, RZ, 0, 1.1920928955078125e-07 ;  /* 0x00000002ff587431 */ /* 0x000fe400000001ff */
        /* <DEDUP_REMOVED lines=19> */
.L_x_18228:
        /* <DEDUP_REMOVED lines=13> */
.L_x_18230:
[----:B------:R-:W-:Y:S05]  /*bea0*/  BSYNC.RECONVERGENT B2 ;  /* 0x0000000000027941 */ /* 0x000fea0003800200 */
.L_x_18229:
        /* <DEDUP_REMOVED lines=60> */
.L_x_18227:
[----:B------:R-:W-:Y:S05]  /*c270*/  BSYNC.RECONVERGENT B1 ;  /* 0x0000000000017941 */ /* 0x000fea0003800200 */
.L_x_18226:
[----:B------:R-:W-:Y:S01]  /*c280*/  I2FP.F32.U32 R58, R3 ;  /* 0x00000003003a7245 */ /* 0x000fe20000201000 */
[----:B------:R-:W-:Y:S01]  /*c290*/  HADD2.F32 R60, -RZ, R61.H0_H0 ;  /* 0x2000003dff3c7230 */ /* 0x000fe20000004100 */
        /* <DEDUP_REMOVED lines=18> */
.L_x_18233:
        /* <DEDUP_REMOVED lines=13> */
.L_x_18235:
[----:B------:R-:W-:Y:S05]  /*c490*/  BSYNC.RECONVERGENT B2 ;  /* 0x0000000000027941 */ /* 0x000fea0003800200 */
.L_x_18234:
        /* <DEDUP_REMOVED lines=61> */
.L_x_18232:
[----:B------:R-:W-:Y:S05]  /*c870*/  BSYNC.RECONVERGENT B1 ;  /* 0x0000000000017941 */ /* 0x000fea0003800200 */
.L_x_18231:
[----:B------:R-:W-:Y:S01]  /*c880*/  I2FP.F32.U32 R58, R5 ;  /* 0x00000005003a7245 */ /* 0x000fe20000201000 */
[----:B------:R-:W-:Y:S01]  /*c890*/  HADD2.F32 R60, -RZ, R37.H0_H0 ;  /* 0x20000025ff3c7230 */ /* 0x000fe20000004100 */
        /* <DEDUP_REMOVED lines=21> */
.L_x_18238:
        /* <DEDUP_REMOVED lines=13> */
.L_x_18240:
[----:B------:R-:W-:Y:S05]  /*cac0*/  BSYNC.RECONVERGENT B2 ;  /* 0x0000000000027941 */ /* 0x000fea0003800200 */
.L_x_18239:
        /* <DEDUP_REMOVED lines=60> */
.L_x_18237:
[----:B------:R-:W-:Y:S05]  /*ce90*/  BSYNC.RECONVERGENT B1 ;  /* 0x0000000000017941 */ /* 0x000fea0003800200 */
.L_x_18236:
        /* <DEDUP_REMOVED lines=20> */
.L_x_18243:
        /* <DEDUP_REMOVED lines=13> */
.L_x_18245:
[----:B------:R-:W-:Y:S05]  /*d0b0*/  BSYNC.RECONVERGENT B2 ;  /* 0x0000000000027941 */ /* 0x000fea0003800200 */
.L_x_18244:
        /* <DEDUP_REMOVED lines=61> */
.L_x_18242:
[----:B------:R-:W-:Y:S05]  /*d490*/  BSYNC.RECONVERGENT B1 ;  /* 0x0000000000017941 */ /* 0x000fea0003800200 */
.L_x_18241:
        /* <DEDUP_REMOVED lines=23> */
.L_x_18248:
        /* <DEDUP_REMOVED lines=13> */
.L_x_18250:
[----:B------:R-:W-:Y:S05]  /*d6e0*/  BSYNC.RECONVERGENT B2 ;  /* 0x0000000000027941 */ /* 0x000fea0003800200 */
.L_x_18249:
        /* <DEDUP_REMOVED lines=60> */
.L_x_18247:
[----:B------:R-:W-:Y:S05]  /*dab0*/  BSYNC.RECONVERGENT B1 ;  /* 0x0000000000017941 */ /* 0x000fea0003800200 */
.L_x_18246:
[----:B------:R-:W-:Y:S01]  /*dac0*/  ISETP.NE.AND P3, PT, R89, 0x1, PT ;  /* 0x000000015900780c */ /* 0x000fe20003f65270 */
[----:B------:R-:W-:Y:S01]  /*dad0*/  HADD2.F32 R88, -RZ, R62.H0_H0 ;  /* 0x2000003eff587230 */ /* 0x000fe20000004100 */
        /* <DEDUP_REMOVED lines=16> */
.L_x_18253:
        /* <DEDUP_REMOVED lines=13> */
.L_x_18255:
[----:B------:R-:W-:Y:S05]  /*dcb0*/  BSYNC.RECONVERGENT B2 ;  /* 0x0000000000027941 */ /* 0x000fea0003800200 */
.L_x_18254:
        /* <DEDUP_REMOVED lines=60> */
.L_x_18252:
[----:B------:R-:W-:Y:S05]  /*e080*/  BSYNC.RECONVERGENT B1 ;  /* 0x0000000000017941 */ /* 0x000fea0003800200 */
.L_x_18251:
        /* <DEDUP_REMOVED lines=23> */
.L_x_18258:
        /* <DEDUP_REMOVED lines=13> */
.L_x_18260:
[----:B------:R-:W-:Y:S05]  /*e2d0*/  BSYNC.RECONVERGENT B2 ;  /* 0x0000000000027941 */ /* 0x000fea0003800200 */
.L_x_18259:
        /* <DEDUP_REMOVED lines=60> */
.L_x_18257:
[----:B------:R-:W-:Y:S05]  /*e6a0*/  BSYNC.RECONVERGENT B1 ;  /* 0x0000000000017941 */ /* 0x000fea0003800200 */
.L_x_18256:
        /* <DEDUP_REMOVED lines=18> */
.L_x_18263:
        /* <DEDUP_REMOVED lines=13> */
.L_x_18265:
[----:B------:R-:W-:Y:S05]  /*e8a0*/  BSYNC.RECONVERGENT B2 ;  /* 0x0000000000027941 */ /* 0x000fea0003800200 */
.L_x_18264:
        /* <DEDUP_REMOVED lines=59> */
[----:B------:R-:W-:Y:S01]  /*ec60*/  IMAD.MOV.U32 R89, RZ, RZ, RZ ;  /* 0x000000ffff597224 */ /* 0x000fe200078e00ff */
[----:B------:R-:W-:-:S07]  /*ec70*/  MOV R112, R88 ;  /* 0x0000005800707202 */ /* 0x000fce0000000f00 */
.L_x_18262:
[----:B------:R-:W-:Y:S05]  /*ec80*/  BSYNC.RECONVERGENT B1 ;  /* 0x0000000000017941 */ /* 0x000fea0003800200 */
.L_x_18261:
        /* <DEDUP_REMOVED lines=23> */
.L_x_18268:
        /* <DEDUP_REMOVED lines=13> */
.L_x_18270:
[----:B------:R-:W-:Y:S05]  /*eed0*/  BSYNC.RECONVERGENT B2 ;  /* 0x0000000000027941 */ /* 0x000fea0003800200 */
.L_x_18269:
        /* <DEDUP_REMOVED lines=60> */
.L_x_18267:
[----:B------:R-:W-:Y:S05]  /*f2a0*/  BSYNC.RECONVERGENT B1 ;  /* 0x0000000000017941 */ /* 0x000fea0003800200 */
.L_x_18266:
[----:B------:R-:W-:Y:S01]  /*f2b0*/  ISETP.NE.AND P5, PT, R102, 0x1, PT ;  /* 0x000000016600780c */ /* 0x000fe20003fa5270 */
[----:B------:R-:W-:Y:S01]  /*f2c0*/  HADD2.F32 R88, -RZ, R63.H0_H0 ;  /* 0x2000003fff587230 */ /* 0x000fe20000004100 */
        /* <DEDUP_REMOVED lines=16> */
.L_x_18273:
        /* <DEDUP_REMOVED lines=13> */
.L_x_18275:
[----:B------:R-:W-:Y:S05]  /*f4a0*/  BSYNC.RECONVERGENT B2 ;  /* 0x0000000000027941 */ /* 0x000fea0003800200 */
.L_x_18274:
        /* <DEDUP_REMOVED lines=58> */
[----:B------:R-:W-:Y:S01]  /*f850*/  MOV R112, R88 ;  /* 0x0000005800707202 */ /* 0x000fe20000000f00 */
[----:B------:R-:W-:Y:S01]  /*f860*/  IMAD.MOV.U32 R88, RZ, RZ, RZ ;  /* 0x000000ffff587224 */ /* 0x000fe200078e00ff */
[----:B------:R-:W-:-:S07]  /*f870*/  LOP3.LUT R7, R110, UR16, R89, 0x96, !PT ;  /* 0x000000106e077c12 */ /* 0x000fce000f8e9659 */
.L_x_18272:
[----:B------:R-:W-:Y:S05]  /*f880*/  BSYNC.RECONVERGENT B1 ;  /* 0x0000000000017941 */ /* 0x000fea0003800200 */
.L_x_18271:
[----:B------:R-:W-:Y:S01]  /*f890*/  I2FP.F32.U32 R62, R5 ;  /* 0x00000005003e7245 */ /* 0x000fe20000201000 */
[----:B------:R-:W-:Y:S01]  /*f8a0*/  HADD2.F32 R102, -RZ, R39.H0_H0 ;  /* 0x20000027ff667230 */ /* 0x000fe20000004100 */
        /* <DEDUP_REMOVED lines=21> */
.L_x_18278:
        /* <DEDUP_REMOVED lines=13> */
.L_x_18280:
[----:B------:R-:W-:Y:S05]  /*fad0*/  BSYNC.RECONVERGENT B2 ;  /* 0x0000000000027941 */ /* 0x000fea0003800200 */
.L_x_18279:
        /* <DEDUP_REMOVED lines=60> */
.L_x_18277:
[----:B------:R-:W-:Y:S05]  /*fea0*/  BSYNC.RECONVERGENT B1 ;  /* 0x0000000000017941 */ /* 0x000fea0003800200 */
.L_x_18276:
        /* <DEDUP_REMOVED lines=18> */
.L_x_18283:
        /* <DEDUP_REMOVED lines=15> */
.L_x_18285:
[----:B------:R-:W-:Y:S05]  /*100c0*/  BSYNC.RECONVERGENT B2 ;  /* 0x0000000000027941 */ /* 0x000fea0003800200 */
.L_x_18284:
        /* <DEDUP_REMOVED lines=58> */
[----:B------:R-:W-:Y:S01]  /*10470*/  IMAD.MOV.U32 R5, RZ, RZ, RZ ;  /* 0x000000ffff057224 */ /* 0x000fe200078e00ff */
[----:B------:R-:W-:Y:S02]  /*10480*/  LOP3.LUT R7, R110, UR16, R89, 0x96, !PT ;  /* 0x000000106e077c12 */ /* 0x000fe4000f8e9659 */
[----:B------:R-:W-:-:S07]  /*10490*/  MOV R112, R88 ;  /* 0x0000005800707202 */ /* 0x000fce0000000f00 */
.L_x_18282:
[----:B------:R-:W-:Y:S05]  /*104a0*/  BSYNC.RECONVERGENT B1 ;  /* 0x0000000000017941 */ /* 0x000fea0003800200 */
.L_x_18281:
        /* <DEDUP_REMOVED lines=11> */
.L_x_18205:
        /* <DEDUP_REMOVED lines=16> */
.L_x_18289:
        /* <DEDUP_REMOVED lines=13> */
.L_x_18291:
[----:B------:R-:W-:Y:S05]  /*10730*/  BSYNC.RECONVERGENT B2 ;  /* 0x0000000000027941 */ /* 0x000fea0003800200 */
.L_x_18290:
        /* <DEDUP_REMOVED lines=61> */
.L_x_18288:
[----:B------:R-:W-:Y:S05]  /*10b10*/  BSYNC.RECONVERGENT B1 ;  /* 0x0000000000017941 */ /* 0x000fea0003800200 */
.L_x_18287:
        /* <DEDUP_REMOVED lines=8> */
[----:B------:R-:W-:Y:S01]  /*10ba0*/  MOV R3, R2 ;  /* 0x0000000200037202 */ /* 0x000fe20000000f00 */
[----:B------:R-:W-:Y:S02]  /*10bb0*/  IMAD.MOV.U32 R5, RZ, RZ, 0x2 ;  /* 0x00000002ff057424 */ /* 0x000fe400078e00ff */
        /* <DEDUP_REMOVED lines=11> */
.L_x_18294:
        /* <DEDUP_REMOVED lines=13> */
.L_x_18296:
[----:B------:R-:W-:Y:S05]  /*10d40*/  BSYNC.RECONVERGENT B2 ;  /* 0x0000000000027941 */ /* 0x000fea0003800200 */
.L_x_18295:
        /* <DEDUP_REMOVED lines=60> */
.L_x_18293:
[----:B------:R-:W-:Y:S05]  /*11110*/  BSYNC.RECONVERGENT B1 ;  /* 0x0000000000017941 */ /* 0x000fea0003800200 */
.L_x_18292:
        /* <DEDUP_REMOVED lines=19> */
.L_x_18299:
        /* <DEDUP_REMOVED lines=13> */
.L_x_18301:
[----:B------:R-:W-:Y:S05]  /*11320*/  BSYNC.RECONVERGENT B2 ;  /* 0x0000000000027941 */ /* 0x000fea0003800200 */
.L_x_18300:
        /* <DEDUP_REMOVED lines=60> */
.L_x_18298:
[----:B------:R-:W-:Y:S05]  /*116f0*/  BSYNC.RECONVERGENT B1 ;  /* 0x0000000000017941 */ /* 0x000fea0003800200 */
.L_x_18297:
[----:B------:R-:W-:Y:S01]  /*11700*/  I2FP.F32.U32 R3, R3 ;  /* 0x0000000300037245 */ /* 0x000fe20000201000 */
[----:B------:R-:W-:Y:S01]  /*11710*/  BSSY.RECONVERGENT B1, `(.L_x_18302) ;  /* 0x000005c000017945 */ /* 0x000fe20003800200 */
[----:B------:R-:W-:Y:S01]  /*11720*/  LOP3.LUT R8, R8, 0xfffffffb, RZ, 0xc0, !PT ;  /* 0xfffffffb08087812 */ /* 0x000fe200078ec0ff */
[----:B------:R-:W-:Y:S02]  /*11730*/  HADD2.F32 R89, -RZ, R61.H0_H0 ;  /* 0x2000003dff597230 */ /* 0x000fe40000004100 */
        /* <DEDUP_REMOVED lines=15> */
.L_x_18304:
        /* <DEDUP_REMOVED lines=13> */
.L_x_18306:
[----:B------:R-:W-:Y:S05]  /*11900*/  BSYNC.RECONVERGENT B2 ;  /* 0x0000000000027941 */ /* 0x000fea0003800200 */
.L_x_18305:
        /* <DEDUP_REMOVED lines=59> */
[----:B------:R-:W-:-:S07]  /*11cc0*/  LOP3.LUT R7, R58, UR16, R57, 0x96, !PT ;  /* 0x000000103a077c12 */ /* 0x000fce000f8e9639 */
.L_x_18303:
[----:B------:R-:W-:Y:S05]  /*11cd0*/  BSYNC.RECONVERGENT B1 ;  /* 0x0000000000017941 */ /* 0x000fea0003800200 */
.L_x_18302:
        /* <DEDUP_REMOVED lines=19> */
.L_x_18309:
        /* <DEDUP_REMOVED lines=13> */
.L_x_18311:
[----:B------:R-:W-:Y:S05]  /*11ee0*/  BSYNC.RECONVERGENT B2 ;  /* 0x0000000000027941 */ /* 0x000fea0003800200 */
.L_x_18310:
        /* <DEDUP_REMOVED lines=60> */
.L_x_18308:
[----:B------:R-:W-:Y:S05]  /*122b0*/  BSYNC.RECONVERGENT B1 ;  /* 0x0000000000017941 */ /* 0x000fea0003800200 */
.L_x_18307:
        /* <DEDUP_REMOVED lines=17> */
.L_x_18314:
        /* <DEDUP_REMOVED lines=13> */
.L_x_18316:
[----:B------:R-:W-:Y:S05]  /*124a0*/  BSYNC.RECONVERGENT B2 ;  /* 0x0000000000027941 */ /* 0x000fea0003800200 */
.L_x_18315:
        /* <DEDUP_REMOVED lines=59> */
[----:B------:R-:W-:Y:S02]  /*12860*/  LOP3.LUT R7, R58, UR16, R57, 0x96, !PT ;  /* 0x000000103a077c12 */ /* 0x000fe4000f8e9639 */
[----:B------:R-:W-:-:S07]  /*12870*/  MOV R112, R56 ;  /* 0x0000003800707202 */ /* 0x000fce0000000f00 */
.L_x_18313:
[----:B------:R-:W-:Y:S05]  /*12880*/  BSYNC.RECONVERGENT B1 ;  /* 0x0000000000017941 */ /* 0x000fea0003800200 */
.L_x_18312:
        /* <DEDUP_REMOVED lines=17> */
.L_x_18319:
        /* <DEDUP_REMOVED lines=13> */
.L_x_18321:
[----:B------:R-:W-:Y:S05]  /*12a70*/  BSYNC.RECONVERGENT B2 ;  /* 0x0000000000027941 */ /* 0x000fea0003800200 */
.L_x_18320:
        /* <DEDUP_REMOVED lines=61> */
.L_x_18318:
[----:B------:R-:W-:Y:S05]  /*12e50*/  BSYNC.RECONVERGENT B1 ;  /* 0x0000000000017941 */ /* 0x000fea0003800200 */
.L_x_18317:
[----:B------:R-:W-:Y:S01]  /*12e60*/  ISETP.NE.AND P5, PT, R61, 0x1, PT ;  /* 0x000000013d00780c */ /* 0x000fe20003fa5270 */
[----:B------:R-:W-:Y:S01]  /*12e70*/  BSSY.RECONVERGENT B1, `(.L_x_18322) ;  /* 0x000005b000017945 */ /* 0x000fe20003800200 */
[----:B------:R-:W-:Y:S01]  /*12e80*/  I2FP.F32.U32 R5, R5 ;  /* 0x0000000500057245 */ /* 0x000fe20000201000 */
[----:B------:R-:W-:Y:S02]  /*12e90*/  HADD2.F32 R57, -RZ, R63.H0_H0 ;  /* 0x2000003fff397230 */ /* 0x000fe40000004100 */
        /* <DEDUP_REMOVED lines=13> */
.L_x_18324:
        /* <DEDUP_REMOVED lines=13> */
.L_x_18326:
[----:B------:R-:W-:Y:S05]  /*13040*/  BSYNC.RECONVERGENT B2 ;  /* 0x0000000000027941 */ /* 0x000fea0003800200 */
.L_x_18325:
        /* <DEDUP_REMOVED lines=59> */
[----:B------:R-:W-:Y:S01]  /*13400*/  MOV R60, R112 ;  /* 0x00000070003c7202 */ /* 0x000fe20000000f00 */
[----:B------:R-:W-:-:S07]  /*13410*/  IMAD.MOV.U32 R112, RZ, RZ, R58 ;  /* 0x000000ffff707224 */ /* 0x000fce00078e003a */
.L_x_18323:
[----:B------:R-:W-:Y:S05]  /*13420*/  BSYNC.RECONVERGENT B1 ;  /* 0x0000000000017941 */ /* 0x000fea0003800200 */
.L_x_18322:
[----:B------:R-:W-:Y:S01]  /*13430*/  I2FP.F32.U32 R61, R60 ;  /* 0x0000003c003d7245 */ /* 0x000fe20000201000 */
[----:B------:R-:W-:Y:S01]  /*13440*/  FMUL.FTZ R56, R56, UR12 ;  /* 0x0000000c38387c20 */ /* 0x000fe20008410000 */
[----:B------:R-:W-:Y:S01]  /*13450*/  P2R R59, PR, RZ, 0x2 ;  /* 0x00000002ff3b7803 */ /* 0x000fe20000000000 */
[----:B------:R-:W-:Y:S01]  /*13460*/  FMUL.FTZ R109, R109, UR12 ;  /* 0x0000000c6d6d7c20 */ /* 0x000fe20008410000 */
[----:B------:R-:W-:Y:S01]  /*13470*/  LOP3.LUT P1, RZ, R8, 0x10, RZ, 0xc0, !PT ;  /* 0x0000001008ff7812 */ /* 0x000fe2000782c0ff */
[----:B------:R-:W-:Y:S01]  /*13480*/  FFMA.FTZ R110, R61, R110, 1.1641532182693481445e-10 ;  /* 0x2f0000003d6e7423 */ /* 0x000fe2000001006e */
[----:B------:R-:W-:Y:S02]  /*13490*/  HADD2.F32 R63, -RZ, R63.H1_H1 ;  /* 0x3000003fff3f7230 */ /* 0x000fe40000004100 */
[----:B------:R-:W-:Y:S01]  /*134a0*/  FMUL.FTZ R88, R88, UR12 ;  /* 0x0000000c58587c20 */ /* 0x000fe20008410000 */
[----:B------:R-:W-:Y:S01]  /*134b0*/  FSEL R61, R56, RZ, P3 ;  /* 0x000000ff383d7208 */ /* 0x000fe20001800000 */
[----:B------:R-:W-:Y:S01]  /*134c0*/  FMUL.FTZ R57, R57, UR12 ;  /* 0x0000000c39397c20 */ /* 0x000fe20008410000 */
[C---:B------:R-:W-:Y:S01]  /*134d0*/  LOP3.LUT P5, RZ, R8.reuse, 0x2, RZ, 0xc0, !PT ;  /* 0x0000000208ff7812 */ /* 0x040fe200078ac0ff */
[----:B------:R-:W-:Y:S01]  /*134e0*/  FMUL.FTZ R91, R91, UR12 ;  /* 0x0000000c5b5b7c20 */ /* 0x000fe20008410000 */
[----:B------:R-:W-:Y:S01]  /*134f0*/  FSEL R56, R109, RZ, P1 ;  /* 0x000000ff6d387208 */ /* 0x000fe20000800000 */
[----:B------:R-:W-:Y:S01]  /*13500*/  FMUL.FTZ R3, R3, UR12 ;  /* 0x0000000c03037c20 */ /* 0x000fe20008410000 */
[----:B------:R-:W-:Y:S01]  /*13510*/  ISETP.NE.AND P1, PT, R59, RZ, PT ;  /* 0x000000ff3b00720c */ /* 0x000fe20003f25270 */
[----:B------:R-:W-:Y:S01]  /*13520*/  FMUL.FTZ R89, R89, UR12 ;  /* 0x0000000c59597c20 */ /* 0x000fe20008410000 */
[----:B------:R-:W-:Y:S01]  /*13530*/  P2R R58, PR, RZ, 0x1 ;  /* 0x00000001ff3a7803 */ /* 0x000fe20000000000 */
[----:B------:R-:W-:Y:S01]  /*13540*/  FMUL.FTZ R63, R63, UR12 ;  /* 0x0000000c3f3f7c20 */ /* 0x000fe20008410000 */
[----:B------:R-:W-:-:S02]  /*13550*/  LOP3.LUT P0, RZ, R8, 0x8, RZ, 0xc0, !PT ;  /* 0x0000000808ff7812 */ /* 0x000fc4000780c0ff */
[----:B------:R-:W-:Y:S02]  /*13560*/  FSEL R59, R88, RZ, P5 ;  /* 0x000000ff583b7208 */ /* 0x000fe40002800000 */
        /* <DEDUP_REMOVED lines=16> */
[----:B------:R-:W-:-:S10]  /*13670*/  @P1 FADD.FTZ R63, R47, R63 ;  /* 0x0000003f2f3f1221 */ /* 0x000fd40000010000 */
.L_x_18286:
[----:B------:R-:W-:Y:S01]  /*13680*/  SEL R110, RZ, 0x10000, !P4 ;  /* 0x00010000ff6e7807 */ /* 0x000fe20006000000 */
[----:B------:R-:W0:Y:S01]  /*13690*/  LDC.64 R88, c[0x0][0x3a8] ;  /* 0x0000ea00ff587b82 */ /* 0x000e220000000a00 */
        /* <DEDUP_REMOVED lines=16> */
[----:B------:R0:W-:Y:S01]  /*137a0*/  STG.E.128 desc[UR6][R88.64+0x10], R60 ;  /* 0x0000103c58007986 */ /* 0x0001e2000c101d06 */
[----:B-1----:R-:W-:Y:S01]  /*137b0*/  IMAD.WIDE.U32 R110, R90, 0x8, R110 ;  /* 0x000000085a6e7825 */ /* 0x002fe200078e006e */
[----:B0-----:R-:W-:Y:S02]  /*137c0*/  LOP3.LUT R89, R109, R91, RZ, 0xfc, !PT ;  /* 0x0000005b6d597212 */ /* 0x001fe400078efcff */
[----:B------:R-:W-:-:S05]  /*137d0*/  LOP3.LUT R88, R3, R114, RZ, 0xfc, !PT ;  /* 0x0000007203587212 */ /* 0x000fca00078efcff */
[----:B------:R0:W-:Y:S01]  /*137e0*/  STG.E.64 desc[UR6][R110.64], R88 ;  /* 0x000000586e007986 */ /* 0x0001e2000c101b06 */
[----:B------:R-:W-:Y:S05]  /*137f0*/  @!P0 BRA `(.L_x_18327) ;  /* 0x0000000000508947 */ /* 0x000fea0003800000 */
[----:B------:R-:W-:Y:S02]  /*13800*/  SHF.L.U32 R3, R102, 0x10, RZ ;  /* 0x0000001066037819 */ /* 0x000fe400000006ff */
[----:B------:R-:W-:Y:S02]  /*13810*/  LOP3.LUT R114, R104, 0xff, RZ, 0xc0, !PT ;  /* 0x000000ff68727812 */ /* 0x000fe400078ec0ff */
[----:B0-----:R-:W-:Y:S02]  /*13820*/  LOP3.LUT R88, R3, 0xff0000, RZ, 0xc0, !PT ;  /* 0x00ff000003587812 */ /* 0x001fe400078ec0ff */
[----:B------:R-:W-:Y:S01]  /*13830*/  LOP3.LUT R3, R101, 0xffff, RZ, 0xc0, !PT ;  /* 0x0000ffff65037812 */ /* 0x000fe200078ec0ff */
[----:B------:R-:W-:Y:S01]  /*13840*/  IMAD.WIDE.U32 R114, R114, 0x1000000, RZ ;  /* 0x0100000072727825 */ /* 0x000fe200078e00ff */
[----:B------:R-:W-:Y:S02]  /*13850*/  LOP3.LUT R110, R105, 0xff, RZ, 0xc0, !PT ;  /* 0x000000ff696e7812 */ /* 0x000fe400078ec0ff */
[----:B------:R-:W-:-:S02]  /*13860*/  PRMT R3, R88, 0x4210, R3 ;  /* 0x0000421058037816 */ /* 0x000fc40000000003 */
[----:B------:R-:W-:Y:S01]  /*13870*/  PRMT R88, R103, 0x7104, RZ ;  /* 0x0000710467587816 */ /* 0x000fe200000000ff */
[----:B------:R-:W-:Y:S01]  /*13880*/  IMAD.WIDE.U32 R110, R110, 0x10000, RZ ;  /* 0x000100006e6e7825 */ /* 0x000fe200078e00ff */
[----:B------:R-:W-:Y:S02]  /*13890*/  LOP3.LUT R89, R106, 0xff, RZ, 0xc0, !PT ;  /* 0x000000ff6a597812 */ /* 0x000fe400078ec0ff */
[----:B------:R-:W-:-:S04]  /*138a0*/  LOP3.LUT R88, R3, 0xff00, R88, 0xf8, !PT ;  /* 0x0000ff0003587812 */ /* 0x000fc800078ef858 */
[----:B------:R-:W-:Y:S01]  /*138b0*/  LOP3.LUT R3, R88, 0xff, R107, 0xf8, !PT ;  /* 0x000000ff58037812 */ /* 0x000fe200078ef86b */
[----:B------:R-:W-:-:S03]  /*138c0*/  IMAD.WIDE.U32 R88, R89, 0x100, RZ ;  /* 0x0000010059587825 */ /* 0x000fc600078e00ff */
[----:B------:R-:W-:Y:S02]  /*138d0*/  LOP3.LUT R3, R111, R3, R115, 0xfe, !PT ;  /* 0x000000036f037212 */ /* 0x000fe400078efe73 */
[----:B------:R-:W-:Y:S02]  /*138e0*/  LOP3.LUT R115, R88, R114, R110, 0xfe, !PT ;  /* 0x0000007258737212 */ /* 0x000fe400078efe6e */
[----:B------:R-:W0:Y:S01]  /*138f0*/  LDC.64 R110, c[0x0][0x3b8] ;  /* 0x0000ee00ff6e7b82 */ /* 0x000e220000000a00 */
[----:B------:R-:W-:Y:S02]  /*13900*/  LOP3.LUT R89, R3, R89, RZ, 0xfc, !PT ;  /* 0x0000005903597212 */ /* 0x000fe400078efcff */
[----:B------:R-:W-:Y:S01]  /*13910*/  LOP3.LUT R88, R115, 0xff, R108, 0xf8, !PT ;  /* 0x000000ff73587812 */ /* 0x000fe200078ef86c */
[----:B0-----:R-:W-:-:S05]  /*13920*/  IMAD.WIDE.U32 R110, R90, 0x8, R110 ;  /* 0x000000085a6e7825 */ /* 0x001fca00078e006e */
[----:B------:R1:W-:Y:S02]  /*13930*/  STG.E.64 desc[UR6][R110.64], R88 ;  /* 0x000000586e007986 */ /* 0x0003e4000c101b06 */
.L_x_18327:
[----:B------:R-:W-:Y:S02]  /*13940*/  IMAD.MOV.U32 R3, RZ, RZ, R112 ;  /* 0x000000ffff037224 */ /* 0x000fe400078e0070 */
[----:B------:R-:W-:-:S07]  /*13950*/  VIADD R90, R90, 0x20 ;  /* 0x000000205a5a7836 */ /* 0x000fce0000000000 */
.L_x_18204:
[----:B------:R-:W-:Y:S05]  /*13960*/  BSYNC.RECONVERGENT B0 ;  /* 0x0000000000007941 */ /* 0x000fea0003800200 */
.L_x_18203:
        /* <DEDUP_REMOVED lines=36> */
.L_x_18333:
        /* <DEDUP_REMOVED lines=13> */
.L_x_18335:
[----:B------:R-:W-:Y:S05]  /*13c80*/  BSYNC.RECONVERGENT B2 ;  /* 0x0000000000027941 */ /* 0x000fea0003800200 */
.L_x_18334:
[----:B01----:R-:W-:Y:S01]  /*13c90*/  IMAD.WIDE.U32 R88, R11, -0x326172a9, RZ ;  /* 0xcd9e8d570b587825 */ /* 0x003fe200078e00ff */
        /* <DEDUP_REMOVED lines=59> */
.L_x_18332:
[----:B------:R-:W-:Y:S05]  /*14050*/  BSYNC.RECONVERGENT B1 ;  /* 0x0000000000017941 */ /* 0x000fea0003800200 */
.L_x_18331:
[----:B------:R-:W2:Y:S01]  /*14060*/  LDC R101, c[0x0][0x404] ;  /* 0x00010100ff657b82 */ /* 0x000ea20000000800 */
[----:B------:R-:W-:Y:S01]  /*14070*/  I2FP.F32.U32 R64, R64 ;  /* 0x0000004000407245 */ /* 0x000fe20000201000 */
[----:B------:R-:W-:Y:S01]  /*14080*/  IMAD.MOV.U32 R109, RZ, RZ, 0x2f800000 ;  /* 0x2f800000ff6d7424 */ /* 0x000fe200078e00ff */
[----:B------:R-:W-:Y:S01]  /*14090*/  ISETP.NE.AND P2, PT, R65, 0x1, PT ;  /* 0x000000014100780c */ /* 0x000fe20003f45270 */
[----:B------:R-:W-:Y:S01]  /*140a0*/  BSSY.RECONVERGENT B1, `(.L_x_18336) ;  /* 0x000005d000017945 */ /* 0x000fe20003800200 */
[----:B------:R-:W-:Y:S01]  /*140b0*/  LOP3.LUT R8, R8, 0xffffffef, RZ, 0xc0, !PT ;  /* 0xffffffef08087812 */ /* 0x000fe200078ec0ff */
[----:B------:R-:W-:Y:S01]  /*140c0*/  FFMA.FTZ R64, R64, R109, 1.1641532182693481445e-10 ;  /* 0x2f00000040407423 */ /* 0x000fe2000001006d */
[----:B------:R-:W-:Y:S01]  /*140d0*/  IMAD.MOV.U32 R67, RZ, RZ, 0x2 ;  /* 0x00000002ff437424 */ /* 0x000fe200078e00ff */
[----:B------:R-:W3:Y:S01]  /*140e0*/  LDC R91, c[0x0][0x408] ;  /* 0x00010200ff5b7b82 */ /* 0x000ee20000000800 */
[----:B------:R-:W-:Y:S02]  /*140f0*/  MOV R3, R2 ;  /* 0x0000000200037202 */ /* 0x000fe40000000f00 */
[----:B--2---:R-:W-:Y:S01]  /*14100*/  FSETP.LE.FTZ.AND P4, PT, R64, R101, PT ;  /* 0x000000654000720b */ /* 0x004fe20003f93000 */
[----:B-----5:R-:W-:-:S05]  /*14110*/  HADD2.F32 R64, -RZ, R68.H0_H0 ;  /* 0x20000044ff407230 */ /* 0x020fca0000004100 */
[----:B---3--:R-:W-:-:S07]  /*14120*/  FMUL.FTZ R5, R64, R91 ;  /* 0x0000005b40057220 */ /* 0x008fce0000410000 */
        /* <DEDUP_REMOVED lines=10> */
.L_x_18338:
        /* <DEDUP_REMOVED lines=13> */
.L_x_18340:
[----:B------:R-:W-:Y:S05]  /*142a0*/  BSYNC.RECONVERGENT B2 ;  /* 0x0000000000027941 */ /* 0x000fea0003800200 */
.L_x_18339:
        /* <DEDUP_REMOVED lines=60> */
.L_x_18337:
[----:B------:R-:W-:Y:S05]  /*14670*/  BSYNC.RECONVERGENT B1 ;  /* 0x0000000000017941 */ /* 0x000fea0003800200 */
.L_x_18336:
        /* <DEDUP_REMOVED lines=23> */
.L_x_18343:
        /* <DEDUP_REMOVED lines=13> */
.L_x_18345:
[----:B------:R-:W-:Y:S05]  /*148c0*/  BSYNC.RECONVERGENT B2 ;  /* 0x0000000000027941 */ /* 0x000fea0003800200 */
.L_x_18344:
[----:B01----:R-:W-:Y:S01]  /*148d0*/  IMAD.WIDE.U32 R88, R11, -0x326172a9, RZ ;  /* 0xcd9e8d570b587825 */ /* 0x003fe200078e00ff */
        /* <DEDUP_REMOVED lines=59> */
.L_x_18342:
[----:B------:R-:W-:Y:S05]  /*14c90*/  BSYNC.RECONVERGENT B1 ;  /* 0x0000000000017941 */ /* 0x000fea0003800200 */
.L_x_18341:
        /* <DEDUP_REMOVED lines=20> */
.L_x_18348:
        /* <DEDUP_REMOVED lines=13> */
.L_x_18350:
[----:B------:R-:W-:Y:S05]  /*14eb0*/  BSYNC.RECONVERGENT B2 ;  /* 0x0000000000027941 */ /* 0x000fea0003800200 */
.L_x_18349:
[----:B01----:R-:W-:Y:S01]  /*14ec0*/  IMAD.WIDE.U32 R88, R11, -0x326172a9, RZ ;  /* 0xcd9e8d570b587825 */ /* 0x003fe200078e00ff */
        /* <DEDUP_REMOVED lines=60> */
.L_x_18347:
[----:B------:R-:W-:Y:S05]  /*15290*/  BSYNC.RECONVERGENT B1 ;  /* 0x0000000000017941 */ /* 0x000fea0003800200 */
.L_x_18346:
[----:B------:R-:W-:Y:S01]  /*152a0*/  I2FP.F32.U32 R66, R5 ;  /* 0x0000000500427245 */ /* 0x000fe20000201000 */
[----:B------:R-:W-:Y:S01]  /*152b0*/  HADD2.F32 R68, -RZ, R36.H1_H1 ;  /* 0x30000024ff447230 */ /* 0x000fe20000004100 */
[----:B------:R-:W-:Y:S01]  /*152c0*/  BSSY.RECONVERGENT B1, `(.L_x_18351) ;  /* 0x000005f000017945 */ /* 0x000fe20003800200 */
[----:B01----:R-:W-:Y:S02]  /*152d0*/  HFMA2 R88, -RZ, RZ, 0, 1.1920928955078125e-07 ;  /* 0x00000002ff587431 */ /* 0x003fe400000001ff */
        /* <DEDUP_REMOVED lines=19> */
.L_x_18353:
        /* <DEDUP_REMOVED lines=13> */
.L_x_18355:
[----:B------:R-:W-:Y:S05]  /*154e0*/  BSYNC.RECONVERGENT B2 ;  /* 0x0000000000027941 */ /* 0x000fea0003800200 */
.L_x_18354:
        /* <DEDUP_REMOVED lines=60> */
.L_x_18352:
[----:B------:R-:W-:Y:S05]  /*158b0*/  BSYNC.RECONVERGENT B1 ;  /* 0x0000000000017941 */ /* 0x000fea0003800200 */
.L_x_18351:
        /* <DEDUP_REMOVED lines=20> */
.L_x_18358:
        /* <DEDUP_REMOVED lines=13> */
.L_x_18360:
[----:B------:R-:W-:Y:S05]  /*15ad0*/  BSYNC.RECONVERGENT B2 ;  /* 0x0000000000027941 */ /* 0x000fea0003800200 */
.L_x_18359:
        /* <DEDUP_REMOVED lines=61> */
.L_x_18357:
[----:B------:R-:W-:Y:S05]  /*15eb0*/  BSYNC.RECONVERGENT B1 ;  /* 0x0000000000017941 */ /* 0x000fea0003800200 */
.L_x_18356:
        /* <DEDUP_REMOVED lines=23> */
.L_x_18363:
        /* <DEDUP_REMOVED lines=13> */
.L_x_18365:
[----:B------:R-:W-:Y:S05]  /*16100*/  BSYNC.RECONVERGENT B2 ;  /* 0x0000000000027941 */ /* 0x000fea0003800200 */
.L_x_18364:
        /* <DEDUP_REMOVED lines=60> */
.L_x_18362:
[----:B------:R-:W-:Y:S05]  /*164d0*/  BSYNC.RECONVERGENT B1 ;  /* 0x0000000000017941 */ /* 0x000fea0003800200 */
.L_x_18361:
        /* <DEDUP_REMOVED lines=20> */
.L_x_18368:
        /* <DEDUP_REMOVED lines=13> */
.L_x_18370:
[----:B------:R-:W-:Y:S05]  /*166f0*/  BSYNC.RECONVERGENT B2 ;  /* 0x0000000000027941 */ /* 0x000fea0003800200 */
.L_x_18369:
        /* <DEDUP_REMOVED lines=61> */
.L_x_18367:
[----:B------:R-:W-:Y:S05]  /*16ad0*/  BSYNC.RECONVERGENT B1 ;  /* 0x0000000000017941 */ /* 0x000fea0003800200 */
.L_x_18366:
        /* <DEDUP_REMOVED lines=23> */
.L_x_18373:
        /* <DEDUP_REMOVED lines=13> */
.L_x_18375:
[----:B------:R-:W-:Y:S05]  /*16d20*/  BSYNC.RECONVERGENT B2 ;  /* 0x0000000000027941 */ /* 0x000fea0003800200 */
.L_x_18374:
        /* <DEDUP_REMOVED lines=60> */
.L_x_18372:
[----:B------:R-:W-:Y:S05]  /*170f0*/  BSYNC.RECONVERGENT B1 ;  /* 0x0000000000017941 */ /* 0x000fea0003800200 */
.L_x_18371:
        /* <DEDUP_REMOVED lines=18> */
.L_x_18378:
        /* <DEDUP_REMOVED lines=13> */
.L_x_18380:
[----:B------:R-:W-:Y:S05]  /*172f0*/  BSYNC.RECONVERGENT B2 ;  /* 0x0000000000027941 */ /* 0x000fea0003800200 */
.L_x_18379:
        /* <DEDUP_REMOVED lines=60> */
.L_x_18377:
[----:B------:R-:W-:Y:S05]  /*176c0*/  BSYNC.RECONVERGENT B1 ;  /* 0x0000000000017941 */ /* 0x000fea0003800200 */
.L_x_18376:
        /* <DEDUP_REMOVED lines=23> */
.L_x_18383:
        /* <DEDUP_REMOVED lines=13> */
.L_x_18385:
[----:B------:R-:W-:Y:S05]  /*17910*/  BSYNC.RECONVERGENT B2 ;  /* 0x0000000000027941 */ /* 0x000fea0003800200 */
.L_x_18384:
        /* <DEDUP_REMOVED lines=60> */
.L_x_18382:
[----:B------:R-:W-:Y:S05]  /*17ce0*/  BSYNC.RECONVERGENT B1 ;  /* 0x0000000000017941 */ /* 0x000fea0003800200 */
.L_x_18381:
        /* <DEDUP_REMOVED lines=18> */
.L_x_18388:
        /* <DEDUP_REMOVED lines=13> */
.L_x_18390:
[----:B------:R-:W-:Y:S05]  /*17ee0*/  BSYNC.RECONVERGENT B2 ;  /* 0x0000000000027941 */ /* 0x000fea0003800200 */
.L_x_18389:
        /* <DEDUP_REMOVED lines=61> */
.L_x_18387:
[----:B------:R-:W-:Y:S05]  /*182c0*/  BSYNC.RECONVERGENT B1 ;  /* 0x0000000000017941 */ /* 0x000fea0003800200 */
.L_x_18386:
        /* <DEDUP_REMOVED lines=23> */
.L_x_18393:
        /* <DEDUP_REMOVED lines=13> */
.L_x_18395:
[----:B------:R-:W-:Y:S05]  /*18510*/  BSYNC.RECONVERGENT B2 ;  /* 0x0000000000027941 */ /* 0x000fea0003800200 */
.L_x_18394:
        /* <DEDUP_REMOVED lines=60> */
.L_x_18392:
[----:B------:R-:W-:Y:S05]  /*188e0*/  BSYNC.RECONVERGENT B1 ;  /* 0x0000000000017941 */ /* 0x000fea0003800200 */
.L_x_18391:
        /* <DEDUP_REMOVED lines=18> */
.L_x_18398:
        /* <DEDUP_REMOVED lines=13> */
.L_x_18400:
[----:B------:R-:W-:Y:S05]  /*18ae0*/  BSYNC.RECONVERGENT B2 ;  /* 0x0000000000027941 */ /* 0x000fea0003800200 */
.L_x_18399:
        /* <DEDUP_REMOVED lines=61> */
.L_x_18397:
[----:B------:R-:W-:Y:S05]  /*18ec0*/  BSYNC.RECONVERGENT B1 ;  /* 0x0000000000017941 */ /* 0x000fea0003800200 */
.L_x_18396:
        /* <DEDUP_REMOVED lines=23> */
.L_x_18403:
        /* <DEDUP_REMOVED lines=13> */
.L_x_18405:
[----:B------:R-:W-:Y:S05]  /*19110*/  BSYNC.RECONVERGENT B2 ;  /* 0x0000000000027941 */ /* 0x000fea0003800200 */
.L_x_18404:
        /* <DEDUP_REMOVED lines=60> */
.L_x_18402:
[----:B------:R-:W-:Y:S05]  /*194e0*/  BSYNC.RECONVERGENT B1 ;  /* 0x0000000000017941 */ /* 0x000fea0003800200 */
.L_x_18401:
        /* <DEDUP_REMOVED lines=18> */
.L_x_18408:
        /* <DEDUP_REMOVED lines=15> */
.L_x_18410:
[----:B------:R-:W-:Y:S05]  /*19700*/  BSYNC.RECONVERGENT B2 ;  /* 0x0000000000027941 */ /* 0x000fea0003800200 */
.L_x_18409:
        /* <DEDUP_REMOVED lines=61> */
.L_x_18407:
[----:B------:R-:W-:Y:S05]  /*19ae0*/  BSYNC.RECONVERGENT B1 ;  /* 0x0000000000017941 */ /* 0x000fea0003800200 */
.L_x_18406:
        /* <DEDUP_REMOVED lines=11> */
.L_x_18330:
        /* <DEDUP_REMOVED lines=16> */
.L_x_18414:
        /* <DEDUP_REMOVED lines=13> */
.L_x_18416:
[----:B------:R-:W-:Y:S05]  /*19d70*/  BSYNC.RECONVERGENT B2 ;  /* 0x0000000000027941 */ /* 0x000fea0003800200 */
.L_x_18415:
[----:B------:R-:W-:Y:S01]  /*19d80*/  IMAD.WIDE.U32 R66, R11, -0x326172a9, RZ ;  /* 0xcd9e8d570b427825 */ /* 0x000fe200078e00ff */
[----:B------:R-:W-:Y:S01]  /*19d90*/  LOP3.LUT R64, R4, UR5, R7, 0x96, !PT ;  /* 0x0000000504407c12 */ /* 0x000fe2000f8e9607 */
[----:B------:R-:W-:Y:S02]  /*19da0*/  UIADD3 UR16, UPT, UPT, UR4, -0x61c88647, URZ ;  /* 0x9e3779b904107890 */ /* 0x000fe4000fffe0ff */
[----:B------:R-:W-:Y:S01]  /*19db0*/  UIADD3 UR17, UPT, UPT, UR5, -0x4498517b, URZ ;  /* 0xbb67ae8505117890 */ /* 0x000fe2000fffe0ff */
[----:B01----:R-:W-:Y:S01]  /*19dc0*/  LOP3.LUT R88, R9, UR4, R67, 0x96, !PT ;  /* 0x0000000409587c12 */ /* 0x003fe2000f8e9643 */
        /* <DEDUP_REMOVED lines=56> */
.L_x_18413:
[----:B------:R-:W-:Y:S05]  /*1a150*/  BSYNC.RECONVERGENT B1 ;  /* 0x0000000000017941 */ /* 0x000fea0003800200 */
.L_x_18412:
[----:B01----:R-:W0:Y:S01]  /*1a160*/  LDC R111, c[0x0][0x404] ;  /* 0x00010100ff6f7b82 */ /* 0x003e220000000800 */
        /* <DEDUP_REMOVED lines=20> */
.L_x_18419:
        /* <DEDUP_REMOVED lines=13> */
.L_x_18421:
[----:B------:R-:W-:Y:S05]  /*1a380*/  BSYNC.RECONVERGENT B2 ;  /* 0x0000000000027941 */ /* 0x000fea0003800200 */
.L_x_18420:
        /* <DEDUP_REMOVED lines=60> */
.L_x_18418:
[----:B------:R-:W-:Y:S05]  /*1a750*/  BSYNC.RECONVERGENT B1 ;  /* 0x0000000000017941 */ /* 0x000fea0003800200 */
.L_x_18417:
[----:B------:R-:W-:Y:S01]  /*1a760*/  I2FP.F32.U32 R3, R3 ;  /* 0x0000000300037245 */ /* 0x000fe20000201000 */
[----:B------:R-:W-:Y:S01]  /*1a770*/  BSSY.RECONVERGENT B1, `(.L_x_18422) ;  /* 0x000005c000017945 */ /* 0x000fe20003800200 */
[----:B------:R-:W-:Y:S01]  /*1a780*/  LOP3.LUT R8, R8, 0xfffffff7, RZ, 0xc0, !PT ;  /* 0xfffffff708087812 */ /* 0x000fe200078ec0ff */
[----:B------:R-:W-:Y:S02]  /*1a790*/  HFMA2 R65, -RZ, RZ, 0, 1.1920928955078125e-07 ;  /* 0x00000002ff417431 */ /* 0x000fe400000001ff */
[----:B------:R-:W-:Y:S02]  /*1a7a0*/  HADD2.F32 R91, -RZ, R68.H1_H1 ;  /* 0x30000044ff5b7230 */ /* 0x000fe40000004100 */
        /* <DEDUP_REMOVED lines=14> */
.L_x_18424:
        /* <DEDUP_REMOVED lines=13> */
.L_x_18426:
[----:B------:R-:W-:Y:S05]  /*1a960*/  BSYNC.RECONVERGENT B2 ;  /* 0x0000000000027941 */ /* 0x000fea0003800200 */
.L_x_18425:
        /* <DEDUP_REMOVED lines=60> */
.L_x_18423:
[----:B------:R-:W-:Y:S05]  /*1ad30*/  BSYNC.RECONVERGENT B1 ;  /* 0x0000000000017941 */ /* 0x000fea0003800200 */
.L_x_18422:
[----:B------:R-:W-:Y:S01]  /*1ad40*/  I2FP.F32.U32 R3, R3 ;  /* 0x0000000300037245 */ /* 0x000fe20000201000 */
[----:B------:R-:W-:Y:S01]  /*1ad50*/  BSSY.RECONVERGENT B1, `(.L_x_18427) ;  /* 0x000005c000017945 */ /* 0x000fe20003800200 */
[----:B------:R-:W-:Y:S01]  /*1ad60*/  ISETP.NE.AND P2, PT, R65, 0x1, PT ;  /* 0x000000014100780c */ /* 0x000fe20003f45270 */
[----:B------:R-:W-:Y:S01]  /*1ad70*/  HADD2.F32 R89, -RZ, R69.H0_H0 ;  /* 0x20000045ff597230 */ /* 0x000fe20000004100 */
[----:B------:R-:W-:Y:S01]  /*1ad80*/  LOP3.LUT R8, R8, 0xfffffffb, RZ, 0xc0, !PT ;  /* 0xfffffffb08087812 */ /* 0x000fe200078ec0ff */
[----:B------:R-:W-:Y:S01]  /*1ad90*/  FFMA.FTZ R64, R3, R110, 1.1641532182693481445e-10 ;  /* 0x2f00000003407423 */ /* 0x000fe2000001006e */
[----:B------:R-:W-:Y:S02]  /*1ada0*/  IMAD.MOV.U32 R5, RZ, RZ, 0x2 ;  /* 0x00000002ff057424 */ /* 0x000fe400078e00ff */
        /* <DEDUP_REMOVED lines=12> */
.L_x_18429:
        /* <DEDUP_REMOVED lines=13> */
.L_x_18431:
[----:B------:R-:W-:Y:S05]  /*1af40*/  BSYNC.RECONVERGENT B2 ;  /* 0x0000000000027941 */ /* 0x000fea0003800200 */
.L_x_18430:
        /* <DEDUP_REMOVED lines=60> */
.L_x_18428:
[----:B------:R-:W-:Y:S05]  /*1b310*/  BSYNC.RECONVERGENT B1 ;  /* 0x0000000000017941 */ /* 0x000fea0003800200 */
.L_x_18427:
        /* <DEDUP_REMOVED lines=19> */
.L_x_18434:
        /* <DEDUP_REMOVED lines=13> */
.L_x_18436:
[----:B------:R-:W-:Y:S05]  /*1b520*/  BSYNC.RECONVERGENT B2 ;  /* 0x0000000000027941 */ /* 0x000fea0003800200 */
.L_x_18435:
        /* <DEDUP_REMOVED lines=60> */
.L_x_18433:
[----:B------:R-:W-:Y:S05]  /*1b8f0*/  BSYNC.RECONVERGENT B1 ;  /* 0x0000000000017941 */ /* 0x000fea0003800200 */
.L_x_18432:
        /* <DEDUP_REMOVED lines=17> */
.L_x_18439:
        /* <DEDUP_REMOVED lines=13> */
.L_x_18441:
[----:B------:R-:W-:Y:S05]  /*1bae0*/  BSYNC.RECONVERGENT B2 ;  /* 0x0000000000027941 */ /* 0x000fea0003800200 */
.L_x_18440:
        /* <DEDUP_REMOVED lines=61> */
.L_x_18438:
[----:B------:R-:W-:Y:S05]  /*1bec0*/  BSYNC.RECONVERGENT B1 ;  /* 0x0000000000017941 */ /* 0x000fea0003800200 */
.L_x_18437:
        /* <DEDUP_REMOVED lines=17> */
.L_x_18444:
        /* <DEDUP_REMOVED lines=13> */
.L_x_18446:
[----:B------:R-:W-:Y:S05]  /*1c0b0*/  BSYNC.RECONVERGENT B2 ;  /* 0x0000000000027941 */ /* 0x000fea0003800200 */
.L_x_18445:
        /* <DEDUP_REMOVED lines=61> */
.L_x_18443:
[----:B------:R-:W-:Y:S05]  /*1c490*/  BSYNC.RECONVERGENT B1 ;  /* 0x0000000000017941 */ /* 0x000fea0003800200 */
.L_x_18442:
        /* <DEDUP_REMOVED lines=17> */
.L_x_18449:
        /* <DEDUP_REMOVED lines=13> */
.L_x_18451:
[----:B------:R-:W-:Y:S05]  /*1c680*/  BSYNC.RECONVERGENT B2 ;  /* 0x0000000000027941 */ /* 0x000fea0003800200 */
.L_x_18450:
        /* <DEDUP_REMOVED lines=61> */
.L_x_18448:
[----:B------:R-:W-:Y:S05]  /*1ca60*/  BSYNC.RECONVERGENT B1 ;  /* 0x0000000000017941 */ /* 0x000fea0003800200 */
.L_x_18447:
        /* <DEDUP_REMOVED lines=37> */
.L_x_18411:
        /* <DEDUP_REMOVED lines=17> */
[----:B------:R-:W-:Y:S01]  /*1cdd0*/  STG.E.128 desc[UR6][R88.64], R64 ;  /* 0x0000004058007986 */ /* 0x000fe2000c101d06 */
[----:B-1----:R-:W-:-:S03]  /*1cde0*/  IMAD.WIDE.U32 R110, R90, 0x8, R110 ;  /* 0x000000085a6e7825 */ /* 0x002fc600078e006e */
[----:B------:R0:W-:Y:S02]  /*1cdf0*/  STG.E.128 desc[UR6][R88.64+0x10], R68 ;  /* 0x0000104458007986 */ /* 0x0001e4000c101d06 */
        /* <DEDUP_REMOVED lines=24> */
.L_x_18452:
[----:B------:R-:W-:Y:S02]  /*1cf80*/  IMAD.MOV.U32 R3, RZ, RZ, R112 ;  /* 0x000000ffff037224 */ /* 0x000fe400078e0070 */
[----:B------:R-:W-:-:S07]  /*1cf90*/  VIADD R90, R90, 0x20 ;  /* 0x000000205a5a7836 */ /* 0x000fce0000000000 */
.L_x_18329:
[----:B------:R-:W-:Y:S05]  /*1cfa0*/  BSYNC.RECONVERGENT B0 ;  /* 0x0000000000007941 */ /* 0x000fea0003800200 */
.L_x_18328:
        /* <DEDUP_REMOVED lines=36> */
.L_x_18458:
        /* <DEDUP_REMOVED lines=13> */
.L_x_18460:
[----:B------:R-:W-:Y:S05]  /*1d2c0*/  BSYNC.RECONVERGENT B2 ;  /* 0x0000000000027941 */ /* 0x000fea0003800200 */
.L_x_18459:
        /* <DEDUP_REMOVED lines=60> */
.L_x_18457:
[----:B------:R-:W-:Y:S05]  /*1d690*/  BSYNC.RECONVERGENT B1 ;  /* 0x0000000000017941 */ /* 0x000fea0003800200 */
.L_x_18456:
[----:B------:R-:W2:Y:S01]  /*1d6a0*/  LDC R101, c[0x0][0x404] ;  /* 0x00010100ff657b82 */ /* 0x000ea20000000800 */
[----:B------:R-:W-:Y:S01]  /*1d6b0*/  I2FP.F32.U32 R72, R72 ;  /* 0x0000004800487245 */ /* 0x000fe20000201000 */
[----:B------:R-:W-:Y:S01]  /*1d6c0*/  IMAD.MOV.U32 R109, RZ, RZ, 0x2f800000 ;  /* 0x2f800000ff6d7424 */ /* 0x000fe200078e00ff */
[----:B------:R-:W-:Y:S01]  /*1d6d0*/  ISETP.NE.AND P2, PT, R73, 0x1, PT ;  /* 0x000000014900780c */ /* 0x000fe20003f45270 */
[----:B-----5:R-:W-:Y:S01]  /*1d6e0*/  HADD2.F32 R74, -RZ, R76.H0_H0 ;  /* 0x2000004cff4a7230 */ /* 0x020fe20000004100 */
[----:B------:R-:W-:Y:S01]  /*1d6f0*/  LOP3.LUT R8, R8, 0xffffffef, RZ, 0xc0, !PT ;  /* 0xffffffef08087812 */ /* 0x000fe200078ec0ff */
[----:B------:R-:W-:Y:S01]  /*1d700*/  FFMA.FTZ R72, R72, R109, 1.1641532182693481445e-10 ;  /* 0x2f00000048487423 */ /* 0x000fe2000001006d */
[----:B------:R-:W-:Y:S01]  /*1d710*/  BSSY.RECONVERGENT B1, `(.L_x_18461) ;  /* 0x000005a000017945 */ /* 0x000fe20003800200 */
[----:B------:R-:W3:Y:S01]  /*1d720*/  LDC R91, c[0x0][0x408] ;  /* 0x00010200ff5b7b82 */ /* 0x000ee20000000800 */
[----:B------:R-:W-:Y:S01]  /*1d730*/  IMAD.MOV.U32 R75, RZ, RZ, 0x2 ;  /* 0x00000002ff4b7424 */ /* 0x000fe200078e00ff */
[----:B------:R-:W-:-:S02]  /*1d740*/  MOV R3, R2 ;  /* 0x0000000200037202 */ /* 0x000fc40000000f00 */
[----:B--2---:R-:W-:Y:S01]  /*1d750*/  FSETP.LE.FTZ.AND P4, PT, R72, R101, PT ;  /* 0x000000654800720b */ /* 0x004fe20003f93000 */
[----:B---3--:R-:W-:-:S12]  /*1d760*/  FMUL.FTZ R5, R74, R91 ;  /* 0x0000005b4a057220 */ /* 0x008fd80000410000 */
        /* <DEDUP_REMOVED lines=10> */
.L_x_18463:
        /* <DEDUP_REMOVED lines=13> */
.L_x_18465:
[----:B------:R-:W-:Y:S05]  /*1d8e0*/  BSYNC.RECONVERGENT B2 ;  /* 0x0000000000027941 */ /* 0x000fea0003800200 */
.L_x_18464:
        /* <DEDUP_REMOVED lines=60> */
.L_x_18462:
[----:B------:R-:W-:Y:S05]  /*1dcb0*/  BSYNC.RECONVERGENT B1 ;  /* 0x0000000000017941 */ /* 0x000fea0003800200 */
.L_x_18461:
        /* <DEDUP_REMOVED lines=23> */
.L_x_18468:
        /* <DEDUP_REMOVED lines=13> */
.L_x_18470:
[----:B------:R-:W-:Y:S05]  /*1df00*/  BSYNC.RECONVERGENT B2 ;  /* 0x0000000000027941 */ /* 0x000fea0003800200 */
.L_x_18469:
        /* <DEDUP_REMOVED lines=60> */
.L_x_18467:
[----:B------:R-:W-:Y:S05]  /*1e2d0*/  BSYNC.RECONVERGENT B1 ;  /* 0x0000000000017941 */ /* 0x000fea0003800200 */
.L_x_18466:
        /* <DEDUP_REMOVED lines=20> */
.L_x_18473:
        /* <DEDUP_REMOVED lines=13> */
.L_x_18475:
[----:B------:R-:W-:Y:S05]  /*1e4f0*/  BSYNC.RECONVERGENT B2 ;  /* 0x0000000000027941 */ /* 0x000fea0003800200 */
.L_x_18474:
        /* <DEDUP_REMOVED lines=61> */
.L_x_18472:
[----:B------:R-:W-:Y:S05]  /*1e8d0*/  BSYNC.RECONVERGENT B1 ;  /* 0x0000000000017941 */ /* 0x000fea0003800200 */
.L_x_18471:
        /* <DEDUP_REMOVED lines=23> */
.L_x_18478:
        /* <DEDUP_REMOVED lines=13> */
.L_x_18480:
[----:B------:R-:W-:Y:S05]  /*1eb20*/  BSYNC.RECONVERGENT B2 ;  /* 0x0000000000027941 */ /* 0x000fea0003800200 */
.L_x_18479:
        /* <DEDUP_REMOVED lines=60> */
.L_x_18477:
[----:B------:R-:W-:Y:S05]  /*1eef0*/  BSYNC.RECONVERGENT B1 ;  /* 0x0000000000017941 */ /* 0x000fea0003800200 */
.L_x_18476:
        /* <DEDUP_REMOVED lines=20> */
.L_x_18483:
        /* <DEDUP_REMOVED lines=13> */
.L_x_18485:
[----:B------:R-:W-:Y:S05]  /*1f110*/  BSYNC.RECONVERGENT B2 ;  /* 0x0000000000027941 */ /* 0x000fea0003800200 */
.L_x_18484:
        /* <DEDUP_REMOVED lines=61> */
.L_x_18482:
[----:B------:R-:W-:Y:S05]  /*1f4f0*/  BSYNC.RECONVERGENT B1 ;  /* 0x0000000000017941 */ /* 0x000fea0003800200 */
.L_x_18481:
        /* <DEDUP_REMOVED lines=23> */
.L_x_18488:
        /* <DEDUP_REMOVED lines=13> */
.L_x_18490:
[----:B------:R-:W-:Y:S05]  /*1f740*/  BSYNC.RECONVERGENT B2 ;  /* 0x0000000000027941 */ /* 0x000fea0003800200 */
.L_x_18489:
        /* <DEDUP_REMOVED lines=60> */
.L_x_18487:
[----:B------:R-:W-:Y:S05]  /*1fb10*/  BSYNC.RECONVERGENT B1 ;  /* 0x0000000000017941 */ /* 0x000fea0003800200 */
.L_x_18486:
        /* <DEDUP_REMOVED lines=20> */
.L_x_18493:
        /* <DEDUP_REMOVED lines=13> */
.L_x_18495:
[----:B------:R-:W-:Y:S05]  /*1fd30*/  BSYNC.RECONVERGENT B2 ;  /* 0x0000000000027941 */ /* 0x000fea0003800200 */
.L_x_18494:
        /* <DEDUP_REMOVED lines=61> */
.L_x_18492:
[----:B------:R-:W-:Y:S05]  /*20110*/  BSYNC.RECONVERGENT B1 ;  /* 0x0000000000017941 */ /* 0x000fea0003800200 */
.L_x_18491:
        /* <DEDUP_REMOVED lines=23> */
.L_x_18498:
        /* <DEDUP_REMOVED lines=13> */
.L_x_18500:
[----:B------:R-:W-:Y:S05]  /*20360*/  BSYNC.RECONVERGENT B2 ;  /* 0x0000000000027941 */ /* 0x000fea0003800200 */
.L_x_18499:
        /* <DEDUP_REMOVED lines=60> */
.L_x_18497:
[----:B------:R-:W-:Y:S05]  /*20730*/  BSYNC.RECONVERGENT B1 ;  /* 0x0000000000017941 */ /* 0x000fea0003800200 */
.L_x_18496:
        /* <DEDUP_REMOVED lines=18> */
.L_x_18503:
        /* <DEDUP_REMOVED lines=13> */
.L_x_18505:
[----:B------:R-:W-:Y:S05]  /*20930*/  BSYNC.RECONVERGENT B2 ;  /* 0x0000000000027941 */ /* 0x000fea0003800200 */
.L_x_18504:
        /* <DEDUP_REMOVED lines=60> */
.L_x_18502:
[----:B------:R-:W-:Y:S05]  /*20d00*/  BSYNC.RECONVERGENT B1 ;  /* 0x0000000000017941 */ /* 0x000fea0003800200 */
.L_x_18501:
        /* <DEDUP_REMOVED lines=23> */
.L_x_18508:
        /* <DEDUP_REMOVED lines=13> */
.L_x_18510:
[----:B------:R-:W-:Y:S05]  /*20f50*/  BSYNC.RECONVERGENT B2 ;  /* 0x0000000000027941 */ /* 0x000fea0003800200 */
.L_x_18509:
        /* <DEDUP_REMOVED lines=60> */
.L_x_18507:
[----:B------:R-:W-:Y:S05]  /*21320*/  BSYNC.RECONVERGENT B1 ;  /* 0x0000000000017941 */ /* 0x000fea0003800200 */
.L_x_18506:
        /* <DEDUP_REMOVED lines=18> */
.L_x_18513:
        /* <DEDUP_REMOVED lines=13> */
.L_x_18515:
[----:B------:R-:W-:Y:S05]  /*21520*/  BSYNC.RECONVERGENT B2 ;  /* 0x0000000000027941 */ /* 0x000fea0003800200 */
.L_x_18514:
        /* <DEDUP_REMOVED lines=61> */
.L_x_18512:
[----:B------:R-:W-:Y:S05]  /*21900*/  BSYNC.RECONVERGENT B1 ;  /* 0x0000000000017941 */ /* 0x000fea0003800200 */
.L_x_18511:
        /* <DEDUP_REMOVED lines=23> */
.L_x_18518:
        /* <DEDUP_REMOVED lines=13> */
.L_x_18520:
[----:B------:R-:W-:Y:S05]  /*21b50*/  BSYNC.RECONVERGENT B2 ;  /* 0x0000000000027941 */ /* 0x000fea0003800200 */
.L_x_18519:
        /* <DEDUP_REMOVED lines=60> */
.L_x_18517:
[----:B------:R-:W-:Y:S05]  /*21f20*/  BSYNC.RECONVERGENT B1 ;  /* 0x0000000000017941 */ /* 0x000fea0003800200 */
.L_x_18516:
        /* <DEDUP_REMOVED lines=18> */
.L_x_18523:
        /* <DEDUP_REMOVED lines=13> */
.L_x_18525:
[----:B------:R-:W-:Y:S05]  /*22120*/  BSYNC.RECONVERGENT B2 ;  /* 0x0000000000027941 */ /* 0x000fea0003800200 */
.L_x_18524:
        /* <DEDUP_REMOVED lines=61> */
.L_x_18522:
[----:B------:R-:W-:Y:S05]  /*22500*/  BSYNC.RECONVERGENT B1 ;  /* 0x0000000000017941 */ /* 0x000fea0003800200 */
.L_x_18521:
        /* <DEDUP_REMOVED lines=23> */
.L_x_18528:
        /* <DEDUP_REMOVED lines=13> */
.L_x_18530:
[----:B------:R-:W-:Y:S05]  /*22750*/  BSYNC.RECONVERGENT B2 ;  /* 0x0000000000027941 */ /* 0x000fea0003800200 */
.L_x_18529:
        /* <DEDUP_REMOVED lines=60> */
.L_x_18527:
[----:B------:R-:W-:Y:S05]  /*22b20*/  BSYNC.RECONVERGENT B1 ;  /* 0x0000000000017941 */ /* 0x000fea0003800200 */
.L_x_18526:
        /* <DEDUP_REMOVED lines=18> */
.L_x_18533:
        /* <DEDUP_REMOVED lines=15> */
.L_x_18535:
[----:B------:R-:W-:Y:S05]  /*22d40*/  BSYNC.RECONVERGENT B2 ;  /* 0x0000000000027941 */ /* 0x000fea0003800200 */
.L_x_18534:
        /* <DEDUP_REMOVED lines=61> */
.L_x_18532:
[----:B------:R-:W-:Y:S05]  /*23120*/  BSYNC.RECONVERGENT B1 ;  /* 0x0000000000017941 */ /* 0x000fea0003800200 */
.L_x_18531:
        /* <DEDUP_REMOVED lines=11> */
.L_x_18455:
        /* <DEDUP_REMOVED lines=16> */
.L_x_18539:
        /* <DEDUP_REMOVED lines=13> */
.L_x_18541:
[----:B------:R-:W-:Y:S05]  /*233b0*/  BSYNC.RECONVERGENT B2 ;  /* 0x0000000000027941 */ /* 0x000fea0003800200 */
.L_x_18540:
        /* <DEDUP_REMOVED lines=61> */
.L_x_18538:
[----:B------:R-:W-:Y:S05]  /*23790*/  BSYNC.RECONVERGENT B1 ;  /* 0x0000000000017941 */ /* 0x000fea0003800200 */
.L_x_18537:
[----:B01----:R-:W0:Y:S01]  /*237a0*/  LDC R111, c[0x0][0x404] ;  /* 0x00010100ff6f7b82 */ /* 0x003e220000000800 */
[----:B------:R-:W-:Y:S01]  /*237b0*/  I2FP.F32.U32 R3, R72 ;  /* 0x0000004800037245 */ /* 0x000fe20000201000 */
[----:B------:R-:W-:Y:S01]  /*237c0*/  IMAD.MOV.U32 R110, RZ, RZ, 0x2f800000 ;  /* 0x2f800000ff6e7424 */ /* 0x000fe200078e00ff */
[----:B------:R-:W-:Y:S01]  /*237d0*/  LOP3.LUT R8, R8, 0xffffffef, RZ, 0xc0, !PT ;  /* 0xffffffef08087812 */ /* 0x000fe200078ec0ff */
[----:B------:R-:W-:Y:S01]  /*237e0*/  BSSY.RECONVERGENT B1, `(.L_x_18542) ;  /* 0x000005b000017945 */ /* 0x000fe20003800200 */
[----:B-----5:R-:W-:Y:S02]  /*237f0*/  HADD2.F32 R109, -RZ, R76.H0_H0 ;  /* 0x2000004cff6d7230 */ /* 0x020fe40000004100 */
[----:B------:R-:W-:Y:S01]  /*23800*/  FFMA.FTZ R72, R3, R110, 1.1641532182693481445e-10 ;  /* 0x2f00000003487423 */ /* 0x000fe2000001006e */
[----:B------:R-:W-:Y:S01]  /*23810*/  IMAD.MOV.U32 R5, RZ, RZ, 0x2 ;  /* 0x00000002ff057424 */ /* 0x000fe200078e00ff */
[----:B------:R-:W-:-:S03]  /*23820*/  MOV R3, R2 ;  /* 0x0000000200037202 */ /* 0x000fc60000000f00 */
        /* <DEDUP_REMOVED lines=12> */
.L_x_18544:
        /* <DEDUP_REMOVED lines=13> */
.L_x_18546:
[----:B------:R-:W-:Y:S05]  /*239c0*/  BSYNC.RECONVERGENT B2 ;  /* 0x0000000000027941 */ /* 0x000fea0003800200 */
.L_x_18545:
        /* <DEDUP_REMOVED lines=60> */
.L_x_18543:
[----:B------:R-:W-:Y:S05]  /*23d90*/  BSYNC.RECONVERGENT B1 ;  /* 0x0000000000017941 */ /* 0x000fea0003800200 */
.L_x_18542:
        /* <DEDUP_REMOVED lines=19> */
.L_x_18549:
        /* <DEDUP_REMOVED lines=13> */
.L_x_18551:
[----:B------:R-:W-:Y:S05]  /*23fa0*/  BSYNC.RECONVERGENT B2 ;  /* 0x0000000000027941 */ /* 0x000fea0003800200 */
.L_x_18550:
        /* <DEDUP_REMOVED lines=59> */
[----:B------:R-:W-:-:S07]  /*24360*/  HFMA2 R73, -RZ, RZ, 0, 0 ;  /* 0x00000000ff497431 */ /* 0x000fce00000001ff */
.L_x_18548:
[----:B------:R-:W-:Y:S05]  /*24370*/  BSYNC.RECONVERGENT B1 ;  /* 0x0000000000017941 */ /* 0x000fea0003800200 */
.L_x_18547:
        /* <DEDUP_REMOVED lines=19> */
.L_x_18554:
        /* <DEDUP_REMOVED lines=13> */
.L_x_18556:
[----:B------:R-:W-:Y:S05]  /*24580*/  BSYNC.RECONVERGENT B2 ;  /* 0x0000000000027941 */ /* 0x000fea0003800200 */
.L_x_18555:
        /* <DEDUP_REMOVED lines=60> */
.L_x_18553:
[----:B------:R-:W-:Y:S05]  /*24950*/  BSYNC.RECONVERGENT B1 ;  /* 0x0000000000017941 */ /* 0x000fea0003800200 */
.L_x_18552:
        /* <DEDUP_REMOVED lines=19> */
.L_x_18559:
        /* <DEDUP_REMOVED lines=13> */
.L_x_18561:
[----:B------:R-:W-:Y:S05]  /*24b60*/  BSYNC.RECONVERGENT B2 ;  /* 0x0000000000027941 */ /* 0x000fea0003800200 */
.L_x_18560:
        /* <DEDUP_REMOVED lines=60> */
.L_x_18558:
[----:B------:R-:W-:Y:S05]  /*24f30*/  BSYNC.RECONVERGENT B1 ;  /* 0x0000000000017941 */ /* 0x000fea0003800200 */
.L_x_18557:
        /* <DEDUP_REMOVED lines=17> */
.L_x_18564:
        /* <DEDUP_REMOVED lines=13> */
.L_x_18566:
[----:B------:R-:W-:Y:S05]  /*25120*/  BSYNC.RECONVERGENT B2 ;  /* 0x0000000000027941 */ /* 0x000fea0003800200 */
.L_x_18565:
        /* <DEDUP_REMOVED lines=59> */
[----:B------:R-:W-:Y:S02]  /*254e0*/  LOP3.LUT R7, R74, UR16, R73, 0x96, !PT ;  /* 0x000000104a077c12 */ /* 0x000fe4000f8e9649 */
[----:B------:R-:W-:-:S07]  /*254f0*/  MOV R112, R72 ;  /* 0x0000004800707202 */ /* 0x000fce0000000f00 */
.L_x_18563:
[----:B------:R-:W-:Y:S05]  /*25500*/  BSYNC.RECONVERGENT B1 ;  /* 0x0000000000017941 */ /* 0x000fea0003800200 */
.L_x_18562:
        /* <DEDUP_REMOVED lines=17> */
.L_x_18569:
        /* <DEDUP_REMOVED lines=13> */
.L_x_18571:
[----:B------:R-:W-:Y:S05]  /*256f0*/  BSYNC.RECONVERGENT B2 ;  /* 0x0000000000027941 */ /* 0x000fea0003800200 */
.L_x_18570:
        /* <DEDUP_REMOVED lines=60> */
[----:B------:R-:W-:-:S07]  /*25ac0*/  LOP3.LUT R7, R76, UR16, R75, 0x96, !PT ;  /* 0x000000104c077c12 */ /* 0x000fce000f8e964b */
.L_x_18568:
[----:B------:R-:W-:Y:S05]  /*25ad0*/  BSYNC.RECONVERGENT B1 ;  /* 0x0000000000017941 */ /* 0x000fea0003800200 */
.L_x_18567:
[----:B------:R-:W-:Y:S01]  /*25ae0*/  ISETP.NE.AND P5, PT, R77, 0x1, PT ;  /* 0x000000014d00780c */ /* 0x000fe20003fa5270 */
[----:B------:R-:W-:Y:S01]  /*25af0*/  BSSY.RECONVERGENT B1, `(.L_x_18572) ;  /* 0x000005b000017945 */ /* 0x000fe20003800200 */
[----:B------:R-:W-:Y:S01]  /*25b00*/  I2FP.F32.U32 R5, R5 ;  /* 0x0000000500057245 */ /* 0x000fe20000201000 */
[----:B------:R-:W-:Y:S01]  /*25b10*/  HADD2.F32 R73, -RZ, R79.H0_H0 ;  /* 0x2000004fff497230 */ /* 0x000fe20000004100 */
[----:B------:R-:W-:-:S03]  /*25b20*/  MOV R76, R2 ;  /* 0x00000002004c7202 */ /* 0x000fc60000000f00 */
        /* <DEDUP_REMOVED lines=12> */
.L_x_18574:
        /* <DEDUP_REMOVED lines=13> */
.L_x_18576:
[----:B------:R-:W-:Y:S05]  /*25cc0*/  BSYNC.RECONVERGENT B2 ;  /* 0x0000000000027941 */ /* 0x000fea0003800200 */
.L_x_18575:
        /* <DEDUP_REMOVED lines=57> */
[----:B------:R-:W-:Y:S01]  /*26060*/  IMAD.MOV.U32 R5, RZ, RZ, RZ ;  /* 0x000000ffff057224 */ /* 0x000fe200078e00ff */
[----:B------:R-:W-:Y:S01]  /*26070*/  LOP3.LUT R7, R76, UR16, R75, 0x96, !PT ;  /* 0x000000104c077c12 */ /* 0x000fe2000f8e964b */
[----:B------:R-:W-:Y:S01]  /*26080*/  IMAD.MOV.U32 R76, RZ, RZ, R112 ;  /* 0x000000ffff4c7224 */ /* 0x000fe200078e0070 */
[----:B------:R-:W-:-:S07]  /*26090*/  MOV R112, R74 ;  /* 0x0000004a00707202 */ /* 0x000fce0000000f00 */
.L_x_18573:
[----:B------:R-:W-:Y:S05]  /*260a0*/  BSYNC.RECONVERGENT B1 ;  /* 0x0000000000017941 */ /* 0x000fea0003800200 */
.L_x_18572:
        /* <DEDUP_REMOVED lines=37> */
.L_x_18536:
        /* <DEDUP_REMOVED lines=44> */
.L_x_18577:
[----:B------:R-:W-:Y:S01]  /*265c0*/  IMAD.MOV.U32 R3, RZ, RZ, R112 ;  /* 0x000000ffff037224 */ /* 0x000fe200078e0070 */
[----:B------:R-:W-:-:S07]  /*265d0*/  IADD3 R90, PT, PT, R90, 0x20, RZ ;  /* 0x000000205a5a7810 */ /* 0x000fce0007ffe0ff */
.L_x_18454:
[----:B------:R-:W-:Y:S05]  /*265e0*/  BSYNC.RECONVERGENT B0 ;  /* 0x0000000000007941 */ /* 0x000fea0003800200 */
.L_x_18453:
        /* <DEDUP_REMOVED lines=36> */
.L_x_18583:
        /* <DEDUP_REMOVED lines=13> */
.L_x_18585:
[----:B------:R-:W-:Y:S05]  /*26900*/  BSYNC.RECONVERGENT B2 ;  /* 0x0000000000027941 */ /* 0x000fea0003800200 */
.L_x_18584:
        /* <DEDUP_REMOVED lines=60> */
.L_x_18582:
[----:B------:R-:W-:Y:S05]  /*26cd0*/  BSYNC.RECONVERGENT B1 ;  /* 0x0000000000017941 */ /* 0x000fea0003800200 */
.L_x_18581:
[----:B------:R-:W2:Y:S01]  /*26ce0*/  LDC R101, c[0x0][0x404] ;  /* 0x00010100ff657b82 */ /* 0x000ea20000000800 */
[----:B------:R-:W-:Y:S01]  /*26cf0*/  HFMA2 R109, -RZ, RZ, 0.1171875, 0 ;  /* 0x2f800000ff6d7431 */ /* 0x000fe200000001ff */
[----:B------:R-:W-:Y:S01]  /*26d00*/  I2FP.F32.U32 R80, R80 ;  /* 0x0000005000507245 */ /* 0x000fe20000201000 */
[----:B-----5:R-:W-:Y:S01]  /*26d10*/  HADD2.F32 R82, -RZ, R84.H0_H0 ;  /* 0x20000054ff527230 */ /* 0x020fe20000004100 */
[----:B------:R-:W-:Y:S01]  /*26d20*/  ISETP.NE.AND P2, PT, R81, 0x1, PT ;  /* 0x000000015100780c */ /* 0x000fe20003f45270 */
[----:B------:R-:W-:Y:S01]  /*26d30*/  BSSY.RECONVERGENT B1, `(.L_x_18586) ;  /* 0x000005c000017945 */ /* 0x000fe20003800200 */
[----:B------:R-:W-:Y:S01]  /*26d40*/  LOP3.LUT R8, R8, 0xffffffef, RZ, 0xc0, !PT ;  /* 0xffffffef08087812 */ /* 0x000fe200078ec0ff */
[----:B------:R-:W-:Y:S01]  /*26d50*/  IMAD.MOV.U32 R83, RZ, RZ, 0x2 ;  /* 0x00000002ff537424 */ /* 0x000fe200078e00ff */
[----:B------:R-:W3:Y:S01]  /*26d60*/  LDC R91, c[0x0][0x408] ;  /* 0x00010200ff5b7b82 */ /* 0x000ee20000000800 */
[----:B------:R-:W-:Y:S01]  /*26d70*/  MOV R3, R2 ;  /* 0x0000000200037202 */ /* 0x000fe20000000f00 */
[----:B------:R-:W-:-:S05]  /*26d80*/  FFMA.FTZ R80, R80, R109, 1.1641532182693481445e-10 ;  /* 0x2f00000050507423 */ /* 0x000fca000001006d */
        /* <DEDUP_REMOVED lines=12> */
.L_x_18588:
        /* <DEDUP_REMOVED lines=13> */
.L_x_18590:
[----:B------:R-:W-:Y:S05]  /*26f20*/  BSYNC.RECONVERGENT B2 ;  /* 0x0000000000027941 */ /* 0x000fea0003800200 */
.L_x_18589:
        /* <DEDUP_REMOVED lines=60> */
.L_x_18587:
[----:B------:R-:W-:Y:S05]  /*272f0*/  BSYNC.RECONVERGENT B1 ;  /* 0x0000000000017941 */ /* 0x000fea0003800200 */
.L_x_18586:
        /* <DEDUP_REMOVED lines=23> */
.L_x_18593:
        /* <DEDUP_REMOVED lines=13> */
.L_x_18595:
[----:B------:R-:W-:Y:S05]  /*27540*/  BSYNC.RECONVERGENT B2 ;  /* 0x0000000000027941 */ /* 0x000fea0003800200 */
.L_x_18594:
        /* <DEDUP_REMOVED lines=60> */
.L_x_18592:
[----:B------:R-:W-:Y:S05]  /*27910*/  BSYNC.RECONVERGENT B1 ;  /* 0x0000000000017941 */ /* 0x000fea0003800200 */
.L_x_18591:
        /* <DEDUP_REMOVED lines=20> */
.L_x_18598:
        /* <DEDUP_REMOVED lines=13> */
.L_x_18600:
[----:B------:R-:W-:Y:S05]  /*27b30*/  BSYNC.RECONVERGENT B2 ;  /* 0x0000000000027941 */ /* 0x000fea0003800200 */
.L_x_18599:
        /* <DEDUP_REMOVED lines=59> */
[----:B------:R-:W-:Y:S01]  /*27ef0*/  IMAD.MOV.U32 R83, RZ, RZ, RZ ;  /* 0x000000ffff537224 */ /* 0x000fe200078e00ff */
[----:B------:R-:W-:-:S07]  /*27f00*/  MOV R112, R82 ;  /* 0x0000005200707202 */ /* 0x000fce0000000f00 */
.L_x_18597:
[----:B------:R-:W-:Y:S05]  /*27f10*/  BSYNC.RECONVERGENT B1 ;  /* 0x0000000000017941 */ /* 0x000fea0003800200 */
.L_x_18596:
        /* <DEDUP_REMOVED lines=23> */
.L_x_18603:
        /* <DEDUP_REMOVED lines=13> */
.L_x_18605:
[----:B------:R-:W-:Y:S05]  /*28160*/  BSYNC.RECONVERGENT B2 ;  /* 0x0000000000027941 */ /* 0x000fea0003800200 */
.L_x_18604:
        /* <DEDUP_REMOVED lines=60> */
.L_x_18602:
[----:B------:R-:W-:Y:S05]  /*28530*/  BSYNC.RECONVERGENT B1 ;  /* 0x0000000000017941 */ /* 0x000fea0003800200 */
.L_x_18601:
        /* <DEDUP_REMOVED lines=20> */
.L_x_18608:
        /* <DEDUP_REMOVED lines=13> */
.L_x_18610:
[----:B------:R-:W-:Y:S05]  /*28750*/  BSYNC.RECONVERGENT B2 ;  /* 0x0000000000027941 */ /* 0x000fea0003800200 */
.L_x_18609:
        /* <DEDUP_REMOVED lines=61> */
.L_x_18607:
[----:B------:R-:W-:Y:S05]  /*28b30*/  BSYNC.RECONVERGENT B1 ;  /* 0x0000000000017941 */ /* 0x000fea0003800200 */
.L_x_18606:
        /* <DEDUP_REMOVED lines=23> */
.L_x_18613:
        /* <DEDUP_REMOVED lines=13> */
.L_x_18615:
[----:B------:R-:W-:Y:S05]  /*28d80*/  BSYNC.RECONVERGENT B2 ;  /* 0x0000000000027941 */ /* 0x000fea0003800200 */
.L_x_18614:
        /* <DEDUP_REMOVED lines=60> */
.L_x_18612:
[----:B------:R-:W-:Y:S05]  /*29150*/  BSYNC.RECONVERGENT B1 ;  /* 0x0000000000017941 */ /* 0x000fea0003800200 */
.L_x_18611:
        /* <DEDUP_REMOVED lines=20> */
.L_x_18618:
        /* <DEDUP_REMOVED lines=13> */
.L_x_18620:
[----:B------:R-:W-:Y:S05]  /*29370*/  BSYNC.RECONVERGENT B2 ;  /* 0x0000000000027941 */ /* 0x000fea0003800200 */
.L_x_18619:
        /* <DEDUP_REMOVED lines=61> */
.L_x_18617:
[----:B------:R-:W-:Y:S05]  /*29750*/  BSYNC.RECONVERGENT B1 ;  /* 0x0000000000017941 */ /* 0x000fea0003800200 */
.L_x_18616:
        /* <DEDUP_REMOVED lines=23> */
.L_x_18623:
        /* <DEDUP_REMOVED lines=13> */
.L_x_18625:
[----:B------:R-:W-:Y:S05]  /*299a0*/  BSYNC.RECONVERGENT B2 ;  /* 0x0000000000027941 */ /* 0x000fea0003800200 */
.L_x_18624:
        /* <DEDUP_REMOVED lines=60> */
.L_x_18622:
[----:B------:R-:W-:Y:S05]  /*29d70*/  BSYNC.RECONVERGENT B1 ;  /* 0x0000000000017941 */ /* 0x000fea0003800200 */
.L_x_18621:
        /* <DEDUP_REMOVED lines=18> */
.L_x_18628:
        /* <DEDUP_REMOVED lines=13> */
.L_x_18630:
[----:B------:R-:W-:Y:S05]  /*29f70*/  BSYNC.RECONVERGENT B2 ;  /* 0x0000000000027941 */ /* 0x000fea0003800200 */
.L_x_18629:
        /* <DEDUP_REMOVED lines=60> */
.L_x_18627:
[----:B------:R-:W-:Y:S05]  /*2a340*/  BSYNC.RECONVERGENT B1 ;  /* 0x0000000000017941 */ /* 0x000fea0003800200 */
.L_x_18626:
        /* <DEDUP_REMOVED lines=23> */
.L_x_18633:
        /* <DEDUP_REMOVED lines=13> */
.L_x_18635:
[----:B------:R-:W-:Y:S05]  /*2a590*/  BSYNC.RECONVERGENT B2 ;  /* 0x0000000000027941 */ /* 0x000fea0003800200 */
.L_x_18634:
        /* <DEDUP_REMOVED lines=60> */
.L_x_18632:
[----:B------:R-:W-:Y:S05]  /*2a960*/  BSYNC.RECONVERGENT B1 ;  /* 0x0000000000017941 */ /* 0x000fea0003800200 */
.L_x_18631:
        /* <DEDUP_REMOVED lines=18> */
.L_x_18638:
        /* <DEDUP_REMOVED lines=13> */
.L_x_18640:
[----:B------:R-:W-:Y:S05]  /*2ab60*/  BSYNC.RECONVERGENT B2 ;  /* 0x0000000000027941 */ /* 0x000fea0003800200 */
.L_x_18639:
        /* <DEDUP_REMOVED lines=60> */
[----:B------:R-:W-:-:S07]  /*2af30*/  HFMA2 R89, -RZ, RZ, 0, 0 ;  /* 0x00000000ff597431 */ /* 0x000fce00000001ff */
.L_x_18637:
[----:B------:R-:W-:Y:S05]  /*2af40*/  BSYNC.RECONVERGENT B1 ;  /* 0x0000000000017941 */ /* 0x000fea0003800200 */
.L_x_18636:
        /* <DEDUP_REMOVED lines=23> */
.L_x_18643:
        /* <DEDUP_REMOVED lines=13> */
.L_x_18645:
[----:B------:R-:W-:Y:S05]  /*2b190*/  BSYNC.RECONVERGENT B2 ;  /* 0x0000000000027941 */ /* 0x000fea0003800200 */
.L_x_18644:
        /* <DEDUP_REMOVED lines=60> */
.L_x_18642:
[----:B------:R-:W-:Y:S05]  /*2b560*/  BSYNC.RECONVERGENT B1 ;  /* 0x0000000000017941 */ /* 0x000fea0003800200 */
.L_x_18641:
[----:B------:R-:W-:Y:S01]  /*2b570*/  ISETP.NE.AND P5, PT, R102, 0x1, PT ;  /* 0x000000016600780c */ /* 0x000fe20003fa5270 */
[----:B------:R-:W-:Y:S01]  /*2b580*/  HADD2.F32 R88, -RZ, R87.H0_H0 ;  /* 0x20000057ff587230 */ /* 0x000fe20000004100 */
        /* <DEDUP_REMOVED lines=16> */
.L_x_18648:
        /* <DEDUP_REMOVED lines=13> */
.L_x_18650:
[----:B------:R-:W-:Y:S05]  /*2b760*/  BSYNC.RECONVERGENT B2 ;  /* 0x0000000000027941 */ /* 0x000fea0003800200 */
.L_x_18649:
        /* <DEDUP_REMOVED lines=58> */
[----:B------:R-:W-:Y:S01]  /*2bb10*/  MOV R112, R88 ;  /* 0x0000005800707202 */ /* 0x000fe20000000f00 */
[----:B------:R-:W-:Y:S01]  /*2bb20*/  IMAD.MOV.U32 R88, RZ, RZ, RZ ;  /* 0x000000ffff587224 */ /* 0x000fe200078e00ff */
[----:B------:R-:W-:-:S07]  /*2bb30*/  LOP3.LUT R7, R110, UR16, R89, 0x96, !PT ;  /* 0x000000106e077c12 */ /* 0x000fce000f8e9659 */
.L_x_18647:
[----:B------:R-:W-:Y:S05]  /*2bb40*/  BSYNC.RECONVERGENT B1 ;  /* 0x0000000000017941 */ /* 0x000fea0003800200 */
.L_x_18646:
        /* <DEDUP_REMOVED lines=23> */
.L_x_18653:
        /* <DEDUP_REMOVED lines=13> */
.L_x_18655:
[----:B------:R-:W-:Y:S05]  /*2bd90*/  BSYNC.RECONVERGENT B2 ;  /* 0x0000000000027941 */ /* 0x000fea0003800200 */
.L_x_18654:
        /* <DEDUP_REMOVED lines=60> */
.L_x_18652:
[----:B------:R-:W-:Y:S05]  /*2c160*/  BSYNC.RECONVERGENT B1 ;  /* 0x0000000000017941 */ /* 0x000fea0003800200 */
.L_x_18651:
        /* <DEDUP_REMOVED lines=18> */
.L_x_18658:
        /* <DEDUP_REMOVED lines=15> */
.L_x_18660:
[----:B------:R-:W-:Y:S05]  /*2c380*/  BSYNC.RECONVERGENT B2 ;  /* 0x0000000000027941 */ /* 0x000fea0003800200 */
.L_x_18659:
        /* <DEDUP_REMOVED lines=58> */
[----:B------:R-:W-:Y:S02]  /*2c730*/  HFMA2 R5, -RZ, RZ, 0, 0 ;  /* 0x00000000ff057431 */ /* 0x000fe400000001ff */
[----:B------:R-:W-:Y:S01]  /*2c740*/  IMAD.MOV.U32 R112, RZ, RZ, R88 ;  /* 0x000000ffff707224 */ /* 0x000fe200078e0058 */
[----:B------:R-:W-:-:S07]  /*2c750*/  LOP3.LUT R7, R110, UR16, R89, 0x96, !PT ;  /* 0x000000106e077c12 */ /* 0x000fce000f8e9659 */
.L_x_18657:
[----:B------:R-:W-:Y:S05]  /*2c760*/  BSYNC.RECONVERGENT B1 ;  /* 0x0000000000017941 */ /* 0x000fea0003800200 */
.L_x_18656:
        /* <DEDUP_REMOVED lines=11> */
.L_x_18580:
        /* <DEDUP_REMOVED lines=16> */
.L_x_18664:
        /* <DEDUP_REMOVED lines=13> */
.L_x_18666:
[----:B------:R-:W-:Y:S05]  /*2c9f0*/  BSYNC.RECONVERGENT B2 ;  /* 0x0000000000027941 */ /* 0x000fea0003800200 */
.L_x_18665:
        /* <DEDUP_REMOVED lines=58> */
[----:B------:R-:W-:Y:S01]  /*2cda0*/  HFMA2 R81, -RZ, RZ, 0, 0 ;  /* 0x00000000ff517431 */ /* 0x000fe200000001ff */
[----:B------:R-:W-:Y:S01]  /*2cdb0*/  MOV R112, R80 ;  /* 0x0000005000707202 */ /* 0x000fe20000000f00 */
[----:B------:R-:W-:-:S07]  /*2cdc0*/  IMAD.MOV.U32 R80, RZ, RZ, R3 ;  /* 0x000000ffff507224 */ /* 0x000fce00078e0003 */
.L_x_18663:
[----:B------:R-:W-:Y:S05]  /*2cdd0*/  BSYNC.RECONVERGENT B1 ;  /* 0x0000000000017941 */ /* 0x000fea0003800200 */
.L_x_18662:
        /* <DEDUP_REMOVED lines=8> */
[----:B------:R-:W-:Y:S01]  /*2ce60*/  MOV R5, 0x2 ;  /* 0x0000000200057802 */ /* 0x000fe20000000f00 */
[----:B------:R-:W-:Y:S02]  /*2ce70*/  IMAD.MOV.U32 R3, RZ, RZ, R2 ;  /* 0x000000ffff037224 */ /* 0x000fe400078e0002 */
[----:B0-----:R-:W-:-:S13]  /*2ce80*/  FSETP.LE.FTZ.AND P3, PT, R80, R111, PT ;  /* 0x0000006f5000720b */ /* 0x001fda0003f73000 */
        /* <DEDUP_REMOVED lines=10> */
.L_x_18669:
        /* <DEDUP_REMOVED lines=13> */
.L_x_18671:
[----:B------:R-:W-:Y:S05]  /*2d000*/  BSYNC.RECONVERGENT B2 ;  /* 0x0000000000027941 */ /* 0x000fea0003800200 */
.L_x_18670:
        /* <DEDUP_REMOVED lines=60> */
.L_x_18668:
[----:B------:R-:W-:Y:S05]  /*2d3d0*/  BSYNC.RECONVERGENT B1 ;  /* 0x0000000000017941 */ /* 0x000fea0003800200 */
.L_x_18667:
        /* <DEDUP_REMOVED lines=19> */
.L_x_18674:
        /* <DEDUP_REMOVED lines=13> */
.L_x_18676:
[----:B------:R-:W-:Y:S05]  /*2d5e0*/  BSYNC.RECONVERGENT B2 ;  /* 0x0000000000027941 */ /* 0x000fea0003800200 */
.L_x_18675:
        /* <DEDUP_REMOVED lines=60> */
.L_x_18673:
[----:B------:R-:W-:Y:S05]  /*2d9b0*/  BSYNC.RECONVERGENT B1 ;  /* 0x0000000000017941 */ /* 0x000fea0003800200 */
.L_x_18672:
        /* <DEDUP_REMOVED lines=19> */
.L_x_18679:
        /* <DEDUP_REMOVED lines=13> */
.L_x_18681:
[----:B------:R-:W-:Y:S05]  /*2dbc0*/  BSYNC.RECONVERGENT B2 ;  /* 0x0000000000027941 */ /* 0x000fea0003800200 */
.L_x_18680:
        /* <DEDUP_REMOVED lines=60> */
.L_x_18678:
[----:B------:R-:W-:Y:S05]  /*2df90*/  BSYNC.RECONVERGENT B1 ;  /* 0x0000000000017941 */ /* 0x000fea0003800200 */
.L_x_18677:
        /* <DEDUP_REMOVED lines=19> */
.L_x_18684:
        /* <DEDUP_REMOVED lines=13> */
.L_x_18686:
[----:B------:R-:W-:Y:S05]  /*2e1a0*/  BSYNC.RECONVERGENT B2 ;  /* 0x0000000000027941 */ /* 0x000fea0003800200 */
.L_x_18685:
        /* <DEDUP_REMOVED lines=60> */
.L_x_18683:
[----:B------:R-:W-:Y:S05]  /*2e570*/  BSYNC.RECONVERGENT B1 ;  /* 0x0000000000017941 */ /* 0x000fea0003800200 */
.L_x_18682:
        /* <DEDUP_REMOVED lines=17> */
.L_x_18689:
        /* <DEDUP_REMOVED lines=13> */
.L_x_18691:
[----:B------:R-:W-:Y:S05]  /*2e760*/  BSYNC.RECONVERGENT B2 ;  /* 0x0000000000027941 */ /* 0x000fea0003800200 */
.L_x_18690:
        /* <DEDUP_REMOVED lines=61> */
.L_x_18688:
[----:B------:R-:W-:Y:S05]  /*2eb40*/  BSYNC.RECONVERGENT B1 ;  /* 0x0000000000017941 */ /* 0x000fea0003800200 */
.L_x_18687:
        /* <DEDUP_REMOVED lines=17> */
.L_x_18694:
        /* <DEDUP_REMOVED lines=13> */
.L_x_18696:
[----:B------:R-:W-:Y:S05]  /*2ed30*/  BSYNC.RECONVERGENT B2 ;  /* 0x0000000000027941 */ /* 0x000fea0003800200 */
.L_x_18695:
        /* <DEDUP_REMOVED lines=59> */
[----:B------:R-:W-:Y:S01]  /*2f0f0*/  IMAD.MOV.U32 R83, RZ, RZ, RZ ;  /* 0x000000ffff537224 */ /* 0x000fe200078e00ff */
[----:B------:R-:W-:-:S07]  /*2f100*/  MOV R112, R82 ;  /* 0x0000005200707202 */ /* 0x000fce0000000f00 */
.L_x_18693:
[----:B------:R-:W-:Y:S05]  /*2f110*/  BSYNC.RECONVERGENT B1 ;  /* 0x0000000000017941 */ /* 0x000fea0003800200 */
.L_x_18692:
[----:B------:R-:W-:Y:S01]  /*2f120*/  ISETP.NE.AND P5, PT, R83, 0x1, PT ;  /* 0x000000015300780c */ /* 0x000fe20003fa5270 */
[----:B------:R-:W-:Y:S01]  /*2f130*/  BSSY.RECONVERGENT B1, `(.L_x_18697) ;  /* 0x000005b000017945 */ /* 0x000fe20003800200 */
[----:B------:R-:W-:Y:S01]  /*2f140*/  I2FP.F32.U32 R5, R5 ;  /* 0x0000000500057245 */ /* 0x000fe20000201000 */
[----:B------:R-:W-:Y:S02]  /*2f150*/  HADD2.F32 R80, -RZ, R87.H0_H0 ;  /* 0x20000057ff507230 */ /* 0x000fe40000004100 */
        /* <DEDUP_REMOVED lines=13> */
.L_x_18699:
        /* <DEDUP_REMOVED lines=13> */
.L_x_18701:
[----:B------:R-:W-:Y:S05]  /*2f300*/  BSYNC.RECONVERGENT B2 ;  /* 0x0000000000027941 */ /* 0x000fea0003800200 */
.L_x_18700:
        /* <DEDUP_REMOVED lines=57> */
[----:B------:R-:W-:Y:S01]  /*2f6a0*/  HFMA2 R5, -RZ, RZ, 0, 0 ;  /* 0x00000000ff057431 */ /* 0x000fe200000001ff */
[----:B------:R-:W-:Y:S02]  /*2f6b0*/  LOP3.LUT R7, R84, UR16, R83, 0x96, !PT ;  /* 0x0000001054077c12 */ /* 0x000fe4000f8e9653 */
[----:B------:R-:W-:Y:S01]  /*2f6c0*/  MOV R84, R112 ;  /* 0x0000007000547202 */ /* 0x000fe20000000f00 */
[----:B------:R-:W-:-:S07]  /*2f6d0*/  IMAD.MOV.U32 R112, RZ, RZ, R82 ;  /* 0x000000ffff707224 */ /* 0x000fce00078e0052 */
.L_x_18698:
[----:B------:R-:W-:Y:S05]  /*2f6e0*/  BSYNC.RECONVERGENT B1 ;  /* 0x0000000000017941 */ /* 0x000fea0003800200 */
.L_x_18697:
[----:B------:R-:W-:Y:S01]  /*2f6f0*/  FMUL.FTZ R80, R80, UR12 ;  /* 0x0000000c50507c20 */ /* 0x000fe20008410000 */
[----:B------:R-:W-:Y:S01]  /*2f700*/  P2R R83, PR, RZ, 0x2 ;  /* 0x00000002ff537803 */ /* 0x000fe20000000000 */
[----:B------:R-:W-:Y:S01]  /*2f710*/  FMUL.FTZ R109, R109, UR12 ;  /* 0x0000000c6d6d7c20 */ /* 0x000fe20008410000 */
[----:B------:R-:W-:Y:S01]  /*2f720*/  I2FP.F32.U32 R85, R84 ;  /* 0x0000005400557245 */ /* 0x000fe20000201000 */
[----:B------:R-:W-:Y:S01]  /*2f730*/  HADD2.F32 R87, -RZ, R87.H1_H1 ;  /* 0x30000057ff577230 */ /* 0x000fe20000004100 */
[----:B------:R-:W-:Y:S01]  /*2f740*/  LOP3.LUT P1, RZ, R8, 0x10, RZ, 0xc0, !PT ;  /* 0x0000001008ff7812 */ /* 0x000fe2000782c0ff */
[----:B------:R-:W-:Y:S01]  /*2f750*/  FMUL.FTZ R88, R88, UR12 ;  /* 0x0000000c58587c20 */ /* 0x000fe20008410000 */
[----:B------:R-:W-:Y:S01]  /*2f760*/  FSEL R86, R80, RZ, P4 ;  /* 0x000000ff50567208 */ /* 0x000fe20002000000 */
[----:B------:R-:W-:Y:S01]  /*2f770*/  FFMA.FTZ R110, R85, R110, 1.1641532182693481445e-10 ;  /* 0x2f000000556e7423 */ /* 0x000fe2000001006e */
        /* <DEDUP_REMOVED lines=28> */
.L_x_18661:
        /* <DEDUP_REMOVED lines=20> */
[----:B0-----:R-:W-:-:S03]  /*2fa80*/  LOP3.LUT R89, R109, R3, RZ, 0xfc, !PT ;  /* 0x000000036d597212 */ /* 0x001fc600078efcff */
[----:B------:R-:W-:Y:S01]  /*2fa90*/  IMAD.MOV.U32 R3, RZ, RZ, R112 ;  /* 0x000000ffff037224 */ /* 0x000fe200078e0070 */
[----:B------:R-:W-:-:S05]  /*2faa0*/  LOP3.LUT R88, R91, R114, RZ, 0xfc, !PT ;  /* 0x000000725b587212 */ /* 0x000fca00078efcff */
[----:B------:R2:W-:Y:S01]  /*2fab0*/  STG.E.64 desc[UR6][R110.64], R88 ;  /* 0x000000586e007986 */ /* 0x0005e2000c101b06 */
[----:B------:R-:W-:Y:S05]  /*2fac0*/  @!P0 BRA `(.L_x_18579) ;  /* 0x0000000000508947 */ /* 0x000fea0003800000 */
[----:B--2---:R-:W-:Y:S02]  /*2fad0*/  SHF.L.U32 R88, R102, 0x10, RZ ;  /* 0x0000001066587819 */ /* 0x004fe400000006ff */
        /* <DEDUP_REMOVED lines=19> */
.L_x_18579:
[----:B------:R-:W-:Y:S05]  /*2fc10*/  BSYNC.RECONVERGENT B0 ;  /* 0x0000000000007941 */ /* 0x000fea0003800200 */
.L_x_18578:
        /* <DEDUP_REMOVED lines=152> */
.L_x_18725:
[----:B------:R-:W2:Y:S01]  /*305a0*/  @!P5 LDC.64 R88, c[0x0][0x3c0] ;  /* 0x0000f000ff58db82 */ /* 0x000ea20000000a00 */
[----:B-1----:R-:W-:Y:S01]  /*305b0*/  FADD.FTZ R113, R115, R112 ;  /* 0x0000007073717221 */ /* 0x002fe20000010000 */
[----:B------:R-:W-:Y:S01]  /*305c0*/  FMUL.FTZ R110, R111, R111 ;  /* 0x0000006f6f6e7220 */ /* 0x000fe20000410000 */
[----:B------:R-:W-:Y:S01]  /*305d0*/  ISETP.NE.AND P1, PT, RZ, UR14, PT ;  /* 0x0000000eff007c0c */ /* 0x000fe2000bf25270 */
[----:B------:R-:W-:Y:S01]  /*305e0*/  BSSY.RECONVERGENT B0, `(.L_x_18703) ;  /* 0x000003c000007945 */ /* 0x000fe20003800200 */
[----:B------:R-:W-:Y:S02]  /*305f0*/  FFMA.FTZ R113, R113, R90, UR15 ;  /* 0x0000000f71717e23 */ /* 0x000fe4000801005a */
[----:B------:R-:W-:Y:S01]  /*30600*/  FSEL R110, R110, RZ, P1 ;  /* 0x000000ff6e6e7208 */ /* 0x000fe20000800000 */
[----:B------:R-:W1:Y:S01]  /*30610*/  @!P5 LDC.64 R90, c[0x0][0x3c8] ;  /* 0x0000f200ff5adb82 */ /* 0x000e620000000a00 */
[----:B------:R-:W-:-:S03]  /*30620*/  FSEL R109, R111, RZ, !P1 ;  /* 0x000000ff6f6d7208 */ /* 0x000fc60004800000 */
[----:B------:R-:W-:-:S06]  /*30630*/  FADD.FTZ R110, R113, R110 ;  /* 0x0000006e716e7221 */ /* 0x000fcc0000010000 */
[----:B------:R-:W3:Y:S01]  /*30640*/  MUFU.RSQ R110, R110 ;  /* 0x0000006e006e7308 */ /* 0x000ee20000001400 */
[----:B--2---:R-:W-:-:S05]  /*30650*/  @!P5 IMAD.WIDE R88, R124, 0x4, R88 ;  /* 0x000000047c58d825 */ /* 0x004fca00078e0258 */
[----:B------:R1:W-:Y:S02]  /*30660*/  @!P5 STG.E desc[UR6][R88.64], R111 ;  /* 0x0000006f5800d986 */ /* 0x0003e4000c101906 */
[----:B-1----:R-:W-:-:S05]  /*30670*/  @!P5 IMAD.WIDE R88, R124, 0x4, R90 ;  /* 0x000000047c58d825 */ /* 0x002fca00078e025a */
[----:B---3--:R1:W-:Y:S01]  /*30680*/  @!P5 STG.E desc[UR6][R88.64], R110 ;  /* 0x0000006e5800d986 */ /* 0x0083e2000c101906 */
[----:B------:R-:W-:Y:S05]  /*30690*/  @!P0 BRA `(.L_x_18704) ;  /* 0x0000000000c08947 */ /* 0x000fea0003800000 */
[--C-:B-1----:R-:W-:Y:S01]  /*306a0*/  FADD.FTZ R89, R48, -R109.reuse ;  /* 0x8000006d30597221 */ /* 0x102fe20000010000 */
[----:B-----5:R-:W-:Y:S02]  /*306b0*/  HADD2.F32 R112, -RZ, R120.H0_H0 ;  /* 0x20000078ff707230 */ /* 0x020fe40000004100 */
[--C-:B------:R-:W-:Y:S02]  /*306c0*/  HADD2.F32 R88, -RZ, R12.reuse.H0_H0 ;  /* 0x2000000cff587230 */ /* 0x100fe40000004100 */
[----:B------:R-:W-:Y:S01]  /*306d0*/  FMUL.FTZ R89, R110, R89 ;  /* 0x000000596e597220 */ /* 0x000fe20000410000 */
[----:B------:R-:W-:Y:S02]  /*306e0*/  HADD2.F32 R90, -RZ, R12.H1_H1 ;  /* 0x3000000cff5a7230 */ /* 0x000fe40000004100 */
[----:B------:R-:W-:Y:S02]  /*306f0*/  HADD2.F32 R114, -RZ, R121.H0_H0 ;  /* 0x20000079ff727230 */ /* 0x000fe40000004100 */
[----:B------:R-:W-:Y:S01]  /*30700*/  FFMA.FTZ R112, R89, R112, R88 ;  /* 0x0000007059707223 */ /* 0x000fe20000010058 */
[----:B------:R-:W-:Y:S01]  /*30710*/  FADD.FTZ R89, R49, -R109 ;  /* 0x8000006d31597221 */ /* 0x000fe20000010000 */
[----:B------:R-:W-:-:S02]  /*30720*/  HADD2.F32 R88, -RZ, R120.H1_H1 ;  /* 0x30000078ff587230 */ /* 0x000fc40000004100 */
[--C-:B------:R-:W-:Y:S02]  /*30730*/  HADD2.F32 R91, -RZ, R15.reuse.H0_H0 ;  /* 0x2000000fff5b7230 */ /* 0x100fe40000004100 */
[----:B------:R-:W-:Y:S01]  /*30740*/  FMUL.FTZ R89, R110, R89 ;  /* 0x000000596e597220 */ /* 0x000fe20000410000 */
[----:B------:R-:W-:-:S03]  /*30750*/  HADD2.F32 R125, -RZ, R15.H1_H1 ;  /* 0x3000000fff7d7230 */ /* 0x000fc60000004100 */
[----:B------:R-:W-:Y:S01]  /*30760*/  FFMA.FTZ R111, R89, R88, R90 ;  /* 0x00000058596f7223 */ /* 0x000fe2000001005a */
[----:B------:R-:W-:Y:S01]  /*30770*/  FADD.FTZ R89, R50, -R109 ;  /* 0x8000006d32597221 */ /* 0x000fe20000010000 */
[--C-:B------:R-:W-:Y:S02]  /*30780*/  HADD2.F32 R88, -RZ, R13.reuse.H0_H0 ;  /* 0x2000000dff587230 */ /* 0x100fe40000004100 */
[----:B------:R-:W-:Y:S02]  /*30790*/  HADD2.F32 R90, -RZ, R13.H1_H1 ;  /* 0x3000000dff5a7230 */ /* 0x000fe40000004100 */
[----:B------:R-:W-:-:S04]  /*307a0*/  FMUL.FTZ R89, R110, R89 ;  /* 0x000000596e597220 */ /* 0x000fc80000410000 */
[----:B------:R-:W-:Y:S01]  /*307b0*/  FFMA.FTZ R114, R89, R114, R88 ;  /* 0x0000007259727223 */ /* 0x000fe20000010058 */
[----:B------:R-:W-:Y:S01]  /*307c0*/  FADD.FTZ R89, R51, -R109 ;  /* 0x8000006d33597221 */ /* 0x000fe20000010000 */
[----:B------:R-:W-:-:S03]  /*307d0*/  HADD2.F32 R88, -RZ, R121.H1_H1 ;  /* 0x30000079ff587230 */ /* 0x000fc60000004100 */
[----:B------:R-:W-:-:S04]  /*307e0*/  FMUL.FTZ R89, R110, R89 ;  /* 0x000000596e597220 */ /* 0x000fc80000410000 */
[----:B------:R-:W-:Y:S01]  /*307f0*/  FFMA.FTZ R113, R89, R88, R90 ;  /* 0x0000005859717223 */ /* 0x000fe2000001005a */
[----:B------:R-:W-:Y:S01]  /*30800*/  FADD.FTZ R89, R52, -R109 ;  /* 0x8000006d34597221 */ /* 0x000fe20000010000 */
[----:B------:R-:W-:Y:S02]  /*30810*/  HADD2.F32 R88, -RZ, R122.H0_H0 ;  /* 0x2000007aff587230 */ /* 0x000fe40000004100 */
[----:B------:R-:W-:Y:S02]  /*30820*/  HADD2.F32 R90, -RZ, R14.H0_H0 ;  /* 0x2000000eff5a7230 */ /* 0x000fe40000004100 */
[----:B------:R-:W-:-:S04]  /*30830*/  FMUL.FTZ R89, R110, R89 ;  /* 0x000000596e597220 */ /* 0x000fc80000410000 */
[----:B0-----:R-:W-:Y:S01]  /*30840*/  FFMA.FTZ R115, R89, R88, R90 ;  /* 0x0000005859737223 */ /* 0x001fe2000001005a */
[----:B------:R-:W-:Y:S01]  /*30850*/  FADD.FTZ R89, R53, -R109 ;  /* 0x8000006d35597221 */ /* 0x000fe20000010000 */
[----:B------:R-:W-:Y:S02]  /*30860*/  HADD2.F32 R90, -RZ, R122.H1_H1 ;  /* 0x3000007aff5a7230 */ /* 0x000fe40000004100 */
[----:B------:R-:W-:Y:S02]  /*30870*/  HADD2.F32 R88, -RZ, R14.H1_H1 ;  /* 0x3000000eff587230 */ /* 0x000fe40000004100 */
[----:B------:R-:W-:-:S04]  /*30880*/  FMUL.FTZ R89, R110, R89 ;  /* 0x000000596e597220 */ /* 0x000fc80000410000 */
[----:B------:R-:W-:Y:S01]  /*30890*/  FFMA.FTZ R90, R89, R90, R88 ;  /* 0x0000005a595a7223 */ /* 0x000fe20000010058 */
[----:B------:R-:W-:Y:S01]  /*308a0*/  FADD.FTZ R89, R54, -R109 ;  /* 0x8000006d36597221 */ /* 0x000fe20000010000 */
[----:B------:R-:W-:-:S03]  /*308b0*/  HADD2.F32 R88, -RZ, R123.H0_H0 ;  /* 0x2000007bff587230 */ /* 0x000fc60000004100 */
[----:B------:R-:W-:Y:S01]  /*308c0*/  FMUL.FTZ R89, R110, R89 ;  /* 0x000000596e597220 */ /* 0x000fe20000410000 */
[----:B------:R-:W-:-:S03]  /*308d0*/  F2FP.F16.F32.PACK_AB R90, R90, R115 ;  /* 0x000000735a5a723e */ /* 0x000fc600000000ff */
[----:B------:R-:W-:Y:S01]  /*308e0*/  FFMA.FTZ R91, R89, R88, R91 ;  /* 0x00000058595b7223 */ /* 0x000fe2000001005b */
[----:B------:R-:W-:-:S04]  /*308f0*/  FADD.FTZ R89, R55, -R109 ;  /* 0x8000006d37597221 */ /* 0x000fc80000010000 */
[----:B------:R-:W-:Y:S01]  /*30900*/  FMUL.FTZ R88, R110, R89 ;  /* 0x000000596e587220 */ /* 0x000fe20000410000 */
[----:B------:R-:W-:-:S05]  /*30910*/  HADD2.F32 R89, -RZ, R123.H1_H1 ;  /* 0x3000007bff597230 */ /* 0x000fca0000004100 */
[----:B------:R-:W-:Y:S01]  /*30920*/  FFMA.FTZ R88, R88, R89, R125 ;  /* 0x0000005958587223 */ /* 0x000fe2000001007d */
[----:B------:R-:W-:-:S04]  /*30930*/  F2FP.F16.F32.PACK_AB R89, R113, R114 ;  /* 0x000000727159723e */ /* 0x000fc800000000ff */
[----:B------:R-:W-:Y:S02]  /*30940*/  F2FP.F16.F32.PACK_AB R91, R88, R91 ;  /* 0x0000005b585b723e */ /* 0x000fe400000000ff */
[----:B------:R-:W-:Y:S02]  /*30950*/  F2FP.F16.F32.PACK_AB R88, R111, R112 ;  /* 0x000000706f58723e */ /* 0x000fe400000000ff */
[----:B------:R-:W0:Y:S02]  /*30960*/  LDC.64 R112, c[0x0][0x428] ;  /* 0x00010a00ff707b82 */ /* 0x000e240000000a00 */
[----:B0-----:R-:W-:-:S04]  /*30970*/  IMAD.WIDE.U32 R112, R0, 0x10, R112 ;  /* 0x0000001000707825 */ /* 0x001fc800078e0070 */
[----:B------:R-:W-:Y:S01]  /*30980*/  VIADD R0, R0, 0x20 ;  /* 0x0000002000007836 */ /* 0x000fe20000000000 */
[----:B------:R2:W-:Y:S06]  /*30990*/  STG.E.128 desc[UR6][R112.64], R88 ;  /* 0x0000005870007986 */ /* 0x0005ec000c101d06 */
.L_x_18704:
[----:B------:R-:W-:Y:S05]  /*309a0*/  BSYNC.RECONVERGENT B0 ;  /* 0x0000000000007941 */ /* 0x000fea0003800200 */
.L_x_18703:
[----:B------:R-:W-:Y:S01]  /*309b0*/  LOP3.LUT P0, RZ, R8, 0x100, RZ, 0xc0, !PT ;  /* 0x0000010008ff7812 */ /* 0x000fe2000780c0ff */
[----:B------:R-:W-:-:S12]  /*309c0*/  BSSY.RECONVERGENT B0, `(.L_x_18705) ;  /* 0x0000032000007945 */ /* 0x000fd80003800200 */
[----:B------:R-:W-:Y:S05]  /*309d0*/  @!P0 BRA `(.L_x_18706) ;  /* 0x0000000000c08947 */ /* 0x000fea0003800000 */
[--C-:B-12---:R-:W-:Y:S01]  /*309e0*/  FADD.FTZ R89, R56, -R109.reuse ;  /* 0x8000006d38597221 */ /* 0x106fe20000010000 */
        /* <DEDUP_REMOVED lines=44> */
[C---:B0-----:R-:W-:Y:S01]  /*30cb0*/  IMAD.WIDE.U32 R112, R0.reuse, 0x10, R112 ;  /* 0x0000001000707825 */ /* 0x041fe200078e0070 */
[----:B------:R-:W-:-:S04]  /*30cc0*/  IADD3 R0, PT, PT, R0, 0x20, RZ ;  /* 0x0000002000007810 */ /* 0x000fc80007ffe0ff */
[----:B------:R3:W-:Y:S03]  /*30cd0*/  STG.E.128 desc[UR6][R112.64], R88 ;  /* 0x0000005870007986 */ /* 0x0007e6000c101d06 */
.L_x_18706:
[----:B------:R-:W-:Y:S05]  /*30ce0*/  BSYNC.RECONVERGENT B0 ;  /* 0x0000000000007941 */ /* 0x000fea0003800200 */
.L_x_18705:
[----:B------:R-:W-:Y:S01]  /*30cf0*/  LOP3.LUT P0, RZ, R8, 0x80, RZ, 0xc0, !PT ;  /* 0x0000008008ff7812 */ /* 0x000fe2000780c0ff */
[----:B------:R-:W-:-:S12]  /*30d00*/  BSSY.RECONVERGENT B0, `(.L_x_18707) ;  /* 0x0000032000007945 */ /* 0x000fd80003800200 */
[----:B------:R-:W-:Y:S05]  /*30d10*/  @!P0 BRA `(.L_x_18708) ;  /* 0x0000000000c08947 */ /* 0x000fea0003800000 */
[--C-:B-123--:R-:W-:Y:S01]  /*30d20*/  FADD.FTZ R89, R64, -R109.reuse ;  /* 0x8000006d40597221 */ /* 0x10efe20000010000 */
        /* <DEDUP_REMOVED lines=47> */
.L_x_18708:
[----:B------:R-:W-:Y:S05]  /*31020*/  BSYNC.RECONVERGENT B0 ;  /* 0x0000000000007941 */ /* 0x000fea0003800200 */
.L_x_18707:
[----:B------:R-:W-:Y:S01]  /*31030*/  LOP3.LUT P0, RZ, R8, 0x40, RZ, 0xc0, !PT ;  /* 0x0000004008ff7812 */ /* 0x000fe2000780c0ff */
[----:B------:R-:W-:-:S12]  /*31040*/  BSSY.RECONVERGENT B0, `(.L_x_18709) ;  /* 0x0000032000007945 */ /* 0x000fd80003800200 */
[----:B------:R-:W-:Y:S05]  /*31050*/  @!P0 BRA `(.L_x_18710) ;  /* 0x0000000000c08947 */ /* 0x000fea0003800000 */
[--C-:B-1234-:R-:W-:Y:S01]  /*31060*/  FADD.FTZ R89, R72, -R109.reuse ;  /* 0x8000006d48597221 */ /* 0x11efe20000010000 */
        /* <DEDUP_REMOVED lines=47> */
.L_x_18710:
[----:B------:R-:W-:Y:S05]  /*31360*/  BSYNC.RECONVERGENT B0 ;  /* 0x0000000000007941 */ /* 0x000fea0003800200 */
.L_x_18709:
[----:B------:R-:W-:Y:S01]  /*31370*/  LOP3.LUT P0, RZ, R8, 0x20, RZ, 0xc0, !PT ;  /* 0x0000002008ff7812 */ /* 0x000fe2000780c0ff */
[----:B------:R-:W-:-:S12]  /*31380*/  BSSY.RECONVERGENT B0, `(.L_x_18711) ;  /* 0x0000031000007945 */ /* 0x000fd80003800200 */
[----:B------:R-:W-:Y:S05]  /*31390*/  @!P0 BRA `(.L_x_18712) ;  /* 0x0000000000bc8947 */ /* 0x000fea0003800000 */
[--C-:B01234-:R-:W-:Y:S01]  /*313a0*/  FADD.FTZ R89, R80, -R109.reuse ;  /* 0x8000006d50597221 */ /* 0x11ffe20000010000 */
[----:B-----5:R-:W-:Y:S02]  /*313b0*/  HADD2.F32 R88, -RZ, R28.H0_H0 ;  /* 0x2000001cff587230 */ /* 0x020fe40000004100 */
[--C-:B------:R-:W-:Y:S02]  /*313c0*/  HADD2.F32 R90, -RZ, R32.reuse.H0_H0 ;  /* 0x20000020ff5a7230 */ /* 0x100fe40000004100 */
[----:B------:R-:W-:Y:S01]  /*313d0*/  FMUL.FTZ R89, R110, R89 ;  /* 0x000000596e597220 */ /* 0x000fe20000410000 */
[----:B------:R-:W-:Y:S02]  /*313e0*/  HADD2.F32 R91, -RZ, R32.H1_H1 ;  /* 0x30000020ff5b7230 */ /* 0x000fe40000004100 */
[----:B------:R-:W-:Y:S02]  /*313f0*/  HADD2.F32 R112, -RZ, R29.H0_H0 ;  /* 0x2000001dff707230 */ /* 0x000fe40000004100 */
[----:B------:R-:W-:Y:S01]  /*31400*/  FFMA.FTZ R113, R89, R88, R90 ;  /* 0x0000005859717223 */ /* 0x000fe2000001005a */
[----:B------:R-:W-:Y:S01]  /*31410*/  FADD.FTZ R89, R81, -R109 ;  /* 0x8000006d51597221 */ /* 0x000fe20000010000 */
[----:B------:R-:W-:-:S02]  /*31420*/  HADD2.F32 R90, -RZ, R33.H0_H0 ;  /* 0x20000021ff5a7230 */ /* 0x000fc40000004100 */
[----:B------:R-:W-:Y:S02]  /*31430*/  HADD2.F32 R114, -RZ, R33.H1_H1 ;  /* 0x30000021ff727230 */ /* 0x000fe40000004100 */
[----:B------:R-:W-:Y:S01]  /*31440*/  FMUL.FTZ R88, R110, R89 ;  /* 0x000000596e587220 */ /* 0x000fe20000410000 */
[----:B------:R-:W-:Y:S02]  /*31450*/  HADD2.F32 R89, -RZ, R28.H1_H1 ;  /* 0x3000001cff597230 */ /* 0x000fe40000004100 */
[----:B------:R-:W-:Y:S02]  /*31460*/  HADD2.F32 R111, -RZ, R34.H0_H0 ;  /* 0x20000022ff6f7230 */ /* 0x000fe40000004100 */
[----:B------:R-:W-:Y:S02]  /*31470*/  HADD2.F32 R115, -RZ, R35.H0_H0 ;  /* 0x20000023ff737230 */ /* 0x000fe40000004100 */
[----:B------:R-:W-:Y:S01]  /*31480*/  FFMA.FTZ R88, R88, R89, R91 ;  /* 0x0000005958587223 */ /* 0x000fe2000001005b */
[--C-:B------:R-:W-:Y:S01]  /*31490*/  FADD.FTZ R89, R82, -R109.reuse ;  /* 0x8000006d52597221 */ /* 0x100fe20000010000 */
[----:B------:R-:W-:-:S03]  /*314a0*/  FADD.FTZ R91, R84, -R109 ;  /* 0x8000006d545b7221 */ /* 0x000fc60000010000 */
[----:B------:R-:W-:Y:S01]  /*314b0*/  FMUL.FTZ R89, R110, R89 ;  /* 0x000000596e597220 */ /* 0x000fe20000410000 */
[----:B------:R-:W-:-:S03]  /*314c0*/  F2FP.F16.F32.PACK_AB R88, R88, R113 ;  /* 0x000000715858723e */ /* 0x000fc600000000ff */
[----:B------:R-:W-:Y:S01]  /*314d0*/  FFMA.FTZ R112, R89, R112, R90 ;  /* 0x0000007059707223 */ /* 0x000fe2000001005a */
[----:B------:R-:W-:Y:S01]  /*314e0*/  FADD.FTZ R89, R83, -R109 ;  /* 0x8000006d53597221 */ /* 0x000fe20000010000 */
[----:B------:R-:W-:-:S03]  /*314f0*/  HADD2.F32 R90, -RZ, R29.H1_H1 ;  /* 0x3000001dff5a7230 */ /* 0x000fc60000004100 */
[----:B------:R-:W-:-:S04]  /*31500*/  FMUL.FTZ R89, R110, R89 ;  /* 0x000000596e597220 */ /* 0x000fc80000410000 */
[----:B------:R-:W-:Y:S01]  /*31510*/  FFMA.FTZ R89, R89, R90, R114 ;  /* 0x0000005a59597223 */ /* 0x000fe20000010072 */
[----:B------:R-:W-:Y:S01]  /*31520*/  FMUL.FTZ R90, R110, R91 ;  /* 0x0000005b6e5a7220 */ /* 0x000fe20000410000 */
[--C-:B------:R-:W-:Y:S02]  /*31530*/  HADD2.F32 R91, -RZ, R30.reuse.H0_H0 ;  /* 0x2000001eff5b7230 */ /* 0x100fe40000004100 */
[----:B------:R-:W-:Y:S01]  /*31540*/  HADD2.F32 R114, -RZ, R30.H1_H1 ;  /* 0x3000001eff727230 */ /* 0x000fe20000004100 */
[----:B------:R-:W-:Y:S02]  /*31550*/  F2FP.F16.F32.PACK_AB R89, R89, R112 ;  /* 0x000000705959723e */ /* 0x000fe400000000ff */
[----:B------:R-:W-:Y:S01]  /*31560*/  FFMA.FTZ R90, R90, R91, R111 ;  /* 0x0000005b5a5a7223 */ /* 0x000fe2000001006f */
[----:B------:R-:W-:Y:S01]  /*31570*/  FADD.FTZ R91, R85, -R109 ;  /* 0x8000006d555b7221 */ /* 0x000fe20000010000 */
[----:B------:R-:W-:-:S03]  /*31580*/  HADD2.F32 R111, -RZ, R34.H1_H1 ;  /* 0x30000022ff6f7230 */ /* 0x000fc60000004100 */
[----:B------:R-:W-:-:S04]  /*31590*/  FMUL.FTZ R91, R110, R91 ;  /* 0x0000005b6e5b7220 */ /* 0x000fc80000410000 */
[----:B------:R-:W-:Y:S01]  /*315a0*/  FFMA.FTZ R111, R91, R114, R111 ;  /* 0x000000725b6f7223 */ /* 0x000fe2000001006f */
[--C-:B------:R-:W-:Y:S01]  /*315b0*/  FADD.FTZ R91, R86, -R109.reuse ;  /* 0x8000006d565b7221 */ /* 0x100fe20000010000 */
[--C-:B------:R-:W-:Y:S02]  /*315c0*/  HADD2.F32 R114, -RZ, R31.reuse.H0_H0 ;  /* 0x2000001fff727230 */ /* 0x100fe40000004100 */
[----:B------:R-:W-:Y:S01]  /*315d0*/  FADD.FTZ R109, R87, -R109 ;  /* 0x8000006d576d7221 */ /* 0x000fe20000010000 */
[C---:B------:R-:W-:Y:S01]  /*315e0*/  FMUL.FTZ R91, R110.reuse, R91 ;  /* 0x0000005b6e5b7220 */ /* 0x040fe20000410000 */
[----:B------:R-:W-:Y:S02]  /*315f0*/  F2FP.F16.F32.PACK_AB R90, R111, R90 ;  /* 0x0000005a6f5a723e */ /* 0x000fe400000000ff */
[----:B------:R-:W-:Y:S01]  /*31600*/  FMUL.FTZ R109, R110, R109 ;  /* 0x0000006d6e6d7220 */ /* 0x000fe20000410000 */
[----:B------:R-:W-:Y:S02]  /*31610*/  HADD2.F32 R110, -RZ, R31.H1_H1 ;  /* 0x3000001fff6e7230 */ /* 0x000fe40000004100 */
[----:B------:R-:W-:Y:S01]  /*31620*/  FFMA.FTZ R91, R91, R114, R115 ;  /* 0x000000725b5b7223 */ /* 0x000fe20000010073 */
[----:B------:R-:W-:-:S05]  /*31630*/  HADD2.F32 R114, -RZ, R35.H1_H1 ;  /* 0x30000023ff727230 */ /* 0x000fca0000004100 */
[----:B------:R-:W-:-:S05]  /*31640*/  FFMA.FTZ R110, R109, R110, R114 ;  /* 0x0000006e6d6e7223 */ /* 0x000fca0000010072 */
[----:B------:R-:W-:Y:S02]  /*31650*/  F2FP.F16.F32.PACK_AB R91, R110, R91 ;  /* 0x0000005b6e5b723e */ /* 0x000fe400000000ff */
[----:B------:R-:W0:Y:S02]  /*31660*/  LDC.64 R110, c[0x0][0x428] ;  /* 0x00010a00ff6e7b82 */ /* 0x000e240000000a00 */
[----:B0-----:R-:W-:-:S05]  /*31670*/  IMAD.WIDE.U32 R110, R0, 0x10, R110 ;  /* 0x00000010006e7825 */ /* 0x001fca00078e006e */
[----:B------:R0:W-:Y:S02]  /*31680*/  STG.E.128 desc[UR6][R110.64], R88 ;  /* 0x000000586e007986 */ /* 0x0001e4000c101d06 */
.L_x_18712:
[----:B------:R-:W-:Y:S05]  /*31690*/  BSYNC.RECONVERGENT B0 ;  /* 0x0000000000007941 */ /* 0x000fea0003800200 */
.L_x_18711:
[----:B01234-:R-:W0:Y:S02]  /*316a0*/  LDC.64 R88, c[0x0][0x380] ;  /* 0x0000e000ff587b82 */ /* 0x01fe240000000a00 */
[----:B0-----:R-:W-:-:S05]  /*316b0*/  IMAD R124, R88, 0x4, R124 ;  /* 0x00000004587c7824 */ /* 0x001fca00078e027c */
[----:B------:R-:W-:-:S13]  /*316c0*/  ISETP.GE.AND P0, PT, R124, R89, PT ;  /* 0x000000597c00720c */ /* 0x000fda0003f06270 */
[----:B------:R-:W-:Y:S05]  /*316d0*/  @!P0 BRA `(.L_x_18713) ;  /* 0xfffffcf400988947 */ /* 0x000fea000383ffff */
[----:B------:R-:W-:Y:S05]  /*316e0*/  EXIT ;  /* 0x000000000000794d */ /* 0x000fea0003800000 */
.L_x_18702:
        /* <DEDUP_REMOVED lines=8> */
.L_x_18715:
[----:B------:R-:W-:Y:S05]  /*31770*/  BSYNC B0 ;  /* 0x0000000000007941 */ /* 0x000fea0003800000 */
.L_x_18714:
[----:B------:R-:W-:Y:S01]  /*31780*/  FADD.FTZ R113, R89, R112 ;  /* 0x0000007059717221 */ /* 0x000fe20000010000 */
[----:B------:R-:W-:Y:S02]  /*31790*/  HFMA2 R110, -RZ, RZ, 0, 1.847743988037109375e-06 ;  /* 0x0000001fff6e7431 */ /* 0x000fe400000001ff */
[----:B------:R-:W-:Y:S01]  /*317a0*/  IMAD.MOV.U32 R109, RZ, RZ, 0x2 ;  /* 0x00000002ff6d7424 */ /* 0x000fe200078e00ff */
[----:B------:R-:W0:Y:S01]  /*317b0*/  LDC R90, c[0x0][0x400] ;  /* 0x00010000ff5a7b82 */ /* 0x000e220000000800 */
[----:B------:R-:W-:Y:S01]  /*317c0*/  IMAD.MOV.U32 R91, RZ, RZ, -0x1 ;  /* 0xffffffffff5b7424 */ /* 0x000fe200078e00ff */
[----:B------:R-:W-:-:S07]  /*317d0*/  MOV R114, R113 ;  /* 0x0000007100727202 */ /* 0x000fce0000000f00 */
[----:B0-----:R-:W-:Y:S05]  /*317e0*/  WARPSYNC.COLLECTIVE R91, `(.L_x_18716) ;  /* 0x000000005b087348 */ /* 0x001fea0003c00000 */
[----:B------:R1:W2:Y:S02]  /*317f0*/  SHFL.BFLY P6, R112, R114, R109, R110 ;  /* 0x0c00006d72707389 */ /* 0x0002a400000c006e */
[----:B012---:R-:W-:Y:S05]  /*31800*/  ENDCOLLECTIVE ;  /* 0x000000000000791b */ /* 0x007fea0003800000 */
.L_x_18716:
[----:B------:R-:W-:Y:S01]  /*31810*/  MOV R109, 0x4 ;  /* 0x00000004006d7802 */ /* 0x000fe20000000f00 */
[----:B------:R-:W-:-:S07]  /*31820*/  FADD.FTZ R114, R113, R112 ;  /* 0x0000007071727221 */ /* 0x000fce0000010000 */
[----:B------:R-:W-:Y:S05]  /*31830*/  WARPSYNC.COLLECTIVE R91, `(.L_x_18717) ;  /* 0x000000005b087348 */ /* 0x000fea0003c00000 */
[----:B------:R0:W1:Y:S02]  /*31840*/  SHFL.BFLY P6, R112, R114, R109, R110 ;  /* 0x0c00006d72707389 */ /* 0x00006400000c006e */
[----:B01----:R-:W-:Y:S05]  /*31850*/  ENDCOLLECTIVE ;  /* 0x000000000000791b */ /* 0x003fea0003800000 */
.L_x_18717:
[----:B------:R-:W-:Y:S02]  /*31860*/  HFMA2 R109, -RZ, RZ, 0, 4.76837158203125e-07 ;  /* 0x00000008ff6d7431 */ /* 0x000fe400000001ff */
[----:B------:R-:W-:-:S04]  /*31870*/  FADD.FTZ R115, R114, R112 ;  /* 0x0000007072737221 */ /* 0x000fc80000010000 */
[----:B------:R-:W-:-:S07]  /*31880*/  IMAD.MOV.U32 R114, RZ, RZ, R115 ;  /* 0x000000ffff727224 */ /* 0x000fce00078e0073 */
[----:B------:R-:W-:Y:S05]  /*31890*/  WARPSYNC.COLLECTIVE R91, `(.L_x_18718) ;  /* 0x000000005b087348 */ /* 0x000fea0003c00000 */
[----:B------:R0:W1:Y:S02]  /*318a0*/  SHFL.BFLY P6, R112, R114, R109, R110 ;  /* 0x0c00006d72707389 */ /* 0x00006400000c006e */
[----:B01----:R-:W-:Y:S05]  /*318b0*/  ENDCOLLECTIVE ;  /* 0x000000000000791b */ /* 0x003fea0003800000 */
.L_x_18718:
[----:B------:R-:W-:Y:S01]  /*318c0*/  MOV R109, 0x10 ;  /* 0x00000010006d7802 */ /* 0x000fe20000000f00 */
[----:B------:R-:W-:-:S04]  /*318d0*/  FADD.FTZ R125, R115, R112 ;  /* 0x00000070737d7221 */ /* 0x000fc80000010000 */
[----:B------:R-:W-:-:S07]  /*318e0*/  IMAD.MOV.U32 R114, RZ, RZ, R125 ;  /* 0x000000ffff727224 */ /* 0x000fce00078e007d */
[----:B------:R-:W-:Y:S05]  /*318f0*/  WARPSYNC.COLLECTIVE R91, `(.L_x_18719) ;  /* 0x000000005b087348 */ /* 0x000fea0003c00000 */
[----:B------:R0:W1:Y:S02]  /*31900*/  SHFL.BFLY P6, R112, R114, R109, R110 ;  /* 0x0c00006d72707389 */ /* 0x00006400000c006e */
[----:B01----:R-:W-:Y:S05]  /*31910*/  ENDCOLLECTIVE ;  /* 0x000000000000791b */ /* 0x003fea0003800000 */
.L_x_18719:
        /* <DEDUP_REMOVED lines=84> */
[----:B------:R-:W-:-:S03]  /*31e60*/  IMAD.MOV.U32 R110, RZ, RZ, 0x1f ;  /* 0x0000001fff6e7424 */ /* 0x000fc600078e00ff */
[----:B------:R-:W-:-:S07]  /*31e70*/  IMAD.MOV.U32 R114, RZ, RZ, R88 ;  /* 0x000000ffff727224 */ /* 0x000fce00078e0058 */
[----:B------:R-:W-:Y:S05]  /*31e80*/  WARPSYNC.COLLECTIVE R91, `(.L_x_18720) ;  /* 0x000000005b087348 */ /* 0x000fea0003c00000 */
[----:B------:R0:W1:Y:S02]  /*31e90*/  SHFL.BFLY P6, R112, R114, R109, R110 ;  /* 0x0c00006d72707389 */ /* 0x00006400000c006e */
[----:B01----:R-:W-:Y:S05]  /*31ea0*/  ENDCOLLECTIVE ;  /* 0x000000000000791b */ /* 0x003fea0003800000 */
.L_x_18720:
[----:B------:R-:W-:Y:S02]  /*31eb0*/  IMAD.MOV.U32 R109, RZ, RZ, 0x2 ;  /* 0x00000002ff6d7424 */ /* 0x000fe400078e00ff */
[----:B------:R-:W-:-:S05]  /*31ec0*/  FADD.FTZ R89, R88, R112 ;  /* 0x0000007058597221 */ /* 0x000fca0000010000 */
[----:B------:R-:W-:-:S07]  /*31ed0*/  MOV R114, R89 ;  /* 0x0000005900727202 */ /* 0x000fce0000000f00 */
[----:B------:R-:W-:Y:S05]  /*31ee0*/  WARPSYNC.COLLECTIVE R91, `(.L_x_18721) ;  /* 0x000000005b087348 */ /* 0x000fea0003c00000 */
[----:B------:R0:W1:Y:S02]  /*31ef0*/  SHFL.BFLY P6, R112, R114, R109, R110 ;  /* 0x0c00006d72707389 */ /* 0x00006400000c006e */
[----:B01----:R-:W-:Y:S05]  /*31f00*/  ENDCOLLECTIVE ;  /* 0x000000000000791b */ /* 0x003fea0003800000 */
.L_x_18721:
[----:B------:R-:W-:Y:S02]  /*31f10*/  IMAD.MOV.U32 R109, RZ, RZ, 0x4 ;  /* 0x00000004ff6d7424 */ /* 0x000fe400078e00ff */
[----:B------:R-:W-:-:S05]  /*31f20*/  FADD.FTZ R113, R89, R112 ;  /* 0x0000007059717221 */ /* 0x000fca0000010000 */
[----:B------:R-:W-:-:S07]  /*31f30*/  MOV R114, R113 ;  /* 0x0000007100727202 */ /* 0x000fce0000000f00 */
[----:B------:R-:W-:Y:S05]  /*31f40*/  WARPSYNC.COLLECTIVE R91, `(.L_x_18722) ;  /* 0x000000005b087348 */ /* 0x000fea0003c00000 */
[----:B------:R0:W1:Y:S02]  /*31f50*/  SHFL.BFLY P6, R112, R114, R109, R110 ;  /* 0x0c00006d72707389 */ /* 0x00006400000c006e */
[----:B01----:R-:W-:Y:S05]  /*31f60*/  ENDCOLLECTIVE ;  /* 0x000000000000791b */ /* 0x003fea0003800000 */
.L_x_18722:
[----:B------:R-:W-:Y:S02]  /*31f70*/  HFMA2 R109, -RZ, RZ, 0, 4.76837158203125e-07 ;  /* 0x00000008ff6d7431 */ /* 0x000fe400000001ff */
[----:B------:R-:W-:-:S07]  /*31f80*/  FADD.FTZ R114, R113, R112 ;  /* 0x0000007071727221 */ /* 0x000fce0000010000 */
[----:B------:R-:W-:Y:S05]  /*31f90*/  WARPSYNC.COLLECTIVE R91, `(.L_x_18723) ;  /* 0x000000005b087348 */ /* 0x000fea0003c00000 */
[----:B------:R0:W1:Y:S02]  /*31fa0*/  SHFL.BFLY P6, R112, R114, R109, R110 ;  /* 0x0c00006d72707389 */ /* 0x00006400000c006e */
[----:B01----:R-:W-:Y:S05]  /*31fb0*/  ENDCOLLECTIVE ;  /* 0x000000000000791b */ /* 0x003fea0003800000 */
.L_x_18723:
[----:B------:R-:W-:Y:S01]  /*31fc0*/  MOV R109, 0x10 ;  /* 0x00000010006d7802 */ /* 0x000fe20000000f00 */
[----:B------:R-:W-:-:S04]  /*31fd0*/  FADD.FTZ R115, R114, R112 ;  /* 0x0000007072737221 */ /* 0x000fc80000010000 */
[----:B------:R-:W-:-:S07]  /*31fe0*/  IMAD.MOV.U32 R114, RZ, RZ, R115 ;  /* 0x000000ffff727224 */ /* 0x000fce00078e0073 */
[----:B------:R-:W-:Y:S05]  /*31ff0*/  WARPSYNC.COLLECTIVE R91, `(.L_x_18724) ;  /* 0x000000005b087348 */ /* 0x000fea0003c00000 */
[----:B------:R0:W1:Y:S02]  /*32000*/  SHFL.BFLY P6, R112, R114, R109, R110 ;  /* 0x0c00006d72707389 */ /* 0x00006400000c006e */
[----:B01----:R-:W-:Y:S05]  /*32010*/  ENDCOLLECTIVE ;  /* 0x000000000000791b */ /* 0x003fea0003800000 */
.L_x_18724:
[----:B------:R-:W-:Y:S05]  /*32020*/  BRA `(.L_x_18725) ;  /* 0xffffffe4005c7947 */ /* 0x000fea000383ffff */
.L_x_18726:
        /* <DEDUP_REMOVED lines=13> */
.L_x_28006:


//--------------------- .text._ZN10layer_norm31ln_parallel_residual_fwd_kernelINS_13Kernel_traitsI6__halfS2_fS2_fjLj1280ELj1ELj4ELj1ELj16ENS_18Kernel_traits_baseILj1280ES2_S2_fS2_fjLj128EEEEELb1ELb1ELb1EEEvNS_9FwdParamsE --------------------------
	.section	.text._ZN10layer_norm31ln_parallel_residual_fwd_kernelINS_13Kernel_traitsI6__halfS2_fS2_fjLj1280ELj1ELj4ELj1ELj16ENS_18Kernel_traits_baseILj1280ES2_S2_fS2_fjLj128EEEEELb1ELb1ELb1EEEvNS_9FwdParamsE,"ax",@progbits
	.align	128
        .global         _ZN10layer_norm31ln_parallel_residual_fwd_kernelINS_13Kernel_traitsI6__halfS2_fS2_fjLj1280ELj1ELj4ELj1ELj16ENS_18Kernel_traits_baseILj1280ES2_S2_fS2_fjLj128EEEEELb1ELb1ELb1EEEvNS_9FwdParamsE
        .type           _ZN10layer_norm31ln_parallel_residual_fwd_kernelINS_13Kernel_traitsI6__halfS2_fS2_fjLj1280ELj1ELj4ELj1ELj16ENS_18Kernel_traits_baseILj1280ES2_S2_fS2_fjLj128EEEEELb1ELb1ELb1EEEvNS_9FwdParamsE,@function
        .size           _ZN10layer_norm31ln_parallel_residual_fwd_kernelINS_13Kernel_traitsI6__halfS2_fS2_fjLj1280ELj1ELj4ELj1ELj16ENS_18Kernel_traits_baseILj1280ES2_S2_fS2_fjLj128EEEEELb1ELb1ELb1EEEvNS_9FwdParamsE,(.L_x_28007 - _ZN10layer_norm31ln_parallel_residual_fwd_kernelINS_13Kernel_traitsI6__halfS2_fS2_fjLj1280ELj1ELj4ELj1ELj16ENS_18Kernel_traits_baseILj1280ES2_S2_fS2_fjLj128EEEEELb1ELb1ELb1EEEvNS_9FwdParamsE)
        .other          _ZN10layer_norm31ln_parallel_residual_fwd_kernelINS_13Kernel_traitsI6__halfS2_fS2_fjLj1280ELj1ELj4ELj1ELj16ENS_18Kernel_traits_baseILj1280ES2_S2_fS2_fjLj128EEEEELb1ELb1ELb1EEEvNS_9FwdParamsE,@"STO_CUDA_ENTRY STV_DEFAULT"
_ZN10layer_norm31ln_parallel_residual_fwd_kernelINS_13Kernel_traitsI6__halfS2_fS2_fjLj1280ELj1ELj4ELj1ELj16ENS_18Kernel_traits_baseILj1280ES2_S2_fS2_fjLj128EEEEELb1ELb1ELb1EEEvNS_9FwdParamsE:
.text._ZN10layer_norm31ln_parallel_residual_fwd_kernelINS_13Kernel_traitsI6__halfS2_fS2_fjLj1280ELj1ELj4ELj1ELj16ENS_18Kernel_traits_baseILj1280ES2_S2_fS2_fjLj128EEEEELb1ELb1ELb1EEEvNS_9FwdParamsE:
[----:B------:R-:W-:Y:S01]  /*0000*/  LDC R1, c[0x0][0x37c] ;  /* 0x0000df00ff017b82 */ /* 0x000fe20000000800 */
[----:B------:R-:W0:Y:S01]  /*0010*/  LDCU.U8 UR4, c[0x0][0x464] ;  /* 0x00008c80ff0477ac */ /* 0x000e220008000000 */
[----:B------:R-:W1:Y:S06]  /*0020*/  S2R R23, SR_TID.X ;  /* 0x0000000000177919 */ /* 0x000e6c0000002100 */
[----:B------:R-:W2:Y:S01]  /*0030*/  LDC R119, c[0x0][0x458] ;  /* 0x00011600ff777b82 */ /* 0x000ea20000000800 */
[----:B------:R-:W3:Y:S01]  /*0040*/  LDCU.64 UR6, c[0x0][0x358] ;  /* 0x00006b00ff0677ac */ /* 0x000ee20008000a00 */
[----:B------:R-:W4:Y:S06]  /*0050*/  LDCU UR8, c[0x0][0x384] ;  /* 0x00007080ff0877ac */ /* 0x000f2c0008000800 */
[----:B------:R-:W3:Y:S01]  /*0060*/  LDC R22, c[0x0][0x45c] ;  /* 0x00011700ff167b82 */ /* 0x000ee20000000800 */
[----:B0-----:R-:W-:Y:S01]  /*0070*/  ISETP.NE.AND P0, PT, RZ, UR4, PT ;  /* 0x00000004ff007c0c */ /* 0x001fe2000bf05270 */
[----:B------:R-:W0:Y:S06]  /*0080*/  LDCU.64 UR4, c[0x0][0x450] ;  /* 0x00008a00ff0477ac */ /* 0x000e2c0008000a00 */
[----:B------:R-:W4:Y:S06]  /*0090*/  LDC.64 R16, c[0x0][0x3d0] ;  /* 0x0000f400ff107b82 */ /* 0x000f2c0000000a00 */
[----:B--2---:R-:W-:-:S02]  /*00a0*/  @P0 IMAD.MOV.U32 R2, RZ, RZ, R119 ;  /* 0x000000ffff020224 */ /* 0x004fc400078e0077 */
[----:B------:R-:W2:Y:S01]  /*00b0*/  @P0 LDC R21, c[0x0][0x460] ;  /* 0x00011800ff150b82 */ /* 0x000ea20000000800 */
[----:B-1----:R-:W-:Y:S01]  /*00c0*/  LOP3.LUT R104, R23, 0x1f, RZ, 0xc0, !PT ;  /* 0x0000001f17687812 */ /* 0x002fe200078ec0ff */
[----:B---3--:R-:W-:Y:S01]  /*00d0*/  @P0 IMAD.MOV.U32 R3, RZ, RZ, R22 ;  /* 0x000000ffff030224 */ /* 0x008fe200078e0016 */
[----:B0-----:R-:W-:Y:S01]  /*00e0*/  MOV R100, UR4 ;  /* 0x0000000400647c02 */ /* 0x001fe20008000f00 */
[----:B------:R-:W-:Y:S01]  /*00f0*/  IMAD.U32 R101, RZ, RZ, UR5 ;  /* 0x00000005ff657e24 */ /* 0x000fe2000f8e00ff */
[----:B------:R-:W0:Y:S03]  /*0100*/  LDCU.64 UR4, c[0x0][0x438] ;  /* 0x00008700ff0477ac */ /* 0x000e260008000a00 */
[----:B------:R-:W2:Y:S01]  /*0110*/  @P0 LDG.E.64 R2, desc[UR6][R2.64] ;  /* 0x0000000602020981 */ /* 0x000ea2000c1e1b00 */
[----:B----4-:R-:W-:-:S03]  /*0120*/  IMAD.WIDE.U32 R16, R104, 0x10, R16 ;  /* 0x0000001068107825 */ /* 0x010fc600078e0010 */
[----:B------:R-:W5:Y:S04]  /*0130*/  @P0 LDG.E.64 R100, desc[UR6][R100.64] ;  /* 0x0000000664640981 */ /* 0x000f68000c1e1b00 */
[----:B------:R-:W3:Y:S04]  /*0140*/  LDG.E.128 R28, desc[UR6][R16.64] ;  /* 0x00000006101c7981 */ /* 0x000ee8000c1e1d00 */
[----:B------:R1:W5:Y:S01]  /*0150*/  LDG.E.128 R12, desc[UR6][R16.64+0x200] ;  /* 0x00020006100c7981 */ /* 0x000362000c1e1d00 */
[----:B0-----:R-:W-:-:S03]  /*0160*/  ISETP.NE.U32.AND P1, PT, RZ, UR4, PT ;  /* 0x00000004ff007c0c */ /* 0x001fc6000bf25070 */
[----:B------:R1:W5:Y:S01]  /*0170*/  LDG.E.128 R8, desc[UR6][R16.64+0x400] ;  /* 0x0004000610087981 */ /* 0x000362000c1e1d00 */
[----:B------:R-:W-:-:S03]  /*0180*/  ISETP.NE.AND.EX P1, PT, RZ, UR5, PT, P1 ;  /* 0x00000005ff007c0c */ /* 0x000fc6000bf25310 */
[----:B------:R1:W5:Y:S04]  /*0190*/  LDG.E.128 R4, desc[UR6][R16.64+0x600] ;  /* 0x0006000610047981 */ /* 0x000368000c1e1d00 */
[----:B------:R1:W5:Y:S06]  /*01a0*/  LDG.E.128 R24, desc[UR6][R16.64+0x800] ;  /* 0x0008000610187981 */ /* 0x00036c000c1e1d00 */
[----:B------:R-:W0:Y:S02]  /*01b0*/  @P1 LDC.64 R18, c[0x0][0x438] ;  /* 0x00010e00ff121b82 */ /* 0x000e240000000a00 */
[----:B0-----:R-:W-:-:S05]  /*01c0*/  @P1 IMAD.WIDE.U32 R18, R104, 0x10, R18 ;  /* 0x0000001068121825 */ /* 0x001fca00078e0012 */
[----:B------:R1:W5:Y:S04]  /*01d0*/  @P1 LDG.E.128 R88, desc[UR6][R18.64] ;  /* 0x0000000612581981 */ /* 0x000368000c1e1d00 */
[----:B------:R1:W5:Y:S04]  /*01e0*/  @P1 LDG.E.128 R84, desc[UR6][R18.64+0x200] ;  /* 0x0002000612541981 */ /* 0x000368000c1e1d00 */
[----:B------:R1:W5:Y:S04]  /*01f0*/  @P1 LDG.E.128 R80, desc[UR6][R18.64+0x400] ;  /* 0x0004000612501981 */ /* 0x000368000c1e1d00 */
[----:B------:R1:W5:Y:S04]  /*0200*/  @P1 LDG.E.128 R76, desc[UR6][R18.64+0x600] ;  /* 0x00060006124c1981 */ /* 0x000368000c1e1d00 */
[----:B------:R1:W5:Y:S01]  /*0210*/  @P1 LDG.E.128 R72, desc[UR6][R18.64+0x800] ;  /* 0x0008000612481981 */ /* 0x000362000c1e1d00 */
[----:B------:R-:W0:Y:S01]  /*0220*/  S2UR UR5, SR_CTAID.X ;  /* 0x00000000000579c3 */ /* 0x000e220000002500 */
[----:B------:R-:W-:-:S07]  /*0230*/  SHF.R.U32.HI R103, RZ, 0x5, R23 ;  /* 0x00000005ff677819 */ /* 0x000fce0000011617 */
[----:B------:R-:W4:Y:S01]  /*0240*/  LDC R0, c[0x0][0x360] ;  /* 0x0000d800ff007b82 */ /* 0x000f220000000800 */
[----:B0-----:R-:W-:-:S06]  /*0250*/  USHF.L.U32 UR4, UR5, 0x2, URZ ;  /* 0x0000000205047899 */ /* 0x001fcc00080006ff */
[----:B------:R-:W-:-:S04]  /*0260*/  LOP3.LUT R103, R103, UR4, RZ, 0xfc, !PT ;  /* 0x0000000467677c12 */ /* 0x000fc8000f8efcff */
[----:B------:R-:W-:Y:S01]  /*0270*/  ISETP.GE.AND P2, PT, R103, UR8, PT ;  /* 0x0000000867007c0c */ /* 0x000fe2000bf46270 */
[----:B----4-:R-:W-:Y:S01]  /*0280*/  IMAD R23, R0, UR5, R23 ;  /* 0x0000000500177c24 */ /* 0x010fe2000f8e0217 */
[----:B--2---:R-:W-:-:S04]  /*0290*/  @P0 IADD3 R119, P3, PT, R2, R21, RZ ;  /* 0x0000001502770210 */ /* 0x004fc80007f7e0ff */
[----:B------:R-:W-:Y:S01]  /*02a0*/  @P0 IADD3.X R22, PT, PT, RZ, R3, RZ, P3, !PT ;  /* 0x00000003ff160210 */ /* 0x000fe20001ffe4ff */
[--C-:B---3--:R-:W-:Y:S01]  /*02b0*/  @P1 IMAD.MOV.U32 R102, RZ, RZ, R28.reuse ;  /* 0x000000ffff661224 */ /* 0x108fe200078e001c */
[----:B------:R-:W-:Y:S01]  /*02c0*/  @P1 MOV R98, R30 ;  /* 0x0000001e00621202 */ /* 0x000fe20000000f00 */
[----:B------:R-:W-:Y:S02]  /*02d0*/  @!P1 IMAD.MOV.U32 R102, RZ, RZ, R28 ;  /* 0x000000ffff669224 */ /* 0x000fe400078e001c */
[----:B------:R-:W-:Y:S02]  /*02e0*/  @P1 IMAD.MOV.U32 R99, RZ, RZ, R29 ;  /* 0x000000ffff631224 */ /* 0x000fe400078e001d */
[----:B------:R-:W-:Y:S01]  /*02f0*/  @P1 IMAD.MOV.U32 R97, RZ, RZ, R31 ;  /* 0x000000ffff611224 */ /* 0x000fe200078e001f */
[----:B-1----:R-:W-:Y:S06]  /*0300*/  @P2 EXIT ;  /* 0x000000000000294d */ /* 0x002fec0003800000 */
[--C-:B------:R-:W-:Y:S01]  /*0310*/  SHF.R.U64 R96, R119, 0x2, R22.reuse ;  /* 0x0000000277607819 */ /* 0x100fe20000001216 */
[----:B------:R-:W-:Y:S01]  /*0320*/  IMAD.HI.U32 R3, R23, -0x326172a9, RZ ;  /* 0xcd9e8d5717037827 */ /* 0x000fe200078e00ff */
[----:B------:R-:W-:Y:S01]  /*0330*/  SHF.R.U32.HI R22, RZ, 0x2, R22 ;  /* 0x00000002ff167819 */ /* 0x000fe20000011616 */
[----:B------:R-:W0:Y:S01]  /*0340*/  LDCU.64 UR4, c[0x0][0x398] ;  /* 0x00007300ff0477ac */ /* 0x000e220008000a00 */
[----:B-----5:R-:W-:Y:S01]  /*0350*/  @P1 MOV R20, R13 ;  /* 0x0000000d00141202 */ /* 0x020fe20000000f00 */
[----:B------:R-:W-:Y:S01]  /*0360*/  IMAD.HI.U32 R17, R96, -0x2daee0ad, RZ ;  /* 0xd2511f5360117827 */ /* 0x000fe200078e00ff */
[----:B------:R-:W-:Y:S02]  /*0370*/  LOP3.LUT R3, R22, R3, R100, 0x96, !PT ;  /* 0x0000000316037212 */ /* 0x000fe400078e9664 */
[----:B------:R-:W-:Y:S02]  /*0380*/  @!P1 CS2R R90, SRZ ;  /* 0x00000000005a9805 */ /* 0x000fe4000001ff00 */
[----:B------:R-:W-:Y:S01]  /*0390*/  IADD3 R118, PT, PT, R100, -0xe443238, RZ ;  /* 0xf1bbcdc864767810 */ /* 0x000fe20007ffe0ff */
[----:B------:R-:W-:Y:S01]  /*03a0*/  @!P1 IMAD.MOV.U32 R99, RZ, RZ, R29 ;  /* 0x000000ffff639224 */ /* 0x000fe200078e001d */
[----:B------:R-:W-:Y:S01]  /*03b0*/  LOP3.LUT R17, R17, R101, RZ, 0x3c, !PT ;  /* 0x0000006511117212 */ /* 0x000fe200078e3cff */
[----:B------:R-:W-:Y:S01]  /*03c0*/  IMAD R29, R96, -0x2daee0ad, RZ ;  /* 0xd2511f53601d7824 */ /* 0x000fe200078e02ff */
[----:B------:R-:W-:Y:S01]  /*03d0*/  @!P1 MOV R98, R30 ;  /* 0x0000001e00629202 */ /* 0x000fe20000000f00 */
[----:B------:R-:W-:Y:S01]  /*03e0*/  IMAD.HI.U32 R2, R3, -0x2daee0ad, RZ ;  /* 0xd2511f5303027827 */ /* 0x000fe200078e00ff */
[----:B------:R-:W-:-:S02]  /*03f0*/  @!P1 CS2R R88, SRZ ;  /* 0x0000000000589805 */ /* 0x000fc4000001ff00 */
[----:B------:R-:W-:Y:S02]  /*0400*/  @!P1 CS2R R86, SRZ ;  /* 0x0000000000569805 */ /* 0x000fe4000001ff00 */
[----:B------:R-:W-:Y:S01]  /*0410*/  @!P1 CS2R R84, SRZ ;  /* 0x0000000000549805 */ /* 0x000fe2000001ff00 */
[----:B------:R-:W-:Y:S01]  /*0420*/  VIADD R18, R101, 0xbb67ae85 ;  /* 0xbb67ae8565127836 */ /* 0x000fe20000000000 */
[----:B------:R-:W-:Y:S01]  /*0430*/  @!P1 CS2R R82, SRZ ;  /* 0x0000000000529805 */ /* 0x000fe2000001ff00 */
[----:B------:R-:W-:Y:S01]  /*0440*/  VIADD R16, R100, 0x9e3779b9 ;  /* 0x9e3779b964107836 */ /* 0x000fe20000000000 */
[----:B------:R-:W-:Y:S01]  /*0450*/  @!P1 CS2R R80, SRZ ;  /* 0x0000000000509805 */ /* 0x000fe2000001ff00 */
[----:B------:R-:W-:Y:S01]  /*0460*/  IMAD R19, R23, -0x326172a9, RZ ;  /* 0xcd9e8d5717137824 */ /* 0x000fe200078e02ff */
[----:B------:R-:W-:Y:S01]  /*0470*/  LOP3.LUT R2, R18, R29, R2, 0x96, !PT ;  /* 0x0000001d12027212 */ /* 0x000fe200078e9602 */
[----:B------:R-:W-:Y:S01]  /*0480*/  IMAD.HI.U32 R0, R17, -0x326172a9, RZ ;  /* 0xcd9e8d5711007827 */ /* 0x000fe200078e00ff */
[----:B------:R-:W-:Y:S01]  /*0490*/  @P1 MOV R18, R15 ;  /* 0x0000000f00121202 */ /* 0x000fe20000000f00 */
[----:B0-----:R-:W-:Y:S01]  /*04a0*/  UISETP.NE.U32.AND UP0, UPT, UR4, URZ, UPT ;  /* 0x000000ff0400728c */ /* 0x001fe2000bf05070 */
[----:B------:R-:W-:Y:S01]  /*04b0*/  @!P1 CS2R R78, SRZ ;  /* 0x00000000004e9805 */ /* 0x000fe2000001ff00 */
[----:B------:R-:W-:Y:S01]  /*04c0*/  @P1 IMAD.MOV.U32 R21, RZ, RZ, R12 ;  /* 0x000000ffff151224 */ /* 0x000fe200078e000c */
[----:B------:R-:W-:Y:S01]  /*04d0*/  LOP3.LUT R0, R16, R19, R0, 0x96, !PT ;  /* 0x0000001310007212 */ /* 0x000fe200078e9600 */
[----:B------:R-:W-:Y:S01]  /*04e0*/  IMAD R16, R3, -0x2daee0ad, RZ ;  /* 0xd2511f5303107824 */ /* 0x000fe200078e02ff */
[----:B------:R-:W-:Y:S01]  /*04f0*/  @!P1 MOV R21, R12 ;  /* 0x0000000c00159202 */ /* 0x000fe20000000f00 */
[----:B------:R-:W-:Y:S01]  /*0500*/  @!P1 IMAD.MOV.U32 R20, RZ, RZ, R13 ;  /* 0x000000ffff149224 */ /* 0x000fe200078e000d */
[----:B------:R-:W-:Y:S01]  /*0510*/  UISETP.NE.AND.EX UP0, UPT, UR5, URZ, UPT, UP0 ;  /* 0x000000ff0500728c */ /* 0x000fe2000bf05300 */
[----:B------:R-:W-:Y:S01]  /*0520*/  VIADD R28, R100, 0x3c6ef372 ;  /* 0x3c6ef372641c7836 */ /* 0x000fe20000000000 */
[----:B------:R-:W-:Y:S01]  /*0530*/  @!P1 CS2R R76, SRZ ;  /* 0x00000000004c9805 */ /* 0x000fe2000001ff00 */
[----:B------:R-:W-:Y:S01]  /*0540*/  IMAD R12, R17, -0x326172a9, RZ ;  /* 0xcd9e8d57110c7824 */ /* 0x000fe200078e02ff */
[----:B------:R-:W-:Y:S01]  /*0550*/  @!P1 CS2R R74, SRZ ;  /* 0x00000000004a9805 */ /* 0x000fe2000001ff00 */
[----:B------:R-:W-:Y:S01]  /*0560*/  IMAD.HI.U32 R3, R2, -0x326172a9, RZ ;  /* 0xcd9e8d5702037827 */ /* 0x000fe200078e00ff */
[----:B------:R-:W-:-:S02]  /*0570*/  PLOP3.LUT P0, PT, PT, PT, UP0, 0x80, 0x8 ;  /* 0x000000000008781c */ /* 0x000fc40003f0f008 */
[----:B------:R-:W-:Y:S02]  /*0580*/  @!P1 CS2R R72, SRZ ;  /* 0x0000000000489805 */ /* 0x000fe4000001ff00 */
[----:B------:R-:W-:Y:S01]  /*0590*/  LOP3.LUT R119, R119, 0x3, RZ, 0xc0, !PT ;  /* 0x0000000377777812 */ /* 0x000fe200078ec0ff */
[----:B------:R-:W-:Y:S01]  /*05a0*/  IMAD.HI.U32 R13, R0, -0x2daee0ad, RZ ;  /* 0xd2511f53000d7827 */ /* 0x000fe200078e00ff */
[----:B------:R-:W-:Y:S01]  /*05b0*/  LOP3.LUT R3, R28, R12, R3, 0x96, !PT ;  /* 0x0000000c1c037212 */ /* 0x000fe200078e9603 */
[----:B------:R-:W0:Y:S02]  /*05c0*/  LDCU UR11, c[0x0][0x404] ;  /* 0x00008080ff0b77ac */ /* 0x000e240008000800 */
[----:B------:R-:W-:Y:S02]  /*05d0*/  VIADD R17, R101, 0x76cf5d0a ;  /* 0x76cf5d0a65117836 */ /* 0x000fe40000000000 */
[----:B------:R-:W-:Y:S01]  /*05e0*/  @P1 IMAD.MOV.U32 R19, RZ, RZ, R14 ;  /* 0x000000ffff131224 */ /* 0x000fe200078e000e */
[----:B------:R-:W-:Y:S01]  /*05f0*/  @!P1 MOV R19, R14 ;  /* 0x0000000e00139202 */ /* 0x000fe20000000f00 */
[----:B------:R-:W-:Y:S01]  /*0600*/  @!P1 IMAD.MOV.U32 R18, RZ, RZ, R15 ;  /* 0x000000ffff129224 */ /* 0x000fe200078e000f */
[----:B------:R-:W-:Y:S01]  /*0610*/  LOP3.LUT R13, R17, R16, R13, 0x96, !PT ;  /* 0x00000010110d7212 */ /* 0x000fe200078e960d */
[----:B------:R-:W-:Y:S01]  /*0620*/  IMAD R15, R2, -0x326172a9, RZ ;  /* 0xcd9e8d57020f7824 */ /* 0x000fe200078e02ff */
[----:B------:R-:W-:Y:S01]  /*0630*/  @P1 MOV R16, R9 ;  /* 0x0000000900101202 */ /* 0x000fe20000000f00 */
[----:B------:R-:W-:Y:S01]  /*0640*/  IMAD R29, R0, -0x2daee0ad, RZ ;  /* 0xd2511f53001d7824 */ /* 0x000fe200078e02ff */
[----:B------:R-:W1:Y:S01]  /*0650*/  LDCU UR12, c[0x0][0x408] ;  /* 0x00008100ff0c77ac */ /* 0x000e620008000800 */
[----:B------:R-:W-:Y:S01]  /*0660*/  IMAD.HI.U32 R2, R3, -0x2daee0ad, RZ ;  /* 0xd2511f5303027827 */ /* 0x000fe200078e00ff */
[----:B------:R-:W2:Y:S03]  /*0670*/  LDCU UR4, c[0x0][0x388] ;  /* 0x00007100ff0477ac */ /* 0x000ea60008000800 */
[----:B------:R-:W-:-:S02]  /*0680*/  VIADD R14, R101, 0x32370b8f ;  /* 0x32370b8f650e7836 */ /* 0x000fc40000000000 */
[----:B------:R-:W-:Y:S01]  /*0690*/  VIADD R12, R100, 0xdaa66d2b ;  /* 0xdaa66d2b640c7836 */ /* 0x000fe20000000000 */
[----:B------:R-:W3:Y:S01]  /*06a0*/  LDCU.U8 UR5, c[0x0][0x410] ;  /* 0x00008200ff0577ac */ /* 0x000ee20008000000 */
[----:B------:R-:W-:Y:S01]  /*06b0*/  IMAD.HI.U32 R0, R13, -0x326172a9, RZ ;  /* 0xcd9e8d570d007827 */ /* 0x000fe200078e00ff */
[----:B------:R-:W-:Y:S02]  /*06c0*/  LOP3.LUT R2, R14, R29, R2, 0x96, !PT ;  /* 0x0000001d0e027212 */ /* 0x000fe400078e9602 */
[----:B------:R-:W-:Y:S01]  /*06d0*/  @P1 MOV R14, R11 ;  /* 0x0000000b000e1202 */ /* 0x000fe20000000f00 */
[----:B------:R-:W-:Y:S01]  /*06e0*/  @P1 IMAD.MOV.U32 R17, RZ, RZ, R8 ;  /* 0x000000ffff111224 */ /* 0x000fe200078e0008 */
[----:B------:R-:W-:Y:S01]  /*06f0*/  LOP3.LUT R0, R12, R15, R0, 0x96, !PT ;  /* 0x0000000f0c007212 */ /* 0x000fe200078e9600 */
[----:B------:R-:W-:Y:S01]  /*0700*/  IMAD R12, R3, -0x2daee0ad, RZ ;  /* 0xd2511f53030c7824 */ /* 0x000fe200078e02ff */
[----:B------:R-:W-:Y:S01]  /*0710*/  @!P1 MOV R17, R8 ;  /* 0x0000000800119202 */ /* 0x000fe20000000f00 */
[----:B------:R-:W-:Y:S01]  /*0720*/  @!P1 IMAD.MOV.U32 R16, RZ, RZ, R9 ;  /* 0x000000ffff109224 */ /* 0x000fe200078e0009 */
[----:B------:R-:W4:Y:S01]  /*0730*/  LDCU UR10, c[0x0][0x448] ;  /* 0x00008900ff0a77ac */ /* 0x000f220008000800 */
[----:B------:R-:W-:-:S02]  /*0740*/  VIADD R28, R100, 0x78dde6e4 ;  /* 0x78dde6e4641c7836 */ /* 0x000fc40000000000 */
[----:B------:R-:W-:Y:S01]  /*0750*/  IMAD R8, R13, -0x326172a9, RZ ;  /* 0xcd9e8d570d087824 */ /* 0x000fe200078e02ff */
[----:B------:R-:W0:Y:S01]  /*0760*/  LDCU.64 UR8, c[0x0][0x3a0] ;  /* 0x00007400ff0877ac */ /* 0x000e220008000a00 */
[----:B------:R-:W-:-:S04]  /*0770*/  IMAD.HI.U32 R3, R2, -0x326172a9, RZ ;  /* 0xcd9e8d5702037827 */ /* 0x000fc800078e00ff */
[----:B------:R-:W-:Y:S01]  /*0780*/  IMAD.HI.U32 R9, R0, -0x2daee0ad, RZ ;  /* 0xd2511f5300097827 */ /* 0x000fe200078e00ff */
[----:B------:R-:W-:-:S03]  /*0790*/  LOP3.LUT R3, R28, R8, R3, 0x96, !PT ;  /* 0x000000081c037212 */ /* 0x000fc600078e9603 */
[----:B------:R-:W-:Y:S02]  /*07a0*/  VIADD R13, R101, 0xed9eba14 ;  /* 0xed9eba14650d7836 */ /* 0x000fe40000000000 */
[----:B------:R-:W-:Y:S01]  /*07b0*/  @P1 IMAD.MOV.U32 R15, RZ, RZ, R10 ;  /* 0x000000ffff0f1224 */ /* 0x000fe200078e000a */
[----:B------:R-:W-:Y:S01]  /*07c0*/  @!P1 MOV R15, R10 ;  /* 0x0000000a000f9202 */ /* 0x000fe20000000f00 */
[----:B------:R-:W-:Y:S01]  /*07d0*/  @!P1 IMAD.MOV.U32 R14, RZ, RZ, R11 ;  /* 0x000000ffff0e9224 */ /* 0x000fe200078e000b */
[----:B------:R-:W-:Y:S01]  /*07e0*/  LOP3.LUT R8, R13, R12, R9, 0x96, !PT ;  /* 0x0000000c0d087212 */ /* 0x000fe200078e9609 */
[----:B------:R-:W-:Y:S01]  /*07f0*/  IMAD R9, R2, -0x326172a9, RZ ;  /* 0xcd9e8d5702097824 */ /* 0x000fe200078e02ff */
[----:B------:R-:W-:Y:S01]  /*0800*/  @P1 MOV R12, R5 ;  /* 0x00000005000c1202 */ /* 0x000fe20000000f00 */
[----:B------:R-:W-:Y:S02]  /*0810*/  IMAD R10, R0, -0x2daee0ad, RZ ;  /* 0xd2511f53000a7824 */ /* 0x000fe400078e02ff */
[----:B------:R-:W-:-:S04]  /*0820*/  IMAD.HI.U32 R2, R3, -0x2daee0ad, RZ ;  /* 0xd2511f5303027827 */ /* 0x000fc800078e00ff */
[----:B------:R-:W-:Y:S02]  /*0830*/  VIADD R11, R101, 0xa9066899 ;  /* 0xa9066899650b7836 */ /* 0x000fe40000000000 */
[----:B------:R-:W-:Y:S02]  /*0840*/  VIADD R28, R100, 0x1715609d ;  /* 0x1715609d641c7836 */ /* 0x000fe40000000000 */
[----:B------:R-:W-:Y:S01]  /*0850*/  IMAD.HI.U32 R0, R8, -0x326172a9, RZ ;  /* 0xcd9e8d5708007827 */ /* 0x000fe200078e00ff */
[----:B------:R-:W-:-:S03]  /*0860*/  LOP3.LUT R2, R11, R10, R2, 0x96, !PT ;  /* 0x0000000a0b027212 */ /* 0x000fc600078e9602 */
[----:B------:R-:W-:Y:S01]  /*0870*/  @!P1 IMAD.MOV.U32 R12, RZ, RZ, R5 ;  /* 0x000000ffff0c9224 */ /* 0x000fe200078e0005 */
[----:B------:R-:W-:Y:S01]  /*0880*/  LOP3.LUT R0, R28, R9, R0, 0x96, !PT ;  /* 0x000000091c007212 */ /* 0x000fe200078e9600 */
[----:B------:R-:W-:Y:S01]  /*0890*/  @P1 IMAD.MOV.U32 R13, RZ, RZ, R4 ;  /* 0x000000ffff0d1224 */ /* 0x000fe200078e0004 */
[----:B------:R-:W-:Y:S01]  /*08a0*/  @!P1 MOV R13, R4 ;  /* 0x00000004000d9202 */ /* 0x000fe20000000f00 */
        /* <DEDUP_REMOVED lines=8> */
[----:B------:R-:W-:Y:S01]  /*0930*/  @P1 IMAD.MOV.U32 R10, RZ, RZ, R6 ;  /* 0x000000ffff0a1224 */ /* 0x000fe200078e0006 */
[----:B------:R-:W-:Y:S01]  /*0940*/  LOP3.LUT R4, R29, R5, R4, 0x96, !PT ;  /* 0x000000051d047212 */ /* 0x000fe200078e9604 */
[----:B------:R-:W-:Y:S01]  /*0950*/  IMAD R5, R2, -0x326172a9, RZ ;  /* 0xcd9e8d5702057824 */ /* 0x000fe200078e02ff */
[----:B------:R-:W-:Y:S01]  /*0960*/  @!P1 MOV R10, R6 ;  /* 0x00000006000a9202 */ /* 0x000fe20000000f00 */
        /* <DEDUP_REMOVED lines=8> */
[----:B------:R-:W-:Y:S01]  /*09f0*/  @!P1 IMAD.MOV.U32 R9, RZ, RZ, R7 ;  /* 0x000000ffff099224 */ /* 0x000fe200078e0007 */
[----:B------:R-:W-:Y:S01]  /*0a00*/  @!P1 MOV R8, R24 ;  /* 0x0000001800089202 */ /* 0x000fe20000000f00 */
[----:B------:R-:W-:Y:S01]  /*0a10*/  IMAD R24, R3, -0x2daee0ad, RZ ;  /* 0xd2511f5303187824 */ /* 0x000fe200078e02ff */
[----:B------:R-:W-:Y:S01]  /*0a20*/  @P1 MOV R7, R25 ;  /* 0x0000001900071202 */ /* 0x000fe20000000f00 */
[----:B------:R-:W-:Y:S02]  /*0a30*/  @!P1 IMAD.MOV.U32 R7, RZ, RZ, R25 ;  /* 0x000000ffff079224 */ /* 0x000fe400078e0019 */
[----:B------:R-:W-:Y:S02]  /*0a40*/  IMAD R4, R4, -0x326172a9, RZ ;  /* 0xcd9e8d5704047824 */ /* 0x000fe400078e02ff */
[----:B------:R-:W-:-:S04]  /*0a50*/  IMAD.HI.U32 R3, R2, -0x326172a9, RZ ;  /* 0xcd9e8d5702037827 */ /* 0x000fc800078e00ff */
[----:B------:R-:W-:Y:S01]  /*0a60*/  IMAD.HI.U32 R5, R0, -0x2daee0ad, RZ ;  /* 0xd2511f5300057827 */ /* 0x000fe200078e00ff */
[----:B------:R-:W-:-:S03]  /*0a70*/  LOP3.LUT R118, R118, R4, R3, 0x96, !PT ;  /* 0x0000000476767212 */ /* 0x000fc600078e9603 */
[----:B------:R-:W-:Y:S02]  /*0a80*/  VIADD R25, R101, 0xdb3d7428 ;  /* 0xdb3d742865197836 */ /* 0x000fe40000000000 */
[--C-:B------:R-:W-:Y:S02]  /*0a90*/  @P1 IMAD.MOV.U32 R6, RZ, RZ, R26.reuse ;  /* 0x000000ffff061224 */ /* 0x100fe400078e001a */
[----:B------:R-:W-:Y:S01]  /*0aa0*/  @!P1 IMAD.MOV.U32 R6, RZ, RZ, R26 ;  /* 0x000000ffff069224 */ /* 0x000fe200078e001a */
[----:B------:R-:W-:Y:S01]  /*0ab0*/  LOP3.LUT R24, R25, R24, R5, 0x96, !PT ;  /* 0x0000001819187212 */ /* 0x000fe200078e9605 */
[----:B------:R-:W-:Y:S01]  /*0ac0*/  VIADD R26, R101, 0x96a522ad ;  /* 0x96a522ad651a7836 */ /* 0x000fe20000000000 */
[-C--:B------:R-:W-:Y:S01]  /*0ad0*/  @P1 MOV R5, R27.reuse ;  /* 0x0000001b00051202 */ /* 0x080fe20000000f00 */
[----:B------:R-:W-:Y:S01]  /*0ae0*/  IMAD R3, R0, -0x2daee0ad, RZ ;  /* 0xd2511f5300037824 */ /* 0x000fe200078e02ff */
[----:B------:R-:W-:Y:S01]  /*0af0*/  @!P1 MOV R5, R27 ;  /* 0x0000001b00059202 */ /* 0x000fe20000000f00 */
[----:B------:R-:W-:-:S04]  /*0b00*/  IMAD.HI.U32 R4, R118, -0x2daee0ad, RZ ;  /* 0xd2511f5376047827 */ /* 0x000fc800078e00ff */
[----:B------:R-:W-:Y:S01]  /*0b10*/  IMAD R25, R2, -0x326172a9, RZ ;  /* 0xcd9e8d5702197824 */ /* 0x000fe200078e02ff */
[----:B------:R-:W-:Y:S01]  /*0b20*/  LOP3.LUT R4, R26, R3, R4, 0x96, !PT ;  /* 0x000000031a047212 */ /* 0x000fe200078e9604 */
[----:B------:R-:W-:-:S04]  /*0b30*/  IMAD.HI.U32 R0, R24, -0x326172a9, RZ ;  /* 0xcd9e8d5718007827 */ /* 0x000fc800078e00ff */
[----:B------:R-:W-:Y:S02]  /*0b40*/  VIADD R2, R100, 0x8ff34781 ;  /* 0x8ff3478164027836 */ /* 0x000fe40000000000 */
[----:B------:R-:W-:Y:S02]  /*0b50*/  @!P1 IMAD.MOV.U32 R97, RZ, RZ, R31 ;  /* 0x000000ffff619224 */ /* 0x000fe400078e001f */
[----:B------:R-:W-:Y:S01]  /*0b60*/  IMAD R118, R118, -0x2daee0ad, RZ ;  /* 0xd2511f5376767824 */ /* 0x000fe200078e02ff */
[----:B------:R-:W-:Y:S01]  /*0b70*/  LOP3.LUT R3, R2, R25, R0, 0x96, !PT ;  /* 0x0000001902037212 */ /* 0x000fe200078e9600 */
[----:B------:R-:W-:Y:S02]  /*0b80*/  IMAD.MOV.U32 R2, RZ, RZ, RZ ;  /* 0x000000ffff027224 */ /* 0x000fe400078e00ff */
[----:B01234-:R-:W-:-:S07]  /*0b90*/  IMAD R0, R24, -0x326172a9, RZ ;  /* 0xcd9e8d5718007824 */ /* 0x01ffce00078e02ff */
.L_x_19343:
[----:B------:R-:W-:Y:S01]  /*0ba0*/  ISETP.NE.U32.AND P1, PT, RZ, UR8, PT ;  /* 0x00000008ff007c0c */ /* 0x000fe2000bf25070 */
[----:B------:R-:W0:Y:S01]  /*0bb0*/  LDC.64 R92, c[0x0][0x390] ;  /* 0x0000e400ff5c7b82 */ /* 0x000e220000000a00 */
[----:B---3--:R-:W-:Y:S02]  /*0bc0*/  IMAD R24, R103, UR4, RZ ;  /* 0x0000000467187c24 */ /* 0x008fe4000f8e02ff */
        /* <DEDUP_REMOVED lines=26> */
[----:B------:R-:W-:Y:S01]  /*0d70*/  VIADD R125, R100, 0x8ff34781 ;  /* 0x8ff34781647d7836 */ /* 0x000fe20000000000 */
[C---:B------:R-:W-:Y:S01]  /*0d80*/  IADD3 R128, PT, PT, R101.reuse, 0x1fd5c5a3, RZ ;  /* 0x1fd5c5a365807810 */ /* 0x040fe20007ffe0ff */
[----:B------:R-:W-:-:S02]  /*0d90*/  VIADD R134, R101, 0xed9eba14 ;  /* 0xed9eba1465867836 */ /* 0x000fc40000000000 */
[----:B------:R-:W-:Y:S02]  /*0da0*/  VIADD R129, R100, 0x5384540f ;  /* 0x5384540f64817836 */ /* 0x000fe40000000000 */
[C---:B------:R-:W-:Y:S02]  /*0db0*/  VIADD R127, R101.reuse, 0xdb3d7428 ;  /* 0xdb3d7428657f7836 */ /* 0x040fe40000000000 */
[C---:B------:R-:W-:Y:S02]  /*0dc0*/  VIADD R139, R101.reuse, 0xbb67ae85 ;  /* 0xbb67ae85658b7836 */ /* 0x040fe40000000000 */
[----:B------:R-:W-:Y:S02]  /*0dd0*/  VIADD R135, R101, 0x32370b8f ;  /* 0x32370b8f65877836 */ /* 0x000fe40000000000 */
        /* <DEDUP_REMOVED lines=18> */
.L_x_18730:
        /* <DEDUP_REMOVED lines=13> */
.L_x_18732:
[----:B------:R-:W-:Y:S05]  /*0fd0*/  BSYNC.RECONVERGENT B1 ;  /* 0x0000000000017941 */ /* 0x000fea0003800200 */
.L_x_18731:
        /* <DEDUP_REMOVED lines=41> */
[----:B------:R-:W-:-:S07]  /*1270*/  IMAD.MOV.U32 R30, RZ, RZ, R118 ;  /* 0x000000ffff1e7224 */ /* 0x000fce00078e0076 */
.L_x_18729:
[----:B------:R-:W-:Y:S05]  /*1280*/  BSYNC.RECONVERGENT B0 ;  /* 0x0000000000007941 */ /* 0x000fea0003800200 */
.L_x_18728:
[----:B------:R-:W-:Y:S01]  /*1290*/  I2FP.F32.U32 R31, R30 ;  /* 0x0000001e001f7245 */ /* 0x000fe20000201000 */
[----:B------:R-:W-:Y:S01]  /*12a0*/  BSSY.RECONVERGENT B0, `(.L_x_18733) ;  /* 0x000004c000007945 */ /* 0x000fe20003800200 */
[----:B------:R-:W-:Y:S01]  /*12b0*/  MOV R122, UR11 ;  /* 0x0000000b007a7c02 */ /* 0x000fe20008000f00 */
[----:B-----5:R-:W-:Y:S01]  /*12c0*/  HADD2.F32 R30, -RZ, R24.H0_H0 ;  /* 0x20000018ff1e7230 */ /* 0x020fe20000004100 */
[----:B------:R-:W-:Y:S01]  /*12d0*/  ISETP.NE.AND P0, PT, R32, 0x1, PT ;  /* 0x000000012000780c */ /* 0x000fe20003f05270 */
[----:B------:R-:W-:Y:S01]  /*12e0*/  FFMA.FTZ R31, R31, R120, 1.1641532182693481445e-10 ;  /* 0x2f0000001f1f7423 */ /* 0x000fe20000010078 */
[----:B------:R-:W-:Y:S01]  /*12f0*/  LOP3.LUT R105, R105, 0xfffffff7, RZ, 0xc0, !PT ;  /* 0xfffffff769697812 */ /* 0x000fe200078ec0ff */
[----:B------:R-:W-:-:S03]  /*1300*/  IMAD.MOV.U32 R33, RZ, RZ, 0x2 ;  /* 0x00000002ff217424 */ /* 0x000fc600078e00ff */
        /* <DEDUP_REMOVED lines=12> */
.L_x_18735:
        /* <DEDUP_REMOVED lines=13> */
.L_x_18737:
[----:B------:R-:W-:Y:S05]  /*14a0*/  BSYNC.RECONVERGENT B1 ;  /* 0x0000000000017941 */ /* 0x000fea0003800200 */
.L_x_18736:
        /* <DEDUP_REMOVED lines=43> */
.L_x_18734:
[----:B------:R-:W-:Y:S05]  /*1760*/  BSYNC.RECONVERGENT B0 ;  /* 0x0000000000007941 */ /* 0x000fea0003800200 */
.L_x_18733:
        /* <DEDUP_REMOVED lines=19> */
.L_x_18740:
        /* <DEDUP_REMOVED lines=13> */
.L_x_18742:
[----:B------:R-:W-:Y:S05]  /*1970*/  BSYNC.RECONVERGENT B1 ;  /* 0x0000000000017941 */ /* 0x000fea0003800200 */
.L_x_18741:
        /* <DEDUP_REMOVED lines=43> */
.L_x_18739:
[----:B------:R-:W-:Y:S05]  /*1c30*/  BSYNC.RECONVERGENT B0 ;  /* 0x0000000000007941 */ /* 0x000fea0003800200 */
.L_x_18738:
        /* <DEDUP_REMOVED lines=19> */
.L_x_18745:
        /* <DEDUP_REMOVED lines=13> */
.L_x_18747:
[----:B------:R-:W-:Y:S05]  /*1e40*/  BSYNC.RECONVERGENT B1 ;  /* 0x0000000000017941 */ /* 0x000fea0003800200 */
.L_x_18746:
        /* <DEDUP_REMOVED lines=43> */
.L_x_18744:
[----:B------:R-:W-:Y:S05]  /*2100*/  BSYNC.RECONVERGENT B0 ;  /* 0x0000000000007941 */ /* 0x000fea0003800200 */
.L_x_18743:
        /* <DEDUP_REMOVED lines=17> */
.L_x_18750:
        /* <DEDUP_REMOVED lines=13> */
.L_x_18752:
[----:B------:R-:W-:Y:S05]  /*22f0*/  BSYNC.RECONVERGENT B1 ;  /* 0x0000000000017941 */ /* 0x000fea0003800200 */
.L_x_18751:
        /* <DEDUP_REMOVED lines=43> */
.L_x_18749:
[----:B------:R-:W-:Y:S05]  /*25b0*/  BSYNC.RECONVERGENT B0 ;  /* 0x0000000000007941 */ /* 0x000fea0003800200 */
.L_x_18748:
[----:B------:R-:W-:Y:S01]  /*25c0*/  ISETP.NE.AND P0, PT, R24, 0x1, PT ;  /* 0x000000011800780c */ /* 0x000fe20003f05270 */
[----:B------:R-:W-:Y:S01]  /*25d0*/  BSSY.RECONVERGENT B0, `(.L_x_18753) ;  /* 0x0000049000007945 */ /* 0x000fe20003800200 */
[----:B------:R-:W-:Y:S01]  /*25e0*/  I2FP.F32.U32 R25, R25 ;  /* 0x0000001900197245 */ /* 0x000fe20000201000 */
[----:B------:R-:W-:Y:S02]  /*25f0*/  HFMA2 R31, -RZ, RZ, 0, 1.1920928955078125e-07 ;  /* 0x00000002ff1f7431 */ /* 0x000fe400000001ff */
[----:B------:R-:W-:Y:S02]  /*2600*/  HADD2.F32 R46, -RZ, R26.H0_H0 ;  /* 0x2000001aff2e7230 */ /* 0x000fe40000004100 */
        /* <DEDUP_REMOVED lines=12> */
.L_x_18755:
        /* <DEDUP_REMOVED lines=13> */
.L_x_18757:
[----:B------:R-:W-:Y:S05]  /*27a0*/  BSYNC.RECONVERGENT B1 ;  /* 0x0000000000017941 */ /* 0x000fea0003800200 */
.L_x_18756:
        /* <DEDUP_REMOVED lines=43> */
.L_x_18754:
[----:B------:R-:W-:Y:S05]  /*2a60*/  BSYNC.RECONVERGENT B0 ;  /* 0x0000000000007941 */ /* 0x000fea0003800200 */
.L_x_18753:
[----:B------:R-:W-:Y:S01]  /*2a70*/  ISETP.NE.AND P4, PT, R31, 0x1, PT ;  /* 0x000000011f00780c */ /* 0x000fe20003f85270 */
[----:B------:R-:W-:Y:S01]  /*2a80*/  BSSY.RECONVERGENT B0, `(.L_x_18758) ;  /* 0x0000049000007945 */ /* 0x000fe20003800200 */
[----:B------:R-:W-:Y:S01]  /*2a90*/  I2FP.F32.U32 R25, R25 ;  /* 0x0000001900197245 */ /* 0x000fe20000201000 */
[----:B------:R-:W-:Y:S02]  /*2aa0*/  HADD2.F32 R26, -RZ, R26.H1_H1 ;  /* 0x3000001aff1a7230 */ /* 0x000fe40000004100 */
        /* <DEDUP_REMOVED lines=13> */
.L_x_18760:
        /* <DEDUP_REMOVED lines=13> */
.L_x_18762:
[----:B------:R-:W-:Y:S05]  /*2c50*/  BSYNC.RECONVERGENT B1 ;  /* 0x0000000000017941 */ /* 0x000fea0003800200 */
.L_x_18761:
        /* <DEDUP_REMOVED lines=43> */
.L_x_18759:
[----:B------:R-:W-:Y:S05]  /*2f10*/  BSYNC.RECONVERGENT B0 ;  /* 0x0000000000007941 */ /* 0x000fea0003800200 */
.L_x_18758:
        /* <DEDUP_REMOVED lines=17> */
.L_x_18765:
        /* <DEDUP_REMOVED lines=13> */
.L_x_18767:
[----:B------:R-:W-:Y:S05]  /*3100*/  BSYNC.RECONVERGENT B1 ;  /* 0x0000000000017941 */ /* 0x000fea0003800200 */
.L_x_18766:
        /* <DEDUP_REMOVED lines=43> */
.L_x_18764:
[----:B------:R-:W-:Y:S05]  /*33c0*/  BSYNC.RECONVERGENT B0 ;  /* 0x0000000000007941 */ /* 0x000fea0003800200 */
.L_x_18763:
[----:B------:R-:W-:Y:S01]  /*33d0*/  MOV R123, UR12 ;  /* 0x0000000c007b7c02 */ /* 0x000fe20008000f00 */
[----:B------:R-:W-:Y:S01]  /*33e0*/  HADD2.F32 R24, -RZ, R27.H1_H1 ;  /* 0x3000001bff187230 */ /* 0x000fe20000004100 */
[----:B------:R-:W-:Y:S02]  /*33f0*/  P2R R32, PR, RZ, 0x2 ;  /* 0x00000002ff207803 */ /* 0x000fe40000000000 */
[----:B------:R-:W-:Y:S01]  /*3400*/  I2FP.F32.U32 R25, R31 ;  /* 0x0000001f00197245 */ /* 0x000fe20000201000 */
[-C--:B------:R-:W-:Y:S01]  /*3410*/  FMUL.FTZ R38, R38, R123.reuse ;  /* 0x0000007b26267220 */ /* 0x080fe20000410000 */
[C---:B------:R-:W-:Y:S01]  /*3420*/  LOP3.LUT P1, RZ, R105.reuse, 0x2, RZ, 0xc0, !PT ;  /* 0x0000000269ff7812 */ /* 0x040fe2000782c0ff */
[-C--:B------:R-:W-:Y:S01]  /*3430*/  FMUL.FTZ R30, R30, R123.reuse ;  /* 0x0000007b1e1e7220 */ /* 0x080fe20000410000 */
        /* <DEDUP_REMOVED lines=29> */
.L_x_18727:
        /* <DEDUP_REMOVED lines=16> */
.L_x_18771:
        /* <DEDUP_REMOVED lines=13> */
.L_x_18773:
[----:B------:R-:W-:Y:S05]  /*37e0*/  BSYNC.RECONVERGENT B1 ;  /* 0x0000000000017941 */ /* 0x000fea0003800200 */
.L_x_18772:
        /* <DEDUP_REMOVED lines=42> */
.L_x_18770:
[----:B------:R-:W-:Y:S05]  /*3a90*/  BSYNC.RECONVERGENT B0 ;  /* 0x0000000000007941 */ /* 0x000fea0003800200 */
.L_x_18769:
        /* <DEDUP_REMOVED lines=22> */
.L_x_18776:
        /* <DEDUP_REMOVED lines=13> */
.L_x_18778:
[----:B------:R-:W-:Y:S05]  /*3cd0*/  BSYNC.RECONVERGENT B1 ;  /* 0x0000000000017941 */ /* 0x000fea0003800200 */
.L_x_18777:
        /* <DEDUP_REMOVED lines=43> */
.L_x_18775:
[----:B------:R-:W-:Y:S05]  /*3f90*/  BSYNC.RECONVERGENT B0 ;  /* 0x0000000000007941 */ /* 0x000fea0003800200 */
.L_x_18774:
        /* <DEDUP_REMOVED lines=23> */
.L_x_18781:
        /* <DEDUP_REMOVED lines=13> */
.L_x_18783:
[----:B------:R-:W-:Y:S05]  /*41e0*/  BSYNC.RECONVERGENT B1 ;  /* 0x0000000000017941 */ /* 0x000fea0003800200 */
.L_x_18782:
        /* <DEDUP_REMOVED lines=43> */
.L_x_18780:
[----:B------:R-:W-:Y:S05]  /*44a0*/  BSYNC.RECONVERGENT B0 ;  /* 0x0000000000007941 */ /* 0x000fea0003800200 */
.L_x_18779:
        /* <DEDUP_REMOVED lines=20> */
.L_x_18786:
        /* <DEDUP_REMOVED lines=13> */
.L_x_18788:
[----:B------:R-:W-:Y:S05]  /*46c0*/  BSYNC.RECONVERGENT B1 ;  /* 0x0000000000017941 */ /* 0x000fea0003800200 */
.L_x_18787:
        /* <DEDUP_REMOVED lines=43> */
.L_x_18785:
[----:B------:R-:W-:Y:S05]  /*4980*/  BSYNC.RECONVERGENT B0 ;  /* 0x0000000000007941 */ /* 0x000fea0003800200 */
.L_x_18784:
        /* <DEDUP_REMOVED lines=23> */
.L_x_18791:
        /* <DEDUP_REMOVED lines=13> */
.L_x_18793:
[----:B------:R-:W-:Y:S05]  /*4bd0*/  BSYNC.RECONVERGENT B1 ;  /* 0x0000000000017941 */ /* 0x000fea0003800200 */
.L_x_18792:
        /* <DEDUP_REMOVED lines=43> */
.L_x_18790:
[----:B------:R-:W-:Y:S05]  /*4e90*/  BSYNC.RECONVERGENT B0 ;  /* 0x0000000000007941 */ /* 0x000fea0003800200 */
.L_x_18789:
        /* <DEDUP_REMOVED lines=20> */
.L_x_18796:
        /* <DEDUP_REMOVED lines=13> */
.L_x_18798:
[----:B------:R-:W-:Y:S05]  /*50b0*/  BSYNC.RECONVERGENT B1 ;  /* 0x0000000000017941 */ /* 0x000fea0003800200 */
.L_x_18797:
        /* <DEDUP_REMOVED lines=43> */
.L_x_18795:
[----:B------:R-:W-:Y:S05]  /*5370*/  BSYNC.RECONVERGENT B0 ;  /* 0x0000000000007941 */ /* 0x000fea0003800200 */
.L_x_18794:
        /* <DEDUP_REMOVED lines=23> */
.L_x_18801:
        /* <DEDUP_REMOVED lines=13> */
.L_x_18803:
[----:B------:R-:W-:Y:S05]  /*55c0*/  BSYNC.RECONVERGENT B1 ;  /* 0x0000000000017941 */ /* 0x000fea0003800200 */
.L_x_18802:
        /* <DEDUP_REMOVED lines=43> */
.L_x_18800:
[----:B------:R-:W-:Y:S05]  /*5880*/  BSYNC.RECONVERGENT B0 ;  /* 0x0000000000007941 */ /* 0x000fea0003800200 */
.L_x_18799:
[----:B------:R-:W-:Y:S01]  /*5890*/  ISETP.NE.AND P0, PT, R30, 0x1, PT ;  /* 0x000000011e00780c */ /* 0x000fe20003f05270 */
[----:B------:R-:W-:Y:S01]  /*58a0*/  HADD2.F32 R38, -RZ, R25.H1_H1 ;  /* 0x30000019ff267230 */ /* 0x000fe20000004100 */
[----:B------:R-:W-:Y:S01]  /*58b0*/  I2FP.F32.U32 R31, R24 ;  /* 0x00000018001f7245 */ /* 0x000fe20000201000 */
[----:B------:R-:W-:Y:S01]  /*58c0*/  BSSY.RECONVERGENT B0, `(.L_x_18804) ;  /* 0x0000048000007945 */ /* 0x000fe20003800200 */
[----:B------:R-:W-:Y:S02]  /*58d0*/  IMAD.MOV.U32 R24, RZ, RZ, R0 ;  /* 0x000000ffff187224 */ /* 0x000fe400078e0000 */
[----:B------:R-:W-:Y:S01]  /*58e0*/  FMUL.FTZ R38, R123, R38 ;  /* 0x000000267b267220 */ /* 0x000fe20000410000 */
        /* <DEDUP_REMOVED lines=12> */
.L_x_18806:
        /* <DEDUP_REMOVED lines=13> */
.L_x_18808:
[----:B------:R-:W-:Y:S05]  /*5a80*/  BSYNC.RECONVERGENT B1 ;  /* 0x0000000000017941 */ /* 0x000fea0003800200 */
.L_x_18807:
        /* <DEDUP_REMOVED lines=43> */
.L_x_18805:
[----:B------:R-:W-:Y:S05]  /*5d40*/  BSYNC.RECONVERGENT B0 ;  /* 0x0000000000007941 */ /* 0x000fea0003800200 */
.L_x_18804:
        /* <DEDUP_REMOVED lines=23> */
.L_x_18811:
        /* <DEDUP_REMOVED lines=13> */
.L_x_18813:
[----:B------:R-:W-:Y:S05]  /*5f90*/  BSYNC.RECONVERGENT B1 ;  /* 0x0000000000017941 */ /* 0x000fea0003800200 */
.L_x_18812:
        /* <DEDUP_REMOVED lines=43> */
.L_x_18810:
[----:B------:R-:W-:Y:S05]  /*6250*/  BSYNC.RECONVERGENT B0 ;  /* 0x0000000000007941 */ /* 0x000fea0003800200 */
.L_x_18809:
        /* <DEDUP_REMOVED lines=18> */
.L_x_18816:
        /* <DEDUP_REMOVED lines=13> */
.L_x_18818:
[----:B------:R-:W-:Y:S05]  /*6450*/  BSYNC.RECONVERGENT B1 ;  /* 0x0000000000017941 */ /* 0x000fea0003800200 */
.L_x_18817:
        /* <DEDUP_REMOVED lines=43> */
.L_x_18815:
[----:B------:R-:W-:Y:S05]  /*6710*/  BSYNC.RECONVERGENT B0 ;  /* 0x0000000000007941 */ /* 0x000fea0003800200 */
.L_x_18814:
[----:B------:R-:W-:Y:S01]  /*6720*/  I2FP.F32.U32 R25, R24 ;  /* 0x0000001800197245 */ /* 0x000fe20000201000 */
[----:B------:R-:W-:Y:S01]  /*6730*/  HADD2.F32 R24, -RZ, R70.H0_H0 ;  /* 0x20000046ff187230 */ /* 0x000fe20000004100 */
[----:B------:R-:W-:Y:S03]  /*6740*/  BSSY.RECONVERGENT B0, `(.L_x_18819) ;  /* 0x000004e000007945 */ /* 0x000fe60003800200 */
        /* <DEDUP_REMOVED lines=8> */
[----:B------:R-:W-:-:S02]  /*67d0*/  IMAD.MOV.U32 R24, RZ, RZ, 0x2 ;  /* 0x00000002ff187424 */ /* 0x000fc400078e00ff */
[----:B------:R-:W-:Y:S02]  /*67e0*/  IMAD.MOV.U32 R25, RZ, RZ, R0 ;  /* 0x000000ffff197224 */ /* 0x000fe400078e0000 */
[----:B------:R-:W-:-:S07]  /*67f0*/  @P1 FADD.FTZ R56, R60, R56 ;  /* 0x000000383c381221 */ /* 0x000fce0000010000 */
        /* <DEDUP_REMOVED lines=9> */
.L_x_18821:
        /* <DEDUP_REMOVED lines=13> */
.L_x_18823:
[----:B------:R-:W-:Y:S05]  /*6960*/  BSYNC.RECONVERGENT B1 ;  /* 0x0000000000017941 */ /* 0x000fea0003800200 */
.L_x_18822:
        /* <DEDUP_REMOVED lines=43> */
.L_x_18820:
[----:B------:R-:W-:Y:S05]  /*6c20*/  BSYNC.RECONVERGENT B0 ;  /* 0x0000000000007941 */ /* 0x000fea0003800200 */
.L_x_18819:
        /* <DEDUP_REMOVED lines=18> */
.L_x_18826:
        /* <DEDUP_REMOVED lines=13> */
.L_x_18828:
[----:B------:R-:W-:Y:S05]  /*6e20*/  BSYNC.RECONVERGENT B1 ;  /* 0x0000000000017941 */ /* 0x000fea0003800200 */
.L_x_18827:
        /* <DEDUP_REMOVED lines=43> */
.L_x_18825:
[----:B------:R-:W-:Y:S05]  /*70e0*/  BSYNC.RECONVERGENT B0 ;  /* 0x0000000000007941 */ /* 0x000fea0003800200 */
.L_x_18824:
[----:B------:R-:W-:Y:S01]  /*70f0*/  I2FP.F32.U32 R25, R25 ;  /* 0x0000001900197245 */ /* 0x000fe20000201000 */
[----:B------:R-:W-:Y:S01]  /*7100*/  HADD2.F32 R24, -RZ, R70.H1_H1 ;  /* 0x30000046ff187230 */ /* 0x000fe20000004100 */
        /* <DEDUP_REMOVED lines=21> */
.L_x_18831:
        /* <DEDUP_REMOVED lines=13> */
.L_x_18833:
[----:B------:R-:W-:Y:S05]  /*7330*/  BSYNC.RECONVERGENT B1 ;  /* 0x0000000000017941 */ /* 0x000fea0003800200 */
.L_x_18832:
        /* <DEDUP_REMOVED lines=43> */
.L_x_18830:
[----:B------:R-:W-:Y:S05]  /*75f0*/  BSYNC.RECONVERGENT B0 ;  /* 0x0000000000007941 */ /* 0x000fea0003800200 */
.L_x_18829:
        /* <DEDUP_REMOVED lines=18> */
.L_x_18836:
        /* <DEDUP_REMOVED lines=13> */
.L_x_18838:
[----:B------:R-:W-:Y:S05]  /*77f0*/  BSYNC.RECONVERGENT B1 ;  /* 0x0000000000017941 */ /* 0x000fea0003800200 */
.L_x_18837:
        /* <DEDUP_REMOVED lines=43> */
.L_x_18835:
[----:B------:R-:W-:Y:S05]  /*7ab0*/  BSYNC.RECONVERGENT B0 ;  /* 0x0000000000007941 */ /* 0x000fea0003800200 */
.L_x_18834:
        /* <DEDUP_REMOVED lines=11> */
[----:B------:R-:W-:-:S02]  /*7b70*/  HFMA2 R24, -RZ, RZ, 0, 1.1920928955078125e-07 ;  /* 0x00000002ff187431 */ /* 0x000fc400000001ff */
[----:B------:R-:W-:Y:S02]  /*7b80*/  IMAD.MOV.U32 R25, RZ, RZ, R0 ;  /* 0x000000ffff197224 */ /* 0x000fe400078e0000 */
[----:B------:R-:W-:-:S07]  /*7b90*/  @P1 FADD.FTZ R58, R62, R58 ;  /* 0x0000003a3e3a1221 */ /* 0x000fce0000010000 */
        /* <DEDUP_REMOVED lines=9> */
.L_x_18841:
        /* <DEDUP_REMOVED lines=13> */
.L_x_18843:
[----:B------:R-:W-:Y:S05]  /*7d00*/  BSYNC.RECONVERGENT B1 ;  /* 0x0000000000017941 */ /* 0x000fea0003800200 */
.L_x_18842:
        /* <DEDUP_REMOVED lines=43> */
.L_x_18840:
[----:B------:R-:W-:Y:S05]  /*7fc0*/  BSYNC.RECONVERGENT B0 ;  /* 0x0000000000007941 */ /* 0x000fea0003800200 */
.L_x_18839:
        /* <DEDUP_REMOVED lines=18> */
.L_x_18846:
        /* <DEDUP_REMOVED lines=15> */
.L_x_18848:
[----:B------:R-:W-:Y:S05]  /*81e0*/  BSYNC.RECONVERGENT B1 ;  /* 0x0000000000017941 */ /* 0x000fea0003800200 */
.L_x_18847:
        /* <DEDUP_REMOVED lines=43> */
.L_x_18845:
[----:B------:R-:W-:Y:S05]  /*84a0*/  BSYNC.RECONVERGENT B0 ;  /* 0x0000000000007941 */ /* 0x000fea0003800200 */
.L_x_18844:
        /* <DEDUP_REMOVED lines=10> */
.L_x_18768:
        /* <DEDUP_REMOVED lines=51> */
.L_x_18849:
[----:B------:R1:W5:Y:S04]  /*8880*/  @P0 LDG.E.128 R68, desc[UR6][R30.64] ;  /* 0x000000061e440981 */ /* 0x000368000c1e1d00 */
[----:B------:R1:W5:Y:S04]  /*8890*/  @P1 LDG.E.128 R64, desc[UR6][R28.64] ;  /* 0x000000061c401981 */ /* 0x000368000c1e1d00 */
[----:B------:R1:W5:Y:S04]  /*88a0*/  @P1 LDG.E.128 R60, desc[UR6][R28.64+0x10] ;  /* 0x000010061c3c1981 */ /* 0x000368000c1e1d00 */
[----:B0-----:R-:W5:Y:S01]  /*88b0*/  LDG.E.128 R24, desc[UR6][R26.64] ;  /* 0x000000061a187981 */ /* 0x001f62000c1e1d00 */
[----:B------:R-:W-:Y:S05]  /*88c0*/  @!P0 BRA `(.L_x_18850) ;  /* 0x0000004c00d48947 */ /* 0x000fea0003800000 */
[----:B------:R-:W-:Y:S01]  /*88d0*/  ISETP.NE.AND P2, PT, R39, 0x1, PT ;  /* 0x000000012700780c */ /* 0x000fe20003f45270 */
[----:B------:R-:W-:Y:S01]  /*88e0*/  BSSY.RECONVERGENT B0, `(.L_x_18851) ;  /* 0x0000047000007945 */ /* 0x000fe20003800200 */
[----:B-1----:R-:W-:Y:S01]  /*88f0*/  MOV R30, 0x2 ;  /* 0x00000002001e7802 */ /* 0x002fe20000000f00 */
        /* <DEDUP_REMOVED lines=13> */
.L_x_18853:
        /* <DEDUP_REMOVED lines=13> */
.L_x_18855:
[----:B------:R-:W-:Y:S05]  /*8aa0*/  BSYNC.RECONVERGENT B1 ;  /* 0x0000000000017941 */ /* 0x000fea0003800200 */
.L_x_18854:
        /* <DEDUP_REMOVED lines=42> */
.L_x_18852:
[----:B------:R-:W-:Y:S05]  /*8d50*/  BSYNC.RECONVERGENT B0 ;  /* 0x0000000000007941 */ /* 0x000fea0003800200 */
.L_x_18851:
[----:B------:R-:W-:Y:S01]  /*8d60*/  I2FP.F32.U32 R29, R28 ;  /* 0x0000001c001d7245 */ /* 0x000fe20000201000 */
[----:B-----5:R-:W-:Y:S01]  /*8d70*/  HADD2.F32 R28, -RZ, R24.H0_H0 ;  /* 0x20000018ff1c7230 */ /* 0x020fe20000004100 */
        /* <DEDUP_REMOVED lines=18> */
.L_x_18858:
        /* <DEDUP_REMOVED lines=13> */
.L_x_18860:
[----:B------:R-:W-:Y:S05]  /*8f70*/  BSYNC.RECONVERGENT B1 ;  /* 0x0000000000017941 */ /* 0x000fea0003800200 */
.L_x_18859:
        /* <DEDUP_REMOVED lines=43> */
.L_x_18857:
[----:B------:R-:W-:Y:S05]  /*9230*/  BSYNC.RECONVERGENT B0 ;  /* 0x0000000000007941 */ /* 0x000fea0003800200 */
.L_x_18856:
[----:B------:R-:W-:Y:S01]  /*9240*/  I2FP.F32.U32 R29, R29 ;  /* 0x0000001d001d7245 */ /* 0x000fe20000201000 */
[----:B------:R-:W-:Y:S01]  /*9250*/  HADD2.F32 R28, -RZ, R68.H0_H0 ;  /* 0x20000044ff1c7230 */ /* 0x000fe20000004100 */
        /* <DEDUP_REMOVED lines=21> */
.L_x_18863:
        /* <DEDUP_REMOVED lines=13> */
.L_x_18865:
[----:B------:R-:W-:Y:S05]  /*9480*/  BSYNC.RECONVERGENT B1 ;  /* 0x0000000000017941 */ /* 0x000fea0003800200 */
.L_x_18864:
        /* <DEDUP_REMOVED lines=43> */
.L_x_18862:
[----:B------:R-:W-:Y:S05]  /*9740*/  BSYNC.RECONVERGENT B0 ;  /* 0x0000000000007941 */ /* 0x000fea0003800200 */
.L_x_18861:
        /* <DEDUP_REMOVED lines=20> */
.L_x_18868:
        /* <DEDUP_REMOVED lines=13> */
.L_x_18870:
[----:B------:R-:W-:Y:S05]  /*9960*/  BSYNC.RECONVERGENT B1 ;  /* 0x0000000000017941 */ /* 0x000fea0003800200 */
.L_x_18869:
        /* <DEDUP_REMOVED lines=43> */
.L_x_18867:
[----:B------:R-:W-:Y:S05]  /*9c20*/  BSYNC.RECONVERGENT B0 ;  /* 0x0000000000007941 */ /* 0x000fea0003800200 */
.L_x_18866:
[----:B------:R-:W-:Y:S01]  /*9c30*/  I2FP.F32.U32 R29, R29 ;  /* 0x0000001d001d7245 */ /* 0x000fe20000201000 */
[----:B------:R-:W-:Y:S01]  /*9c40*/  HADD2.F32 R28, -RZ, R68.H1_H1 ;  /* 0x30000044ff1c7230 */ /* 0x000fe20000004100 */
[----:B------:R-:W-:Y:S01]  /*9c50*/  ISETP.NE.AND P3, PT, R30, 0x1, PT ;  /* 0x000000011e00780c */ /* 0x000fe20003f65270 */
[----:B------:R-:W-:Y:S01]  /*9c60*/  BSSY.RECONVERGENT B0, `(.L_x_18871) ;  /* 0x000004d000007945 */ /* 0x000fe20003800200 */
[----:B------:R-:W-:Y:S01]  /*9c70*/  FSEL R24, R24, RZ, P4 ;  /* 0x000000ff18187208 */ /* 0x000fe20002000000 */
[----:B------:R-:W-:Y:S01]  /*9c80*/  FFMA.FTZ R29, R29, R120, 1.1641532182693481445e-10 ;  /* 0x2f0000001d1d7423 */ /* 0x000fe20000010078 */
[----:B------:R-:W-:-:S04]  /*9c90*/  FMUL.FTZ R28, R28, R123 ;  /* 0x0000007b1c1c7220 */ /* 0x000fc80000410000 */
        /* <DEDUP_REMOVED lines=16> */
.L_x_18873:
        /* <DEDUP_REMOVED lines=13> */
.L_x_18875:
[----:B------:R-:W-:Y:S05]  /*9e70*/  BSYNC.RECONVERGENT B1 ;  /* 0x0000000000017941 */ /* 0x000fea0003800200 */
.L_x_18874:
        /* <DEDUP_REMOVED lines=43> */
.L_x_18872:
[----:B------:R-:W-:Y:S05]  /*a130*/  BSYNC.RECONVERGENT B0 ;  /* 0x0000000000007941 */ /* 0x000fea0003800200 */
.L_x_18871:
[----:B------:R-:W-:Y:S01]  /*a140*/  I2FP.F32.U32 R29, R24 ;  /* 0x00000018001d7245 */ /* 0x000fe20000201000 */
[----:B------:R-:W-:Y:S01]  /*a150*/  HADD2.F32 R24, -RZ, R25.H0_H0 ;  /* 0x20000019ff187230 */ /* 0x000fe20000004100 */
        /* <DEDUP_REMOVED lines=18> */
.L_x_18878:
        /* <DEDUP_REMOVED lines=13> */
.L_x_18880:
[----:B------:R-:W-:Y:S05]  /*a350*/  BSYNC.RECONVERGENT B1 ;  /* 0x0000000000017941 */ /* 0x000fea0003800200 */
.L_x_18879:
        /* <DEDUP_REMOVED lines=43> */
.L_x_18877:
[----:B------:R-:W-:Y:S05]  /*a610*/  BSYNC.RECONVERGENT B0 ;  /* 0x0000000000007941 */ /* 0x000fea0003800200 */
.L_x_18876:
[----:B------:R-:W-:Y:S01]  /*a620*/  I2FP.F32.U32 R29, R29 ;  /* 0x0000001d001d7245 */ /* 0x000fe20000201000 */
[----:B------:R-:W-:Y:S01]  /*a630*/  HADD2.F32 R28, -RZ, R69.H0_H0 ;  /* 0x20000045ff1c7230 */ /* 0x000fe20000004100 */
        /* <DEDUP_REMOVED lines=8> */
[----:B------:R-:W-:Y:S02]  /*a6c0*/  SEL R108, RZ, 0x1, P2 ;  /* 0x00000001ff6c7807 */ /* 0x000fe40001000000 */
[----:B------:R-:W-:Y:S01]  /*a6d0*/  MOV R24, R0 ;  /* 0x0000000000187202 */ /* 0x000fe20000000f00 */
        /* <DEDUP_REMOVED lines=11> */
.L_x_18883:
        /* <DEDUP_REMOVED lines=13> */
.L_x_18885:
[----:B------:R-:W-:Y:S05]  /*a860*/  BSYNC.RECONVERGENT B1 ;  /* 0x0000000000017941 */ /* 0x000fea0003800200 */
.L_x_18884:
        /* <DEDUP_REMOVED lines=43> */
.L_x_18882:
[----:B------:R-:W-:Y:S05]  /*ab20*/  BSYNC.RECONVERGENT B0 ;  /* 0x0000000000007941 */ /* 0x000fea0003800200 */
.L_x_18881:
[----:B------:R-:W-:Y:S01]  /*ab30*/  I2FP.F32.U32 R29, R24 ;  /* 0x00000018001d7245 */ /* 0x000fe20000201000 */
[----:B------:R-:W-:Y:S01]  /*ab40*/  HADD2.F32 R34, -RZ, R25.H1_H1 ;  /* 0x30000019ff227230 */ /* 0x000fe20000004100 */
[----:B------:R-:W-:Y:S01]  /*ab50*/  ISETP.NE.AND P2, PT, R28, 0x1, PT ;  /* 0x000000011c00780c */ /* 0x000fe20003f45270 */
[----:B------:R-:W-:Y:S01]  /*ab60*/  BSSY.RECONVERGENT B0, `(.L_x_18886) ;  /* 0x000004a000007945 */ /* 0x000fe20003800200 */
[----:B------:R-:W-:Y:S01]  /*ab70*/  LOP3.LUT R105, R105, 0xfffffffd, RZ, 0xc0, !PT ;  /* 0xfffffffd69697812 */ /* 0x000fe200078ec0ff */
[----:B------:R-:W-:Y:S01]  /*ab80*/  FFMA.FTZ R29, R29, R120, 1.1641532182693481445e-10 ;  /* 0x2f0000001d1d7423 */ /* 0x000fe20000010078 */
[----:B------:R-:W-:Y:S02]  /*ab90*/  IMAD.MOV.U32 R25, RZ, RZ, R0 ;  /* 0x000000ffff197224 */ /* 0x000fe400078e0000 */
[----:B------:R-:W-:Y:S02]  /*aba0*/  FMUL.FTZ R34, R34, R123 ;  /* 0x0000007b22227220 */ /* 0x000fe40000410000 */
        /* <DEDUP_REMOVED lines=12> */
.L_x_18888:
        /* <DEDUP_REMOVED lines=13> */
.L_x_18890:
[----:B------:R-:W-:Y:S05]  /*ad40*/  BSYNC.RECONVERGENT B1 ;  /* 0x0000000000017941 */ /* 0x000fea0003800200 */
.L_x_18889:
        /* <DEDUP_REMOVED lines=43> */
.L_x_18887:
[----:B------:R-:W-:Y:S05]  /*b000*/  BSYNC.RECONVERGENT B0 ;  /* 0x0000000000007941 */ /* 0x000fea0003800200 */
.L_x_18886:
[----:B------:R-:W-:Y:S01]  /*b010*/  I2FP.F32.U32 R25, R25 ;  /* 0x0000001900197245 */ /* 0x000fe20000201000 */
[----:B------:R-:W-:Y:S01]  /*b020*/  HADD2.F32 R24, -RZ, R69.H1_H1 ;  /* 0x30000045ff187230 */ /* 0x000fe20000004100 */
        /* <DEDUP_REMOVED lines=21> */
.L_x_18893:
        /* <DEDUP_REMOVED lines=13> */
.L_x_18895:
[----:B------:R-:W-:Y:S05]  /*b250*/  BSYNC.RECONVERGENT B1 ;  /* 0x0000000000017941 */ /* 0x000fea0003800200 */
.L_x_18894:
        /* <DEDUP_REMOVED lines=43> */
.L_x_18892:
[----:B------:R-:W-:Y:S05]  /*b510*/  BSYNC.RECONVERGENT B0 ;  /* 0x0000000000007941 */ /* 0x000fea0003800200 */
.L_x_18891:
[----:B------:R-:W-:Y:S01]  /*b520*/  ISETP.NE.AND P3, PT, R24, 0x1, PT ;  /* 0x000000011800780c */ /* 0x000fe20003f65270 */
[----:B------:R-:W-:Y:S01]  /*b530*/  HADD2.F32 R34, -RZ, R26.H0_H0 ;  /* 0x2000001aff227230 */ /* 0x000fe20000004100 */
        /* <DEDUP_REMOVED lines=16> */
.L_x_18898:
        /* <DEDUP_REMOVED lines=13> */
.L_x_18900:
[----:B------:R-:W-:Y:S05]  /*b710*/  BSYNC.RECONVERGENT B1 ;  /* 0x0000000000017941 */ /* 0x000fea0003800200 */
.L_x_18899:
        /* <DEDUP_REMOVED lines=43> */
.L_x_18897:
[----:B------:R-:W-:Y:S05]  /*b9d0*/  BSYNC.RECONVERGENT B0 ;  /* 0x0000000000007941 */ /* 0x000fea0003800200 */
.L_x_18896:
[----:B------:R-:W-:Y:S01]  /*b9e0*/  I2FP.F32.U32 R25, R25 ;  /* 0x0000001900197245 */ /* 0x000fe20000201000 */
[----:B------:R-:W-:Y:S01]  /*b9f0*/  HADD2.F32 R24, -RZ, R70.H0_H0 ;  /* 0x20000046ff187230 */ /* 0x000fe20000004100 */
[----:B------:R-:W-:Y:S03]  /*ba00*/  BSSY.RECONVERGENT B0, `(.L_x_18901) ;  /* 0x000004e000007945 */ /* 0x000fe60003800200 */
[----:B------:R-:W-:Y:S01]  /*ba10*/  FFMA.FTZ R25, R25, R120, 1.1641532182693481445e-10 ;  /* 0x2f00000019197423 */ /* 0x000fe20000010078 */
[----:B------:R-:W-:-:S04]  /*ba20*/  FMUL.FTZ R24, R24, R123 ;  /* 0x0000007b18187220 */ /* 0x000fc80000410000 */
        /* <DEDUP_REMOVED lines=18> */
.L_x_18903:
        /* <DEDUP_REMOVED lines=13> */
.L_x_18905:
[----:B------:R-:W-:Y:S05]  /*bc20*/  BSYNC.RECONVERGENT B1 ;  /* 0x0000000000017941 */ /* 0x000fea0003800200 */
.L_x_18904:
        /* <DEDUP_REMOVED lines=43> */
.L_x_18902:
[----:B------:R-:W-:Y:S05]  /*bee0*/  BSYNC.RECONVERGENT B0 ;  /* 0x0000000000007941 */ /* 0x000fea0003800200 */
.L_x_18901:
        /* <DEDUP_REMOVED lines=18> */
.L_x_18908:
        /* <DEDUP_REMOVED lines=13> */
.L_x_18910:
[----:B------:R-:W-:Y:S05]  /*c0e0*/  BSYNC.RECONVERGENT B1 ;  /* 0x0000000000017941 */ /* 0x000fea0003800200 */
.L_x_18909:
        /* <DEDUP_REMOVED lines=43> */
.L_x_18907:
[----:B------:R-:W-:Y:S05]  /*c3a0*/  BSYNC.RECONVERGENT B0 ;  /* 0x0000000000007941 */ /* 0x000fea0003800200 */
.L_x_18906:
        /* <DEDUP_REMOVED lines=23> */
.L_x_18913:
        /* <DEDUP_REMOVED lines=13> */
.L_x_18915:
[----:B------:R-:W-:Y:S05]  /*c5f0*/  BSYNC.RECONVERGENT B1 ;  /* 0x0000000000017941 */ /* 0x000fea0003800200 */
.L_x_18914:
        /* <DEDUP_REMOVED lines=43> */
.L_x_18912:
[----:B------:R-:W-:Y:S05]  /*c8b0*/  BSYNC.RECONVERGENT B0 ;  /* 0x0000000000007941 */ /* 0x000fea0003800200 */
.L_x_18911:
        /* <DEDUP_REMOVED lines=18> */
.L_x_18918:
        /* <DEDUP_REMOVED lines=13> */
.L_x_18920:
[----:B------:R-:W-:Y:S05]  /*cab0*/  BSYNC.RECONVERGENT B1 ;  /* 0x0000000000017941 */ /* 0x000fea0003800200 */
.L_x_18919:
        /* <DEDUP_REMOVED lines=43> */
.L_x_18917:
[----:B------:R-:W-:Y:S05]  /*cd70*/  BSYNC.RECONVERGENT B0 ;  /* 0x0000000000007941 */ /* 0x000fea0003800200 */
.L_x_18916:
        /* <DEDUP_REMOVED lines=23> */
.L_x_18923:
        /* <DEDUP_REMOVED lines=13> */
.L_x_18925:
[----:B------:R-:W-:Y:S05]  /*cfc0*/  BSYNC.RECONVERGENT B1 ;  /* 0x0000000000017941 */ /* 0x000fea0003800200 */
.L_x_18924:
        /* <DEDUP_REMOVED lines=43> */
.L_x_18922:
[----:B------:R-:W-:Y:S05]  /*d280*/  BSYNC.RECONVERGENT B0 ;  /* 0x0000000000007941 */ /* 0x000fea0003800200 */
.L_x_18921:
        /* <DEDUP_REMOVED lines=18> */
.L_x_18928:
        /* <DEDUP_REMOVED lines=15> */
.L_x_18930:
[----:B------:R-:W-:Y:S05]  /*d4a0*/  BSYNC.RECONVERGENT B1 ;  /* 0x0000000000017941 */ /* 0x000fea0003800200 */
.L_x_18929:
        /* <DEDUP_REMOVED lines=43> */
.L_x_18927:
[----:B------:R-:W-:Y:S05]  /*d760*/  BSYNC.RECONVERGENT B0 ;  /* 0x0000000000007941 */ /* 0x000fea0003800200 */
.L_x_18926:
        /* <DEDUP_REMOVED lines=11> */
.L_x_18850:
        /* <DEDUP_REMOVED lines=16> */
.L_x_18934:
        /* <DEDUP_REMOVED lines=13> */
.L_x_18936:
[----:B------:R-:W-:Y:S05]  /*d9f0*/  BSYNC.RECONVERGENT B1 ;  /* 0x0000000000017941 */ /* 0x000fea0003800200 */
.L_x_18935:
        /* <DEDUP_REMOVED lines=42> */
.L_x_18933:
[----:B------:R-:W-:Y:S05]  /*dca0*/  BSYNC.RECONVERGENT B0 ;  /* 0x0000000000007941 */ /* 0x000fea0003800200 */
.L_x_18932:
[----:B------:R-:W-:Y:S01]  /*dcb0*/  I2FP.F32.U32 R29, R28 ;  /* 0x0000001c001d7245 */ /* 0x000fe20000201000 */
[----:B------:R-:W-:Y:S01]  /*dcc0*/  BSSY.RECONVERGENT B0, `(.L_x_18937) ;  /* 0x000004b000007945 */ /* 0x000fe20003800200 */
[----:B------:R-:W-:Y:S01]  /*dcd0*/  ISETP.NE.AND P2, PT, R30, 0x1, PT ;  /* 0x000000011e00780c */ /* 0x000fe20003f45270 */
[----:B-----5:R-:W-:Y:S01]  /*dce0*/  HADD2.F32 R34, -RZ, R24.H0_H0 ;  /* 0x20000018ff227230 */ /* 0x020fe20000004100 */
        /* <DEDUP_REMOVED lines=15> */
.L_x_18939:
        /* <DEDUP_REMOVED lines=13> */
.L_x_18941:
[----:B------:R-:W-:Y:S05]  /*deb0*/  BSYNC.RECONVERGENT B1 ;  /* 0x0000000000017941 */ /* 0x000fea0003800200 */
.L_x_18940:
        /* <DEDUP_REMOVED lines=43> */
.L_x_18938:
[----:B------:R-:W-:Y:S05]  /*e170*/  BSYNC.RECONVERGENT B0 ;  /* 0x0000000000007941 */ /* 0x000fea0003800200 */
.L_x_18937:
[----:B------:R-:W-:Y:S01]  /*e180*/  I2FP.F32.U32 R29, R29 ;  /* 0x0000001d001d7245 */ /* 0x000fe20000201000 */
[----:B------:R-:W-:Y:S01]  /*e190*/  BSSY.RECONVERGENT B0, `(.L_x_18942) ;  /* 0x000004b000007945 */ /* 0x000fe20003800200 */
[----:B------:R-:W-:Y:S01]  /*e1a0*/  ISETP.NE.AND P2, PT, R28, 0x1, PT ;  /* 0x000000011c00780c */ /* 0x000fe20003f45270 */
[----:B------:R-:W-:Y:S01]  /*e1b0*/  HADD2.F32 R40, -RZ, R24.H1_H1 ;  /* 0x30000018ff287230 */ /* 0x000fe20000004100 */
        /* <DEDUP_REMOVED lines=15> */
.L_x_18944:
        /* <DEDUP_REMOVED lines=13> */
.L_x_18946:
[----:B------:R-:W-:Y:S05]  /*e380*/  BSYNC.RECONVERGENT B1 ;  /* 0x0000000000017941 */ /* 0x000fea0003800200 */
.L_x_18945:
        /* <DEDUP_REMOVED lines=43> */
.L_x_18943:
[----:B------:R-:W-:Y:S05]  /*e640*/  BSYNC.RECONVERGENT B0 ;  /* 0x0000000000007941 */ /* 0x000fea0003800200 */
.L_x_18942:
        /* <DEDUP_REMOVED lines=19> */
.L_x_18949:
        /* <DEDUP_REMOVED lines=13> */
.L_x_18951:
[----:B------:R-:W-:Y:S05]  /*e850*/  BSYNC.RECONVERGENT B1 ;  /* 0x0000000000017941 */ /* 0x000fea0003800200 */
.L_x_18950:
        /* <DEDUP_REMOVED lines=43> */
.L_x_18948:
[----:B------:R-:W-:Y:S05]  /*eb10*/  BSYNC.RECONVERGENT B0 ;  /* 0x0000000000007941 */ /* 0x000fea0003800200 */
.L_x_18947:
        /* <DEDUP_REMOVED lines=19> */
.L_x_18954:
        /* <DEDUP_REMOVED lines=13> */
.L_x_18956:
[----:B------:R-:W-:Y:S05]  /*ed20*/  BSYNC.RECONVERGENT B1 ;  /* 0x0000000000017941 */ /* 0x000fea0003800200 */
.L_x_18955:
        /* <DEDUP_REMOVED lines=43> */
.L_x_18953:
[----:B------:R-:W-:Y:S05]  /*efe0*/  BSYNC.RECONVERGENT B0 ;  /* 0x0000000000007941 */ /* 0x000fea0003800200 */
.L_x_18952:
[----:B------:R-:W-:Y:S01]  /*eff0*/  ISETP.NE.AND P3, PT, R24, 0x1, PT ;  /* 0x000000011800780c */ /* 0x000fe20003f65270 */
[----:B------:R-:W-:Y:S01]  /*f000*/  BSSY.RECONVERGENT B0, `(.L_x_18957) ;  /* 0x0000049000007945 */ /* 0x000fe20003800200 */
[----:B------:R-:W-:Y:S01]  /*f010*/  I2FP.F32.U32 R25, R25 ;  /* 0x0000001900197245 */ /* 0x000fe20000201000 */
[----:B------:R-:W-:Y:S02]  /*f020*/  HADD2.F32 R42, -RZ, R26.H0_H0 ;  /* 0x2000001aff2a7230 */ /* 0x000fe40000004100 */
[----:B------:R-:W-:Y:S02]  /*f030*/  IMAD.MOV.U32 R29, RZ, RZ, 0x2 ;  /* 0x00000002ff1d7424 */ /* 0x000fe400078e00ff */
        /* <DEDUP_REMOVED lines=12> */
.L_x_18959:
        /* <DEDUP_REMOVED lines=13> */
.L_x_18961:
[----:B------:R-:W-:Y:S05]  /*f1d0*/  BSYNC.RECONVERGENT B1 ;  /* 0x0000000000017941 */ /* 0x000fea0003800200 */
.L_x_18960:
        /* <DEDUP_REMOVED lines=43> */
.L_x_18958:
[----:B------:R-:W-:Y:S05]  /*f490*/  BSYNC.RECONVERGENT B0 ;  /* 0x0000000000007941 */ /* 0x000fea0003800200 */
.L_x_18957:
        /* <DEDUP_REMOVED lines=17> */
.L_x_18964:
        /* <DEDUP_REMOVED lines=13> */
.L_x_18966:
[----:B------:R-:W-:Y:S05]  /*f680*/  BSYNC.RECONVERGENT B1 ;  /* 0x0000000000017941 */ /* 0x000fea0003800200 */
.L_x_18965:
        /* <DEDUP_REMOVED lines=43> */
.L_x_18963:
[----:B------:R-:W-:Y:S05]  /*f940*/  BSYNC.RECONVERGENT B0 ;  /* 0x0000000000007941 */ /* 0x000fea0003800200 */
.L_x_18962:
        /* <DEDUP_REMOVED lines=17> */
.L_x_18969:
        /* <DEDUP_REMOVED lines=13> */
.L_x_18971:
[----:B------:R-:W-:Y:S05]  /*fb30*/  BSYNC.RECONVERGENT B1 ;  /* 0x0000000000017941 */ /* 0x000fea0003800200 */
.L_x_18970:
        /* <DEDUP_REMOVED lines=43> */
.L_x_18968:
[----:B------:R-:W-:Y:S05]  /*fdf0*/  BSYNC.RECONVERGENT B0 ;  /* 0x0000000000007941 */ /* 0x000fea0003800200 */
.L_x_18967:
[----:B------:R-:W-:Y:S01]  /*fe00*/  P2R R29, PR, RZ, 0x2 ;  /* 0x00000002ff1d7803 */ /* 0x000fe20000000000 */
[-C--:B------:R-:W-:Y:S01]  /*fe10*/  FMUL.FTZ R34, R34, R123.reuse ;  /* 0x0000007b22227220 */ /* 0x080fe20000410000 */
[----:B------:R-:W-:Y:S01]  /*fe20*/  I2FP.F32.U32 R25, R28 ;  /* 0x0000001c00197245 */ /* 0x000fe20000201000 */
[----:B------:R-:W-:Y:S01]  /*fe30*/  HADD2.F32 R24, -RZ, R27.H1_H1 ;  /* 0x3000001bff187230 */ /* 0x000fe20000004100 */
        /* <DEDUP_REMOVED lines=33> */
.L_x_18931:
        /* <DEDUP_REMOVED lines=48> */
.L_x_18972:
[----:B------:R2:W5:Y:S04]  /*10350*/  @P0 LDG.E.128 R68, desc[UR6][R34.64] ;  /* 0x0000000622440981 */ /* 0x000568000c1e1d00 */
        /* <DEDUP_REMOVED lines=20> */
.L_x_18976:
        /* <DEDUP_REMOVED lines=13> */
.L_x_18978:
[----:B------:R-:W-:Y:S05]  /*10570*/  BSYNC.RECONVERGENT B1 ;  /* 0x0000000000017941 */ /* 0x000fea0003800200 */
.L_x_18977:
        /* <DEDUP_REMOVED lines=42> */
.L_x_18975:
[----:B------:R-:W-:Y:S05]  /*10820*/  BSYNC.RECONVERGENT B0 ;  /* 0x0000000000007941 */ /* 0x000fea0003800200 */
.L_x_18974:
[----:B------:R-:W-:Y:S01]  /*10830*/  I2FP.F32.U32 R29, R28 ;  /* 0x0000001c001d7245 */ /* 0x000fe20000201000 */
[----:B--2--5:R-:W-:Y:S01]  /*10840*/  HADD2.F32 R36, -RZ, R24.H0_H0 ;  /* 0x20000018ff247230 */ /* 0x024fe20000004100 */
        /* <DEDUP_REMOVED lines=18> */
.L_x_18981:
        /* <DEDUP_REMOVED lines=13> */
.L_x_18983:
[----:B------:R-:W-:Y:S05]  /*10a40*/  BSYNC.RECONVERGENT B1 ;  /* 0x0000000000017941 */ /* 0x000fea0003800200 */
.L_x_18982:
        /* <DEDUP_REMOVED lines=43> */
.L_x_18980:
[----:B------:R-:W-:Y:S05]  /*10d00*/  BSYNC.RECONVERGENT B0 ;  /* 0x0000000000007941 */ /* 0x000fea0003800200 */
.L_x_18979:
        /* <DEDUP_REMOVED lines=23> */
.L_x_18986:
        /* <DEDUP_REMOVED lines=13> */
.L_x_18988:
[----:B------:R-:W-:Y:S05]  /*10f50*/  BSYNC.RECONVERGENT B1 ;  /* 0x0000000000017941 */ /* 0x000fea0003800200 */
.L_x_18987:
        /* <DEDUP_REMOVED lines=43> */
.L_x_18985:
[----:B------:R-:W-:Y:S05]  /*11210*/  BSYNC.RECONVERGENT B0 ;  /* 0x0000000000007941 */ /* 0x000fea0003800200 */
.L_x_18984:
        /* <DEDUP_REMOVED lines=20> */
.L_x_18991:
        /* <DEDUP_REMOVED lines=13> */
.L_x_18993:
[----:B------:R-:W-:Y:S05]  /*11430*/  BSYNC.RECONVERGENT B1 ;  /* 0x0000000000017941 */ /* 0x000fea0003800200 */
.L_x_18992:
        /* <DEDUP_REMOVED lines=43> */
.L_x_18990:
[----:B------:R-:W-:Y:S05]  /*116f0*/  BSYNC.RECONVERGENT B0 ;  /* 0x0000000000007941 */ /* 0x000fea0003800200 */
.L_x_18989:
        /* <DEDUP_REMOVED lines=23> */
.L_x_18996:
        /* <DEDUP_REMOVED lines=13> */
.L_x_18998:
[----:B------:R-:W-:Y:S05]  /*11940*/  BSYNC.RECONVERGENT B1 ;  /* 0x0000000000017941 */ /* 0x000fea0003800200 */
.L_x_18997:
        /* <DEDUP_REMOVED lines=43> */
.L_x_18995:
[----:B------:R-:W-:Y:S05]  /*11c00*/  BSYNC.RECONVERGENT B0 ;  /* 0x0000000000007941 */ /* 0x000fea0003800200 */
.L_x_18994:
        /* <DEDUP_REMOVED lines=20> */
.L_x_19001:
        /* <DEDUP_REMOVED lines=13> */
.L_x_19003:
[----:B------:R-:W-:Y:S05]  /*11e20*/  BSYNC.RECONVERGENT B1 ;  /* 0x0000000000017941 */ /* 0x000fea0003800200 */
.L_x_19002:
        /* <DEDUP_REMOVED lines=43> */
.L_x_19000:
[----:B------:R-:W-:Y:S05]  /*120e0*/  BSYNC.RECONVERGENT B0 ;  /* 0x0000000000007941 */ /* 0x000fea0003800200 */
.L_x_18999:
        /* <DEDUP_REMOVED lines=23> */
.L_x_19006:
        /* <DEDUP_REMOVED lines=13> */
.L_x_19008:
[----:B------:R-:W-:Y:S05]  /*12330*/  BSYNC.RECONVERGENT B1 ;  /* 0x0000000000017941 */ /* 0x000fea0003800200 */
.L_x_19007:
        /* <DEDUP_REMOVED lines=43> */
.L_x_19005:
[----:B------:R-:W-:Y:S05]  /*125f0*/  BSYNC.RECONVERGENT B0 ;  /* 0x0000000000007941 */ /* 0x000fea0003800200 */
.L_x_19004:
        /* <DEDUP_REMOVED lines=20> */
.L_x_19011:
        /* <DEDUP_REMOVED lines=13> */
.L_x_19013:
[----:B------:R-:W-:Y:S05]  /*12810*/  BSYNC.RECONVERGENT B1 ;  /* 0x0000000000017941 */ /* 0x000fea0003800200 */
.L_x_19012:
        /* <DEDUP_REMOVED lines=43> */
.L_x_19010:
[----:B------:R-:W-:Y:S05]  /*12ad0*/  BSYNC.RECONVERGENT B0 ;  /* 0x0000000000007941 */ /* 0x000fea0003800200 */
.L_x_19009:
        /* <DEDUP_REMOVED lines=23> */
.L_x_19016:
        /* <DEDUP_REMOVED lines=13> */
.L_x_19018:
[----:B------:R-:W-:Y:S05]  /*12d20*/  BSYNC.RECONVERGENT B1 ;  /* 0x0000000000017941 */ /* 0x000fea0003800200 */
.L_x_19017:
        /* <DEDUP_REMOVED lines=43> */
.L_x_19015:
[----:B------:R-:W-:Y:S05]  /*12fe0*/  BSYNC.RECONVERGENT B0 ;  /* 0x0000000000007941 */ /* 0x000fea0003800200 */
.L_x_19014:
        /* <DEDUP_REMOVED lines=18> */
.L_x_19021:
        /* <DEDUP_REMOVED lines=13> */
.L_x_19023:
[----:B------:R-:W-:Y:S05]  /*131e0*/  BSYNC.RECONVERGENT B1 ;  /* 0x0000000000017941 */ /* 0x000fea0003800200 */
.L_x_19022:
        /* <DEDUP_REMOVED lines=43> */
.L_x_19020:
[----:B------:R-:W-:Y:S05]  /*134a0*/  BSYNC.RECONVERGENT B0 ;  /* 0x0000000000007941 */ /* 0x000fea0003800200 */
.L_x_19019:
        /* <DEDUP_REMOVED lines=23> */
.L_x_19026:
        /* <DEDUP_REMOVED lines=13> */
.L_x_19028:
[----:B------:R-:W-:Y:S05]  /*136f0*/  BSYNC.RECONVERGENT B1 ;  /* 0x0000000000017941 */ /* 0x000fea0003800200 */
.L_x_19027:
        /* <DEDUP_REMOVED lines=43> */
.L_x_19025:
[----:B------:R-:W-:Y:S05]  /*139b0*/  BSYNC.RECONVERGENT B0 ;  /* 0x0000000000007941 */ /* 0x000fea0003800200 */
.L_x_19024:
        /* <DEDUP_REMOVED lines=18> */
.L_x_19031:
        /* <DEDUP_REMOVED lines=13> */
.L_x_19033:
[----:B------:R-:W-:Y:S05]  /*13bb0*/  BSYNC.RECONVERGENT B1 ;  /* 0x0000000000017941 */ /* 0x000fea0003800200 */
.L_x_19032:
        /* <DEDUP_REMOVED lines=43> */
.L_x_19030:
[----:B------:R-:W-:Y:S05]  /*13e70*/  BSYNC.RECONVERGENT B0 ;  /* 0x0000000000007941 */ /* 0x000fea0003800200 */
.L_x_19029:
        /* <DEDUP_REMOVED lines=23> */
.L_x_19036:
        /* <DEDUP_REMOVED lines=13> */
.L_x_19038:
[----:B------:R-:W-:Y:S05]  /*140c0*/  BSYNC.RECONVERGENT B1 ;  /* 0x0000000000017941 */ /* 0x000fea0003800200 */
.L_x_19037:
        /* <DEDUP_REMOVED lines=43> */
.L_x_19035:
[----:B------:R-:W-:Y:S05]  /*14380*/  BSYNC.RECONVERGENT B0 ;  /* 0x0000000000007941 */ /* 0x000fea0003800200 */
.L_x_19034:
        /* <DEDUP_REMOVED lines=18> */
.L_x_19041:
        /* <DEDUP_REMOVED lines=13> */
.L_x_19043:
[----:B------:R-:W-:Y:S05]  /*14580*/  BSYNC.RECONVERGENT B1 ;  /* 0x0000000000017941 */ /* 0x000fea0003800200 */
.L_x_19042:
        /* <DEDUP_REMOVED lines=43> */
.L_x_19040:
[----:B------:R-:W-:Y:S05]  /*14840*/  BSYNC.RECONVERGENT B0 ;  /* 0x0000000000007941 */ /* 0x000fea0003800200 */
.L_x_19039:
        /* <DEDUP_REMOVED lines=23> */
.L_x_19046:
        /* <DEDUP_REMOVED lines=13> */
.L_x_19048:
[----:B------:R-:W-:Y:S05]  /*14a90*/  BSYNC.RECONVERGENT B1 ;  /* 0x0000000000017941 */ /* 0x000fea0003800200 */
.L_x_19047:
        /* <DEDUP_REMOVED lines=43> */
.L_x_19045:
[----:B------:R-:W-:Y:S05]  /*14d50*/  BSYNC.RECONVERGENT B0 ;  /* 0x0000000000007941 */ /* 0x000fea0003800200 */
.L_x_19044:
        /* <DEDUP_REMOVED lines=18> */
.L_x_19051:
        /* <DEDUP_REMOVED lines=15> */
.L_x_19053:
[----:B------:R-:W-:Y:S05]  /*14f70*/  BSYNC.RECONVERGENT B1 ;  /* 0x0000000000017941 */ /* 0x000fea0003800200 */
.L_x_19052:
        /* <DEDUP_REMOVED lines=43> */
.L_x_19050:
[----:B------:R-:W-:Y:S05]  /*15230*/  BSYNC.RECONVERGENT B0 ;  /* 0x0000000000007941 */ /* 0x000fea0003800200 */
.L_x_19049:
        /* <DEDUP_REMOVED lines=11> */
.L_x_18973:
        /* <DEDUP_REMOVED lines=16> */
.L_x_19057:
        /* <DEDUP_REMOVED lines=13> */
.L_x_19059:
[----:B------:R-:W-:Y:S05]  /*154c0*/  BSYNC.RECONVERGENT B1 ;  /* 0x0000000000017941 */ /* 0x000fea0003800200 */
.L_x_19058:
        /* <DEDUP_REMOVED lines=42> */
.L_x_19056:
[----:B------:R-:W-:Y:S05]  /*15770*/  BSYNC.RECONVERGENT B0 ;  /* 0x0000000000007941 */ /* 0x000fea0003800200 */
.L_x_19055:
[----:B------:R-:W-:Y:S01]  /*15780*/  I2FP.F32.U32 R29, R28 ;  /* 0x0000001c001d7245 */ /* 0x000fe20000201000 */
[----:B------:R-:W-:Y:S01]  /*15790*/  BSSY.RECONVERGENT B0, `(.L_x_19060) ;  /* 0x000004b000007945 */ /* 0x000fe20003800200 */
[----:B------:R-:W-:Y:S01]  /*157a0*/  ISETP.NE.AND P2, PT, R30, 0x1, PT ;  /* 0x000000011e00780c */ /* 0x000fe20003f45270 */
[----:B--2--5:R-:W-:Y:S01]  /*157b0*/  HADD2.F32 R34, -RZ, R24.H0_H0 ;  /* 0x20000018ff227230 */ /* 0x024fe20000004100 */
        /* <DEDUP_REMOVED lines=15> */
.L_x_19062:
        /* <DEDUP_REMOVED lines=13> */
.L_x_19064:
[----:B------:R-:W-:Y:S05]  /*15980*/  BSYNC.RECONVERGENT B1 ;  /* 0x0000000000017941 */ /* 0x000fea0003800200 */
.L_x_19063:
        /* <DEDUP_REMOVED lines=43> */
.L_x_19061:
[----:B------:R-:W-:Y:S05]  /*15c40*/  BSYNC.RECONVERGENT B0 ;  /* 0x0000000000007941 */ /* 0x000fea0003800200 */
.L_x_19060:
        /* <DEDUP_REMOVED lines=19> */
.L_x_19067:
        /* <DEDUP_REMOVED lines=13> */
.L_x_19069:
[----:B------:R-:W-:Y:S05]  /*15e50*/  BSYNC.RECONVERGENT B1 ;  /* 0x0000000000017941 */ /* 0x000fea0003800200 */
.L_x_19068:
        /* <DEDUP_REMOVED lines=43> */
.L_x_19066:
[----:B------:R-:W-:Y:S05]  /*16110*/  BSYNC.RECONVERGENT B0 ;  /* 0x0000000000007941 */ /* 0x000fea0003800200 */
.L_x_19065:
        /* <DEDUP_REMOVED lines=19> */
.L_x_19072:
        /* <DEDUP_REMOVED lines=13> */
.L_x_19074:
[----:B------:R-:W-:Y:S05]  /*16320*/  BSYNC.RECONVERGENT B1 ;  /* 0x0000000000017941 */ /* 0x000fea0003800200 */
.L_x_19073:
        /* <DEDUP_REMOVED lines=43> */
.L_x_19071:
[----:B------:R-:W-:Y:S05]  /*165e0*/  BSYNC.RECONVERGENT B0 ;  /* 0x0000000000007941 */ /* 0x000fea0003800200 */
.L_x_19070:
        /* <DEDUP_REMOVED lines=19> */
.L_x_19077:
        /* <DEDUP_REMOVED lines=13> */
.L_x_19079:
[----:B------:R-:W-:Y:S05]  /*167f0*/  BSYNC.RECONVERGENT B1 ;  /* 0x0000000000017941 */ /* 0x000fea0003800200 */
.L_x_19078:
        /* <DEDUP_REMOVED lines=43> */
.L_x_19076:
[----:B------:R-:W-:Y:S05]  /*16ab0*/  BSYNC.RECONVERGENT B0 ;  /* 0x0000000000007941 */ /* 0x000fea0003800200 */
.L_x_19075:
        /* <DEDUP_REMOVED lines=17> */
.L_x_19082:
        /* <DEDUP_REMOVED lines=13> */
.L_x_19084:
[----:B------:R-:W-:Y:S05]  /*16ca0*/  BSYNC.RECONVERGENT B1 ;  /* 0x0000000000017941 */ /* 0x000fea0003800200 */
.L_x_19083:
        /* <DEDUP_REMOVED lines=43> */
.L_x_19081:
[----:B------:R-:W-:Y:S05]  /*16f60*/  BSYNC.RECONVERGENT B0 ;  /* 0x0000000000007941 */ /* 0x000fea0003800200 */
.L_x_19080:
        /* <DEDUP_REMOVED lines=17> */
.L_x_19087:
        /* <DEDUP_REMOVED lines=13> */
.L_x_19089:
[----:B------:R-:W-:Y:S05]  /*17150*/  BSYNC.RECONVERGENT B1 ;  /* 0x0000000000017941 */ /* 0x000fea0003800200 */
.L_x_19088:
        /* <DEDUP_REMOVED lines=43> */
.L_x_19086:
[----:B------:R-:W-:Y:S05]  /*17410*/  BSYNC.RECONVERGENT B0 ;  /* 0x0000000000007941 */ /* 0x000fea0003800200 */
.L_x_19085:
        /* <DEDUP_REMOVED lines=17> */
.L_x_19092:
        /* <DEDUP_REMOVED lines=13> */
.L_x_19094:
[----:B------:R-:W-:Y:S05]  /*17600*/  BSYNC.RECONVERGENT B1 ;  /* 0x0000000000017941 */ /* 0x000fea0003800200 */
.L_x_19093:
        /* <DEDUP_REMOVED lines=43> */
.L_x_19091:
[----:B------:R-:W-:Y:S05]  /*178c0*/  BSYNC.RECONVERGENT B0 ;  /* 0x0000000000007941 */ /* 0x000fea0003800200 */
.L_x_19090:
[----:B------:R-:W-:Y:S01]  /*178d0*/  P2R R29, PR, RZ, 0x2 ;  /* 0x00000002ff1d7803 */ /* 0x000fe20000000000 */
[-C--:B------:R-:W-:Y:S01]  /*178e0*/  FMUL.FTZ R34, R34, R123.reuse ;  /* 0x0000007b22227220 */ /* 0x080fe20000410000 */
[----:B------:R-:W-:Y:S01]  /*178f0*/  I2FP.F32.U32 R25, R28 ;  /* 0x0000001c00197245 */ /* 0x000fe20000201000 */
[-C--:B------:R-:W-:Y:S01]  /*17900*/  FMUL.FTZ R42, R42, R123.reuse ;  /* 0x0000007b2a2a7220 */ /* 0x080fe20000410000 */
[C---:B------:R-:W-:Y:S01]  /*17910*/  LOP3.LUT P1, RZ, R105.reuse, 0x10, RZ, 0xc0, !PT ;  /* 0x0000001069ff7812 */ /* 0x040fe2000782c0ff */
[----:B------:R-:W-:Y:S02]  /*17920*/  HADD2.F32 R30, -RZ, R27.H1_H1 ;  /* 0x3000001bff1e7230 */ /* 0x000fe40000004100 */
[-C--:B------:R-:W-:Y:S01]  /*17930*/  FMUL.FTZ R43, R40, R123.reuse ;  /* 0x0000007b282b7220 */ /* 0x080fe20000410000 */
[-C--:B------:R-:W-:Y:S01]  /*17940*/  FMUL.FTZ R24, R36, R123.reuse ;  /* 0x0000007b24187220 */ /* 0x080fe20000410000 */
[----:B------:R-:W-:Y:S01]  /*17950*/  LOP3.LUT P5, RZ, R105, 0x4, RZ, 0xc0, !PT ;  /* 0x0000000469ff7812 */ /* 0x000fe200078ac0ff */
[----:B------:R-:W-:Y:S01]  /*17960*/  FFMA.FTZ R25, R25, R120, 1.1641532182693481445e-10 ;  /* 0x2f00000019197423 */ /* 0x000fe20000010078 */
[----:B------:R-:W-:Y:S01]  /*17970*/  FSEL R40, R34, RZ, P1 ;  /* 0x000000ff22287208 */ /* 0x000fe20000800000 */
[-C--:B------:R-:W-:Y:S01]  /*17980*/  FMUL.FTZ R94, R94, R123.reuse ;  /* 0x0000007b5e5e7220 */ /* 0x080fe20000410000 */
[----:B------:R-:W-:Y:S01]  /*17990*/  ISETP.NE.AND P1, PT, R29, RZ, PT ;  /* 0x000000ff1d00720c */ /* 0x000fe20003f25270 */
[-C--:B------:R-:W-:Y:S01]  /*179a0*/  FMUL.FTZ R26, R26, R123.reuse ;  /* 0x0000007b1a1a7220 */ /* 0x080fe20000410000 */
[----:B------:R-:W-:Y:S01]  /*179b0*/  FSEL R36, R42, RZ, P2 ;  /* 0x000000ff2a247208 */ /* 0x000fe20001000000 */
[-C--:B------:R-:W-:Y:S01]  /*179c0*/  FMUL.FTZ R41, R38, R123.reuse ;  /* 0x0000007b26297220 */ /* 0x080fe20000410000 */
[----:B------:R-:W-:Y:S01]  /*179d0*/  P2R R31, PR, RZ, 0x1 ;  /* 0x00000001ff1f7803 */ /* 0x000fe20000000000 */
        /* <DEDUP_REMOVED lines=20> */
.L_x_19054:
        /* <DEDUP_REMOVED lines=48> */
.L_x_19095:
        /* <DEDUP_REMOVED lines=21> */
.L_x_19099:
        /* <DEDUP_REMOVED lines=13> */
.L_x_19101:
[----:B------:R-:W-:Y:S05]  /*18040*/  BSYNC.RECONVERGENT B1 ;  /* 0x0000000000017941 */ /* 0x000fea0003800200 */
.L_x_19100:
        /* <DEDUP_REMOVED lines=43> */
.L_x_19098:
[----:B------:R-:W-:Y:S05]  /*18300*/  BSYNC.RECONVERGENT B0 ;  /* 0x0000000000007941 */ /* 0x000fea0003800200 */
.L_x_19097:
        /* <DEDUP_REMOVED lines=20> */
.L_x_19104:
        /* <DEDUP_REMOVED lines=13> */
.L_x_19106:
[----:B------:R-:W-:Y:S05]  /*18520*/  BSYNC.RECONVERGENT B1 ;  /* 0x0000000000017941 */ /* 0x000fea0003800200 */
.L_x_19105:
        /* <DEDUP_REMOVED lines=43> */
.L_x_19103:
[----:B------:R-:W-:Y:S05]  /*187e0*/  BSYNC.RECONVERGENT B0 ;  /* 0x0000000000007941 */ /* 0x000fea0003800200 */
.L_x_19102:
        /* <DEDUP_REMOVED lines=23> */
.L_x_19109:
        /* <DEDUP_REMOVED lines=13> */
.L_x_19111:
[----:B------:R-:W-:Y:S05]  /*18a30*/  BSYNC.RECONVERGENT B1 ;  /* 0x0000000000017941 */ /* 0x000fea0003800200 */
.L_x_19110:
        /* <DEDUP_REMOVED lines=43> */
.L_x_19108:
[----:B------:R-:W-:Y:S05]  /*18cf0*/  BSYNC.RECONVERGENT B0 ;  /* 0x0000000000007941 */ /* 0x000fea0003800200 */
.L_x_19107:
        /* <DEDUP_REMOVED lines=20> */
.L_x_19114:
        /* <DEDUP_REMOVED lines=13> */
.L_x_19116:
[----:B------:R-:W-:Y:S05]  /*18f10*/  BSYNC.RECONVERGENT B1 ;  /* 0x0000000000017941 */ /* 0x000fea0003800200 */
.L_x_19115:
        /* <DEDUP_REMOVED lines=43> */
.L_x_19113:
[----:B------:R-:W-:Y:S05]  /*191d0*/  BSYNC.RECONVERGENT B0 ;  /* 0x0000000000007941 */ /* 0x000fea0003800200 */
.L_x_19112:
        /* <DEDUP_REMOVED lines=23> */
.L_x_19119:
        /* <DEDUP_REMOVED lines=13> */
.L_x_19121:
[----:B------:R-:W-:Y:S05]  /*19420*/  BSYNC.RECONVERGENT B1 ;  /* 0x0000000000017941 */ /* 0x000fea0003800200 */
.L_x_19120:
        /* <DEDUP_REMOVED lines=43> */
.L_x_19118:
[----:B------:R-:W-:Y:S05]  /*196e0*/  BSYNC.RECONVERGENT B0 ;  /* 0x0000000000007941 */ /* 0x000fea0003800200 */
.L_x_19117:
        /* <DEDUP_REMOVED lines=20> */
.L_x_19124:
        /* <DEDUP_REMOVED lines=13> */
.L_x_19126:
[----:B------:R-:W-:Y:S05]  /*19900*/  BSYNC.RECONVERGENT B1 ;  /* 0x0000000000017941 */ /* 0x000fea0003800200 */
.L_x_19125:
        /* <DEDUP_REMOVED lines=43> */
.L_x_19123:
[----:B------:R-:W-:Y:S05]  /*19bc0*/  BSYNC.RECONVERGENT B0 ;  /* 0x0000000000007941 */ /* 0x000fea0003800200 */
.L_x_19122:
        /* <DEDUP_REMOVED lines=23> */
.L_x_19129:
        /* <DEDUP_REMOVED lines=13> */
.L_x_19131:
[----:B------:R-:W-:Y:S05]  /*19e10*/  BSYNC.RECONVERGENT B1 ;  /* 0x0000000000017941 */ /* 0x000fea0003800200 */
.L_x_19130:
        /* <DEDUP_REMOVED lines=43> */
.L_x_19128:
[----:B------:R-:W-:Y:S05]  /*1a0d0*/  BSYNC.RECONVERGENT B0 ;  /* 0x0000000000007941 */ /* 0x000fea0003800200 */
.L_x_19127:
        /* <DEDUP_REMOVED lines=9> */
[----:B------:R-:W-:-:S12]  /*1a170*/  HFMA2 R29, -RZ, RZ, 0, 1.1920928955078125e-07 ;  /* 0x00000002ff1d7431 */ /* 0x000fd800000001ff */
        /* <DEDUP_REMOVED lines=10> */
.L_x_19134:
        /* <DEDUP_REMOVED lines=13> */
.L_x_19136:
[----:B------:R-:W-:Y:S05]  /*1a2f0*/  BSYNC.RECONVERGENT B1 ;  /* 0x0000000000017941 */ /* 0x000fea0003800200 */
.L_x_19135:
        /* <DEDUP_REMOVED lines=43> */
.L_x_19133:
[----:B------:R-:W-:Y:S05]  /*1a5b0*/  BSYNC.RECONVERGENT B0 ;  /* 0x0000000000007941 */ /* 0x000fea0003800200 */
.L_x_19132:
[----:B------:R-:W-:Y:S01]  /*1a5c0*/  I2FP.F32.U32 R25, R25 ;  /* 0x0000001900197245 */ /* 0x000fe20000201000 */
[----:B------:R-:W-:Y:S01]  /*1a5d0*/  HADD2.F32 R24, -RZ, R69.H1_H1 ;  /* 0x30000045ff187230 */ /* 0x000fe20000004100 */
[----:B------:R-:W-:Y:S03]  /*1a5e0*/  BSSY.RECONVERGENT B0, `(.L_x_19137) ;  /* 0x000004e000007945 */ /* 0x000fe60003800200 */
        /* <DEDUP_REMOVED lines=20> */
.L_x_19139:
        /* <DEDUP_REMOVED lines=13> */
.L_x_19141:
[----:B------:R-:W-:Y:S05]  /*1a800*/  BSYNC.RECONVERGENT B1 ;  /* 0x0000000000017941 */ /* 0x000fea0003800200 */
.L_x_19140:
        /* <DEDUP_REMOVED lines=43> */
.L_x_19138:
[----:B------:R-:W-:Y:S05]  /*1aac0*/  BSYNC.RECONVERGENT B0 ;  /* 0x0000000000007941 */ /* 0x000fea0003800200 */
.L_x_19137:
[----:B------:R-:W-:Y:S01]  /*1aad0*/  ISETP.NE.AND P3, PT, R24, 0x1, PT ;  /* 0x000000011800780c */ /* 0x000fe20003f65270 */
[----:B------:R-:W-:Y:S01]  /*1aae0*/  HADD2.F32 R114, -RZ, R26.H0_H0 ;  /* 0x2000001aff727230 */ /* 0x000fe20000004100 */
        /* <DEDUP_REMOVED lines=16> */
.L_x_19144:
        /* <DEDUP_REMOVED lines=13> */
.L_x_19146:
[----:B------:R-:W-:Y:S05]  /*1acc0*/  BSYNC.RECONVERGENT B1 ;  /* 0x0000000000017941 */ /* 0x000fea0003800200 */
.L_x_19145:
        /* <DEDUP_REMOVED lines=43> */
.L_x_19143:
[----:B------:R-:W-:Y:S05]  /*1af80*/  BSYNC.RECONVERGENT B0 ;  /* 0x0000000000007941 */ /* 0x000fea0003800200 */
.L_x_19142:
        /* <DEDUP_REMOVED lines=12> */
[----:B------:R-:W-:-:S02]  /*1b050*/  MOV R25, R0 ;  /* 0x0000000000197202 */ /* 0x000fc40000000f00 */
[----:B------:R-:W-:Y:S01]  /*1b060*/  PRMT R114, R24, 0x7610, R114 ;  /* 0x0000761018727816 */ /* 0x000fe20000000072 */
        /* <DEDUP_REMOVED lines=10> */
.L_x_19149:
        /* <DEDUP_REMOVED lines=13> */
.L_x_19151:
[----:B------:R-:W-:Y:S05]  /*1b1e0*/  BSYNC.RECONVERGENT B1 ;  /* 0x0000000000017941 */ /* 0x000fea0003800200 */
.L_x_19150:
        /* <DEDUP_REMOVED lines=43> */
.L_x_19148:
[----:B------:R-:W-:Y:S05]  /*1b4a0*/  BSYNC.RECONVERGENT B0 ;  /* 0x0000000000007941 */ /* 0x000fea0003800200 */
.L_x_19147:
        /* <DEDUP_REMOVED lines=18> */
.L_x_19154:
        /* <DEDUP_REMOVED lines=13> */
.L_x_19156:
[----:B------:R-:W-:Y:S05]  /*1b6a0*/  BSYNC.RECONVERGENT B1 ;  /* 0x0000000000017941 */ /* 0x000fea0003800200 */
.L_x_19155:
        /* <DEDUP_REMOVED lines=43> */
.L_x_19153:
[----:B------:R-:W-:Y:S05]  /*1b960*/  BSYNC.RECONVERGENT B0 ;  /* 0x0000000000007941 */ /* 0x000fea0003800200 */
.L_x_19152:
        /* <DEDUP_REMOVED lines=23> */
.L_x_19159:
        /* <DEDUP_REMOVED lines=13> */
.L_x_19161:
[----:B------:R-:W-:Y:S05]  /*1bbb0*/  BSYNC.RECONVERGENT B1 ;  /* 0x0000000000017941 */ /* 0x000fea0003800200 */
.L_x_19160:
        /* <DEDUP_REMOVED lines=43> */
.L_x_19158:
[----:B------:R-:W-:Y:S05]  /*1be70*/  BSYNC.RECONVERGENT B0 ;  /* 0x0000000000007941 */ /* 0x000fea0003800200 */
.L_x_19157:
        /* <DEDUP_REMOVED lines=18> */
.L_x_19164:
        /* <DEDUP_REMOVED lines=13> */
.L_x_19166:
[----:B------:R-:W-:Y:S05]  /*1c070*/  BSYNC.RECONVERGENT B1 ;  /* 0x0000000000017941 */ /* 0x000fea0003800200 */
.L_x_19165:
        /* <DEDUP_REMOVED lines=43> */
.L_x_19163:
[----:B------:R-:W-:Y:S05]  /*1c330*/  BSYNC.RECONVERGENT B0 ;  /* 0x0000000000007941 */ /* 0x000fea0003800200 */
.L_x_19162:
        /* <DEDUP_REMOVED lines=23> */
.L_x_19169:
        /* <DEDUP_REMOVED lines=13> */
.L_x_19171:
[----:B------:R-:W-:Y:S05]  /*1c580*/  BSYNC.RECONVERGENT B1 ;  /* 0x0000000000017941 */ /* 0x000fea0003800200 */
.L_x_19170:
        /* <DEDUP_REMOVED lines=43> */
.L_x_19168:
[----:B------:R-:W-:Y:S05]  /*1c840*/  BSYNC.RECONVERGENT B0 ;  /* 0x0000000000007941 */ /* 0x000fea0003800200 */
.L_x_19167:
        /* <DEDUP_REMOVED lines=18> */
.L_x_19174:
        /* <DEDUP_REMOVED lines=15> */
.L_x_19176:
[----:B------:R-:W-:Y:S05]  /*1ca60*/  BSYNC.RECONVERGENT B1 ;  /* 0x0000000000017941 */ /* 0x000fea0003800200 */
.L_x_19175:
        /* <DEDUP_REMOVED lines=43> */
.L_x_19173:
[----:B------:R-:W-:Y:S05]  /*1cd20*/  BSYNC.RECONVERGENT B0 ;  /* 0x0000000000007941 */ /* 0x000fea0003800200 */
.L_x_19172:
        /* <DEDUP_REMOVED lines=11> */
.L_x_19096:
        /* <DEDUP_REMOVED lines=16> */
.L_x_19180:
[----:B------:R-:W-:Y:S01]  /*1cee0*/  IADD3 R96, PT, PT, R96, 0x1, RZ ;  /* 0x0000000160607810 */ /* 0x000fe20007ffe0ff */
[----:B------:R-:W-:Y:S03]  /*1cef0*/  BSSY.RECONVERGENT B1, `(.L_x_19181) ;  /* 0x000000c000017945 */ /* 0x000fe60003800200 */
[C---:B------:R-:W-:Y:S01]  /*1cf00*/  ISETP.NE.AND P2, PT, R96.reuse, RZ, PT ;  /* 0x000000ff6000720c */ /* 0x040fe20003f45270 */
[----:B--2---:R-:W-:-:S12]  /*1cf10*/  IMAD.WIDE.U32 R34, R96, -0x2daee0ad, RZ ;  /* 0xd2511f5360227825 */ /* 0x004fd800078e00ff */
        /* <DEDUP_REMOVED lines=9> */
.L_x_19182:
[----:B------:R-:W-:Y:S05]  /*1cfb0*/  BSYNC.RECONVERGENT B1 ;  /* 0x0000000000017941 */ /* 0x000fea0003800200 */
.L_x_19181:
        /* <DEDUP_REMOVED lines=43> */
.L_x_19179:
[----:B------:R-:W-:Y:S05]  /*1d270*/  BSYNC.RECONVERGENT B0 ;  /* 0x0000000000007941 */ /* 0x000fea0003800200 */
.L_x_19178:
        /* <DEDUP_REMOVED lines=19> */
.L_x_19185:
        /* <DEDUP_REMOVED lines=13> */
.L_x_19187:
[----:B------:R-:W-:Y:S05]  /*1d480*/  BSYNC.RECONVERGENT B1 ;  /* 0x0000000000017941 */ /* 0x000fea0003800200 */
.L_x_19186:
        /* <DEDUP_REMOVED lines=43> */
.L_x_19184:
[----:B------:R-:W-:Y:S05]  /*1d740*/  BSYNC.RECONVERGENT B0 ;  /* 0x0000000000007941 */ /* 0x000fea0003800200 */
.L_x_19183:
        /* <DEDUP_REMOVED lines=19> */
.L_x_19190:
        /* <DEDUP_REMOVED lines=13> */
.L_x_19192:
[----:B------:R-:W-:Y:S05]  /*1d950*/  BSYNC.RECONVERGENT B1 ;  /* 0x0000000000017941 */ /* 0x000fea0003800200 */
.L_x_19191:
        /* <DEDUP_REMOVED lines=43> */
.L_x_19189:
[----:B------:R-:W-:Y:S05]  /*1dc10*/  BSYNC.RECONVERGENT B0 ;  /* 0x0000000000007941 */ /* 0x000fea0003800200 */
.L_x_19188:
        /* <DEDUP_REMOVED lines=19> */
.L_x_19195:
        /* <DEDUP_REMOVED lines=13> */
.L_x_19197:
[----:B------:R-:W-:Y:S05]  /*1de20*/  BSYNC.RECONVERGENT B1 ;  /* 0x0000000000017941 */ /* 0x000fea0003800200 */
.L_x_19196:
        /* <DEDUP_REMOVED lines=43> */
.L_x_19194:
[----:B------:R-:W-:Y:S05]  /*1e0e0*/  BSYNC.RECONVERGENT B0 ;  /* 0x0000000000007941 */ /* 0x000fea0003800200 */
.L_x_19193:
        /* <DEDUP_REMOVED lines=19> */
.L_x_19200:
        /* <DEDUP_REMOVED lines=13> */
.L_x_19202:
[----:B------:R-:W-:Y:S05]  /*1e2f0*/  BSYNC.RECONVERGENT B1 ;  /* 0x0000000000017941 */ /* 0x000fea0003800200 */
.L_x_19201:
        /* <DEDUP_REMOVED lines=43> */
.L_x_19199:
[----:B------:R-:W-:Y:S05]  /*1e5b0*/  BSYNC.RECONVERGENT B0 ;  /* 0x0000000000007941 */ /* 0x000fea0003800200 */
.L_x_19198:
[----:B------:R-:W-:Y:S01]  /*1e5c0*/  ISETP.NE.AND P3, PT, R24, 0x1, PT ;  /* 0x000000011800780c */ /* 0x000fe20003f65270 */
[----:B------:R-:W-:Y:S01]  /*1e5d0*/  BSSY.RECONVERGENT B0, `(.L_x_19203) ;  /* 0x0000049000007945 */ /* 0x000fe20003800200 */
[----:B------:R-:W-:Y:S01]  /*1e5e0*/  I2FP.F32.U32 R25, R25 ;  /* 0x0000001900197245 */ /* 0x000fe20000201000 */
[----:B------:R-:W-:Y:S02]  /*1e5f0*/  HADD2.F32 R144, -RZ, R26.H0_H0 ;  /* 0x2000001aff907230 */ /* 0x000fe40000004100 */
        /* <DEDUP_REMOVED lines=13> */
.L_x_19205:
        /* <DEDUP_REMOVED lines=13> */
.L_x_19207:
[----:B------:R-:W-:Y:S05]  /*1e7a0*/  BSYNC.RECONVERGENT B1 ;  /* 0x0000000000017941 */ /* 0x000fea0003800200 */
.L_x_19206:
        /* <DEDUP_REMOVED lines=43> */
.L_x_19204:
[----:B------:R-:W-:Y:S05]  /*1ea60*/  BSYNC.RECONVERGENT B0 ;  /* 0x0000000000007941 */ /* 0x000fea0003800200 */
.L_x_19203:
        /* <DEDUP_REMOVED lines=17> */
.L_x_19210:
        /* <DEDUP_REMOVED lines=13> */
.L_x_19212:
[----:B------:R-:W-:Y:S05]  /*1ec50*/  BSYNC.RECONVERGENT B1 ;  /* 0x0000000000017941 */ /* 0x000fea0003800200 */
.L_x_19211:
        /* <DEDUP_REMOVED lines=43> */
.L_x_19209:
[----:B------:R-:W-:Y:S05]  /*1ef10*/  BSYNC.RECONVERGENT B0 ;  /* 0x0000000000007941 */ /* 0x000fea0003800200 */
.L_x_19208:
        /* <DEDUP_REMOVED lines=17> */
.L_x_19215:
        /* <DEDUP_REMOVED lines=13> */
.L_x_19217:
[----:B------:R-:W-:Y:S05]  /*1f100*/  BSYNC.RECONVERGENT B1 ;  /* 0x0000000000017941 */ /* 0x000fea0003800200 */
.L_x_19216:
        /* <DEDUP_REMOVED lines=43> */
.L_x_19214:
[----:B------:R-:W-:Y:S05]  /*1f3c0*/  BSYNC.RECONVERGENT B0 ;  /* 0x0000000000007941 */ /* 0x000fea0003800200 */
.L_x_19213:
        /* <DEDUP_REMOVED lines=15> */
[-C--:B------:R-:W-:Y:S01]  /*1f4c0*/  FMUL.FTZ R144, R144, R123.reuse ;  /* 0x0000007b90907220 */ /* 0x080fe20000410000 */
        /* <DEDUP_REMOVED lines=21> */
.L_x_19177:
        /* <DEDUP_REMOVED lines=48> */
.L_x_19218:
[----:B------:R1:W5:Y:S04]  /*1f920*/  @P0 LDG.E.128 R68, desc[UR6][R144.64] ;  /* 0x0000000690440981 */ /* 0x000368000c1e1d00 */
[----:B------:R1:W5:Y:S04]  /*1f930*/  @P1 LDG.E.128 R64, desc[UR6][R118.64] ;  /* 0x0000000676401981 */ /* 0x000368000c1e1d00 */
[----:B------:R1:W5:Y:S04]  /*1f940*/  @P1 LDG.E.128 R60, desc[UR6][R118.64+0x10] ;  /* 0x00001006763c1981 */ /* 0x000368000c1e1d00 */
[----:B------:R1:W5:Y:S01]  /*1f950*/  LDG.E.128 R92, desc[UR6][R152.64] ;  /* 0x00000006985c7981 */ /* 0x000362000c1e1d00 */
[----:B------:R-:W-:Y:S05]  /*1f960*/  @!P0 BRA `(.L_x_19219) ;  /* 0x0000004c00d48947 */ /* 0x000fea0003800000 */
[----:B------:R-:W-:Y:S01]  /*1f970*/  ISETP.NE.AND P2, PT, R142, 0x1, PT ;  /* 0x000000018e00780c */ /* 0x000fe20003f45270 */
[----:B------:R-:W-:Y:S01]  /*1f980*/  BSSY.RECONVERGENT B0, `(.L_x_19220) ;  /* 0x0000047000007945 */ /* 0x000fe20003800200 */
[----:B0-----:R-:W-:Y:S02]  /*1f990*/  HFMA2 R26, -RZ, RZ, 0, 1.1920928955078125e-07 ;  /* 0x00000002ff1a7431 */ /* 0x001fe400000001ff */
[----:B------:R-:W-:Y:S01]  /*1f9a0*/  IMAD.MOV.U32 R24, RZ, RZ, R0 ;  /* 0x000000ffff187224 */ /* 0x000fe200078e0000 */
[----:B-1----:R-:W-:-:S08]  /*1f9b0*/  MOV R118, R140 ;  /* 0x0000008c00767202 */ /* 0x002fd00000000f00 */
        /* <DEDUP_REMOVED lines=11> */
.L_x_19222:
        /* <DEDUP_REMOVED lines=13> */
.L_x_19224:
[----:B------:R-:W-:Y:S05]  /*1fb40*/  BSYNC.RECONVERGENT B1 ;  /* 0x0000000000017941 */ /* 0x000fea0003800200 */
.L_x_19223:
        /* <DEDUP_REMOVED lines=41> */
[----:B------:R-:W-:-:S07]  /*1fde0*/  IMAD.MOV.U32 R24, RZ, RZ, R140 ;  /* 0x000000ffff187224 */ /* 0x000fce00078e008c */
.L_x_19221:
[----:B------:R-:W-:Y:S05]  /*1fdf0*/  BSYNC.RECONVERGENT B0 ;  /* 0x0000000000007941 */ /* 0x000fea0003800200 */
.L_x_19220:
        /* <DEDUP_REMOVED lines=20> */
.L_x_19227:
        /* <DEDUP_REMOVED lines=13> */
.L_x_19229:
[----:B------:R-:W-:Y:S05]  /*20010*/  BSYNC.RECONVERGENT B1 ;  /* 0x0000000000017941 */ /* 0x000fea0003800200 */
.L_x_19228:
        /* <DEDUP_REMOVED lines=43> */
.L_x_19226:
[----:B------:R-:W-:Y:S05]  /*202d0*/  BSYNC.RECONVERGENT B0 ;  /* 0x0000000000007941 */ /* 0x000fea0003800200 */
.L_x_19225:
        /* <DEDUP_REMOVED lines=23> */
.L_x_19232:
        /* <DEDUP_REMOVED lines=13> */
.L_x_19234:
[----:B------:R-:W-:Y:S05]  /*20520*/  BSYNC.RECONVERGENT B1 ;  /* 0x0000000000017941 */ /* 0x000fea0003800200 */
.L_x_19233:
        /* <DEDUP_REMOVED lines=43> */
.L_x_19231:
[----:B------:R-:W-:Y:S05]  /*207e0*/  BSYNC.RECONVERGENT B0 ;  /* 0x0000000000007941 */ /* 0x000fea0003800200 */
.L_x_19230:
        /* <DEDUP_REMOVED lines=20> */
.L_x_19237:
        /* <DEDUP_REMOVED lines=13> */
.L_x_19239:
[----:B------:R-:W-:Y:S05]  /*20a00*/  BSYNC.RECONVERGENT B1 ;  /* 0x0000000000017941 */ /* 0x000fea0003800200 */
.L_x_19238:
        /* <DEDUP_REMOVED lines=43> */
.L_x_19236:
[----:B------:R-:W-:Y:S05]  /*20cc0*/  BSYNC.RECONVERGENT B0 ;  /* 0x0000000000007941 */ /* 0x000fea0003800200 */
.L_x_19235:
[----:B------:R-:W-:Y:S01]  /*20cd0*/  I2FP.F32.U32 R27, R27 ;  /* 0x0000001b001b7245 */ /* 0x000fe20000201000 */
[----:B------:R-:W-:Y:S01]  /*20ce0*/  HADD2.F32 R26, -RZ, R68.H1_H1 ;  /* 0x30000044ff1a7230 */ /* 0x000fe20000004100 */
[----:B------:R-:W-:Y:S01]  /*20cf0*/  ISETP.NE.AND P3, PT, R108, 0x1, PT ;  /* 0x000000016c00780c */ /* 0x000fe20003f65270 */
[----:B------:R-:W-:Y:S02]  /*20d00*/  BSSY.RECONVERGENT B0, `(.L_x_19240) ;  /* 0x000004d000007945 */ /* 0x000fe40003800200 */
[----:B------:R-:W-:Y:S01]  /*20d10*/  FFMA.FTZ R27, R27, R120, 1.1641532182693481445e-10 ;  /* 0x2f0000001b1b7423 */ /* 0x000fe20000010078 */
[----:B------:R-:W-:Y:S01]  /*20d20*/  FMUL.FTZ R92, R26, R123 ;  /* 0x0000007b1a5c7220 */ /* 0x000fe20000410000 */
[----:B------:R-:W-:-:S03]  /*20d30*/  FSEL R26, R25, RZ, P4 ;  /* 0x000000ff191a7208 */ /* 0x000fc60002000000 */
[----:B------:R-:W-:Y:S01]  /*20d40*/  FSETP.GTU.FTZ.AND P2, PT, R27, R122, PT ;  /* 0x0000007a1b00720b */ /* 0x000fe20003f5c000 */
[----:B------:R-:W-:-:S03]  /*20d50*/  IMAD.MOV.U32 R27, RZ, RZ, R0 ;  /* 0x000000ffff1b7224 */ /* 0x000fc600078e0000 */
        /* <DEDUP_REMOVED lines=14> */
.L_x_19242:
        /* <DEDUP_REMOVED lines=13> */
.L_x_19244:
[----:B------:R-:W-:Y:S05]  /*20f10*/  BSYNC.RECONVERGENT B1 ;  /* 0x0000000000017941 */ /* 0x000fea0003800200 */
.L_x_19243:
        /* <DEDUP_REMOVED lines=43> */
.L_x_19241:
[----:B------:R-:W-:Y:S05]  /*211d0*/  BSYNC.RECONVERGENT B0 ;  /* 0x0000000000007941 */ /* 0x000fea0003800200 */
.L_x_19240:
[----:B------:R-:W-:Y:S01]  /*211e0*/  I2FP.F32.U32 R27, R27 ;  /* 0x0000001b001b7245 */ /* 0x000fe20000201000 */
[----:B------:R-:W-:Y:S01]  /*211f0*/  HADD2.F32 R92, -RZ, R93.H0_H0 ;  /* 0x2000005dff5c7230 */ /* 0x000fe20000004100 */
        /* <DEDUP_REMOVED lines=18> */
.L_x_19247:
        /* <DEDUP_REMOVED lines=13> */
.L_x_19249:
[----:B------:R-:W-:Y:S05]  /*213f0*/  BSYNC.RECONVERGENT B1 ;  /* 0x0000000000017941 */ /* 0x000fea0003800200 */
.L_x_19248:
        /* <DEDUP_REMOVED lines=43> */
.L_x_19246:
[----:B------:R-:W-:Y:S05]  /*216b0*/  BSYNC.RECONVERGENT B0 ;  /* 0x0000000000007941 */ /* 0x000fea0003800200 */
.L_x_19245:
        /* <DEDUP_REMOVED lines=23> */
.L_x_19252:
        /* <DEDUP_REMOVED lines=13> */
.L_x_19254:
[----:B------:R-:W-:Y:S05]  /*21900*/  BSYNC.RECONVERGENT B1 ;  /* 0x0000000000017941 */ /* 0x000fea0003800200 */
.L_x_19253:
        /* <DEDUP_REMOVED lines=43> */
.L_x_19251:
[----:B------:R-:W-:Y:S05]  /*21bc0*/  BSYNC.RECONVERGENT B0 ;  /* 0x0000000000007941 */ /* 0x000fea0003800200 */
.L_x_19250:
        /* <DEDUP_REMOVED lines=20> */
.L_x_19257:
        /* <DEDUP_REMOVED lines=13> */
.L_x_19259:
[----:B------:R-:W-:Y:S05]  /*21de0*/  BSYNC.RECONVERGENT B1 ;  /* 0x0000000000017941 */ /* 0x000fea0003800200 */
.L_x_19258:
        /* <DEDUP_REMOVED lines=43> */
.L_x_19256:
[----:B------:R-:W-:Y:S05]  /*220a0*/  BSYNC.RECONVERGENT B0 ;  /* 0x0000000000007941 */ /* 0x000fea0003800200 */
.L_x_19255:
[----:B------:R-:W-:Y:S01]  /*220b0*/  I2FP.F32.U32 R93, R93 ;  /* 0x0000005d005d7245 */ /* 0x000fe20000201000 */
[----:B------:R-:W-:Y:S01]  /*220c0*/  HADD2.F32 R92, -RZ, R69.H1_H1 ;  /* 0x30000045ff5c7230 */ /* 0x000fe20000004100 */
        /* <DEDUP_REMOVED lines=21> */
.L_x_19262:
        /* <DEDUP_REMOVED lines=13> */
.L_x_19264:
[----:B------:R-:W-:Y:S05]  /*222f0*/  BSYNC.RECONVERGENT B1 ;  /* 0x0000000000017941 */ /* 0x000fea0003800200 */
.L_x_19263:
        /* <DEDUP_REMOVED lines=43> */
.L_x_19261:
[----:B------:R-:W-:Y:S05]  /*225b0*/  BSYNC.RECONVERGENT B0 ;  /* 0x0000000000007941 */ /* 0x000fea0003800200 */
.L_x_19260:
        /* <DEDUP_REMOVED lines=18> */
.L_x_19267:
        /* <DEDUP_REMOVED lines=13> */
.L_x_19269:
[----:B------:R-:W-:Y:S05]  /*227b0*/  BSYNC.RECONVERGENT B1 ;  /* 0x0000000000017941 */ /* 0x000fea0003800200 */
.L_x_19268:
        /* <DEDUP_REMOVED lines=43> */
.L_x_19266:
[----:B------:R-:W-:Y:S05]  /*22a70*/  BSYNC.RECONVERGENT B0 ;  /* 0x0000000000007941 */ /* 0x000fea0003800200 */
.L_x_19265:
        /* <DEDUP_REMOVED lines=23> */
.L_x_19272:
        /* <DEDUP_REMOVED lines=13> */
.L_x_19274:
[----:B------:R-:W-:Y:S05]  /*22cc0*/  BSYNC.RECONVERGENT B1 ;  /* 0x0000000000017941 */ /* 0x000fea0003800200 */
.L_x_19273:
        /* <DEDUP_REMOVED lines=43> */
.L_x_19271:
[----:B------:R-:W-:Y:S05]  /*22f80*/  BSYNC.RECONVERGENT B0 ;  /* 0x0000000000007941 */ /* 0x000fea0003800200 */
.L_x_19270:
[----:B------:R-:W-:Y:S01]  /*22f90*/  ISETP.NE.AND P4, PT, R116, 0x1, PT ;  /* 0x000000017400780c */ /* 0x000fe20003f85270 */
[----:B------:R-:W-:Y:S01]  /*22fa0*/  HADD2.F32 R94, -RZ, R94.H1_H1 ;  /* 0x3000005eff5e7230 */ /* 0x000fe20000004100 */
        /* <DEDUP_REMOVED lines=16> */
.L_x_19277:
        /* <DEDUP_REMOVED lines=13> */
.L_x_19279:
[----:B------:R-:W-:Y:S05]  /*23180*/  BSYNC.RECONVERGENT B1 ;  /* 0x0000000000017941 */ /* 0x000fea0003800200 */
.L_x_19278:
        /* <DEDUP_REMOVED lines=43> */
.L_x_19276:
[----:B------:R-:W-:Y:S05]  /*23440*/  BSYNC.RECONVERGENT B0 ;  /* 0x0000000000007941 */ /* 0x000fea0003800200 */
.L_x_19275:
        /* <DEDUP_REMOVED lines=23> */
.L_x_19282:
        /* <DEDUP_REMOVED lines=13> */
.L_x_19284:
[----:B------:R-:W-:Y:S05]  /*23690*/  BSYNC.RECONVERGENT B1 ;  /* 0x0000000000017941 */ /* 0x000fea0003800200 */
.L_x_19283:
        /* <DEDUP_REMOVED lines=43> */
.L_x_19281:
[----:B------:R-:W-:Y:S05]  /*23950*/  BSYNC.RECONVERGENT B0 ;  /* 0x0000000000007941 */ /* 0x000fea0003800200 */
.L_x_19280:
[----:B------:R-:W-:Y:S01]  /*23960*/  ISETP.NE.AND P5, PT, R116, 0x1, PT ;  /* 0x000000017400780c */ /* 0x000fe20003fa5270 */
[----:B------:R-:W-:Y:S01]  /*23970*/  BSSY.RECONVERGENT B0, `(.L_x_19285) ;  /* 0x000004a000007945 */ /* 0x000fe20003800200 */
[----:B------:R-:W-:Y:S01]  /*23980*/  I2FP.F32.U32 R117, R94 ;  /* 0x0000005e00757245 */ /* 0x000fe20000201000 */
[----:B------:R-:W-:Y:S01]  /*23990*/  HADD2.F32 R94, -RZ, R95.H0_H0 ;  /* 0x2000005fff5e7230 */ /* 0x000fe20000004100 */
[----:B------:R-:W-:Y:S01]  /*239a0*/  MOV R119, R0 ;  /* 0x0000000000777202 */ /* 0x000fe20000000f00 */
[----:B------:R-:W-:Y:S02]  /*239b0*/  IMAD.MOV.U32 R140, RZ, RZ, 0x2 ;  /* 0x00000002ff8c7424 */ /* 0x000fe400078e00ff */
        /* <DEDUP_REMOVED lines=12> */
.L_x_19287:
        /* <DEDUP_REMOVED lines=13> */
.L_x_19289:
[----:B------:R-:W-:Y:S05]  /*23b50*/  BSYNC.RECONVERGENT B1 ;  /* 0x0000000000017941 */ /* 0x000fea0003800200 */
.L_x_19288:
        /* <DEDUP_REMOVED lines=43> */
.L_x_19286:
[----:B------:R-:W-:Y:S05]  /*23e10*/  BSYNC.RECONVERGENT B0 ;  /* 0x0000000000007941 */ /* 0x000fea0003800200 */
.L_x_19285:
        /* <DEDUP_REMOVED lines=23> */
.L_x_19292:
        /* <DEDUP_REMOVED lines=13> */
.L_x_19294:
[----:B------:R-:W-:Y:S05]  /*24060*/  BSYNC.RECONVERGENT B1 ;  /* 0x0000000000017941 */ /* 0x000fea0003800200 */
.L_x_19293:
        /* <DEDUP_REMOVED lines=43> */
.L_x_19291:
[----:B------:R-:W-:Y:S05]  /*24320*/  BSYNC.RECONVERGENT B0 ;  /* 0x0000000000007941 */ /* 0x000fea0003800200 */
.L_x_19290:
        /* <DEDUP_REMOVED lines=18> */
.L_x_19297:
        /* <DEDUP_REMOVED lines=15> */
.L_x_19299:
[----:B------:R-:W-:Y:S05]  /*24540*/  BSYNC.RECONVERGENT B1 ;  /* 0x0000000000017941 */ /* 0x000fea0003800200 */
.L_x_19298:
        /* <DEDUP_REMOVED lines=43> */
.L_x_19296:
[----:B------:R-:W-:Y:S05]  /*24800*/  BSYNC.RECONVERGENT B0 ;  /* 0x0000000000007941 */ /* 0x000fea0003800200 */
.L_x_19295:
        /* <DEDUP_REMOVED lines=11> */
.L_x_19219:
        /* <DEDUP_REMOVED lines=16> */
.L_x_19303:
        /* <DEDUP_REMOVED lines=13> */
.L_x_19305:
[----:B------:R-:W-:Y:S05]  /*24a90*/  BSYNC.RECONVERGENT B1 ;  /* 0x0000000000017941 */ /* 0x000fea0003800200 */
.L_x_19304:
        /* <DEDUP_REMOVED lines=42> */
.L_x_19302:
[----:B------:R-:W-:Y:S05]  /*24d40*/  BSYNC.RECONVERGENT B0 ;  /* 0x0000000000007941 */ /* 0x000fea0003800200 */
.L_x_19301:
        /* <DEDUP_REMOVED lines=19> */
.L_x_19308:
        /* <DEDUP_REMOVED lines=13> */
.L_x_19310:
[----:B------:R-:W-:Y:S05]  /*24f50*/  BSYNC.RECONVERGENT B1 ;  /* 0x0000000000017941 */ /* 0x000fea0003800200 */
.L_x_19309:
        /* <DEDUP_REMOVED lines=43> */
.L_x_19307:
[----:B------:R-:W-:Y:S05]  /*25210*/  BSYNC.RECONVERGENT B0 ;  /* 0x0000000000007941 */ /* 0x000fea0003800200 */
.L_x_19306:
        /* <DEDUP_REMOVED lines=19> */
.L_x_19313:
        /* <DEDUP_REMOVED lines=13> */
.L_x_19315:
[----:B------:R-:W-:Y:S05]  /*25420*/  BSYNC.RECONVERGENT B1 ;  /* 0x0000000000017941 */ /* 0x000fea0003800200 */
.L_x_19314:
        /* <DEDUP_REMOVED lines=43> */
.L_x_19312:
[----:B------:R-:W-:Y:S05]  /*256e0*/  BSYNC.RECONVERGENT B0 ;  /* 0x0000000000007941 */ /* 0x000fea0003800200 */
.L_x_19311:
[----:B------:R-:W-:Y:S01]  /*256f0*/  I2FP.F32.U32 R25, R25 ;  /* 0x0000001900197245 */ /* 0x000fe20000201000 */
[----:B------:R-:W-:Y:S01]  /*25700*/  BSSY.RECONVERGENT B0, `(.L_x_19316) ;  /* 0x000004b000007945 */ /* 0x000fe20003800200 */
[----:B------:R-:W-:Y:S01]  /*25710*/  ISETP.NE.AND P2, PT, R26, 0x1, PT ;  /* 0x000000011a00780c */ /* 0x000fe20003f45270 */
[----:B------:R-:W-:Y:S01]  /*25720*/  HADD2.F32 R142, -RZ, R93.H0_H0 ;  /* 0x2000005dff8e7230 */ /* 0x000fe20000004100 */
        /* <DEDUP_REMOVED lines=15> */
.L_x_19318:
        /* <DEDUP_REMOVED lines=13> */
.L_x_19320:
[----:B------:R-:W-:Y:S05]  /*258f0*/  BSYNC.RECONVERGENT B1 ;  /* 0x0000000000017941 */ /* 0x000fea0003800200 */
.L_x_19319:
        /* <DEDUP_REMOVED lines=43> */
.L_x_19317:
[----:B------:R-:W-:Y:S05]  /*25bb0*/  BSYNC.RECONVERGENT B0 ;  /* 0x0000000000007941 */ /* 0x000fea0003800200 */
.L_x_19316:
        /* <DEDUP_REMOVED lines=19> */
.L_x_19323:
        /* <DEDUP_REMOVED lines=13> */
.L_x_19325:
[----:B------:R-:W-:Y:S05]  /*25dc0*/  BSYNC.RECONVERGENT B1 ;  /* 0x0000000000017941 */ /* 0x000fea0003800200 */
.L_x_19324:
        /* <DEDUP_REMOVED lines=43> */
.L_x_19322:
[----:B------:R-:W-:Y:S05]  /*26080*/  BSYNC.RECONVERGENT B0 ;  /* 0x0000000000007941 */ /* 0x000fea0003800200 */
.L_x_19321:
        /* <DEDUP_REMOVED lines=17> */
.L_x_19328:
        /* <DEDUP_REMOVED lines=13> */
.L_x_19330:
[----:B------:R-:W-:Y:S05]  /*26270*/  BSYNC.RECONVERGENT B1 ;  /* 0x0000000000017941 */ /* 0x000fea0003800200 */
.L_x_19329:
        /* <DEDUP_REMOVED lines=43> */
.L_x_19327:
[----:B------:R-:W-:Y:S05]  /*26530*/  BSYNC.RECONVERGENT B0 ;  /* 0x0000000000007941 */ /* 0x000fea0003800200 */
.L_x_19326:
        /* <DEDUP_REMOVED lines=17> */
.L_x_19333:
        /* <DEDUP_REMOVED lines=13> */
.L_x_19335:
[----:B------:R-:W-:Y:S05]  /*26720*/  BSYNC.RECONVERGENT B1 ;  /* 0x0000000000017941 */ /* 0x000fea0003800200 */
.L_x_19334:
        /* <DEDUP_REMOVED lines=43> */
.L_x_19332:
[----:B------:R-:W-:Y:S05]  /*269e0*/  BSYNC.RECONVERGENT B0 ;  /* 0x0000000000007941 */ /* 0x000fea0003800200 */
.L_x_19331:
        /* <DEDUP_REMOVED lines=17> */
.L_x_19338:
        /* <DEDUP_REMOVED lines=13> */
.L_x_19340:
[----:B------:R-:W-:Y:S05]  /*26bd0*/  BSYNC.RECONVERGENT B1 ;  /* 0x0000000000017941 */ /* 0x000fea0003800200 */
.L_x_19339:
        /* <DEDUP_REMOVED lines=41> */
[----:B------:R-:W-:Y:S02]  /*26e70*/  LOP3.LUT R4, R124, R92, R25, 0x96, !PT ;  /* 0x0000005c7c047212 */ /* 0x000fe400078e9619 */
[----:B------:R-:W-:-:S07]  /*26e80*/  MOV R118, R24 ;  /* 0x0000001800767202 */ /* 0x000fce0000000f00 */
.L_x_19337:
[----:B------:R-:W-:Y:S05]  /*26e90*/  BSYNC.RECONVERGENT B0 ;  /* 0x0000000000007941 */ /* 0x000fea0003800200 */
.L_x_19336:
[----:B------:R-:W-:Y:S01]  /*26ea0*/  HADD2.F32 R24, -RZ, R95.H1_H1 ;  /* 0x3000005fff187230 */ /* 0x000fe20000004100 */
[----:B------:R-:W-:Y:S01]  /*26eb0*/  P2R R27, PR, RZ, 0x2 ;  /* 0x00000002ff1b7803 */ /* 0x000fe20000000000 */
[-C--:B------:R-:W-:Y:S01]  /*26ec0*/  FMUL.FTZ R140, R140, R123.reuse ;  /* 0x0000007b8c8c7220 */ /* 0x080fe20000410000 */
[----:B------:R-:W-:Y:S01]  /*26ed0*/  I2FP.F32.U32 R25, R26 ;  /* 0x0000001a00197245 */ /* 0x000fe20000201000 */
[-C--:B------:R-:W-:Y:S01]  /*26ee0*/  FMUL.FTZ R152, R152, R123.reuse ;  /* 0x0000007b98987220 */ /* 0x080fe20000410000 */
[C---:B------:R-:W-:Y:S01]  /*26ef0*/  LOP3.LUT P1, RZ, R105.reuse, 0x10, RZ, 0xc0, !PT ;  /* 0x0000001069ff7812 */ /* 0x040fe2000782c0ff */
[-C--:B------:R-:W-:Y:S01]  /*26f00*/  FMUL.FTZ R93, R94, R123.reuse ;  /* 0x0000007b5e5d7220 */ /* 0x080fe20000410000 */
[-C--:B------:R-:W-:Y:S01]  /*26f10*/  FMUL.FTZ R148, R148, R123.reuse ;  /* 0x0000007b94947220 */ /* 0x080fe20000410000 */
[-C--:B------:R-:W-:Y:S01]  /*26f20*/  FMUL.FTZ R150, R150, R123.reuse ;  /* 0x0000007b96967220 */ /* 0x080fe20000410000 */
[-C--:B------:R-:W-:Y:S01]  /*26f30*/  FMUL.FTZ R142, R142, R123.reuse ;  /* 0x0000007b8e8e7220 */ /* 0x080fe20000410000 */
[-C--:B------:R-:W-:Y:S01]  /*26f40*/  FMUL.FTZ R146, R146, R123.reuse ;  /* 0x0000007b92927220 */ /* 0x080fe20000410000 */
[----:B------:R-:W-:Y:S01]  /*26f50*/  FMUL.FTZ R123, R24, R123 ;  /* 0x0000007b187b7220 */ /* 0x000fe20000410000 */
[----:B------:R-:W-:Y:S01]  /*26f60*/  LOP3.LUT P5, RZ, R105, 0x2, RZ, 0xc0, !PT ;  /* 0x0000000269ff7812 */ /* 0x000fe200078ac0ff */
[----:B------:R-:W-:Y:S01]  /*26f70*/  FFMA.FTZ R95, R25, R120, 1.1641532182693481445e-10 ;  /* 0x2f000000195f7423 */ /* 0x000fe20000010078 */
[----:B------:R-:W-:-:S02]  /*26f80*/  FSEL R24, R140, RZ, P1 ;  /* 0x000000ff8c187208 */ /* 0x000fc40000800000 */
[----:B------:R-:W-:Y:S02]  /*26f90*/  ISETP.NE.AND P1, PT, R27, RZ, PT ;  /* 0x000000ff1b00720c */ /* 0x000fe40003f25270 */
[----:B------:R-:W-:Y:S02]  /*26fa0*/  P2R R92, PR, RZ, 0x1 ;  /* 0x00000001ff5c7803 */ /* 0x000fe40000000000 */
[C---:B------:R-:W-:Y:S02]  /*26fb0*/  LOP3.LUT P0, RZ, R105.reuse, 0x8, RZ, 0xc0, !PT ;  /* 0x0000000869ff7812 */ /* 0x040fe4000780c0ff */
[----:B------:R-:W-:Y:S02]  /*26fc0*/  FSEL R27, R150, RZ, P5 ;  /* 0x000000ff961b7208 */ /* 0x000fe40002800000 */
[----:B------:R-:W-:Y:S02]  /*26fd0*/  LOP3.LUT P6, RZ, R105, 0x4, RZ, 0xc0, !PT ;  /* 0x0000000469ff7812 */ /* 0x000fe400078cc0ff */
[----:B------:R-:W-:-:S02]  /*26fe0*/  FSETP.GTU.FTZ.AND P5, PT, R95, R122, PT ;  /* 0x0000007a5f00720b */ /* 0x000fc40003fbc000 */
[----:B------:R-:W-:Y:S01]  /*26ff0*/  FSEL R25, R146, RZ, P0 ;  /* 0x000000ff92197208 */ /* 0x000fe20000000000 */
[----:B------:R-:W-:Y:S01]  /*27000*/  @P1 FADD.FTZ R24, R64, R24 ;  /* 0x0000001840181221 */ /* 0x000fe20000010000 */
[----:B------:R-:W-:Y:S01]  /*27010*/  ISETP.NE.AND P0, PT, R92, RZ, PT ;  /* 0x000000ff5c00720c */ /* 0x000fe20003f05270 */
        /* <DEDUP_REMOVED lines=13> */
.L_x_19300:
        /* <DEDUP_REMOVED lines=9> */
[C---:B------:R-:W-:Y:S02]  /*27180*/  LOP3.LUT P4, RZ, R105.reuse, 0x2, RZ, 0xc0, !PT ;  /* 0x0000000269ff7812 */ /* 0x040fe4000788c0ff */
[----:B------:R-:W-:Y:S01]  /*27190*/  SEL R129, RZ, 0x100, !P3 ;  /* 0x00000100ff817807 */ /* 0x000fe20005800000 */
[----:B------:R-:W-:Y:S01]  /*271a0*/  FADD.FTZ R123, R120, R55 ;  /* 0x00000037787b7221 */ /* 0x000fe20000010000 */
[----:B------:R-:W-:Y:S02]  /*271b0*/  LOP3.LUT P1, RZ, R105, 0x10, RZ, 0xc0, !PT ;  /* 0x0000001069ff7812 */ /* 0x000fe4000782c0ff */
[----:B------:R-:W-:Y:S01]  /*271c0*/  SEL R122, RZ, 0x1000000, !P4 ;  /* 0x01000000ff7a7807 */ /* 0x000fe20006000000 */
[----:B------:R-:W-:Y:S01]  /*271d0*/  FADD.FTZ R120, R123, R56 ;  /* 0x000000387b787221 */ /* 0x000fe20000010000 */
[----:B------:R-:W-:Y:S02]  /*271e0*/  SEL R125, RZ, 0x10000, !P5 ;  /* 0x00010000ff7d7807 */ /* 0x000fe40006800000 */
[----:B------:R-:W-:Y:S01]  /*271f0*/  SEL R124, RZ, 0x100, !P6 ;  /* 0x00000100ff7c7807 */ /* 0x000fe20007000000 */
[----:B------:R-:W-:Y:S01]  /*27200*/  FADD.FTZ R123, R120, R57 ;  /* 0x00000039787b7221 */ /* 0x000fe20000010000 */
[----:B------:R-:W-:-:S02]  /*27210*/  LOP3.LUT R129, R129, R127, R126, 0xfe, !PT ;  /* 0x0000007f81817212 */ /* 0x000fc400078efe7e */
[----:B------:R-:W-:Y:S01]  /*27220*/  LOP3.LUT R124, R124, R122, R125, 0xfe, !PT ;  /* 0x0000007a7c7c7212 */ /* 0x000fe200078efe7d */
[----:B------:R-:W-:Y:S01]  /*27230*/  FADD.FTZ R120, R123, R58 ;  /* 0x0000003a7b787221 */ /* 0x000fe20000010000 */
[----:B------:R-:W-:Y:S02]  /*27240*/  SEL R126, RZ, 0x1, !P2 ;  /* 0x00000001ff7e7807 */ /* 0x000fe40005000000 */
[----:B------:R-:W-:Y:S01]  /*27250*/  SEL R127, RZ, 0x1, !P1 ;  /* 0x00000001ff7f7807 */ /* 0x000fe20004800000 */
        /* <DEDUP_REMOVED lines=27> */
[----:B------:R-:W-:Y:S01]  /*27410*/  IMAD.WIDE.U32 R122, R151, 0x20, R110 ;  /* 0x00000020977a7825 */ /* 0x000fe200078e006e */
[----:B------:R-:W-:Y:S02]  /*27420*/  LOP3.LUT R111, R129, R126, RZ, 0xfc, !PT ;  /* 0x0000007e816f7212 */ /* 0x000fe400078efcff */
[----:B------:R-:W-:Y:S01]  /*27430*/  LOP3.LUT R110, R124, R127, RZ, 0xfc, !PT ;  /* 0x0000007f7c6e7212 */ /* 0x000fe200078efcff */
[----:B------:R-:W-:Y:S01]  /*27440*/  FADD.FTZ R125, R120, R25 ;  /* 0x00000019787d7221 */ /* 0x000fe20000010000 */
[----:B------:R0:W-:Y:S03]  /*27450*/  STG.E.128 desc[UR6][R122.64], R24 ;  /* 0x000000187a007986 */ /* 0x0001e6000c101d06 */
[----:B------:R-:W-:Y:S01]  /*27460*/  FADD.FTZ R120, R125, R26 ;  /* 0x0000001a7d787221 */ /* 0x000fe20000010000 */
[----:B------:R0:W-:Y:S03]  /*27470*/  STG.E.128 desc[UR6][R122.64+0x10], R92 ;  /* 0x0000105c7a007986 */ /* 0x0001e6000c101d06 */
[----:B------:R-:W-:Y:S01]  /*27480*/  FADD.FTZ R125, R120, R27 ;  /* 0x0000001b787d7221 */ /* 0x000fe20000010000 */
[----:B------:R0:W-:Y:S03]  /*27490*/  STG.E.64 desc[UR6][R112.64], R110 ;  /* 0x0000006e70007986 */ /* 0x0001e6000c101b06 */
[----:B------:R-:W-:-:S04]  /*274a0*/  FADD.FTZ R120, R125, R92 ;  /* 0x0000005c7d787221 */ /* 0x000fc80000010000 */
[----:B------:R-:W-:-:S04]  /*274b0*/  FADD.FTZ R125, R120, R93 ;  /* 0x0000005d787d7221 */ /* 0x000fc80000010000 */
[----:B------:R-:W-:Y:S01]  /*274c0*/  FADD.FTZ R120, R125, R94 ;  /* 0x0000005e7d787221 */ /* 0x000fe20000010000 */
        /* <DEDUP_REMOVED lines=21> */
.L_x_19341:
[----:B------:R-:W-:Y:S01]  /*27620*/  UMOV UR13, 0xffffffff ;  /* 0xffffffff000d7882 */ /* 0x000fe20000000000 */
[----:B------:R-:W-:Y:S02]  /*27630*/  FADD.FTZ R120, R120, R95 ;  /* 0x0000005f78787221 */ /* 0x000fe40000010000 */
[----:B------:R-:W-:Y:S05]  /*27640*/  BRA.DIV UR13, `(.L_x_19342) ;  /* 0x000000160d7c7947 */ /* 0x000fea000b800000 */
[----:B01----:R-:W0:Y:S01]  /*27650*/  SHFL.BFLY PT, R111, R120, 0x1, 0x1f ;  /* 0x0c201f00786f7f89 */ /* 0x003e2200000e0000 */
        /* <DEDUP_REMOVED lines=100> */
.L_x_19355:
        /* <DEDUP_REMOVED lines=10> */
[C---:B0-----:R-:W-:Y:S01]  /*27d40*/  FADD.FTZ R122, -R110.reuse, R53 ;  /* 0x000000356e7a7221 */ /* 0x041fe20000010100 */
[C---:B------:R-:W-:Y:S01]  /*27d50*/  FADD.FTZ R53, -R110.reuse, R56 ;  /* 0x000000386e357221 */ /* 0x040fe20000010100 */
        /* <DEDUP_REMOVED lines=8> */
[----:B------:R-:W-:Y:S01]  /*27de0*/  FADD.FTZ R150, -R110, R30 ;  /* 0x0000001e6e967221 */ /* 0x000fe20000010100 */
[----:B------:R-:W-:-:S02]  /*27df0*/  HADD2.F32 R25, -RZ, R102.H0_H0 ;  /* 0x20000066ff197230 */ /* 0x000fc40000004100 */
[C---:B------:R-:W-:Y:S01]  /*27e00*/  FADD.FTZ R136, -R110.reuse, R54 ;  /* 0x000000366e887221 */ /* 0x040fe20000010100 */
[----:B------:R-:W-:Y:S02]  /*27e10*/  HADD2.F32 R27, -RZ, R88.H0_H0 ;  /* 0x20000058ff1b7230 */ /* 0x000fe40000004100 */
[C---:B------:R-:W-:Y:S01]  /*27e20*/  FADD.FTZ R160, -R110.reuse, R44 ;  /* 0x0000002c6ea07221 */ /* 0x040fe20000010100 */
[C---:B------:R-:W-:Y:S01]  /*27e30*/  FADD.FTZ R148, -R110.reuse, R34 ;  /* 0x000000226e947221 */ /* 0x040fe20000010100 */
[C---:B------:R-:W-:Y:S01]  /*27e40*/  FADD.FTZ R44, -R110.reuse, R26 ;  /* 0x0000001a6e2c7221 */ /* 0x040fe20000010100 */
[C---:B------:R-:W-:Y:S01]  /*27e50*/  FADD.FTZ R154, -R110.reuse, R31 ;  /* 0x0000001f6e9a7221 */ /* 0x040fe20000010100 */
[----:B------:R-:W-:Y:S02]  /*27e60*/  HADD2.F32 R26, -RZ, R102.H1_H1 ;  /* 0x30000066ff1a7230 */ /* 0x000fe40000004100 */
[----:B------:R-:W-:Y:S01]  /*27e70*/  FADD.FTZ R128, -R110, R42 ;  /* 0x0000002a6e807221 */ /* 0x000fe20000010100 */
[----:B------:R-:W-:-:S02]  /*27e80*/  HADD2.F32 R34, -RZ, R88.H1_H1 ;  /* 0x30000058ff227230 */ /* 0x000fc40000004100 */
[C---:B0-----:R-:W-:Y:S01]  /*27e90*/  FMUL.FTZ R30, R37.reuse, R123 ;  /* 0x0000007b251e7220 */ /* 0x041fe20000410000 */
[C---:B------:R-:W-:Y:S01]  /*27ea0*/  FADD.FTZ R158, -R110.reuse, R36 ;  /* 0x000000246e9e7221 */ /* 0x040fe20000010100 */
[----:B------:R-:W-:Y:S01]  /*27eb0*/  FADD.FTZ R52, -R110, R92 ;  /* 0x0000005c6e347221 */ /* 0x000fe20000010100 */
[C---:B------:R-:W-:Y:S01]  /*27ec0*/  FMUL.FTZ R31, R37.reuse, R122 ;  /* 0x0000007a251f7220 */ /* 0x040fe20000410000 */
[----:B------:R-:W-:Y:S01]  /*27ed0*/  FFMA.FTZ R30, R30, R25, R27 ;  /* 0x000000191e1e7223 */ /* 0x000fe2000001001b */
[----:B------:R-:W-:Y:S02]  /*27ee0*/  HADD2.F32 R25, -RZ, R99.H0_H0 ;  /* 0x20000063ff197230 */ /* 0x000fe40000004100 */
[----:B------:R-:W-:Y:S01]  /*27ef0*/  FADD.FTZ R156, -R110, R39 ;  /* 0x000000276e9c7221 */ /* 0x000fe20000010100 */
[----:B------:R-:W-:Y:S02]  /*27f00*/  HADD2.F32 R27, -RZ, R89.H0_H0 ;  /* 0x20000059ff1b7230 */ /* 0x000fe40000004100 */
[----:B------:R-:W-:Y:S01]  /*27f10*/  FMUL.FTZ R36, R37, R136 ;  /* 0x0000008825247220 */ /* 0x000fe20000410000 */
[----:B------:R-:W-:-:S02]  /*27f20*/  HADD2.F32 R42, -RZ, R98.H0_H0 ;  /* 0x20000062ff2a7230 */ /* 0x000fc40000004100 */
[C---:B------:R-:W-:Y:S01]  /*27f30*/  FADD.FTZ R144, -R110.reuse, R55 ;  /* 0x000000376e907221 */ /* 0x040fe20000010100 */
[----:B------:R-:W-:Y:S02]  /*27f40*/  HADD2.F32 R92, -RZ, R90.H0_H0 ;  /* 0x2000005aff5c7230 */ /* 0x000fe40000004100 */
[C---:B------:R-:W-:Y:S01]  /*27f50*/  FADD.FTZ R146, -R110.reuse, R59 ;  /* 0x0000003b6e927221 */ /* 0x040fe20000010100 */
[----:B------:R-:W-:Y:S01]  /*27f60*/  FMUL.FTZ R39, R37, R53 ;  /* 0x0000003525277220 */ /* 0x000fe20000410000 */
[C---:B------:R-:W-:Y:S01]  /*27f70*/  FADD.FTZ R54, -R110.reuse, R57 ;  /* 0x000000396e367221 */ /* 0x040fe20000010100 */
[C---:B------:R-:W-:Y:S01]  /*27f80*/  FADD.FTZ R164, -R110.reuse, R48 ;  /* 0x000000306ea47221 */ /* 0x040fe20000010100 */
[C---:B------:R-:W-:Y:S01]  /*27f90*/  FADD.FTZ R162, -R110.reuse, R40 ;  /* 0x000000286ea27221 */ /* 0x040fe20000010100 */
[C---:B------:R-:W-:Y:S01]  /*27fa0*/  FADD.FTZ R124, -R110.reuse, R38 ;  /* 0x000000266e7c7221 */ /* 0x040fe20000010100 */
[----:B------:R-:W-:Y:S01]  /*27fb0*/  FFMA.FTZ R31, R31, R26, R34 ;  /* 0x0000001a1f1f7223 */ /* 0x000fe20000010022 */
        /* <DEDUP_REMOVED lines=8> */
[----:B------:R-:W-:Y:S01]  /*28040*/  FADD.FTZ R33, -R110, R28 ;  /* 0x0000001c6e217221 */ /* 0x000fe20000010100 */
[----:B------:R-:W-:Y:S02]  /*28050*/  HADD2.F32 R26, -RZ, R97.H1_H1 ;  /* 0x30000061ff1a7230 */ /* 0x000fe40000004100 */
[----:B------:R-:W-:Y:S01]  /*28060*/  FMUL.FTZ R35, R37, R144 ;  /* 0x0000009025237220 */ /* 0x000fe20000410000 */
[----:B------:R-:W-:Y:S02]  /*28070*/  HADD2.F32 R34, -RZ, R91.H1_H1 ;  /* 0x3000005bff227230 */ /* 0x000fe40000004100 */
[----:B------:R-:W-:Y:S01]  /*28080*/  FFMA.FTZ R39, R39, R42, R92 ;  /* 0x0000002a27277223 */ /* 0x000fe2000001005c */
[----:B------:R-:W-:-:S02]  /*28090*/  HADD2.F32 R25, -RZ, R98.H1_H1 ;  /* 0x30000062ff197230 */ /* 0x000fc40000004100 */
[C---:B------:R-:W-:Y:S01]  /*280a0*/  FMUL.FTZ R55, R37.reuse, R146 ;  /* 0x0000009225377220 */ /* 0x040fe20000410000 */
[----:B------:R-:W-:Y:S02]  /*280b0*/  HADD2.F32 R27, -RZ, R90.H1_H1 ;  /* 0x3000005aff1b7230 */ /* 0x000fe40000004100 */
[C---:B------:R-:W-:Y:S01]  /*280c0*/  FADD.FTZ R58, -R110.reuse, R41 ;  /* 0x000000296e3a7221 */ /* 0x040fe20000010100 */
[----:B------:R-:W-:Y:S02]  /*280d0*/  HADD2.F32 R43, -RZ, R21.H0_H0 ;  /* 0x20000015ff2b7230 */ /* 0x000fe40000004100 */
[----:B------:R-:W-:Y:S01]  /*280e0*/  FADD.FTZ R28, -R110, R29 ;  /* 0x0000001d6e1c7221 */ /* 0x000fe20000010100 */
[----:B------:R-:W-:Y:S02]  /*280f0*/  HADD2.F32 R47, -RZ, R84.H0_H0 ;  /* 0x20000054ff2f7230 */ /* 0x000fe40000004100 */
[C---:B------:R-:W-:Y:S01]  /*28100*/  FMUL.FTZ R42, R37.reuse, R54 ;  /* 0x00000036252a7220 */ /* 0x040fe20000410000 */
[----:B------:R-:W-:Y:S01]  /*28110*/  FMUL.FTZ R164, R37, R164 ;  /* 0x000000a425a47220 */ /* 0x000fe20000410000 */
[----:B------:R-:W-:-:S02]  /*28120*/  HADD2.F32 R29, -RZ, R97.H0_H0 ;  /* 0x20000061ff1d7230 */ /* 0x000fc40000004100 */
[C---:B------:R-:W-:Y:S01]  /*28130*/  FADD.FTZ R140, -R110.reuse, R51 ;  /* 0x000000336e8c7221 */ /* 0x040fe20000010100 */
[----:B------:R-:W-:Y:S02]  /*28140*/  HADD2.F32 R41, -RZ, R91.H0_H0 ;  /* 0x2000005bff297230 */ /* 0x000fe40000004100 */
[----:B------:R-:W-:Y:S01]  /*28150*/  FMUL.FTZ R92, R37, R134 ;  /* 0x00000086255c7220 */ /* 0x000fe20000410000 */
[----:B------:R-:W-:Y:S01]  /*28160*/  FADD.FTZ R112, -R110, R49 ;  /* 0x000000316e707221 */ /* 0x000fe20000010100 */
[----:B------:R-:W-:Y:S01]  /*28170*/  FFMA.FTZ R35, R35, R38, R40 ;  /* 0x0000002623237223 */ /* 0x000fe20000010028 */
[----:B------:R-:W-:Y:S01]  /*28180*/  FFMA.FTZ R55, R55, R26, R34 ;  /* 0x0000001a37377223 */ /* 0x000fe20000010022 */
[----:B------:R-:W-:Y:S01]  /*28190*/  FFMA.FTZ R42, R42, R25, R27 ;  /* 0x000000192a2a7223 */ /* 0x000fe2000001001b */
        /* <DEDUP_REMOVED lines=8> */
[----:B------:R-:W-:Y:S01]  /*28220*/  FMUL.FTZ R41, R37, R112 ;  /* 0x0000007025297220 */ /* 0x000fe20000410000 */
[----:B------:R-:W-:Y:S02]  /*28230*/  HADD2.F32 R26, -RZ, R21.H1_H1 ;  /* 0x30000015ff1a7230 */ /* 0x000fe40000004100 */
[----:B------:R-:W-:Y:S01]  /*28240*/  FADD.FTZ R132, -R110, R46 ;  /* 0x0000002e6e847221 */ /* 0x000fe20000010100 */
[----:B------:R-:W-:-:S02]  /*28250*/  HADD2.F32 R38, -RZ, R84.H1_H1 ;  /* 0x30000054ff267230 */ /* 0x000fc40000004100 */
[----:B------:R-:W-:Y:S01]  /*28260*/  FFMA.FTZ R43, R43, R40, R54 ;  /* 0x000000282b2b7223 */ /* 0x000fe20000010036 */
[----:B------:R-:W-:Y:S01]  /*28270*/  FFMA.FTZ R40, R140, R25, R27 ;  /* 0x000000198c287223 */ /* 0x000fe2000001001b */
[C---:B------:R-:W-:Y:S01]  /*28280*/  FADD.FTZ R24, -R110.reuse, R24 ;  /* 0x000000186e187221 */ /* 0x040fe20000010100 */
[C---:B------:R-:W-:Y:S01]  /*28290*/  FADD.FTZ R46, -R110.reuse, R93 ;  /* 0x0000005d6e2e7221 */ /* 0x040fe20000010100 */
[C---:B------:R-:W-:Y:S01]  /*282a0*/  FADD.FTZ R94, -R110.reuse, R94 ;  /* 0x0000005e6e5e7221 */ /* 0x040fe20000010100 */
[----:B------:R-:W-:Y:S01]  /*282b0*/  FADD.FTZ R48, -R110, R95 ;  /* 0x0000005f6e307221 */ /* 0x000fe20000010100 */
[----:B------:R-:W-:Y:S01]  /*282c0*/  FFMA.FTZ R41, R41, R26, R38 ;  /* 0x0000001a29297223 */ /* 0x000fe20000010026 */
[----:B------:R-:W-:Y:S02]  /*282d0*/  HADD2.F32 R25, -RZ, R18.H1_H1 ;  /* 0x30000012ff197230 */ /* 0x000fe40000004100 */
[----:B------:R-:W-:Y:S01]  /*282e0*/  FMUL.FTZ R113, R37, R120 ;  /* 0x0000007825717220 */ /* 0x000fe20000410000 */
[----:B------:R-:W-:-:S02]  /*282f0*/  HADD2.F32 R27, -RZ, R87.H1_H1 ;  /* 0x30000057ff1b7230 */ /* 0x000fc40000004100 */
[C---:B------:R-:W-:Y:S01]  /*28300*/  FMUL.FTZ R120, R37.reuse, R142 ;  /* 0x0000008e25787220 */ /* 0x040fe20000410000 */
        /* <DEDUP_REMOVED lines=15> */
[----:B------:R-:W-:Y:S01]  /*28400*/  FMUL.FTZ R160, R37, R160 ;  /* 0x000000a025a07220 */ /* 0x000fe20000410000 */
        /* <DEDUP_REMOVED lines=12> */
[----:B------:R-:W-:Y:S02]  /*284d0*/  HADD2.F32 R26, -RZ, R14.H1_H1 ;  /* 0x3000000eff1a7230 */ /* 0x000fe40000004100 */
[----:B------:R-:W-:Y:S01]  /*284e0*/  FMUL.FTZ R45, R37, R45 ;  /* 0x0000002d252d7220 */ /* 0x000fe20000410000 */
[----:B------:R-:W-:-:S02]  /*284f0*/  HADD2.F32 R110, -RZ, R83.H1_H1 ;  /* 0x30000053ff6e7230 */ /* 0x000fc40000004100 */
[C---:B------:R-:W-:Y:S01]  /*28500*/  FMUL.FTZ R93, R37.reuse, R158 ;  /* 0x0000009e255d7220 */ /* 0x040fe20000410000 */
[----:B------:R-:W-:Y:S02]  /*28510*/  HADD2.F32 R112, -RZ, R13.H0_H0 ;  /* 0x2000000dff707230 */ /* 0x000fe40000004100 */
[----:B------:R-:W-:Y:S01]  /*28520*/  FMUL.FTZ R162, R37, R162 ;  /* 0x000000a225a27220 */ /* 0x000fe20000410000 */
[----:B------:R-:W-:Y:S02]  /*28530*/  HADD2.F32 R128, -RZ, R76.H0_H0 ;  /* 0x2000004cff807230 */ /* 0x000fe40000004100 */
[----:B------:R-:W-:Y:S01]  /*28540*/  FFMA.FTZ R122, R56, R25, R27 ;  /* 0x00000019387a7223 */ /* 0x000fe2000001001b */
[----:B------:R-:W-:Y:S02]  /*28550*/  HADD2.F32 R130, -RZ, R15.H0_H0 ;  /* 0x2000000fff827230 */ /* 0x000fe40000004100 */
[----:B------:R-:W-:Y:S01]  /*28560*/  FFMA.FTZ R127, R127, R26, R110 ;  /* 0x0000001a7f7f7223 */ /* 0x000fe2000001006e */
[----:B------:R-:W-:-:S02]  /*28570*/  HADD2.F32 R132, -RZ, R82.H0_H0 ;  /* 0x20000052ff847230 */ /* 0x000fc40000004100 */
[----:B------:R-:W-:Y:S01]  /*28580*/  FFMA.FTZ R56, R45, R112, R128 ;  /* 0x000000702d387223 */ /* 0x000fe20000010080 */
[----:B------:R-:W-:Y:S02]  /*28590*/  HADD2.F32 R29, -RZ, R17.H0_H0 ;  /* 0x20000011ff1d7230 */ /* 0x000fe40000004100 */
[----:B------:R-:W-:Y:S01]  /*285a0*/  FMUL.FTZ R95, R37, R126 ;  /* 0x0000007e255f7220 */ /* 0x000fe20000410000 */
[----:B------:R-:W-:Y:S02]  /*285b0*/  HADD2.F32 R47, -RZ, R80.H0_H0 ;  /* 0x20000050ff2f7230 */ /* 0x000fe40000004100 */
[----:B------:R-:W-:Y:S01]  /*285c0*/  FFMA.FTZ R93, R93, R130, R132 ;  /* 0x000000825d5d7223 */ /* 0x000fe20000010084 */
[----:B------:R-:W-:Y:S02]  /*285d0*/  HADD2.F32 R26, -RZ, R13.H1_H1 ;  /* 0x3000000dff1a7230 */ /* 0x000fe40000004100 */
[----:B------:R-:W-:Y:S01]  /*285e0*/  FMUL.FTZ R123, R37, R148 ;  /* 0x00000094257b7220 */ /* 0x000fe20000410000 */
[----:B------:R-:W-:-:S02]  /*285f0*/  HADD2.F32 R110, -RZ, R76.H1_H1 ;  /* 0x3000004cff6e7230 */ /* 0x000fc40000004100 */
[----:B------:R-:W-:Y:S01]  /*28600*/  FFMA.FTZ R38, R162, R29, R47 ;  /* 0x0000001da2267223 */ /* 0x000fe2000001002f */
[--C-:B------:R-:W-:Y:S02]  /*28610*/  HADD2.F32 R112, -RZ, R12.reuse.H0_H0 ;  /* 0x2000000cff707230 */ /* 0x100fe40000004100 */
[C---:B------:R-:W-:Y:S01]  /*28620*/  FMUL.FTZ R152, R37.reuse, R152 ;  /* 0x0000009825987220 */ /* 0x040fe20000410000 */
[--C-:B------:R-:W-:Y:S02]  /*28630*/  HADD2.F32 R128, -RZ, R77.reuse.H0_H0 ;  /* 0x2000004dff807230 */ /* 0x100fe40000004100 */
[C---:B------:R-:W-:Y:S01]  /*28640*/  FMUL.FTZ R33, R37.reuse, R33 ;  /* 0x0000002125217220 */ /* 0x040fe20000410000 */
[----:B------:R-:W-:Y:S02]  /*28650*/  HADD2.F32 R25, -RZ, R12.H1_H1 ;  /* 0x3000000cff197230 */ /* 0x000fe40000004100 */
[----:B------:R-:W-:Y:S01]  /*28660*/  FMUL.FTZ R124, R37, R124 ;  /* 0x0000007c257c7220 */ /* 0x000fe20000410000 */
[----:B------:R-:W-:-:S02]  /*28670*/  HADD2.F32 R27, -RZ, R77.H1_H1 ;  /* 0x3000004dff1b7230 */ /* 0x000fc40000004100 */
[----:B------:R-:W-:Y:S01]  /*28680*/  FFMA.FTZ R95, R95, R26, R110 ;  /* 0x0000001a5f5f7223 */ /* 0x000fe2000001006e */
        /* <DEDUP_REMOVED lines=14> */
[----:B------:R-:W-:-:S02]  /*28770*/  HADD2.F32 R33, -RZ, R8.H0_H0 ;  /* 0x20000008ff217230 */ /* 0x000fc40000004100 */
[----:B------:R-:W-:Y:S01]  /*28780*/  FMUL.FTZ R128, R37, R150 ;  /* 0x0000009625807220 */ /* 0x000fe20000410000 */
[----:B------:R-:W-:Y:S02]  /*28790*/  HADD2.F32 R45, -RZ, R72.H0_H0 ;  /* 0x20000048ff2d7230 */ /* 0x000fe40000004100 */
[----:B------:R-:W-:Y:S01]  /*287a0*/  FFMA.FTZ R131, R131, R26, R110 ;  /* 0x0000001a83837223 */ /* 0x000fe2000001006e */
[----:B------:R-:W-:Y:S02]  /*287b0*/  HADD2.F32 R27, -RZ, R9.H0_H0 ;  /* 0x20000009ff1b7230 */ /* 0x000fe40000004100 */
[----:B------:R-:W-:Y:S01]  /*287c0*/  FFMA.FTZ R129, R28, R129, R25 ;  /* 0x000000811c817223 */ /* 0x000fe20000010019 */
[----:B------:R-:W-:Y:S02]  /*287d0*/  HADD2.F32 R29, -RZ, R79.H0_H0 ;  /* 0x2000004fff1d7230 */ /* 0x000fe40000004100 */
[----:B------:R-:W-:Y:S01]  /*287e0*/  FFMA.FTZ R110, R24, R33, R45 ;  /* 0x00000021186e7223 */ /* 0x000fe2000001002d */
[----:B------:R-:W-:Y:S01]  /*287f0*/  HADD2.F32 R45, -RZ, R7.H0_H0 ;  /* 0x20000007ff2d7230 */ /* 0x000fe20000004100 */
[----:B------:R-:W0:Y:S01]  /*28800*/  LDC.64 R24, c[0x0][0x428] ;  /* 0x00010a00ff187b82 */ /* 0x000e220000000a00 */
[----:B------:R-:W-:-:S02]  /*28810*/  HADD2.F32 R47, -RZ, R73.H0_H0 ;  /* 0x20000049ff2f7230 */ /* 0x000fc40000004100 */
[----:B------:R-:W-:Y:S01]  /*28820*/  FFMA.FTZ R128, R128, R27, R29 ;  /* 0x0000001b80807223 */ /* 0x000fe2000001001d */
[----:B------:R-:W-:Y:S02]  /*28830*/  HADD2.F32 R49, -RZ, R73.H1_H1 ;  /* 0x30000049ff317230 */ /* 0x000fe40000004100 */
[C---:B------:R-:W-:Y:S01]  /*28840*/  FMUL.FTZ R44, R37.reuse, R44 ;  /* 0x0000002c252c7220 */ /* 0x040fe20000410000 */
[----:B------:R-:W-:Y:S02]  /*28850*/  HADD2.F32 R51, -RZ, R6.H0_H0 ;  /* 0x20000006ff337230 */ /* 0x000fe40000004100 */
[C---:B------:R-:W-:Y:S01]  /*28860*/  FMUL.FTZ R50, R37.reuse, R50 ;  /* 0x0000003225327220 */ /* 0x040fe20000410000 */
[----:B------:R-:W-:Y:S01]  /*28870*/  HADD2.F32 R53, -RZ, R74.H0_H0 ;  /* 0x2000004aff357230 */ /* 0x000fe20000004100 */
[----:B------:R-:W1:Y:S01]  /*28880*/  @!P1 LDC.64 R26, c[0x0][0x3c8] ;  /* 0x0000f200ff1a9b82 */ /* 0x000e620000000a00 */
[----:B------:R-:W-:Y:S01]  /*28890*/  FMUL.FTZ R52, R37, R52 ;  /* 0x0000003425347220 */ /* 0x000fe20000410000 */
[----:B------:R-:W-:Y:S01]  /*288a0*/  FFMA.FTZ R130, R44, R45, R47 ;  /* 0x0000002d2c827223 */ /* 0x000fe2000001002f */
[----:B------:R-:W-:Y:S01]  /*288b0*/  FFMA.FTZ R135, R50, R135, R49 ;  /* 0x0000008732877223 */ /* 0x000fe20000010031 */
[----:B------:R-:W-:-:S02]  /*288c0*/  HADD2.F32 R45, -RZ, R6.H1_H1 ;  /* 0x30000006ff2d7230 */ /* 0x000fc40000004100 */
[----:B------:R-:W-:Y:S01]  /*288d0*/  FFMA.FTZ R132, R52, R51, R53 ;  /* 0x0000003334847223 */ /* 0x000fe20000010035 */
[----:B------:R-:W-:Y:S02]  /*288e0*/  HADD2.F32 R47, -RZ, R74.H1_H1 ;  /* 0x3000004aff2f7230 */ /* 0x000fe40000004100 */
[C---:B------:R-:W-:Y:S01]  /*288f0*/  FMUL.FTZ R46, R37.reuse, R46 ;  /* 0x0000002e252e7220 */ /* 0x040fe20000410000 */
[----:B------:R-:W2:Y:S01]  /*28900*/  @!P1 LDC.64 R28, c[0x0][0x3c0] ;  /* 0x0000f000ff1c9b82 */ /* 0x000ea20000000a00 */
[----:B------:R-:W-:Y:S02]  /*28910*/  HADD2.F32 R49, -RZ, R5.H0_H0 ;  /* 0x20000005ff317230 */ /* 0x000fe40000004100 */
[C---:B------:R-:W-:Y:S01]  /*28920*/  FMUL.FTZ R94, R37.reuse, R94 ;  /* 0x0000005e255e7220 */ /* 0x040fe20000410000 */
[----:B------:R-:W-:Y:S02]  /*28930*/  HADD2.F32 R51, -RZ, R75.H0_H0 ;  /* 0x2000004bff337230 */ /* 0x000fe40000004100 */
[----:B------:R-:W-:Y:S01]  /*28940*/  FMUL.FTZ R48, R37, R48 ;  /* 0x0000003025307220 */ /* 0x000fe20000410000 */
[----:B------:R-:W-:-:S02]  /*28950*/  HADD2.F32 R53, -RZ, R5.H1_H1 ;  /* 0x30000005ff357230 */ /* 0x000fc40000004100 */
[----:B------:R-:W-:Y:S01]  /*28960*/  FMUL.FTZ R32, R37, R32 ;  /* 0x0000002025207220 */ /* 0x000fe20000410000 */
[----:B------:R-:W-:Y:S02]  /*28970*/  HADD2.F32 R133, -RZ, R8.H1_H1 ;  /* 0x30000008ff857230 */ /* 0x000fe40000004100 */
[----:B------:R-:W-:Y:S01]  /*28980*/  FFMA.FTZ R137, R46, R45, R47 ;  /* 0x0000002d2e897223 */ /* 0x000fe2000001002f */
[----:B------:R-:W-:Y:S02]  /*28990*/  HADD2.F32 R33, -RZ, R72.H1_H1 ;  /* 0x30000048ff217230 */ /* 0x000fe40000004100 */
[----:B------:R-:W-:Y:S01]  /*289a0*/  FFMA.FTZ R94, R94, R49, R51 ;  /* 0x000000315e5e7223 */ /* 0x000fe20000010033 */
[----:B------:R-:W-:Y:S01]  /*289b0*/  FFMA.FTZ R139, R48, R53, R139 ;  /* 0x00000035308b7223 */ /* 0x000fe2000001008b */
[----:B0-----:R-:W-:-:S04]  /*289c0*/  IMAD.WIDE.U32 R44, R121, 0x10, R24 ;  /* 0x00000010792c7825 */ /* 0x001fc800078e0018 */
[----:B------:R-:W-:Y:S01]  /*289d0*/  FFMA.FTZ R133, R32, R133, R33 ;  /* 0x0000008520857223 */ /* 0x000fe20000010021 */
[----:B------:R-:W-:-:S04]  /*289e0*/  IMAD.WIDE.U32 R46, R143, 0x10, R24 ;  /* 0x000000108f2e7825 */ /* 0x000fc800078e0018 */
[----:B------:R-:W-:-:S04]  /*289f0*/  IMAD.WIDE.U32 R48, R147, 0x10, R24 ;  /* 0x0000001093307825 */ /* 0x000fc800078e0018 */
[----:B------:R-:W-:-:S04]  /*28a00*/  IMAD.WIDE.U32 R50, R149, 0x10, R24 ;  /* 0x0000001095327825 */ /* 0x000fc800078e0018 */
[----:B------:R-:W-:Y:S01]  /*28a10*/  IMAD.WIDE.U32 R52, R151, 0x10, R24 ;  /* 0x0000001097347825 */ /* 0x000fe200078e0018 */
[----:B------:R-:W-:Y:S02]  /*28a20*/  F2FP.F16.F32.PACK_AB R24, R31, R30 ;  /* 0x0000001e1f18723e */ /* 0x000fe400000000ff */
[----:B------:R-:W-:Y:S01]  /*28a30*/  F2FP.F16.F32.PACK_AB R30, R113, R54 ;  /* 0x00000036711e723e */ /* 0x000fe200000000ff */
[----:B-1----:R-:W-:Y:S01]  /*28a40*/  @!P1 IMAD.WIDE R32, R103, 0x4, R26 ;  /* 0x0000000467209825 */ /* 0x002fe200078e021a */
[----:B------:R-:W-:Y:S02]  /*28a50*/  F2FP.F16.F32.PACK_AB R27, R55, R92 ;  /* 0x0000005c371b723e */ /* 0x000fe400000000ff */
[----:B------:R-:W0:Y:S01]  /*28a60*/  LDC.64 R54, c[0x0][0x380] ;  /* 0x0000e000ff367b82 */ /* 0x000e220000000a00 */
[----:B--2---:R-:W-:Y:S01]  /*28a70*/  @!P1 IMAD.WIDE R28, R103, 0x4, R28 ;  /* 0x00000004671c9825 */ /* 0x004fe200078e021c */
[----:B------:R-:W-:Y:S02]  /*28a80*/  F2FP.F16.F32.PACK_AB R26, R42, R39 ;  /* 0x000000272a1a723e */ /* 0x000fe400000000ff */
[----:B------:R-:W-:-:S02]  /*28a90*/  F2FP.F16.F32.PACK_AB R25, R35, R36 ;  /* 0x000000242319723e */ /* 0x000fc400000000ff */
[----:B------:R1:W-:Y:S01]  /*28aa0*/  @!P1 STG.E desc[UR6][R28.64], R111 ;  /* 0x0000006f1c009986 */ /* 0x0003e2000c101906 */
[----:B------:R-:W-:Y:S02]  /*28ab0*/  F2FP.F16.F32.PACK_AB R31, R120, R125 ;  /* 0x0000007d781f723e */ /* 0x000fe400000000ff */
[----:B------:R-:W-:Y:S01]  /*28ac0*/  F2FP.F16.F32.PACK_AB R35, R127, R124 ;  /* 0x0000007c7f23723e */ /* 0x000fe200000000ff */
[----:B------:R2:W-:Y:S01]  /*28ad0*/  @!P1 STG.E desc[UR6][R32.64], R37 ;  /* 0x0000002520009986 */ /* 0x0005e2000c101906 */
[----:B------:R-:W-:Y:S02]  /*28ae0*/  F2FP.F16.F32.PACK_AB R39, R131, R128 ;  /* 0x000000808327723e */ /* 0x000fe400000000ff */
[----:B------:R-:W-:Y:S01]  /*28af0*/  F2FP.F16.F32.PACK_AB R36, R95, R56 ;  /* 0x000000385f24723e */ /* 0x000fe200000000ff */
[----:B------:R3:W-:Y:S01]  /*28b00*/  STG.E.128 desc[UR6][R44.64], R24 ;  /* 0x000000182c007986 */ /* 0x0007e2000c101d06 */
[----:B------:R-:W-:Y:S02]  /*28b10*/  F2FP.F16.F32.PACK_AB R42, R137, R132 ;  /* 0x00000084892a723e */ /* 0x000fe400000000ff */
[----:B-1----:R-:W-:-:S02]  /*28b20*/  F2FP.F16.F32.PACK_AB R29, R40, R43 ;  /* 0x0000002b281d723e */ /* 0x002fc400000000ff */
[----:B------:R-:W-:Y:S02]  /*28b30*/  F2FP.F16.F32.PACK_AB R28, R41, R34 ;  /* 0x00000022291c723e */ /* 0x000fe400000000ff */
[----:B------:R-:W-:Y:S02]  /*28b40*/  F2FP.F16.F32.PACK_AB R34, R122, R93 ;  /* 0x0000005d7a22723e */ /* 0x000fe400000000ff */
[----:B--2---:R-:W-:Y:S01]  /*28b50*/  F2FP.F16.F32.PACK_AB R33, R58, R59 ;  /* 0x0000003b3a21723e */ /* 0x004fe200000000ff */
[----:B------:R3:W-:Y:S01]  /*28b60*/  STG.E.128 desc[UR6][R46.64], R28 ;  /* 0x0000001c2e007986 */ /* 0x0007e2000c101d06 */
[----:B------:R-:W-:Y:S01]  /*28b70*/  F2FP.F16.F32.PACK_AB R32, R57, R38 ;  /* 0x000000263920723e */ /* 0x000fe200000000ff */
[----:B0-----:R-:W-:Y:S01]  /*28b80*/  IMAD R103, R54, 0x4, R103 ;  /* 0x0000000436677824 */ /* 0x001fe200078e0267 */
[----:B------:R-:W-:Y:S02]  /*28b90*/  F2FP.F16.F32.PACK_AB R38, R129, R126 ;  /* 0x0000007e8126723e */ /* 0x000fe400000000ff */
[----:B------:R-:W-:Y:S01]  /*28ba0*/  F2FP.F16.F32.PACK_AB R37, R112, R123 ;  /* 0x0000007b7025723e */ /* 0x000fe200000000ff */
[----:B------:R3:W-:Y:S01]  /*28bb0*/  STG.E.128 desc[UR6][R48.64], R32 ;  /* 0x0000002030007986 */ /* 0x0007e2000c101d06 */
[----:B------:R-:W-:-:S02]  /*28bc0*/  F2FP.F16.F32.PACK_AB R43, R139, R94 ;  /* 0x0000005e8b2b723e */ /* 0x000fc400000000ff */
[----:B------:R-:W-:Y:S01]  /*28bd0*/  F2FP.F16.F32.PACK_AB R41, R135, R130 ;  /* 0x000000828729723e */ /* 0x000fe200000000ff */
[----:B------:R3:W-:Y:S01]  /*28be0*/  STG.E.128 desc[UR6][R50.64], R36 ;  /* 0x0000002432007986 */ /* 0x0007e2000c101d06 */
[----:B------:R-:W-:Y:S02]  /*28bf0*/  F2FP.F16.F32.PACK_AB R40, R133, R110 ;  /* 0x0000006e8528723e */ /* 0x000fe400000000ff */
[----:B------:R-:W-:-:S03]  /*28c00*/  ISETP.GE.AND P1, PT, R103, R55, PT ;  /* 0x000000376700720c */ /* 0x000fc60003f26270 */
[----:B------:R3:W-:Y:S10]  /*28c10*/  STG.E.128 desc[UR6][R52.64], R40 ;  /* 0x0000002834007986 */ /* 0x0007f4000c101d06 */
[----:B------:R-:W-:Y:S05]  /*28c20*/  @!P1 BRA `(.L_x_19343) ;  /* 0xfffffd7c00dc9947 */ /* 0x000fea000383ffff */
[----:B------:R-:W-:Y:S05]  /*28c30*/  EXIT ;  /* 0x000000000000794d */ /* 0x000fea0003800000 */
.L_x_19342:
[----:B------:R-:W-:Y:S01]  /*28c40*/  HFMA2 R129, -RZ, RZ, 0, 1.847743988037109375e-06 ;  /* 0x0000001fff817431 */ /* 0x000fe200000001ff */
[----:B------:R-:W-:Y:S01]  /*28c50*/  BSSY B0, `(.L_x_19344) ;  /* 0x0000007000007945 */ /* 0x000fe20003800000 */
[----:B------:R-:W-:Y:S01]  /*28c60*/  MOV R127, R120 ;  /* 0x00000078007f7202 */ /* 0x000fe20000000f00 */
[----:B------:R-:W-:Y:S02]  /*28c70*/  IMAD.MOV.U32 R128, RZ, RZ, 0x1 ;  /* 0x00000001ff807424 */ /* 0x000fe400078e00ff */
[----:B------:R-:W-:-:S07]  /*28c80*/  IMAD.MOV.U32 R126, RZ, RZ, -0x1 ;  /* 0xffffffffff7e7424 */ /* 0x000fce00078e00ff */
[----:B01----:R-:W-:Y:S05]  /*28c90*/  WARPSYNC.COLLECTIVE R126, `(.L_x_19345) ;  /* 0x000000007e087348 */ /* 0x003fea0003c00000 */
[----:B------:R2:W3:Y:S02]  /*28ca0*/  SHFL.BFLY P2, R125, R127, R128, R129 ;  /* 0x0c0000807f7d7389 */ /* 0x0004e40000040081 */
[----:B0123--:R-:W-:Y:S05]  /*28cb0*/  ENDCOLLECTIVE ;  /* 0x000000000000791b */ /* 0x00ffea0003800000 */
.L_x_19345:
[----:B------:R-:W-:Y:S05]  /*28cc0*/  BSYNC B0 ;  /* 0x0000000000007941 */ /* 0x000fea0003800000 */
.L_x_19344:
        /* <DEDUP_REMOVED lines=10> */
.L_x_19346:
[----:B------:R-:W-:Y:S02]  /*28d70*/  IMAD.MOV.U32 R128, RZ, RZ, 0x4 ;  /* 0x00000004ff807424 */ /* 0x000fe400078e00ff */
[----:B------:R-:W-:-:S04]  /*28d80*/  IMAD.MOV.U32 R110, RZ, RZ, R125 ;  /* 0x000000ffff6e7224 */ /* 0x000fc800078e007d */
[----:B------:R-:W-:-:S05]  /*28d90*/  FADD.FTZ R122, R113, R110 ;  /* 0x0000006e717a7221 */ /* 0x000fca0000010000 */
[----:B------:R-:W-:-:S07]  /*28da0*/  MOV R127, R122 ;  /* 0x0000007a007f7202 */ /* 0x000fce0000000f00 */
[----:B------:R-:W-:Y:S05]  /*28db0*/  WARPSYNC.COLLECTIVE R126, `(.L_x_19347) ;  /* 0x000000007e087348 */ /* 0x000fea0003c00000 */
[----:B------:R0:W1:Y:S02]  /*28dc0*/  SHFL.BFLY P2, R125, R127, R128, R129 ;  /* 0x0c0000807f7d7389 */ /* 0x0000640000040081 */
[----:B01----:R-:W-:Y:S05]  /*28dd0*/  ENDCOLLECTIVE ;  /* 0x000000000000791b */ /* 0x003fea0003800000 */
.L_x_19347:
[----:B------:R-:W-:Y:S01]  /*28de0*/  HFMA2 R128, -RZ, RZ, 0, 4.76837158203125e-07 ;  /* 0x00000008ff807431 */ /* 0x000fe200000001ff */
[----:B------:R-:W-:-:S05]  /*28df0*/  MOV R111, R125 ;  /* 0x0000007d006f7202 */ /* 0x000fca0000000f00 */
[----:B------:R-:W-:-:S04]  /*28e00*/  FADD.FTZ R123, R122, R111 ;  /* 0x0000006f7a7b7221 */ /* 0x000fc80000010000 */
[----:B------:R-:W-:-:S07]  /*28e10*/  IMAD.MOV.U32 R127, RZ, RZ, R123 ;  /* 0x000000ffff7f7224 */ /* 0x000fce00078e007b */
[----:B------:R-:W-:Y:S05]  /*28e20*/  WARPSYNC.COLLECTIVE R126, `(.L_x_19348) ;  /* 0x000000007e087348 */ /* 0x000fea0003c00000 */
[----:B------:R0:W1:Y:S02]  /*28e30*/  SHFL.BFLY P2, R125, R127, R128, R129 ;  /* 0x0c0000807f7d7389 */ /* 0x0000640000040081 */
[----:B01----:R-:W-:Y:S05]  /*28e40*/  ENDCOLLECTIVE ;  /* 0x000000000000791b */ /* 0x003fea0003800000 */
.L_x_19348:
[----:B------:R-:W-:Y:S02]  /*28e50*/  IMAD.MOV.U32 R128, RZ, RZ, 0x10 ;  /* 0x00000010ff807424 */ /* 0x000fe400078e00ff */
[----:B------:R-:W-:-:S04]  /*28e60*/  IMAD.MOV.U32 R110, RZ, RZ, R125 ;  /* 0x000000ffff6e7224 */ /* 0x000fc800078e007d */
[----:B------:R-:W-:-:S05]  /*28e70*/  FADD.FTZ R124, R123, R110 ;  /* 0x0000006e7b7c7221 */ /* 0x000fca0000010000 */
[----:B------:R-:W-:-:S07]  /*28e80*/  MOV R127, R124 ;  /* 0x0000007c007f7202 */ /* 0x000fce0000000f00 */
[----:B------:R-:W-:Y:S05]  /*28e90*/  WARPSYNC.COLLECTIVE R126, `(.L_x_19349) ;  /* 0x000000007e087348 */ /* 0x000fea0003c00000 */
[----:B------:R0:W1:Y:S02]  /*28ea0*/  SHFL.BFLY P2, R125, R127, R128, R129 ;  /* 0x0c0000807f7d7389 */ /* 0x0000640000040081 */
[----:B01----:R-:W-:Y:S05]  /*28eb0*/  ENDCOLLECTIVE ;  /* 0x000000000000791b */ /* 0x003fea0003800000 */
.L_x_19349:
        /* <DEDUP_REMOVED lines=88> */
.L_x_19350:
[----:B------:R-:W-:Y:S02]  /*29440*/  IMAD.MOV.U32 R128, RZ, RZ, 0x2 ;  /* 0x00000002ff807424 */ /* 0x000fe400078e00ff */
[----:B------:R-:W-:-:S04]  /*29450*/  IMAD.MOV.U32 R113, RZ, RZ, R125 ;  /* 0x000000ffff717224 */ /* 0x000fc800078e007d */
[----:B------:R-:W-:-:S05]  /*29460*/  FADD.FTZ R113, R110, R113 ;  /* 0x000000716e717221 */ /* 0x000fca0000010000 */
[----:B------:R-:W-:-:S07]  /*29470*/  MOV R127, R113 ;  /* 0x00000071007f7202 */ /* 0x000fce0000000f00 */
[----:B------:R-:W-:Y:S05]  /*29480*/  WARPSYNC.COLLECTIVE R126, `(.L_x_19351) ;  /* 0x000000007e087348 */ /* 0x000fea0003c00000 */
[----:B------:R0:W1:Y:S02]  /*29490*/  SHFL.BFLY P2, R125, R127, R128, R129 ;  /* 0x0c0000807f7d7389 */ /* 0x0000640000040081 */
[----:B01----:R-:W-:Y:S05]  /*294a0*/  ENDCOLLECTIVE ;  /* 0x000000000000791b */ /* 0x003fea0003800000 */
.L_x_19351:
[----:B------:R-:W-:Y:S01]  /*294b0*/  HFMA2 R128, -RZ, RZ, 0, 2.384185791015625e-07 ;  /* 0x00000004ff807431 */ /* 0x000fe200000001ff */
[----:B------:R-:W-:-:S05]  /*294c0*/  MOV R120, R125 ;  /* 0x0000007d00787202 */ /* 0x000fca0000000f00 */
[----:B------:R-:W-:-:S04]  /*294d0*/  FADD.FTZ R120, R113, R120 ;  /* 0x0000007871787221 */ /* 0x000fc80000010000 */
[----:B------:R-:W-:-:S07]  /*294e0*/  IMAD.MOV.U32 R127, RZ, RZ, R120 ;  /* 0x000000ffff7f7224 */ /* 0x000fce00078e0078 */
[----:B------:R-:W-:Y:S05]  /*294f0*/  WARPSYNC.COLLECTIVE R126, `(.L_x_19352) ;  /* 0x000000007e087348 */ /* 0x000fea0003c00000 */
[----:B------:R0:W1:Y:S02]  /*29500*/  SHFL.BFLY P2, R125, R127, R128, R129 ;  /* 0x0c0000807f7d7389 */ /* 0x0000640000040081 */
[----:B01----:R-:W-:Y:S05]  /*29510*/  ENDCOLLECTIVE ;  /* 0x000000000000791b */ /* 0x003fea0003800000 */
.L_x_19352:
[----:B------:R-:W-:Y:S02]  /*29520*/  IMAD.MOV.U32 R128, RZ, RZ, 0x8 ;  /* 0x00000008ff807424 */ /* 0x000fe400078e00ff */
[----:B------:R-:W-:-:S04]  /*29530*/  IMAD.MOV.U32 R123, RZ, RZ, R125 ;  /* 0x000000ffff7b7224 */ /* 0x000fc800078e007d */
[----:B------:R-:W-:-:S05]  /*29540*/  FADD.FTZ R123, R120, R123 ;  /* 0x0000007b787b7221 */ /* 0x000fca0000010000 */
[----:B------:R-:W-:-:S07]  /*29550*/  MOV R127, R123 ;  /* 0x0000007b007f7202 */ /* 0x000fce0000000f00 */
[----:B------:R-:W-:Y:S05]  /*29560*/  WARPSYNC.COLLECTIVE R126, `(.L_x_19353) ;  /* 0x000000007e087348 */ /* 0x000fea0003c00000 */
[----:B------:R0:W1:Y:S02]  /*29570*/  SHFL.BFLY P2, R125, R127, R128, R129 ;  /* 0x0c0000807f7d7389 */ /* 0x0000640000040081 */
[----:B01----:R-:W-:Y:S05]  /*29580*/  ENDCOLLECTIVE ;  /* 0x000000000000791b */ /* 0x003fea0003800000 */
.L_x_19353:
[----:B------:R-:W-:Y:S01]  /*29590*/  HFMA2 R128, -RZ, RZ, 0, 9.5367431640625e-07 ;  /* 0x00000010ff807431 */ /* 0x000fe200000001ff */
[----:B------:R-:W-:-:S05]  /*295a0*/  MOV R122, R125 ;  /* 0x0000007d007a7202 */ /* 0x000fca0000000f00 */
[----:B------:R-:W-:-:S04]  /*295b0*/  FADD.FTZ R122, R123, R122 ;  /* 0x0000007a7b7a7221 */ /* 0x000fc80000010000 */
[----:B------:R-:W-:-:S07]  /*295c0*/  IMAD.MOV.U32 R127, RZ, RZ, R122 ;  /* 0x000000ffff7f7224 */ /* 0x000fce00078e007a */
[----:B------:R-:W-:Y:S05]  /*295d0*/  WARPSYNC.COLLECTIVE R126, `(.L_x_19354) ;  /* 0x000000007e087348 */ /* 0x000fea0003c00000 */
[----:B------:R0:W1:Y:S02]  /*295e0*/  SHFL.BFLY P2, R125, R127, R128, R129 ;  /* 0x0c0000807f7d7389 */ /* 0x0000640000040081 */
[----:B01----:R-:W-:Y:S05]  /*295f0*/  ENDCOLLECTIVE ;  /* 0x000000000000791b */ /* 0x003fea0003800000 */
.L_x_19354:
[----:B------:R-:W-:Y:S05]  /*29600*/  BRA `(.L_x_19355) ;  /* 0xffffffe400a47947 */ /* 0x000fea000383ffff */
.L_x_19356:
        /* <DEDUP_REMOVED lines=15> */
.L_x_28007:


//--------------------- .text._ZN10layer_norm31ln_parallel_residual_fwd_kernelINS_13Kernel_traitsIf6__halffS2_fjLj1280ELj1ELj4ELj1ELj16ENS_18Kernel_traits_baseILj1280EfS2_fS2_fjLj128EEEEELb0ELb0ELb0EEEvNS_9FwdParamsE --------------------------
	.section	.text._ZN10layer_norm31ln_parallel_residual_fwd_kernelINS_13Kernel_traitsIf6__halffS2_fjLj1280ELj1ELj4ELj1ELj16ENS_18Kernel_traits_baseILj1280EfS2_fS2_fjLj128EEEEELb0ELb0ELb0EEEvNS_9FwdParamsE,"ax",@progbits
	.align	128
        .global         _ZN10layer_norm31ln_parallel_residual_fwd_kernelINS_13Kernel_traitsIf6__halffS2_fjLj1280ELj1ELj4ELj1ELj16ENS_18Kernel_traits_baseILj1280EfS2_fS2_fjLj128EEEEELb0ELb0ELb0EEEvNS_9FwdParamsE
        .type           _ZN10layer_norm31ln_parallel_residual_fwd_kernelINS_13Kernel_traitsIf6__halffS2_fjLj1280ELj1ELj4ELj1ELj16ENS_18Kernel_traits_baseILj1280EfS2_fS2_fjLj128EEEEELb0ELb0ELb0EEEvNS_9FwdParamsE,@function
        .size           _ZN10layer_norm31ln_parallel_residual_fwd_kernelINS_13Kernel_traitsIf6__halffS2_fjLj1280ELj1ELj4ELj1ELj16ENS_18Kernel_traits_baseILj1280EfS2_fS2_fjLj128EEEEELb0ELb0ELb0EEEvNS_9FwdParamsE,(.L_x_28008 - _ZN10layer_norm31ln_parallel_residual_fwd_kernelINS_13Kernel_traitsIf6__halffS2_fjLj1280ELj1ELj4ELj1ELj16ENS_18Kernel_traits_baseILj1280EfS2_fS2_fjLj128EEEEELb0ELb0ELb0EEEvNS_9FwdParamsE)
        .other          _ZN10layer_norm31ln_parallel_residual_fwd_kernelINS_13Kernel_traitsIf6__halffS2_fjLj1280ELj1ELj4ELj1ELj16ENS_18Kernel_traits_baseILj1280EfS2_fS2_fjLj128EEEEELb0ELb0ELb0EEEvNS_9FwdParamsE,@"STO_CUDA_ENTRY STV_DEFAULT"
_ZN10layer_norm31ln_parallel_residual_fwd_kernelINS_13Kernel_traitsIf6__halffS2_fjLj1280ELj1ELj4ELj1ELj16ENS_18Kernel_traits_baseILj1280EfS2_fS2_fjLj128EEEEELb0ELb0ELb0EEEvNS_9FwdParamsE:
.text._ZN10layer_norm31ln_parallel_residual_fwd_kernelINS_13Kernel_traitsIf6__halffS2_fjLj1280ELj1ELj4ELj1ELj16ENS_18Kernel_traits_baseILj1280EfS2_fS2_fjLj128EEEEELb0ELb0ELb0EEEvNS_9FwdParamsE:
        /* <DEDUP_REMOVED lines=142> */
.L_x_19359:
        /* <DEDUP_REMOVED lines=107> */
.L_x_19358:
        /* <DEDUP_REMOVED lines=95> */
.L_x_19361:
        /* <DEDUP_REMOVED lines=18> */
[----:B------:R-:W5:Y:S05]  /*16a0*/  @P0 LDG.E.128 R8, desc[UR6][R100.64+0x10] ;  /* 0x0000100664080981 */ /* 0x000f6a000c1e1d00 */
        /* <DEDUP_REMOVED lines=22> */
[----:B------:R-:W-:Y:S01]  /*1810*/  @P2 IADD3 R132, PT, PT, R132, 0x20, RZ ;  /* 0x0000002084842810 */ /* 0x000fe20007ffe0ff */
[----:B------:R2:W5:Y:S04]  /*1820*/  @P0 LDG.E.128 R16, desc[UR6][R104.64+0x10] ;  /* 0x0000100668100981 */ /* 0x000568000c1e1d00 */
[C---:B-1----:R-:W-:Y:S01]  /*1830*/  @P3 IMAD.WIDE.U32 R118, R132.reuse, 0x20, R118 ;  /* 0x0000002084763825 */ /* 0x042fe200078e0076 */
        /* <DEDUP_REMOVED lines=9> */
[----:B--2---:R-:W-:Y:S02]  /*18d0*/  CS2R R104, SRZ ;  /* 0x0000000000687805 */ /* 0x004fe4000001ff00 */
[----:B------:R-:W-:Y:S02]  /*18e0*/  CS2R R110, SRZ ;  /* 0x00000000006e7805 */ /* 0x000fe4000001ff00 */
[----:B------:R-:W-:Y:S01]  /*18f0*/  CS2R R108, SRZ ;  /* 0x00000000006c7805 */ /* 0x000fe2000001ff00 */
[----:B------:R-:W5:Y:S01]  /*1900*/  @P2 LDG.E.128 R44, desc[UR6][R116.64] ;  /* 0x00000006742c2981 */ /* 0x000f62000c1e1d00 */
[----:B-1----:R-:W-:-:S02]  /*1910*/  CS2R R112, SRZ ;  /* 0x0000000000707805 */ /* 0x002fc4000001ff00 */
[----:B------:R-:W-:Y:S02]  /*1920*/  CS2R R130, SRZ ;  /* 0x0000000000827805 */ /* 0x000fe4000001ff00 */
[----:B------:R-:W-:Y:S01]  /*1930*/  CS2R R128, SRZ ;  /* 0x0000000000807805 */ /* 0x000fe2000001ff00 */
[----:B------:R1:W5:Y:S01]  /*1940*/  @P2 LDG.E.128 R48, desc[UR6][R116.64+0x10] ;  /* 0x0000100674302981 */ /* 0x000362000c1e1d00 */
[----:B------:R-:W-:Y:S02]  /*1950*/  @P3 IADD3 R132, PT, PT, R132, 0x20, RZ ;  /* 0x0000002084843810 */ /* 0x000fe40007ffe0ff */
[----:B0-----:R-:W-:Y:S01]  /*1960*/  CS2R R114, SRZ ;  /* 0x0000000000727805 */ /* 0x001fe2000001ff00 */
[----:B------:R-:W5:Y:S04]  /*1970*/  @P3 LDG.E.128 R52, desc[UR6][R118.64] ;  /* 0x0000000676343981 */ /* 0x000f68000c1e1d00 */
[----:B------:R0:W5:Y:S01]  /*1980*/  @P3 LDG.E.128 R56, desc[UR6][R118.64+0x10] ;  /* 0x0000100676383981 */ /* 0x000162000c1e1d00 */
[----:B-1----:R-:W-:-:S03]  /*1990*/  CS2R R116, SRZ ;  /* 0x0000000000747805 */ /* 0x002fc6000001ff00 */
[----:B------:R-:W5:Y:S04]  /*19a0*/  @P3 LD.E.128 R72, desc[UR6][R120.64] ;  /* 0x0000000678483980 */ /* 0x000f68000c101d00 */
[----:B------:R1:W5:Y:S01]  /*19b0*/  @P3 LD.E.128 R68, desc[UR6][R120.64+0x10] ;  /* 0x0000100678443980 */ /* 0x000362000c101d00 */
[----:B0-----:R-:W-:-:S03]  /*19c0*/  CS2R R118, SRZ ;  /* 0x0000000000767805 */ /* 0x001fc6000001ff00 */
[----:B------:R-:W5:Y:S04]  /*19d0*/  @P3 LDG.E.128 R60, desc[UR6][R122.64] ;  /* 0x000000067a3c3981 */ /* 0x000f68000c1e1d00 */
[----:B------:R0:W5:Y:S01]  /*19e0*/  @P3 LDG.E.128 R64, desc[UR6][R122.64+0x10] ;  /* 0x000010067a403981 */ /* 0x000162000c1e1d00 */
        /* <DEDUP_REMOVED lines=35> */
.L_x_19360:
[----:B------:R-:W-:Y:S05]  /*1c20*/  BSYNC.RECONVERGENT B0 ;  /* 0x0000000000007941 */ /* 0x000fea0003800200 */
.L_x_19357:
        /* <DEDUP_REMOVED lines=12> */
.L_x_19403:
        /* <DEDUP_REMOVED lines=36> */
.L_x_19365:
        /* <DEDUP_REMOVED lines=17> */
.L_x_19364:
        /* <DEDUP_REMOVED lines=28> */
.L_x_19367:
        /* <DEDUP_REMOVED lines=32> */
.L_x_19366:
[----:B------:R-:W0:Y:S01]  /*2400*/  LDC.64 R216, c[0x0][0x3a8] ;  /* 0x0000ea00ffd87b82 */ /* 0x000e220000000a00 */
[C---:B------:R-:W-:Y:S01]  /*2410*/  IADD3 R0, PT, PT, R213.reuse, 0x20, RZ ;  /* 0x00000020d5007810 */ /* 0x040fe20007ffe0ff */
[----:B0-----:R-:W-:-:S05]  /*2420*/  IMAD.WIDE.U32 R216, R213, 0x20, R216 ;  /* 0x00000020d5d87825 */ /* 0x001fca00078e00d8 */
[----:B------:R1:W-:Y:S04]  /*2430*/  STG.E.128 desc[UR6][R216.64], R172 ;  /* 0x000000acd8007986 */ /* 0x0003e8000c101d06 */
[----:B------:R1:W-:Y:S02]  /*2440*/  STG.E.128 desc[UR6][R216.64+0x10], R176 ;  /* 0x000010b0d8007986 */ /* 0x0003e4000c101d06 */
.L_x_19363:
[----:B0-234-:R-:W-:Y:S05]  /*2450*/  BSYNC.RECONVERGENT B0 ;  /* 0x0000000000007941 */ /* 0x01dfea0003800200 */
.L_x_19362:
        /* <DEDUP_REMOVED lines=30> */
[----:B-1----:R-:W-:Y:S02]  /*2640*/  HADD2.F32 R216, -RZ, R186.H1_H1 ;  /* 0x300000baffd87230 */ /* 0x002fe40000004100 */
[----:B------:R-:W-:Y:S01]  /*2650*/  FADD.FTZ R181, R181, R180 ;  /* 0x000000b4b5b57221 */ /* 0x000fe20000010000 */
[----:B------:R-:W-:Y:S02]  /*2660*/  HADD2.F32 R185, -RZ, R185.H1_H1 ;  /* 0x300000b9ffb97230 */ /* 0x000fe40000004100 */
[----:B------:R-:W-:Y:S02]  /*2670*/  HADD2.F32 R186, -RZ, R221.H1_H1 ;  /* 0x300000ddffba7230 */ /* 0x000fe40000004100 */
[----:B------:R-:W-:-:S02]  /*2680*/  HADD2.F32 R217, -RZ, R187.H0_H0 ;  /* 0x200000bbffd97230 */ /* 0x000fc40000004100 */
[--C-:B------:R-:W-:Y:S02]  /*2690*/  HADD2.F32 R219, -RZ, R222.reuse.H0_H0 ;  /* 0x200000deffdb7230 */ /* 0x100fe40000004100 */
[----:B------:R-:W-:Y:S01]  /*26a0*/  FADD.FTZ R186, R186, R185 ;  /* 0x000000b9baba7221 */ /* 0x000fe20000010000 */
[----:B------:R-:W-:Y:S02]  /*26b0*/  HADD2.F32 R187, -RZ, R187.H1_H1 ;  /* 0x300000bbffbb7230 */ /* 0x000fe40000004100 */
[----:B------:R-:W-:Y:S02]  /*26c0*/  HADD2.F32 R225, -RZ, R222.H1_H1 ;  /* 0x300000deffe17230 */ /* 0x000fe40000004100 */
[----:B------:R-:W-:Y:S01]  /*26d0*/  FADD.FTZ R185, R219, R214 ;  /* 0x000000d6dbb97221 */ /* 0x000fe20000010000 */
[--C-:B------:R-:W-:Y:S02]  /*26e0*/  HADD2.F32 R180, -RZ, R223.reuse.H0_H0 ;  /* 0x200000dfffb47230 */ /* 0x100fe40000004100 */
        /* <DEDUP_REMOVED lines=13> */
.L_x_19371:
        /* <DEDUP_REMOVED lines=9> */
[----:B-1----:R-:W-:Y:S02]  /*2850*/  HADD2.F32 R216, -RZ, R186.H0_H0 ;  /* 0x200000baffd87230 */ /* 0x002fe40000004100 */
[--C-:B------:R-:W-:Y:S02]  /*2860*/  HADD2.F32 R217, -RZ, R187.reuse.H0_H0 ;  /* 0x200000bbffd97230 */ /* 0x100fe40000004100 */
[----:B------:R-:W-:Y:S01]  /*2870*/  FADD.FTZ R181, R183, R184 ;  /* 0x000000b8b7b57221 */ /* 0x000fe20000010000 */
[----:B------:R-:W-:Y:S02]  /*2880*/  HADD2.F32 R219, -RZ, R187.H1_H1 ;  /* 0x300000bbffdb7230 */ /* 0x000fe40000004100 */
[----:B------:R-:W-:-:S02]  /*2890*/  HADD2.F32 R185, -RZ, R222.H0_H0 ;  /* 0x200000deffb97230 */ /* 0x000fc40000004100 */
[----:B------:R-:W-:Y:S02]  /*28a0*/  HADD2.F32 R186, -RZ, R186.H1_H1 ;  /* 0x300000baffba7230 */ /* 0x000fe40000004100 */
[----:B------:R-:W-:Y:S02]  /*28b0*/  HADD2.F32 R187, -RZ, R222.H1_H1 ;  /* 0x300000deffbb7230 */ /* 0x000fe40000004100 */
[----:B------:R-:W-:Y:S01]  /*28c0*/  FADD.FTZ R184, R185, R216 ;  /* 0x000000d8b9b87221 */ /* 0x000fe20000010000 */
[----:B------:R-:W-:Y:S02]  /*28d0*/  HADD2.F32 R183, -RZ, R221.H1_H1 ;  /* 0x300000ddffb77230 */ /* 0x000fe40000004100 */
[--C-:B------:R-:W-:Y:S02]  /*28e0*/  HADD2.F32 R218, -RZ, R223.reuse.H0_H0 ;  /* 0x200000dfffda7230 */ /* 0x100fe40000004100 */
[----:B------:R-:W-:Y:S01]  /*28f0*/  FADD.FTZ R185, R187, R186 ;  /* 0x000000babbb97221 */ /* 0x000fe20000010000 */
[----:B------:R-:W-:-:S02]  /*2900*/  HADD2.F32 R224, -RZ, R223.H1_H1 ;  /* 0x300000dfffe07230 */ /* 0x000fc40000004100 */
[----:B------:R-:W-:Y:S01]  /*2910*/  FADD.FTZ R183, R183, R214 ;  /* 0x000000d6b7b77221 */ /* 0x000fe20000010000 */
[----:B------:R-:W-:Y:S02]  /*2920*/  FADD.FTZ R186, R218, R217 ;  /* 0x000000d9daba7221 */ /* 0x000fe40000010000 */
[----:B------:R-:W-:Y:S01]  /*2930*/  FADD.FTZ R187, R224, R219 ;  /* 0x000000dbe0bb7221 */ /* 0x000fe20000010000 */
[----:B------:R-:W-:Y:S06]  /*2940*/  BRA `(.L_x_19372) ;  /* 0x0000000000687947 */ /* 0x000fec0003800000 */
.L_x_19370:
        /* <DEDUP_REMOVED lines=11> */
[--C-:B-1----:R-:W-:Y:S02]  /*2a00*/  HADD2.F32 R217, -RZ, R187.reuse.H0_H0 ;  /* 0x200000bbffd97230 */ /* 0x102fe40000004100 */
[----:B------:R-:W-:Y:S01]  /*2a10*/  FADD.FTZ R184, R168, R185 ;  /* 0x000000b9a8b87221 */ /* 0x000fe20000010000 */
[----:B------:R-:W-:Y:S02]  /*2a20*/  HADD2.F32 R216, -RZ, R187.H1_H1 ;  /* 0x300000bbffd87230 */ /* 0x000fe40000004100 */
[----:B------:R-:W-:Y:S01]  /*2a30*/  FADD.FTZ R185, R169, R186 ;  /* 0x000000baa9b97221 */ /* 0x000fe20000010000 */
[----:B------:R-:W-:-:S02]  /*2a40*/  FADD.FTZ R186, R170, R217 ;  /* 0x000000d9aaba7221 */ /* 0x000fc40000010000 */
[----:B------:R-:W-:Y:S01]  /*2a50*/  FADD.FTZ R187, R171, R216 ;  /* 0x000000d8abbb7221 */ /* 0x000fe20000010000 */
[----:B------:R-:W-:Y:S06]  /*2a60*/  BRA `(.L_x_19372) ;  /* 0x0000000000207947 */ /* 0x000fec0003800000 */
.L_x_19373:
        /* <DEDUP_REMOVED lines=8> */
.L_x_19372:
[----:B-1----:R-:W0:Y:S02]  /*2af0*/  LDC.64 R216, c[0x0][0x3a8] ;  /* 0x0000ea00ffd87b82 */ /* 0x002e240000000a00 */
[C---:B0-----:R-:W-:Y:S01]  /*2b00*/  IMAD.WIDE.U32 R216, R0.reuse, 0x20, R216 ;  /* 0x0000002000d87825 */ /* 0x041fe200078e00d8 */
[----:B------:R-:W-:-:S04]  /*2b10*/  IADD3 R0, PT, PT, R0, 0x20, RZ ;  /* 0x0000002000007810 */ /* 0x000fc80007ffe0ff */
[----:B------:R0:W-:Y:S04]  /*2b20*/  STG.E.128 desc[UR6][R216.64], R180 ;  /* 0x000000b4d8007986 */ /* 0x0001e8000c101d06 */
[----:B------:R0:W-:Y:S02]  /*2b30*/  STG.E.128 desc[UR6][R216.64+0x10], R184 ;  /* 0x000010b8d8007986 */ /* 0x0001e4000c101d06 */
.L_x_19369:
[----:B------:R-:W-:Y:S05]  /*2b40*/  BSYNC.RECONVERGENT B0 ;  /* 0x0000000000007941 */ /* 0x000fea0003800200 */
.L_x_19368:
        /* <DEDUP_REMOVED lines=21> */
[--C-:B--2--5:R-:W-:Y:S02]  /*2ca0*/  HADD2.F32 R188, -RZ, R192.reuse.H0_H0 ;  /* 0x200000c0ffbc7230 */ /* 0x124fe40000004100 */
        /* <DEDUP_REMOVED lines=32> */
.L_x_19377:
[--C-:B--2--5:R-:W-:Y:S02]  /*2eb0*/  HADD2.F32 R190, -RZ, R193.reuse.H0_H0 ;  /* 0x200000c1ffbe7230 */ /* 0x124fe40000004100 */
        /* <DEDUP_REMOVED lines=24> */
.L_x_19376:
[----:B------:R-:W-:Y:S05]  /*3040*/  @!P1 BRA `(.L_x_19379) ;  /* 0x0000000000449947 */ /* 0x000fea0003800000 */
[--C-:B--2--5:R-:W-:Y:S02]  /*3050*/  HADD2.F32 R189, -RZ, R192.reuse.H0_H0 ;  /* 0x200000c0ffbd7230 */ /* 0x124fe40000004100 */
        /* <DEDUP_REMOVED lines=16> */
.L_x_19379:
[--C-:B--2--5:R-:W-:Y:S02]  /*3160*/  HADD2.F32 R188, -RZ, R192.reuse.H0_H0 ;  /* 0x200000c0ffbc7230 */ /* 0x124fe40000004100 */
[----:B------:R-:W-:Y:S02]  /*3170*/  HADD2.F32 R189, -RZ, R192.H1_H1 ;  /* 0x300000c0ffbd7230 */ /* 0x000fe40000004100 */
[--C-:B------:R-:W-:Y:S02]  /*3180*/  HADD2.F32 R190, -RZ, R193.reuse.H0_H0 ;  /* 0x200000c1ffbe7230 */ /* 0x100fe40000004100 */
[----:B------:R-:W-:Y:S02]  /*3190*/  HADD2.F32 R191, -RZ, R193.H1_H1 ;  /* 0x300000c1ffbf7230 */ /* 0x000fe40000004100 */
[--C-:B------:R-:W-:Y:S02]  /*31a0*/  HADD2.F32 R192, -RZ, R194.reuse.H0_H0 ;  /* 0x200000c2ffc07230 */ /* 0x100fe40000004100 */
[----:B------:R-:W-:-:S02]  /*31b0*/  HADD2.F32 R193, -RZ, R194.H1_H1 ;  /* 0x300000c2ffc17230 */ /* 0x000fc40000004100 */
[--C-:B------:R-:W-:Y:S02]  /*31c0*/  HADD2.F32 R194, -RZ, R195.reuse.H0_H0 ;  /* 0x200000c3ffc27230 */ /* 0x100fe40000004100 */
[----:B------:R-:W-:-:S07]  /*31d0*/  HADD2.F32 R195, -RZ, R195.H1_H1 ;  /* 0x300000c3ffc37230 */ /* 0x000fce0000004100 */
.L_x_19378:
[----:B------:R-:W0:Y:S02]  /*31e0*/  LDC.64 R216, c[0x0][0x3a8] ;  /* 0x0000ea00ffd87b82 */ /* 0x000e240000000a00 */
[C---:B0-----:R-:W-:Y:S01]  /*31f0*/  IMAD.WIDE.U32 R216, R0.reuse, 0x20, R216 ;  /* 0x0000002000d87825 */ /* 0x041fe200078e00d8 */
[----:B------:R-:W-:-:S04]  /*3200*/  IADD3 R0, PT, PT, R0, 0x20, RZ ;  /* 0x0000002000007810 */ /* 0x000fc80007ffe0ff */
[----:B------:R2:W-:Y:S04]  /*3210*/  STG.E.128 desc[UR6][R216.64], R188 ;  /* 0x000000bcd8007986 */ /* 0x0005e8000c101d06 */
[----:B------:R2:W-:Y:S02]  /*3220*/  STG.E.128 desc[UR6][R216.64+0x10], R192 ;  /* 0x000010c0d8007986 */ /* 0x0005e4000c101d06 */
.L_x_19375:
[----:B------:R-:W-:Y:S05]  /*3230*/  BSYNC.RECONVERGENT B0 ;  /* 0x0000000000007941 */ /* 0x000fea0003800200 */
.L_x_19374:
        /* <DEDUP_REMOVED lines=21> */
[--C-:B---3-5:R-:W-:Y:S02]  /*3390*/  HADD2.F32 R196, -RZ, R200.reuse.H0_H0 ;  /* 0x200000c8ffc47230 */ /* 0x128fe40000004100 */
        /* <DEDUP_REMOVED lines=32> */
.L_x_19383:
[--C-:B---3-5:R-:W-:Y:S02]  /*35a0*/  HADD2.F32 R198, -RZ, R201.reuse.H0_H0 ;  /* 0x200000c9ffc67230 */ /* 0x128fe40000004100 */
        /* <DEDUP_REMOVED lines=24> */
.L_x_19382:
[----:B------:R-:W-:Y:S05]  /*3730*/  @!P1 BRA `(.L_x_19385) ;  /* 0x0000000000449947 */ /* 0x000fea0003800000 */
[--C-:B---3-5:R-:W-:Y:S02]  /*3740*/  HADD2.F32 R197, -RZ, R200.reuse.H0_H0 ;  /* 0x200000c8ffc57230 */ /* 0x128fe40000004100 */
        /* <DEDUP_REMOVED lines=16> */
.L_x_19385:
[--C-:B---3-5:R-:W-:Y:S02]  /*3850*/  HADD2.F32 R196, -RZ, R200.reuse.H0_H0 ;  /* 0x200000c8ffc47230 */ /* 0x128fe40000004100 */
[----:B------:R-:W-:Y:S02]  /*3860*/  HADD2.F32 R197, -RZ, R200.H1_H1 ;  /* 0x300000c8ffc57230 */ /* 0x000fe40000004100 */
[--C-:B------:R-:W-:Y:S02]  /*3870*/  HADD2.F32 R198, -RZ, R201.reuse.H0_H0 ;  /* 0x200000c9ffc67230 */ /* 0x100fe40000004100 */
[----:B------:R-:W-:Y:S02]  /*3880*/  HADD2.F32 R199, -RZ, R201.H1_H1 ;  /* 0x300000c9ffc77230 */ /* 0x000fe40000004100 */
[--C-:B------:R-:W-:Y:S02]  /*3890*/  HADD2.F32 R200, -RZ, R202.reuse.H0_H0 ;  /* 0x200000caffc87230 */ /* 0x100fe40000004100 */
[----:B------:R-:W-:-:S02]  /*38a0*/  HADD2.F32 R201, -RZ, R202.H1_H1 ;  /* 0x300000caffc97230 */ /* 0x000fc40000004100 */
[--C-:B------:R-:W-:Y:S02]  /*38b0*/  HADD2.F32 R202, -RZ, R203.reuse.H0_H0 ;  /* 0x200000cbffca7230 */ /* 0x100fe40000004100 */
[----:B------:R-:W-:-:S07]  /*38c0*/  HADD2.F32 R203, -RZ, R203.H1_H1 ;  /* 0x300000cbffcb7230 */ /* 0x000fce0000004100 */
.L_x_19384:
[----:B------:R-:W0:Y:S02]  /*38d0*/  LDC.64 R216, c[0x0][0x3a8] ;  /* 0x0000ea00ffd87b82 */ /* 0x000e240000000a00 */
[C---:B0-----:R-:W-:Y:S01]  /*38e0*/  IMAD.WIDE.U32 R216, R0.reuse, 0x20, R216 ;  /* 0x0000002000d87825 */ /* 0x041fe200078e00d8 */
[----:B------:R-:W-:-:S04]  /*38f0*/  IADD3 R0, PT, PT, R0, 0x20, RZ ;  /* 0x0000002000007810 */ /* 0x000fc80007ffe0ff */
[----:B------:R3:W-:Y:S04]  /*3900*/  STG.E.128 desc[UR6][R216.64], R196 ;  /* 0x000000c4d8007986 */ /* 0x0007e8000c101d06 */
[----:B------:R3:W-:Y:S02]  /*3910*/  STG.E.128 desc[UR6][R216.64+0x10], R200 ;  /* 0x000010c8d8007986 */ /* 0x0007e4000c101d06 */
.L_x_19381:
[----:B------:R-:W-:Y:S05]  /*3920*/  BSYNC.RECONVERGENT B0 ;  /* 0x0000000000007941 */ /* 0x000fea0003800200 */
.L_x_19380:
        /* <DEDUP_REMOVED lines=28> */
[----:B--23--:R-:W-:Y:S02]  /*3af0*/  HADD2.F32 R216, -RZ, R210.H1_H1 ;  /* 0x300000d2ffd87230 */ /* 0x00cfe40000004100 */
        /* <DEDUP_REMOVED lines=23> */
.L_x_19389:
        /* <DEDUP_REMOVED lines=9> */
[----:B--23--:R-:W-:Y:S02]  /*3d00*/  HADD2.F32 R216, -RZ, R210.H0_H0 ;  /* 0x200000d2ffd87230 */ /* 0x00cfe40000004100 */
        /* <DEDUP_REMOVED lines=15> */
.L_x_19388:
        /* <DEDUP_REMOVED lines=11> */
[--C-:B--23--:R-:W-:Y:S02]  /*3eb0*/  HADD2.F32 R217, -RZ, R211.reuse.H0_H0 ;  /* 0x200000d3ffd97230 */ /* 0x10cfe40000004100 */
[----:B------:R-:W-:Y:S01]  /*3ec0*/  FADD.FTZ R208, R168, R209 ;  /* 0x000000d1a8d07221 */ /* 0x000fe20000010000 */
[----:B------:R-:W-:Y:S02]  /*3ed0*/  HADD2.F32 R216, -RZ, R211.H1_H1 ;  /* 0x300000d3ffd87230 */ /* 0x000fe40000004100 */
[----:B------:R-:W-:Y:S01]  /*3ee0*/  FADD.FTZ R209, R169, R210 ;  /* 0x000000d2a9d17221 */ /* 0x000fe20000010000 */
[----:B------:R-:W-:-:S02]  /*3ef0*/  FADD.FTZ R210, R170, R217 ;  /* 0x000000d9aad27221 */ /* 0x000fc40000010000 */
[----:B------:R-:W-:Y:S01]  /*3f00*/  FADD.FTZ R211, R171, R216 ;  /* 0x000000d8abd37221 */ /* 0x000fe20000010000 */
[----:B------:R-:W-:Y:S06]  /*3f10*/  BRA `(.L_x_19390) ;  /* 0x0000000000207947 */ /* 0x000fec0003800000 */
.L_x_19391:
        /* <DEDUP_REMOVED lines=8> */
.L_x_19390:
[----:B--23--:R-:W0:Y:S02]  /*3fa0*/  LDC.64 R216, c[0x0][0x3a8] ;  /* 0x0000ea00ffd87b82 */ /* 0x00ce240000000a00 */
[----:B0-----:R-:W-:-:S05]  /*3fb0*/  IMAD.WIDE.U32 R216, R0, 0x20, R216 ;  /* 0x0000002000d87825 */ /* 0x001fca00078e00d8 */
[----:B------:R4:W-:Y:S04]  /*3fc0*/  STG.E.128 desc[UR6][R216.64], R204 ;  /* 0x000000ccd8007986 */ /* 0x0009e8000c101d06 */
[----:B------:R4:W-:Y:S02]  /*3fd0*/  STG.E.128 desc[UR6][R216.64+0x10], R208 ;  /* 0x000010d0d8007986 */ /* 0x0009e4000c101d06 */
.L_x_19387:
[----:B------:R-:W-:Y:S05]  /*3fe0*/  BSYNC.RECONVERGENT B0 ;  /* 0x0000000000007941 */ /* 0x000fea0003800200 */
.L_x_19386:
        /* <DEDUP_REMOVED lines=154> */
.L_x_19415:
        /* <DEDUP_REMOVED lines=59> */
[----:B-1----:R-:W-:Y:S01]  /*4d40*/  IMAD.WIDE.U32 R228, R213, 0x10, R228 ;  /* 0x00000010d5e47825 */ /* 0x002fe200078e00e4 */
[----:B------:R-:W-:Y:S01]  /*4d50*/  F2FP.F16.F32.PACK_AB R224, R233, R232 ;  /* 0x000000e8e9e0723e */ /* 0x000fe200000000ff */
[----:B------:R0:W-:Y:S01]  /*4d60*/  STG.E.128 desc[UR6][R230.64], R216 ;  /* 0x000000d8e6007986 */ /* 0x0001e2000c101d06 */
[----:B------:R-:W-:-:S03]  /*4d70*/  IADD3 R213, PT, PT, R213, 0x20, RZ ;  /* 0x00000020d5d57810 */ /* 0x000fc60007ffe0ff */
[----:B------:R0:W-:Y:S04]  /*4d80*/  STG.E.128 desc[UR6][R228.64], R224 ;  /* 0x000000e0e4007986 */ /* 0x0001e8000c101d06 */
.L_x_19394:
[----:B------:R-:W-:Y:S05]  /*4d90*/  BSYNC.RECONVERGENT B0 ;  /* 0x0000000000007941 */ /* 0x000fea0003800200 */
.L_x_19393:
        /* <DEDUP_REMOVED lines=50> */
.L_x_19396:
[----:B------:R-:W-:Y:S05]  /*50c0*/  BSYNC.RECONVERGENT B0 ;  /* 0x0000000000007941 */ /* 0x000fea0003800200 */
.L_x_19395:
        /* <DEDUP_REMOVED lines=50> */
.L_x_19398:
[----:B------:R-:W-:Y:S05]  /*53f0*/  BSYNC.RECONVERGENT B0 ;  /* 0x0000000000007941 */ /* 0x000fea0003800200 */
.L_x_19397:
        /* <DEDUP_REMOVED lines=50> */
.L_x_19400:
[----:B------:R-:W-:Y:S05]  /*5720*/  BSYNC.RECONVERGENT B0 ;  /* 0x0000000000007941 */ /* 0x000fea0003800200 */
.L_x_19399:
        /* <DEDUP_REMOVED lines=30> */
[----:B------:R-:W-:-:S03]  /*5910*/  F2FP.F16.F32.PACK_AB R216, R225, R214 ;  /* 0x000000d6e1d8723e */ /* 0x000fc600000000ff */
        /* <DEDUP_REMOVED lines=12> */
[----:B------:R-:W-:Y:S01]  /*59e0*/  F2FP.F16.F32.PACK_AB R226, R233, R226 ;  /* 0x000000e2e9e2723e */ /* 0x000fe200000000ff */
[----:B------:R0:W-:Y:S01]  /*59f0*/  STG.E.128 desc[UR6][R228.64], R216 ;  /* 0x000000d8e4007986 */ /* 0x0001e2000c101d06 */
[----:B------:R-:W-:Y:S02]  /*5a00*/  F2FP.F16.F32.PACK_AB R225, R214, R225 ;  /* 0x000000e1d6e1723e */ /* 0x000fe400000000ff */
[----:B------:R-:W-:-:S05]  /*5a10*/  F2FP.F16.F32.PACK_AB R224, R224, R213 ;  /* 0x000000d5e0e0723e */ /* 0x000fca00000000ff */
[----:B------:R0:W-:Y:S02]  /*5a20*/  STG.E.128 desc[UR6][R230.64], R224 ;  /* 0x000000e0e6007986 */ /* 0x0001e4000c101d06 */
.L_x_19402:
[----:B------:R-:W-:Y:S05]  /*5a30*/  BSYNC.RECONVERGENT B0 ;  /* 0x0000000000007941 */ /* 0x000fea0003800200 */
.L_x_19401:
[----:B01234-:R-:W0:Y:S02]  /*5a40*/  LDC.64 R216, c[0x0][0x380] ;  /* 0x0000e000ffd87b82 */ /* 0x01fe240000000a00 */
[----:B0-----:R-:W-:-:S04]  /*5a50*/  LEA R212, R216, R212, 0x2 ;  /* 0x000000d4d8d47211 */ /* 0x001fc800078e10ff */
[----:B------:R-:W-:-:S13]  /*5a60*/  ISETP.GE.AND P1, PT, R212, R217, PT ;  /* 0x000000d9d400720c */ /* 0x000fda0003f26270 */
[----:B------:R-:W-:Y:S05]  /*5a70*/  @!P1 BRA `(.L_x_19403) ;  /* 0xffffffc0009c9947 */ /* 0x000fea000383ffff */
[----:B------:R-:W-:Y:S05]  /*5a80*/  EXIT ;  /* 0x000000000000794d */ /* 0x000fea0003800000 */
.L_x_19392:
        /* <DEDUP_REMOVED lines=8> */
.L_x_19405:
[----:B------:R-:W-:Y:S05]  /*5b10*/  BSYNC B0 ;  /* 0x0000000000007941 */ /* 0x000fea0003800000 */
.L_x_19404:
        /* <DEDUP_REMOVED lines=10> */
.L_x_19406:
[----:B------:R-:W-:Y:S01]  /*5bc0*/  HFMA2 R229, -RZ, RZ, 0, 2.384185791015625e-07 ;  /* 0x00000004ffe57431 */ /* 0x000fe200000001ff */
[----:B------:R-:W-:-:S05]  /*5bd0*/  MOV R219, R228 ;  /* 0x000000e400db7202 */ /* 0x000fca0000000f00 */
[----:B------:R-:W-:-:S05]  /*5be0*/  FADD.FTZ R219, R218, R219 ;  /* 0x000000dbdadb7221 */ /* 0x000fca0000010000 */
[----:B------:R-:W-:-:S07]  /*5bf0*/  MOV R230, R219 ;  /* 0x000000db00e67202 */ /* 0x000fce0000000f00 */
[----:B------:R-:W-:Y:S05]  /*5c00*/  WARPSYNC.COLLECTIVE R227, `(.L_x_19407) ;  /* 0x00000000e3087348 */ /* 0x000fea0003c00000 */
[----:B------:R0:W1:Y:S02]  /*5c10*/  SHFL.BFLY P6, R228, R230, R229, R232 ;  /* 0x0c0000e5e6e47389 */ /* 0x00006400000c00e8 */
[----:B01----:R-:W-:Y:S05]  /*5c20*/  ENDCOLLECTIVE ;  /* 0x000000000000791b */ /* 0x003fea0003800000 */
.L_x_19407:
[----:B------:R-:W-:Y:S01]  /*5c30*/  HFMA2 R229, -RZ, RZ, 0, 4.76837158203125e-07 ;  /* 0x00000008ffe57431 */ /* 0x000fe200000001ff */
[----:B------:R-:W-:-:S05]  /*5c40*/  MOV R0, R228 ;  /* 0x000000e400007202 */ /* 0x000fca0000000f00 */
[----:B------:R-:W-:-:S05]  /*5c50*/  FADD.FTZ R224, R219, R0 ;  /* 0x00000000dbe07221 */ /* 0x000fca0000010000 */
[----:B------:R-:W-:-:S07]  /*5c60*/  MOV R230, R224 ;  /* 0x000000e000e67202 */ /* 0x000fce0000000f00 */
[----:B------:R-:W-:Y:S05]  /*5c70*/  WARPSYNC.COLLECTIVE R227, `(.L_x_19408) ;  /* 0x00000000e3087348 */ /* 0x000fea0003c00000 */
[----:B------:R0:W1:Y:S02]  /*5c80*/  SHFL.BFLY P6, R228, R230, R229, R232 ;  /* 0x0c0000e5e6e47389 */ /* 0x00006400000c00e8 */
[----:B01----:R-:W-:Y:S05]  /*5c90*/  ENDCOLLECTIVE ;  /* 0x000000000000791b */ /* 0x003fea0003800000 */
.L_x_19408:
[----:B------:R-:W-:Y:S01]  /*5ca0*/  HFMA2 R229, -RZ, RZ, 0, 9.5367431640625e-07 ;  /* 0x00000010ffe57431 */ /* 0x000fe200000001ff */
[----:B------:R-:W-:-:S05]  /*5cb0*/  MOV R225, R228 ;  /* 0x000000e400e17202 */ /* 0x000fca0000000f00 */
[----:B------:R-:W-:-:S05]  /*5cc0*/  FADD.FTZ R225, R224, R225 ;  /* 0x000000e1e0e17221 */ /* 0x000fca0000010000 */
[----:B------:R-:W-:-:S07]  /*5cd0*/  MOV R230, R225 ;  /* 0x000000e100e67202 */ /* 0x000fce0000000f00 */
[----:B------:R-:W-:Y:S05]  /*5ce0*/  WARPSYNC.COLLECTIVE R227, `(.L_x_19409) ;  /* 0x00000000e3087348 */ /* 0x000fea0003c00000 */
[----:B------:R0:W1:Y:S02]  /*5cf0*/  SHFL.BFLY P6, R228, R230, R229, R232 ;  /* 0x0c0000e5e6e47389 */ /* 0x00006400000c00e8 */
[----:B01----:R-:W-:Y:S05]  /*5d00*/  ENDCOLLECTIVE ;  /* 0x000000000000791b */ /* 0x003fea0003800000 */
.L_x_19409:
        /* <DEDUP_REMOVED lines=89> */
.L_x_19410:
[----:B------:R-:W-:Y:S01]  /*62a0*/  HFMA2 R229, -RZ, RZ, 0, 1.1920928955078125e-07 ;  /* 0x00000002ffe57431 */ /* 0x000fe200000001ff */
[----:B------:R-:W-:-:S05]  /*62b0*/  MOV R217, R228 ;  /* 0x000000e400d97202 */ /* 0x000fca0000000f00 */
[----:B------:R-:W-:-:S05]  /*62c0*/  FADD.FTZ R217, R0, R217 ;  /* 0x000000d900d97221 */ /* 0x000fca0000010000 */
[----:B------:R-:W-:-:S07]  /*62d0*/  MOV R230, R217 ;  /* 0x000000d900e67202 */ /* 0x000fce0000000f00 */
[----:B------:R-:W-:Y:S05]  /*62e0*/  WARPSYNC.COLLECTIVE R227, `(.L_x_19411) ;  /* 0x00000000e3087348 */ /* 0x000fea0003c00000 */
[----:B------:R0:W1:Y:S02]  /*62f0*/  SHFL.BFLY P6, R228, R230, R229, R232 ;  /* 0x0c0000e5e6e47389 */ /* 0x00006400000c00e8 */
[----:B01----:R-:W-:Y:S05]  /*6300*/  ENDCOLLECTIVE ;  /* 0x000000000000791b */ /* 0x003fea0003800000 */
.L_x_19411:
[----:B------:R-:W-:Y:S01]  /*6310*/  HFMA2 R229, -RZ, RZ, 0, 2.384185791015625e-07 ;  /* 0x00000004ffe57431 */ /* 0x000fe200000001ff */
[----:B------:R-:W-:-:S05]  /*6320*/  MOV R218, R228 ;  /* 0x000000e400da7202 */ /* 0x000fca0000000f00 */
[----:B------:R-:W-:-:S05]  /*6330*/  FADD.FTZ R218, R217, R218 ;  /* 0x000000dad9da7221 */ /* 0x000fca0000010000 */
[----:B------:R-:W-:-:S07]  /*6340*/  MOV R230, R218 ;  /* 0x000000da00e67202 */ /* 0x000fce0000000f00 */
[----:B------:R-:W-:Y:S05]  /*6350*/  WARPSYNC.COLLECTIVE R227, `(.L_x_19412) ;  /* 0x00000000e3087348 */ /* 0x000fea0003c00000 */
[----:B------:R0:W1:Y:S02]  /*6360*/  SHFL.BFLY P6, R228, R230, R229, R232 ;  /* 0x0c0000e5e6e47389 */ /* 0x00006400000c00e8 */
[----:B01----:R-:W-:Y:S05]  /*6370*/  ENDCOLLECTIVE ;  /* 0x000000000000791b */ /* 0x003fea0003800000 */
.L_x_19412:
[----:B------:R-:W-:Y:S01]  /*6380*/  HFMA2 R229, -RZ, RZ, 0, 4.76837158203125e-07 ;  /* 0x00000008ffe57431 */ /* 0x000fe200000001ff */
[----:B------:R-:W-:-:S05]  /*6390*/  MOV R219, R228 ;  /* 0x000000e400db7202 */ /* 0x000fca0000000f00 */
[----:B------:R-:W-:-:S05]  /*63a0*/  FADD.FTZ R219, R218, R219 ;  /* 0x000000dbdadb7221 */ /* 0x000fca0000010000 */
[----:B------:R-:W-:-:S07]  /*63b0*/  MOV R230, R219 ;  /* 0x000000db00e67202 */ /* 0x000fce0000000f00 */
[----:B------:R-:W-:Y:S05]  /*63c0*/  WARPSYNC.COLLECTIVE R227, `(.L_x_19413) ;  /* 0x00000000e3087348 */ /* 0x000fea0003c00000 */
[----:B------:R0:W1:Y:S02]  /*63d0*/  SHFL.BFLY P6, R228, R230, R229, R232 ;  /* 0x0c0000e5e6e47389 */ /* 0x00006400000c00e8 */
[----:B01----:R-:W-:Y:S05]  /*63e0*/  ENDCOLLECTIVE ;  /* 0x000000000000791b */ /* 0x003fea0003800000 */
.L_x_19413:
[----:B------:R-:W-:Y:S01]  /*63f0*/  HFMA2 R229, -RZ, RZ, 0, 9.5367431640625e-07 ;  /* 0x00000010ffe57431 */ /* 0x000fe200000001ff */
[----:B------:R-:W-:-:S05]  /*6400*/  MOV R224, R228 ;  /* 0x000000e400e07202 */ /* 0x000fca0000000f00 */
[----:B------:R-:W-:-:S05]  /*6410*/  FADD.FTZ R224, R219, R224 ;  /* 0x000000e0dbe07221 */ /* 0x000fca0000010000 */
[----:B------:R-:W-:-:S07]  /*6420*/  MOV R230, R224 ;  /* 0x000000e000e67202 */ /* 0x000fce0000000f00 */
[----:B------:R-:W-:Y:S05]  /*6430*/  WARPSYNC.COLLECTIVE R227, `(.L_x_19414) ;  /* 0x00000000e3087348 */ /* 0x000fea0003c00000 */
[----:B------:R0:W1:Y:S02]  /*6440*/  SHFL.BFLY P6, R228, R230, R229, R232 ;  /* 0x0c0000e5e6e47389 */ /* 0x00006400000c00e8 */
[----:B01----:R-:W-:Y:S05]  /*6450*/  ENDCOLLECTIVE ;  /* 0x000000000000791b */ /* 0x003fea0003800000 */
.L_x_19414:
[----:B------:R-:W-:Y:S01]  /*6460*/  MOV R225, R228 ;  /* 0x000000e400e17202 */ /* 0x000fe20000000f00 */
[----:B------:R-:W-:Y:S06]  /*6470*/  BRA `(.L_x_19415) ;  /* 0xffffffe400447947 */ /* 0x000fec000383ffff */
.L_x_19416:
        /* <DEDUP_REMOVED lines=16> */
.L_x_28008:


//--------------------- .text._ZN10layer_norm31ln_parallel_residual_fwd_kernelINS_13Kernel_traitsIf6__halffS2_fjLj1280ELj1ELj4ELj1ELj16ENS_18Kernel_traits_baseILj1280EfS2_fS2_fjLj128EEEEELb0ELb0ELb1EEEvNS_9FwdParamsE --------------------------
	.section	.text._ZN10layer_norm31ln_parallel_residual_fwd_kernelINS_13Kernel_traitsIf6__halffS2_fjLj1280ELj1ELj4ELj1ELj16ENS_18Kernel_traits_baseILj1280EfS2_fS2_fjLj128EEEEELb0ELb0ELb1EEEvNS_9FwdParamsE,"ax",@progbits
	.align	128
        .global         _ZN10layer_norm31ln_parallel_residual_fwd_kernelINS_13Kernel_traitsIf6__halffS2_fjLj1280ELj1ELj4ELj1ELj16ENS_18Kernel_traits_baseILj1280EfS2_fS2_fjLj128EEEEELb0ELb0ELb1EEEvNS_9FwdParamsE
        .type           _ZN10layer_norm31ln_parallel_residual_fwd_kernelINS_13Kernel_traitsIf6__halffS2_fjLj1280ELj1ELj4ELj1ELj16ENS_18Kernel_traits_baseILj1280EfS2_fS2_fjLj128EEEEELb0ELb0ELb1EEEvNS_9FwdParamsE,@function
        .size           _ZN10layer_norm31ln_parallel_residual_fwd_kernelINS_13Kernel_traitsIf6__halffS2_fjLj1280ELj1ELj4ELj1ELj16ENS_18Kernel_traits_baseILj1280EfS2_fS2_fjLj128EEEEELb0ELb0ELb1EEEvNS_9FwdParamsE,(.L_x_28009 - _ZN10layer_norm31ln_parallel_residual_fwd_kernelINS_13Kernel_traitsIf6__halffS2_fjLj1280ELj1ELj4ELj1ELj16ENS_18Kernel_traits_baseILj1280EfS2_fS2_fjLj128EEEEELb0ELb0ELb1EEEvNS_9FwdParamsE)
        .other          _ZN10layer_norm31ln_parallel_residual_fwd_kernelINS_13Kernel_traitsIf6__halffS2_fjLj1280ELj1ELj4ELj1ELj16ENS_18Kernel_traits_baseILj1280EfS2_fS2_fjLj128EEEEELb0ELb0ELb1EEEvNS_9FwdParamsE,@"STO_CUDA_ENTRY STV_DEFAULT"
_ZN10layer_norm31ln_parallel_residual_fwd_kernelINS_13Kernel_traitsIf6__halffS2_fjLj1280ELj1ELj4ELj1ELj16ENS_18Kernel_traits_baseILj1280EfS2_fS2_fjLj128EEEEELb0ELb0ELb1EEEvNS_9FwdParamsE:
.text._ZN10layer_norm31ln_parallel_residual_fwd_kernelINS_13Kernel_traitsIf6__halffS2_fjLj1280ELj1ELj4ELj1ELj16ENS_18Kernel_traits_baseILj1280EfS2_fS2_fjLj128EEEEELb0ELb0ELb1EEEvNS_9FwdParamsE:
        /* <DEDUP_REMOVED lines=77> */
.L_x_19418:
        /* <DEDUP_REMOVED lines=37> */
.L_x_19417:
        /* <DEDUP_REMOVED lines=56> */
.L_x_19420:
        /* <DEDUP_REMOVED lines=56> */
.L_x_19419:
        /* <DEDUP_REMOVED lines=16> */
.L_x_19442:
        /* <DEDUP_REMOVED lines=31> */
.L_x_19422:
        /* <DEDUP_REMOVED lines=17> */
.L_x_19421:
        /* <DEDUP_REMOVED lines=28> */
.L_x_19424:
        /* <DEDUP_REMOVED lines=32> */
.L_x_19423:
        /* <DEDUP_REMOVED lines=52> */
.L_x_19426:
[--C-:B-----5:R-:W-:Y:S02]  /*1920*/  HADD2.F32 R200, -RZ, R208.reuse.H0_H0 ;  /* 0x200000d0ffc87230 */ /* 0x120fe40000004100 */
[----:B------:R-:W-:Y:S02]  /*1930*/  HADD2.F32 R201, -RZ, R208.H1_H1 ;  /* 0x300000d0ffc97230 */ /* 0x000fe40000004100 */
[----:B------:R-:W-:Y:S02]  /*1940*/  HADD2.F32 R202, -RZ, R209.H0_H0 ;  /* 0x200000d1ffca7230 */ /* 0x000fe40000004100 */
[--C-:B------:R-:W-:Y:S02]  /*1950*/  HADD2.F32 R3, -RZ, R172.reuse.H0_H0 ;  /* 0x200000acff037230 */ /* 0x100fe40000004100 */
[----:B0-----:R-:W-:Y:S02]  /*1960*/  HADD2.F32 R6, -RZ, R172.H1_H1 ;  /* 0x300000acff067230 */ /* 0x001fe40000004100 */
        /* <DEDUP_REMOVED lines=20> */
.L_x_19425:
        /* <DEDUP_REMOVED lines=18> */
.L_x_19428:
        /* <DEDUP_REMOVED lines=8> */
.L_x_19427:
        /* <DEDUP_REMOVED lines=48> */
.L_x_19430:
        /* <DEDUP_REMOVED lines=25> */
.L_x_19429:
        /* <DEDUP_REMOVED lines=18> */
.L_x_19432:
        /* <DEDUP_REMOVED lines=8> */
.L_x_19431:
        /* <DEDUP_REMOVED lines=15> */
[----:B-----5:R-:W-:Y:S02]  /*2370*/  HADD2.F32 R6, -RZ, R188.H0_H0 ;  /* 0x200000bcff067230 */ /* 0x020fe40000004100 */
[----:B-1----:R-:W-:Y:S02]  /*2380*/  HADD2.F32 R185, -RZ, R172.H0_H0 ;  /* 0x200000acffb97230 */ /* 0x002fe40000004100 */
[----:B------:R-:W-:Y:S02]  /*2390*/  HADD2.F32 R188, -RZ, R188.H1_H1 ;  /* 0x300000bcffbc7230 */ /* 0x000fe40000004100 */
[----:B------:R-:W-:Y:S02]  /*23a0*/  HADD2.F32 R187, -RZ, R172.H1_H1 ;  /* 0x300000acffbb7230 */ /* 0x000fe40000004100 */
[----:B------:R-:W-:Y:S01]  /*23b0*/  FADD.FTZ R185, R185, R6 ;  /* 0x00000006b9b97221 */ /* 0x000fe20000010000 */
[----:B------:R-:W-:Y:S02]  /*23c0*/  HADD2.F32 R184, -RZ, R189.H0_H0 ;  /* 0x200000bdffb87230 */ /* 0x000fe40000004100 */
[----:B------:R-:W-:-:S02]  /*23d0*/  HADD2.F32 R195, -RZ, R173.H0_H0 ;  /* 0x200000adffc37230 */ /* 0x000fc40000004100 */
[----:B------:R-:W-:Y:S01]  /*23e0*/  FADD.FTZ R188, R187, R188 ;  /* 0x000000bcbbbc7221 */ /* 0x000fe20000010000 */
[----:B------:R-:W-:Y:S02]  /*23f0*/  HADD2.F32 R189, -RZ, R189.H1_H1 ;  /* 0x300000bdffbd7230 */ /* 0x000fe40000004100 */
[--C-:B------:R-:W-:Y:S02]  /*2400*/  HADD2.F32 R192, -RZ, R191.reuse.H0_H0 ;  /* 0x200000bfffc07230 */ /* 0x100fe40000004100 */
[----:B------:R-:W-:Y:S01]  /*2410*/  FADD.FTZ R187, R195, R184 ;  /* 0x000000b8c3bb7221 */ /* 0x000fe20000010000 */
[----:B------:R-:W-:Y:S02]  /*2420*/  HADD2.F32 R193, -RZ, R191.H1_H1 ;  /* 0x300000bfffc17230 */ /* 0x000fe40000004100 */
[----:B------:R-:W-:Y:S02]  /*2430*/  HADD2.F32 R6, -RZ, R173.H1_H1 ;  /* 0x300000adff067230 */ /* 0x000fe40000004100 */
[----:B------:R-:W-:Y:S01]  /*2440*/  FADD.FTZ R194, R178, R187 ;  /* 0x000000bbb2c27221 */ /* 0x000fe20000010000 */
[----:B------:R-:W-:-:S02]  /*2450*/  HADD2.F32 R186, -RZ, R190.H0_H0 ;  /* 0x200000beffba7230 */ /* 0x000fc40000004100 */
[----:B------:R-:W-:Y:S02]  /*2460*/  HADD2.F32 R191, -RZ, R174.H0_H0 ;  /* 0x200000aeffbf7230 */ /* 0x000fe40000004100 */
        /* <DEDUP_REMOVED lines=17> */
.L_x_19434:
        /* <DEDUP_REMOVED lines=10> */
[--C-:B------:R-:W-:Y:S02]  /*2620*/  HADD2.F32 R186, -RZ, R191.reuse.H0_H0 ;  /* 0x200000bfffba7230 */ /* 0x100fe40000004100 */
[----:B------:R-:W-:Y:S01]  /*2630*/  FADD.FTZ R195, R6, R189 ;  /* 0x000000bd06c37221 */ /* 0x000fe20000010000 */
[----:B------:R-:W-:Y:S02]  /*2640*/  HADD2.F32 R212, -RZ, R191.H1_H1 ;  /* 0x300000bfffd47230 */ /* 0x000fe40000004100 */
[----:B------:R-:W-:-:S02]  /*2650*/  HADD2.F32 R187, -RZ, R174.H1_H1 ;  /* 0x300000aeffbb7230 */ /* 0x000fc40000004100 */
[----:B------:R-:W-:Y:S02]  /*2660*/  HADD2.F32 R188, -RZ, R188.H1_H1 ;  /* 0x300000bcffbc7230 */ /* 0x000fe40000004100 */
[----:B------:R-:W-:Y:S02]  /*2670*/  HADD2.F32 R193, -RZ, R172.H1_H1 ;  /* 0x300000acffc17230 */ /* 0x000fe40000004100 */
[----:B------:R-:W-:Y:S01]  /*2680*/  FADD.FTZ R189, R187, R190 ;  /* 0x000000bebbbd7221 */ /* 0x000fe20000010000 */
[--C-:B------:R-:W-:Y:S02]  /*2690*/  HADD2.F32 R191, -RZ, R175.reuse.H0_H0 ;  /* 0x200000afffbf7230 */ /* 0x100fe40000004100 */
[----:B------:R-:W-:Y:S02]  /*26a0*/  HADD2.F32 R185, -RZ, R174.H0_H0 ;  /* 0x200000aeffb97230 */ /* 0x000fe40000004100 */
[----:B------:R-:W-:Y:S01]  /*26b0*/  FADD.FTZ R193, R193, R188 ;  /* 0x000000bcc1c17221 */ /* 0x000fe20000010000 */
[----:B------:R-:W-:-:S02]  /*26c0*/  HADD2.F32 R213, -RZ, R175.H1_H1 ;  /* 0x300000afffd57230 */ /* 0x000fc40000004100 */
[----:B------:R-:W-:Y:S01]  /*26d0*/  FADD.FTZ R190, R191, R186 ;  /* 0x000000babfbe7221 */ /* 0x000fe20000010000 */
[----:B------:R-:W-:Y:S02]  /*26e0*/  FADD.FTZ R188, R185, R184 ;  /* 0x000000b8b9bc7221 */ /* 0x000fe40000010000 */
[----:B------:R-:W-:Y:S01]  /*26f0*/  FADD.FTZ R191, R213, R212 ;  /* 0x000000d4d5bf7221 */ /* 0x000fe20000010000 */
[----:B------:R-:W-:Y:S06]  /*2700*/  BRA `(.L_x_19435) ;  /* 0x0000000000687947 */ /* 0x000fec0003800000 */
.L_x_19433:
        /* <DEDUP_REMOVED lines=18> */
.L_x_19436:
        /* <DEDUP_REMOVED lines=8> */
.L_x_19435:
        /* <DEDUP_REMOVED lines=17> */
[--C-:B------:R-:W-:Y:S02]  /*29c0*/  HADD2.F32 R11, -RZ, R172.reuse.H0_H0 ;  /* 0x200000acff0b7230 */ /* 0x100fe40000004100 */
[----:B-1----:R-:W-:Y:S02]  /*29d0*/  HADD2.F32 R187, -RZ, R172.H1_H1 ;  /* 0x300000acffbb7230 */ /* 0x002fe40000004100 */
        /* <DEDUP_REMOVED lines=11> */
[----:B------:R-:W-:Y:S02]  /*2a90*/  HADD2.F32 R184, -RZ, R174.H0_H0 ;  /* 0x200000aeffb87230 */ /* 0x000fe40000004100 */
        /* <DEDUP_REMOVED lines=17> */
.L_x_19438:
[----:B-1---5:R-:W-:Y:S02]  /*2bb0*/  HADD2.F32 R185, -RZ, R212.H1_H1 ;  /* 0x300000d4ffb97230 */ /* 0x022fe40000004100 */
        /* <DEDUP_REMOVED lines=24> */
.L_x_19437:
        /* <DEDUP_REMOVED lines=18> */
.L_x_19440:
        /* <DEDUP_REMOVED lines=8> */
.L_x_19439:
        /* <DEDUP_REMOVED lines=148> */
.L_x_19454:
        /* <DEDUP_REMOVED lines=69> */
[----:B------:R-:W-:Y:S01]  /*3c70*/  F2FP.F16.F32.PACK_AB R8, R10, R9 ;  /* 0x000000090a08723e */ /* 0x000fe200000000ff */
[----:B------:R-:W-:Y:S01]  /*3c80*/  FMUL.FTZ R247, R194, R210 ;  /* 0x000000d2c2f77220 */ /* 0x000fe20000410000 */
[----:B------:R-:W-:Y:S01]  /*3c90*/  F2FP.F16.F32.PACK_AB R9, R212, R11 ;  /* 0x0000000bd409723e */ /* 0x000fe200000000ff */
[----:B---3--:R-:W-:Y:S01]  /*3ca0*/  @!P0 IMAD.WIDE R184, R2, 0x4, R184 ;  /* 0x0000000402b88825 */ /* 0x008fe200078e02b8 */
[----:B------:R-:W-:-:S03]  /*3cb0*/  F2FP.F16.F32.PACK_AB R11, R220, R219 ;  /* 0x000000dbdc0b723e */ /* 0x000fc600000000ff */
[C---:B------:R-:W-:Y:S01]  /*3cc0*/  FMUL.FTZ R219, R194.reuse, R200 ;  /* 0x000000c8c2db7220 */ /* 0x040fe20000410000 */
[----:B------:R-:W-:Y:S01]  /*3cd0*/  FMUL.FTZ R200, R194, R201 ;  /* 0x000000c9c2c87220 */ /* 0x000fe20000410000 */
[----:B------:R-:W-:Y:S01]  /*3ce0*/  F2FP.F16.F32.PACK_AB R10, R218, R213 ;  /* 0x000000d5da0a723e */ /* 0x000fe200000000ff */
        /* <DEDUP_REMOVED lines=10> */
[----:B------:R-:W-:Y:S01]  /*3d90*/  F2FP.F16.F32.PACK_AB R197, R190, R197 ;  /* 0x000000c5bec5723e */ /* 0x000fe200000000ff */
        /* <DEDUP_REMOVED lines=12> */
[----:B------:R-:W-:Y:S01]  /*3e60*/  F2FP.F16.F32.PACK_AB R198, R189, R198 ;  /* 0x000000c6bdc6723e */ /* 0x000fe200000000ff */
        /* <DEDUP_REMOVED lines=26> */
[----:B------:R-:W-:Y:S01]  /*4010*/  F2FP.F16.F32.PACK_AB R11, R188, R11 ;  /* 0x0000000bbc0b723e */ /* 0x000fe200000000ff */
[----:B------:R-:W-:Y:S01]  /*4020*/  FFMA.FTZ R192, R209, R68, R32 ;  /* 0x00000044d1c07223 */ /* 0x000fe20000010020 */
[----:B------:R-:W-:Y:S01]  /*4030*/  F2FP.F16.F32.PACK_AB R190, R185, R190 ;  /* 0x000000beb9be723e */ /* 0x000fe200000000ff */
[----:B------:R-:W-:Y:S01]  /*4040*/  FFMA.FTZ R193, R204, R69, R33 ;  /* 0x00000045ccc17223 */ /* 0x000fe20000010021 */
[----:B------:R-:W-:Y:S01]  /*4050*/  F2FP.F16.F32.PACK_AB R189, R184, R189 ;  /* 0x000000bdb8bd723e */ /* 0x000fe200000000ff */
        /* <DEDUP_REMOVED lines=31> */
[----:B------:R-:W-:Y:S01]  /*4250*/  F2FP.F16.F32.PACK_AB R195, R213, R200 ;  /* 0x000000c8d5c3723e */ /* 0x000fe200000000ff */
        /* <DEDUP_REMOVED lines=21> */
[----:B------:R-:W-:Y:S01]  /*43b0*/  F2FP.F16.F32.PACK_AB R8, R9, R8 ;  /* 0x000000080908723e */ /* 0x000fe200000000ff */
[----:B--2---:R-:W-:Y:S01]  /*43c0*/  FFMA.FTZ R192, R228, R83, R23 ;  /* 0x00000053e4c07223 */ /* 0x004fe20000010017 */
[----:B------:R-:W-:Y:S01]  /*43d0*/  FFMA.FTZ R9, R225, R78, R26 ;  /* 0x0000004ee1097223 */ /* 0x000fe2000001001a */
[----:B------:R-:W-:Y:S01]  /*43e0*/  F2FP.F16.F32.PACK_AB R6, R3, R6 ;  /* 0x000000060306723e */ /* 0x000fe200000000ff */
[----:B------:R-:W-:Y:S01]  /*43f0*/  FFMA.FTZ R193, R230, R85, R17 ;  /* 0x00000055e6c17223 */ /* 0x000fe20000010011 */
[----:B------:R-:W-:Y:S01]  /*4400*/  FFMA.FTZ R3, R227, R80, R20 ;  /* 0x00000050e3037223 */ /* 0x000fe20000010014 */
        /* <DEDUP_REMOVED lines=19> */
[----:B------:R-:W-:Y:S01]  /*4540*/  F2FP.F16.F32.PACK_AB R194, R197, R196 ;  /* 0x000000c4c5c2723e */ /* 0x000fe200000000ff */
        /* <DEDUP_REMOVED lines=30> */
.L_x_19441:
        /* <DEDUP_REMOVED lines=8> */
.L_x_19444:
[----:B------:R-:W-:Y:S05]  /*47b0*/  BSYNC B0 ;  /* 0x0000000000007941 */ /* 0x000fea0003800000 */
.L_x_19443:
        /* <DEDUP_REMOVED lines=10> */
.L_x_19445:
[----:B------:R-:W-:Y:S01]  /*4860*/  HFMA2 R230, -RZ, RZ, 0, 2.384185791015625e-07 ;  /* 0x00000004ffe67431 */ /* 0x000fe200000001ff */
[----:B------:R-:W-:-:S05]  /*4870*/  MOV R9, R229 ;  /* 0x000000e500097202 */ /* 0x000fca0000000f00 */
[----:B------:R-:W-:-:S05]  /*4880*/  FADD.FTZ R225, R224, R9 ;  /* 0x00000009e0e17221 */ /* 0x000fca0000010000 */
[----:B------:R-:W-:-:S07]  /*4890*/  MOV R231, R225 ;  /* 0x000000e100e77202 */ /* 0x000fce0000000f00 */
[----:B------:R-:W-:Y:S05]  /*48a0*/  WARPSYNC.COLLECTIVE R228, `(.L_x_19446) ;  /* 0x00000000e4087348 */ /* 0x000fea0003c00000 */
[----:B------:R0:W1:Y:S02]  /*48b0*/  SHFL.BFLY P2, R229, R231, R230, R233 ;  /* 0x0c0000e6e7e57389 */ /* 0x00006400000400e9 */
[----:B01----:R-:W-:Y:S05]  /*48c0*/  ENDCOLLECTIVE ;  /* 0x000000000000791b */ /* 0x003fea0003800000 */
.L_x_19446:
[----:B------:R-:W-:Y:S01]  /*48d0*/  HFMA2 R230, -RZ, RZ, 0, 4.76837158203125e-07 ;  /* 0x00000008ffe67431 */ /* 0x000fe200000001ff */
[----:B------:R-:W-:-:S05]  /*48e0*/  MOV R8, R229 ;  /* 0x000000e500087202 */ /* 0x000fca0000000f00 */
[----:B------:R-:W-:-:S05]  /*48f0*/  FADD.FTZ R226, R225, R8 ;  /* 0x00000008e1e27221 */ /* 0x000fca0000010000 */
[----:B------:R-:W-:-:S07]  /*4900*/  MOV R231, R226 ;  /* 0x000000e200e77202 */ /* 0x000fce0000000f00 */
[----:B------:R-:W-:Y:S05]  /*4910*/  WARPSYNC.COLLECTIVE R228, `(.L_x_19447) ;  /* 0x00000000e4087348 */ /* 0x000fea0003c00000 */
[----:B------:R0:W1:Y:S02]  /*4920*/  SHFL.BFLY P2, R229, R231, R230, R233 ;  /* 0x0c0000e6e7e57389 */ /* 0x00006400000400e9 */
[----:B01----:R-:W-:Y:S05]  /*4930*/  ENDCOLLECTIVE ;  /* 0x000000000000791b */ /* 0x003fea0003800000 */
.L_x_19447:
[----:B------:R-:W-:Y:S01]  /*4940*/  HFMA2 R230, -RZ, RZ, 0, 9.5367431640625e-07 ;  /* 0x00000010ffe67431 */ /* 0x000fe200000001ff */
[----:B------:R-:W-:-:S05]  /*4950*/  MOV R9, R229 ;  /* 0x000000e500097202 */ /* 0x000fca0000000f00 */
[----:B------:R-:W-:-:S05]  /*4960*/  FADD.FTZ R227, R226, R9 ;  /* 0x00000009e2e37221 */ /* 0x000fca0000010000 */
[----:B------:R-:W-:-:S07]  /*4970*/  MOV R231, R227 ;  /* 0x000000e300e77202 */ /* 0x000fce0000000f00 */
[----:B------:R-:W-:Y:S05]  /*4980*/  WARPSYNC.COLLECTIVE R228, `(.L_x_19448) ;  /* 0x00000000e4087348 */ /* 0x000fea0003c00000 */
[----:B------:R0:W1:Y:S02]  /*4990*/  SHFL.BFLY P2, R229, R231, R230, R233 ;  /* 0x0c0000e6e7e57389 */ /* 0x00006400000400e9 */
[----:B01----:R-:W-:Y:S05]  /*49a0*/  ENDCOLLECTIVE ;  /* 0x000000000000791b */ /* 0x003fea0003800000 */
.L_x_19448:
        /* <DEDUP_REMOVED lines=88> */
.L_x_19449:
[----:B------:R-:W-:Y:S01]  /*4f30*/  HFMA2 R230, -RZ, RZ, 0, 1.1920928955078125e-07 ;  /* 0x00000002ffe67431 */ /* 0x000fe200000001ff */
[----:B------:R-:W-:-:S05]  /*4f40*/  MOV R11, R229 ;  /* 0x000000e5000b7202 */ /* 0x000fca0000000f00 */
[----:B------:R-:W-:-:S05]  /*4f50*/  FADD.FTZ R11, R8, R11 ;  /* 0x0000000b080b7221 */ /* 0x000fca0000010000 */
[----:B------:R-:W-:-:S07]  /*4f60*/  MOV R231, R11 ;  /* 0x0000000b00e77202 */ /* 0x000fce0000000f00 */
[----:B------:R-:W-:Y:S05]  /*4f70*/  WARPSYNC.COLLECTIVE R228, `(.L_x_19450) ;  /* 0x00000000e4087348 */ /* 0x000fea0003c00000 */
[----:B------:R0:W1:Y:S02]  /*4f80*/  SHFL.BFLY P2, R229, R231, R230, R233 ;  /* 0x0c0000e6e7e57389 */ /* 0x00006400000400e9 */
[----:B01----:R-:W-:Y:S05]  /*4f90*/  ENDCOLLECTIVE ;  /* 0x000000000000791b */ /* 0x003fea0003800000 */
.L_x_19450:
[----:B------:R-:W-:Y:S01]  /*4fa0*/  HFMA2 R230, -RZ, RZ, 0, 2.384185791015625e-07 ;  /* 0x00000004ffe67431 */ /* 0x000fe200000001ff */
[----:B------:R-:W-:-:S05]  /*4fb0*/  MOV R224, R229 ;  /* 0x000000e500e07202 */ /* 0x000fca0000000f00 */
[----:B------:R-:W-:-:S05]  /*4fc0*/  FADD.FTZ R224, R11, R224 ;  /* 0x000000e00be07221 */ /* 0x000fca0000010000 */
[----:B------:R-:W-:-:S07]  /*4fd0*/  MOV R231, R224 ;  /* 0x000000e000e77202 */ /* 0x000fce0000000f00 */
[----:B------:R-:W-:Y:S05]  /*4fe0*/  WARPSYNC.COLLECTIVE R228, `(.L_x_19451) ;  /* 0x00000000e4087348 */ /* 0x000fea0003c00000 */
[----:B------:R0:W1:Y:S02]  /*4ff0*/  SHFL.BFLY P2, R229, R231, R230, R233 ;  /* 0x0c0000e6e7e57389 */ /* 0x00006400000400e9 */
[----:B01----:R-:W-:Y:S05]  /*5000*/  ENDCOLLECTIVE ;  /* 0x000000000000791b */ /* 0x003fea0003800000 */
.L_x_19451:
[----:B------:R-:W-:Y:S01]  /*5010*/  HFMA2 R230, -RZ, RZ, 0, 4.76837158203125e-07 ;  /* 0x00000008ffe67431 */ /* 0x000fe200000001ff */
[----:B------:R-:W-:-:S05]  /*5020*/  MOV R225, R229 ;  /* 0x000000e500e17202 */ /* 0x000fca0000000f00 */
[----:B------:R-:W-:-:S05]  /*5030*/  FADD.FTZ R225, R224, R225 ;  /* 0x000000e1e0e17221 */ /* 0x000fca0000010000 */
[----:B------:R-:W-:-:S07]  /*5040*/  MOV R231, R225 ;  /* 0x000000e100e77202 */ /* 0x000fce0000000f00 */
[----:B------:R-:W-:Y:S05]  /*5050*/  WARPSYNC.COLLECTIVE R228, `(.L_x_19452) ;  /* 0x00000000e4087348 */ /* 0x000fea0003c00000 */
[----:B------:R0:W1:Y:S02]  /*5060*/  SHFL.BFLY P2, R229, R231, R230, R233 ;  /* 0x0c0000e6e7e57389 */ /* 0x00006400000400e9 */
[----:B01----:R-:W-:Y:S05]  /*5070*/  ENDCOLLECTIVE ;  /* 0x000000000000791b */ /* 0x003fea0003800000 */
.L_x_19452:
[----:B------:R-:W-:Y:S01]  /*5080*/  HFMA2 R230, -RZ, RZ, 0, 9.5367431640625e-07 ;  /* 0x00000010ffe67431 */ /* 0x000fe200000001ff */
[----:B------:R-:W-:-:S05]  /*5090*/  MOV R226, R229 ;  /* 0x000000e500e27202 */ /* 0x000fca0000000f00 */
[----:B------:R-:W-:-:S05]  /*50a0*/  FADD.FTZ R226, R225, R226 ;  /* 0x000000e2e1e27221 */ /* 0x000fca0000010000 */
[----:B------:R-:W-:-:S07]  /*50b0*/  MOV R231, R226 ;  /* 0x000000e200e77202 */ /* 0x000fce0000000f00 */
[----:B------:R-:W-:Y:S05]  /*50c0*/  WARPSYNC.COLLECTIVE R228, `(.L_x_19453) ;  /* 0x00000000e4087348 */ /* 0x000fea0003c00000 */
[----:B------:R0:W1:Y:S02]  /*50d0*/  SHFL.BFLY P2, R229, R231, R230, R233 ;  /* 0x0c0000e6e7e57389 */ /* 0x00006400000400e9 */
[----:B01----:R-:W-:Y:S05]  /*50e0*/  ENDCOLLECTIVE ;  /* 0x000000000000791b */ /* 0x003fea0003800000 */
.L_x_19453:
[----:B------:R-:W-:Y:S01]  /*50f0*/  MOV R227, R229 ;  /* 0x000000e500e37202 */ /* 0x000fe20000000f00 */
[----:B------:R-:W-:Y:S06]  /*5100*/  BRA `(.L_x_19454) ;  /* 0xffffffe400c47947 */ /* 0x000fec000383ffff */
.L_x_19455:
        /* <DEDUP_REMOVED lines=15> */
.L_x_28009:


//--------------------- .text._ZN10layer_norm31ln_parallel_residual_fwd_kernelINS_13Kernel_traitsIf6__halffS2_fjLj1280ELj1ELj4ELj1ELj16ENS_18Kernel_traits_baseILj1280EfS2_fS2_fjLj128EEEEELb0ELb1ELb0EEEvNS_9FwdParamsE --------------------------
	.section	.text._ZN10layer_norm31ln_parallel_residual_fwd_kernelINS_13Kernel_traitsIf6__halffS2_fjLj1280ELj1ELj4ELj1ELj16ENS_18Kernel_traits_baseILj1280EfS2_fS2_fjLj128EEEEELb0ELb1ELb0EEEvNS_9FwdParamsE,"ax",@progbits
	.align	128
        .global         _ZN10layer_norm31ln_parallel_residual_fwd_kernelINS_13Kernel_traitsIf6__halffS2_fjLj1280ELj1ELj4ELj1ELj16ENS_18Kernel_traits_baseILj1280EfS2_fS2_fjLj128EEEEELb0ELb1ELb0EEEvNS_9FwdParamsE
        .type           _ZN10layer_norm31ln_parallel_residual_fwd_kernelINS_13Kernel_traitsIf6__halffS2_fjLj1280ELj1ELj4ELj1ELj16ENS_18Kernel_traits_baseILj1280EfS2_fS2_fjLj128EEEEELb0ELb1ELb0EEEvNS_9FwdParamsE,@function
        .size           _ZN10layer_norm31ln_parallel_residual_fwd_kernelINS_13Kernel_traitsIf6__halffS2_fjLj1280ELj1ELj4ELj1ELj16ENS_18Kernel_traits_baseILj1280EfS2_fS2_fjLj128EEEEELb0ELb1ELb0EEEvNS_9FwdParamsE,(.L_x_28010 - _ZN10layer_norm31ln_parallel_residual_fwd_kernelINS_13Kernel_traitsIf6__halffS2_fjLj1280ELj1ELj4ELj1ELj16ENS_18Kernel_traits_baseILj1280EfS2_fS2_fjLj128EEEEELb0ELb1ELb0EEEvNS_9FwdParamsE)
        .other          _ZN10layer_norm31ln_parallel_residual_fwd_kernelINS_13Kernel_traitsIf6__halffS2_fjLj1280ELj1ELj4ELj1ELj16ENS_18Kernel_traits_baseILj1280EfS2_fS2_fjLj128EEEEELb0ELb1ELb0EEEvNS_9FwdParamsE,@"STO_CUDA_ENTRY STV_DEFAULT"
_ZN10layer_norm31ln_parallel_residual_fwd_kernelINS_13Kernel_traitsIf6__halffS2_fjLj1280ELj1ELj4ELj1ELj16ENS_18Kernel_traits_baseILj1280EfS2_fS2_fjLj128EEEEELb0ELb1ELb0EEEvNS_9FwdParamsE:
.text._ZN10layer_norm31ln_parallel_residual_fwd_kernelINS_13Kernel_traitsIf6__halffS2_fjLj1280ELj1ELj4ELj1ELj16ENS_18Kernel_traits_baseILj1280EfS2_fS2_fjLj128EEEEELb0ELb1ELb0EEEvNS_9FwdParamsE:
        /* <DEDUP_REMOVED lines=70> */
.L_x_19457:
        /* <DEDUP_REMOVED lines=50> */
.L_x_19458:
[----:B------:R-:W-:Y:S05]  /*0780*/  BSYNC.RECONVERGENT B0 ;  /* 0x0000000000007941 */ /* 0x000fea0003800200 */
.L_x_19456:
        /* <DEDUP_REMOVED lines=10> */
.L_x_19500:
        /* <DEDUP_REMOVED lines=36> */
.L_x_19462:
        /* <DEDUP_REMOVED lines=17> */
.L_x_19461:
        /* <DEDUP_REMOVED lines=28> */
.L_x_19464:
        /* <DEDUP_REMOVED lines=32> */
.L_x_19463:
[----:B------:R-:W0:Y:S01]  /*0f40*/  LDC.64 R132, c[0x0][0x3a8] ;  /* 0x0000ea00ff847b82 */ /* 0x000e220000000a00 */
[C---:B------:R-:W-:Y:S01]  /*0f50*/  IADD3 R0, PT, PT, R2.reuse, 0x20, RZ ;  /* 0x0000002002007810 */ /* 0x040fe20007ffe0ff */
[----:B0-----:R-:W-:-:S05]  /*0f60*/  IMAD.WIDE.U32 R132, R2, 0x20, R132 ;  /* 0x0000002002847825 */ /* 0x001fca00078e0084 */
[----:B------:R0:W-:Y:S04]  /*0f70*/  STG.E.128 desc[UR6][R132.64], R92 ;  /* 0x0000005c84007986 */ /* 0x0001e8000c101d06 */
[----:B------:R0:W-:Y:S02]  /*0f80*/  STG.E.128 desc[UR6][R132.64+0x10], R96 ;  /* 0x0000106084007986 */ /* 0x0001e4000c101d06 */
.L_x_19460:
[----:B------:R-:W-:Y:S05]  /*0f90*/  BSYNC.RECONVERGENT B0 ;  /* 0x0000000000007941 */ /* 0x000fea0003800200 */
.L_x_19459:
        /* <DEDUP_REMOVED lines=53> */
.L_x_19468:
        /* <DEDUP_REMOVED lines=25> */
.L_x_19467:
        /* <DEDUP_REMOVED lines=18> */
.L_x_19470:
        /* <DEDUP_REMOVED lines=8> */
.L_x_19469:
[----:B------:R-:W0:Y:S02]  /*1620*/  LDC.64 R132, c[0x0][0x3a8] ;  /* 0x0000ea00ff847b82 */ /* 0x000e240000000a00 */
[C---:B0-----:R-:W-:Y:S01]  /*1630*/  IMAD.WIDE.U32 R132, R0.reuse, 0x20, R132 ;  /* 0x0000002000847825 */ /* 0x041fe200078e0084 */
[----:B------:R-:W-:-:S04]  /*1640*/  IADD3 R0, PT, PT, R0, 0x20, RZ ;  /* 0x0000002000007810 */ /* 0x000fc80007ffe0ff */
[----:B------:R0:W-:Y:S04]  /*1650*/  STG.E.128 desc[UR6][R132.64], R100 ;  /* 0x0000006484007986 */ /* 0x0001e8000c101d06 */
[----:B------:R0:W-:Y:S02]  /*1660*/  STG.E.128 desc[UR6][R132.64+0x10], R104 ;  /* 0x0000106884007986 */ /* 0x0001e4000c101d06 */
.L_x_19466:
[----:B------:R-:W-:Y:S05]  /*1670*/  BSYNC.RECONVERGENT B0 ;  /* 0x0000000000007941 */ /* 0x000fea0003800200 */
.L_x_19465:
        /* <DEDUP_REMOVED lines=53> */
.L_x_19474:
        /* <DEDUP_REMOVED lines=25> */
.L_x_19473:
        /* <DEDUP_REMOVED lines=18> */
.L_x_19476:
        /* <DEDUP_REMOVED lines=8> */
.L_x_19475:
[----:B------:R-:W0:Y:S02]  /*1d00*/  LDC.64 R132, c[0x0][0x3a8] ;  /* 0x0000ea00ff847b82 */ /* 0x000e240000000a00 */
[C---:B0-----:R-:W-:Y:S01]  /*1d10*/  IMAD.WIDE.U32 R132, R0.reuse, 0x20, R132 ;  /* 0x0000002000847825 */ /* 0x041fe200078e0084 */
[----:B------:R-:W-:-:S04]  /*1d20*/  IADD3 R0, PT, PT, R0, 0x20, RZ ;  /* 0x0000002000007810 */ /* 0x000fc80007ffe0ff */
[----:B------:R0:W-:Y:S04]  /*1d30*/  STG.E.128 desc[UR6][R132.64], R108 ;  /* 0x0000006c84007986 */ /* 0x0001e8000c101d06 */
[----:B------:R0:W-:Y:S02]  /*1d40*/  STG.E.128 desc[UR6][R132.64+0x10], R112 ;  /* 0x0000107084007986 */ /* 0x0001e4000c101d06 */
.L_x_19472:
[----:B------:R-:W-:Y:S05]  /*1d50*/  BSYNC.RECONVERGENT B0 ;  /* 0x0000000000007941 */ /* 0x000fea0003800200 */
.L_x_19471:
        /* <DEDUP_REMOVED lines=53> */
.L_x_19480:
        /* <DEDUP_REMOVED lines=25> */
.L_x_19479:
        /* <DEDUP_REMOVED lines=18> */
.L_x_19482:
        /* <DEDUP_REMOVED lines=8> */
.L_x_19481:
[----:B------:R-:W0:Y:S02]  /*23e0*/  LDC.64 R132, c[0x0][0x3a8] ;  /* 0x0000ea00ff847b82 */ /* 0x000e240000000a00 */
[C---:B0-----:R-:W-:Y:S01]  /*23f0*/  IMAD.WIDE.U32 R132, R0.reuse, 0x20, R132 ;  /* 0x0000002000847825 */ /* 0x041fe200078e0084 */
[----:B------:R-:W-:-:S04]  /*2400*/  IADD3 R0, PT, PT, R0, 0x20, RZ ;  /* 0x0000002000007810 */ /* 0x000fc80007ffe0ff */
[----:B------:R0:W-:Y:S04]  /*2410*/  STG.E.128 desc[UR6][R132.64], R116 ;  /* 0x0000007484007986 */ /* 0x0001e8000c101d06 */
[----:B------:R0:W-:Y:S02]  /*2420*/  STG.E.128 desc[UR6][R132.64+0x10], R120 ;  /* 0x0000107884007986 */ /* 0x0001e4000c101d06 */
.L_x_19478:
[----:B------:R-:W-:Y:S05]  /*2430*/  BSYNC.RECONVERGENT B0 ;  /* 0x0000000000007941 */ /* 0x000fea0003800200 */
.L_x_19477:
        /* <DEDUP_REMOVED lines=53> */
.L_x_19486:
        /* <DEDUP_REMOVED lines=25> */
.L_x_19485:
        /* <DEDUP_REMOVED lines=18> */
.L_x_19488:
        /* <DEDUP_REMOVED lines=8> */
.L_x_19487:
[----:B------:R-:W0:Y:S02]  /*2ac0*/  LDC.64 R132, c[0x0][0x3a8] ;  /* 0x0000ea00ff847b82 */ /* 0x000e240000000a00 */
[----:B0-----:R-:W-:-:S05]  /*2ad0*/  IMAD.WIDE.U32 R132, R0, 0x20, R132 ;  /* 0x0000002000847825 */ /* 0x001fca00078e0084 */
[----:B------:R0:W-:Y:S04]  /*2ae0*/  STG.E.128 desc[UR6][R132.64], R124 ;  /* 0x0000007c84007986 */ /* 0x0001e8000c101d06 */
[----:B------:R0:W-:Y:S02]  /*2af0*/  STG.E.128 desc[UR6][R132.64+0x10], R128 ;  /* 0x0000108084007986 */ /* 0x0001e4000c101d06 */
.L_x_19484:
[----:B------:R-:W-:Y:S05]  /*2b00*/  BSYNC.RECONVERGENT B0 ;  /* 0x0000000000007941 */ /* 0x000fea0003800200 */
.L_x_19483:
        /* <DEDUP_REMOVED lines=151> */
.L_x_19512:
        /* <DEDUP_REMOVED lines=48> */
.L_x_19491:
[----:B------:R-:W-:Y:S05]  /*3780*/  BSYNC.RECONVERGENT B0 ;  /* 0x0000000000007941 */ /* 0x000fea0003800200 */
.L_x_19490:
        /* <DEDUP_REMOVED lines=35> */
.L_x_19493:
[----:B------:R-:W-:Y:S05]  /*39c0*/  BSYNC.RECONVERGENT B0 ;  /* 0x0000000000007941 */ /* 0x000fea0003800200 */
.L_x_19492:
        /* <DEDUP_REMOVED lines=35> */
.L_x_19495:
[----:B------:R-:W-:Y:S05]  /*3c00*/  BSYNC.RECONVERGENT B0 ;  /* 0x0000000000007941 */ /* 0x000fea0003800200 */
.L_x_19494:
        /* <DEDUP_REMOVED lines=35> */
.L_x_19497:
[----:B------:R-:W-:Y:S05]  /*3e40*/  BSYNC.RECONVERGENT B0 ;  /* 0x0000000000007941 */ /* 0x000fea0003800200 */
.L_x_19496:
        /* <DEDUP_REMOVED lines=34> */
.L_x_19499:
[----:B------:R-:W-:Y:S05]  /*4070*/  BSYNC.RECONVERGENT B0 ;  /* 0x0000000000007941 */ /* 0x000fea0003800200 */
.L_x_19498:
[----:B01234-:R-:W0:Y:S02]  /*4080*/  LDC.64 R132, c[0x0][0x380] ;  /* 0x0000e000ff847b82 */ /* 0x01fe240000000a00 */
[----:B0-----:R-:W-:-:S04]  /*4090*/  LEA R3, R132, R3, 0x2 ;  /* 0x0000000384037211 */ /* 0x001fc800078e10ff */
[----:B------:R-:W-:-:S13]  /*40a0*/  ISETP.GE.AND P1, PT, R3, R133, PT ;  /* 0x000000850300720c */ /* 0x000fda0003f26270 */
[----:B------:R-:W-:Y:S05]  /*40b0*/  @!P1 BRA `(.L_x_19500) ;  /* 0xffffffc400dc9947 */ /* 0x000fea000383ffff */
[----:B------:R-:W-:Y:S05]  /*40c0*/  EXIT ;  /* 0x000000000000794d */ /* 0x000fea0003800000 */
.L_x_19489:
        /* <DEDUP_REMOVED lines=8> */
.L_x_19502:
[----:B------:R-:W-:Y:S05]  /*4150*/  BSYNC B0 ;  /* 0x0000000000007941 */ /* 0x000fea0003800000 */
.L_x_19501:
        /* <DEDUP_REMOVED lines=10> */
.L_x_19503:
[----:B------:R-:W-:Y:S01]  /*4200*/  HFMA2 R150, -RZ, RZ, 0, 2.384185791015625e-07 ;  /* 0x00000004ff967431 */ /* 0x000fe200000001ff */
[----:B------:R-:W-:-:S05]  /*4210*/  MOV R0, R147 ;  /* 0x0000009300007202 */ /* 0x000fca0000000f00 */
[----:B------:R-:W-:-:S05]  /*4220*/  FADD.FTZ R142, R135, R0 ;  /* 0x00000000878e7221 */ /* 0x000fca0000010000 */
[----:B------:R-:W-:-:S07]  /*4230*/  MOV R149, R142 ;  /* 0x0000008e00957202 */ /* 0x000fce0000000f00 */
[----:B------:R-:W-:Y:S05]  /*4240*/  WARPSYNC.COLLECTIVE R148, `(.L_x_19504) ;  /* 0x0000000094087348 */ /* 0x000fea0003c00000 */
[----:B------:R0:W1:Y:S02]  /*4250*/  SHFL.BFLY P6, R147, R149, R150, R151 ;  /* 0x0c00009695937389 */ /* 0x00006400000c0097 */
[----:B01----:R-:W-:Y:S05]  /*4260*/  ENDCOLLECTIVE ;  /* 0x000000000000791b */ /* 0x003fea0003800000 */
.L_x_19504:
[----:B------:R-:W-:Y:S01]  /*4270*/  HFMA2 R150, -RZ, RZ, 0, 4.76837158203125e-07 ;  /* 0x00000008ff967431 */ /* 0x000fe200000001ff */
[----:B------:R-:W-:-:S05]  /*4280*/  MOV R145, R147 ;  /* 0x0000009300917202 */ /* 0x000fca0000000f00 */
[----:B------:R-:W-:-:S05]  /*4290*/  FADD.FTZ R145, R142, R145 ;  /* 0x000000918e917221 */ /* 0x000fca0000010000 */
[----:B------:R-:W-:-:S07]  /*42a0*/  MOV R149, R145 ;  /* 0x0000009100957202 */ /* 0x000fce0000000f00 */
[----:B------:R-:W-:Y:S05]  /*42b0*/  WARPSYNC.COLLECTIVE R148, `(.L_x_19505) ;  /* 0x0000000094087348 */ /* 0x000fea0003c00000 */
[----:B------:R0:W1:Y:S02]  /*42c0*/  SHFL.BFLY P6, R147, R149, R150, R151 ;  /* 0x0c00009695937389 */ /* 0x00006400000c0097 */
[----:B01----:R-:W-:Y:S05]  /*42d0*/  ENDCOLLECTIVE ;  /* 0x000000000000791b */ /* 0x003fea0003800000 */
.L_x_19505:
[----:B------:R-:W-:Y:S01]  /*42e0*/  HFMA2 R150, -RZ, RZ, 0, 9.5367431640625e-07 ;  /* 0x00000010ff967431 */ /* 0x000fe200000001ff */
[----:B------:R-:W-:-:S05]  /*42f0*/  MOV R0, R147 ;  /* 0x0000009300007202 */ /* 0x000fca0000000f00 */
[----:B------:R-:W-:-:S05]  /*4300*/  FADD.FTZ R144, R145, R0 ;  /* 0x0000000091907221 */ /* 0x000fca0000010000 */
[----:B------:R-:W-:-:S07]  /*4310*/  MOV R149, R144 ;  /* 0x0000009000957202 */ /* 0x000fce0000000f00 */
[----:B------:R-:W-:Y:S05]  /*4320*/  WARPSYNC.COLLECTIVE R148, `(.L_x_19506) ;  /* 0x0000000094087348 */ /* 0x000fea0003c00000 */
[----:B------:R0:W1:Y:S02]  /*4330*/  SHFL.BFLY P6, R147, R149, R150, R151 ;  /* 0x0c00009695937389 */ /* 0x00006400000c0097 */
[----:B01----:R-:W-:Y:S05]  /*4340*/  ENDCOLLECTIVE ;  /* 0x000000000000791b */ /* 0x003fea0003800000 */
.L_x_19506:
        /* <DEDUP_REMOVED lines=88> */
.L_x_19507:
[----:B------:R-:W-:Y:S01]  /*48d0*/  HFMA2 R150, -RZ, RZ, 0, 1.1920928955078125e-07 ;  /* 0x00000002ff967431 */ /* 0x000fe200000001ff */
[----:B------:R-:W-:-:S05]  /*48e0*/  MOV R133, R147 ;  /* 0x0000009300857202 */ /* 0x000fca0000000f00 */
[----:B------:R-:W-:-:S05]  /*48f0*/  FADD.FTZ R133, R0, R133 ;  /* 0x0000008500857221 */ /* 0x000fca0000010000 */
[----:B------:R-:W-:-:S07]  /*4900*/  MOV R149, R133 ;  /* 0x0000008500957202 */ /* 0x000fce0000000f00 */
[----:B------:R-:W-:Y:S05]  /*4910*/  WARPSYNC.COLLECTIVE R148, `(.L_x_19508) ;  /* 0x0000000094087348 */ /* 0x000fea0003c00000 */
[----:B------:R0:W1:Y:S02]  /*4920*/  SHFL.BFLY P6, R147, R149, R150, R151 ;  /* 0x0c00009695937389 */ /* 0x00006400000c0097 */
[----:B01----:R-:W-:Y:S05]  /*4930*/  ENDCOLLECTIVE ;  /* 0x000000000000791b */ /* 0x003fea0003800000 */
.L_x_19508:
[----:B------:R-:W-:Y:S01]  /*4940*/  HFMA2 R150, -RZ, RZ, 0, 2.384185791015625e-07 ;  /* 0x00000004ff967431 */ /* 0x000fe200000001ff */
[----:B------:R-:W-:-:S05]  /*4950*/  MOV R142, R147 ;  /* 0x00000093008e7202 */ /* 0x000fca0000000f00 */
[----:B------:R-:W-:-:S05]  /*4960*/  FADD.FTZ R142, R133, R142 ;  /* 0x0000008e858e7221 */ /* 0x000fca0000010000 */
[----:B------:R-:W-:-:S07]  /*4970*/  MOV R149, R142 ;  /* 0x0000008e00957202 */ /* 0x000fce0000000f00 */
[----:B------:R-:W-:Y:S05]  /*4980*/  WARPSYNC.COLLECTIVE R148, `(.L_x_19509) ;  /* 0x0000000094087348 */ /* 0x000fea0003c00000 */
[----:B------:R0:W1:Y:S02]  /*4990*/  SHFL.BFLY P6, R147, R149, R150, R151 ;  /* 0x0c00009695937389 */ /* 0x00006400000c0097 */
[----:B01----:R-:W-:Y:S05]  /*49a0*/  ENDCOLLECTIVE ;  /* 0x000000000000791b */ /* 0x003fea0003800000 */
.L_x_19509:
[----:B------:R-:W-:Y:S01]  /*49b0*/  HFMA2 R150, -RZ, RZ, 0, 4.76837158203125e-07 ;  /* 0x00000008ff967431 */ /* 0x000fe200000001ff */
[----:B------:R-:W-:-:S05]  /*49c0*/  MOV R135, R147 ;  /* 0x0000009300877202 */ /* 0x000fca0000000f00 */
[----:B------:R-:W-:-:S05]  /*49d0*/  FADD.FTZ R135, R142, R135 ;  /* 0x000000878e877221 */ /* 0x000fca0000010000 */
[----:B------:R-:W-:-:S07]  /*49e0*/  MOV R149, R135 ;  /* 0x0000008700957202 */ /* 0x000fce0000000f00 */
[----:B------:R-:W-:Y:S05]  /*49f0*/  WARPSYNC.COLLECTIVE R148, `(.L_x_19510) ;  /* 0x0000000094087348 */ /* 0x000fea0003c00000 */
[----:B------:R0:W1:Y:S02]  /*4a00*/  SHFL.BFLY P6, R147, R149, R150, R151 ;  /* 0x0c00009695937389 */ /* 0x00006400000c0097 */
[----:B01----:R-:W-:Y:S05]  /*4a10*/  ENDCOLLECTIVE ;  /* 0x000000000000791b */ /* 0x003fea0003800000 */
.L_x_19510:
[----:B------:R-:W-:Y:S01]  /*4a20*/  HFMA2 R150, -RZ, RZ, 0, 9.5367431640625e-07 ;  /* 0x00000010ff967431 */ /* 0x000fe200000001ff */
[----:B------:R-:W-:-:S05]  /*4a30*/  MOV R144, R147 ;  /* 0x0000009300907202 */ /* 0x000fca0000000f00 */
[----:B------:R-:W-:-:S05]  /*4a40*/  FADD.FTZ R146, R135, R144 ;  /* 0x0000009087927221 */ /* 0x000fca0000010000 */
[----:B------:R-:W-:-:S07]  /*4a50*/  MOV R149, R146 ;  /* 0x0000009200957202 */ /* 0x000fce0000000f00 */
[----:B------:R-:W-:Y:S05]  /*4a60*/  WARPSYNC.COLLECTIVE R148, `(.L_x_19511) ;  /* 0x0000000094087348 */ /* 0x000fea0003c00000 */
[----:B------:R0:W1:Y:S02]  /*4a70*/  SHFL.BFLY P6, R147, R149, R150, R151 ;  /* 0x0c00009695937389 */ /* 0x00006400000c0097 */
[----:B01----:R-:W-:Y:S05]  /*4a80*/  ENDCOLLECTIVE ;  /* 0x000000000000791b */ /* 0x003fea0003800000 */
.L_x_19511:
[----:B------:R-:W-:Y:S05]  /*4a90*/  BRA `(.L_x_19512) ;  /* 0xffffffe800787947 */ /* 0x000fea000383ffff */
.L_x_19513:
        /* <DEDUP_REMOVED lines=14> */
.L_x_28010:


//--------------------- .text._ZN10layer_norm31ln_parallel_residual_fwd_kernelINS_13Kernel_traitsIf6__halffS2_fjLj1280ELj1ELj4ELj1ELj16ENS_18Kernel_traits_baseILj1280EfS2_fS2_fjLj128EEEEELb0ELb1ELb1EEEvNS_9FwdParamsE --------------------------
	.section	.text._ZN10layer_norm31ln_parallel_residual_fwd_kernelINS_13Kernel_traitsIf6__halffS2_fjLj1280ELj1ELj4ELj1ELj16ENS_18Kernel_traits_baseILj1280EfS2_fS2_fjLj128EEEEELb0ELb1ELb1EEEvNS_9FwdParamsE,"ax",@progbits
	.align	128
        .global         _ZN10layer_norm31ln_parallel_residual_fwd_kernelINS_13Kernel_traitsIf6__halffS2_fjLj1280ELj1ELj4ELj1ELj16ENS_18Kernel_traits_baseILj1280EfS2_fS2_fjLj128EEEEELb0ELb1ELb1EEEvNS_9FwdParamsE
        .type           _ZN10layer_norm31ln_parallel_residual_fwd_kernelINS_13Kernel_traitsIf6__halffS2_fjLj1280ELj1ELj4ELj1ELj16ENS_18Kernel_traits_baseILj1280EfS2_fS2_fjLj128EEEEELb0ELb1ELb1EEEvNS_9FwdParamsE,@function
        .size           _ZN10layer_norm31ln_parallel_residual_fwd_kernelINS_13Kernel_traitsIf6__halffS2_fjLj1280ELj1ELj4ELj1ELj16ENS_18Kernel_traits_baseILj1280EfS2_fS2_fjLj128EEEEELb0ELb1ELb1EEEvNS_9FwdParamsE,(.L_x_28011 - _ZN10layer_norm31ln_parallel_residual_fwd_kernelINS_13Kernel_traitsIf6__halffS2_fjLj1280ELj1ELj4ELj1ELj16ENS_18Kernel_traits_baseILj1280EfS2_fS2_fjLj128EEEEELb0ELb1ELb1EEEvNS_9FwdParamsE)
        .other          _ZN10layer_norm31ln_parallel_residual_fwd_kernelINS_13Kernel_traitsIf6__halffS2_fjLj1280ELj1ELj4ELj1ELj16ENS_18Kernel_traits_baseILj1280EfS2_fS2_fjLj128EEEEELb0ELb1ELb1EEEvNS_9FwdParamsE,@"STO_CUDA_ENTRY STV_DEFAULT"
_ZN10layer_norm31ln_parallel_residual_fwd_kernelINS_13Kernel_traitsIf6__halffS2_fjLj1280ELj1ELj4ELj1ELj16ENS_18Kernel_traits_baseILj1280EfS2_fS2_fjLj128EEEEELb0ELb1ELb1EEEvNS_9FwdParamsE:
.text._ZN10layer_norm31ln_parallel_residual_fwd_kernelINS_13Kernel_traitsIf6__halffS2_fjLj1280ELj1ELj4ELj1ELj16ENS_18Kernel_traits_baseILj1280EfS2_fS2_fjLj128EEEEELb0ELb1ELb1EEEvNS_9FwdParamsE:
        /* <DEDUP_REMOVED lines=37> */
.L_x_19514:
        /* <DEDUP_REMOVED lines=32> */
.L_x_19515:
        /* <DEDUP_REMOVED lines=12> */
.L_x_19537:
[----:B-1----:R-:W-:Y:S01]  /*0510*/  ISETP.NE.U32.AND P1, PT, RZ, UR10, PT ;  /* 0x0000000aff007c0c */ /* 0x002fe2000bf25070 */
        /* <DEDUP_REMOVED lines=30> */
.L_x_19517:
        /* <DEDUP_REMOVED lines=17> */
.L_x_19516:
        /* <DEDUP_REMOVED lines=28> */
.L_x_19519:
        /* <DEDUP_REMOVED lines=32> */
.L_x_19518:
        /* <DEDUP_REMOVED lines=49> */
.L_x_19521:
        /* <DEDUP_REMOVED lines=25> */
.L_x_19520:
        /* <DEDUP_REMOVED lines=18> */
.L_x_19523:
        /* <DEDUP_REMOVED lines=8> */
.L_x_19522:
        /* <DEDUP_REMOVED lines=48> */
.L_x_19525:
        /* <DEDUP_REMOVED lines=25> */
.L_x_19524:
        /* <DEDUP_REMOVED lines=18> */
.L_x_19527:
        /* <DEDUP_REMOVED lines=8> */
.L_x_19526:
        /* <DEDUP_REMOVED lines=24> */
[--C-:B------:R-:W-:Y:S02]  /*19c0*/  HADD2.F32 R14, -RZ, R19.reuse.H0_H0 ;  /* 0x20000013ff0e7230 */ /* 0x100fe40000004100 */
[----:B------:R-:W-:Y:S01]  /*19d0*/  FADD.FTZ R13, R15, R10 ;  /* 0x0000000a0f0d7221 */ /* 0x000fe20000010000 */
[----:B------:R-:W-:Y:S02]  /*19e0*/  HADD2.F32 R20, -RZ, R19.H1_H1 ;  /* 0x30000013ff147230 */ /* 0x000fe40000004100 */
[----:B------:R-:W-:Y:S02]  /*19f0*/  HADD2.F32 R18, -RZ, R18.H1_H1 ;  /* 0x30000012ff127230 */ /* 0x000fe40000004100 */
[----:B------:R-:W-:Y:S01]  /*1a00*/  FADD.FTZ R22, R54, R13 ;  /* 0x0000000d36167221 */ /* 0x000fe20000010000 */
[----:B------:R-:W-:-:S02]  /*1a10*/  HADD2.F32 R19, -RZ, R58.H1_H1 ;  /* 0x3000003aff137230 */ /* 0x000fc40000004100 */
[----:B------:R-:W-:Y:S02]  /*1a20*/  HADD2.F32 R21, -RZ, R59.H0_H0 ;  /* 0x2000003bff157230 */ /* 0x000fe40000004100 */
[----:B------:R-:W-:Y:S02]  /*1a30*/  HADD2.F32 R17, -RZ, R17.H1_H1 ;  /* 0x30000011ff117230 */ /* 0x000fe40000004100 */
[----:B------:R-:W-:Y:S01]  /*1a40*/  FADD.FTZ R18, R19, R18 ;  /* 0x0000001213127221 */ /* 0x000fe20000010000 */
[----:B------:R-:W-:Y:S02]  /*1a50*/  HADD2.F32 R6, -RZ, R57.H1_H1 ;  /* 0x30000039ff067230 */ /* 0x000fe40000004100 */
[----:B------:R-:W-:Y:S01]  /*1a60*/  FADD.FTZ R19, R21, R14 ;  /* 0x0000000e15137221 */ /* 0x000fe20000010000 */
[----:B------:R-:W-:Y:S02]  /*1a70*/  HADD2.F32 R15, -RZ, R58.H0_H0 ;  /* 0x2000003aff0f7230 */ /* 0x000fe40000004100 */
        /* <DEDUP_REMOVED lines=12> */
.L_x_19529:
        /* <DEDUP_REMOVED lines=25> */
.L_x_19528:
        /* <DEDUP_REMOVED lines=18> */
.L_x_19531:
        /* <DEDUP_REMOVED lines=8> */
.L_x_19530:
        /* <DEDUP_REMOVED lines=17> */
[--C-:B------:R-:W-:Y:S02]  /*1f80*/  HADD2.F32 R13, -RZ, R9.reuse.H0_H0 ;  /* 0x20000009ff0d7230 */ /* 0x100fe40000004100 */
[----:B------:R-:W-:Y:S02]  /*1f90*/  HADD2.F32 R14, -RZ, R9.H1_H1 ;  /* 0x30000009ff0e7230 */ /* 0x000fe40000004100 */
[----:B------:R-:W-:Y:S02]  /*1fa0*/  HADD2.F32 R10, -RZ, R57.H0_H0 ;  /* 0x20000039ff0a7230 */ /* 0x000fe40000004100 */
[----:B------:R-:W-:-:S02]  /*1fb0*/  HADD2.F32 R12, -RZ, R8.H0_H0 ;  /* 0x20000008ff0c7230 */ /* 0x000fc40000004100 */
[----:B------:R-:W-:Y:S02]  /*1fc0*/  HADD2.F32 R9, -RZ, R56.H0_H0 ;  /* 0x20000038ff097230 */ /* 0x000fe40000004100 */
[--C-:B------:R-:W-:Y:S02]  /*1fd0*/  HADD2.F32 R144, -RZ, R11.reuse.H0_H0 ;  /* 0x2000000bff907230 */ /* 0x100fe40000004100 */
[----:B------:R-:W-:Y:S02]  /*1fe0*/  HADD2.F32 R146, -RZ, R11.H1_H1 ;  /* 0x3000000bff927230 */ /* 0x000fe40000004100 */
[----:B------:R-:W-:Y:S01]  /*1ff0*/  FADD.FTZ R11, R10, R13 ;  /* 0x0000000d0a0b7221 */ /* 0x000fe20000010000 */
[----:B------:R-:W-:Y:S02]  /*2000*/  HADD2.F32 R8, -RZ, R8.H1_H1 ;  /* 0x30000008ff087230 */ /* 0x000fe40000004100 */
[----:B------:R-:W-:Y:S01]  /*2010*/  FADD.FTZ R9, R9, R12 ;  /* 0x0000000c09097221 */ /* 0x000fe20000010000 */
[----:B------:R-:W-:-:S02]  /*2020*/  HADD2.F32 R143, -RZ, R56.H1_H1 ;  /* 0x30000038ff8f7230 */ /* 0x000fc40000004100 */
[----:B------:R-:W-:Y:S02]  /*2030*/  HADD2.F32 R13, -RZ, R57.H1_H1 ;  /* 0x30000039ff0d7230 */ /* 0x000fe40000004100 */
[--C-:B------:R-:W-:Y:S02]  /*2040*/  HADD2.F32 R145, -RZ, R58.reuse.H1_H1 ;  /* 0x3000003aff917230 */ /* 0x100fe40000004100 */
[----:B------:R-:W-:Y:S01]  /*2050*/  FADD.FTZ R8, R143, R8 ;  /* 0x000000088f087221 */ /* 0x000fe20000010000 */
[----:B------:R-:W-:Y:S02]  /*2060*/  HADD2.F32 R12, -RZ, R58.H0_H0 ;  /* 0x2000003aff0c7230 */ /* 0x000fe40000004100 */
        /* <DEDUP_REMOVED lines=16> */
.L_x_19533:
[--C-:B-1---5:R-:W-:Y:S02]  /*2170*/  HADD2.F32 R14, -RZ, R9.reuse.H0_H0 ;  /* 0x20000009ff0e7230 */ /* 0x122fe40000004100 */
[----:B------:R-:W-:Y:S02]  /*2180*/  HADD2.F32 R142, -RZ, R9.H1_H1 ;  /* 0x30000009ff8e7230 */ /* 0x000fe40000004100 */
[----:B------:R-:W-:Y:S02]  /*2190*/  HADD2.F32 R12, -RZ, R8.H0_H0 ;  /* 0x20000008ff0c7230 */ /* 0x000fe40000004100 */
[----:B------:R-:W-:Y:S02]  /*21a0*/  HADD2.F32 R9, -RZ, R56.H0_H0 ;  /* 0x20000038ff097230 */ /* 0x000fe40000004100 */
[----:B------:R-:W-:Y:S02]  /*21b0*/  HADD2.F32 R8, -RZ, R8.H1_H1 ;  /* 0x30000008ff087230 */ /* 0x000fe40000004100 */
[----:B------:R-:W-:-:S02]  /*21c0*/  HADD2.F32 R13, -RZ, R56.H1_H1 ;  /* 0x30000038ff0d7230 */ /* 0x000fc40000004100 */
[----:B------:R-:W-:Y:S01]  /*21d0*/  FADD.FTZ R12, R9, R12 ;  /* 0x0000000c090c7221 */ /* 0x000fe20000010000 */
[----:B------:R-:W-:Y:S02]  /*21e0*/  HADD2.F32 R15, -RZ, R57.H0_H0 ;  /* 0x20000039ff0f7230 */ /* 0x000fe40000004100 */
[--C-:B------:R-:W-:Y:S02]  /*21f0*/  HADD2.F32 R143, -RZ, R10.reuse.H0_H0 ;  /* 0x2000000aff8f7230 */ /* 0x100fe40000004100 */
[----:B------:R-:W-:Y:S01]  /*2200*/  FADD.FTZ R13, R13, R8 ;  /* 0x000000080d0d7221 */ /* 0x000fe20000010000 */
        /* <DEDUP_REMOVED lines=15> */
.L_x_19532:
        /* <DEDUP_REMOVED lines=18> */
.L_x_19535:
        /* <DEDUP_REMOVED lines=8> */
.L_x_19534:
        /* <DEDUP_REMOVED lines=147> */
.L_x_19549:
        /* <DEDUP_REMOVED lines=83> */
[----:B------:R-:W-:-:S03]  /*3300*/  F2FP.F16.F32.PACK_AB R10, R13, R10 ;  /* 0x0000000a0d0a723e */ /* 0x000fc600000000ff */
[C---:B------:R-:W-:Y:S01]  /*3310*/  FMUL.FTZ R15, R147.reuse, R40 ;  /* 0x00000028930f7220 */ /* 0x040fe20000410000 */
[----:B------:R-:W-:Y:S01]  /*3320*/  FMUL.FTZ R47, R147, R14 ;  /* 0x0000000e932f7220 */ /* 0x000fe20000410000 */
[----:B------:R-:W-:-:S04]  /*3330*/  IMAD.WIDE.U32 R164, R6, 0x10, R8 ;  /* 0x0000001006a47825 */ /* 0x000fc800078e0008 */
[----:B------:R-:W-:Y:S01]  /*3340*/  FFMA.FTZ R7, R17, R134, R94 ;  /* 0x0000008611077223 */ /* 0x000fe2000001005e */
[----:B------:R-:W-:Y:S01]  /*3350*/  F2FP.F16.F32.PACK_AB R4, R3, R4 ;  /* 0x000000040304723e */ /* 0x000fe200000000ff */
        /* <DEDUP_REMOVED lines=15> */
[----:B------:R-:W-:Y:S01]  /*3450*/  F2FP.F16.F32.PACK_AB R8, R3, R8 ;  /* 0x000000080308723e */ /* 0x000fe200000000ff */
[----:B------:R-:W-:Y:S01]  /*3460*/  FMUL.FTZ R143, R147, R143 ;  /* 0x0000008f938f7220 */ /* 0x000fe20000410000 */
[----:B------:R-:W-:Y:S01]  /*3470*/  F2FP.F16.F32.PACK_AB R14, R17, R14 ;  /* 0x0000000e110e723e */ /* 0x000fe200000000ff */
        /* <DEDUP_REMOVED lines=25> */
[----:B------:R1:W-:Y:S01]  /*3610*/  @!P1 STG.E desc[UR6][R28.64], R147 ;  /* 0x000000931c009986 */ /* 0x0003e2000c101906 */
        /* <DEDUP_REMOVED lines=36> */
.L_x_19536:
        /* <DEDUP_REMOVED lines=8> */
.L_x_19539:
[----:B------:R-:W-:Y:S05]  /*38e0*/  BSYNC B0 ;  /* 0x0000000000007941 */ /* 0x000fea0003800000 */
.L_x_19538:
        /* <DEDUP_REMOVED lines=10> */
.L_x_19540:
[----:B------:R-:W-:Y:S01]  /*3990*/  HFMA2 R151, -RZ, RZ, 0, 2.384185791015625e-07 ;  /* 0x00000004ff977431 */ /* 0x000fe200000001ff */
[----:B------:R-:W-:-:S05]  /*39a0*/  MOV R141, R148 ;  /* 0x00000094008d7202 */ /* 0x000fca0000000f00 */
[----:B------:R-:W-:-:S05]  /*39b0*/  FADD.FTZ R145, R144, R141 ;  /* 0x0000008d90917221 */ /* 0x000fca0000010000 */
[----:B------:R-:W-:-:S07]  /*39c0*/  MOV R150, R145 ;  /* 0x0000009100967202 */ /* 0x000fce0000000f00 */
[----:B------:R-:W-:Y:S05]  /*39d0*/  WARPSYNC.COLLECTIVE R149, `(.L_x_19541) ;  /* 0x0000000095087348 */ /* 0x000fea0003c00000 */
[----:B------:R0:W1:Y:S02]  /*39e0*/  SHFL.BFLY P3, R148, R150, R151, R152 ;  /* 0x0c00009796947389 */ /* 0x0000640000060098 */
[----:B01----:R-:W-:Y:S05]  /*39f0*/  ENDCOLLECTIVE ;  /* 0x000000000000791b */ /* 0x003fea0003800000 */
.L_x_19541:
[----:B------:R-:W-:Y:S01]  /*3a00*/  HFMA2 R151, -RZ, RZ, 0, 4.76837158203125e-07 ;  /* 0x00000008ff977431 */ /* 0x000fe200000001ff */
[----:B------:R-:W-:-:S05]  /*3a10*/  MOV R140, R148 ;  /* 0x00000094008c7202 */ /* 0x000fca0000000f00 */
[----:B------:R-:W-:-:S05]  /*3a20*/  FADD.FTZ R146, R145, R140 ;  /* 0x0000008c91927221 */ /* 0x000fca0000010000 */
[----:B------:R-:W-:-:S07]  /*3a30*/  MOV R150, R146 ;  /* 0x0000009200967202 */ /* 0x000fce0000000f00 */
[----:B------:R-:W-:Y:S05]  /*3a40*/  WARPSYNC.COLLECTIVE R149, `(.L_x_19542) ;  /* 0x0000000095087348 */ /* 0x000fea0003c00000 */
[----:B------:R0:W1:Y:S02]  /*3a50*/  SHFL.BFLY P3, R148, R150, R151, R152 ;  /* 0x0c00009796947389 */ /* 0x0000640000060098 */
[----:B01----:R-:W-:Y:S05]  /*3a60*/  ENDCOLLECTIVE ;  /* 0x000000000000791b */ /* 0x003fea0003800000 */
.L_x_19542:
[----:B------:R-:W-:Y:S01]  /*3a70*/  HFMA2 R151, -RZ, RZ, 0, 9.5367431640625e-07 ;  /* 0x00000010ff977431 */ /* 0x000fe200000001ff */
[----:B------:R-:W-:-:S05]  /*3a80*/  MOV R141, R148 ;  /* 0x00000094008d7202 */ /* 0x000fca0000000f00 */
[----:B------:R-:W-:-:S05]  /*3a90*/  FADD.FTZ R147, R146, R141 ;  /* 0x0000008d92937221 */ /* 0x000fca0000010000 */
[----:B------:R-:W-:-:S07]  /*3aa0*/  MOV R150, R147 ;  /* 0x0000009300967202 */ /* 0x000fce0000000f00 */
[----:B------:R-:W-:Y:S05]  /*3ab0*/  WARPSYNC.COLLECTIVE R149, `(.L_x_19543) ;  /* 0x0000000095087348 */ /* 0x000fea0003c00000 */
[----:B------:R0:W1:Y:S02]  /*3ac0*/  SHFL.BFLY P3, R148, R150, R151, R152 ;  /* 0x0c00009796947389 */ /* 0x0000640000060098 */
[----:B01----:R-:W-:Y:S05]  /*3ad0*/  ENDCOLLECTIVE ;  /* 0x000000000000791b */ /* 0x003fea0003800000 */
.L_x_19543:
        /* <DEDUP_REMOVED lines=88> */
.L_x_19544:
[----:B------:R-:W-:Y:S01]  /*4060*/  HFMA2 R151, -RZ, RZ, 0, 1.1920928955078125e-07 ;  /* 0x00000002ff977431 */ /* 0x000fe200000001ff */
[----:B------:R-:W-:-:S05]  /*4070*/  MOV R144, R148 ;  /* 0x0000009400907202 */ /* 0x000fca0000000f00 */
[----:B------:R-:W-:-:S05]  /*4080*/  FADD.FTZ R144, R141, R144 ;  /* 0x000000908d907221 */ /* 0x000fca0000010000 */
[----:B------:R-:W-:-:S07]  /*4090*/  MOV R150, R144 ;  /* 0x0000009000967202 */ /* 0x000fce0000000f00 */
[----:B------:R-:W-:Y:S05]  /*40a0*/  WARPSYNC.COLLECTIVE R149, `(.L_x_19545) ;  /* 0x0000000095087348 */ /* 0x000fea0003c00000 */
[----:B------:R0:W1:Y:S02]  /*40b0*/  SHFL.BFLY P3, R148, R150, R151, R152 ;  /* 0x0c00009796947389 */ /* 0x0000640000060098 */
[----:B01----:R-:W-:Y:S05]  /*40c0*/  ENDCOLLECTIVE ;  /* 0x000000000000791b */ /* 0x003fea0003800000 */
.L_x_19545:
[----:B------:R-:W-:Y:S01]  /*40d0*/  HFMA2 R151, -RZ, RZ, 0, 2.384185791015625e-07 ;  /* 0x00000004ff977431 */ /* 0x000fe200000001ff */
[----:B------:R-:W-:-:S05]  /*40e0*/  MOV R143, R148 ;  /* 0x00000094008f7202 */ /* 0x000fca0000000f00 */
[----:B------:R-:W-:-:S05]  /*40f0*/  FADD.FTZ R143, R144, R143 ;  /* 0x0000008f908f7221 */ /* 0x000fca0000010000 */
[----:B------:R-:W-:-:S07]  /*4100*/  MOV R150, R143 ;  /* 0x0000008f00967202 */ /* 0x000fce0000000f00 */
[----:B------:R-:W-:Y:S05]  /*4110*/  WARPSYNC.COLLECTIVE R149, `(.L_x_19546) ;  /* 0x0000000095087348 */ /* 0x000fea0003c00000 */
[----:B------:R0:W1:Y:S02]  /*4120*/  SHFL.BFLY P3, R148, R150, R151, R152 ;  /* 0x0c00009796947389 */ /* 0x0000640000060098 */
[----:B01----:R-:W-:Y:S05]  /*4130*/  ENDCOLLECTIVE ;  /* 0x000000000000791b */ /* 0x003fea0003800000 */
.L_x_19546:
[----:B------:R-:W-:Y:S01]  /*4140*/  HFMA2 R151, -RZ, RZ, 0, 4.76837158203125e-07 ;  /* 0x00000008ff977431 */ /* 0x000fe200000001ff */
[----:B------:R-:W-:-:S05]  /*4150*/  MOV R146, R148 ;  /* 0x0000009400927202 */ /* 0x000fca0000000f00 */
[----:B------:R-:W-:-:S05]  /*4160*/  FADD.FTZ R146, R143, R146 ;  /* 0x000000928f927221 */ /* 0x000fca0000010000 */
[----:B------:R-:W-:-:S07]  /*4170*/  MOV R150, R146 ;  /* 0x0000009200967202 */ /* 0x000fce0000000f00 */
[----:B------:R-:W-:Y:S05]  /*4180*/  WARPSYNC.COLLECTIVE R149, `(.L_x_19547) ;  /* 0x0000000095087348 */ /* 0x000fea0003c00000 */
[----:B------:R0:W1:Y:S02]  /*4190*/  SHFL.BFLY P3, R148, R150, R151, R152 ;  /* 0x0c00009796947389 */ /* 0x0000640000060098 */
[----:B01----:R-:W-:Y:S05]  /*41a0*/  ENDCOLLECTIVE ;  /* 0x000000000000791b */ /* 0x003fea0003800000 */
.L_x_19547:
[----:B------:R-:W-:Y:S01]  /*41b0*/  HFMA2 R151, -RZ, RZ, 0, 9.5367431640625e-07 ;  /* 0x00000010ff977431 */ /* 0x000fe200000001ff */
[----:B------:R-:W-:-:S05]  /*41c0*/  MOV R145, R148 ;  /* 0x0000009400917202 */ /* 0x000fca0000000f00 */
[----:B------:R-:W-:-:S05]  /*41d0*/  FADD.FTZ R145, R146, R145 ;  /* 0x0000009192917221 */ /* 0x000fca0000010000 */
[----:B------:R-:W-:-:S07]  /*41e0*/  MOV R150, R145 ;  /* 0x0000009100967202 */ /* 0x000fce0000000f00 */
[----:B------:R-:W-:Y:S05]  /*41f0*/  WARPSYNC.COLLECTIVE R149, `(.L_x_19548) ;  /* 0x0000000095087348 */ /* 0x000fea0003c00000 */
[----:B------:R0:W1:Y:S02]  /*4200*/  SHFL.BFLY P3, R148, R150, R151, R152 ;  /* 0x0c00009796947389 */ /* 0x0000640000060098 */
[----:B01----:R-:W-:Y:S05]  /*4210*/  ENDCOLLECTIVE ;  /* 0x000000000000791b */ /* 0x003fea0003800000 */
.L_x_19548:
[----:B------:R-:W-:Y:S05]  /*4220*/  BRA `(.L_x_19549) ;  /* 0xffffffe800e87947 */ /* 0x000fea000383ffff */
.L_x_19550:
        /* <DEDUP_REMOVED lines=13> */
.L_x_28011:


//--------------------- .text._ZN10layer_norm31ln_parallel_residual_fwd_kernelINS_13Kernel_traitsIf6__halffS2_fjLj1280ELj1ELj4ELj1ELj16ENS_18Kernel_traits_baseILj1280EfS2_fS2_fjLj128EEEEELb1ELb0ELb0EEEvNS_9FwdParamsE --------------------------
	.section	.text._ZN10layer_norm31ln_parallel_residual_fwd_kernelINS_13Kernel_traitsIf6__halffS2_fjLj1280ELj1ELj4ELj1ELj16ENS_18Kernel_traits_baseILj1280EfS2_fS2_fjLj128EEEEELb1ELb0ELb0EEEvNS_9FwdParamsE,"ax",@progbits
	.align	128
        .global         _ZN10layer_norm31ln_parallel_residual_fwd_kernelINS_13Kernel_traitsIf6__halffS2_fjLj1280ELj1ELj4ELj1ELj16ENS_18Kernel_traits_baseILj1280EfS2_fS2_fjLj128EEEEELb1ELb0ELb0EEEvNS_9FwdParamsE
        .type           _ZN10layer_norm31ln_parallel_residual_fwd_kernelINS_13Kernel_traitsIf6__halffS2_fjLj1280ELj1ELj4ELj1ELj16ENS_18Kernel_traits_baseILj1280EfS2_fS2_fjLj128EEEEELb1ELb0ELb0EEEvNS_9FwdParamsE,@function
        .size           _ZN10layer_norm31ln_parallel_residual_fwd_kernelINS_13Kernel_traitsIf6__halffS2_fjLj1280ELj1ELj4ELj1ELj16ENS_18Kernel_traits_baseILj1280EfS2_fS2_fjLj128EEEEELb1ELb0ELb0EEEvNS_9FwdParamsE,(.L_x_28012 - _ZN10layer_norm31ln_parallel_residual_fwd_kernelINS_13Kernel_traitsIf6__halffS2_fjLj1280ELj1ELj4ELj1ELj16ENS_18Kernel_traits_baseILj1280EfS2_fS2_fjLj128EEEEELb1ELb0ELb0EEEvNS_9FwdParamsE)
        .other          _ZN10layer_norm31ln_parallel_residual_fwd_kernelINS_13Kernel_traitsIf6__halffS2_fjLj1280ELj1ELj4ELj1ELj16ENS_18Kernel_traits_baseILj1280EfS2_fS2_fjLj128EEEEELb1ELb0ELb0EEEvNS_9FwdParamsE,@"STO_CUDA_ENTRY STV_DEFAULT"
_ZN10layer_norm31ln_parallel_residual_fwd_kernelINS_13Kernel_traitsIf6__halffS2_fjLj1280ELj1ELj4ELj1ELj16ENS_18Kernel_traits_baseILj1280EfS2_fS2_fjLj128EEEEELb1ELb0ELb0EEEvNS_9FwdParamsE:
.text._ZN10layer_norm31ln_parallel_residual_fwd_kernelINS_13Kernel_traitsIf6__halffS2_fjLj1280ELj1ELj4ELj1ELj16ENS_18Kernel_traits_baseILj1280EfS2_fS2_fjLj128EEEEELb1ELb0ELb0EEEvNS_9FwdParamsE:
        /* <DEDUP_REMOVED lines=185> */
.L_x_19553:
        /* <DEDUP_REMOVED lines=109> */
.L_x_19552:
        /* <DEDUP_REMOVED lines=97> */
.L_x_19555:
        /* <DEDUP_REMOVED lines=108> */
.L_x_19554:
[----:B------:R-:W-:Y:S05]  /*1f30*/  BSYNC.RECONVERGENT B0 ;  /* 0x0000000000007941 */ /* 0x000fea0003800200 */
.L_x_19551:
        /* <DEDUP_REMOVED lines=72> */
.L_x_20192:
        /* <DEDUP_REMOVED lines=41> */
.L_x_19562:
        /* <DEDUP_REMOVED lines=13> */
.L_x_19564:
[----:B------:R-:W-:Y:S05]  /*2720*/  BSYNC.RECONVERGENT B3 ;  /* 0x0000000000037941 */ /* 0x000fea0003800200 */
.L_x_19563:
        /* <DEDUP_REMOVED lines=55> */
.L_x_19561:
[----:B------:R-:W-:Y:S05]  /*2aa0*/  BSYNC.RECONVERGENT B2 ;  /* 0x0000000000027941 */ /* 0x000fea0003800200 */
.L_x_19560:
        /* <DEDUP_REMOVED lines=21> */
.L_x_19567:
        /* <DEDUP_REMOVED lines=13> */
.L_x_19569:
[----:B------:R-:W-:Y:S05]  /*2cd0*/  BSYNC.RECONVERGENT B3 ;  /* 0x0000000000037941 */ /* 0x000fea0003800200 */
.L_x_19568:
        /* <DEDUP_REMOVED lines=56> */
.L_x_19566:
[----:B------:R-:W-:Y:S05]  /*3060*/  BSYNC.RECONVERGENT B2 ;  /* 0x0000000000027941 */ /* 0x000fea0003800200 */
.L_x_19565:
        /* <DEDUP_REMOVED lines=19> */
.L_x_19572:
        /* <DEDUP_REMOVED lines=13> */
.L_x_19574:
[----:B------:R-:W-:Y:S05]  /*3270*/  BSYNC.RECONVERGENT B3 ;  /* 0x0000000000037941 */ /* 0x000fea0003800200 */
.L_x_19573:
        /* <DEDUP_REMOVED lines=56> */
.L_x_19571:
[----:B------:R-:W-:Y:S05]  /*3600*/  BSYNC.RECONVERGENT B2 ;  /* 0x0000000000027941 */ /* 0x000fea0003800200 */
.L_x_19570:
        /* <DEDUP_REMOVED lines=19> */
.L_x_19577:
        /* <DEDUP_REMOVED lines=13> */
.L_x_19579:
[----:B------:R-:W-:Y:S05]  /*3810*/  BSYNC.RECONVERGENT B3 ;  /* 0x0000000000037941 */ /* 0x000fea0003800200 */
.L_x_19578:
        /* <DEDUP_REMOVED lines=56> */
.L_x_19576:
[----:B------:R-:W-:Y:S05]  /*3ba0*/  BSYNC.RECONVERGENT B2 ;  /* 0x0000000000027941 */ /* 0x000fea0003800200 */
.L_x_19575:
[----:B------:R-:W-:Y:S01]  /*3bb0*/  I2FP.F32.U32 R184, R11 ;  /* 0x0000000b00b87245 */ /* 0x000fe20000201000 */
[----:B------:R-:W-:Y:S01]  /*3bc0*/  BSSY.RECONVERGENT B2, `(.L_x_19580) ;  /* 0x0000058000027945 */ /* 0x000fe20003800200 */
[----:B------:R-:W-:Y:S01]  /*3bd0*/  LOP3.LUT R241, R241, 0xfffffffd, RZ, 0xc0, !PT ;  /* 0xfffffffdf1f17812 */ /* 0x000fe200078ec0ff */
[----:B------:R-:W-:Y:S02]  /*3be0*/  HADD2.F32 R231, -RZ, R189.H1_H1 ;  /* 0x300000bdffe77230 */ /* 0x000fe40000004100 */
        /* <DEDUP_REMOVED lines=15> */
.L_x_19582:
        /* <DEDUP_REMOVED lines=13> */
.L_x_19584:
[----:B------:R-:W-:Y:S05]  /*3db0*/  BSYNC.RECONVERGENT B3 ;  /* 0x0000000000037941 */ /* 0x000fea0003800200 */
.L_x_19583:
        /* <DEDUP_REMOVED lines=56> */
.L_x_19581:
[----:B------:R-:W-:Y:S05]  /*4140*/  BSYNC.RECONVERGENT B2 ;  /* 0x0000000000027941 */ /* 0x000fea0003800200 */
.L_x_19580:
        /* <DEDUP_REMOVED lines=17> */
.L_x_19587:
        /* <DEDUP_REMOVED lines=13> */
.L_x_19589:
[----:B------:R-:W-:Y:S05]  /*4330*/  BSYNC.RECONVERGENT B3 ;  /* 0x0000000000037941 */ /* 0x000fea0003800200 */
.L_x_19588:
        /* <DEDUP_REMOVED lines=56> */
.L_x_19586:
[----:B------:R-:W-:Y:S05]  /*46c0*/  BSYNC.RECONVERGENT B2 ;  /* 0x0000000000027941 */ /* 0x000fea0003800200 */
.L_x_19585:
        /* <DEDUP_REMOVED lines=17> */
.L_x_19592:
        /* <DEDUP_REMOVED lines=13> */
.L_x_19594:
[----:B------:R-:W-:Y:S05]  /*48b0*/  BSYNC.RECONVERGENT B3 ;  /* 0x0000000000037941 */ /* 0x000fea0003800200 */
.L_x_19593:
        /* <DEDUP_REMOVED lines=56> */
.L_x_19591:
[----:B------:R-:W-:Y:S05]  /*4c40*/  BSYNC.RECONVERGENT B2 ;  /* 0x0000000000027941 */ /* 0x000fea0003800200 */
.L_x_19590:
        /* <DEDUP_REMOVED lines=17> */
.L_x_19597:
        /* <DEDUP_REMOVED lines=13> */
.L_x_19599:
[----:B------:R-:W-:Y:S05]  /*4e30*/  BSYNC.RECONVERGENT B3 ;  /* 0x0000000000037941 */ /* 0x000fea0003800200 */
.L_x_19598:
        /* <DEDUP_REMOVED lines=56> */
.L_x_19596:
[----:B------:R-:W-:Y:S05]  /*51c0*/  BSYNC.RECONVERGENT B2 ;  /* 0x0000000000027941 */ /* 0x000fea0003800200 */
.L_x_19595:
[----:B------:R-:W-:Y:S01]  /*51d0*/  P2R R187, PR, RZ, 0x2 ;  /* 0x00000002ffbb7803 */ /* 0x000fe20000000000 */
[----:B------:R-:W-:Y:S01]  /*51e0*/  FMUL.FTZ R226, R226, UR16 ;  /* 0x00000010e2e27c20 */ /* 0x000fe20008410000 */
[----:B------:R-:W-:Y:S01]  /*51f0*/  I2FP.F32.U32 R244, R185 ;  /* 0x000000b900f47245 */ /* 0x000fe20000201000 */
[----:B------:R-:W-:Y:S01]  /*5200*/  HADD2.F32 R191, -RZ, R191.H1_H1 ;  /* 0x300000bfffbf7230 */ /* 0x000fe20000004100 */
[----:B------:R-:W-:Y:S01]  /*5210*/  LOP3.LUT P1, RZ, R241, 0x10, RZ, 0xc0, !PT ;  /* 0x00000010f1ff7812 */ /* 0x000fe2000782c0ff */
[----:B------:R-:W-:Y:S01]  /*5220*/  FMUL.FTZ R231, R231, UR16 ;  /* 0x00000010e7e77c20 */ /* 0x000fe20008410000 */
        /* <DEDUP_REMOVED lines=32> */
.L_x_19559:
        /* <DEDUP_REMOVED lines=16> */
.L_x_19603:
        /* <DEDUP_REMOVED lines=13> */
.L_x_19605:
[----:B------:R-:W-:Y:S05]  /*5600*/  BSYNC.RECONVERGENT B3 ;  /* 0x0000000000037941 */ /* 0x000fea0003800200 */
.L_x_19604:
        /* <DEDUP_REMOVED lines=55> */
.L_x_19602:
[----:B------:R-:W-:Y:S05]  /*5980*/  BSYNC.RECONVERGENT B2 ;  /* 0x0000000000027941 */ /* 0x000fea0003800200 */
.L_x_19601:
        /* <DEDUP_REMOVED lines=23> */
.L_x_19608:
        /* <DEDUP_REMOVED lines=13> */
.L_x_19610:
[----:B------:R-:W-:Y:S05]  /*5bd0*/  BSYNC.RECONVERGENT B3 ;  /* 0x0000000000037941 */ /* 0x000fea0003800200 */
.L_x_19609:
        /* <DEDUP_REMOVED lines=53> */
[----:B------:R-:W-:-:S03]  /*5f30*/  LOP3.LUT R233, R184, UR15, R235, 0x96, !PT ;  /* 0x0000000fb8e97c12 */ /* 0x000fc6000f8e96eb */
[----:B------:R-:W-:Y:S01]  /*5f40*/  IMAD.MOV.U32 R224, RZ, RZ, R6 ;  /* 0x000000ffffe07224 */ /* 0x000fe200078e0006 */
[----:B------:R-:W-:-:S07]  /*5f50*/  LOP3.LUT R235, R4, UR20, R7, 0x96, !PT ;  /* 0x0000001404eb7c12 */ /* 0x000fce000f8e9607 */
.L_x_19607:
[----:B------:R-:W-:Y:S05]  /*5f60*/  BSYNC.RECONVERGENT B2 ;  /* 0x0000000000027941 */ /* 0x000fea0003800200 */
.L_x_19606:
        /* <DEDUP_REMOVED lines=23> */
.L_x_19613:
        /* <DEDUP_REMOVED lines=13> */
.L_x_19615:
[----:B------:R-:W-:Y:S05]  /*61b0*/  BSYNC.RECONVERGENT B3 ;  /* 0x0000000000037941 */ /* 0x000fea0003800200 */
.L_x_19614:
        /* <DEDUP_REMOVED lines=56> */
.L_x_19612:
[----:B------:R-:W-:Y:S05]  /*6540*/  BSYNC.RECONVERGENT B2 ;  /* 0x0000000000027941 */ /* 0x000fea0003800200 */
.L_x_19611:
        /* <DEDUP_REMOVED lines=20> */
.L_x_19618:
        /* <DEDUP_REMOVED lines=13> */
.L_x_19620:
[----:B------:R-:W-:Y:S05]  /*6760*/  BSYNC.RECONVERGENT B3 ;  /* 0x0000000000037941 */ /* 0x000fea0003800200 */
.L_x_19619:
        /* <DEDUP_REMOVED lines=56> */
.L_x_19617:
[----:B------:R-:W-:Y:S05]  /*6af0*/  BSYNC.RECONVERGENT B2 ;  /* 0x0000000000027941 */ /* 0x000fea0003800200 */
.L_x_19616:
        /* <DEDUP_REMOVED lines=23> */
.L_x_19623:
        /* <DEDUP_REMOVED lines=13> */
.L_x_19625:
[----:B------:R-:W-:Y:S05]  /*6d40*/  BSYNC.RECONVERGENT B3 ;  /* 0x0000000000037941 */ /* 0x000fea0003800200 */
.L_x_19624:
        /* <DEDUP_REMOVED lines=56> */
.L_x_19622:
[----:B------:R-:W-:Y:S05]  /*70d0*/  BSYNC.RECONVERGENT B2 ;  /* 0x0000000000027941 */ /* 0x000fea0003800200 */
.L_x_19621:
[----:B------:R-:W-:Y:S01]  /*70e0*/  I2FP.F32.U32 R3, R3 ;  /* 0x0000000300037245 */ /* 0x000fe20000201000 */
[----:B------:R-:W-:Y:S01]  /*70f0*/  HADD2.F32 R6, -RZ, R189.H0_H0 ;  /* 0x200000bdff067230 */ /* 0x000fe20000004100 */
[----:B------:R-:W-:Y:S01]  /*7100*/  ISETP.NE.AND P2, PT, R7, 0x1, PT ;  /* 0x000000010700780c */ /* 0x000fe20003f45270 */
[----:B------:R-:W-:Y:S01]  /*7110*/  BSSY.RECONVERGENT B2, `(.L_x_19626) ;  /* 0x0000057000027945 */ /* 0x000fe20003800200 */
[----:B------:R-:W-:Y:S01]  /*7120*/  LOP3.LUT R241, R241, 0xfffffffb, RZ, 0xc0, !PT ;  /* 0xfffffffbf1f17812 */ /* 0x000fe200078ec0ff */
[----:B------:R-:W-:Y:S01]  /*7130*/  FFMA.FTZ R3, R3, R230, 1.1641532182693481445e-10 ;  /* 0x2f00000003037423 */ /* 0x000fe200000100e6 */
[----:B------:R-:W-:Y:S02]  /*7140*/  IMAD.MOV.U32 R11, RZ, RZ, 0x2 ;  /* 0x00000002ff0b7424 */ /* 0x000fe400078e00ff */
        /* <DEDUP_REMOVED lines=13> */
.L_x_19628:
        /* <DEDUP_REMOVED lines=13> */
.L_x_19630:
[----:B------:R-:W-:Y:S05]  /*72f0*/  BSYNC.RECONVERGENT B3 ;  /* 0x0000000000037941 */ /* 0x000fea0003800200 */
.L_x_19629:
        /* <DEDUP_REMOVED lines=56> */
.L_x_19627:
[----:B------:R-:W-:Y:S05]  /*7680*/  BSYNC.RECONVERGENT B2 ;  /* 0x0000000000027941 */ /* 0x000fea0003800200 */
.L_x_19626:
        /* <DEDUP_REMOVED lines=23> */
.L_x_19633:
        /* <DEDUP_REMOVED lines=13> */
.L_x_19635:
[----:B------:R-:W-:Y:S05]  /*78d0*/  BSYNC.RECONVERGENT B3 ;  /* 0x0000000000037941 */ /* 0x000fea0003800200 */
.L_x_19634:
        /* <DEDUP_REMOVED lines=56> */
.L_x_19632:
[----:B------:R-:W-:Y:S05]  /*7c60*/  BSYNC.RECONVERGENT B2 ;  /* 0x0000000000027941 */ /* 0x000fea0003800200 */
.L_x_19631:
        /* <DEDUP_REMOVED lines=20> */
.L_x_19638:
        /* <DEDUP_REMOVED lines=13> */
.L_x_19640:
[----:B------:R-:W-:Y:S05]  /*7e80*/  BSYNC.RECONVERGENT B3 ;  /* 0x0000000000037941 */ /* 0x000fea0003800200 */
.L_x_19639:
        /* <DEDUP_REMOVED lines=56> */
.L_x_19637:
[----:B------:R-:W-:Y:S05]  /*8210*/  BSYNC.RECONVERGENT B2 ;  /* 0x0000000000027941 */ /* 0x000fea0003800200 */
.L_x_19636:
[----:B------:R-:W-:Y:S01]  /*8220*/  I2FP.F32.U32 R5, R5 ;  /* 0x0000000500057245 */ /* 0x000fe20000201000 */
[----:B------:R-:W-:Y:S01]  /*8230*/  HADD2.F32 R4, -RZ, R173.H1_H1 ;  /* 0x300000adff047230 */ /* 0x000fe20000004100 */
        /* <DEDUP_REMOVED lines=21> */
.L_x_19643:
        /* <DEDUP_REMOVED lines=13> */
.L_x_19645:
[----:B------:R-:W-:Y:S05]  /*8460*/  BSYNC.RECONVERGENT B3 ;  /* 0x0000000000037941 */ /* 0x000fea0003800200 */
.L_x_19644:
        /* <DEDUP_REMOVED lines=56> */
.L_x_19642:
[----:B------:R-:W-:Y:S05]  /*87f0*/  BSYNC.RECONVERGENT B2 ;  /* 0x0000000000027941 */ /* 0x000fea0003800200 */
.L_x_19641:
[----:B------:R-:W-:Y:S01]  /*8800*/  ISETP.NE.AND P3, PT, R188, 0x1, PT ;  /* 0x00000001bc00780c */ /* 0x000fe20003f65270 */
[----:B------:R-:W-:Y:S01]  /*8810*/  HADD2.F32 R6, -RZ, R190.H0_H0 ;  /* 0x200000beff067230 */ /* 0x000fe20000004100 */
        /* <DEDUP_REMOVED lines=16> */
.L_x_19648:
        /* <DEDUP_REMOVED lines=13> */
.L_x_19650:
[----:B------:R-:W-:Y:S05]  /*89f0*/  BSYNC.RECONVERGENT B3 ;  /* 0x0000000000037941 */ /* 0x000fea0003800200 */
.L_x_19649:
        /* <DEDUP_REMOVED lines=56> */
.L_x_19647:
[----:B------:R-:W-:Y:S05]  /*8d80*/  BSYNC.RECONVERGENT B2 ;  /* 0x0000000000027941 */ /* 0x000fea0003800200 */
.L_x_19646:
        /* <DEDUP_REMOVED lines=24> */
.L_x_19653:
        /* <DEDUP_REMOVED lines=13> */
.L_x_19655:
[----:B------:R-:W-:Y:S05]  /*8fe0*/  BSYNC.RECONVERGENT B3 ;  /* 0x0000000000037941 */ /* 0x000fea0003800200 */
.L_x_19654:
        /* <DEDUP_REMOVED lines=53> */
[----:B------:R-:W-:Y:S02]  /*9340*/  HFMA2 R226, -RZ, RZ, 0, 0 ;  /* 0x00000000ffe27431 */ /* 0x000fe400000001ff */
[----:B------:R-:W-:Y:S02]  /*9350*/  IMAD.MOV.U32 R7, RZ, RZ, R224 ;  /* 0x000000ffff077224 */ /* 0x000fe400078e00e0 */
[----:B------:R-:W-:-:S07]  /*9360*/  IMAD.MOV.U32 R224, RZ, RZ, R6 ;  /* 0x000000ffffe07224 */ /* 0x000fce00078e0006 */
.L_x_19652:
[----:B------:R-:W-:Y:S05]  /*9370*/  BSYNC.RECONVERGENT B2 ;  /* 0x0000000000027941 */ /* 0x000fea0003800200 */
.L_x_19651:
[----:B------:R-:W-:Y:S01]  /*9380*/  ISETP.NE.AND P4, PT, R226, 0x1, PT ;  /* 0x00000001e200780c */ /* 0x000fe20003f85270 */
[----:B------:R-:W-:Y:S01]  /*9390*/  HADD2.F32 R190, -RZ, R190.H1_H1 ;  /* 0x300000beffbe7230 */ /* 0x000fe20000004100 */
        /* <DEDUP_REMOVED lines=16> */
.L_x_19658:
        /* <DEDUP_REMOVED lines=13> */
.L_x_19660:
[----:B------:R-:W-:Y:S05]  /*9570*/  BSYNC.RECONVERGENT B3 ;  /* 0x0000000000037941 */ /* 0x000fea0003800200 */
.L_x_19659:
        /* <DEDUP_REMOVED lines=56> */
.L_x_19657:
[----:B------:R-:W-:Y:S05]  /*9900*/  BSYNC.RECONVERGENT B2 ;  /* 0x0000000000027941 */ /* 0x000fea0003800200 */
.L_x_19656:
[----:B------:R-:W-:Y:S01]  /*9910*/  I2FP.F32.U32 R7, R189 ;  /* 0x000000bd00077245 */ /* 0x000fe20000201000 */
[----:B------:R-:W-:Y:S01]  /*9920*/  HADD2.F32 R6, -RZ, R174.H1_H1 ;  /* 0x300000aeff067230 */ /* 0x000fe20000004100 */
        /* <DEDUP_REMOVED lines=21> */
.L_x_19663:
        /* <DEDUP_REMOVED lines=13> */
.L_x_19665:
[----:B------:R-:W-:Y:S05]  /*9b50*/  BSYNC.RECONVERGENT B3 ;  /* 0x0000000000037941 */ /* 0x000fea0003800200 */
.L_x_19664:
        /* <DEDUP_REMOVED lines=56> */
.L_x_19662:
[----:B------:R-:W-:Y:S05]  /*9ee0*/  BSYNC.RECONVERGENT B2 ;  /* 0x0000000000027941 */ /* 0x000fea0003800200 */
.L_x_19661:
[----:B------:R-:W-:Y:S01]  /*9ef0*/  ISETP.NE.AND P5, PT, R226, 0x1, PT ;  /* 0x00000001e200780c */ /* 0x000fe20003fa5270 */
[----:B------:R-:W-:Y:S01]  /*9f00*/  HADD2.F32 R190, -RZ, R191.H0_H0 ;  /* 0x200000bfffbe7230 */ /* 0x000fe20000004100 */
[----:B------:R-:W-:Y:S01]  /*9f10*/  I2FP.F32.U32 R7, R7 ;  /* 0x0000000700077245 */ /* 0x000fe20000201000 */
[----:B------:R-:W-:Y:S01]  /*9f20*/  BSSY.RECONVERGENT B2, `(.L_x_19666) ;  /* 0x0000055000027945 */ /* 0x000fe20003800200 */
[----:B------:R-:W-:-:S03]  /*9f30*/  HFMA2 R227, -RZ, RZ, 0, 1.1920928955078125e-07 ;  /* 0x00000002ffe37431 */ /* 0x000fc600000001ff */
        /* <DEDUP_REMOVED lines=13> */
.L_x_19668:
        /* <DEDUP_REMOVED lines=13> */
.L_x_19670:
[----:B------:R-:W-:Y:S05]  /*a0e0*/  BSYNC.RECONVERGENT B3 ;  /* 0x0000000000037941 */ /* 0x000fea0003800200 */
.L_x_19669:
        /* <DEDUP_REMOVED lines=56> */
.L_x_19667:
[----:B------:R-:W-:Y:S05]  /*a470*/  BSYNC.RECONVERGENT B2 ;  /* 0x0000000000027941 */ /* 0x000fea0003800200 */
.L_x_19666:
        /* <DEDUP_REMOVED lines=24> */
.L_x_19673:
        /* <DEDUP_REMOVED lines=13> */
.L_x_19675:
[----:B------:R-:W-:Y:S05]  /*a6d0*/  BSYNC.RECONVERGENT B3 ;  /* 0x0000000000037941 */ /* 0x000fea0003800200 */
.L_x_19674:
        /* <DEDUP_REMOVED lines=56> */
.L_x_19672:
[----:B------:R-:W-:Y:S05]  /*aa60*/  BSYNC.RECONVERGENT B2 ;  /* 0x0000000000027941 */ /* 0x000fea0003800200 */
.L_x_19671:
        /* <DEDUP_REMOVED lines=18> */
.L_x_19678:
        /* <DEDUP_REMOVED lines=15> */
.L_x_19680:
[----:B------:R-:W-:Y:S05]  /*ac80*/  BSYNC.RECONVERGENT B3 ;  /* 0x0000000000037941 */ /* 0x000fea0003800200 */
.L_x_19679:
        /* <DEDUP_REMOVED lines=56> */
.L_x_19677:
[----:B------:R-:W-:Y:S05]  /*b010*/  BSYNC.RECONVERGENT B2 ;  /* 0x0000000000027941 */ /* 0x000fea0003800200 */
.L_x_19676:
        /* <DEDUP_REMOVED lines=10> */
.L_x_19600:
        /* <DEDUP_REMOVED lines=24> */
[----:B------:R-:W-:Y:S01]  /*b240*/  SHF.L.U32 R225, R7, 0x10, RZ ;  /* 0x0000001007e17819 */ /* 0x000fe200000006ff */
[----:B-1----:R-:W0:Y:S01]  /*b250*/  LDC.64 R226, c[0x0][0x3b8] ;  /* 0x0000ee00ffe27b82 */ /* 0x002e220000000a00 */
[----:B------:R-:W-:Y:S02]  /*b260*/  LOP3.LUT R244, R4, 0xff, RZ, 0xc0, !PT ;  /* 0x000000ff04f47812 */ /* 0x000fe400078ec0ff */
[----:B------:R-:W-:Y:S02]  /*b270*/  LOP3.LUT R232, R225, 0xff0000, RZ, 0xc0, !PT ;  /* 0x00ff0000e1e87812 */ /* 0x000fe400078ec0ff */
[----:B------:R-:W-:Y:S01]  /*b280*/  LOP3.LUT R225, R8, 0xffff, RZ, 0xc0, !PT ;  /* 0x0000ffff08e17812 */ /* 0x000fe200078ec0ff */
[----:B------:R-:W-:Y:S01]  /*b290*/  IMAD.WIDE.U32 R244, R244, 0x1000000, RZ ;  /* 0x01000000f4f47825 */ /* 0x000fe200078e00ff */
[----:B------:R-:W-:Y:S02]  /*b2a0*/  LOP3.LUT R230, R3, 0xff, RZ, 0xc0, !PT ;  /* 0x000000ff03e67812 */ /* 0x000fe400078ec0ff */
[----:B------:R-:W-:-:S02]  /*b2b0*/  PRMT R232, R232, 0x4210, R225 ;  /* 0x00004210e8e87816 */ /* 0x000fc400000000e1 */
[----:B------:R-:W-:Y:S01]  /*b2c0*/  PRMT R225, R6, 0x7104, RZ ;  /* 0x0000710406e17816 */ /* 0x000fe200000000ff */
[----:B------:R-:W-:Y:S01]  /*b2d0*/  IMAD.WIDE.U32 R230, R230, 0x10000, RZ ;  /* 0x00010000e6e67825 */ /* 0x000fe200078e00ff */
[----:B------:R-:W-:Y:S02]  /*b2e0*/  LOP3.LUT R228, R2, 0xff, RZ, 0xc0, !PT ;  /* 0x000000ff02e47812 */ /* 0x000fe400078ec0ff */
[----:B------:R-:W-:-:S03]  /*b2f0*/  LOP3.LUT R232, R232, 0xff00, R225, 0xf8, !PT ;  /* 0x0000ff00e8e87812 */ /* 0x000fc600078ef8e1 */
[----:B------:R-:W-:Y:S01]  /*b300*/  IMAD.WIDE.U32 R228, R228, 0x100, RZ ;  /* 0x00000100e4e47825 */ /* 0x000fe200078e00ff */
[----:B------:R-:W-:-:S04]  /*b310*/  LOP3.LUT R225, R232, 0xff, R5, 0xf8, !PT ;  /* 0x000000ffe8e17812 */ /* 0x000fc800078ef805 */
[----:B------:R-:W-:Y:S01]  /*b320*/  LOP3.LUT R225, R231, R225, R245, 0xfe, !PT ;  /* 0x000000e1e7e17212 */ /* 0x000fe200078efef5 */
[----:B0-----:R-:W-:Y:S01]  /*b330*/  IMAD.WIDE.U32 R226, R242, 0x8, R226 ;  /* 0x00000008f2e27825 */ /* 0x001fe200078e00e2 */
[----:B------:R-:W-:Y:S02]  /*b340*/  LOP3.LUT R230, R228, R244, R230, 0xfe, !PT ;  /* 0x000000f4e4e67212 */ /* 0x000fe400078efee6 */
[----:B------:R-:W-:Y:S02]  /*b350*/  LOP3.LUT R229, R225, R229, RZ, 0xfc, !PT ;  /* 0x000000e5e1e57212 */ /* 0x000fe400078efcff */
[----:B------:R-:W-:-:S05]  /*b360*/  LOP3.LUT R228, R230, 0xff, R9, 0xf8, !PT ;  /* 0x000000ffe6e47812 */ /* 0x000fca00078ef809 */
[----:B------:R0:W-:Y:S02]  /*b370*/  STG.E.64 desc[UR6][R226.64], R228 ;  /* 0x000000e4e2007986 */ /* 0x0001e4000c101b06 */
.L_x_19681:
[----:B------:R-:W-:Y:S02]  /*b380*/  IMAD.MOV.U32 R232, RZ, RZ, R224 ;  /* 0x000000ffffe87224 */ /* 0x000fe400078e00e0 */
[----:B------:R-:W-:-:S07]  /*b390*/  VIADD R224, R242, 0x20 ;  /* 0x00000020f2e07836 */ /* 0x000fce0000000000 */
.L_x_19558:
[----:B------:R-:W-:Y:S05]  /*b3a0*/  BSYNC.RECONVERGENT B1 ;  /* 0x0000000000017941 */ /* 0x000fea0003800200 */
.L_x_19557:
        /* <DEDUP_REMOVED lines=36> */
.L_x_19687:
        /* <DEDUP_REMOVED lines=13> */
.L_x_19689:
[----:B------:R-:W-:Y:S05]  /*b6c0*/  BSYNC.RECONVERGENT B3 ;  /* 0x0000000000037941 */ /* 0x000fea0003800200 */
.L_x_19688:
        /* <DEDUP_REMOVED lines=55> */
.L_x_19686:
[----:B------:R-:W-:Y:S05]  /*ba40*/  BSYNC.RECONVERGENT B2 ;  /* 0x0000000000027941 */ /* 0x000fea0003800200 */
.L_x_19685:
        /* <DEDUP_REMOVED lines=23> */
.L_x_19692:
        /* <DEDUP_REMOVED lines=13> */
.L_x_19694:
[----:B------:R-:W-:Y:S05]  /*bc90*/  BSYNC.RECONVERGENT B3 ;  /* 0x0000000000037941 */ /* 0x000fea0003800200 */
.L_x_19693:
        /* <DEDUP_REMOVED lines=56> */
.L_x_19691:
[----:B------:R-:W-:Y:S05]  /*c020*/  BSYNC.RECONVERGENT B2 ;  /* 0x0000000000027941 */ /* 0x000fea0003800200 */
.L_x_19690:
        /* <DEDUP_REMOVED lines=9> */
[----:B--2---:R-:W-:Y:S02]  /*c0c0*/  FSEL R192, R6, RZ, !P2 ;  /* 0x000000ff06c07208 */ /* 0x004fe40005000000 */
        /* <DEDUP_REMOVED lines=13> */
.L_x_19697:
        /* <DEDUP_REMOVED lines=13> */
.L_x_19699:
[----:B------:R-:W-:Y:S05]  /*c270*/  BSYNC.RECONVERGENT B3 ;  /* 0x0000000000037941 */ /* 0x000fea0003800200 */
.L_x_19698:
        /* <DEDUP_REMOVED lines=53> */
[----:B------:R-:W-:Y:S01]  /*c5d0*/  MOV R2, R226 ;  /* 0x000000e200027202 */ /* 0x000fe20000000f00 */
[----:B------:R-:W-:Y:S02]  /*c5e0*/  IMAD.MOV.U32 R226, RZ, RZ, R4 ;  /* 0x000000ffffe27224 */ /* 0x000fe400078e0004 */
[----:B------:R-:W-:-:S07]  /*c5f0*/  IMAD.MOV.U32 R4, RZ, RZ, RZ ;  /* 0x000000ffff047224 */ /* 0x000fce00078e00ff */
.L_x_19696:
[----:B------:R-:W-:Y:S05]  /*c600*/  BSYNC.RECONVERGENT B2 ;  /* 0x0000000000027941 */ /* 0x000fea0003800200 */
.L_x_19695:
        /* <DEDUP_REMOVED lines=20> */
.L_x_19702:
        /* <DEDUP_REMOVED lines=13> */
.L_x_19704:
[----:B------:R-:W-:Y:S05]  /*c820*/  BSYNC.RECONVERGENT B3 ;  /* 0x0000000000037941 */ /* 0x000fea0003800200 */
.L_x_19703:
        /* <DEDUP_REMOVED lines=56> */
.L_x_19701:
[----:B------:R-:W-:Y:S05]  /*cbb0*/  BSYNC.RECONVERGENT B2 ;  /* 0x0000000000027941 */ /* 0x000fea0003800200 */
.L_x_19700:
[----:B------:R-:W-:Y:S01]  /*cbc0*/  I2FP.F32.U32 R2, R2 ;  /* 0x0000000200027245 */ /* 0x000fe20000201000 */
[----:B------:R-:W-:Y:S01]  /*cbd0*/  HADD2.F32 R4, -RZ, R172.H1_H1 ;  /* 0x300000acff047230 */ /* 0x000fe20000004100 */
[----:B------:R-:W-:Y:S01]  /*cbe0*/  BSSY.RECONVERGENT B2, `(.L_x_19705) ;  /* 0x000005b000027945 */ /* 0x000fe20003800200 */
[----:B------:R-:W-:Y:S02]  /*cbf0*/  IMAD.MOV.U32 R6, RZ, RZ, 0x2 ;  /* 0x00000002ff067424 */ /* 0x000fe400078e00ff */
        /* <DEDUP_REMOVED lines=19> */
.L_x_19707:
        /* <DEDUP_REMOVED lines=13> */
.L_x_19709:
[----:B------:R-:W-:Y:S05]  /*ce00*/  BSYNC.RECONVERGENT B3 ;  /* 0x0000000000037941 */ /* 0x000fea0003800200 */
.L_x_19708:
        /* <DEDUP_REMOVED lines=56> */
.L_x_19706:
[----:B------:R-:W-:Y:S05]  /*d190*/  BSYNC.RECONVERGENT B2 ;  /* 0x0000000000027941 */ /* 0x000fea0003800200 */
.L_x_19705:
        /* <DEDUP_REMOVED lines=20> */
.L_x_19712:
        /* <DEDUP_REMOVED lines=13> */
.L_x_19714:
[----:B------:R-:W-:Y:S05]  /*d3b0*/  BSYNC.RECONVERGENT B3 ;  /* 0x0000000000037941 */ /* 0x000fea0003800200 */
.L_x_19713:
        /* <DEDUP_REMOVED lines=56> */
.L_x_19711:
[----:B------:R-:W-:Y:S05]  /*d740*/  BSYNC.RECONVERGENT B2 ;  /* 0x0000000000027941 */ /* 0x000fea0003800200 */
.L_x_19710:
        /* <DEDUP_REMOVED lines=24> */
.L_x_19717:
        /* <DEDUP_REMOVED lines=13> */
.L_x_19719:
[----:B------:R-:W-:Y:S05]  /*d9a0*/  BSYNC.RECONVERGENT B3 ;  /* 0x0000000000037941 */ /* 0x000fea0003800200 */
.L_x_19718:
[----:B------:R-:W-:Y:S01]  /*d9b0*/  IMAD.WIDE.U32 R6, R238, -0x326172a9, RZ ;  /* 0xcd9e8d57ee067825 */ /* 0x000fe200078e00ff */
[----:B------:R-:W-:Y:S01]  /*d9c0*/  LOP3.LUT R4, R10, UR5, R229, 0x96, !PT ;  /* 0x000000050a047c12 */ /* 0x000fe2000f8e96e5 */
[----:B------:R-:W-:Y:S02]  /*d9d0*/  UIADD3 UR20, UPT, UPT, UR5, -0x4498517b, URZ ;  /* 0xbb67ae8505147890 */ /* 0x000fe4000fffe0ff */
[----:B------:R-:W-:Y:S01]  /*d9e0*/  HFMA2 R195, -RZ, RZ, 0, 0 ;  /* 0x00000000ffc37431 */ /* 0x000fe200000001ff */
        /* <DEDUP_REMOVED lines=52> */
.L_x_19716:
[----:B------:R-:W-:Y:S05]  /*dd30*/  BSYNC.RECONVERGENT B2 ;  /* 0x0000000000027941 */ /* 0x000fea0003800200 */
.L_x_19715:
        /* <DEDUP_REMOVED lines=20> */
.L_x_19722:
        /* <DEDUP_REMOVED lines=13> */
.L_x_19724:
[----:B------:R-:W-:Y:S05]  /*df50*/  BSYNC.RECONVERGENT B3 ;  /* 0x0000000000037941 */ /* 0x000fea0003800200 */
.L_x_19723:
        /* <DEDUP_REMOVED lines=56> */
.L_x_19721:
[----:B------:R-:W-:Y:S05]  /*e2e0*/  BSYNC.RECONVERGENT B2 ;  /* 0x0000000000027941 */ /* 0x000fea0003800200 */
.L_x_19720:
[----:B------:R-:W-:Y:S01]  /*e2f0*/  I2FP.F32.U32 R4, R7 ;  /* 0x0000000700047245 */ /* 0x000fe20000201000 */
[----:B------:R-:W-:Y:S01]  /*e300*/  HADD2.F32 R6, -RZ, R173.H1_H1 ;  /* 0x300000adff067230 */ /* 0x000fe20000004100 */
        /* <DEDUP_REMOVED lines=8> */
[----:B------:R-:W-:Y:S02]  /*e390*/  ISETP.NE.AND P2, PT, R196, 0x1, PT ;  /* 0x00000001c400780c */ /* 0x000fe40003f45270 */
[----:B------:R-:W-:-:S05]  /*e3a0*/  FSEL R6, R11, RZ, P4 ;  /* 0x000000ff0b067208 */ /* 0x000fca0002000000 */
[----:B------:R-:W-:-:S04]  /*e3b0*/  FADD.FTZ R195, R195, R6 ;  /* 0x00000006c3c37221 */ /* 0x000fc80000010000 */
        /* <DEDUP_REMOVED lines=10> */
.L_x_19727:
        /* <DEDUP_REMOVED lines=13> */
.L_x_19729:
[----:B------:R-:W-:Y:S05]  /*e530*/  BSYNC.RECONVERGENT B3 ;  /* 0x0000000000037941 */ /* 0x000fea0003800200 */
.L_x_19728:
        /* <DEDUP_REMOVED lines=56> */
.L_x_19726:
[----:B------:R-:W-:Y:S05]  /*e8c0*/  BSYNC.RECONVERGENT B2 ;  /* 0x0000000000027941 */ /* 0x000fea0003800200 */
.L_x_19725:
        /* <DEDUP_REMOVED lines=18> */
.L_x_19732:
        /* <DEDUP_REMOVED lines=13> */
.L_x_19734:
[----:B------:R-:W-:Y:S05]  /*eac0*/  BSYNC.RECONVERGENT B3 ;  /* 0x0000000000037941 */ /* 0x000fea0003800200 */
.L_x_19733:
        /* <DEDUP_REMOVED lines=56> */
.L_x_19731:
[----:B------:R-:W-:Y:S05]  /*ee50*/  BSYNC.RECONVERGENT B2 ;  /* 0x0000000000027941 */ /* 0x000fea0003800200 */
.L_x_19730:
        /* <DEDUP_REMOVED lines=24> */
.L_x_19737:
        /* <DEDUP_REMOVED lines=13> */
.L_x_19739:
[----:B------:R-:W-:Y:S05]  /*f0b0*/  BSYNC.RECONVERGENT B3 ;  /* 0x0000000000037941 */ /* 0x000fea0003800200 */
.L_x_19738:
        /* <DEDUP_REMOVED lines=56> */
.L_x_19736:
[----:B------:R-:W-:Y:S05]  /*f440*/  BSYNC.RECONVERGENT B2 ;  /* 0x0000000000027941 */ /* 0x000fea0003800200 */
.L_x_19735:
        /* <DEDUP_REMOVED lines=18> */
.L_x_19742:
        /* <DEDUP_REMOVED lines=13> */
.L_x_19744:
[----:B------:R-:W-:Y:S05]  /*f640*/  BSYNC.RECONVERGENT B3 ;  /* 0x0000000000037941 */ /* 0x000fea0003800200 */
.L_x_19743:
        /* <DEDUP_REMOVED lines=56> */
.L_x_19741:
[----:B------:R-:W-:Y:S05]  /*f9d0*/  BSYNC.RECONVERGENT B2 ;  /* 0x0000000000027941 */ /* 0x000fea0003800200 */
.L_x_19740:
[----:B------:R-:W-:Y:S01]  /*f9e0*/  I2FP.F32.U32 R6, R197 ;  /* 0x000000c500067245 */ /* 0x000fe20000201000 */
[----:B------:R-:W-:Y:S01]  /*f9f0*/  BSSY.RECONVERGENT B2, `(.L_x_19745) ;  /* 0x000005c000027945 */ /* 0x000fe20003800200 */
[----:B------:R-:W-:Y:S01]  /*fa00*/  FSEL R198, R11, RZ, P3 ;  /* 0x000000ff0bc67208 */ /* 0x000fe20001800000 */
[----:B------:R-:W-:Y:S02]  /*fa10*/  HFMA2 R229, -RZ, RZ, 0, 1.1920928955078125e-07 ;  /* 0x00000002ffe57431 */ /* 0x000fe400000001ff */
[----:B------:R-:W-:Y:S01]  /*fa20*/  FFMA.FTZ R7, R6, R227, 1.1641532182693481445e-10 ;  /* 0x2f00000006077423 */ /* 0x000fe200000100e3 */
[----:B------:R-:W-:-:S04]  /*fa30*/  HADD2.F32 R6, -RZ, R174.H1_H1 ;  /* 0x300000aeff067230 */ /* 0x000fc80000004100 */
        /* <DEDUP_REMOVED lines=17> */
.L_x_19747:
        /* <DEDUP_REMOVED lines=13> */
.L_x_19749:
[----:B------:R-:W-:Y:S05]  /*fc20*/  BSYNC.RECONVERGENT B3 ;  /* 0x0000000000037941 */ /* 0x000fea0003800200 */
.L_x_19748:
        /* <DEDUP_REMOVED lines=56> */
.L_x_19746:
[----:B------:R-:W-:Y:S05]  /*ffb0*/  BSYNC.RECONVERGENT B2 ;  /* 0x0000000000027941 */ /* 0x000fea0003800200 */
.L_x_19745:
[----:B------:R-:W-:Y:S01]  /*ffc0*/  ISETP.NE.AND P5, PT, R229, 0x1, PT ;  /* 0x00000001e500780c */ /* 0x000fe20003fa5270 */
[----:B------:R-:W-:Y:S01]  /*ffd0*/  HADD2.F32 R228, -RZ, R199.H0_H0 ;  /* 0x200000c7ffe47230 */ /* 0x000fe20000004100 */
[----:B------:R-:W-:Y:S01]  /*ffe0*/  I2FP.F32.U32 R198, R7 ;  /* 0x0000000700c67245 */ /* 0x000fe20000201000 */
[----:B------:R-:W-:Y:S03]  /*fff0*/  BSSY.RECONVERGENT B2, `(.L_x_19750) ;  /* 0x0000055000027945 */ /* 0x000fe60003800200 */
[----:B------:R-:W-:Y:S01]  /*10000*/  FMUL.FTZ R7, R228, R225 ;  /* 0x000000e1e4077220 */ /* 0x000fe20000410000 */
[----:B------:R-:W-:Y:S01]  /*10010*/  FFMA.FTZ R11, R198, R227, 1.1641532182693481445e-10 ;  /* 0x2f000000c60b7423 */ /* 0x000fe200000100e3 */
[----:B------:R-:W-:Y:S02]  /*10020*/  IMAD.MOV.U32 R228, RZ, RZ, 0x2 ;  /* 0x00000002ffe47424 */ /* 0x000fe400078e00ff */
        /* <DEDUP_REMOVED lines=11> */
.L_x_19752:
        /* <DEDUP_REMOVED lines=13> */
.L_x_19754:
[----:B------:R-:W-:Y:S05]  /*101b0*/  BSYNC.RECONVERGENT B3 ;  /* 0x0000000000037941 */ /* 0x000fea0003800200 */
.L_x_19753:
        /* <DEDUP_REMOVED lines=56> */
.L_x_19751:
[----:B------:R-:W-:Y:S05]  /*10540*/  BSYNC.RECONVERGENT B2 ;  /* 0x0000000000027941 */ /* 0x000fea0003800200 */
.L_x_19750:
[----:B------:R-:W-:Y:S01]  /*10550*/  I2FP.F32.U32 R198, R198 ;  /* 0x000000c600c67245 */ /* 0x000fe20000201000 */
[----:B------:R-:W-:Y:S01]  /*10560*/  BSSY.RECONVERGENT B2, `(.L_x_19755) ;  /* 0x000005d000027945 */ /* 0x000fe20003800200 */
[----:B------:R-:W-:Y:S01]  /*10570*/  FSEL R7, R7, RZ, P4 ;  /* 0x000000ff07077208 */ /* 0x000fe20002000000 */
[----:B------:R-:W-:Y:S02]  /*10580*/  IMAD.MOV.U32 R231, RZ, RZ, 0x2 ;  /* 0x00000002ffe77424 */ /* 0x000fe400078e00ff */
[----:B------:R-:W-:Y:S01]  /*10590*/  FFMA.FTZ R11, R198, R227, 1.1641532182693481445e-10 ;  /* 0x2f000000c60b7423 */ /* 0x000fe200000100e3 */
[----:B------:R-:W-:-:S04]  /*105a0*/  HADD2.F32 R198, -RZ, R175.H0_H0 ;  /* 0x200000afffc67230 */ /* 0x000fc80000004100 */
[----:B------:R-:W-:Y:S01]  /*105b0*/  FSETP.GTU.FTZ.AND P5, PT, R11, R8, PT ;  /* 0x000000080b00720b */ /* 0x000fe20003fbc000 */
[----:B------:R-:W-:-:S03]  /*105c0*/  FMUL.FTZ R198, R198, R225 ;  /* 0x000000e1c6c67220 */ /* 0x000fc60000410000 */
[----:B------:R-:W-:Y:S02]  /*105d0*/  SEL R11, RZ, 0x1, P5 ;  /* 0x00000001ff0b7807 */ /* 0x000fe40002800000 */
[----:B------:R-:W-:Y:S02]  /*105e0*/  FSEL R198, R198, RZ, !P5 ;  /* 0x000000ffc6c67208 */ /* 0x000fe40006800000 */
[----:B------:R-:W-:-:S03]  /*105f0*/  ISETP.NE.AND P5, PT, R228, 0x1, PT ;  /* 0x00000001e400780c */ /* 0x000fc60003fa5270 */
[--C-:B------:R-:W-:Y:S01]  /*10600*/  FADD.FTZ R198, R198, R7.reuse ;  /* 0x00000007c6c67221 */ /* 0x100fe20000010000 */
[----:B------:R-:W-:Y:S02]  /*10610*/  PRMT R7, R11, 0x7610, R7 ;  /* 0x000076100b077816 */ /* 0x000fe40000000007 */
[----:B------:R-:W-:Y:S01]  /*10620*/  MOV R11, R234 ;  /* 0x000000ea000b7202 */ /* 0x000fe20000000f00 */
        /* <DEDUP_REMOVED lines=10> */
.L_x_19757:
        /* <DEDUP_REMOVED lines=13> */
.L_x_19759:
[----:B------:R-:W-:Y:S05]  /*107a0*/  BSYNC.RECONVERGENT B3 ;  /* 0x0000000000037941 */ /* 0x000fea0003800200 */
.L_x_19758:
        /* <DEDUP_REMOVED lines=56> */
.L_x_19756:
[----:B------:R-:W-:Y:S05]  /*10b30*/  BSYNC.RECONVERGENT B2 ;  /* 0x0000000000027941 */ /* 0x000fea0003800200 */
.L_x_19755:
[----:B------:R-:W-:Y:S01]  /*10b40*/  ISETP.NE.AND P6, PT, R231, 0x1, PT ;  /* 0x00000001e700780c */ /* 0x000fe20003fc5270 */
[----:B------:R-:W-:Y:S01]  /*10b50*/  HADD2.F32 R230, -RZ, R199.H1_H1 ;  /* 0x300000c7ffe67230 */ /* 0x000fe20000004100 */
        /* <DEDUP_REMOVED lines=16> */
.L_x_19762:
        /* <DEDUP_REMOVED lines=15> */
.L_x_19764:
[----:B------:R-:W-:Y:S05]  /*10d50*/  BSYNC.RECONVERGENT B3 ;  /* 0x0000000000037941 */ /* 0x000fea0003800200 */
.L_x_19763:
        /* <DEDUP_REMOVED lines=56> */
.L_x_19761:
[----:B------:R-:W-:Y:S05]  /*110e0*/  BSYNC.RECONVERGENT B2 ;  /* 0x0000000000027941 */ /* 0x000fea0003800200 */
.L_x_19760:
[----:B------:R-:W-:-:S05]  /*110f0*/  I2FP.F32.U32 R228, R230 ;  /* 0x000000e600e47245 */ /* 0x000fca0000201000 */
[----:B------:R-:W-:Y:S01]  /*11100*/  FFMA.FTZ R227, R228, R227, 1.1641532182693481445e-10 ;  /* 0x2f000000e4e37423 */ /* 0x000fe200000100e3 */
[----:B------:R-:W-:-:S04]  /*11110*/  HADD2.F32 R228, -RZ, R175.H1_H1 ;  /* 0x300000afffe47230 */ /* 0x000fc80000004100 */
[----:B------:R-:W-:Y:S01]  /*11120*/  FSETP.GTU.FTZ.AND P6, PT, R227, R8, PT ;  /* 0x00000008e300720b */ /* 0x000fe20003fdc000 */
[----:B------:R-:W-:Y:S01]  /*11130*/  FMUL.FTZ R225, R228, R225 ;  /* 0x000000e1e4e17220 */ /* 0x000fe20000410000 */
[----:B------:R-:W-:Y:S02]  /*11140*/  FSEL R228, R199, RZ, P5 ;  /* 0x000000ffc7e47208 */ /* 0x000fe40002800000 */
[----:B------:R-:W-:Y:S02]  /*11150*/  SEL R8, RZ, 0x1, P6 ;  /* 0x00000001ff087807 */ /* 0x000fe40003000000 */
[----:B------:R-:W-:-:S05]  /*11160*/  FSEL R225, R225, RZ, !P6 ;  /* 0x000000ffe1e17208 */ /* 0x000fca0007000000 */
[----:B------:R-:W-:-:S04]  /*11170*/  FADD.FTZ R199, R225, R228 ;  /* 0x000000e4e1c77221 */ /* 0x000fc80000010000 */
[----:B------:R-:W-:Y:S01]  /*11180*/  @P1 FADD.FTZ R199, R183, R199 ;  /* 0x000000c7b7c71221 */ /* 0x000fe20000010000 */
[----:B------:R-:W-:Y:S06]  /*11190*/  BRA `(.L_x_19765) ;  /* 0x0000002c00b47947 */ /* 0x000fec0003800000 */
.L_x_19684:
        /* <DEDUP_REMOVED lines=16> */
.L_x_19768:
        /* <DEDUP_REMOVED lines=13> */
.L_x_19770:
[----:B------:R-:W-:Y:S05]  /*11370*/  BSYNC.RECONVERGENT B3 ;  /* 0x0000000000037941 */ /* 0x000fea0003800200 */
.L_x_19769:
        /* <DEDUP_REMOVED lines=54> */
[----:B------:R-:W-:-:S07]  /*116e0*/  IMAD.MOV.U32 R192, RZ, RZ, R232 ;  /* 0x000000ffffc07224 */ /* 0x000fce00078e00e8 */
.L_x_19767:
[----:B------:R-:W-:Y:S05]  /*116f0*/  BSYNC.RECONVERGENT B2 ;  /* 0x0000000000027941 */ /* 0x000fea0003800200 */
.L_x_19766:
        /* <DEDUP_REMOVED lines=21> */
.L_x_19773:
        /* <DEDUP_REMOVED lines=13> */
.L_x_19775:
[----:B------:R-:W-:Y:S05]  /*11920*/  BSYNC.RECONVERGENT B3 ;  /* 0x0000000000037941 */ /* 0x000fea0003800200 */
.L_x_19774:
        /* <DEDUP_REMOVED lines=56> */
.L_x_19772:
[----:B------:R-:W-:Y:S05]  /*11cb0*/  BSYNC.RECONVERGENT B2 ;  /* 0x0000000000027941 */ /* 0x000fea0003800200 */
.L_x_19771:
        /* <DEDUP_REMOVED lines=19> */
.L_x_19778:
        /* <DEDUP_REMOVED lines=13> */
.L_x_19780:
[----:B------:R-:W-:Y:S05]  /*11ec0*/  BSYNC.RECONVERGENT B3 ;  /* 0x0000000000037941 */ /* 0x000fea0003800200 */
.L_x_19779:
        /* <DEDUP_REMOVED lines=56> */
.L_x_19777:
[----:B------:R-:W-:Y:S05]  /*12250*/  BSYNC.RECONVERGENT B2 ;  /* 0x0000000000027941 */ /* 0x000fea0003800200 */
.L_x_19776:
        /* <DEDUP_REMOVED lines=19> */
.L_x_19783:
        /* <DEDUP_REMOVED lines=13> */
.L_x_19785:
[----:B------:R-:W-:Y:S05]  /*12460*/  BSYNC.RECONVERGENT B3 ;  /* 0x0000000000037941 */ /* 0x000fea0003800200 */
.L_x_19784:
        /* <DEDUP_REMOVED lines=56> */
.L_x_19782:
[----:B------:R-:W-:Y:S05]  /*127f0*/  BSYNC.RECONVERGENT B2 ;  /* 0x0000000000027941 */ /* 0x000fea0003800200 */
.L_x_19781:
        /* <DEDUP_REMOVED lines=19> */
.L_x_19788:
        /* <DEDUP_REMOVED lines=13> */
.L_x_19790:
[----:B------:R-:W-:Y:S05]  /*12a00*/  BSYNC.RECONVERGENT B3 ;  /* 0x0000000000037941 */ /* 0x000fea0003800200 */
.L_x_19789:
        /* <DEDUP_REMOVED lines=56> */
.L_x_19787:
[----:B------:R-:W-:Y:S05]  /*12d90*/  BSYNC.RECONVERGENT B2 ;  /* 0x0000000000027941 */ /* 0x000fea0003800200 */
.L_x_19786:
        /* <DEDUP_REMOVED lines=17> */
.L_x_19793:
        /* <DEDUP_REMOVED lines=13> */
.L_x_19795:
[----:B------:R-:W-:Y:S05]  /*12f80*/  BSYNC.RECONVERGENT B3 ;  /* 0x0000000000037941 */ /* 0x000fea0003800200 */
.L_x_19794:
        /* <DEDUP_REMOVED lines=56> */
.L_x_19792:
[----:B------:R-:W-:Y:S05]  /*13310*/  BSYNC.RECONVERGENT B2 ;  /* 0x0000000000027941 */ /* 0x000fea0003800200 */
.L_x_19791:
        /* <DEDUP_REMOVED lines=17> */
.L_x_19798:
        /* <DEDUP_REMOVED lines=13> */
.L_x_19800:
[----:B------:R-:W-:Y:S05]  /*13500*/  BSYNC.RECONVERGENT B3 ;  /* 0x0000000000037941 */ /* 0x000fea0003800200 */
.L_x_19799:
        /* <DEDUP_REMOVED lines=56> */
.L_x_19797:
[----:B------:R-:W-:Y:S05]  /*13890*/  BSYNC.RECONVERGENT B2 ;  /* 0x0000000000027941 */ /* 0x000fea0003800200 */
.L_x_19796:
        /* <DEDUP_REMOVED lines=17> */
.L_x_19803:
        /* <DEDUP_REMOVED lines=13> */
.L_x_19805:
[----:B------:R-:W-:Y:S05]  /*13a80*/  BSYNC.RECONVERGENT B3 ;  /* 0x0000000000037941 */ /* 0x000fea0003800200 */
.L_x_19804:
        /* <DEDUP_REMOVED lines=56> */
.L_x_19802:
[----:B------:R-:W-:Y:S05]  /*13e10*/  BSYNC.RECONVERGENT B2 ;  /* 0x0000000000027941 */ /* 0x000fea0003800200 */
.L_x_19801:
        /* <DEDUP_REMOVED lines=37> */
.L_x_19765:
        /* <DEDUP_REMOVED lines=24> */
[----:B------:R-:W-:Y:S02]  /*141f0*/  SHF.L.U32 R225, R7, 0x10, RZ ;  /* 0x0000001007e17819 */ /* 0x000fe400000006ff */
[----:B-1----:R-:W-:Y:S02]  /*14200*/  PRMT R230, R6, 0x7104, RZ ;  /* 0x0000710406e67816 */ /* 0x002fe400000000ff */
        /* <DEDUP_REMOVED lines=18> */
.L_x_19806:
[----:B------:R-:W-:Y:S02]  /*14330*/  IMAD.MOV.U32 R232, RZ, RZ, R226 ;  /* 0x000000ffffe87224 */ /* 0x000fe400078e00e2 */
[----:B------:R-:W-:-:S07]  /*14340*/  VIADD R224, R224, 0x20 ;  /* 0x00000020e0e07836 */ /* 0x000fce0000000000 */
.L_x_19683:
[----:B------:R-:W-:Y:S05]  /*14350*/  BSYNC.RECONVERGENT B1 ;  /* 0x0000000000017941 */ /* 0x000fea0003800200 */
.L_x_19682:
        /* <DEDUP_REMOVED lines=36> */
.L_x_19812:
        /* <DEDUP_REMOVED lines=13> */
.L_x_19814:
[----:B------:R-:W-:Y:S05]  /*14670*/  BSYNC.RECONVERGENT B3 ;  /* 0x0000000000037941 */ /* 0x000fea0003800200 */
.L_x_19813:
        /* <DEDUP_REMOVED lines=55> */
.L_x_19811:
[----:B------:R-:W-:Y:S05]  /*149f0*/  BSYNC.RECONVERGENT B2 ;  /* 0x0000000000027941 */ /* 0x000fea0003800200 */
.L_x_19810:
        /* <DEDUP_REMOVED lines=23> */
.L_x_19817:
        /* <DEDUP_REMOVED lines=13> */
.L_x_19819:
[----:B------:R-:W-:Y:S05]  /*14c40*/  BSYNC.RECONVERGENT B3 ;  /* 0x0000000000037941 */ /* 0x000fea0003800200 */
.L_x_19818:
        /* <DEDUP_REMOVED lines=56> */
.L_x_19816:
[----:B------:R-:W-:Y:S05]  /*14fd0*/  BSYNC.RECONVERGENT B2 ;  /* 0x0000000000027941 */ /* 0x000fea0003800200 */
.L_x_19815:
        /* <DEDUP_REMOVED lines=8> */
[----:B--2---:R-:W-:Y:S02]  /*15060*/  FSEL R200, R6, RZ, !P2 ;  /* 0x000000ff06c87208 */ /* 0x004fe40005000000 */
        /* <DEDUP_REMOVED lines=14> */
.L_x_19822:
        /* <DEDUP_REMOVED lines=13> */
.L_x_19824:
[----:B------:R-:W-:Y:S05]  /*15220*/  BSYNC.RECONVERGENT B3 ;  /* 0x0000000000037941 */ /* 0x000fea0003800200 */
.L_x_19823:
        /* <DEDUP_REMOVED lines=56> */
.L_x_19821:
[----:B------:R-:W-:Y:S05]  /*155b0*/  BSYNC.RECONVERGENT B2 ;  /* 0x0000000000027941 */ /* 0x000fea0003800200 */
.L_x_19820:
        /* <DEDUP_REMOVED lines=20> */
.L_x_19827:
        /* <DEDUP_REMOVED lines=13> */
.L_x_19829:
[----:B------:R-:W-:Y:S05]  /*157d0*/  BSYNC.RECONVERGENT B3 ;  /* 0x0000000000037941 */ /* 0x000fea0003800200 */
.L_x_19828:
        /* <DEDUP_REMOVED lines=56> */
.L_x_19826:
[----:B------:R-:W-:Y:S05]  /*15b60*/  BSYNC.RECONVERGENT B2 ;  /* 0x0000000000027941 */ /* 0x000fea0003800200 */
.L_x_19825:
[----:B------:R-:W-:Y:S01]  /*15b70*/  I2FP.F32.U32 R2, R2 ;  /* 0x0000000200027245 */ /* 0x000fe20000201000 */
[----:B------:R-:W-:Y:S01]  /*15b80*/  HADD2.F32 R4, -RZ, R172.H1_H1 ;  /* 0x300000acff047230 */ /* 0x000fe20000004100 */
[----:B------:R-:W-:Y:S03]  /*15b90*/  BSSY.RECONVERGENT B2, `(.L_x_19830) ;  /* 0x000005b000027945 */ /* 0x000fe60003800200 */
[----:B------:R-:W-:Y:S01]  /*15ba0*/  FFMA.FTZ R3, R2, R227, 1.1641532182693481445e-10 ;  /* 0x2f00000002037423 */ /* 0x000fe200000100e3 */
[----:B------:R-:W-:-:S04]  /*15bb0*/  FMUL.FTZ R4, R4, R225 ;  /* 0x000000e104047220 */ /* 0x000fc80000410000 */
[----:B------:R-:W-:Y:S01]  /*15bc0*/  FSETP.GTU.FTZ.AND P2, PT, R3, R8, PT ;  /* 0x000000080300720b */ /* 0x000fe20003f5c000 */
[----:B------:R-:W-:-:S03]  /*15bd0*/  IMAD.MOV.U32 R3, RZ, RZ, R234 ;  /* 0x000000ffff037224 */ /* 0x000fc600078e00ea */
[----:B------:R-:W-:Y:S02]  /*15be0*/  FSEL R201, R4, RZ, !P2 ;  /* 0x000000ff04c97208 */ /* 0x000fe40005000000 */
[----:B------:R-:W-:Y:S02]  /*15bf0*/  SEL R2, RZ, 0x1, P2 ;  /* 0x00000001ff027807 */ /* 0x000fe40001000000 */
[----:B------:R-:W-:Y:S02]  /*15c00*/  ISETP.NE.AND P2, PT, R5, 0x1, PT ;  /* 0x000000010500780c */ /* 0x000fe40003f45270 */
[----:B------:R-:W-:Y:S01]  /*15c10*/  FSEL R4, R11, RZ, P4 ;  /* 0x000000ff0b047208 */ /* 0x000fe20002000000 */
[----:B------:R-:W-:-:S04]  /*15c20*/  IMAD.MOV.U32 R11, RZ, RZ, 0x2 ;  /* 0x00000002ff0b7424 */ /* 0x000fc800078e00ff */
        /* <DEDUP_REMOVED lines=11> */
.L_x_19832:
        /* <DEDUP_REMOVED lines=13> */
.L_x_19834:
[----:B------:R-:W-:Y:S05]  /*15db0*/  BSYNC.RECONVERGENT B3 ;  /* 0x0000000000037941 */ /* 0x000fea0003800200 */
.L_x_19833:
        /* <DEDUP_REMOVED lines=56> */
.L_x_19831:
[----:B------:R-:W-:Y:S05]  /*16140*/  BSYNC.RECONVERGENT B2 ;  /* 0x0000000000027941 */ /* 0x000fea0003800200 */
.L_x_19830:
        /* <DEDUP_REMOVED lines=20> */
.L_x_19837:
        /* <DEDUP_REMOVED lines=13> */
.L_x_19839:
[----:B------:R-:W-:Y:S05]  /*16360*/  BSYNC.RECONVERGENT B3 ;  /* 0x0000000000037941 */ /* 0x000fea0003800200 */
.L_x_19838:
        /* <DEDUP_REMOVED lines=56> */
.L_x_19836:
[----:B------:R-:W-:Y:S05]  /*166f0*/  BSYNC.RECONVERGENT B2 ;  /* 0x0000000000027941 */ /* 0x000fea0003800200 */
.L_x_19835:
        /* <DEDUP_REMOVED lines=24> */
.L_x_19842:
        /* <DEDUP_REMOVED lines=13> */
.L_x_19844:
[----:B------:R-:W-:Y:S05]  /*16950*/  BSYNC.RECONVERGENT B3 ;  /* 0x0000000000037941 */ /* 0x000fea0003800200 */
.L_x_19843:
        /* <DEDUP_REMOVED lines=56> */
.L_x_19841:
[----:B------:R-:W-:Y:S05]  /*16ce0*/  BSYNC.RECONVERGENT B2 ;  /* 0x0000000000027941 */ /* 0x000fea0003800200 */
.L_x_19840:
        /* <DEDUP_REMOVED lines=20> */
.L_x_19847:
        /* <DEDUP_REMOVED lines=13> */
.L_x_19849:
[----:B------:R-:W-:Y:S05]  /*16f00*/  BSYNC.RECONVERGENT B3 ;  /* 0x0000000000037941 */ /* 0x000fea0003800200 */
.L_x_19848:
        /* <DEDUP_REMOVED lines=56> */
.L_x_19846:
[----:B------:R-:W-:Y:S05]  /*17290*/  BSYNC.RECONVERGENT B2 ;  /* 0x0000000000027941 */ /* 0x000fea0003800200 */
.L_x_19845:
        /* <DEDUP_REMOVED lines=23> */
.L_x_19852:
        /* <DEDUP_REMOVED lines=13> */
.L_x_19854:
[----:B------:R-:W-:Y:S05]  /*174e0*/  BSYNC.RECONVERGENT B3 ;  /* 0x0000000000037941 */ /* 0x000fea0003800200 */
.L_x_19853:
        /* <DEDUP_REMOVED lines=56> */
.L_x_19851:
[----:B------:R-:W-:Y:S05]  /*17870*/  BSYNC.RECONVERGENT B2 ;  /* 0x0000000000027941 */ /* 0x000fea0003800200 */
.L_x_19850:
        /* <DEDUP_REMOVED lines=18> */
.L_x_19857:
        /* <DEDUP_REMOVED lines=13> */
.L_x_19859:
[----:B------:R-:W-:Y:S05]  /*17a70*/  BSYNC.RECONVERGENT B3 ;  /* 0x0000000000037941 */ /* 0x000fea0003800200 */
.L_x_19858:
        /* <DEDUP_REMOVED lines=56> */
.L_x_19856:
[----:B------:R-:W-:Y:S05]  /*17e00*/  BSYNC.RECONVERGENT B2 ;  /* 0x0000000000027941 */ /* 0x000fea0003800200 */
.L_x_19855:
        /* <DEDUP_REMOVED lines=24> */
.L_x_19862:
        /* <DEDUP_REMOVED lines=13> */
.L_x_19864:
[----:B------:R-:W-:Y:S05]  /*18060*/  BSYNC.RECONVERGENT B3 ;  /* 0x0000000000037941 */ /* 0x000fea0003800200 */
.L_x_19863:
        /* <DEDUP_REMOVED lines=54> */
[----:B------:R-:W-:Y:S01]  /*183d0*/  MOV R226, R6 ;  /* 0x0000000600e27202 */ /* 0x000fe20000000f00 */
[----:B------:R-:W-:-:S07]  /*183e0*/  IMAD.MOV.U32 R228, RZ, RZ, RZ ;  /* 0x000000ffffe47224 */ /* 0x000fce00078e00ff */
.L_x_19861:
[----:B------:R-:W-:Y:S05]  /*183f0*/  BSYNC.RECONVERGENT B2 ;  /* 0x0000000000027941 */ /* 0x000fea0003800200 */
.L_x_19860:
        /* <DEDUP_REMOVED lines=18> */
.L_x_19867:
        /* <DEDUP_REMOVED lines=13> */
.L_x_19869:
[----:B------:R-:W-:Y:S05]  /*185f0*/  BSYNC.RECONVERGENT B3 ;  /* 0x0000000000037941 */ /* 0x000fea0003800200 */
.L_x_19868:
        /* <DEDUP_REMOVED lines=56> */
.L_x_19866:
[----:B------:R-:W-:Y:S05]  /*18980*/  BSYNC.RECONVERGENT B2 ;  /* 0x0000000000027941 */ /* 0x000fea0003800200 */
.L_x_19865:
        /* <DEDUP_REMOVED lines=23> */
.L_x_19872:
        /* <DEDUP_REMOVED lines=13> */
.L_x_19874:
[----:B------:R-:W-:Y:S05]  /*18bd0*/  BSYNC.RECONVERGENT B3 ;  /* 0x0000000000037941 */ /* 0x000fea0003800200 */
.L_x_19873:
        /* <DEDUP_REMOVED lines=56> */
.L_x_19871:
[----:B------:R-:W-:Y:S05]  /*18f60*/  BSYNC.RECONVERGENT B2 ;  /* 0x0000000000027941 */ /* 0x000fea0003800200 */
.L_x_19870:
        /* <DEDUP_REMOVED lines=18> */
.L_x_19877:
        /* <DEDUP_REMOVED lines=13> */
.L_x_19879:
[----:B------:R-:W-:Y:S05]  /*19160*/  BSYNC.RECONVERGENT B3 ;  /* 0x0000000000037941 */ /* 0x000fea0003800200 */
.L_x_19878:
        /* <DEDUP_REMOVED lines=56> */
.L_x_19876:
[----:B------:R-:W-:Y:S05]  /*194f0*/  BSYNC.RECONVERGENT B2 ;  /* 0x0000000000027941 */ /* 0x000fea0003800200 */
.L_x_19875:
        /* <DEDUP_REMOVED lines=24> */
.L_x_19882:
        /* <DEDUP_REMOVED lines=13> */
.L_x_19884:
[----:B------:R-:W-:Y:S05]  /*19750*/  BSYNC.RECONVERGENT B3 ;  /* 0x0000000000037941 */ /* 0x000fea0003800200 */
.L_x_19883:
        /* <DEDUP_REMOVED lines=56> */
.L_x_19881:
[----:B------:R-:W-:Y:S05]  /*19ae0*/  BSYNC.RECONVERGENT B2 ;  /* 0x0000000000027941 */ /* 0x000fea0003800200 */
.L_x_19880:
        /* <DEDUP_REMOVED lines=18> */
.L_x_19887:
        /* <DEDUP_REMOVED lines=15> */
.L_x_19889:
[----:B------:R-:W-:Y:S05]  /*19d00*/  BSYNC.RECONVERGENT B3 ;  /* 0x0000000000037941 */ /* 0x000fea0003800200 */
.L_x_19888:
        /* <DEDUP_REMOVED lines=56> */
.L_x_19886:
[----:B------:R-:W-:Y:S05]  /*1a090*/  BSYNC.RECONVERGENT B2 ;  /* 0x0000000000027941 */ /* 0x000fea0003800200 */
.L_x_19885:
        /* <DEDUP_REMOVED lines=11> */
.L_x_19809:
        /* <DEDUP_REMOVED lines=16> */
.L_x_19893:
        /* <DEDUP_REMOVED lines=13> */
.L_x_19895:
[----:B------:R-:W-:Y:S05]  /*1a320*/  BSYNC.RECONVERGENT B3 ;  /* 0x0000000000037941 */ /* 0x000fea0003800200 */
.L_x_19894:
        /* <DEDUP_REMOVED lines=55> */
.L_x_19892:
[----:B------:R-:W-:Y:S05]  /*1a6a0*/  BSYNC.RECONVERGENT B2 ;  /* 0x0000000000027941 */ /* 0x000fea0003800200 */
.L_x_19891:
        /* <DEDUP_REMOVED lines=21> */
.L_x_19898:
        /* <DEDUP_REMOVED lines=13> */
.L_x_19900:
[----:B------:R-:W-:Y:S05]  /*1a8d0*/  BSYNC.RECONVERGENT B3 ;  /* 0x0000000000037941 */ /* 0x000fea0003800200 */
.L_x_19899:
        /* <DEDUP_REMOVED lines=56> */
.L_x_19897:
[----:B------:R-:W-:Y:S05]  /*1ac60*/  BSYNC.RECONVERGENT B2 ;  /* 0x0000000000027941 */ /* 0x000fea0003800200 */
.L_x_19896:
        /* <DEDUP_REMOVED lines=19> */
.L_x_19903:
        /* <DEDUP_REMOVED lines=13> */
.L_x_19905:
[----:B------:R-:W-:Y:S05]  /*1ae70*/  BSYNC.RECONVERGENT B3 ;  /* 0x0000000000037941 */ /* 0x000fea0003800200 */
.L_x_19904:
        /* <DEDUP_REMOVED lines=56> */
.L_x_19902:
[----:B------:R-:W-:Y:S05]  /*1b200*/  BSYNC.RECONVERGENT B2 ;  /* 0x0000000000027941 */ /* 0x000fea0003800200 */
.L_x_19901:
        /* <DEDUP_REMOVED lines=19> */
.L_x_19908:
        /* <DEDUP_REMOVED lines=13> */
.L_x_19910:
[----:B------:R-:W-:Y:S05]  /*1b410*/  BSYNC.RECONVERGENT B3 ;  /* 0x0000000000037941 */ /* 0x000fea0003800200 */
.L_x_19909:
        /* <DEDUP_REMOVED lines=56> */
.L_x_19907:
[----:B------:R-:W-:Y:S05]  /*1b7a0*/  BSYNC.RECONVERGENT B2 ;  /* 0x0000000000027941 */ /* 0x000fea0003800200 */
.L_x_19906:
        /* <DEDUP_REMOVED lines=19> */
.L_x_19913:
        /* <DEDUP_REMOVED lines=13> */
.L_x_19915:
[----:B------:R-:W-:Y:S05]  /*1b9b0*/  BSYNC.RECONVERGENT B3 ;  /* 0x0000000000037941 */ /* 0x000fea0003800200 */
.L_x_19914:
        /* <DEDUP_REMOVED lines=56> */
.L_x_19912:
[----:B------:R-:W-:Y:S05]  /*1bd40*/  BSYNC.RECONVERGENT B2 ;  /* 0x0000000000027941 */ /* 0x000fea0003800200 */
.L_x_19911:
        /* <DEDUP_REMOVED lines=17> */
.L_x_19918:
        /* <DEDUP_REMOVED lines=13> */
.L_x_19920:
[----:B------:R-:W-:Y:S05]  /*1bf30*/  BSYNC.RECONVERGENT B3 ;  /* 0x0000000000037941 */ /* 0x000fea0003800200 */
.L_x_19919:
        /* <DEDUP_REMOVED lines=56> */
.L_x_19917:
[----:B------:R-:W-:Y:S05]  /*1c2c0*/  BSYNC.RECONVERGENT B2 ;  /* 0x0000000000027941 */ /* 0x000fea0003800200 */
.L_x_19916:
        /* <DEDUP_REMOVED lines=17> */
.L_x_19923:
        /* <DEDUP_REMOVED lines=13> */
.L_x_19925:
[----:B------:R-:W-:Y:S05]  /*1c4b0*/  BSYNC.RECONVERGENT B3 ;  /* 0x0000000000037941 */ /* 0x000fea0003800200 */
.L_x_19924:
        /* <DEDUP_REMOVED lines=56> */
.L_x_19922:
[----:B------:R-:W-:Y:S05]  /*1c840*/  BSYNC.RECONVERGENT B2 ;  /* 0x0000000000027941 */ /* 0x000fea0003800200 */
.L_x_19921:
        /* <DEDUP_REMOVED lines=17> */
.L_x_19928:
        /* <DEDUP_REMOVED lines=13> */
.L_x_19930:
[----:B------:R-:W-:Y:S05]  /*1ca30*/  BSYNC.RECONVERGENT B3 ;  /* 0x0000000000037941 */ /* 0x000fea0003800200 */
.L_x_19929:
        /* <DEDUP_REMOVED lines=56> */
.L_x_19927:
[----:B------:R-:W-:Y:S05]  /*1cdc0*/  BSYNC.RECONVERGENT B2 ;  /* 0x0000000000027941 */ /* 0x000fea0003800200 */
.L_x_19926:
        /* <DEDUP_REMOVED lines=37> */
.L_x_19890:
        /* <DEDUP_REMOVED lines=44> */
.L_x_19931:
[----:B------:R-:W-:Y:S02]  /*1d2e0*/  IMAD.MOV.U32 R232, RZ, RZ, R226 ;  /* 0x000000ffffe87224 */ /* 0x000fe400078e00e2 */
[----:B------:R-:W-:-:S07]  /*1d2f0*/  VIADD R224, R224, 0x20 ;  /* 0x00000020e0e07836 */ /* 0x000fce0000000000 */
.L_x_19808:
[----:B------:R-:W-:Y:S05]  /*1d300*/  BSYNC.RECONVERGENT B1 ;  /* 0x0000000000017941 */ /* 0x000fea0003800200 */
.L_x_19807:
        /* <DEDUP_REMOVED lines=36> */
.L_x_19937:
        /* <DEDUP_REMOVED lines=13> */
.L_x_19939:
[----:B------:R-:W-:Y:S05]  /*1d620*/  BSYNC.RECONVERGENT B3 ;  /* 0x0000000000037941 */ /* 0x000fea0003800200 */
.L_x_19938:
        /* <DEDUP_REMOVED lines=55> */
.L_x_19936:
[----:B------:R-:W-:Y:S05]  /*1d9a0*/  BSYNC.RECONVERGENT B2 ;  /* 0x0000000000027941 */ /* 0x000fea0003800200 */
.L_x_19935:
        /* <DEDUP_REMOVED lines=23> */
.L_x_19942:
        /* <DEDUP_REMOVED lines=13> */
.L_x_19944:
[----:B------:R-:W-:Y:S05]  /*1dbf0*/  BSYNC.RECONVERGENT B3 ;  /* 0x0000000000037941 */ /* 0x000fea0003800200 */
.L_x_19943:
        /* <DEDUP_REMOVED lines=56> */
.L_x_19941:
[----:B------:R-:W-:Y:S05]  /*1df80*/  BSYNC.RECONVERGENT B2 ;  /* 0x0000000000027941 */ /* 0x000fea0003800200 */
.L_x_19940:
        /* <DEDUP_REMOVED lines=23> */
.L_x_19947:
        /* <DEDUP_REMOVED lines=13> */
.L_x_19949:
[----:B------:R-:W-:Y:S05]  /*1e1d0*/  BSYNC.RECONVERGENT B3 ;  /* 0x0000000000037941 */ /* 0x000fea0003800200 */
.L_x_19948:
        /* <DEDUP_REMOVED lines=56> */
.L_x_19946:
[----:B------:R-:W-:Y:S05]  /*1e560*/  BSYNC.RECONVERGENT B2 ;  /* 0x0000000000027941 */ /* 0x000fea0003800200 */
.L_x_19945:
        /* <DEDUP_REMOVED lines=20> */
.L_x_19952:
        /* <DEDUP_REMOVED lines=13> */
.L_x_19954:
[----:B------:R-:W-:Y:S05]  /*1e780*/  BSYNC.RECONVERGENT B3 ;  /* 0x0000000000037941 */ /* 0x000fea0003800200 */
.L_x_19953:
        /* <DEDUP_REMOVED lines=56> */
.L_x_19951:
[----:B------:R-:W-:Y:S05]  /*1eb10*/  BSYNC.RECONVERGENT B2 ;  /* 0x0000000000027941 */ /* 0x000fea0003800200 */
.L_x_19950:
        /* <DEDUP_REMOVED lines=23> */
.L_x_19957:
        /* <DEDUP_REMOVED lines=13> */
.L_x_19959:
[----:B------:R-:W-:Y:S05]  /*1ed60*/  BSYNC.RECONVERGENT B3 ;  /* 0x0000000000037941 */ /* 0x000fea0003800200 */
.L_x_19958:
        /* <DEDUP_REMOVED lines=56> */
.L_x_19956:
[----:B------:R-:W-:Y:S05]  /*1f0f0*/  BSYNC.RECONVERGENT B2 ;  /* 0x0000000000027941 */ /* 0x000fea0003800200 */
.L_x_19955:
        /* <DEDUP_REMOVED lines=20> */
.L_x_19962:
        /* <DEDUP_REMOVED lines=13> */
.L_x_19964:
[----:B------:R-:W-:Y:S05]  /*1f310*/  BSYNC.RECONVERGENT B3 ;  /* 0x0000000000037941 */ /* 0x000fea0003800200 */
.L_x_19963:
        /* <DEDUP_REMOVED lines=56> */
.L_x_19961:
[----:B------:R-:W-:Y:S05]  /*1f6a0*/  BSYNC.RECONVERGENT B2 ;  /* 0x0000000000027941 */ /* 0x000fea0003800200 */
.L_x_19960:
        /* <DEDUP_REMOVED lines=24> */
.L_x_19967:
        /* <DEDUP_REMOVED lines=13> */
.L_x_19969:
[----:B------:R-:W-:Y:S05]  /*1f900*/  BSYNC.RECONVERGENT B3 ;  /* 0x0000000000037941 */ /* 0x000fea0003800200 */
.L_x_19968:
        /* <DEDUP_REMOVED lines=56> */
.L_x_19966:
[----:B------:R-:W-:Y:S05]  /*1fc90*/  BSYNC.RECONVERGENT B2 ;  /* 0x0000000000027941 */ /* 0x000fea0003800200 */
.L_x_19965:
        /* <DEDUP_REMOVED lines=20> */
.L_x_19972:
        /* <DEDUP_REMOVED lines=13> */
.L_x_19974:
[----:B------:R-:W-:Y:S05]  /*1feb0*/  BSYNC.RECONVERGENT B3 ;  /* 0x0000000000037941 */ /* 0x000fea0003800200 */
.L_x_19973:
        /* <DEDUP_REMOVED lines=56> */
.L_x_19971:
[----:B------:R-:W-:Y:S05]  /*20240*/  BSYNC.RECONVERGENT B2 ;  /* 0x0000000000027941 */ /* 0x000fea0003800200 */
.L_x_19970:
        /* <DEDUP_REMOVED lines=23> */
.L_x_19977:
        /* <DEDUP_REMOVED lines=13> */
.L_x_19979:
[----:B------:R-:W-:Y:S05]  /*20490*/  BSYNC.RECONVERGENT B3 ;  /* 0x0000000000037941 */ /* 0x000fea0003800200 */
.L_x_19978:
        /* <DEDUP_REMOVED lines=56> */
.L_x_19976:
[----:B------:R-:W-:Y:S05]  /*20820*/  BSYNC.RECONVERGENT B2 ;  /* 0x0000000000027941 */ /* 0x000fea0003800200 */
.L_x_19975:
        /* <DEDUP_REMOVED lines=18> */
.L_x_19982:
        /* <DEDUP_REMOVED lines=13> */
.L_x_19984:
[----:B------:R-:W-:Y:S05]  /*20a20*/  BSYNC.RECONVERGENT B3 ;  /* 0x0000000000037941 */ /* 0x000fea0003800200 */
.L_x_19983:
        /* <DEDUP_REMOVED lines=56> */
.L_x_19981:
[----:B------:R-:W-:Y:S05]  /*20db0*/  BSYNC.RECONVERGENT B2 ;  /* 0x0000000000027941 */ /* 0x000fea0003800200 */
.L_x_19980:
        /* <DEDUP_REMOVED lines=24> */
.L_x_19987:
        /* <DEDUP_REMOVED lines=13> */
.L_x_19989:
[----:B------:R-:W-:Y:S05]  /*21010*/  BSYNC.RECONVERGENT B3 ;  /* 0x0000000000037941 */ /* 0x000fea0003800200 */
.L_x_19988:
        /* <DEDUP_REMOVED lines=56> */
.L_x_19986:
[----:B------:R-:W-:Y:S05]  /*213a0*/  BSYNC.RECONVERGENT B2 ;  /* 0x0000000000027941 */ /* 0x000fea0003800200 */
.L_x_19985:
        /* <DEDUP_REMOVED lines=18> */
.L_x_19992:
        /* <DEDUP_REMOVED lines=13> */
.L_x_19994:
[----:B------:R-:W-:Y:S05]  /*215a0*/  BSYNC.RECONVERGENT B3 ;  /* 0x0000000000037941 */ /* 0x000fea0003800200 */
.L_x_19993:
        /* <DEDUP_REMOVED lines=56> */
.L_x_19991:
[----:B------:R-:W-:Y:S05]  /*21930*/  BSYNC.RECONVERGENT B2 ;  /* 0x0000000000027941 */ /* 0x000fea0003800200 */
.L_x_19990:
        /* <DEDUP_REMOVED lines=23> */
.L_x_19997:
        /* <DEDUP_REMOVED lines=13> */
.L_x_19999:
[----:B------:R-:W-:Y:S05]  /*21b80*/  BSYNC.RECONVERGENT B3 ;  /* 0x0000000000037941 */ /* 0x000fea0003800200 */
.L_x_19998:
        /* <DEDUP_REMOVED lines=56> */
.L_x_19996:
[----:B------:R-:W-:Y:S05]  /*21f10*/  BSYNC.RECONVERGENT B2 ;  /* 0x0000000000027941 */ /* 0x000fea0003800200 */
.L_x_19995:
        /* <DEDUP_REMOVED lines=18> */
.L_x_20002:
        /* <DEDUP_REMOVED lines=13> */
.L_x_20004:
[----:B------:R-:W-:Y:S05]  /*22110*/  BSYNC.RECONVERGENT B3 ;  /* 0x0000000000037941 */ /* 0x000fea0003800200 */
.L_x_20003:
        /* <DEDUP_REMOVED lines=56> */
.L_x_20001:
[----:B------:R-:W-:Y:S05]  /*224a0*/  BSYNC.RECONVERGENT B2 ;  /* 0x0000000000027941 */ /* 0x000fea0003800200 */
.L_x_20000:
        /* <DEDUP_REMOVED lines=24> */
.L_x_20007:
        /* <DEDUP_REMOVED lines=13> */
.L_x_20009:
[----:B------:R-:W-:Y:S05]  /*22700*/  BSYNC.RECONVERGENT B3 ;  /* 0x0000000000037941 */ /* 0x000fea0003800200 */
.L_x_20008:
        /* <DEDUP_REMOVED lines=56> */
.L_x_20006:
[----:B------:R-:W-:Y:S05]  /*22a90*/  BSYNC.RECONVERGENT B2 ;  /* 0x0000000000027941 */ /* 0x000fea0003800200 */
.L_x_20005:
        /* <DEDUP_REMOVED lines=18> */
.L_x_20012:
        /* <DEDUP_REMOVED lines=15> */
.L_x_20014:
[----:B------:R-:W-:Y:S05]  /*22cb0*/  BSYNC.RECONVERGENT B3 ;  /* 0x0000000000037941 */ /* 0x000fea0003800200 */
.L_x_20013:
        /* <DEDUP_REMOVED lines=56> */
.L_x_20011:
[----:B------:R-:W-:Y:S05]  /*23040*/  BSYNC.RECONVERGENT B2 ;  /* 0x0000000000027941 */ /* 0x000fea0003800200 */
.L_x_20010:
        /* <DEDUP_REMOVED lines=11> */
.L_x_19934:
        /* <DEDUP_REMOVED lines=16> */
.L_x_20018:
        /* <DEDUP_REMOVED lines=13> */
.L_x_20020:
[----:B------:R-:W-:Y:S05]  /*232d0*/  BSYNC.RECONVERGENT B3 ;  /* 0x0000000000037941 */ /* 0x000fea0003800200 */
.L_x_20019:
        /* <DEDUP_REMOVED lines=55> */
.L_x_20017:
[----:B------:R-:W-:Y:S05]  /*23650*/  BSYNC.RECONVERGENT B2 ;  /* 0x0000000000027941 */ /* 0x000fea0003800200 */
.L_x_20016:
[----:B------:R-:W0:Y:S01]  /*23660*/  LDC R225, c[0x0][0x404] ;  /* 0x00010100ffe17b82 */ /* 0x000e220000000800 */
        /* <DEDUP_REMOVED lines=20> */
.L_x_20023:
        /* <DEDUP_REMOVED lines=13> */
.L_x_20025:
[----:B------:R-:W-:Y:S05]  /*23880*/  BSYNC.RECONVERGENT B3 ;  /* 0x0000000000037941 */ /* 0x000fea0003800200 */
.L_x_20024:
        /* <DEDUP_REMOVED lines=56> */
.L_x_20022:
[----:B------:R-:W-:Y:S05]  /*23c10*/  BSYNC.RECONVERGENT B2 ;  /* 0x0000000000027941 */ /* 0x000fea0003800200 */
.L_x_20021:
        /* <DEDUP_REMOVED lines=19> */
.L_x_20028:
        /* <DEDUP_REMOVED lines=13> */
.L_x_20030:
[----:B------:R-:W-:Y:S05]  /*23e20*/  BSYNC.RECONVERGENT B3 ;  /* 0x0000000000037941 */ /* 0x000fea0003800200 */
.L_x_20029:
        /* <DEDUP_REMOVED lines=56> */
.L_x_20027:
[----:B------:R-:W-:Y:S05]  /*241b0*/  BSYNC.RECONVERGENT B2 ;  /* 0x0000000000027941 */ /* 0x000fea0003800200 */
.L_x_20026:
        /* <DEDUP_REMOVED lines=19> */
.L_x_20033:
        /* <DEDUP_REMOVED lines=13> */
.L_x_20035:
[----:B------:R-:W-:Y:S05]  /*243c0*/  BSYNC.RECONVERGENT B3 ;  /* 0x0000000000037941 */ /* 0x000fea0003800200 */
.L_x_20034:
        /* <DEDUP_REMOVED lines=56> */
.L_x_20032:
[----:B------:R-:W-:Y:S05]  /*24750*/  BSYNC.RECONVERGENT B2 ;  /* 0x0000000000027941 */ /* 0x000fea0003800200 */
.L_x_20031:
        /* <DEDUP_REMOVED lines=19> */
.L_x_20038:
        /* <DEDUP_REMOVED lines=13> */
.L_x_20040:
[----:B------:R-:W-:Y:S05]  /*24960*/  BSYNC.RECONVERGENT B3 ;  /* 0x0000000000037941 */ /* 0x000fea0003800200 */
.L_x_20039:
        /* <DEDUP_REMOVED lines=56> */
.L_x_20037:
[----:B------:R-:W-:Y:S05]  /*24cf0*/  BSYNC.RECONVERGENT B2 ;  /* 0x0000000000027941 */ /* 0x000fea0003800200 */
.L_x_20036:
        /* <DEDUP_REMOVED lines=17> */
.L_x_20043:
        /* <DEDUP_REMOVED lines=13> */
.L_x_20045:
[----:B------:R-:W-:Y:S05]  /*24ee0*/  BSYNC.RECONVERGENT B3 ;  /* 0x0000000000037941 */ /* 0x000fea0003800200 */
.L_x_20044:
        /* <DEDUP_REMOVED lines=56> */
.L_x_20042:
[----:B------:R-:W-:Y:S05]  /*25270*/  BSYNC.RECONVERGENT B2 ;  /* 0x0000000000027941 */ /* 0x000fea0003800200 */
.L_x_20041:
        /* <DEDUP_REMOVED lines=17> */
.L_x_20048:
        /* <DEDUP_REMOVED lines=13> */
.L_x_20050:
[----:B------:R-:W-:Y:S05]  /*25460*/  BSYNC.RECONVERGENT B3 ;  /* 0x0000000000037941 */ /* 0x000fea0003800200 */
.L_x_20049:
        /* <DEDUP_REMOVED lines=56> */
.L_x_20047:
[----:B------:R-:W-:Y:S05]  /*257f0*/  BSYNC.RECONVERGENT B2 ;  /* 0x0000000000027941 */ /* 0x000fea0003800200 */
.L_x_20046:
        /* <DEDUP_REMOVED lines=17> */
.L_x_20053:
        /* <DEDUP_REMOVED lines=13> */
.L_x_20055:
[----:B------:R-:W-:Y:S05]  /*259e0*/  BSYNC.RECONVERGENT B3 ;  /* 0x0000000000037941 */ /* 0x000fea0003800200 */
.L_x_20054:
        /* <DEDUP_REMOVED lines=56> */
.L_x_20052:
[----:B------:R-:W-:Y:S05]  /*25d70*/  BSYNC.RECONVERGENT B2 ;  /* 0x0000000000027941 */ /* 0x000fea0003800200 */
.L_x_20051:
        /* <DEDUP_REMOVED lines=37> */
.L_x_20015:
        /* <DEDUP_REMOVED lines=44> */
.L_x_20056:
[----:B------:R-:W-:Y:S02]  /*26290*/  IMAD.MOV.U32 R232, RZ, RZ, R226 ;  /* 0x000000ffffe87224 */ /* 0x000fe400078e00e2 */
[----:B------:R-:W-:-:S07]  /*262a0*/  VIADD R224, R224, 0x20 ;  /* 0x00000020e0e07836 */ /* 0x000fce0000000000 */
.L_x_19933:
[----:B------:R-:W-:Y:S05]  /*262b0*/  BSYNC.RECONVERGENT B1 ;  /* 0x0000000000017941 */ /* 0x000fea0003800200 */
.L_x_19932:
        /* <DEDUP_REMOVED lines=36> */
.L_x_20062:
        /* <DEDUP_REMOVED lines=13> */
.L_x_20064:
[----:B------:R-:W-:Y:S05]  /*265d0*/  BSYNC.RECONVERGENT B3 ;  /* 0x0000000000037941 */ /* 0x000fea0003800200 */
.L_x_20063:
        /* <DEDUP_REMOVED lines=54> */
[----:B------:R-:W-:-:S07]  /*26940*/  IMAD.MOV.U32 R2, RZ, RZ, R232 ;  /* 0x000000ffff027224 */ /* 0x000fce00078e00e8 */
.L_x_20061:
[----:B------:R-:W-:Y:S05]  /*26950*/  BSYNC.RECONVERGENT B2 ;  /* 0x0000000000027941 */ /* 0x000fea0003800200 */
.L_x_20060:
        /* <DEDUP_REMOVED lines=9> */
[----:B------:R-:W-:Y:S02]  /*269f0*/  IMAD.MOV.U32 R5, RZ, RZ, R234 ;  /* 0x000000ffff057224 */ /* 0x000fe400078e00ea */
[----:B------:R-:W-:-:S05]  /*26a00*/  FFMA.FTZ R4, R2, R227, 1.1641532182693481445e-10 ;  /* 0x2f00000002047423 */ /* 0x000fca00000100e3 */
        /* <DEDUP_REMOVED lines=12> */
.L_x_20067:
        /* <DEDUP_REMOVED lines=13> */
.L_x_20069:
[----:B------:R-:W-:Y:S05]  /*26ba0*/  BSYNC.RECONVERGENT B3 ;  /* 0x0000000000037941 */ /* 0x000fea0003800200 */
.L_x_20068:
        /* <DEDUP_REMOVED lines=56> */
.L_x_20066:
[----:B------:R-:W-:Y:S05]  /*26f30*/  BSYNC.RECONVERGENT B2 ;  /* 0x0000000000027941 */ /* 0x000fea0003800200 */
.L_x_20065:
[----:B------:R-:W-:Y:S01]  /*26f40*/  I2FP.F32.U32 R4, R5 ;  /* 0x0000000500047245 */ /* 0x000fe20000201000 */
[----:B------:R-:W-:Y:S01]  /*26f50*/  HADD2.F32 R3, -RZ, R172.H0_H0 ;  /* 0x200000acff037230 */ /* 0x000fe20000004100 */
[----:B------:R-:W-:Y:S03]  /*26f60*/  BSSY.RECONVERGENT B2, `(.L_x_20070) ;  /* 0x000005b000027945 */ /* 0x000fe60003800200 */
[----:B------:R-:W-:Y:S01]  /*26f70*/  FFMA.FTZ R4, R4, R227, 1.1641532182693481445e-10 ;  /* 0x2f00000004047423 */ /* 0x000fe200000100e3 */
[----:B------:R-:W-:-:S04]  /*26f80*/  FMUL.FTZ R3, R3, R8 ;  /* 0x0000000803037220 */ /* 0x000fc80000410000 */
[----:B------:R-:W-:Y:S01]  /*26f90*/  FSETP.GTU.FTZ.AND P2, PT, R4, R225, PT ;  /* 0x000000e10400720b */ /* 0x000fe20003f5c000 */
[----:B------:R-:W-:-:S03]  /*26fa0*/  IMAD.MOV.U32 R4, RZ, RZ, 0x2 ;  /* 0x00000002ff047424 */ /* 0x000fc600078e00ff */
[----:B--2---:R-:W-:Y:S02]  /*26fb0*/  FSEL R216, R3, RZ, !P2 ;  /* 0x000000ff03d87208 */ /* 0x004fe40005000000 */
[----:B------:R-:W-:Y:S02]  /*26fc0*/  SEL R9, RZ, 0x1, P2 ;  /* 0x00000001ff097807 */ /* 0x000fe40001000000 */
[----:B------:R-:W-:Y:S02]  /*26fd0*/  ISETP.NE.AND P2, PT, R7, 0x1, PT ;  /* 0x000000010700780c */ /* 0x000fe40003f45270 */
[----:B------:R-:W-:Y:S02]  /*26fe0*/  FSEL R3, R2, RZ, P4 ;  /* 0x000000ff02037208 */ /* 0x000fe40002000000 */
[----:B------:R-:W-:-:S03]  /*26ff0*/  MOV R2, R234 ;  /* 0x000000ea00027202 */ /* 0x000fc60000000f00 */
        /* <DEDUP_REMOVED lines=11> */
.L_x_20072:
        /* <DEDUP_REMOVED lines=13> */
.L_x_20074:
[----:B------:R-:W-:Y:S05]  /*27180*/  BSYNC.RECONVERGENT B3 ;  /* 0x0000000000037941 */ /* 0x000fea0003800200 */
.L_x_20073:
        /* <DEDUP_REMOVED lines=56> */
.L_x_20071:
[----:B------:R-:W-:Y:S05]  /*27510*/  BSYNC.RECONVERGENT B2 ;  /* 0x0000000000027941 */ /* 0x000fea0003800200 */
.L_x_20070:
        /* <DEDUP_REMOVED lines=20> */
.L_x_20077:
        /* <DEDUP_REMOVED lines=13> */
.L_x_20079:
[----:B------:R-:W-:Y:S05]  /*27730*/  BSYNC.RECONVERGENT B3 ;  /* 0x0000000000037941 */ /* 0x000fea0003800200 */
.L_x_20078:
        /* <DEDUP_REMOVED lines=56> */
.L_x_20076:
[----:B------:R-:W-:Y:S05]  /*27ac0*/  BSYNC.RECONVERGENT B2 ;  /* 0x0000000000027941 */ /* 0x000fea0003800200 */
.L_x_20075:
        /* <DEDUP_REMOVED lines=23> */
.L_x_20082:
        /* <DEDUP_REMOVED lines=13> */
.L_x_20084:
[----:B------:R-:W-:Y:S05]  /*27d10*/  BSYNC.RECONVERGENT B3 ;  /* 0x0000000000037941 */ /* 0x000fea0003800200 */
.L_x_20083:
        /* <DEDUP_REMOVED lines=56> */
.L_x_20081:
[----:B------:R-:W-:Y:S05]  /*280a0*/  BSYNC.RECONVERGENT B2 ;  /* 0x0000000000027941 */ /* 0x000fea0003800200 */
.L_x_20080:
        /* <DEDUP_REMOVED lines=20> */
.L_x_20087:
        /* <DEDUP_REMOVED lines=13> */
.L_x_20089:
[----:B------:R-:W-:Y:S05]  /*282c0*/  BSYNC.RECONVERGENT B3 ;  /* 0x0000000000037941 */ /* 0x000fea0003800200 */
.L_x_20088:
        /* <DEDUP_REMOVED lines=56> */
.L_x_20086:
[----:B------:R-:W-:Y:S05]  /*28650*/  BSYNC.RECONVERGENT B2 ;  /* 0x0000000000027941 */ /* 0x000fea0003800200 */
.L_x_20085:
        /* <DEDUP_REMOVED lines=24> */
.L_x_20092:
        /* <DEDUP_REMOVED lines=13> */
.L_x_20094:
[----:B------:R-:W-:Y:S05]  /*288b0*/  BSYNC.RECONVERGENT B3 ;  /* 0x0000000000037941 */ /* 0x000fea0003800200 */
.L_x_20093:
        /* <DEDUP_REMOVED lines=56> */
.L_x_20091:
[----:B------:R-:W-:Y:S05]  /*28c40*/  BSYNC.RECONVERGENT B2 ;  /* 0x0000000000027941 */ /* 0x000fea0003800200 */
.L_x_20090:
        /* <DEDUP_REMOVED lines=20> */
.L_x_20097:
        /* <DEDUP_REMOVED lines=13> */
.L_x_20099:
[----:B------:R-:W-:Y:S05]  /*28e60*/  BSYNC.RECONVERGENT B3 ;  /* 0x0000000000037941 */ /* 0x000fea0003800200 */
.L_x_20098:
        /* <DEDUP_REMOVED lines=56> */
.L_x_20096:
[----:B------:R-:W-:Y:S05]  /*291f0*/  BSYNC.RECONVERGENT B2 ;  /* 0x0000000000027941 */ /* 0x000fea0003800200 */
.L_x_20095:
        /* <DEDUP_REMOVED lines=23> */
.L_x_20102:
        /* <DEDUP_REMOVED lines=13> */
.L_x_20104:
[----:B------:R-:W-:Y:S05]  /*29440*/  BSYNC.RECONVERGENT B3 ;  /* 0x0000000000037941 */ /* 0x000fea0003800200 */
.L_x_20103:
        /* <DEDUP_REMOVED lines=55> */
[----:B------:R-:W-:-:S07]  /*297c0*/  LOP3.LUT R235, R220, UR20, R7, 0x96, !PT ;  /* 0x00000014dceb7c12 */ /* 0x000fce000f8e9607 */
.L_x_20101:
[----:B------:R-:W-:Y:S05]  /*297d0*/  BSYNC.RECONVERGENT B2 ;  /* 0x0000000000027941 */ /* 0x000fea0003800200 */
.L_x_20100:
[----:B------:R-:W-:Y:S01]  /*297e0*/  ISETP.NE.AND P3, PT, R11, 0x1, PT ;  /* 0x000000010b00780c */ /* 0x000fe20003f65270 */
[----:B------:R-:W-:Y:S01]  /*297f0*/  BSSY.RECONVERGENT B2, `(.L_x_20105) ;  /* 0x0000057000027945 */ /* 0x000fe20003800200 */
[----:B------:R-:W-:Y:S01]  /*29800*/  I2FP.F32.U32 R6, R5 ;  /* 0x0000000500067245 */ /* 0x000fe20000201000 */
[----:B------:R-:W-:Y:S02]  /*29810*/  HADD2.F32 R5, -RZ, R222.H0_H0 ;  /* 0x200000deff057230 */ /* 0x000fe40000004100 */
        /* <DEDUP_REMOVED lines=14> */
.L_x_20107:
        /* <DEDUP_REMOVED lines=13> */
.L_x_20109:
[----:B------:R-:W-:Y:S05]  /*299d0*/  BSYNC.RECONVERGENT B3 ;  /* 0x0000000000037941 */ /* 0x000fea0003800200 */
.L_x_20108:
        /* <DEDUP_REMOVED lines=56> */
.L_x_20106:
[----:B------:R-:W-:Y:S05]  /*29d60*/  BSYNC.RECONVERGENT B2 ;  /* 0x0000000000027941 */ /* 0x000fea0003800200 */
.L_x_20105:
        /* <DEDUP_REMOVED lines=24> */
.L_x_20112:
        /* <DEDUP_REMOVED lines=13> */
.L_x_20114:
[----:B------:R-:W-:Y:S05]  /*29fc0*/  BSYNC.RECONVERGENT B3 ;  /* 0x0000000000037941 */ /* 0x000fea0003800200 */
.L_x_20113:
        /* <DEDUP_REMOVED lines=56> */
.L_x_20111:
[----:B------:R-:W-:Y:S05]  /*2a350*/  BSYNC.RECONVERGENT B2 ;  /* 0x0000000000027941 */ /* 0x000fea0003800200 */
.L_x_20110:
        /* <DEDUP_REMOVED lines=18> */
.L_x_20117:
        /* <DEDUP_REMOVED lines=13> */
.L_x_20119:
[----:B------:R-:W-:Y:S05]  /*2a550*/  BSYNC.RECONVERGENT B3 ;  /* 0x0000000000037941 */ /* 0x000fea0003800200 */
.L_x_20118:
        /* <DEDUP_REMOVED lines=54> */
[----:B------:R-:W-:Y:S01]  /*2a8c0*/  MOV R7, R226 ;  /* 0x000000e200077202 */ /* 0x000fe20000000f00 */
[----:B------:R-:W-:-:S07]  /*2a8d0*/  IMAD.MOV.U32 R226, RZ, RZ, R6 ;  /* 0x000000ffffe27224 */ /* 0x000fce00078e0006 */
.L_x_20116:
[----:B------:R-:W-:Y:S05]  /*2a8e0*/  BSYNC.RECONVERGENT B2 ;  /* 0x0000000000027941 */ /* 0x000fea0003800200 */
.L_x_20115:
        /* <DEDUP_REMOVED lines=23> */
.L_x_20122:
        /* <DEDUP_REMOVED lines=13> */
.L_x_20124:
[----:B------:R-:W-:Y:S05]  /*2ab30*/  BSYNC.RECONVERGENT B3 ;  /* 0x0000000000037941 */ /* 0x000fea0003800200 */
.L_x_20123:
        /* <DEDUP_REMOVED lines=56> */
.L_x_20121:
[----:B------:R-:W-:Y:S05]  /*2aec0*/  BSYNC.RECONVERGENT B2 ;  /* 0x0000000000027941 */ /* 0x000fea0003800200 */
.L_x_20120:
[----:B------:R-:W-:Y:S01]  /*2aed0*/  ISETP.NE.AND P5, PT, R228, 0x1, PT ;  /* 0x00000001e400780c */ /* 0x000fe20003fa5270 */
[----:B------:R-:W-:Y:S01]  /*2aee0*/  BSSY.RECONVERGENT B2, `(.L_x_20125) ;  /* 0x0000057000027945 */ /* 0x000fe20003800200 */
[----:B------:R-:W-:Y:S01]  /*2aef0*/  I2FP.F32.U32 R222, R7 ;  /* 0x0000000700de7245 */ /* 0x000fe20000201000 */
[----:B------:R-:W-:Y:S02]  /*2af00*/  HADD2.F32 R7, -RZ, R223.H0_H0 ;  /* 0x200000dfff077230 */ /* 0x000fe40000004100 */
[----:B------:R-:W-:Y:S02]  /*2af10*/  IMAD.MOV.U32 R229, RZ, RZ, 0x2 ;  /* 0x00000002ffe57424 */ /* 0x000fe400078e00ff */
        /* <DEDUP_REMOVED lines=13> */
.L_x_20127:
        /* <DEDUP_REMOVED lines=13> */
.L_x_20129:
[----:B------:R-:W-:Y:S05]  /*2b0c0*/  BSYNC.RECONVERGENT B3 ;  /* 0x0000000000037941 */ /* 0x000fea0003800200 */
.L_x_20128:
        /* <DEDUP_REMOVED lines=56> */
.L_x_20126:
[----:B------:R-:W-:Y:S05]  /*2b450*/  BSYNC.RECONVERGENT B2 ;  /* 0x0000000000027941 */ /* 0x000fea0003800200 */
.L_x_20125:
        /* <DEDUP_REMOVED lines=24> */
.L_x_20132:
        /* <DEDUP_REMOVED lines=13> */
.L_x_20134:
[----:B------:R-:W-:Y:S05]  /*2b6b0*/  BSYNC.RECONVERGENT B3 ;  /* 0x0000000000037941 */ /* 0x000fea0003800200 */
.L_x_20133:
        /* <DEDUP_REMOVED lines=56> */
.L_x_20131:
[----:B------:R-:W-:Y:S05]  /*2ba40*/  BSYNC.RECONVERGENT B2 ;  /* 0x0000000000027941 */ /* 0x000fea0003800200 */
.L_x_20130:
        /* <DEDUP_REMOVED lines=18> */
.L_x_20137:
        /* <DEDUP_REMOVED lines=15> */
.L_x_20139:
[----:B------:R-:W-:Y:S05]  /*2bc60*/  BSYNC.RECONVERGENT B3 ;  /* 0x0000000000037941 */ /* 0x000fea0003800200 */
.L_x_20138:
        /* <DEDUP_REMOVED lines=56> */
.L_x_20136:
[----:B------:R-:W-:Y:S05]  /*2bff0*/  BSYNC.RECONVERGENT B2 ;  /* 0x0000000000027941 */ /* 0x000fea0003800200 */
.L_x_20135:
        /* <DEDUP_REMOVED lines=11> */
.L_x_20059:
        /* <DEDUP_REMOVED lines=16> */
.L_x_20143:
        /* <DEDUP_REMOVED lines=13> */
.L_x_20145:
[----:B------:R-:W-:Y:S05]  /*2c280*/  BSYNC.RECONVERGENT B3 ;  /* 0x0000000000037941 */ /* 0x000fea0003800200 */
.L_x_20144:
        /* <DEDUP_REMOVED lines=55> */
.L_x_20142:
[----:B------:R-:W-:Y:S05]  /*2c600*/  BSYNC.RECONVERGENT B2 ;  /* 0x0000000000027941 */ /* 0x000fea0003800200 */
.L_x_20141:
        /* <DEDUP_REMOVED lines=21> */
.L_x_20148:
        /* <DEDUP_REMOVED lines=13> */
.L_x_20150:
[----:B------:R-:W-:Y:S05]  /*2c830*/  BSYNC.RECONVERGENT B3 ;  /* 0x0000000000037941 */ /* 0x000fea0003800200 */
.L_x_20149:
        /* <DEDUP_REMOVED lines=56> */
.L_x_20147:
[----:B------:R-:W-:Y:S05]  /*2cbc0*/  BSYNC.RECONVERGENT B2 ;  /* 0x0000000000027941 */ /* 0x000fea0003800200 */
.L_x_20146:
        /* <DEDUP_REMOVED lines=19> */
.L_x_20153:
        /* <DEDUP_REMOVED lines=13> */
.L_x_20155:
[----:B------:R-:W-:Y:S05]  /*2cdd0*/  BSYNC.RECONVERGENT B3 ;  /* 0x0000000000037941 */ /* 0x000fea0003800200 */
.L_x_20154:
        /* <DEDUP_REMOVED lines=56> */
.L_x_20152:
[----:B------:R-:W-:Y:S05]  /*2d160*/  BSYNC.RECONVERGENT B2 ;  /* 0x0000000000027941 */ /* 0x000fea0003800200 */
.L_x_20151:
        /* <DEDUP_REMOVED lines=19> */
.L_x_20158:
        /* <DEDUP_REMOVED lines=13> */
.L_x_20160:
[----:B------:R-:W-:Y:S05]  /*2d370*/  BSYNC.RECONVERGENT B3 ;  /* 0x0000000000037941 */ /* 0x000fea0003800200 */
.L_x_20159:
        /* <DEDUP_REMOVED lines=56> */
.L_x_20157:
[----:B------:R-:W-:Y:S05]  /*2d700*/  BSYNC.RECONVERGENT B2 ;  /* 0x0000000000027941 */ /* 0x000fea0003800200 */
.L_x_20156:
        /* <DEDUP_REMOVED lines=19> */
.L_x_20163:
        /* <DEDUP_REMOVED lines=13> */
.L_x_20165:
[----:B------:R-:W-:Y:S05]  /*2d910*/  BSYNC.RECONVERGENT B3 ;  /* 0x0000000000037941 */ /* 0x000fea0003800200 */
.L_x_20164:
        /* <DEDUP_REMOVED lines=56> */
.L_x_20162:
[----:B------:R-:W-:Y:S05]  /*2dca0*/  BSYNC.RECONVERGENT B2 ;  /* 0x0000000000027941 */ /* 0x000fea0003800200 */
.L_x_20161:
        /* <DEDUP_REMOVED lines=17> */
.L_x_20168:
        /* <DEDUP_REMOVED lines=13> */
.L_x_20170:
[----:B------:R-:W-:Y:S05]  /*2de90*/  BSYNC.RECONVERGENT B3 ;  /* 0x0000000000037941 */ /* 0x000fea0003800200 */
.L_x_20169:
        /* <DEDUP_REMOVED lines=56> */
.L_x_20167:
[----:B------:R-:W-:Y:S05]  /*2e220*/  BSYNC.RECONVERGENT B2 ;  /* 0x0000000000027941 */ /* 0x000fea0003800200 */
.L_x_20166:
        /* <DEDUP_REMOVED lines=17> */
.L_x_20173:
        /* <DEDUP_REMOVED lines=13> */
.L_x_20175:
[----:B------:R-:W-:Y:S05]  /*2e410*/  BSYNC.RECONVERGENT B3 ;  /* 0x0000000000037941 */ /* 0x000fea0003800200 */
.L_x_20174:
        /* <DEDUP_REMOVED lines=56> */
.L_x_20172:
[----:B------:R-:W-:Y:S05]  /*2e7a0*/  BSYNC.RECONVERGENT B2 ;  /* 0x0000000000027941 */ /* 0x000fea0003800200 */
.L_x_20171:
        /* <DEDUP_REMOVED lines=17> */
.L_x_20178:
        /* <DEDUP_REMOVED lines=13> */
.L_x_20180:
[----:B------:R-:W-:Y:S05]  /*2e990*/  BSYNC.RECONVERGENT B3 ;  /* 0x0000000000037941 */ /* 0x000fea0003800200 */
.L_x_20179:
        /* <DEDUP_REMOVED lines=56> */
.L_x_20177:
[----:B------:R-:W-:Y:S05]  /*2ed20*/  BSYNC.RECONVERGENT B2 ;  /* 0x0000000000027941 */ /* 0x000fea0003800200 */
.L_x_20176:
        /* <DEDUP_REMOVED lines=37> */
.L_x_20140:
        /* <DEDUP_REMOVED lines=45> */
.L_x_20058:
[----:B------:R-:W-:Y:S05]  /*2f250*/  BSYNC.RECONVERGENT B1 ;  /* 0x0000000000017941 */ /* 0x000fea0003800200 */
.L_x_20057:
        /* <DEDUP_REMOVED lines=152> */
.L_x_20204:
        /* <DEDUP_REMOVED lines=30> */
[----:B------:R-:W-:Y:S01]  /*2fdc0*/  F2FP.F16.F32.PACK_AB R224, R225, R224 ;  /* 0x000000e0e1e0723e */ /* 0x000fe200000000ff */
        /* <DEDUP_REMOVED lines=13> */
[----:B------:R-:W-:Y:S01]  /*2fea0*/  F2FP.F16.F32.PACK_AB R225, R226, R225 ;  /* 0x000000e1e2e1723e */ /* 0x000fe200000000ff */
[----:B------:R-:W-:Y:S01]  /*2feb0*/  FFMA.FTZ R226, R245, R16, R100 ;  /* 0x00000010f5e27223 */ /* 0x000fe20000010064 */
[----:B------:R-:W-:Y:S01]  /*2fec0*/  FFMA.FTZ R249, R249, R22, R138 ;  /* 0x00000016f9f97223 */ /* 0x000fe2000001008a */
[----:B------:R-:W-:Y:S01]  /*2fed0*/  F2FP.F16.F32.PACK_AB R231, R246, R231 ;  /* 0x000000e7f6e7723e */ /* 0x000fe200000000ff */
[----:B------:R-:W-:-:S02]  /*2fee0*/  FMUL.FTZ R251, R244, R251 ;  /* 0x000000fbf4fb7220 */ /* 0x000fc40000410000 */
[----:B------:R-:W-:Y:S02]  /*2fef0*/  F2FP.F16.F32.PACK_AB R226, R227, R226 ;  /* 0x000000e2e3e2723e */ /* 0x000fe400000000ff */
[----:B------:R-:W-:Y:S01]  /*2ff00*/  F2FP.F16.F32.PACK_AB R227, R250, R247 ;  /* 0x000000f7fae3723e */ /* 0x000fe200000000ff */
        /* <DEDUP_REMOVED lines=10> */
[----:B------:R-:W-:Y:S01]  /*2ffb0*/  F2FP.F16.F32.PACK_AB R229, R250, R249 ;  /* 0x000000f9fae5723e */ /* 0x000fe200000000ff */
[----:B0-----:R-:W-:Y:S01]  /*2ffc0*/  IMAD.WIDE.U32 R246, R242, 0x10, R246 ;  /* 0x00000010f2f67825 */ /* 0x001fe200078e00f6 */
[----:B------:R-:W-:-:S02]  /*2ffd0*/  F2FP.F16.F32.PACK_AB R230, R225, R230 ;  /* 0x000000e6e1e6723e */ /* 0x000fc400000000ff */
[----:B------:R-:W-:Y:S01]  /*2ffe0*/  F2FP.F16.F32.PACK_AB R228, R227, R228 ;  /* 0x000000e4e3e4723e */ /* 0x000fe200000000ff */
[----:B------:R-:W-:-:S04]  /*2fff0*/  VIADD R242, R242, 0x20 ;  /* 0x00000020f2f27836 */ /* 0x000fc80000000000 */
[----:B------:R2:W-:Y:S03]  /*30000*/  STG.E.128 desc[UR6][R246.64], R228 ;  /* 0x000000e4f6007986 */ /* 0x0005e6000c101d06 */
.L_x_20183:
[----:B------:R-:W-:Y:S05]  /*30010*/  BSYNC.RECONVERGENT B1 ;  /* 0x0000000000017941 */ /* 0x000fea0003800200 */
.L_x_20182:
        /* <DEDUP_REMOVED lines=17> */
[----:B------:R-:W-:Y:S01]  /*30130*/  F2FP.F16.F32.PACK_AB R224, R225, R224 ;  /* 0x000000e0e1e0723e */ /* 0x000fe200000000ff */
[--C-:B------:R-:W-:Y:S01]  /*30140*/  FADD.FTZ R247, R199, -R243.reuse ;  /* 0x800000f3c7f77221 */ /* 0x100fe20000010000 */
[----:B------:R-:W-:Y:S01]  /*30150*/  F2FP.F16.F32.PACK_AB R225, R227, R226 ;  /* 0x000000e2e3e1723e */ /* 0x000fe200000000ff */
        /* <DEDUP_REMOVED lines=12> */
[----:B------:R-:W-:Y:S01]  /*30220*/  F2FP.F16.F32.PACK_AB R226, R227, R226 ;  /* 0x000000e2e3e2723e */ /* 0x000fe200000000ff */
[C---:B------:R-:W-:Y:S01]  /*30230*/  FFMA.FTZ R227, R231.reuse, R34, R94 ;  /* 0x00000022e7e37223 */ /* 0x040fe2000001005e */
[----:B------:R-:W-:-:S04]  /*30240*/  FFMA.FTZ R231, R231, R42, R126 ;  /* 0x0000002ae7e77223 */ /* 0x000fc8000001007e */
[----:B------:R-:W-:Y:S01]  /*30250*/  F2FP.F16.F32.PACK_AB R227, R252, R227 ;  /* 0x000000e3fce3723e */ /* 0x000fe200000000ff */
[----:B------:R-:W-:Y:S02]  /*30260*/  FFMA.FTZ R252, R246, R43, R127 ;  /* 0x0000002bf6fc7223 */ /* 0x000fe4000001007f */
[----:B------:R-:W1:Y:S03]  /*30270*/  LDC.64 R246, c[0x0][0x430] ;  /* 0x00010c00fff67b82 */ /* 0x000e660000000a00 */
[----:B------:R-:W-:Y:S01]  /*30280*/  F2FP.F16.F32.PACK_AB R231, R252, R231 ;  /* 0x000000e7fce7723e */ /* 0x000fe200000000ff */
[----:B0-----:R-:W-:-:S04]  /*30290*/  IMAD.WIDE.U32 R228, R242, 0x10, R228 ;  /* 0x00000010f2e47825 */ /* 0x001fc800078e00e4 */
[----:B------:R-:W-:Y:S01]  /*302a0*/  FMUL.FTZ R252, R244, R251 ;  /* 0x000000fbf4fc7220 */ /* 0x000fe20000410000 */
[----:B------:R-:W-:Y:S01]  /*302b0*/  FFMA.FTZ R251, R230, R37, R129 ;  /* 0x00000025e6fb7223 */ /* 0x000fe20000010081 */
[----:B------:R-:W-:Y:S01]  /*302c0*/  FFMA.FTZ R230, R249, R40, R124 ;  /* 0x00000028f9e67223 */ /* 0x000fe2000001007c */
[----:B------:R-:W-:Y:S01]  /*302d0*/  FFMA.FTZ R249, R248, R41, R125 ;  /* 0x00000029f8f97223 */ /* 0x000fe2000001007d */
[----:B------:R0:W-:Y:S04]  /*302e0*/  STG.E.128 desc[UR6][R228.64], R224 ;  /* 0x000000e0e4007986 */ /* 0x0001e8000c101d06 */
[----:B------:R-:W-:Y:S01]  /*302f0*/  F2FP.F16.F32.PACK_AB R230, R249, R230 ;  /* 0x000000e6f9e6723e */ /* 0x000fe200000000ff */
[----:B0-----:R-:W-:Y:S01]  /*30300*/  FFMA.FTZ R228, R252, R36, R128 ;  /* 0x00000024fce47223 */ /* 0x001fe20000010080 */
[----:B------:R-:W-:Y:S01]  /*30310*/  F2FP.F16.F32.PACK_AB R229, R250, R245 ;  /* 0x000000f5fae5723e */ /* 0x000fe200000000ff */
[C---:B-1----:R-:W-:Y:S01]  /*30320*/  IMAD.WIDE.U32 R224, R242.reuse, 0x10, R246 ;  /* 0x00000010f2e07825 */ /* 0x042fe200078e00f6 */
[----:B------:R-:W-:-:S02]  /*30330*/  IADD3 R242, PT, PT, R242, 0x20, RZ ;  /* 0x00000020f2f27810 */ /* 0x000fc40007ffe0ff */
[----:B------:R-:W-:-:S05]  /*30340*/  F2FP.F16.F32.PACK_AB R228, R251, R228 ;  /* 0x000000e4fbe4723e */ /* 0x000fca00000000ff */
[----:B------:R3:W-:Y:S02]  /*30350*/  STG.E.128 desc[UR6][R224.64], R228 ;  /* 0x000000e4e0007986 */ /* 0x0007e4000c101d06 */
.L_x_20185:
[----:B------:R-:W-:Y:S05]  /*30360*/  BSYNC.RECONVERGENT B1 ;  /* 0x0000000000017941 */ /* 0x000fea0003800200 */
.L_x_20184:
        /* <DEDUP_REMOVED lines=41> */
[----:B------:R-:W-:-:S03]  /*30600*/  FFMA.FTZ R248, R248, R53, R121 ;  /* 0x00000035f8f87223 */ /* 0x000fc60000010079 */
[----:B------:R-:W-:Y:S01]  /*30610*/  F2FP.F16.F32.PACK_AB R230, R252, R251 ;  /* 0x000000fbfce6723e */ /* 0x000fe200000000ff */
[----:B0-----:R-:W-:-:S04]  /*30620*/  IMAD.WIDE.U32 R246, R242, 0x10, R246 ;  /* 0x00000010f2f67825 */ /* 0x001fc800078e00f6 */
[----:B-1----:R-:W-:-:S04]  /*30630*/  IMAD.WIDE.U32 R228, R242, 0x10, R228 ;  /* 0x00000010f2e47825 */ /* 0x002fc800078e00e4 */
[----:B------:R-:W-:Y:S01]  /*30640*/  VIADD R242, R242, 0x20 ;  /* 0x00000020f2f27836 */ /* 0x000fe20000000000 */
[----:B------:R0:W-:Y:S02]  /*30650*/  STG.E.128 desc[UR6][R228.64], R224 ;  /* 0x000000e0e4007986 */ /* 0x0001e4000c101d06 */
[----:B0-----:R-:W-:Y:S02]  /*30660*/  F2FP.F16.F32.PACK_AB R229, R250, R249 ;  /* 0x000000f9fae5723e */ /* 0x001fe400000000ff */
[----:B------:R-:W-:-:S05]  /*30670*/  F2FP.F16.F32.PACK_AB R228, R248, R245 ;  /* 0x000000f5f8e4723e */ /* 0x000fca00000000ff */
[----:B------:R4:W-:Y:S02]  /*30680*/  STG.E.128 desc[UR6][R246.64], R228 ;  /* 0x000000e4f6007986 */ /* 0x0009e4000c101d06 */
.L_x_20187:
[----:B------:R-:W-:Y:S05]  /*30690*/  BSYNC.RECONVERGENT B1 ;  /* 0x0000000000017941 */ /* 0x000fea0003800200 */
.L_x_20186:
        /* <DEDUP_REMOVED lines=50> */
.L_x_20189:
[----:B------:R-:W-:Y:S05]  /*309c0*/  BSYNC.RECONVERGENT B1 ;  /* 0x0000000000017941 */ /* 0x000fea0003800200 */
.L_x_20188:
        /* <DEDUP_REMOVED lines=49> */
.L_x_20191:
[----:B------:R-:W-:Y:S05]  /*30ce0*/  BSYNC.RECONVERGENT B1 ;  /* 0x0000000000017941 */ /* 0x000fea0003800200 */
.L_x_20190:
[----:B-1-3--:R-:W1:Y:S02]  /*30cf0*/  LDC.64 R224, c[0x0][0x380] ;  /* 0x0000e000ffe07b82 */ /* 0x00ae640000000a00 */
[----:B-1----:R-:W-:-:S04]  /*30d00*/  LEA R239, R224, R239, 0x2 ;  /* 0x000000efe0ef7211 */ /* 0x002fc800078e10ff */
[----:B------:R-:W-:-:S13]  /*30d10*/  ISETP.GE.AND P0, PT, R239, R225, PT ;  /* 0x000000e1ef00720c */ /* 0x000fda0003f06270 */
[----:B------:R-:W-:Y:S05]  /*30d20*/  @!P0 BRA `(.L_x_20192) ;  /* 0xfffffd1400a48947 */ /* 0x000fea000383ffff */
[----:B------:R-:W-:Y:S05]  /*30d30*/  BSYNC B0 ;  /* 0x0000000000007941 */ /* 0x000fea0003800000 */
.L_x_19556:
[----:B------:R-:W-:Y:S05]  /*30d40*/  EXIT ;  /* 0x000000000000794d */ /* 0x000fea0003800000 */
.L_x_20181:
        /* <DEDUP_REMOVED lines=8> */
.L_x_20194:
[----:B------:R-:W-:Y:S05]  /*30dd0*/  BSYNC B1 ;  /* 0x0000000000017941 */ /* 0x000fea0003800000 */
.L_x_20193:
        /* <DEDUP_REMOVED lines=10> */
.L_x_20195:
[----:B------:R-:W-:Y:S02]  /*30e80*/  HFMA2 R245, -RZ, RZ, 0, 2.384185791015625e-07 ;  /* 0x00000004fff57431 */ /* 0x000fe400000001ff */
[----:B------:R-:W-:-:S04]  /*30e90*/  IMAD.MOV.U32 R224, RZ, RZ, R244 ;  /* 0x000000ffffe07224 */ /* 0x000fc800078e00f4 */
[----:B------:R-:W-:-:S04]  /*30ea0*/  FADD.FTZ R228, R227, R224 ;  /* 0x000000e0e3e47221 */ /* 0x000fc80000010000 */
[----:B------:R-:W-:-:S07]  /*30eb0*/  IMAD.MOV.U32 R246, RZ, RZ, R228 ;  /* 0x000000fffff67224 */ /* 0x000fce00078e00e4 */
[----:B------:R-:W-:Y:S05]  /*30ec0*/  WARPSYNC.COLLECTIVE R243, `(.L_x_20196) ;  /* 0x00000000f3087348 */ /* 0x000fea0003c00000 */
[----:B------:R0:W1:Y:S02]  /*30ed0*/  SHFL.BFLY P6, R244, R246, R245, R248 ;  /* 0x0c0000f5f6f47389 */ /* 0x00006400000c00f8 */
[----:B01----:R-:W-:Y:S05]  /*30ee0*/  ENDCOLLECTIVE ;  /* 0x000000000000791b */ /* 0x003fea0003800000 */
.L_x_20196:
[----:B------:R-:W-:Y:S01]  /*30ef0*/  MOV R245, 0x8 ;  /* 0x0000000800f57802 */ /* 0x000fe20000000f00 */
[----:B------:R-:W-:-:S04]  /*30f00*/  IMAD.MOV.U32 R229, RZ, RZ, R244 ;  /* 0x000000ffffe57224 */ /* 0x000fc800078e00f4 */
[----:B------:R-:W-:-:S04]  /*30f10*/  FADD.FTZ R230, R228, R229 ;  /* 0x000000e5e4e67221 */ /* 0x000fc80000010000 */
[----:B------:R-:W-:-:S07]  /*30f20*/  IMAD.MOV.U32 R246, RZ, RZ, R230 ;  /* 0x000000fffff67224 */ /* 0x000fce00078e00e6 */
[----:B------:R-:W-:Y:S05]  /*30f30*/  WARPSYNC.COLLECTIVE R243, `(.L_x_20197) ;  /* 0x00000000f3087348 */ /* 0x000fea0003c00000 */
[----:B------:R0:W1:Y:S02]  /*30f40*/  SHFL.BFLY P6, R244, R246, R245, R248 ;  /* 0x0c0000f5f6f47389 */ /* 0x00006400000c00f8 */
[----:B01----:R-:W-:Y:S05]  /*30f50*/  ENDCOLLECTIVE ;  /* 0x000000000000791b */ /* 0x003fea0003800000 */
.L_x_20197:
[----:B------:R-:W-:Y:S02]  /*30f60*/  HFMA2 R245, -RZ, RZ, 0, 9.5367431640625e-07 ;  /* 0x00000010fff57431 */ /* 0x000fe400000001ff */
[----:B------:R-:W-:-:S04]  /*30f70*/  IMAD.MOV.U32 R229, RZ, RZ, R244 ;  /* 0x000000ffffe57224 */ /* 0x000fc800078e00f4 */
[----:B------:R-:W-:-:S04]  /*30f80*/  FADD.FTZ R231, R230, R229 ;  /* 0x000000e5e6e77221 */ /* 0x000fc80000010000 */
[----:B------:R-:W-:-:S07]  /*30f90*/  IMAD.MOV.U32 R246, RZ, RZ, R231 ;  /* 0x000000fffff67224 */ /* 0x000fce00078e00e7 */
[----:B------:R-:W-:Y:S05]  /*30fa0*/  WARPSYNC.COLLECTIVE R243, `(.L_x_20198) ;  /* 0x00000000f3087348 */ /* 0x000fea0003c00000 */
[----:B------:R0:W1:Y:S02]  /*30fb0*/  SHFL.BFLY P6, R244, R246, R245, R248 ;  /* 0x0c0000f5f6f47389 */ /* 0x00006400000c00f8 */
[----:B01----:R-:W-:Y:S05]  /*30fc0*/  ENDCOLLECTIVE ;  /* 0x000000000000791b */ /* 0x003fea0003800000 */
.L_x_20198:
        /* <DEDUP_REMOVED lines=89> */
.L_x_20199:
[----:B------:R-:W-:Y:S02]  /*31560*/  HFMA2 R245, -RZ, RZ, 0, 1.1920928955078125e-07 ;  /* 0x00000002fff57431 */ /* 0x000fe400000001ff */
[----:B------:R-:W-:-:S04]  /*31570*/  IMAD.MOV.U32 R225, RZ, RZ, R244 ;  /* 0x000000ffffe17224 */ /* 0x000fc800078e00f4 */
[----:B------:R-:W-:-:S04]  /*31580*/  FADD.FTZ R225, R224, R225 ;  /* 0x000000e1e0e17221 */ /* 0x000fc80000010000 */
[----:B------:R-:W-:-:S07]  /*31590*/  IMAD.MOV.U32 R246, RZ, RZ, R225 ;  /* 0x000000fffff67224 */ /* 0x000fce00078e00e1 */
[----:B------:R-:W-:Y:S05]  /*315a0*/  WARPSYNC.COLLECTIVE R243, `(.L_x_20200) ;  /* 0x00000000f3087348 */ /* 0x000fea0003c00000 */
[----:B------:R0:W1:Y:S02]  /*315b0*/  SHFL.BFLY P6, R244, R246, R245, R248 ;  /* 0x0c0000f5f6f47389 */ /* 0x00006400000c00f8 */
[----:B01----:R-:W-:Y:S05]  /*315c0*/  ENDCOLLECTIVE ;  /* 0x000000000000791b */ /* 0x003fea0003800000 */
.L_x_20200:
[----:B------:R-:W-:Y:S01]  /*315d0*/  MOV R245, 0x4 ;  /* 0x0000000400f57802 */ /* 0x000fe20000000f00 */
[----:B------:R-:W-:-:S04]  /*315e0*/  IMAD.MOV.U32 R228, RZ, RZ, R244 ;  /* 0x000000ffffe47224 */ /* 0x000fc800078e00f4 */
[----:B------:R-:W-:-:S04]  /*315f0*/  FADD.FTZ R228, R225, R228 ;  /* 0x000000e4e1e47221 */ /* 0x000fc80000010000 */
[----:B------:R-:W-:-:S07]  /*31600*/  IMAD.MOV.U32 R246, RZ, RZ, R228 ;  /* 0x000000fffff67224 */ /* 0x000fce00078e00e4 */
[----:B------:R-:W-:Y:S05]  /*31610*/  WARPSYNC.COLLECTIVE R243, `(.L_x_20201) ;  /* 0x00000000f3087348 */ /* 0x000fea0003c00000 */
[----:B------:R0:W1:Y:S02]  /*31620*/  SHFL.BFLY P6, R244, R246, R245, R248 ;  /* 0x0c0000f5f6f47389 */ /* 0x00006400000c00f8 */
[----:B01----:R-:W-:Y:S05]  /*31630*/  ENDCOLLECTIVE ;  /* 0x000000000000791b */ /* 0x003fea0003800000 */
.L_x_20201:
[----:B------:R-:W-:Y:S02]  /*31640*/  HFMA2 R245, -RZ, RZ, 0, 4.76837158203125e-07 ;  /* 0x00000008fff57431 */ /* 0x000fe400000001ff */
[----:B------:R-:W-:-:S04]  /*31650*/  IMAD.MOV.U32 R227, RZ, RZ, R244 ;  /* 0x000000ffffe37224 */ /* 0x000fc800078e00f4 */
[----:B------:R-:W-:-:S04]  /*31660*/  FADD.FTZ R227, R228, R227 ;  /* 0x000000e3e4e37221 */ /* 0x000fc80000010000 */
[----:B------:R-:W-:-:S07]  /*31670*/  IMAD.MOV.U32 R246, RZ, RZ, R227 ;  /* 0x000000fffff67224 */ /* 0x000fce00078e00e3 */
[----:B------:R-:W-:Y:S05]  /*31680*/  WARPSYNC.COLLECTIVE R243, `(.L_x_20202) ;  /* 0x00000000f3087348 */ /* 0x000fea0003c00000 */
[----:B------:R0:W1:Y:S02]  /*31690*/  SHFL.BFLY P6, R244, R246, R245, R248 ;  /* 0x0c0000f5f6f47389 */ /* 0x00006400000c00f8 */
[----:B01----:R-:W-:Y:S05]  /*316a0*/  ENDCOLLECTIVE ;  /* 0x000000000000791b */ /* 0x003fea0003800000 */
.L_x_20202:
[----:B------:R-:W-:Y:S01]  /*316b0*/  MOV R245, 0x10 ;  /* 0x0000001000f57802 */ /* 0x000fe20000000f00 */
[----:B------:R-:W-:-:S04]  /*316c0*/  IMAD.MOV.U32 R230, RZ, RZ, R244 ;  /* 0x000000ffffe67224 */ /* 0x000fc800078e00f4 */
[----:B------:R-:W-:-:S04]  /*316d0*/  FADD.FTZ R230, R227, R230 ;  /* 0x000000e6e3e67221 */ /* 0x000fc80000010000 */
[----:B------:R-:W-:-:S07]  /*316e0*/  IMAD.MOV.U32 R246, RZ, RZ, R230 ;  /* 0x000000fffff67224 */ /* 0x000fce00078e00e6 */
[----:B------:R-:W-:Y:S05]  /*316f0*/  WARPSYNC.COLLECTIVE R243, `(.L_x_20203) ;  /* 0x00000000f3087348 */ /* 0x000fea0003c00000 */
[----:B------:R0:W1:Y:S02]  /*31700*/  SHFL.BFLY P6, R244, R246, R245, R248 ;  /* 0x0c0000f5f6f47389 */ /* 0x00006400000c00f8 */
[----:B01----:R-:W-:Y:S05]  /*31710*/  ENDCOLLECTIVE ;  /* 0x000000000000791b */ /* 0x003fea0003800000 */
.L_x_20203:
[----:B------:R-:W-:Y:S01]  /*31720*/  IMAD.MOV.U32 R231, RZ, RZ, R244 ;  /* 0x000000ffffe77224 */ /* 0x000fe200078e00f4 */
[----:B------:R-:W-:Y:S06]  /*31730*/  BRA `(.L_x_20204) ;  /* 0xffffffe400287947 */ /* 0x000fec000383ffff */
.L_x_20205:
        /* <DEDUP_REMOVED lines=12> */
.L_x_28012:


//--------------------- .text._ZN10layer_norm31ln_parallel_residual_fwd_kernelINS_13Kernel_traitsIf6__halffS2_fjLj1280ELj1ELj4ELj1ELj16ENS_18Kernel_traits_baseILj1280EfS2_fS2_fjLj128EEEEELb1ELb0ELb1EEEvNS_9FwdParamsE --------------------------
	.section	.text._ZN10layer_norm31ln_parallel_residual_fwd_kernelINS_13Kernel_traitsIf6__halffS2_fjLj1280ELj1ELj4ELj1ELj16ENS_18Kernel_traits_baseILj1280EfS2_fS2_fjLj128EEEEELb1ELb0ELb1EEEvNS_9FwdParamsE,"ax",@progbits
	.align	128
        .global         _ZN10layer_norm31ln_parallel_residual_fwd_kernelINS_13Kernel_traitsIf6__halffS2_fjLj1280ELj1ELj4ELj1ELj16ENS_18Kernel_traits_baseILj1280EfS2_fS2_fjLj128EEEEELb1ELb0ELb1EEEvNS_9FwdParamsE
        .type           _ZN10layer_norm31ln_parallel_residual_fwd_kernelINS_13Kernel_traitsIf6__halffS2_fjLj1280ELj1ELj4ELj1ELj16ENS_18Kernel_traits_baseILj1280EfS2_fS2_fjLj128EEEEELb1ELb0ELb1EEEvNS_9FwdParamsE,@function
        .size           _ZN10layer_norm31ln_parallel_residual_fwd_kernelINS_13Kernel_traitsIf6__halffS2_fjLj1280ELj1ELj4ELj1ELj16ENS_18Kernel_traits_baseILj1280EfS2_fS2_fjLj128EEEEELb1ELb0ELb1EEEvNS_9FwdParamsE,(.L_x_28013 - _ZN10layer_norm31ln_parallel_residual_fwd_kernelINS_13Kernel_traitsIf6__halffS2_fjLj1280ELj1ELj4ELj1ELj16ENS_18Kernel_traits_baseILj1280EfS2_fS2_fjLj128EEEEELb1ELb0ELb1EEEvNS_9FwdParamsE)
        .other          _ZN10layer_norm31ln_parallel_residual_fwd_kernelINS_13Kernel_traitsIf6__halffS2_fjLj1280ELj1ELj4ELj1ELj16ENS_18Kernel_traits_baseILj1280EfS2_fS2_fjLj128EEEEELb1ELb0ELb1EEEvNS_9FwdParamsE,@"STO_CUDA_ENTRY STV_DEFAULT"
_ZN10layer_norm31ln_parallel_residual_fwd_kernelINS_13Kernel_traitsIf6__halffS2_fjLj1280ELj1ELj4ELj1ELj16ENS_18Kernel_traits_baseILj1280EfS2_fS2_fjLj128EEEEELb1ELb0ELb1EEEvNS_9FwdParamsE:
.text._ZN10layer_norm31ln_parallel_residual_fwd_kernelINS_13Kernel_traitsIf6__halffS2_fjLj1280ELj1ELj4ELj1ELj16ENS_18Kernel_traits_baseILj1280EfS2_fS2_fjLj128EEEEELb1ELb0ELb1EEEvNS_9FwdParamsE:
        /* <DEDUP_REMOVED lines=18> */
[----:B------:R-:W4:Y:S01]  /*0120*/  LDC R12, c[0x0][0x360] ;  /* 0x0000d800ff0c7b82 */ /* 0x000f220000000800 */
[----:B--2---:R-:W-:Y:S01]  /*0130*/  USHF.L.U32 UR4, UR5, 0x2, URZ ;  /* 0x0000000205047899 */ /* 0x004fe200080006ff */
[--C-:B-1----:R-:W-:Y:S01]  /*0140*/  SHF.R.U32.HI R224, RZ, 0x5, R231.reuse ;  /* 0x00000005ffe07819 */ /* 0x102fe200000116e7 */
[----:B----4-:R-:W-:Y:S01]  /*0150*/  IMAD R12, R12, UR5, R231 ;  /* 0x000000050c0c7c24 */ /* 0x010fe2000f8e02e7 */
[----:B------:R-:W-:-:S03]  /*0160*/  LOP3.LUT R231, R231, 0x1f, RZ, 0xc0, !PT ;  /* 0x0000001fe7e77812 */ /* 0x000fc600078ec0ff */
[----:B------:R-:W-:Y:S02]  /*0170*/  LOP3.LUT R224, R224, UR4, RZ, 0xfc, !PT ;  /* 0x00000004e0e07c12 */ /* 0x000fe4000f8efcff */
[----:B---3--:R-:W-:Y:S02]  /*0180*/  @P0 R2UR UR6, R2 ;  /* 0x00000000020602ca */ /* 0x008fe400000e0000 */
[----:B------:R-:W-:Y:S02]  /*0190*/  @P0 R2UR UR7, R3 ;  /* 0x00000000030702ca */ /* 0x000fe400000e0000 */
[----:B0-----:R-:W-:-:S05]  /*01a0*/  @P0 IADD3 R228, P1, PT, R4, R7, RZ ;  /* 0x0000000704e40210 */ /* 0x001fca0007f3e0ff */
[----:B------:R-:W-:-:S04]  /*01b0*/  @P0 IMAD.X R229, RZ, RZ, R5, P1 ;  /* 0x000000ffffe50224 */ /* 0x000fc800008e0605 */
        /* <DEDUP_REMOVED lines=92> */
.L_x_20207:
        /* <DEDUP_REMOVED lines=37> */
.L_x_20206:
        /* <DEDUP_REMOVED lines=55> */
.L_x_20209:
        /* <DEDUP_REMOVED lines=58> */
.L_x_20208:
[----:B------:R-:W2:Y:S02]  /*10e0*/  LDCU UR4, c[0x0][0x384] ;  /* 0x00007080ff0477ac */ /* 0x000ea40008000800 */
[----:B--2---:R-:W-:-:S13]  /*10f0*/  ISETP.GE.AND P0, PT, R224, UR4, PT ;  /* 0x00000004e0007c0c */ /* 0x004fda000bf06270 */
[----:B------:R-:W-:Y:S05]  /*1100*/  @P0 EXIT ;  /* 0x000000000000094d */ /* 0x000fea0003800000 */
[----:B01--4-:R-:W-:Y:S01]  /*1110*/  IMAD.HI.U32 R3, R12, -0x326172a9, RZ ;  /* 0xcd9e8d570c037827 */ /* 0x013fe200078e00ff */
[----:B------:R-:W0:Y:S01]  /*1120*/  LDCU.64 UR4, c[0x0][0x398] ;  /* 0x00007300ff0477ac */ /* 0x000e220008000a00 */
[----:B------:R-:W-:Y:S01]  /*1130*/  BSSY B0, `(.L_x_20210) ;  /* 0x000281f000007945 */ /* 0x000fe20003800000 */
[----:B------:R-:W-:Y:S01]  /*1140*/  LOP3.LUT R228, R228, 0x3, RZ, 0xc0, !PT ;  /* 0x00000003e4e47812 */ /* 0x000fe200078ec0ff */
        /* <DEDUP_REMOVED lines=8> */
[----:B0-----:R-:W-:-:S03]  /*11d0*/  UISETP.NE.U32.AND UP0, UPT, UR4, URZ, UPT ;  /* 0x000000ff0400728c */ /* 0x001fc6000bf05070 */
[----:B------:R-:W-:Y:S01]  /*11e0*/  IMAD R6, R3, -0x2daee0ad, RZ ;  /* 0xd2511f5303067824 */ /* 0x000fe200078e02ff */
[----:B------:R-:W-:Y:S01]  /*11f0*/  LOP3.LUT R2, R5, UR10, R2, 0x96, !PT ;  /* 0x0000000a05027c12 */ /* 0x000fe2000f8e9602 */
[----:B------:R-:W-:Y:S01]  /*1200*/  IMAD R5, R0, -0x326172a9, RZ ;  /* 0xcd9e8d5700057824 */ /* 0x000fe200078e02ff */
[----:B------:R-:W-:Y:S01]  /*1210*/  UISETP.NE.AND.EX UP0, UPT, UR5, URZ, UPT, UP0 ;  /* 0x000000ff0500728c */ /* 0x000fe2000bf05300 */
[----:B------:R-:W-:Y:S01]  /*1220*/  IMAD.HI.U32 R0, R4, -0x326172a9, RZ ;  /* 0xcd9e8d5704007827 */ /* 0x000fe200078e00ff */
[----:B------:R-:W0:Y:S03]  /*1230*/  LDCU UR4, c[0x0][0x388] ;  /* 0x00007100ff0477ac */ /* 0x000e260008000800 */
[C---:B------:R-:W-:Y:S01]  /*1240*/  IMAD.HI.U32 R3, R2.reuse, -0x2daee0ad, RZ ;  /* 0xd2511f5302037827 */ /* 0x040fe200078e00ff */
        /* <DEDUP_REMOVED lines=21> */
[----:B------:R-:W-:Y:S01]  /*13a0*/  IMAD.HI.U32 R2, R4, -0x326172a9, RZ ;  /* 0xcd9e8d5704027827 */ /* 0x000fe200078e00ff */
        /* <DEDUP_REMOVED lines=31> */
.L_x_20827:
[----:B------:R-:W-:Y:S01]  /*15a0*/  ISETP.NE.U32.AND P1, PT, RZ, UR10, PT ;  /* 0x0000000aff007c0c */ /* 0x000fe2000bf25070 */
[----:B------:R-:W0:Y:S01]  /*15b0*/  LDC.64 R226, c[0x0][0x390] ;  /* 0x0000e400ffe27b82 */ /* 0x000e220000000a00 */
[----:B------:R-:W-:Y:S02]  /*15c0*/  IMAD R13, R224, UR4, RZ ;  /* 0x00000004e00d7c24 */ /* 0x000fe4000f8e02ff */
[----:B------:R-:W-:-:S03]  /*15d0*/  ISETP.NE.AND.EX P1, PT, RZ, UR11, PT, P1 ;  /* 0x0000000bff007c0c */ /* 0x000fc6000bf25310 */
[----:B-1----:R-:W-:Y:S02]  /*15e0*/  SHF.R.S32.HI R16, RZ, 0x1f, R13 ;  /* 0x0000001fff107819 */ /* 0x002fe4000001140d */
        /* <DEDUP_REMOVED lines=23> */
[----:B------:R-:W-:Y:S02]  /*1760*/  HFMA2 R230, -RZ, RZ, 0.1171875, 0 ;  /* 0x2f800000ffe67431 */ /* 0x000fe400000001ff */
[----:B------:R-:W-:Y:S01]  /*1770*/  VIADD R222, R222, 0xf1bbcdc8 ;  /* 0xf1bbcdc8dede7836 */ /* 0x000fe20000000000 */
[----:B------:R-:W-:Y:S01]  /*1780*/  IADD3 R218, PT, PT, R218, 0x78dde6e4, RZ ;  /* 0x78dde6e4dada7810 */ /* 0x000fe20007ffe0ff */
[----:B------:R-:W-:Y:S01]  /*1790*/  VIADD R219, R219, 0x8ff34781 ;  /* 0x8ff34781dbdb7836 */ /* 0x000fe20000000000 */
[----:B------:R-:W-:Y:S01]  /*17a0*/  IADD3 R215, PT, PT, R215, 0x646e171e, RZ ;  /* 0x646e171ed7d77810 */ /* 0x000fe20007ffe0ff */
[----:B------:R-:W-:Y:S01]  /*17b0*/  VIADD R217, R217, 0x9e3779b9 ;  /* 0x9e3779b9d9d97836 */ /* 0x000fe20000000000 */
[----:B------:R-:W-:Y:S01]  /*17c0*/  IADD3 R212, PT, PT, R212, -0x695add53, RZ ;  /* 0x96a522add4d47810 */ /* 0x000fe20007ffe0ff */
[----:B------:R-:W-:Y:S02]  /*17d0*/  VIADD R216, R216, 0xa9066899 ;  /* 0xa9066899d8d87836 */ /* 0x000fe40000000000 */
[----:B------:R-:W-:-:S02]  /*17e0*/  VIADD R214, R214, 0xbb67ae85 ;  /* 0xbb67ae85d6d67836 */ /* 0x000fc40000000000 */
        /* <DEDUP_REMOVED lines=18> */
.L_x_20214:
        /* <DEDUP_REMOVED lines=13> */
.L_x_20216:
[----:B------:R-:W-:Y:S05]  /*19e0*/  BSYNC.RECONVERGENT B2 ;  /* 0x0000000000027941 */ /* 0x000fea0003800200 */
.L_x_20215:
        /* <DEDUP_REMOVED lines=41> */
.L_x_20213:
[----:B------:R-:W-:Y:S05]  /*1c80*/  BSYNC.RECONVERGENT B1 ;  /* 0x0000000000017941 */ /* 0x000fea0003800200 */
.L_x_20212:
[----:B------:R-:W-:Y:S01]  /*1c90*/  ISETP.NE.AND P0, PT, R23, 0x1, PT ;  /* 0x000000011700780c */ /* 0x000fe20003f05270 */
[----:B------:R-:W-:Y:S01]  /*1ca0*/  IMAD.U32 R211, RZ, RZ, UR19 ;  /* 0x00000013ffd37e24 */ /* 0x000fe2000f8e00ff */
[----:B------:R-:W-:Y:S01]  /*1cb0*/  I2FP.F32.U32 R13, R13 ;  /* 0x0000000d000d7245 */ /* 0x000fe20000201000 */
[----:B------:R-:W-:Y:S01]  /*1cc0*/  BSSY.RECONVERGENT B1, `(.L_x_20217) ;  /* 0x0000048000017945 */ /* 0x000fe20003800200 */
[----:B------:R-:W-:Y:S01]  /*1cd0*/  IMAD.MOV.U32 R25, RZ, RZ, 0x2 ;  /* 0x00000002ff197424 */ /* 0x000fe200078e00ff */
[----:B------:R-:W-:Y:S02]  /*1ce0*/  MOV R15, R206 ;  /* 0x000000ce000f7202 */ /* 0x000fe40000000f00 */
        /* <DEDUP_REMOVED lines=13> */
.L_x_20219:
        /* <DEDUP_REMOVED lines=13> */
.L_x_20221:
[----:B------:R-:W-:Y:S05]  /*1e90*/  BSYNC.RECONVERGENT B2 ;  /* 0x0000000000027941 */ /* 0x000fea0003800200 */
.L_x_20220:
        /* <DEDUP_REMOVED lines=42> */
.L_x_20218:
[----:B------:R-:W-:Y:S05]  /*2140*/  BSYNC.RECONVERGENT B1 ;  /* 0x0000000000017941 */ /* 0x000fea0003800200 */
.L_x_20217:
[----:B------:R-:W-:Y:S01]  /*2150*/  ISETP.NE.AND P0, PT, R25, 0x1, PT ;  /* 0x000000011900780c */ /* 0x000fe20003f05270 */
[----:B------:R-:W-:Y:S01]  /*2160*/  BSSY.RECONVERGENT B1, `(.L_x_20222) ;  /* 0x0000049000017945 */ /* 0x000fe20003800200 */
[----:B------:R-:W-:Y:S01]  /*2170*/  I2FP.F32.U32 R15, R15 ;  /* 0x0000000f000f7245 */ /* 0x000fe20000201000 */
[----:B------:R-:W-:-:S04]  /*2180*/  HFMA2 R27, -RZ, RZ, 0, 1.1920928955078125e-07 ;  /* 0x00000002ff1b7431 */ /* 0x000fc800000001ff */
[----:B------:R-:W-:Y:S01]  /*2190*/  FFMA.FTZ R24, R15, R230, 1.1641532182693481445e-10 ;  /* 0x2f0000000f187423 */ /* 0x000fe200000100e6 */
[----:B------:R-:W-:-:S04]  /*21a0*/  IMAD.MOV.U32 R15, RZ, RZ, R206 ;  /* 0x000000ffff0f7224 */ /* 0x000fc800078e00ce */
        /* <DEDUP_REMOVED lines=12> */
.L_x_20224:
        /* <DEDUP_REMOVED lines=13> */
.L_x_20226:
[----:B------:R-:W-:Y:S05]  /*2340*/  BSYNC.RECONVERGENT B2 ;  /* 0x0000000000027941 */ /* 0x000fea0003800200 */
.L_x_20225:
        /* <DEDUP_REMOVED lines=42> */
.L_x_20223:
[----:B------:R-:W-:Y:S05]  /*25f0*/  BSYNC.RECONVERGENT B1 ;  /* 0x0000000000017941 */ /* 0x000fea0003800200 */
.L_x_20222:
[----:B------:R-:W-:Y:S01]  /*2600*/  ISETP.NE.AND P0, PT, R27, 0x1, PT ;  /* 0x000000011b00780c */ /* 0x000fe20003f05270 */
[----:B------:R-:W-:Y:S01]  /*2610*/  BSSY.RECONVERGENT B1, `(.L_x_20227) ;  /* 0x0000049000017945 */ /* 0x000fe20003800200 */
[----:B------:R-:W-:Y:S01]  /*2620*/  I2FP.F32.U32 R15, R15 ;  /* 0x0000000f000f7245 */ /* 0x000fe20000201000 */
[----:B------:R-:W-:Y:S02]  /*2630*/  HADD2.F32 R23, -RZ, R17.H0_H0 ;  /* 0x20000011ff177230 */ /* 0x000fe40000004100 */
[----:B------:R-:W-:Y:S02]  /*2640*/  IMAD.MOV.U32 R28, RZ, RZ, 0x2 ;  /* 0x00000002ff1c7424 */ /* 0x000fe400078e00ff */
        /* <DEDUP_REMOVED lines=13> */
.L_x_20229:
        /* <DEDUP_REMOVED lines=13> */
.L_x_20231:
[----:B------:R-:W-:Y:S05]  /*27f0*/  BSYNC.RECONVERGENT B2 ;  /* 0x0000000000027941 */ /* 0x000fea0003800200 */
.L_x_20230:
        /* <DEDUP_REMOVED lines=42> */
.L_x_20228:
[----:B------:R-:W-:Y:S05]  /*2aa0*/  BSYNC.RECONVERGENT B1 ;  /* 0x0000000000017941 */ /* 0x000fea0003800200 */
.L_x_20227:
[----:B------:R-:W-:Y:S01]  /*2ab0*/  ISETP.NE.AND P0, PT, R28, 0x1, PT ;  /* 0x000000011c00780c */ /* 0x000fe20003f05270 */
[----:B------:R-:W-:Y:S01]  /*2ac0*/  BSSY.RECONVERGENT B1, `(.L_x_20232) ;  /* 0x0000048000017945 */ /* 0x000fe20003800200 */
[----:B------:R-:W-:Y:S01]  /*2ad0*/  I2FP.F32.U32 R25, R25 ;  /* 0x0000001900197245 */ /* 0x000fe20000201000 */
[----:B------:R-:W-:-:S04]  /*2ae0*/  IMAD.MOV.U32 R29, RZ, RZ, 0x2 ;  /* 0x00000002ff1d7424 */ /* 0x000fc800078e00ff */
[----:B------:R-:W-:Y:S01]  /*2af0*/  FFMA.FTZ R26, R25, R230, 1.1641532182693481445e-10 ;  /* 0x2f000000191a7423 */ /* 0x000fe200000100e6 */
[----:B------:R-:W-:Y:S01]  /*2b00*/  HADD2.F32 R25, -RZ, R17.H1_H1 ;  /* 0x30000011ff197230 */ /* 0x000fe20000004100 */
        /* <DEDUP_REMOVED lines=11> */
.L_x_20234:
        /* <DEDUP_REMOVED lines=13> */
.L_x_20236:
[----:B------:R-:W-:Y:S05]  /*2c90*/  BSYNC.RECONVERGENT B2 ;  /* 0x0000000000027941 */ /* 0x000fea0003800200 */
.L_x_20235:
        /* <DEDUP_REMOVED lines=42> */
.L_x_20233:
[----:B------:R-:W-:Y:S05]  /*2f40*/  BSYNC.RECONVERGENT B1 ;  /* 0x0000000000017941 */ /* 0x000fea0003800200 */
.L_x_20232:
        /* <DEDUP_REMOVED lines=17> */
.L_x_20239:
        /* <DEDUP_REMOVED lines=13> */
.L_x_20241:
[----:B------:R-:W-:Y:S05]  /*3130*/  BSYNC.RECONVERGENT B2 ;  /* 0x0000000000027941 */ /* 0x000fea0003800200 */
.L_x_20240:
        /* <DEDUP_REMOVED lines=43> */
.L_x_20238:
[----:B------:R-:W-:Y:S05]  /*33f0*/  BSYNC.RECONVERGENT B1 ;  /* 0x0000000000017941 */ /* 0x000fea0003800200 */
.L_x_20237:
        /* <DEDUP_REMOVED lines=17> */
.L_x_20244:
        /* <DEDUP_REMOVED lines=13> */
.L_x_20246:
[----:B------:R-:W-:Y:S05]  /*35e0*/  BSYNC.RECONVERGENT B2 ;  /* 0x0000000000027941 */ /* 0x000fea0003800200 */
.L_x_20245:
        /* <DEDUP_REMOVED lines=43> */
.L_x_20243:
[----:B------:R-:W-:Y:S05]  /*38a0*/  BSYNC.RECONVERGENT B1 ;  /* 0x0000000000017941 */ /* 0x000fea0003800200 */
.L_x_20242:
        /* <DEDUP_REMOVED lines=17> */
.L_x_20249:
        /* <DEDUP_REMOVED lines=13> */
.L_x_20251:
[----:B------:R-:W-:Y:S05]  /*3a90*/  BSYNC.RECONVERGENT B2 ;  /* 0x0000000000027941 */ /* 0x000fea0003800200 */
.L_x_20250:
        /* <DEDUP_REMOVED lines=43> */
.L_x_20248:
[----:B------:R-:W-:Y:S05]  /*3d50*/  BSYNC.RECONVERGENT B1 ;  /* 0x0000000000017941 */ /* 0x000fea0003800200 */
.L_x_20247:
[----:B------:R-:W-:Y:S01]  /*3d60*/  MOV R210, UR21 ;  /* 0x0000001500d27c02 */ /* 0x000fe20008000f00 */
[----:B------:R-:W-:Y:S01]  /*3d70*/  HADD2.F32 R19, -RZ, R19.H1_H1 ;  /* 0x30000013ff137230 */ /* 0x000fe20000004100 */
[----:B------:R-:W-:Y:S02]  /*3d80*/  P2R R29, PR, RZ, 0x2 ;  /* 0x00000002ff1d7803 */ /* 0x000fe40000000000 */
        /* <DEDUP_REMOVED lines=33> */
.L_x_20211:
        /* <DEDUP_REMOVED lines=16> */
.L_x_20255:
        /* <DEDUP_REMOVED lines=13> */
.L_x_20257:
[----:B------:R-:W-:Y:S05]  /*4170*/  BSYNC.RECONVERGENT B2 ;  /* 0x0000000000027941 */ /* 0x000fea0003800200 */
.L_x_20256:
        /* <DEDUP_REMOVED lines=41> */
.L_x_20254:
[----:B------:R-:W-:Y:S05]  /*4410*/  BSYNC.RECONVERGENT B1 ;  /* 0x0000000000017941 */ /* 0x000fea0003800200 */
.L_x_20253:
[----:B------:R-:W-:Y:S01]  /*4420*/  ISETP.NE.AND P0, PT, R4, 0x1, PT ;  /* 0x000000010400780c */ /* 0x000fe20003f05270 */
[----:B------:R-:W-:Y:S01]  /*4430*/  IMAD.U32 R211, RZ, RZ, UR19 ;  /* 0x00000013ffd37e24 */ /* 0x000fe2000f8e00ff */
[----:B------:R-:W-:Y:S01]  /*4440*/  I2FP.F32.U32 R3, R2 ;  /* 0x0000000200037245 */ /* 0x000fe20000201000 */
[----:B-----5:R-:W-:Y:S01]  /*4450*/  HADD2.F32 R5, -RZ, R16.H0_H0 ;  /* 0x20000010ff057230 */ /* 0x020fe20000004100 */
[----:B------:R-:W-:Y:S01]  /*4460*/  BSSY.RECONVERGENT B1, `(.L_x_20258) ;  /* 0x0000049000017945 */ /* 0x000fe20003800200 */
[----:B------:R-:W-:Y:S01]  /*4470*/  IMAD.U32 R210, RZ, RZ, UR21 ;  /* 0x00000015ffd27e24 */ /* 0x000fe2000f8e00ff */
[----:B------:R-:W-:Y:S01]  /*4480*/  MOV R6, 0x2 ;  /* 0x0000000200067802 */ /* 0x000fe20000000f00 */
[----:B------:R-:W-:Y:S01]  /*4490*/  FFMA.FTZ R2, R3, R230, 1.1641532182693481445e-10 ;  /* 0x2f00000003027423 */ /* 0x000fe200000100e6 */
[----:B------:R-:W-:-:S04]  /*44a0*/  IMAD.MOV.U32 R3, RZ, RZ, R206 ;  /* 0x000000ffff037224 */ /* 0x000fc800078e00ce */
        /* <DEDUP_REMOVED lines=12> */
.L_x_20260:
        /* <DEDUP_REMOVED lines=13> */
.L_x_20262:
[----:B------:R-:W-:Y:S05]  /*4640*/  BSYNC.RECONVERGENT B2 ;  /* 0x0000000000027941 */ /* 0x000fea0003800200 */
.L_x_20261:
        /* <DEDUP_REMOVED lines=42> */
.L_x_20259:
[----:B------:R-:W-:Y:S05]  /*48f0*/  BSYNC.RECONVERGENT B1 ;  /* 0x0000000000017941 */ /* 0x000fea0003800200 */
.L_x_20258:
        /* <DEDUP_REMOVED lines=23> */
.L_x_20265:
        /* <DEDUP_REMOVED lines=13> */
.L_x_20267:
[----:B------:R-:W-:Y:S05]  /*4b40*/  BSYNC.RECONVERGENT B2 ;  /* 0x0000000000027941 */ /* 0x000fea0003800200 */
.L_x_20266:
        /* <DEDUP_REMOVED lines=42> */
.L_x_20264:
[----:B------:R-:W-:Y:S05]  /*4df0*/  BSYNC.RECONVERGENT B1 ;  /* 0x0000000000017941 */ /* 0x000fea0003800200 */
.L_x_20263:
[----:B------:R-:W-:Y:S01]  /*4e00*/  ISETP.NE.AND P0, PT, R4, 0x1, PT ;  /* 0x000000010400780c */ /* 0x000fe20003f05270 */
[----:B------:R-:W-:Y:S01]  /*4e10*/  HADD2.F32 R5, -RZ, R16.H1_H1 ;  /* 0x30000010ff057230 */ /* 0x000fe20000004100 */
[----:B------:R-:W-:Y:S01]  /*4e20*/  I2FP.F32.U32 R3, R2 ;  /* 0x0000000200037245 */ /* 0x000fe20000201000 */
[----:B------:R-:W-:Y:S01]  /*4e30*/  BSSY.RECONVERGENT B1, `(.L_x_20268) ;  /* 0x0000048000017945 */ /* 0x000fe20003800200 */
[----:B------:R-:W-:-:S03]  /*4e40*/  IMAD.MOV.U32 R6, RZ, RZ, 0x2 ;  /* 0x00000002ff067424 */ /* 0x000fc600078e00ff */
[----:B------:R-:W-:Y:S01]  /*4e50*/  FFMA.FTZ R2, R3, R230, 1.1641532182693481445e-10 ;  /* 0x2f00000003027423 */ /* 0x000fe200000100e6 */
[----:B------:R-:W-:-:S04]  /*4e60*/  MOV R3, R206 ;  /* 0x000000ce00037202 */ /* 0x000fc80000000f00 */
        /* <DEDUP_REMOVED lines=12> */
.L_x_20270:
        /* <DEDUP_REMOVED lines=13> */
.L_x_20272:
[----:B------:R-:W-:Y:S05]  /*5000*/  BSYNC.RECONVERGENT B2 ;  /* 0x0000000000027941 */ /* 0x000fea0003800200 */
.L_x_20271:
        /* <DEDUP_REMOVED lines=42> */
.L_x_20269:
[----:B------:R-:W-:Y:S05]  /*52b0*/  BSYNC.RECONVERGENT B1 ;  /* 0x0000000000017941 */ /* 0x000fea0003800200 */
.L_x_20268:
[----:B------:R-:W-:Y:S01]  /*52c0*/  I2FP.F32.U32 R3, R3 ;  /* 0x0000000300037245 */ /* 0x000fe20000201000 */
[----:B------:R-:W-:Y:S01]  /*52d0*/  HADD2.F32 R5, -RZ, R56.H1_H1 ;  /* 0x30000038ff057230 */ /* 0x000fe20000004100 */
[----:B------:R-:W-:Y:S01]  /*52e0*/  ISETP.NE.AND P2, PT, R6, 0x1, PT ;  /* 0x000000010600780c */ /* 0x000fe20003f45270 */
[----:B------:R-:W-:Y:S01]  /*52f0*/  BSSY.RECONVERGENT B1, `(.L_x_20273) ;  /* 0x000004c000017945 */ /* 0x000fe20003800200 */
[----:B------:R-:W-:Y:S01]  /*5300*/  FSEL R2, R2, RZ, P3 ;  /* 0x000000ff02027208 */ /* 0x000fe20001800000 */
[----:B------:R-:W-:Y:S01]  /*5310*/  FFMA.FTZ R4, R3, R230, 1.1641532182693481445e-10 ;  /* 0x2f00000003047423 */ /* 0x000fe200000100e6 */
[----:B------:R-:W-:-:S04]  /*5320*/  FMUL.FTZ R5, R5, R210 ;  /* 0x000000d205057220 */ /* 0x000fc80000410000 */
        /* <DEDUP_REMOVED lines=16> */
.L_x_20275:
        /* <DEDUP_REMOVED lines=13> */
.L_x_20277:
[----:B------:R-:W-:Y:S05]  /*5500*/  BSYNC.RECONVERGENT B2 ;  /* 0x0000000000027941 */ /* 0x000fea0003800200 */
.L_x_20276:
        /* <DEDUP_REMOVED lines=42> */
.L_x_20274:
[----:B------:R-:W-:Y:S05]  /*57b0*/  BSYNC.RECONVERGENT B1 ;  /* 0x0000000000017941 */ /* 0x000fea0003800200 */
.L_x_20273:
[----:B------:R-:W-:Y:S01]  /*57c0*/  ISETP.NE.AND P0, PT, R4, 0x1, PT ;  /* 0x000000010400780c */ /* 0x000fe20003f05270 */
[----:B------:R-:W-:Y:S01]  /*57d0*/  BSSY.RECONVERGENT B1, `(.L_x_20278) ;  /* 0x000004a000017945 */ /* 0x000fe20003800200 */
[----:B------:R-:W-:Y:S01]  /*57e0*/  I2FP.F32.U32 R3, R2 ;  /* 0x0000000200037245 */ /* 0x000fe20000201000 */
[----:B------:R-:W-:-:S04]  /*57f0*/  IMAD.MOV.U32 R22, RZ, RZ, 0x2 ;  /* 0x00000002ff167424 */ /* 0x000fc800078e00ff */
[----:B------:R-:W-:Y:S01]  /*5800*/  FFMA.FTZ R2, R3, R230, 1.1641532182693481445e-10 ;  /* 0x2f00000003027423 */ /* 0x000fe200000100e6 */
[----:B------:R-:W-:-:S04]  /*5810*/  HADD2.F32 R3, -RZ, R17.H0_H0 ;  /* 0x20000011ff037230 */ /* 0x000fc80000004100 */
        /* <DEDUP_REMOVED lines=13> */
.L_x_20280:
        /* <DEDUP_REMOVED lines=13> */
.L_x_20282:
[----:B------:R-:W-:Y:S05]  /*59c0*/  BSYNC.RECONVERGENT B2 ;  /* 0x0000000000027941 */ /* 0x000fea0003800200 */
.L_x_20281:
        /* <DEDUP_REMOVED lines=42> */
.L_x_20279:
[----:B------:R-:W-:Y:S05]  /*5c70*/  BSYNC.RECONVERGENT B1 ;  /* 0x0000000000017941 */ /* 0x000fea0003800200 */
.L_x_20278:
        /* <DEDUP_REMOVED lines=23> */
.L_x_20285:
        /* <DEDUP_REMOVED lines=13> */
.L_x_20287:
[----:B------:R-:W-:Y:S05]  /*5ec0*/  BSYNC.RECONVERGENT B2 ;  /* 0x0000000000027941 */ /* 0x000fea0003800200 */
.L_x_20286:
        /* <DEDUP_REMOVED lines=42> */
.L_x_20284:
[----:B------:R-:W-:Y:S05]  /*6170*/  BSYNC.RECONVERGENT B1 ;  /* 0x0000000000017941 */ /* 0x000fea0003800200 */
.L_x_20283:
        /* <DEDUP_REMOVED lines=18> */
.L_x_20290:
        /* <DEDUP_REMOVED lines=13> */
.L_x_20292:
[----:B------:R-:W-:Y:S05]  /*6370*/  BSYNC.RECONVERGENT B2 ;  /* 0x0000000000027941 */ /* 0x000fea0003800200 */
.L_x_20291:
        /* <DEDUP_REMOVED lines=42> */
.L_x_20289:
[----:B------:R-:W-:Y:S05]  /*6620*/  BSYNC.RECONVERGENT B1 ;  /* 0x0000000000017941 */ /* 0x000fea0003800200 */
.L_x_20288:
[----:B------:R-:W-:Y:S01]  /*6630*/  I2FP.F32.U32 R3, R2 ;  /* 0x0000000200037245 */ /* 0x000fe20000201000 */
[----:B------:R-:W-:Y:S01]  /*6640*/  HADD2.F32 R5, -RZ, R57.H1_H1 ;  /* 0x30000039ff057230 */ /* 0x000fe20000004100 */
        /* <DEDUP_REMOVED lines=21> */
.L_x_20295:
        /* <DEDUP_REMOVED lines=13> */
.L_x_20297:
[----:B------:R-:W-:Y:S05]  /*6870*/  BSYNC.RECONVERGENT B2 ;  /* 0x0000000000027941 */ /* 0x000fea0003800200 */
.L_x_20296:
        /* <DEDUP_REMOVED lines=42> */
.L_x_20294:
[----:B------:R-:W-:Y:S05]  /*6b20*/  BSYNC.RECONVERGENT B1 ;  /* 0x0000000000017941 */ /* 0x000fea0003800200 */
.L_x_20293:
[----:B------:R-:W-:Y:S01]  /*6b30*/  ISETP.NE.AND P0, PT, R17, 0x1, PT ;  /* 0x000000011100780c */ /* 0x000fe20003f05270 */
[----:B------:R-:W-:Y:S01]  /*6b40*/  BSSY.RECONVERGENT B1, `(.L_x_20298) ;  /* 0x0000049000017945 */ /* 0x000fe20003800200 */
[----:B------:R-:W-:Y:S01]  /*6b50*/  I2FP.F32.U32 R3, R2 ;  /* 0x0000000200037245 */ /* 0x000fe20000201000 */
[----:B------:R-:W-:-:S04]  /*6b60*/  IMAD.MOV.U32 R22, RZ, RZ, 0x2 ;  /* 0x00000002ff167424 */ /* 0x000fc800078e00ff */
[----:B------:R-:W-:Y:S01]  /*6b70*/  FFMA.FTZ R2, R3, R230, 1.1641532182693481445e-10 ;  /* 0x2f00000003027423 */ /* 0x000fe200000100e6 */
[----:B------:R-:W-:-:S04]  /*6b80*/  HADD2.F32 R3, -RZ, R18.H0_H0 ;  /* 0x20000012ff037230 */ /* 0x000fc80000004100 */
        /* <DEDUP_REMOVED lines=12> */
.L_x_20300:
        /* <DEDUP_REMOVED lines=13> */
.L_x_20302:
[----:B------:R-:W-:Y:S05]  /*6d20*/  BSYNC.RECONVERGENT B2 ;  /* 0x0000000000027941 */ /* 0x000fea0003800200 */
.L_x_20301:
        /* <DEDUP_REMOVED lines=42> */
.L_x_20299:
[----:B------:R-:W-:Y:S05]  /*6fd0*/  BSYNC.RECONVERGENT B1 ;  /* 0x0000000000017941 */ /* 0x000fea0003800200 */
.L_x_20298:
        /* <DEDUP_REMOVED lines=23> */
.L_x_20305:
        /* <DEDUP_REMOVED lines=13> */
.L_x_20307:
[----:B------:R-:W-:Y:S05]  /*7220*/  BSYNC.RECONVERGENT B2 ;  /* 0x0000000000027941 */ /* 0x000fea0003800200 */
.L_x_20306:
        /* <DEDUP_REMOVED lines=42> */
.L_x_20304:
[----:B------:R-:W-:Y:S05]  /*74d0*/  BSYNC.RECONVERGENT B1 ;  /* 0x0000000000017941 */ /* 0x000fea0003800200 */
.L_x_20303:
[----:B------:R-:W-:Y:S01]  /*74e0*/  ISETP.NE.AND P4, PT, R23, 0x1, PT ;  /* 0x000000011700780c */ /* 0x000fe20003f85270 */
[----:B------:R-:W-:Y:S01]  /*74f0*/  HADD2.F32 R17, -RZ, R18.H1_H1 ;  /* 0x30000012ff117230 */ /* 0x000fe20000004100 */
[----:B------:R-:W-:Y:S01]  /*7500*/  I2FP.F32.U32 R3, R3 ;  /* 0x0000000300037245 */ /* 0x000fe20000201000 */
[----:B------:R-:W-:Y:S01]  /*7510*/  BSSY.RECONVERGENT B1, `(.L_x_20308) ;  /* 0x0000047000017945 */ /* 0x000fe20003800200 */
[----:B------:R-:W-:-:S03]  /*7520*/  IMAD.MOV.U32 R22, RZ, RZ, 0x2 ;  /* 0x00000002ff167424 */ /* 0x000fc600078e00ff */
        /* <DEDUP_REMOVED lines=13> */
.L_x_20310:
        /* <DEDUP_REMOVED lines=13> */
.L_x_20312:
[----:B------:R-:W-:Y:S05]  /*76d0*/  BSYNC.RECONVERGENT B2 ;  /* 0x0000000000027941 */ /* 0x000fea0003800200 */
.L_x_20311:
        /* <DEDUP_REMOVED lines=42> */
.L_x_20309:
[----:B------:R-:W-:Y:S05]  /*7980*/  BSYNC.RECONVERGENT B1 ;  /* 0x0000000000017941 */ /* 0x000fea0003800200 */
.L_x_20308:
        /* <DEDUP_REMOVED lines=23> */
.L_x_20315:
        /* <DEDUP_REMOVED lines=13> */
.L_x_20317:
[----:B------:R-:W-:Y:S05]  /*7bd0*/  BSYNC.RECONVERGENT B2 ;  /* 0x0000000000027941 */ /* 0x000fea0003800200 */
.L_x_20316:
        /* <DEDUP_REMOVED lines=42> */
.L_x_20314:
[----:B------:R-:W-:Y:S05]  /*7e80*/  BSYNC.RECONVERGENT B1 ;  /* 0x0000000000017941 */ /* 0x000fea0003800200 */
.L_x_20313:
        /* <DEDUP_REMOVED lines=18> */
.L_x_20320:
        /* <DEDUP_REMOVED lines=13> */
.L_x_20322:
[----:B------:R-:W-:Y:S05]  /*8080*/  BSYNC.RECONVERGENT B2 ;  /* 0x0000000000027941 */ /* 0x000fea0003800200 */
.L_x_20321:
        /* <DEDUP_REMOVED lines=42> */
.L_x_20319:
[----:B------:R-:W-:Y:S05]  /*8330*/  BSYNC.RECONVERGENT B1 ;  /* 0x0000000000017941 */ /* 0x000fea0003800200 */
.L_x_20318:
        /* <DEDUP_REMOVED lines=24> */
.L_x_20325:
        /* <DEDUP_REMOVED lines=13> */
.L_x_20327:
[----:B------:R-:W-:Y:S05]  /*8590*/  BSYNC.RECONVERGENT B2 ;  /* 0x0000000000027941 */ /* 0x000fea0003800200 */
.L_x_20326:
        /* <DEDUP_REMOVED lines=42> */
.L_x_20324:
[----:B------:R-:W-:Y:S05]  /*8840*/  BSYNC.RECONVERGENT B1 ;  /* 0x0000000000017941 */ /* 0x000fea0003800200 */
.L_x_20323:
        /* <DEDUP_REMOVED lines=18> */
.L_x_20330:
        /* <DEDUP_REMOVED lines=15> */
.L_x_20332:
[----:B------:R-:W-:Y:S05]  /*8a60*/  BSYNC.RECONVERGENT B2 ;  /* 0x0000000000027941 */ /* 0x000fea0003800200 */
.L_x_20331:
        /* <DEDUP_REMOVED lines=42> */
.L_x_20329:
[----:B------:R-:W-:Y:S05]  /*8d10*/  BSYNC.RECONVERGENT B1 ;  /* 0x0000000000017941 */ /* 0x000fea0003800200 */
.L_x_20328:
        /* <DEDUP_REMOVED lines=10> */
.L_x_20252:
        /* <DEDUP_REMOVED lines=21> */
[C---:B-1----:R-:W-:Y:S01]  /*8f10*/  IMAD.WIDE.U32 R24, R208.reuse, 0x8, R228 ;  /* 0x00000008d0187825 */ /* 0x042fe200078e00e4 */
[----:B------:R-:W-:Y:S01]  /*8f20*/  LOP3.LUT R22, R15, R22, RZ, 0xfc, !PT ;  /* 0x000000160f167212 */ /* 0x000fe200078efcff */
[----:B------:R-:W-:Y:S01]  /*8f30*/  STG.E.128 desc[UR8][R16.64], R40 ;  /* 0x0000002810007986 */ /* 0x000fe2000c101d08 */
[----:B------:R-:W-:-:S03]  /*8f40*/  IADD3 R13, PT, PT, R208, 0x20, RZ ;  /* 0x00000020d00d7810 */ /* 0x000fc60007ffe0ff */
[----:B------:R0:W-:Y:S02]  /*8f50*/  STG.E.128 desc[UR8][R16.64+0x10], R44 ;  /* 0x0000102c10007986 */ /* 0x0001e4000c101d08 */
[C---:B--2---:R-:W-:Y:S02]  /*8f60*/  @P1 IMAD.WIDE.U32 R18, R13.reuse, 0x20, R18 ;  /* 0x000000200d121825 */ /* 0x044fe400078e0012 */
[----:B------:R1:W-:Y:S02]  /*8f70*/  STG.E.64 desc[UR8][R24.64], R22 ;  /* 0x0000001618007986 */ /* 0x0003e4000c101b08 */
[----:B---3--:R-:W-:-:S04]  /*8f80*/  @P0 IMAD.WIDE.U32 R20, R13, 0x10, R20 ;  /* 0x000000100d140825 */ /* 0x008fc800078e0014 */
[----:B0-----:R-:W-:Y:S01]  /*8f90*/  IMAD.WIDE.U32 R16, R13, 0x10, R226 ;  /* 0x000000100d107825 */ /* 0x001fe200078e00e2 */
        /* <DEDUP_REMOVED lines=8> */
[----:B------:R-:W-:Y:S01]  /*9020*/  LOP3.LUT R22, R5, 0xff, RZ, 0xc0, !PT ;  /* 0x000000ff05167812 */ /* 0x000fe200078ec0ff */
[----:B------:R-:W-:Y:S01]  /*9030*/  IMAD.WIDE.U32 R24, R24, 0x10000, RZ ;  /* 0x0001000018187825 */ /* 0x000fe200078e00ff */
[----:B------:R-:W-:-:S02]  /*9040*/  LOP3.LUT R15, R26, 0xff00, R23, 0xf8, !PT ;  /* 0x0000ff001a0f7812 */ /* 0x000fc400078ef817 */
[----:B------:R-:W-:Y:S01]  /*9050*/  LOP3.LUT R26, R7, 0xff, RZ, 0xc0, !PT ;  /* 0x000000ff071a7812 */ /* 0x000fe200078ec0ff */
[----:B------:R-:W-:Y:S01]  /*9060*/  IMAD.WIDE.U32 R22, R22, 0x1000000, RZ ;  /* 0x0100000016167825 */ /* 0x000fe200078e00ff */
[----:B------:R-:W-:-:S03]  /*9070*/  LOP3.LUT R15, R15, 0xff, R4, 0xf8, !PT ;  /* 0x000000ff0f0f7812 */ /* 0x000fc600078ef804 */
[----:B------:R-:W-:Y:S01]  /*9080*/  IMAD.WIDE.U32 R26, R26, 0x100, RZ ;  /* 0x000001001a1a7825 */ /* 0x000fe200078e00ff */
[----:B------:R-:W-:Y:S02]  /*9090*/  LOP3.LUT R15, R25, R15, R23, 0xfe, !PT ;  /* 0x0000000f190f7212 */ /* 0x000fe400078efe17 */
[----:B------:R-:W-:Y:S01]  /*90a0*/  LOP3.LUT R23, R26, R22, R24, 0xfe, !PT ;  /* 0x000000161a177212 */ /* 0x000fe200078efe18 */
[----:B0-----:R-:W-:-:S03]  /*90b0*/  IMAD.WIDE.U32 R24, R208, 0x8, R30 ;  /* 0x00000008d0187825 */ /* 0x001fc600078e001e */
[----:B------:R-:W-:Y:S02]  /*90c0*/  LOP3.LUT R22, R23, 0xff, R8, 0xf8, !PT ;  /* 0x000000ff17167812 */ /* 0x000fe400078ef808 */
[----:B------:R-:W-:-:S05]  /*90d0*/  LOP3.LUT R23, R15, R27, RZ, 0xfc, !PT ;  /* 0x0000001b0f177212 */ /* 0x000fca00078efcff */
[----:B------:R0:W-:Y:S02]  /*90e0*/  STG.E.64 desc[UR8][R24.64], R22 ;  /* 0x0000001618007986 */ /* 0x0001e4000c101b08 */
.L_x_20333:
        /* <DEDUP_REMOVED lines=21> */
.L_x_20337:
        /* <DEDUP_REMOVED lines=13> */
.L_x_20339:
[----:B------:R-:W-:Y:S05]  /*9310*/  BSYNC.RECONVERGENT B2 ;  /* 0x0000000000027941 */ /* 0x000fea0003800200 */
.L_x_20338:
        /* <DEDUP_REMOVED lines=42> */
.L_x_20336:
[----:B------:R-:W-:Y:S05]  /*95c0*/  BSYNC.RECONVERGENT B1 ;  /* 0x0000000000017941 */ /* 0x000fea0003800200 */
.L_x_20335:
[----:B------:R-:W-:Y:S01]  /*95d0*/  ISETP.NE.AND P2, PT, R5, 0x1, PT ;  /* 0x000000010500780c */ /* 0x000fe20003f45270 */
[----:B------:R-:W-:Y:S01]  /*95e0*/  BSSY.RECONVERGENT B1, `(.L_x_20340) ;  /* 0x000004a000017945 */ /* 0x000fe20003800200 */
[----:B------:R-:W-:Y:S01]  /*95f0*/  I2FP.F32.U32 R3, R2 ;  /* 0x0000000200037245 */ /* 0x000fe20000201000 */
[----:B------:R-:W-:-:S04]  /*9600*/  HFMA2 R6, -RZ, RZ, 0, 1.1920928955078125e-07 ;  /* 0x00000002ff067431 */ /* 0x000fc800000001ff */
[----:B------:R-:W-:Y:S01]  /*9610*/  FFMA.FTZ R2, R3, R230, 1.1641532182693481445e-10 ;  /* 0x2f00000003027423 */ /* 0x000fe200000100e6 */
[----:B-----5:R-:W-:-:S04]  /*9620*/  HADD2.F32 R3, -RZ, R16.H0_H0 ;  /* 0x20000010ff037230 */ /* 0x020fc80000004100 */
        /* <DEDUP_REMOVED lines=13> */
.L_x_20342:
        /* <DEDUP_REMOVED lines=13> */
.L_x_20344:
[----:B------:R-:W-:Y:S05]  /*97d0*/  BSYNC.RECONVERGENT B2 ;  /* 0x0000000000027941 */ /* 0x000fea0003800200 */
.L_x_20343:
        /* <DEDUP_REMOVED lines=42> */
.L_x_20341:
[----:B------:R-:W-:Y:S05]  /*9a80*/  BSYNC.RECONVERGENT B1 ;  /* 0x0000000000017941 */ /* 0x000fea0003800200 */
.L_x_20340:
[----:B------:R-:W-:Y:S01]  /*9a90*/  I2FP.F32.U32 R3, R2 ;  /* 0x0000000200037245 */ /* 0x000fe20000201000 */
[----:B------:R-:W-:Y:S01]  /*9aa0*/  HADD2.F32 R5, -RZ, R56.H0_H0 ;  /* 0x20000038ff057230 */ /* 0x000fe20000004100 */
[----:B------:R-:W-:Y:S01]  /*9ab0*/  ISETP.NE.AND P3, PT, R6, 0x1, PT ;  /* 0x000000010600780c */ /* 0x000fe20003f65270 */
[----:B------:R-:W-:Y:S02]  /*9ac0*/  BSSY.RECONVERGENT B1, `(.L_x_20345) ;  /* 0x000004c000017945 */ /* 0x000fe40003800200 */
[----:B------:R-:W-:Y:S01]  /*9ad0*/  FFMA.FTZ R2, R3, R230, 1.1641532182693481445e-10 ;  /* 0x2f00000003027423 */ /* 0x000fe200000100e6 */
[----:B------:R-:W-:Y:S01]  /*9ae0*/  FMUL.FTZ R5, R5, R210 ;  /* 0x000000d205057220 */ /* 0x000fe20000410000 */
[----:B------:R-:W-:Y:S01]  /*9af0*/  FSEL R3, R4, RZ, P4 ;  /* 0x000000ff04037208 */ /* 0x000fe20002000000 */
[----:B------:R-:W-:Y:S02]  /*9b00*/  IMAD.MOV.U32 R4, RZ, RZ, 0x2 ;  /* 0x00000002ff047424 */ /* 0x000fe400078e00ff */
        /* <DEDUP_REMOVED lines=15> */
.L_x_20347:
        /* <DEDUP_REMOVED lines=13> */
.L_x_20349:
[----:B------:R-:W-:Y:S05]  /*9cd0*/  BSYNC.RECONVERGENT B2 ;  /* 0x0000000000027941 */ /* 0x000fea0003800200 */
.L_x_20348:
        /* <DEDUP_REMOVED lines=30> */
[----:B0-----:R-:W-:Y:S01]  /*9ec0*/  LOP3.LUT R22, R2, UR23, R21, 0x96, !PT ;  /* 0x0000001702167c12 */ /* 0x001fe2000f8e9615 */
        /* <DEDUP_REMOVED lines=11> */
.L_x_20346:
[----:B------:R-:W-:Y:S05]  /*9f80*/  BSYNC.RECONVERGENT B1 ;  /* 0x0000000000017941 */ /* 0x000fea0003800200 */
.L_x_20345:
[----:B------:R-:W-:Y:S01]  /*9f90*/  ISETP.NE.AND P2, PT, R4, 0x1, PT ;  /* 0x000000010400780c */ /* 0x000fe20003f45270 */
[----:B------:R-:W-:Y:S01]  /*9fa0*/  BSSY.RECONVERGENT B1, `(.L_x_20350) ;  /* 0x000004a000017945 */ /* 0x000fe20003800200 */
[----:B------:R-:W-:Y:S01]  /*9fb0*/  I2FP.F32.U32 R3, R2 ;  /* 0x0000000200037245 */ /* 0x000fe20000201000 */
[----:B------:R-:W-:-:S04]  /*9fc0*/  IMAD.MOV.U32 R6, RZ, RZ, 0x2 ;  /* 0x00000002ff067424 */ /* 0x000fc800078e00ff */
[----:B------:R-:W-:Y:S01]  /*9fd0*/  FFMA.FTZ R2, R3, R230, 1.1641532182693481445e-10 ;  /* 0x2f00000003027423 */ /* 0x000fe200000100e6 */
[----:B------:R-:W-:-:S04]  /*9fe0*/  HADD2.F32 R3, -RZ, R16.H1_H1 ;  /* 0x30000010ff037230 */ /* 0x000fc80000004100 */
[----:B------:R-:W-:Y:S01]  /*9ff0*/  FSETP.LE.FTZ.AND P4, PT, R2, R211, PT ;  /* 0x000000d30200720b */ /* 0x000fe20003f93000 */
[----:B------:R-:W-:Y:S01]  /*a000*/  FMUL.FTZ R16, R3, R210 ;  /* 0x000000d203107220 */ /* 0x000fe20000410000 */
[----:B------:R-:W-:Y:S02]  /*a010*/  MOV R2, R206 ;  /* 0x000000ce00027202 */ /* 0x000fe40000000f00 */
        /* <DEDUP_REMOVED lines=10> */
.L_x_20352:
        /* <DEDUP_REMOVED lines=13> */
.L_x_20354:
[----:B------:R-:W-:Y:S05]  /*a190*/  BSYNC.RECONVERGENT B2 ;  /* 0x0000000000027941 */ /* 0x000fea0003800200 */
.L_x_20353:
        /* <DEDUP_REMOVED lines=42> */
.L_x_20351:
[----:B------:R-:W-:Y:S05]  /*a440*/  BSYNC.RECONVERGENT B1 ;  /* 0x0000000000017941 */ /* 0x000fea0003800200 */
.L_x_20350:
[----:B------:R-:W-:Y:S01]  /*a450*/  I2FP.F32.U32 R3, R2 ;  /* 0x0000000200037245 */ /* 0x000fe20000201000 */
[----:B------:R-:W-:Y:S01]  /*a460*/  HADD2.F32 R5, -RZ, R56.H1_H1 ;  /* 0x30000038ff057230 */ /* 0x000fe20000004100 */
        /* <DEDUP_REMOVED lines=21> */
.L_x_20357:
        /* <DEDUP_REMOVED lines=13> */
.L_x_20359:
[----:B------:R-:W-:Y:S05]  /*a690*/  BSYNC.RECONVERGENT B2 ;  /* 0x0000000000027941 */ /* 0x000fea0003800200 */
.L_x_20358:
        /* <DEDUP_REMOVED lines=42> */
.L_x_20356:
[----:B------:R-:W-:Y:S05]  /*a940*/  BSYNC.RECONVERGENT B1 ;  /* 0x0000000000017941 */ /* 0x000fea0003800200 */
.L_x_20355:
        /* <DEDUP_REMOVED lines=8> */
[----:B------:R-:W-:-:S03]  /*a9d0*/  FMUL.FTZ R2, R3, R210 ;  /* 0x000000d203027220 */ /* 0x000fc60000410000 */
        /* <DEDUP_REMOVED lines=10> */
.L_x_20362:
        /* <DEDUP_REMOVED lines=13> */
.L_x_20364:
[----:B------:R-:W-:Y:S05]  /*ab50*/  BSYNC.RECONVERGENT B2 ;  /* 0x0000000000027941 */ /* 0x000fea0003800200 */
.L_x_20363:
        /* <DEDUP_REMOVED lines=42> */
.L_x_20361:
[----:B------:R-:W-:Y:S05]  /*ae00*/  BSYNC.RECONVERGENT B1 ;  /* 0x0000000000017941 */ /* 0x000fea0003800200 */
.L_x_20360:
[----:B------:R-:W-:Y:S01]  /*ae10*/  I2FP.F32.U32 R3, R5 ;  /* 0x0000000500037245 */ /* 0x000fe20000201000 */
[----:B------:R-:W-:Y:S01]  /*ae20*/  HADD2.F32 R5, -RZ, R57.H0_H0 ;  /* 0x20000039ff057230 */ /* 0x000fe20000004100 */
[----:B------:R-:W-:Y:S01]  /*ae30*/  ISETP.NE.AND P3, PT, R21, 0x1, PT ;  /* 0x000000011500780c */ /* 0x000fe20003f65270 */
[----:B------:R-:W-:Y:S02]  /*ae40*/  BSSY.RECONVERGENT B1, `(.L_x_20365) ;  /* 0x000004c000017945 */ /* 0x000fe40003800200 */
[----:B------:R-:W-:Y:S01]  /*ae50*/  FFMA.FTZ R4, R3, R230, 1.1641532182693481445e-10 ;  /* 0x2f00000003047423 */ /* 0x000fe200000100e6 */
[----:B------:R-:W-:Y:S01]  /*ae60*/  FMUL.FTZ R5, R5, R210 ;  /* 0x000000d205057220 */ /* 0x000fe20000410000 */
[----:B------:R-:W-:-:S03]  /*ae70*/  FSEL R3, R2, RZ, P4 ;  /* 0x000000ff02037208 */ /* 0x000fc60002000000 */
        /* <DEDUP_REMOVED lines=16> */
.L_x_20367:
        /* <DEDUP_REMOVED lines=13> */
.L_x_20369:
[----:B------:R-:W-:Y:S05]  /*b050*/  BSYNC.RECONVERGENT B2 ;  /* 0x0000000000027941 */ /* 0x000fea0003800200 */
.L_x_20368:
        /* <DEDUP_REMOVED lines=42> */
.L_x_20366:
[----:B------:R-:W-:Y:S05]  /*b300*/  BSYNC.RECONVERGENT B1 ;  /* 0x0000000000017941 */ /* 0x000fea0003800200 */
.L_x_20365:
        /* <DEDUP_REMOVED lines=19> */
.L_x_20372:
        /* <DEDUP_REMOVED lines=13> */
.L_x_20374:
[----:B------:R-:W-:Y:S05]  /*b510*/  BSYNC.RECONVERGENT B2 ;  /* 0x0000000000027941 */ /* 0x000fea0003800200 */
.L_x_20373:
        /* <DEDUP_REMOVED lines=42> */
.L_x_20371:
[----:B------:R-:W-:Y:S05]  /*b7c0*/  BSYNC.RECONVERGENT B1 ;  /* 0x0000000000017941 */ /* 0x000fea0003800200 */
.L_x_20370:
[----:B------:R-:W-:Y:S01]  /*b7d0*/  I2FP.F32.U32 R3, R5 ;  /* 0x0000000500037245 */ /* 0x000fe20000201000 */
[----:B------:R-:W-:Y:S01]  /*b7e0*/  HADD2.F32 R5, -RZ, R57.H1_H1 ;  /* 0x30000039ff057230 */ /* 0x000fe20000004100 */
[----:B------:R-:W-:Y:S01]  /*b7f0*/  FSEL R2, R2, RZ, P4 ;  /* 0x000000ff02027208 */ /* 0x000fe20002000000 */
[----:B------:R-:W-:Y:S01]  /*b800*/  BSSY.RECONVERGENT B1, `(.L_x_20375) ;  /* 0x000004c000017945 */ /* 0x000fe20003800200 */
[----:B0-----:R-:W-:Y:S02]  /*b810*/  IMAD.MOV.U32 R22, RZ, RZ, 0x2 ;  /* 0x00000002ff167424 */ /* 0x001fe400078e00ff */
        /* <DEDUP_REMOVED lines=18> */
.L_x_20377:
        /* <DEDUP_REMOVED lines=13> */
.L_x_20379:
[----:B------:R-:W-:Y:S05]  /*ba10*/  BSYNC.RECONVERGENT B2 ;  /* 0x0000000000027941 */ /* 0x000fea0003800200 */
.L_x_20378:
        /* <DEDUP_REMOVED lines=42> */
.L_x_20376:
[----:B------:R-:W-:Y:S05]  /*bcc0*/  BSYNC.RECONVERGENT B1 ;  /* 0x0000000000017941 */ /* 0x000fea0003800200 */
.L_x_20375:
        /* <DEDUP_REMOVED lines=18> */
.L_x_20382:
        /* <DEDUP_REMOVED lines=13> */
.L_x_20384:
[----:B------:R-:W-:Y:S05]  /*bec0*/  BSYNC.RECONVERGENT B2 ;  /* 0x0000000000027941 */ /* 0x000fea0003800200 */
.L_x_20383:
        /* <DEDUP_REMOVED lines=43> */
.L_x_20381:
[----:B------:R-:W-:Y:S05]  /*c180*/  BSYNC.RECONVERGENT B1 ;  /* 0x0000000000017941 */ /* 0x000fea0003800200 */
.L_x_20380:
[----:B------:R-:W-:Y:S01]  /*c190*/  I2FP.F32.U32 R3, R4 ;  /* 0x0000000400037245 */ /* 0x000fe20000201000 */
[----:B------:R-:W-:Y:S01]  /*c1a0*/  HADD2.F32 R21, -RZ, R58.H0_H0 ;  /* 0x2000003aff157230 */ /* 0x000fe20000004100 */
        /* <DEDUP_REMOVED lines=21> */
.L_x_20387:
        /* <DEDUP_REMOVED lines=13> */
.L_x_20389:
[----:B------:R-:W-:Y:S05]  /*c3d0*/  BSYNC.RECONVERGENT B2 ;  /* 0x0000000000027941 */ /* 0x000fea0003800200 */
.L_x_20388:
        /* <DEDUP_REMOVED lines=43> */
.L_x_20386:
[----:B------:R-:W-:Y:S05]  /*c690*/  BSYNC.RECONVERGENT B1 ;  /* 0x0000000000017941 */ /* 0x000fea0003800200 */
.L_x_20385:
        /* <DEDUP_REMOVED lines=18> */
.L_x_20392:
        /* <DEDUP_REMOVED lines=13> */
.L_x_20394:
[----:B------:R-:W-:Y:S05]  /*c890*/  BSYNC.RECONVERGENT B2 ;  /* 0x0000000000027941 */ /* 0x000fea0003800200 */
.L_x_20393:
        /* <DEDUP_REMOVED lines=43> */
.L_x_20391:
[----:B------:R-:W-:Y:S05]  /*cb50*/  BSYNC.RECONVERGENT B1 ;  /* 0x0000000000017941 */ /* 0x000fea0003800200 */
.L_x_20390:
        /* <DEDUP_REMOVED lines=23> */
.L_x_20397:
        /* <DEDUP_REMOVED lines=13> */
.L_x_20399:
[----:B------:R-:W-:Y:S05]  /*cda0*/  BSYNC.RECONVERGENT B2 ;  /* 0x0000000000027941 */ /* 0x000fea0003800200 */
.L_x_20398:
        /* <DEDUP_REMOVED lines=43> */
.L_x_20396:
[----:B------:R-:W-:Y:S05]  /*d060*/  BSYNC.RECONVERGENT B1 ;  /* 0x0000000000017941 */ /* 0x000fea0003800200 */
.L_x_20395:
        /* <DEDUP_REMOVED lines=18> */
.L_x_20402:
        /* <DEDUP_REMOVED lines=13> */
.L_x_20404:
[----:B------:R-:W-:Y:S05]  /*d260*/  BSYNC.RECONVERGENT B2 ;  /* 0x0000000000027941 */ /* 0x000fea0003800200 */
.L_x_20403:
        /* <DEDUP_REMOVED lines=43> */
.L_x_20401:
[----:B------:R-:W-:Y:S05]  /*d520*/  BSYNC.RECONVERGENT B1 ;  /* 0x0000000000017941 */ /* 0x000fea0003800200 */
.L_x_20400:
[----:B------:R-:W-:Y:S01]  /*d530*/  I2FP.F32.U32 R21, R21 ;  /* 0x0000001500157245 */ /* 0x000fe20000201000 */
[----:B------:R-:W-:Y:S01]  /*d540*/  HADD2.F32 R23, -RZ, R59.H0_H0 ;  /* 0x2000003bff177230 */ /* 0x000fe20000004100 */
[----:B------:R-:W-:Y:S03]  /*d550*/  BSSY.RECONVERGENT B1, `(.L_x_20405) ;  /* 0x000004f000017945 */ /* 0x000fe60003800200 */
[----:B------:R-:W-:Y:S01]  /*d560*/  FFMA.FTZ R18, R21, R230, 1.1641532182693481445e-10 ;  /* 0x2f00000015127423 */ /* 0x000fe200000100e6 */
[----:B------:R-:W-:Y:S01]  /*d570*/  FMUL.FTZ R23, R23, R210 ;  /* 0x000000d217177220 */ /* 0x000fe20000410000 */
[----:B------:R-:W-:-:S03]  /*d580*/  FSEL R21, R2, RZ, P4 ;  /* 0x000000ff02157208 */ /* 0x000fc60002000000 */
[----:B------:R-:W-:-:S04]  /*d590*/  FSETP.GTU.FTZ.AND P5, PT, R18, R211, PT ;  /* 0x000000d31200720b */ /* 0x000fc80003fbc000 */
[----:B------:R-:W-:Y:S01]  /*d5a0*/  FSEL R34, R23, RZ, !P5 ;  /* 0x000000ff17227208 */ /* 0x000fe20006800000 */
[----:B------:R-:W-:Y:S01]  /*d5b0*/  HFMA2 R23, -RZ, RZ, 0, 1.1920928955078125e-07 ;  /* 0x00000002ff177431 */ /* 0x000fe200000001ff */
        /* <DEDUP_REMOVED lines=15> */
.L_x_20407:
        /* <DEDUP_REMOVED lines=13> */
.L_x_20409:
[----:B------:R-:W-:Y:S05]  /*d780*/  BSYNC.RECONVERGENT B2 ;  /* 0x0000000000027941 */ /* 0x000fea0003800200 */
.L_x_20408:
        /* <DEDUP_REMOVED lines=43> */
.L_x_20406:
[----:B------:R-:W-:Y:S05]  /*da40*/  BSYNC.RECONVERGENT B1 ;  /* 0x0000000000017941 */ /* 0x000fea0003800200 */
.L_x_20405:
        /* <DEDUP_REMOVED lines=18> */
.L_x_20412:
        /* <DEDUP_REMOVED lines=15> */
.L_x_20414:
[----:B------:R-:W-:Y:S05]  /*dc60*/  BSYNC.RECONVERGENT B2 ;  /* 0x0000000000027941 */ /* 0x000fea0003800200 */
.L_x_20413:
        /* <DEDUP_REMOVED lines=43> */
.L_x_20411:
[----:B------:R-:W-:Y:S05]  /*df20*/  BSYNC.RECONVERGENT B1 ;  /* 0x0000000000017941 */ /* 0x000fea0003800200 */
.L_x_20410:
        /* <DEDUP_REMOVED lines=11> */
.L_x_20334:
        /* <DEDUP_REMOVED lines=16> */
.L_x_20418:
        /* <DEDUP_REMOVED lines=13> */
.L_x_20420:
[----:B------:R-:W-:Y:S05]  /*e1b0*/  BSYNC.RECONVERGENT B2 ;  /* 0x0000000000027941 */ /* 0x000fea0003800200 */
.L_x_20419:
        /* <DEDUP_REMOVED lines=42> */
.L_x_20417:
[----:B------:R-:W-:Y:S05]  /*e460*/  BSYNC.RECONVERGENT B1 ;  /* 0x0000000000017941 */ /* 0x000fea0003800200 */
.L_x_20416:
[----:B------:R-:W-:Y:S01]  /*e470*/  ISETP.NE.AND P2, PT, R22, 0x1, PT ;  /* 0x000000011600780c */ /* 0x000fe20003f45270 */
[----:B------:R-:W-:Y:S01]  /*e480*/  BSSY.RECONVERGENT B1, `(.L_x_20421) ;  /* 0x000004a000017945 */ /* 0x000fe20003800200 */
[----:B------:R-:W-:Y:S01]  /*e490*/  I2FP.F32.U32 R21, R20 ;  /* 0x0000001400157245 */ /* 0x000fe20000201000 */
[----:B------:R-:W-:Y:S01]  /*e4a0*/  IMAD.MOV.U32 R24, RZ, RZ, 0x2 ;  /* 0x00000002ff187424 */ /* 0x000fe200078e00ff */
[----:B------:R-:W-:-:S03]  /*e4b0*/  MOV R20, R206 ;  /* 0x000000ce00147202 */ /* 0x000fc60000000f00 */
[----:B------:R-:W-:Y:S01]  /*e4c0*/  FFMA.FTZ R14, R21, R230, 1.1641532182693481445e-10 ;  /* 0x2f000000150e7423 */ /* 0x000fe200000100e6 */
[----:B-----5:R-:W-:-:S04]  /*e4d0*/  HADD2.F32 R21, -RZ, R16.H0_H0 ;  /* 0x20000010ff157230 */ /* 0x020fc80000004100 */
        /* <DEDUP_REMOVED lines=11> */
.L_x_20423:
        /* <DEDUP_REMOVED lines=13> */
.L_x_20425:
[----:B------:R-:W-:Y:S05]  /*e660*/  BSYNC.RECONVERGENT B2 ;  /* 0x0000000000027941 */ /* 0x000fea0003800200 */
.L_x_20424:
        /* <DEDUP_REMOVED lines=43> */
.L_x_20422:
[----:B------:R-:W-:Y:S05]  /*e920*/  BSYNC.RECONVERGENT B1 ;  /* 0x0000000000017941 */ /* 0x000fea0003800200 */
.L_x_20421:
[----:B------:R-:W-:Y:S01]  /*e930*/  ISETP.NE.AND P2, PT, R24, 0x1, PT ;  /* 0x000000011800780c */ /* 0x000fe20003f45270 */
[----:B------:R-:W-:Y:S01]  /*e940*/  BSSY.RECONVERGENT B1, `(.L_x_20426) ;  /* 0x000004a000017945 */ /* 0x000fe20003800200 */
[----:B------:R-:W-:Y:S01]  /*e950*/  I2FP.F32.U32 R23, R20 ;  /* 0x0000001400177245 */ /* 0x000fe20000201000 */
[----:B------:R-:W-:Y:S02]  /*e960*/  HADD2.F32 R22, -RZ, R16.H1_H1 ;  /* 0x30000010ff167230 */ /* 0x000fe40000004100 */
        /* <DEDUP_REMOVED lines=14> */
.L_x_20428:
        /* <DEDUP_REMOVED lines=13> */
.L_x_20430:
[----:B------:R-:W-:Y:S05]  /*eb20*/  BSYNC.RECONVERGENT B2 ;  /* 0x0000000000027941 */ /* 0x000fea0003800200 */
.L_x_20429:
        /* <DEDUP_REMOVED lines=43> */
.L_x_20427:
[----:B------:R-:W-:Y:S05]  /*ede0*/  BSYNC.RECONVERGENT B1 ;  /* 0x0000000000017941 */ /* 0x000fea0003800200 */
.L_x_20426:
[----:B------:R-:W-:Y:S01]  /*edf0*/  ISETP.NE.AND P2, PT, R26, 0x1, PT ;  /* 0x000000011a00780c */ /* 0x000fe20003f45270 */
[----:B------:R-:W-:Y:S01]  /*ee00*/  BSSY.RECONVERGENT B1, `(.L_x_20431) ;  /* 0x000004a000017945 */ /* 0x000fe20003800200 */
[----:B------:R-:W-:Y:S01]  /*ee10*/  I2FP.F32.U32 R23, R16 ;  /* 0x0000001000177245 */ /* 0x000fe20000201000 */
[----:B------:R-:W-:Y:S02]  /*ee20*/  HFMA2 R27, -RZ, RZ, 0, 1.1920928955078125e-07 ;  /* 0x00000002ff1b7431 */ /* 0x000fe400000001ff */
[----:B------:R-:W-:Y:S02]  /*ee30*/  IMAD.MOV.U32 R25, RZ, RZ, R206 ;  /* 0x000000ffff197224 */ /* 0x000fe400078e00ce */
[----:B------:R-:W-:Y:S01]  /*ee40*/  FFMA.FTZ R16, R23, R230, 1.1641532182693481445e-10 ;  /* 0x2f00000017107423 */ /* 0x000fe200000100e6 */
[----:B------:R-:W-:-:S04]  /*ee50*/  HADD2.F32 R23, -RZ, R17.H0_H0 ;  /* 0x20000011ff177230 */ /* 0x000fc80000004100 */
        /* <DEDUP_REMOVED lines=11> */
.L_x_20433:
        /* <DEDUP_REMOVED lines=13> */
.L_x_20435:
[----:B------:R-:W-:Y:S05]  /*efe0*/  BSYNC.RECONVERGENT B2 ;  /* 0x0000000000027941 */ /* 0x000fea0003800200 */
.L_x_20434:
        /* <DEDUP_REMOVED lines=43> */
.L_x_20432:
[----:B------:R-:W-:Y:S05]  /*f2a0*/  BSYNC.RECONVERGENT B1 ;  /* 0x0000000000017941 */ /* 0x000fea0003800200 */
.L_x_20431:
[----:B------:R-:W-:Y:S01]  /*f2b0*/  ISETP.NE.AND P2, PT, R27, 0x1, PT ;  /* 0x000000011b00780c */ /* 0x000fe20003f45270 */
[----:B------:R-:W-:Y:S01]  /*f2c0*/  BSSY.RECONVERGENT B1, `(.L_x_20436) ;  /* 0x000004a000017945 */ /* 0x000fe20003800200 */
[----:B------:R-:W-:Y:S01]  /*f2d0*/  I2FP.F32.U32 R25, R25 ;  /* 0x0000001900197245 */ /* 0x000fe20000201000 */
[----:B------:R-:W-:-:S04]  /*f2e0*/  IMAD.MOV.U32 R28, RZ, RZ, 0x2 ;  /* 0x00000002ff1c7424 */ /* 0x000fc800078e00ff */
[----:B------:R-:W-:Y:S01]  /*f2f0*/  FFMA.FTZ R24, R25, R230, 1.1641532182693481445e-10 ;  /* 0x2f00000019187423 */ /* 0x000fe200000100e6 */
[----:B------:R-:W-:-:S04]  /*f300*/  MOV R25, R206 ;  /* 0x000000ce00197202 */ /* 0x000fc80000000f00 */
        /* <DEDUP_REMOVED lines=12> */
.L_x_20438:
        /* <DEDUP_REMOVED lines=13> */
.L_x_20440:
[----:B------:R-:W-:Y:S05]  /*f4a0*/  BSYNC.RECONVERGENT B2 ;  /* 0x0000000000027941 */ /* 0x000fea0003800200 */
.L_x_20439:
        /* <DEDUP_REMOVED lines=43> */
.L_x_20437:
[----:B------:R-:W-:Y:S05]  /*f760*/  BSYNC.RECONVERGENT B1 ;  /* 0x0000000000017941 */ /* 0x000fea0003800200 */
.L_x_20436:
        /* <DEDUP_REMOVED lines=17> */
.L_x_20443:
        /* <DEDUP_REMOVED lines=13> */
.L_x_20445:
[----:B------:R-:W-:Y:S05]  /*f950*/  BSYNC.RECONVERGENT B2 ;  /* 0x0000000000027941 */ /* 0x000fea0003800200 */
.L_x_20444:
        /* <DEDUP_REMOVED lines=43> */
.L_x_20442:
[----:B------:R-:W-:Y:S05]  /*fc10*/  BSYNC.RECONVERGENT B1 ;  /* 0x0000000000017941 */ /* 0x000fea0003800200 */
.L_x_20441:
        /* <DEDUP_REMOVED lines=17> */
.L_x_20448:
        /* <DEDUP_REMOVED lines=13> */
.L_x_20450:
[----:B------:R-:W-:Y:S05]  /*fe00*/  BSYNC.RECONVERGENT B2 ;  /* 0x0000000000027941 */ /* 0x000fea0003800200 */
.L_x_20449:
        /* <DEDUP_REMOVED lines=43> */
.L_x_20447:
[----:B------:R-:W-:Y:S05]  /*100c0*/  BSYNC.RECONVERGENT B1 ;  /* 0x0000000000017941 */ /* 0x000fea0003800200 */
.L_x_20446:
        /* <DEDUP_REMOVED lines=17> */
.L_x_20453:
        /* <DEDUP_REMOVED lines=13> */
.L_x_20455:
[----:B------:R-:W-:Y:S05]  /*102b0*/  BSYNC.RECONVERGENT B2 ;  /* 0x0000000000027941 */ /* 0x000fea0003800200 */
.L_x_20454:
        /* <DEDUP_REMOVED lines=43> */
.L_x_20452:
[----:B------:R-:W-:Y:S05]  /*10570*/  BSYNC.RECONVERGENT B1 ;  /* 0x0000000000017941 */ /* 0x000fea0003800200 */
.L_x_20451:
[----:B------:R-:W-:Y:S01]  /*10580*/  HADD2.F32 R29, -RZ, R19.H1_H1 ;  /* 0x30000013ff1d7230 */ /* 0x000fe20000004100 */
[----:B------:R-:W-:Y:S01]  /*10590*/  P2R R30, PR, RZ, 0x2 ;  /* 0x00000002ff1e7803 */ /* 0x000fe20000000000 */
[-C--:B------:R-:W-:Y:S01]  /*105a0*/  FMUL.FTZ R21, R21, R210.reuse ;  /* 0x000000d215157220 */ /* 0x080fe20000410000 */
        /* <DEDUP_REMOVED lines=34> */
.L_x_20415:
[----:B------:R-:W-:Y:S02]  /*107d0*/  ISETP.NE.AND P6, PT, R14, RZ, PT ;  /* 0x000000ff0e00720c */ /* 0x000fe40003fc5270 */
[----:B------:R-:W-:Y:S02]  /*107e0*/  SEL R14, RZ, 0x10000, !P4 ;  /* 0x00010000ff0e7807 */ /* 0x000fe40006000000 */
[----:B------:R-:W-:Y:S02]  /*107f0*/  SEL R25, RZ, 0x100, !P3 ;  /* 0x00000100ff197807 */ /* 0x000fe40005800000 */
[----:B------:R-:W-:Y:S02]  /*10800*/  ISETP.NE.AND P4, PT, R16, RZ, PT ;  /* 0x000000ff1000720c */ /* 0x000fe40003f85270 */
[----:B------:R-:W-:Y:S01]  /*10810*/  ISETP.NE.AND P3, PT, R17, RZ, PT ;  /* 0x000000ff1100720c */ /* 0x000fe20003f65270 */
[----:B------:R-:W-:Y:S01]  /*10820*/  IMAD.WIDE.U32 R16, R13, 0x20, R202 ;  /* 0x000000200d107825 */ /* 0x000fe200078e00ca */
[----:B------:R-:W-:-:S02]  /*10830*/  SEL R18, RZ, 0x1000000, !P5 ;  /* 0x01000000ff127807 */ /* 0x000fc40006800000 */
[----:B------:R-:W-:Y:S02]  /*10840*/  ISETP.NE.AND P5, PT, R20, RZ, PT ;  /* 0x000000ff1400720c */ /* 0x000fe40003fa5270 */
[----:B------:R-:W-:Y:S01]  /*10850*/  STG.E.128 desc[UR8][R16.64], R36 ;  /* 0x0000002410007986 */ /* 0x000fe2000c101d08 */
[----:B------:R-:W-:Y:S02]  /*10860*/  LOP3.LUT R25, R25, R18, R14, 0xfe, !PT ;  /* 0x0000001219197212 */ /* 0x000fe400078efe0e */
[----:B------:R-:W0:Y:S01]  /*10870*/  @P1 LDC.64 R18, c[0x0][0x3a0] ;  /* 0x0000e800ff121b82 */ /* 0x000e220000000a00 */
[----:B------:R1:W-:Y:S01]  /*10880*/  STG.E.128 desc[UR8][R16.64+0x10], R32 ;  /* 0x0000102010007986 */ /* 0x0003e2000c101d08 */
[----:B------:R-:W-:Y:S02]  /*10890*/  SEL R20, RZ, 0x1000000, !P3 ;  /* 0x01000000ff147807 */ /* 0x000fe40005800000 */
[----:B------:R-:W-:Y:S02]  /*108a0*/  SEL R21, RZ, 0x10000, !P4 ;  /* 0x00010000ff157807 */ /* 0x000fe40006000000 */
[----:B------:R-:W-:-:S02]  /*108b0*/  SEL R14, RZ, 0x100, !P5 ;  /* 0x00000100ff0e7807 */ /* 0x000fc40006800000 */
[----:B------:R-:W-:Y:S02]  /*108c0*/  SEL R23, RZ, 0x1, !P6 ;  /* 0x00000001ff177807 */ /* 0x000fe40007000000 */
[----:B------:R-:W-:Y:S02]  /*108d0*/  LOP3.LUT R14, R14, R20, R21, 0xfe, !PT ;  /* 0x000000140e0e7212 */ /* 0x000fe400078efe15 */
[----:B------:R-:W-:-:S04]  /*108e0*/  SEL R20, RZ, 0x1, !P2 ;  /* 0x00000001ff147807 */ /* 0x000fc80005000000 */
[----:B------:R-:W-:Y:S02]  /*108f0*/  LOP3.LUT R21, R25, R20, RZ, 0xfc, !PT ;  /* 0x0000001419157212 */ /* 0x000fe400078efcff */
[----:B------:R-:W-:Y:S01]  /*10900*/  LOP3.LUT R20, R14, R23, RZ, 0xfc, !PT ;  /* 0x000000170e147212 */ /* 0x000fe200078efcff */
[----:B-1----:R-:W1:Y:S01]  /*10910*/  @P0 LDC.64 R16, c[0x0][0x398] ;  /* 0x0000e600ff100b82 */ /* 0x002e620000000a00 */
[----:B------:R-:W-:-:S04]  /*10920*/  IMAD.WIDE.U32 R22, R13, 0x8, R228 ;  /* 0x000000080d167825 */ /* 0x000fc800078e00e4 */
[----:B------:R-:W-:Y:S01]  /*10930*/  VIADD R14, R208, 0x40 ;  /* 0x00000040d00e7836 */ /* 0x000fe20000000000 */
[----:B------:R2:W-:Y:S03]  /*10940*/  STG.E.64 desc[UR8][R22.64], R20 ;  /* 0x0000001416007986 */ /* 0x0005e6000c101b08 */
[----:B0-----:R-:W-:-:S04]  /*10950*/  @P1 IMAD.WIDE.U32 R18, R14, 0x20, R18 ;  /* 0x000000200e121825 */ /* 0x001fc800078e0012 */
[----:B--2---:R-:W-:-:S04]  /*10960*/  IMAD.WIDE.U32 R20, R14, 0x10, R226 ;  /* 0x000000100e147825 */ /* 0x004fc800078e00e2 */
[----:B-1----:R-:W-:Y:S01]  /*10970*/  @P0 IMAD.WIDE.U32 R16, R14, 0x10, R16 ;  /* 0x000000100e100825 */ /* 0x002fe200078e0010 */
        /* <DEDUP_REMOVED lines=21> */
.L_x_20456:
[----:B------:R1:W5:Y:S04]  /*10ad0*/  @P0 LDG.E.128 R56, desc[UR8][R16.64] ;  /* 0x0000000810380981 */ /* 0x000368000c1e1d00 */
[----:B------:R1:W5:Y:S04]  /*10ae0*/  @P1 LDG.E.128 R52, desc[UR8][R18.64] ;  /* 0x0000000812341981 */ /* 0x000368000c1e1d00 */
[----:B------:R1:W5:Y:S04]  /*10af0*/  @P1 LDG.E.128 R48, desc[UR8][R18.64+0x10] ;  /* 0x0000100812301981 */ /* 0x000368000c1e1d00 */
[----:B------:R1:W5:Y:S01]  /*10b00*/  LDG.E.128 R16, desc[UR8][R20.64] ;  /* 0x0000000814107981 */ /* 0x000362000c1e1d00 */
        /* <DEDUP_REMOVED lines=17> */
.L_x_20460:
        /* <DEDUP_REMOVED lines=13> */
.L_x_20462:
[----:B------:R-:W-:Y:S05]  /*10cf0*/  BSYNC.RECONVERGENT B2 ;  /* 0x0000000000027941 */ /* 0x000fea0003800200 */
.L_x_20461:
        /* <DEDUP_REMOVED lines=41> */
.L_x_20459:
[----:B------:R-:W-:Y:S05]  /*10f90*/  BSYNC.RECONVERGENT B1 ;  /* 0x0000000000017941 */ /* 0x000fea0003800200 */
.L_x_20458:
[----:B------:R-:W-:Y:S01]  /*10fa0*/  I2FP.F32.U32 R3, R2 ;  /* 0x0000000200037245 */ /* 0x000fe20000201000 */
[----:B------:R-:W-:Y:S01]  /*10fb0*/  BSSY.RECONVERGENT B1, `(.L_x_20463) ;  /* 0x000004b000017945 */ /* 0x000fe20003800200 */
[----:B------:R-:W-:Y:S01]  /*10fc0*/  ISETP.NE.AND P2, PT, R4, 0x1, PT ;  /* 0x000000010400780c */ /* 0x000fe20003f45270 */
[----:B------:R-:W-:Y:S01]  /*10fd0*/  HFMA2 R6, -RZ, RZ, 0, 1.1920928955078125e-07 ;  /* 0x00000002ff067431 */ /* 0x000fe200000001ff */
[----:B------:R-:W-:Y:S01]  /*10fe0*/  LOP3.LUT R0, R0, 0xffffffef, RZ, 0xc0, !PT ;  /* 0xffffffef00007812 */ /* 0x000fe200078ec0ff */
[----:B------:R-:W-:Y:S01]  /*10ff0*/  FFMA.FTZ R2, R3, R230, 1.1641532182693481445e-10 ;  /* 0x2f00000003027423 */ /* 0x000fe200000100e6 */
[----:B-----5:R-:W-:Y:S02]  /*11000*/  HADD2.F32 R3, -RZ, R16.H0_H0 ;  /* 0x20000010ff037230 */ /* 0x020fe40000004100 */
        /* <DEDUP_REMOVED lines=13> */
.L_x_20465:
        /* <DEDUP_REMOVED lines=13> */
.L_x_20467:
[----:B------:R-:W-:Y:S05]  /*111b0*/  BSYNC.RECONVERGENT B2 ;  /* 0x0000000000027941 */ /* 0x000fea0003800200 */
.L_x_20466:
        /* <DEDUP_REMOVED lines=42> */
.L_x_20464:
[----:B------:R-:W-:Y:S05]  /*11460*/  BSYNC.RECONVERGENT B1 ;  /* 0x0000000000017941 */ /* 0x000fea0003800200 */
.L_x_20463:
        /* <DEDUP_REMOVED lines=23> */
.L_x_20470:
        /* <DEDUP_REMOVED lines=13> */
.L_x_20472:
[----:B------:R-:W-:Y:S05]  /*116b0*/  BSYNC.RECONVERGENT B2 ;  /* 0x0000000000027941 */ /* 0x000fea0003800200 */
.L_x_20471:
        /* <DEDUP_REMOVED lines=42> */
.L_x_20469:
[----:B------:R-:W-:Y:S05]  /*11960*/  BSYNC.RECONVERGENT B1 ;  /* 0x0000000000017941 */ /* 0x000fea0003800200 */
.L_x_20468:
        /* <DEDUP_REMOVED lines=19> */
.L_x_20475:
        /* <DEDUP_REMOVED lines=13> */
.L_x_20477:
[----:B------:R-:W-:Y:S05]  /*11b70*/  BSYNC.RECONVERGENT B2 ;  /* 0x0000000000027941 */ /* 0x000fea0003800200 */
.L_x_20476:
        /* <DEDUP_REMOVED lines=42> */
.L_x_20474:
[----:B------:R-:W-:Y:S05]  /*11e20*/  BSYNC.RECONVERGENT B1 ;  /* 0x0000000000017941 */ /* 0x000fea0003800200 */
.L_x_20473:
[----:B------:R-:W-:Y:S01]  /*11e30*/  I2FP.F32.U32 R3, R5 ;  /* 0x0000000500037245 */ /* 0x000fe20000201000 */
[----:B------:R-:W-:Y:S01]  /*11e40*/  HADD2.F32 R5, -RZ, R56.H1_H1 ;  /* 0x30000038ff057230 */ /* 0x000fe20000004100 */
[----:B------:R-:W-:Y:S01]  /*11e50*/  ISETP.NE.AND P3, PT, R6, 0x1, PT ;  /* 0x000000010600780c */ /* 0x000fe20003f65270 */
[----:B------:R-:W-:Y:S01]  /*11e60*/  BSSY.RECONVERGENT B1, `(.L_x_20478) ;  /* 0x000004c000017945 */ /* 0x000fe20003800200 */
[----:B------:R-:W-:Y:S01]  /*11e70*/  FSEL R2, R2, RZ, P4 ;  /* 0x000000ff02027208 */ /* 0x000fe20002000000 */
[----:B------:R-:W-:Y:S01]  /*11e80*/  FFMA.FTZ R4, R3, R230, 1.1641532182693481445e-10 ;  /* 0x2f00000003047423 */ /* 0x000fe200000100e6 */
[----:B------:R-:W-:Y:S01]  /*11e90*/  FMUL.FTZ R5, R5, R210 ;  /* 0x000000d205057220 */ /* 0x000fe20000410000 */
[----:B------:R-:W-:-:S03]  /*11ea0*/  IMAD.MOV.U32 R3, RZ, RZ, R206 ;  /* 0x000000ffff037224 */ /* 0x000fc600078e00ce */
[----:B------:R-:W-:Y:S01]  /*11eb0*/  FSETP.GTU.FTZ.AND P2, PT, R4, R211, PT ;  /* 0x000000d30400720b */ /* 0x000fe20003f5c000 */
[----:B------:R-:W-:-:S03]  /*11ec0*/  HFMA2 R4, -RZ, RZ, 0, 1.1920928955078125e-07 ;  /* 0x00000002ff047431 */ /* 0x000fc600000001ff */
        /* <DEDUP_REMOVED lines=13> */
.L_x_20480:
        /* <DEDUP_REMOVED lines=13> */
.L_x_20482:
[----:B------:R-:W-:Y:S05]  /*12070*/  BSYNC.RECONVERGENT B2 ;  /* 0x0000000000027941 */ /* 0x000fea0003800200 */
.L_x_20481:
        /* <DEDUP_REMOVED lines=42> */
.L_x_20479:
[----:B------:R-:W-:Y:S05]  /*12320*/  BSYNC.RECONVERGENT B1 ;  /* 0x0000000000017941 */ /* 0x000fea0003800200 */
.L_x_20478:
        /* <DEDUP_REMOVED lines=19> */
.L_x_20485:
        /* <DEDUP_REMOVED lines=13> */
.L_x_20487:
[----:B------:R-:W-:Y:S05]  /*12530*/  BSYNC.RECONVERGENT B2 ;  /* 0x0000000000027941 */ /* 0x000fea0003800200 */
.L_x_20486:
        /* <DEDUP_REMOVED lines=43> */
.L_x_20484:
[----:B------:R-:W-:Y:S05]  /*127f0*/  BSYNC.RECONVERGENT B1 ;  /* 0x0000000000017941 */ /* 0x000fea0003800200 */
.L_x_20483:
        /* <DEDUP_REMOVED lines=23> */
.L_x_20490:
        /* <DEDUP_REMOVED lines=13> */
.L_x_20492:
[----:B------:R-:W-:Y:S05]  /*12a40*/  BSYNC.RECONVERGENT B2 ;  /* 0x0000000000027941 */ /* 0x000fea0003800200 */
.L_x_20491:
        /* <DEDUP_REMOVED lines=43> */
.L_x_20489:
[----:B------:R-:W-:Y:S05]  /*12d00*/  BSYNC.RECONVERGENT B1 ;  /* 0x0000000000017941 */ /* 0x000fea0003800200 */
.L_x_20488:
        /* <DEDUP_REMOVED lines=19> */
.L_x_20495:
        /* <DEDUP_REMOVED lines=13> */
.L_x_20497:
[----:B------:R-:W-:Y:S05]  /*12f10*/  BSYNC.RECONVERGENT B2 ;  /* 0x0000000000027941 */ /* 0x000fea0003800200 */
.L_x_20496:
        /* <DEDUP_REMOVED lines=43> */
.L_x_20494:
[----:B------:R-:W-:Y:S05]  /*131d0*/  BSYNC.RECONVERGENT B1 ;  /* 0x0000000000017941 */ /* 0x000fea0003800200 */
.L_x_20493:
        /* <DEDUP_REMOVED lines=23> */
.L_x_20500:
        /* <DEDUP_REMOVED lines=13> */
.L_x_20502:
[----:B------:R-:W-:Y:S05]  /*13420*/  BSYNC.RECONVERGENT B2 ;  /* 0x0000000000027941 */ /* 0x000fea0003800200 */
.L_x_20501:
        /* <DEDUP_REMOVED lines=43> */
.L_x_20499:
[----:B------:R-:W-:Y:S05]  /*136e0*/  BSYNC.RECONVERGENT B1 ;  /* 0x0000000000017941 */ /* 0x000fea0003800200 */
.L_x_20498:
        /* <DEDUP_REMOVED lines=18> */
.L_x_20505:
        /* <DEDUP_REMOVED lines=13> */
.L_x_20507:
[----:B------:R-:W-:Y:S05]  /*138e0*/  BSYNC.RECONVERGENT B2 ;  /* 0x0000000000027941 */ /* 0x000fea0003800200 */
.L_x_20506:
        /* <DEDUP_REMOVED lines=43> */
.L_x_20504:
[----:B------:R-:W-:Y:S05]  /*13ba0*/  BSYNC.RECONVERGENT B1 ;  /* 0x0000000000017941 */ /* 0x000fea0003800200 */
.L_x_20503:
        /* <DEDUP_REMOVED lines=23> */
.L_x_20510:
        /* <DEDUP_REMOVED lines=13> */
.L_x_20512:
[----:B------:R-:W-:Y:S05]  /*13df0*/  BSYNC.RECONVERGENT B2 ;  /* 0x0000000000027941 */ /* 0x000fea0003800200 */
.L_x_20511:
        /* <DEDUP_REMOVED lines=43> */
.L_x_20509:
[----:B------:R-:W-:Y:S05]  /*140b0*/  BSYNC.RECONVERGENT B1 ;  /* 0x0000000000017941 */ /* 0x000fea0003800200 */
.L_x_20508:
        /* <DEDUP_REMOVED lines=18> */
.L_x_20515:
        /* <DEDUP_REMOVED lines=13> */
.L_x_20517:
[----:B------:R-:W-:Y:S05]  /*142b0*/  BSYNC.RECONVERGENT B2 ;  /* 0x0000000000027941 */ /* 0x000fea0003800200 */
.L_x_20516:
        /* <DEDUP_REMOVED lines=43> */
.L_x_20514:
[----:B------:R-:W-:Y:S05]  /*14570*/  BSYNC.RECONVERGENT B1 ;  /* 0x0000000000017941 */ /* 0x000fea0003800200 */
.L_x_20513:
[----:B------:R-:W-:Y:S01]  /*14580*/  I2FP.F32.U32 R3, R3 ;  /* 0x0000000300037245 */ /* 0x000fe20000201000 */
[----:B------:R-:W-:Y:S01]  /*14590*/  HADD2.F32 R21, -RZ, R58.H1_H1 ;  /* 0x3000003aff157230 */ /* 0x000fe20000004100 */
        /* <DEDUP_REMOVED lines=21> */
.L_x_20520:
        /* <DEDUP_REMOVED lines=13> */
.L_x_20522:
[----:B------:R-:W-:Y:S05]  /*147c0*/  BSYNC.RECONVERGENT B2 ;  /* 0x0000000000027941 */ /* 0x000fea0003800200 */
.L_x_20521:
        /* <DEDUP_REMOVED lines=43> */
.L_x_20519:
[----:B------:R-:W-:Y:S05]  /*14a80*/  BSYNC.RECONVERGENT B1 ;  /* 0x0000000000017941 */ /* 0x000fea0003800200 */
.L_x_20518:
[----:B------:R-:W-:Y:S01]  /*14a90*/  ISETP.NE.AND P5, PT, R22, 0x1, PT ;  /* 0x000000011600780c */ /* 0x000fe20003fa5270 */
[----:B------:R-:W-:Y:S01]  /*14aa0*/  HADD2.F32 R23, -RZ, R19.H0_H0 ;  /* 0x20000013ff177230 */ /* 0x000fe20000004100 */
[----:B------:R-:W-:Y:S01]  /*14ab0*/  I2FP.F32.U32 R21, R2 ;  /* 0x0000000200157245 */ /* 0x000fe20000201000 */
[----:B------:R-:W-:Y:S03]  /*14ac0*/  BSSY.RECONVERGENT B1, `(.L_x_20523) ;  /* 0x0000048000017945 */ /* 0x000fe60003800200 */
[----:B------:R-:W-:Y:S01]  /*14ad0*/  FMUL.FTZ R2, R23, R210 ;  /* 0x000000d217027220 */ /* 0x000fe20000410000 */
[----:B------:R-:W-:Y:S01]  /*14ae0*/  FFMA.FTZ R18, R21, R230, 1.1641532182693481445e-10 ;  /* 0x2f00000015127423 */ /* 0x000fe200000100e6 */
[----:B------:R-:W-:Y:S01]  /*14af0*/  IMAD.MOV.U32 R23, RZ, RZ, 0x2 ;  /* 0x00000002ff177424 */ /* 0x000fe200078e00ff */
        /* <DEDUP_REMOVED lines=11> */
.L_x_20525:
        /* <DEDUP_REMOVED lines=13> */
.L_x_20527:
[----:B------:R-:W-:Y:S05]  /*14c80*/  BSYNC.RECONVERGENT B2 ;  /* 0x0000000000027941 */ /* 0x000fea0003800200 */
.L_x_20526:
        /* <DEDUP_REMOVED lines=43> */
.L_x_20524:
[----:B------:R-:W-:Y:S05]  /*14f40*/  BSYNC.RECONVERGENT B1 ;  /* 0x0000000000017941 */ /* 0x000fea0003800200 */
.L_x_20523:
[----:B------:R-:W-:Y:S01]  /*14f50*/  I2FP.F32.U32 R21, R21 ;  /* 0x0000001500157245 */ /* 0x000fe20000201000 */
[----:B------:R-:W-:Y:S01]  /*14f60*/  BSSY.RECONVERGENT B1, `(.L_x_20528) ;  /* 0x0000050000017945 */ /* 0x000fe20003800200 */
[----:B------:R-:W-:-:S03]  /*14f70*/  IMAD.MOV.U32 R22, RZ, RZ, 0x2 ;  /* 0x00000002ff167424 */ /* 0x000fc600078e00ff */
[----:B------:R-:W-:Y:S01]  /*14f80*/  FFMA.FTZ R18, R21, R230, 1.1641532182693481445e-10 ;  /* 0x2f00000015127423 */ /* 0x000fe200000100e6 */
[----:B------:R-:W-:-:S04]  /*14f90*/  HADD2.F32 R21, -RZ, R59.H0_H0 ;  /* 0x2000003bff157230 */ /* 0x000fc80000004100 */
        /* <DEDUP_REMOVED lines=19> */
.L_x_20530:
        /* <DEDUP_REMOVED lines=13> */
.L_x_20532:
[----:B------:R-:W-:Y:S05]  /*151a0*/  BSYNC.RECONVERGENT B2 ;  /* 0x0000000000027941 */ /* 0x000fea0003800200 */
.L_x_20531:
        /* <DEDUP_REMOVED lines=43> */
.L_x_20529:
[----:B------:R-:W-:Y:S05]  /*15460*/  BSYNC.RECONVERGENT B1 ;  /* 0x0000000000017941 */ /* 0x000fea0003800200 */
.L_x_20528:
[----:B------:R-:W-:Y:S01]  /*15470*/  ISETP.NE.AND P6, PT, R22, 0x1, PT ;  /* 0x000000011600780c */ /* 0x000fe20003fc5270 */
[----:B------:R-:W-:Y:S01]  /*15480*/  HADD2.F32 R19, -RZ, R19.H1_H1 ;  /* 0x30000013ff137230 */ /* 0x000fe20000004100 */
        /* <DEDUP_REMOVED lines=16> */
.L_x_20535:
        /* <DEDUP_REMOVED lines=15> */
.L_x_20537:
[----:B------:R-:W-:Y:S05]  /*15680*/  BSYNC.RECONVERGENT B2 ;  /* 0x0000000000027941 */ /* 0x000fea0003800200 */
.L_x_20536:
        /* <DEDUP_REMOVED lines=43> */
.L_x_20534:
[----:B------:R-:W-:Y:S05]  /*15940*/  BSYNC.RECONVERGENT B1 ;  /* 0x0000000000017941 */ /* 0x000fea0003800200 */
.L_x_20533:
        /* <DEDUP_REMOVED lines=11> */
.L_x_20457:
[----:B------:R-:W-:Y:S01]  /*15a00*/  ISETP.NE.AND P2, PT, R28, 0x1, PT ;  /* 0x000000011c00780c */ /* 0x000fe20003f45270 */
[----:B------:R-:W-:Y:S01]  /*15a10*/  BSSY.RECONVERGENT B1, `(.L_x_20539) ;  /* 0x0000047000017945 */ /* 0x000fe20003800200 */
[----:B0-----:R-:W-:Y:S01]  /*15a20*/  IMAD.MOV.U32 R23, RZ, RZ, 0x2 ;  /* 0x00000002ff177424 */ /* 0x001fe200078e00ff */
[----:B-1----:R-:W-:Y:S01]  /*15a30*/  MOV R21, R206 ;  /* 0x000000ce00157202 */ /* 0x002fe20000000f00 */
[----:B------:R-:W-:-:S09]  /*15a40*/  IMAD.MOV.U32 R20, RZ, RZ, R15 ;  /* 0x000000ffff147224 */ /* 0x000fd200078e000f */
        /* <DEDUP_REMOVED lines=8> */
[----:B------:R-:W-:Y:S02]  /*15ad0*/  @!P2 IMAD.MOV.U32 R21, RZ, RZ, R207 ;  /* 0x000000ffff15a224 */ /* 0x000fe400078e00cf */
[----:B------:R-:W-:Y:S01]  /*15ae0*/  @P2 IMAD.MOV.U32 R21, RZ, RZ, R205 ;  /* 0x000000ffff152224 */ /* 0x000fe200078e00cd */
[----:B------:R-:W-:Y:S06]  /*15af0*/  BRA `(.L_x_20540) ;  /* 0x0000000000e07947 */ /* 0x000fec0003800000 */
.L_x_20541:
        /* <DEDUP_REMOVED lines=13> */
.L_x_20543:
[----:B------:R-:W-:Y:S05]  /*15bd0*/  BSYNC.RECONVERGENT B2 ;  /* 0x0000000000027941 */ /* 0x000fea0003800200 */
.L_x_20542:
        /* <DEDUP_REMOVED lines=37> */
[----:B------:R-:W-:Y:S01]  /*15e30*/  LOP3.LUT R205, R219, R20, R25, 0x96, !PT ;  /* 0x00000014dbcd7212 */ /* 0x000fe200078e9619 */
[----:B------:R-:W-:Y:S01]  /*15e40*/  IMAD.WIDE.U32 R20, R21, -0x2daee0ad, RZ ;  /* 0xd2511f5315147825 */ /* 0x000fe200078e00ff */
[----:B------:R-:W-:-:S04]  /*15e50*/  MOV R206, R24 ;  /* 0x0000001800ce7202 */ /* 0x000fc80000000f00 */
[----:B------:R-:W-:Y:S01]  /*15e60*/  LOP3.LUT R207, R212, R22, R21, 0x96, !PT ;  /* 0x00000016d4cf7212 */ /* 0x000fe200078e9615 */
[----:B------:R-:W-:-:S07]  /*15e70*/  IMAD.MOV.U32 R21, RZ, RZ, R15 ;  /* 0x000000ffff157224 */ /* 0x000fce00078e000f */
.L_x_20540:
[----:B------:R-:W-:Y:S05]  /*15e80*/  BSYNC.RECONVERGENT B1 ;  /* 0x0000000000017941 */ /* 0x000fea0003800200 */
.L_x_20539:
        /* <DEDUP_REMOVED lines=19> */
.L_x_20546:
        /* <DEDUP_REMOVED lines=13> */
.L_x_20548:
[----:B------:R-:W-:Y:S05]  /*16090*/  BSYNC.RECONVERGENT B2 ;  /* 0x0000000000027941 */ /* 0x000fea0003800200 */
.L_x_20547:
        /* <DEDUP_REMOVED lines=43> */
.L_x_20545:
[----:B------:R-:W-:Y:S05]  /*16350*/  BSYNC.RECONVERGENT B1 ;  /* 0x0000000000017941 */ /* 0x000fea0003800200 */
.L_x_20544:
        /* <DEDUP_REMOVED lines=18> */
.L_x_20551:
        /* <DEDUP_REMOVED lines=13> */
.L_x_20553:
[----:B------:R-:W-:Y:S05]  /*16550*/  BSYNC.RECONVERGENT B2 ;  /* 0x0000000000027941 */ /* 0x000fea0003800200 */
.L_x_20552:
        /* <DEDUP_REMOVED lines=41> */
[----:B------:R-:W-:Y:S02]  /*167f0*/  HFMA2 R26, -RZ, RZ, 0, 0 ;  /* 0x00000000ff1a7431 */ /* 0x000fe400000001ff */
[----:B------:R-:W-:-:S07]  /*16800*/  IMAD.MOV.U32 R20, RZ, RZ, R24 ;  /* 0x000000ffff147224 */ /* 0x000fce00078e0018 */
.L_x_20550:
[----:B------:R-:W-:Y:S05]  /*16810*/  BSYNC.RECONVERGENT B1 ;  /* 0x0000000000017941 */ /* 0x000fea0003800200 */
.L_x_20549:
        /* <DEDUP_REMOVED lines=18> */
.L_x_20556:
        /* <DEDUP_REMOVED lines=13> */
.L_x_20558:
[----:B------:R-:W-:Y:S05]  /*16a10*/  BSYNC.RECONVERGENT B2 ;  /* 0x0000000000027941 */ /* 0x000fea0003800200 */
.L_x_20557:
        /* <DEDUP_REMOVED lines=43> */
.L_x_20555:
[----:B------:R-:W-:Y:S05]  /*16cd0*/  BSYNC.RECONVERGENT B1 ;  /* 0x0000000000017941 */ /* 0x000fea0003800200 */
.L_x_20554:
        /* <DEDUP_REMOVED lines=18> */
.L_x_20561:
        /* <DEDUP_REMOVED lines=13> */
.L_x_20563:
[----:B------:R-:W-:Y:S05]  /*16ed0*/  BSYNC.RECONVERGENT B2 ;  /* 0x0000000000027941 */ /* 0x000fea0003800200 */
.L_x_20562:
        /* <DEDUP_REMOVED lines=43> */
.L_x_20560:
[----:B------:R-:W-:Y:S05]  /*17190*/  BSYNC.RECONVERGENT B1 ;  /* 0x0000000000017941 */ /* 0x000fea0003800200 */
.L_x_20559:
        /* <DEDUP_REMOVED lines=17> */
.L_x_20566:
        /* <DEDUP_REMOVED lines=13> */
.L_x_20568:
[----:B------:R-:W-:Y:S05]  /*17380*/  BSYNC.RECONVERGENT B2 ;  /* 0x0000000000027941 */ /* 0x000fea0003800200 */
.L_x_20567:
        /* <DEDUP_REMOVED lines=39> */
[----:B------:R-:W-:Y:S01]  /*17600*/  HFMA2 R29, -RZ, RZ, 0, 0 ;  /* 0x00000000ff1d7431 */ /* 0x000fe200000001ff */
[----:B------:R-:W-:Y:S01]  /*17610*/  LOP3.LUT R207, R212, R28, R27, 0x96, !PT ;  /* 0x0000001cd4cf7212 */ /* 0x000fe200078e961b */
[----:B------:R-:W-:Y:S02]  /*17620*/  IMAD.MOV.U32 R27, RZ, RZ, R20 ;  /* 0x000000ffff1b7224 */ /* 0x000fe400078e0014 */
[----:B------:R-:W-:-:S07]  /*17630*/  IMAD.MOV.U32 R20, RZ, RZ, R26 ;  /* 0x000000ffff147224 */ /* 0x000fce00078e001a */
.L_x_20565:
[----:B------:R-:W-:Y:S05]  /*17640*/  BSYNC.RECONVERGENT B1 ;  /* 0x0000000000017941 */ /* 0x000fea0003800200 */
.L_x_20564:
        /* <DEDUP_REMOVED lines=17> */
.L_x_20571:
        /* <DEDUP_REMOVED lines=13> */
.L_x_20573:
[----:B------:R-:W-:Y:S05]  /*17830*/  BSYNC.RECONVERGENT B2 ;  /* 0x0000000000027941 */ /* 0x000fea0003800200 */
.L_x_20572:
        /* <DEDUP_REMOVED lines=43> */
.L_x_20570:
[----:B------:R-:W-:Y:S05]  /*17af0*/  BSYNC.RECONVERGENT B1 ;  /* 0x0000000000017941 */ /* 0x000fea0003800200 */
.L_x_20569:
        /* <DEDUP_REMOVED lines=17> */
.L_x_20576:
        /* <DEDUP_REMOVED lines=13> */
.L_x_20578:
[----:B------:R-:W-:Y:S05]  /*17ce0*/  BSYNC.RECONVERGENT B2 ;  /* 0x0000000000027941 */ /* 0x000fea0003800200 */
.L_x_20577:
        /* <DEDUP_REMOVED lines=43> */
.L_x_20575:
[----:B------:R-:W-:Y:S05]  /*17fa0*/  BSYNC.RECONVERGENT B1 ;  /* 0x0000000000017941 */ /* 0x000fea0003800200 */
.L_x_20574:
[----:B------:R-:W-:Y:S02]  /*17fb0*/  HADD2.F32 R197, -RZ, R19.H1_H1 ;  /* 0x30000013ffc57230 */ /* 0x000fe40000004100 */
        /* <DEDUP_REMOVED lines=10> */
[----:B------:R-:W-:Y:S01]  /*18060*/  ISETP.NE.AND P0, PT, R16, RZ, PT ;  /* 0x000000ff1000720c */ /* 0x000fe20003f05270 */
[-C--:B------:R-:W-:Y:S01]  /*18070*/  FMUL.FTZ R196, R196, R210.reuse ;  /* 0x000000d2c4c47220 */ /* 0x080fe20000410000 */
[----:B------:R-:W-:Y:S01]  /*18080*/  ISETP.NE.AND P5, PT, R15, RZ, PT ;  /* 0x000000ff0f00720c */ /* 0x000fe20003fa5270 */
[-C--:B------:R-:W-:Y:S01]  /*18090*/  FMUL.FTZ R31, R24, R210.reuse ;  /* 0x000000d2181f7220 */ /* 0x080fe20000410000 */
[----:B------:R-:W-:Y:S01]  /*180a0*/  FSEL R28, R21, RZ, P1 ;  /* 0x000000ff151c7208 */ /* 0x000fe20000800000 */
[----:B------:R-:W-:Y:S01]  /*180b0*/  FMUL.FTZ R197, R197, R210 ;  /* 0x000000d2c5c57220 */ /* 0x000fe20000410000 */
[----:B------:R-:W-:-:S02]  /*180c0*/  ISETP.NE.AND P1, PT, R29, RZ, PT ;  /* 0x000000ff1d00720c */ /* 0x000fc40003f25270 */
[----:B------:R-:W-:Y:S02]  /*180d0*/  FSEL R29, R22, RZ, P0 ;  /* 0x000000ff161d7208 */ /* 0x000fe40000000000 */
[----:B------:R-:W-:Y:S02]  /*180e0*/  ISETP.NE.AND P0, PT, R30, RZ, PT ;  /* 0x000000ff1e00720c */ /* 0x000fe40003f05270 */
[----:B------:R-:W-:Y:S02]  /*180f0*/  FSEL R30, R23, RZ, P5 ;  /* 0x000000ff171e7208 */ /* 0x000fe40002800000 */
        /* <DEDUP_REMOVED lines=15> */
[----:B------:R-:W-:-:S10]  /*181f0*/  @P1 FADD.FTZ R27, R51, R27 ;  /* 0x0000001b331b1221 */ /* 0x000fd40000010000 */
.L_x_20538:
        /* <DEDUP_REMOVED lines=24> */
[----:B------:R-:W-:Y:S01]  /*18380*/  IMAD.U32 R15, R2, 0x10000, RZ ;  /* 0x00010000020f7824 */ /* 0x000fe200078e00ff */
[----:B------:R-:W3:Y:S01]  /*18390*/  LDC.64 R202, c[0x0][0x3b8] ;  /* 0x0000ee00ffca7b82 */ /* 0x000ee20000000a00 */
        /* <DEDUP_REMOVED lines=18> */
.L_x_20579:
[----:B------:R-:W-:-:S05]  /*184c0*/  IADD3 R15, PT, PT, R208, 0x60, RZ ;  /* 0x00000060d00f7810 */ /* 0x000fca0007ffe0ff */
        /* <DEDUP_REMOVED lines=24> */
.L_x_20583:
        /* <DEDUP_REMOVED lines=13> */
.L_x_20585:
[----:B------:R-:W-:Y:S05]  /*18720*/  BSYNC.RECONVERGENT B2 ;  /* 0x0000000000027941 */ /* 0x000fea0003800200 */
.L_x_20584:
        /* <DEDUP_REMOVED lines=35> */
[----:B------:R-:W-:-:S04]  /*18960*/  LOP3.LUT R3, R222, R6, R3, 0x96, !PT ;  /* 0x00000006de037212 */ /* 0x000fc800078e9603 */
[----:B------:R-:W-:Y:S01]  /*18970*/  LOP3.LUT R205, R219, R2, R207, 0x96, !PT ;  /* 0x00000002dbcd7212 */ /* 0x000fe200078e96cf */
[----:B------:R-:W-:-:S04]  /*18980*/  IMAD.WIDE.U32 R2, R3, -0x2daee0ad, RZ ;  /* 0xd2511f5303027825 */ /* 0x000fc800078e00ff */
[----:B------:R-:W-:Y:S01]  /*18990*/  IMAD.MOV.U32 R220, RZ, RZ, R2 ;  /* 0x000000ffffdc7224 */ /* 0x000fe200078e0002 */
[----:B------:R-:W-:Y:S01]  /*189a0*/  LOP3.LUT R207, R212, R4, R3, 0x96, !PT ;  /* 0x00000004d4cf7212 */ /* 0x000fe200078e9603 */
[----:B------:R-:W-:Y:S01]  /*189b0*/  IMAD.MOV.U32 R4, RZ, RZ, RZ ;  /* 0x000000ffff047224 */ /* 0x000fe200078e00ff */
[----:B------:R-:W-:-:S07]  /*189c0*/  MOV R2, R20 ;  /* 0x0000001400027202 */ /* 0x000fce0000000f00 */
.L_x_20582:
[----:B------:R-:W-:Y:S05]  /*189d0*/  BSYNC.RECONVERGENT B1 ;  /* 0x0000000000017941 */ /* 0x000fea0003800200 */
.L_x_20581:
[----:B------:R-:W-:Y:S01]  /*189e0*/  I2FP.F32.U32 R3, R2 ;  /* 0x0000000200037245 */ /* 0x000fe20000201000 */
[----:B------:R-:W-:Y:S01]  /*189f0*/  BSSY.RECONVERGENT B1, `(.L_x_20586) ;  /* 0x000004c000017945 */ /* 0x000fe20003800200 */
[----:B------:R-:W-:Y:S01]  /*18a00*/  ISETP.NE.AND P2, PT, R4, 0x1, PT ;  /* 0x000000010400780c */ /* 0x000fe20003f45270 */
[----:B------:R-:W-:Y:S01]  /*18a10*/  IMAD.MOV.U32 R5, RZ, RZ, 0x2 ;  /* 0x00000002ff057424 */ /* 0x000fe200078e00ff */
[----:B------:R-:W-:Y:S01]  /*18a20*/  LOP3.LUT R0, R0, 0xffffffef, RZ, 0xc0, !PT ;  /* 0xffffffef00007812 */ /* 0x000fe200078ec0ff */
[----:B------:R-:W-:Y:S01]  /*18a30*/  FFMA.FTZ R2, R3, R230, 1.1641532182693481445e-10 ;  /* 0x2f00000003027423 */ /* 0x000fe200000100e6 */
[----:B-----5:R-:W-:-:S04]  /*18a40*/  HADD2.F32 R3, -RZ, R16.H0_H0 ;  /* 0x20000010ff037230 */ /* 0x020fc80000004100 */
        /* <DEDUP_REMOVED lines=13> */
.L_x_20588:
        /* <DEDUP_REMOVED lines=13> */
.L_x_20590:
[----:B------:R-:W-:Y:S05]  /*18bf0*/  BSYNC.RECONVERGENT B2 ;  /* 0x0000000000027941 */ /* 0x000fea0003800200 */
.L_x_20589:
        /* <DEDUP_REMOVED lines=43> */
.L_x_20587:
[----:B------:R-:W-:Y:S05]  /*18eb0*/  BSYNC.RECONVERGENT B1 ;  /* 0x0000000000017941 */ /* 0x000fea0003800200 */
.L_x_20586:
[----:B------:R-:W-:Y:S01]  /*18ec0*/  I2FP.F32.U32 R3, R3 ;  /* 0x0000000300037245 */ /* 0x000fe20000201000 */
[----:B------:R-:W-:Y:S01]  /*18ed0*/  BSSY.RECONVERGENT B1, `(.L_x_20591) ;  /* 0x000004f000017945 */ /* 0x000fe20003800200 */
[----:B------:R-:W-:-:S03]  /*18ee0*/  ISETP.NE.AND P3, PT, R5, 0x1, PT ;  /* 0x000000010500780c */ /* 0x000fc60003f65270 */
[----:B------:R-:W-:Y:S01]  /*18ef0*/  FFMA.FTZ R4, R3, R230, 1.1641532182693481445e-10 ;  /* 0x2f00000003047423 */ /* 0x000fe200000100e6 */
[----:B------:R-:W-:-:S04]  /*18f00*/  HADD2.F32 R3, -RZ, R56.H0_H0 ;  /* 0x20000038ff037230 */ /* 0x000fc80000004100 */
[----:B------:R-:W-:Y:S01]  /*18f10*/  FSETP.GTU.FTZ.AND P2, PT, R4, R211, PT ;  /* 0x000000d30400720b */ /* 0x000fe20003f5c000 */
[----:B------:R-:W-:Y:S01]  /*18f20*/  FMUL.FTZ R20, R3, R210 ;  /* 0x000000d203147220 */ /* 0x000fe20000410000 */
[----:B------:R-:W-:Y:S01]  /*18f30*/  FSEL R3, R2, RZ, P4 ;  /* 0x000000ff02037208 */ /* 0x000fe20002000000 */
[----:B------:R-:W-:Y:S01]  /*18f40*/  IMAD.MOV.U32 R4, RZ, RZ, 0x2 ;  /* 0x00000002ff047424 */ /* 0x000fe200078e00ff */
        /* <DEDUP_REMOVED lines=14> */
.L_x_20593:
        /* <DEDUP_REMOVED lines=13> */
.L_x_20595:
[----:B------:R-:W-:Y:S05]  /*19100*/  BSYNC.RECONVERGENT B2 ;  /* 0x0000000000027941 */ /* 0x000fea0003800200 */
.L_x_20594:
        /* <DEDUP_REMOVED lines=43> */
.L_x_20592:
[----:B------:R-:W-:Y:S05]  /*193c0*/  BSYNC.RECONVERGENT B1 ;  /* 0x0000000000017941 */ /* 0x000fea0003800200 */
.L_x_20591:
        /* <DEDUP_REMOVED lines=20> */
.L_x_20598:
        /* <DEDUP_REMOVED lines=13> */
.L_x_20600:
[----:B------:R-:W-:Y:S05]  /*195e0*/  BSYNC.RECONVERGENT B2 ;  /* 0x0000000000027941 */ /* 0x000fea0003800200 */
.L_x_20599:
[----:B------:R-:W-:Y:S01]  /*195f0*/  LOP3.LUT R4, R9, UR7, R7, 0x96, !PT ;  /* 0x0000000709047c12 */ /* 0x000fe2000f8e9607 */
[----:B--23--:R-:W-:-:S04]  /*19600*/  IMAD.WIDE.U32 R22, R12, -0x326172a9, RZ ;  /* 0xcd9e8d570c167825 */ /* 0x00cfc800078e00ff */
        /* <DEDUP_REMOVED lines=41> */
.L_x_20597:
[----:B------:R-:W-:Y:S05]  /*198a0*/  BSYNC.RECONVERGENT B1 ;  /* 0x0000000000017941 */ /* 0x000fea0003800200 */
.L_x_20596:
[----:B------:R-:W-:Y:S01]  /*198b0*/  I2FP.F32.U32 R3, R3 ;  /* 0x0000000300037245 */ /* 0x000fe20000201000 */
[----:B------:R-:W-:Y:S01]  /*198c0*/  BSSY.RECONVERGENT B1, `(.L_x_20601) ;  /* 0x000004f000017945 */ /* 0x000fe20003800200 */
[----:B------:R-:W-:Y:S02]  /*198d0*/  ISETP.NE.AND P3, PT, R5, 0x1, PT ;  /* 0x000000010500780c */ /* 0x000fe40003f65270 */
[----:B------:R-:W-:Y:S01]  /*198e0*/  FSEL R2, R2, RZ, P4 ;  /* 0x000000ff02027208 */ /* 0x000fe20002000000 */
[----:B------:R-:W-:Y:S01]  /*198f0*/  FFMA.FTZ R4, R3, R230, 1.1641532182693481445e-10 ;  /* 0x2f00000003047423 */ /* 0x000fe200000100e6 */
[----:B------:R-:W-:-:S04]  /*19900*/  HADD2.F32 R3, -RZ, R56.H1_H1 ;  /* 0x30000038ff037230 */ /* 0x000fc80000004100 */
[----:B------:R-:W-:Y:S01]  /*19910*/  FSETP.GTU.FTZ.AND P2, PT, R4, R211, PT ;  /* 0x000000d30400720b */ /* 0x000fe20003f5c000 */
[----:B------:R-:W-:Y:S01]  /*19920*/  FMUL.FTZ R3, R3, R210 ;  /* 0x000000d203037220 */ /* 0x000fe20000410000 */
[----:B------:R-:W-:Y:S02]  /*19930*/  IMAD.MOV.U32 R4, RZ, RZ, 0x2 ;  /* 0x00000002ff047424 */ /* 0x000fe400078e00ff */
[----:B------:R-:W-:Y:S02]  /*19940*/  SEL R7, RZ, 0x1, P2 ;  /* 0x00000001ff077807 */ /* 0x000fe40001000000 */
[----:B------:R-:W-:Y:S02]  /*19950*/  FSEL R21, R3, RZ, !P2 ;  /* 0x000000ff03157208 */ /* 0x000fe40005000000 */
[----:B------:R-:W-:-:S03]  /*19960*/  MOV R3, R206 ;  /* 0x000000ce00037202 */ /* 0x000fc60000000f00 */
        /* <DEDUP_REMOVED lines=11> */
.L_x_20603:
        /* <DEDUP_REMOVED lines=13> */
.L_x_20605:
[----:B------:R-:W-:Y:S05]  /*19af0*/  BSYNC.RECONVERGENT B2 ;  /* 0x0000000000027941 */ /* 0x000fea0003800200 */
.L_x_20604:
        /* <DEDUP_REMOVED lines=40> */
[----:B------:R-:W-:Y:S02]  /*19d80*/  HFMA2 R4, -RZ, RZ, 0, 0 ;  /* 0x00000000ff047431 */ /* 0x000fe400000001ff */
[----:B------:R-:W-:Y:S02]  /*19d90*/  IMAD.MOV.U32 R3, RZ, RZ, R220 ;  /* 0x000000ffff037224 */ /* 0x000fe400078e00dc */
[----:B------:R-:W-:-:S07]  /*19da0*/  IMAD.MOV.U32 R220, RZ, RZ, R2 ;  /* 0x000000ffffdc7224 */ /* 0x000fce00078e0002 */
.L_x_20602:
[----:B------:R-:W-:Y:S05]  /*19db0*/  BSYNC.RECONVERGENT B1 ;  /* 0x0000000000017941 */ /* 0x000fea0003800200 */
.L_x_20601:
        /* <DEDUP_REMOVED lines=20> */
.L_x_20608:
        /* <DEDUP_REMOVED lines=13> */
.L_x_20610:
[----:B------:R-:W-:Y:S05]  /*19fd0*/  BSYNC.RECONVERGENT B2 ;  /* 0x0000000000027941 */ /* 0x000fea0003800200 */
.L_x_20609:
        /* <DEDUP_REMOVED lines=43> */
.L_x_20607:
[----:B------:R-:W-:Y:S05]  /*1a290*/  BSYNC.RECONVERGENT B1 ;  /* 0x0000000000017941 */ /* 0x000fea0003800200 */
.L_x_20606:
[----:B------:R-:W-:Y:S01]  /*1a2a0*/  I2FP.F32.U32 R3, R3 ;  /* 0x0000000300037245 */ /* 0x000fe20000201000 */
[----:B------:R-:W-:Y:S01]  /*1a2b0*/  BSSY.RECONVERGENT B1, `(.L_x_20611) ;  /* 0x000004f000017945 */ /* 0x000fe20003800200 */
[----:B------:R-:W-:Y:S01]  /*1a2c0*/  ISETP.NE.AND P3, PT, R5, 0x1, PT ;  /* 0x000000010500780c */ /* 0x000fe20003f65270 */
[----:B------:R-:W-:Y:S02]  /*1a2d0*/  HFMA2 R4, -RZ, RZ, 0, 1.1920928955078125e-07 ;  /* 0x00000002ff047431 */ /* 0x000fe400000001ff */
[----:B------:R-:W-:Y:S01]  /*1a2e0*/  FFMA.FTZ R2, R3, R230, 1.1641532182693481445e-10 ;  /* 0x2f00000003027423 */ /* 0x000fe200000100e6 */
[----:B------:R-:W-:-:S04]  /*1a2f0*/  HADD2.F32 R3, -RZ, R57.H0_H0 ;  /* 0x20000039ff037230 */ /* 0x000fc80000004100 */
        /* <DEDUP_REMOVED lines=17> */
.L_x_20613:
        /* <DEDUP_REMOVED lines=13> */
.L_x_20615:
[----:B------:R-:W-:Y:S05]  /*1a4e0*/  BSYNC.RECONVERGENT B2 ;  /* 0x0000000000027941 */ /* 0x000fea0003800200 */
.L_x_20614:
        /* <DEDUP_REMOVED lines=43> */
.L_x_20612:
[----:B------:R-:W-:Y:S05]  /*1a7a0*/  BSYNC.RECONVERGENT B1 ;  /* 0x0000000000017941 */ /* 0x000fea0003800200 */
.L_x_20611:
        /* <DEDUP_REMOVED lines=20> */
.L_x_20618:
        /* <DEDUP_REMOVED lines=13> */
.L_x_20620:
[----:B------:R-:W-:Y:S05]  /*1a9c0*/  BSYNC.RECONVERGENT B2 ;  /* 0x0000000000027941 */ /* 0x000fea0003800200 */
.L_x_20619:
        /* <DEDUP_REMOVED lines=43> */
.L_x_20617:
[----:B------:R-:W-:Y:S05]  /*1ac80*/  BSYNC.RECONVERGENT B1 ;  /* 0x0000000000017941 */ /* 0x000fea0003800200 */
.L_x_20616:
[----:B------:R-:W-:Y:S01]  /*1ac90*/  I2FP.F32.U32 R3, R3 ;  /* 0x0000000300037245 */ /* 0x000fe20000201000 */
[----:B------:R-:W-:Y:S01]  /*1aca0*/  BSSY.RECONVERGENT B1, `(.L_x_20621) ;  /* 0x000004f000017945 */ /* 0x000fe20003800200 */
[----:B------:R-:W-:Y:S01]  /*1acb0*/  FSEL R2, R2, RZ, P4 ;  /* 0x000000ff02027208 */ /* 0x000fe20002000000 */
[----:B------:R-:W-:Y:S02]  /*1acc0*/  IMAD.MOV.U32 R196, RZ, RZ, 0x2 ;  /* 0x00000002ffc47424 */ /* 0x000fe400078e00ff */
[----:B------:R-:W-:Y:S01]  /*1acd0*/  FFMA.FTZ R4, R3, R230, 1.1641532182693481445e-10 ;  /* 0x2f00000003047423 */ /* 0x000fe200000100e6 */
[----:B------:R-:W-:-:S04]  /*1ace0*/  HADD2.F32 R3, -RZ, R57.H1_H1 ;  /* 0x30000039ff037230 */ /* 0x000fc80000004100 */
[----:B------:R-:W-:Y:S01]  /*1acf0*/  FSETP.GTU.FTZ.AND P2, PT, R4, R211, PT ;  /* 0x000000d30400720b */ /* 0x000fe20003f5c000 */
[----:B------:R-:W-:-:S03]  /*1ad00*/  FMUL.FTZ R3, R3, R210 ;  /* 0x000000d203037220 */ /* 0x000fc60000410000 */
[----:B------:R-:W-:Y:S02]  /*1ad10*/  SEL R5, RZ, 0x1, P2 ;  /* 0x00000001ff057807 */ /* 0x000fe40001000000 */
[----:B------:R-:W-:Y:S01]  /*1ad20*/  FSEL R23, R3, RZ, !P2 ;  /* 0x000000ff03177208 */ /* 0x000fe20005000000 */
[----:B------:R-:W-:Y:S01]  /*1ad30*/  IMAD.MOV.U32 R3, RZ, RZ, R206 ;  /* 0x000000ffff037224 */ /* 0x000fe200078e00ce */
        /* <DEDUP_REMOVED lines=12> */
.L_x_20623:
        /* <DEDUP_REMOVED lines=13> */
.L_x_20625:
[----:B------:R-:W-:Y:S05]  /*1aed0*/  BSYNC.RECONVERGENT B2 ;  /* 0x0000000000027941 */ /* 0x000fea0003800200 */
.L_x_20624:
        /* <DEDUP_REMOVED lines=43> */
.L_x_20622:
[----:B------:R-:W-:Y:S05]  /*1b190*/  BSYNC.RECONVERGENT B1 ;  /* 0x0000000000017941 */ /* 0x000fea0003800200 */
.L_x_20621:
[----:B------:R-:W-:Y:S01]  /*1b1a0*/  ISETP.NE.AND P3, PT, R196, 0x1, PT ;  /* 0x00000001c400780c */ /* 0x000fe20003f65270 */
[----:B------:R-:W-:Y:S01]  /*1b1b0*/  BSSY.RECONVERGENT B1, `(.L_x_20626) ;  /* 0x000004a000017945 */ /* 0x000fe20003800200 */
[----:B------:R-:W-:Y:S01]  /*1b1c0*/  I2FP.F32.U32 R3, R3 ;  /* 0x0000000300037245 */ /* 0x000fe20000201000 */
[----:B------:R-:W-:-:S04]  /*1b1d0*/  HFMA2 R17, -RZ, RZ, 0, 1.1920928955078125e-07 ;  /* 0x00000002ff117431 */ /* 0x000fc800000001ff */
[----:B------:R-:W-:Y:S01]  /*1b1e0*/  FFMA.FTZ R2, R3, R230, 1.1641532182693481445e-10 ;  /* 0x2f00000003027423 */ /* 0x000fe200000100e6 */
[----:B------:R-:W-:-:S04]  /*1b1f0*/  HADD2.F32 R3, -RZ, R18.H0_H0 ;  /* 0x20000012ff037230 */ /* 0x000fc80000004100 */
[----:B------:R-:W-:Y:S01]  /*1b200*/  FSETP.LE.FTZ.AND P2, PT, R2, R211, PT ;  /* 0x000000d30200720b */ /* 0x000fe20003f53000 */
[----:B------:R-:W-:Y:S01]  /*1b210*/  FMUL.FTZ R4, R3, R210 ;  /* 0x000000d203047220 */ /* 0x000fe20000410000 */
[----:B------:R-:W-:Y:S01]  /*1b220*/  IMAD.MOV.U32 R3, RZ, RZ, R206 ;  /* 0x000000ffff037224 */ /* 0x000fe200078e00ce */
        /* <DEDUP_REMOVED lines=9> */
.L_x_20628:
        /* <DEDUP_REMOVED lines=13> */
.L_x_20630:
[----:B------:R-:W-:Y:S05]  /*1b390*/  BSYNC.RECONVERGENT B2 ;  /* 0x0000000000027941 */ /* 0x000fea0003800200 */
.L_x_20629:
        /* <DEDUP_REMOVED lines=43> */
.L_x_20627:
[----:B------:R-:W-:Y:S05]  /*1b650*/  BSYNC.RECONVERGENT B1 ;  /* 0x0000000000017941 */ /* 0x000fea0003800200 */
.L_x_20626:
        /* <DEDUP_REMOVED lines=24> */
.L_x_20633:
        /* <DEDUP_REMOVED lines=13> */
.L_x_20635:
[----:B------:R-:W-:Y:S05]  /*1b8b0*/  BSYNC.RECONVERGENT B2 ;  /* 0x0000000000027941 */ /* 0x000fea0003800200 */
.L_x_20634:
        /* <DEDUP_REMOVED lines=43> */
.L_x_20632:
[----:B------:R-:W-:Y:S05]  /*1bb70*/  BSYNC.RECONVERGENT B1 ;  /* 0x0000000000017941 */ /* 0x000fea0003800200 */
.L_x_20631:
[----:B------:R-:W-:Y:S01]  /*1bb80*/  ISETP.NE.AND P4, PT, R196, 0x1, PT ;  /* 0x00000001c400780c */ /* 0x000fe20003f85270 */
[----:B------:R-:W-:Y:S01]  /*1bb90*/  HADD2.F32 R17, -RZ, R18.H1_H1 ;  /* 0x30000012ff117230 */ /* 0x000fe20000004100 */
[----:B------:R-:W-:Y:S01]  /*1bba0*/  I2FP.F32.U32 R3, R3 ;  /* 0x0000000300037245 */ /* 0x000fe20000201000 */
[----:B------:R-:W-:Y:S01]  /*1bbb0*/  BSSY.RECONVERGENT B1, `(.L_x_20636) ;  /* 0x0000048000017945 */ /* 0x000fe20003800200 */
[----:B-1----:R-:W-:Y:S02]  /*1bbc0*/  IMAD.MOV.U32 R18, RZ, RZ, 0x2 ;  /* 0x00000002ff127424 */ /* 0x002fe400078e00ff */
        /* <DEDUP_REMOVED lines=13> */
.L_x_20638:
        /* <DEDUP_REMOVED lines=13> */
.L_x_20640:
[----:B------:R-:W-:Y:S05]  /*1bd70*/  BSYNC.RECONVERGENT B2 ;  /* 0x0000000000027941 */ /* 0x000fea0003800200 */
.L_x_20639:
        /* <DEDUP_REMOVED lines=43> */
.L_x_20637:
[----:B------:R-:W-:Y:S05]  /*1c030*/  BSYNC.RECONVERGENT B1 ;  /* 0x0000000000017941 */ /* 0x000fea0003800200 */
.L_x_20636:
[----:B------:R-:W-:Y:S01]  /*1c040*/  I2FP.F32.U32 R3, R3 ;  /* 0x0000000300037245 */ /* 0x000fe20000201000 */
[----:B------:R-:W-:Y:S01]  /*1c050*/  BSSY.RECONVERGENT B1, `(.L_x_20641) ;  /* 0x000004f000017945 */ /* 0x000fe20003800200 */
[----:B------:R-:W-:Y:S01]  /*1c060*/  FSEL R17, R17, RZ, P3 ;  /* 0x000000ff11117208 */ /* 0x000fe20001800000 */
[----:B------:R-:W-:Y:S02]  /*1c070*/  HFMA2 R196, -RZ, RZ, 0, 1.1920928955078125e-07 ;  /* 0x00000002ffc47431 */ /* 0x000fe400000001ff */
[----:B------:R-:W-:Y:S01]  /*1c080*/  FFMA.FTZ R2, R3, R230, 1.1641532182693481445e-10 ;  /* 0x2f00000003027423 */ /* 0x000fe200000100e6 */
[----:B------:R-:W-:-:S04]  /*1c090*/  HADD2.F32 R3, -RZ, R58.H1_H1 ;  /* 0x3000003aff037230 */ /* 0x000fc80000004100 */
[----:B------:R-:W-:Y:S01]  /*1c0a0*/  FSETP.GTU.FTZ.AND P4, PT, R2, R211, PT ;  /* 0x000000d30200720b */ /* 0x000fe20003f9c000 */
[----:B------:R-:W-:-:S05]  /*1c0b0*/  FMUL.FTZ R3, R3, R210 ;  /* 0x000000d203037220 */ /* 0x000fca0000410000 */
        /* <DEDUP_REMOVED lines=15> */
.L_x_20643:
        /* <DEDUP_REMOVED lines=13> */
.L_x_20645:
[----:B------:R-:W-:Y:S05]  /*1c280*/  BSYNC.RECONVERGENT B2 ;  /* 0x0000000000027941 */ /* 0x000fea0003800200 */
.L_x_20644:
        /* <DEDUP_REMOVED lines=43> */
.L_x_20642:
[----:B------:R-:W-:Y:S05]  /*1c540*/  BSYNC.RECONVERGENT B1 ;  /* 0x0000000000017941 */ /* 0x000fea0003800200 */
.L_x_20641:
        /* <DEDUP_REMOVED lines=18> */
.L_x_20648:
        /* <DEDUP_REMOVED lines=13> */
.L_x_20650:
[----:B------:R-:W-:Y:S05]  /*1c740*/  BSYNC.RECONVERGENT B2 ;  /* 0x0000000000027941 */ /* 0x000fea0003800200 */
.L_x_20649:
        /* <DEDUP_REMOVED lines=43> */
.L_x_20647:
[----:B------:R-:W-:Y:S05]  /*1ca00*/  BSYNC.RECONVERGENT B1 ;  /* 0x0000000000017941 */ /* 0x000fea0003800200 */
.L_x_20646:
        /* <DEDUP_REMOVED lines=24> */
.L_x_20653:
        /* <DEDUP_REMOVED lines=13> */
.L_x_20655:
[----:B------:R-:W-:Y:S05]  /*1cc60*/  BSYNC.RECONVERGENT B2 ;  /* 0x0000000000027941 */ /* 0x000fea0003800200 */
.L_x_20654:
        /* <DEDUP_REMOVED lines=43> */
.L_x_20652:
[----:B------:R-:W-:Y:S05]  /*1cf20*/  BSYNC.RECONVERGENT B1 ;  /* 0x0000000000017941 */ /* 0x000fea0003800200 */
.L_x_20651:
        /* <DEDUP_REMOVED lines=18> */
.L_x_20658:
        /* <DEDUP_REMOVED lines=15> */
.L_x_20660:
[----:B------:R-:W-:Y:S05]  /*1d140*/  BSYNC.RECONVERGENT B2 ;  /* 0x0000000000027941 */ /* 0x000fea0003800200 */
.L_x_20659:
        /* <DEDUP_REMOVED lines=43> */
.L_x_20657:
[----:B------:R-:W-:Y:S05]  /*1d400*/  BSYNC.RECONVERGENT B1 ;  /* 0x0000000000017941 */ /* 0x000fea0003800200 */
.L_x_20656:
        /* <DEDUP_REMOVED lines=9> */
[----:B------:R-:W-:Y:S01]  /*1d4a0*/  @P1 FADD.FTZ R19, R51, R19 ;  /* 0x0000001333131221 */ /* 0x000fe20000010000 */
[----:B------:R-:W-:Y:S06]  /*1d4b0*/  BRA `(.L_x_20661) ;  /* 0x0000002800107947 */ /* 0x000fec0003800000 */
.L_x_20580:
        /* <DEDUP_REMOVED lines=16> */
.L_x_20664:
        /* <DEDUP_REMOVED lines=13> */
.L_x_20666:
[----:B------:R-:W-:Y:S05]  /*1d690*/  BSYNC.RECONVERGENT B2 ;  /* 0x0000000000027941 */ /* 0x000fea0003800200 */
.L_x_20665:
        /* <DEDUP_REMOVED lines=41> */
[----:B------:R-:W-:Y:S01]  /*1d930*/  LOP3.LUT R207, R212, R196, R23, 0x96, !PT ;  /* 0x000000c4d4cf7212 */ /* 0x000fe200078e9617 */
[----:B------:R-:W-:-:S07]  /*1d940*/  IMAD.MOV.U32 R21, RZ, RZ, R20 ;  /* 0x000000ffff157224 */ /* 0x000fce00078e0014 */
.L_x_20663:
[----:B------:R-:W-:Y:S05]  /*1d950*/  BSYNC.RECONVERGENT B1 ;  /* 0x0000000000017941 */ /* 0x000fea0003800200 */
.L_x_20662:
[----:B------:R-:W-:Y:S01]  /*1d960*/  I2FP.F32.U32 R21, R21 ;  /* 0x0000001500157245 */ /* 0x000fe20000201000 */
[----:B------:R-:W-:Y:S01]  /*1d970*/  BSSY.RECONVERGENT B1, `(.L_x_20667) ;  /* 0x000004b000017945 */ /* 0x000fe20003800200 */
[----:B------:R-:W-:Y:S01]  /*1d980*/  ISETP.NE.AND P2, PT, R22, 0x1, PT ;  /* 0x000000011600780c */ /* 0x000fe20003f45270 */
[----:B-----5:R-:W-:Y:S01]  /*1d990*/  HADD2.F32 R201, -RZ, R16.H0_H0 ;  /* 0x20000010ffc97230 */ /* 0x020fe20000004100 */
        /* <DEDUP_REMOVED lines=15> */
.L_x_20669:
        /* <DEDUP_REMOVED lines=13> */
.L_x_20671:
[----:B------:R-:W-:Y:S05]  /*1db60*/  BSYNC.RECONVERGENT B2 ;  /* 0x0000000000027941 */ /* 0x000fea0003800200 */
.L_x_20670:
        /* <DEDUP_REMOVED lines=43> */
.L_x_20668:
[----:B------:R-:W-:Y:S05]  /*1de20*/  BSYNC.RECONVERGENT B1 ;  /* 0x0000000000017941 */ /* 0x000fea0003800200 */
.L_x_20667:
        /* <DEDUP_REMOVED lines=19> */
.L_x_20674:
        /* <DEDUP_REMOVED lines=13> */
.L_x_20676:
[----:B------:R-:W-:Y:S05]  /*1e030*/  BSYNC.RECONVERGENT B2 ;  /* 0x0000000000027941 */ /* 0x000fea0003800200 */
.L_x_20675:
        /* <DEDUP_REMOVED lines=43> */
.L_x_20673:
[----:B------:R-:W-:Y:S05]  /*1e2f0*/  BSYNC.RECONVERGENT B1 ;  /* 0x0000000000017941 */ /* 0x000fea0003800200 */
.L_x_20672:
        /* <DEDUP_REMOVED lines=8> */
[----:B------:R-:W-:-:S12]  /*1e380*/  HADD2.F32 R20, -RZ, R17.H0_H0 ;  /* 0x20000011ff147230 */ /* 0x000fd80000004100 */
        /* <DEDUP_REMOVED lines=10> */
.L_x_20679:
        /* <DEDUP_REMOVED lines=13> */
.L_x_20681:
[----:B------:R-:W-:Y:S05]  /*1e500*/  BSYNC.RECONVERGENT B2 ;  /* 0x0000000000027941 */ /* 0x000fea0003800200 */
.L_x_20680:
        /* <DEDUP_REMOVED lines=43> */
.L_x_20678:
[----:B------:R-:W-:Y:S05]  /*1e7c0*/  BSYNC.RECONVERGENT B1 ;  /* 0x0000000000017941 */ /* 0x000fea0003800200 */
.L_x_20677:
[----:B------:R-:W-:Y:S01]  /*1e7d0*/  I2FP.F32.U32 R21, R21 ;  /* 0x0000001500157245 */ /* 0x000fe20000201000 */
[----:B------:R-:W-:Y:S01]  /*1e7e0*/  BSSY.RECONVERGENT B1, `(.L_x_20682) ;  /* 0x000004b000017945 */ /* 0x000fe20003800200 */
[----:B------:R-:W-:Y:S01]  /*1e7f0*/  ISETP.NE.AND P2, PT, R23, 0x1, PT ;  /* 0x000000011700780c */ /* 0x000fe20003f45270 */
[----:B------:R-:W-:Y:S01]  /*1e800*/  IMAD.MOV.U32 R196, RZ, RZ, 0x2 ;  /* 0x00000002ffc47424 */ /* 0x000fe200078e00ff */
        /* <DEDUP_REMOVED lines=15> */
.L_x_20684:
        /* <DEDUP_REMOVED lines=13> */
.L_x_20686:
[----:B------:R-:W-:Y:S05]  /*1e9d0*/  BSYNC.RECONVERGENT B2 ;  /* 0x0000000000027941 */ /* 0x000fea0003800200 */
.L_x_20685:
        /* <DEDUP_REMOVED lines=43> */
.L_x_20683:
[----:B------:R-:W-:Y:S05]  /*1ec90*/  BSYNC.RECONVERGENT B1 ;  /* 0x0000000000017941 */ /* 0x000fea0003800200 */
.L_x_20682:
        /* <DEDUP_REMOVED lines=17> */
.L_x_20689:
        /* <DEDUP_REMOVED lines=13> */
.L_x_20691:
[----:B------:R-:W-:Y:S05]  /*1ee80*/  BSYNC.RECONVERGENT B2 ;  /* 0x0000000000027941 */ /* 0x000fea0003800200 */
.L_x_20690:
        /* <DEDUP_REMOVED lines=43> */
.L_x_20688:
[----:B------:R-:W-:Y:S05]  /*1f140*/  BSYNC.RECONVERGENT B1 ;  /* 0x0000000000017941 */ /* 0x000fea0003800200 */
.L_x_20687:
[----:B------:R-:W-:Y:S01]  /*1f150*/  ISETP.NE.AND P4, PT, R197, 0x1, PT ;  /* 0x00000001c500780c */ /* 0x000fe20003f85270 */
[----:B------:R-:W-:Y:S01]  /*1f160*/  BSSY.RECONVERGENT B1, `(.L_x_20692) ;  /* 0x0000049000017945 */ /* 0x000fe20003800200 */
[----:B------:R-:W-:Y:S01]  /*1f170*/  I2FP.F32.U32 R23, R23 ;  /* 0x0000001700177245 */ /* 0x000fe20000201000 */
[----:B-1----:R-:W-:Y:S02]  /*1f180*/  HADD2.F32 R18, -RZ, R18.H1_H1 ;  /* 0x30000012ff127230 */ /* 0x002fe40000004100 */
        /* <DEDUP_REMOVED lines=13> */
.L_x_20694:
        /* <DEDUP_REMOVED lines=13> */
.L_x_20696:
[----:B------:R-:W-:Y:S05]  /*1f330*/  BSYNC.RECONVERGENT B2 ;  /* 0x0000000000027941 */ /* 0x000fea0003800200 */
.L_x_20695:
        /* <DEDUP_REMOVED lines=43> */
.L_x_20693:
[----:B------:R-:W-:Y:S05]  /*1f5f0*/  BSYNC.RECONVERGENT B1 ;  /* 0x0000000000017941 */ /* 0x000fea0003800200 */
.L_x_20692:
        /* <DEDUP_REMOVED lines=17> */
.L_x_20699:
        /* <DEDUP_REMOVED lines=13> */
.L_x_20701:
[----:B------:R-:W-:Y:S05]  /*1f7e0*/  BSYNC.RECONVERGENT B2 ;  /* 0x0000000000027941 */ /* 0x000fea0003800200 */
.L_x_20700:
        /* <DEDUP_REMOVED lines=43> */
.L_x_20698:
[----:B------:R-:W-:Y:S05]  /*1faa0*/  BSYNC.RECONVERGENT B1 ;  /* 0x0000000000017941 */ /* 0x000fea0003800200 */
.L_x_20697:
[----:B------:R-:W-:Y:S02]  /*1fab0*/  HADD2.F32 R196, -RZ, R19.H1_H1 ;  /* 0x30000013ffc47230 */ /* 0x000fe40000004100 */
[-C--:B------:R-:W-:Y:S01]  /*1fac0*/  FMUL.FTZ R19, R17, R210.reuse ;  /* 0x000000d211137220 */ /* 0x080fe20000410000 */
[-C--:B------:R-:W-:Y:S01]  /*1fad0*/  FMUL.FTZ R198, R20, R210.reuse ;  /* 0x000000d214c67220 */ /* 0x080fe20000410000 */
[----:B------:R-:W-:Y:S01]  /*1fae0*/  P2R R23, PR, RZ, 0x2 ;  /* 0x00000002ff177803 */ /* 0x000fe20000000000 */
[-C--:B------:R-:W-:Y:S01]  /*1faf0*/  FMUL.FTZ R20, R201, R210.reuse ;  /* 0x000000d2c9147220 */ /* 0x080fe20000410000 */
[----:B------:R-:W-:Y:S01]  /*1fb00*/  I2FP.F32.U32 R17, R197 ;  /* 0x000000c500117245 */ /* 0x000fe20000201000 */
[-C--:B------:R-:W-:Y:S01]  /*1fb10*/  FMUL.FTZ R16, R16, R210.reuse ;  /* 0x000000d210107220 */ /* 0x080fe20000410000 */
[C---:B------:R-:W-:Y:S01]  /*1fb20*/  LOP3.LUT P1, RZ, R0.reuse, 0x10, RZ, 0xc0, !PT ;  /* 0x0000001000ff7812 */ /* 0x040fe2000782c0ff */
[----:B------:R-:W-:Y:S01]  /*1fb30*/  FMUL.FTZ R197, R21, R210 ;  /* 0x000000d215c57220 */ /* 0x000fe20000410000 */
[----:B------:R-:W-:Y:S01]  /*1fb40*/  P2R R22, PR, RZ, 0x1 ;  /* 0x00000001ff167803 */ /* 0x000fe20000000000 */
[----:B------:R-:W-:Y:S01]  /*1fb50*/  FFMA.FTZ R201, R17, R230, 1.1641532182693481445e-10 ;  /* 0x2f00000011c97423 */ /* 0x000fe200000100e6 */
[----:B------:R-:W-:Y:S01]  /*1fb60*/  LOP3.LUT P0, RZ, R0, 0x8, RZ, 0xc0, !PT ;  /* 0x0000000800ff7812 */ /* 0x000fe2000780c0ff */
[-C--:B------:R-:W-:Y:S01]  /*1fb70*/  FMUL.FTZ R200, R200, R210.reuse ;  /* 0x000000d2c8c87220 */ /* 0x080fe20000410000 */
[----:B------:R-:W-:Y:S01]  /*1fb80*/  LOP3.LUT P5, RZ, R0, 0x4, RZ, 0xc0, !PT ;  /* 0x0000000400ff7812 */ /* 0x000fe200078ac0ff */
[-C--:B------:R-:W-:Y:S01]  /*1fb90*/  FMUL.FTZ R199, R18, R210.reuse ;  /* 0x000000d212c77220 */ /* 0x080fe20000410000 */
[----:B------:R-:W-:Y:S01]  /*1fba0*/  FSEL R20, R20, RZ, P1 ;  /* 0x000000ff14147208 */ /* 0x000fe20000800000 */
[----:B------:R-:W-:Y:S01]  /*1fbb0*/  FMUL.FTZ R196, R196, R210 ;  /* 0x000000d2c4c47220 */ /* 0x000fe20000410000 */
[----:B------:R-:W-:-:S02]  /*1fbc0*/  ISETP.NE.AND P1, PT, R23, RZ, PT ;  /* 0x000000ff1700720c */ /* 0x000fc40003f25270 */
[----:B------:R-:W-:Y:S02]  /*1fbd0*/  FSEL R21, R16, RZ, P0 ;  /* 0x000000ff10157208 */ /* 0x000fe40000000000 */
        /* <DEDUP_REMOVED lines=18> */
.L_x_20661:
        /* <DEDUP_REMOVED lines=43> */
.L_x_20702:
[----:B01----:R-:W0:Y:S01]  /*1ffb0*/  @P0 LDC.64 R196, c[0x0][0x398] ;  /* 0x0000e600ffc40b82 */ /* 0x003e220000000a00 */
[----:B------:R-:W-:-:S07]  /*1ffc0*/  IADD3 R223, PT, PT, R208, 0x80, RZ ;  /* 0x00000080d0df7810 */ /* 0x000fce0007ffe0ff */
[----:B------:R-:W1:Y:S01]  /*1ffd0*/  @P1 LDC.64 R198, c[0x0][0x3a0] ;  /* 0x0000e800ffc61b82 */ /* 0x000e620000000a00 */
[----:B0-----:R-:W-:-:S05]  /*1ffe0*/  @P0 IMAD.WIDE.U32 R196, R223, 0x10, R196 ;  /* 0x00000010dfc40825 */ /* 0x001fca00078e00c4 */
[----:B------:R0:W5:Y:S01]  /*1fff0*/  @P0 LDG.E.128 R56, desc[UR8][R196.64] ;  /* 0x00000008c4380981 */ /* 0x000162000c1e1d00 */
[----:B-1----:R-:W-:-:S05]  /*20000*/  @P1 IMAD.WIDE.U32 R198, R223, 0x20, R198 ;  /* 0x00000020dfc61825 */ /* 0x002fca00078e00c6 */
[----:B------:R1:W5:Y:S01]  /*20010*/  @P1 LDG.E.128 R52, desc[UR8][R198.64] ;  /* 0x00000008c6341981 */ /* 0x000362000c1e1d00 */
[----:B0-----:R-:W-:-:S03]  /*20020*/  IMAD.WIDE.U32 R196, R223, 0x10, R226 ;  /* 0x00000010dfc47825 */ /* 0x001fc600078e00e2 */
        /* <DEDUP_REMOVED lines=16> */
[----:B------:R-:W-:Y:S01]  /*20130*/  @!P2 MOV R2, R207 ;  /* 0x000000cf0002a202 */ /* 0x000fe20000000f00 */
[----:B------:R-:W-:Y:S01]  /*20140*/  @P2 IMAD.MOV.U32 R2, RZ, RZ, R205 ;  /* 0x000000ffff022224 */ /* 0x000fe200078e00cd */
[----:B------:R-:W-:Y:S06]  /*20150*/  BRA `(.L_x_20705) ;  /* 0x0000000000e47947 */ /* 0x000fec0003800000 */
.L_x_20706:
        /* <DEDUP_REMOVED lines=13> */
.L_x_20708:
[----:B------:R-:W-:Y:S05]  /*20230*/  BSYNC.RECONVERGENT B2 ;  /* 0x0000000000027941 */ /* 0x000fea0003800200 */
.L_x_20707:
        /* <DEDUP_REMOVED lines=39> */
[----:B------:R-:W-:Y:S01]  /*204b0*/  HFMA2 R5, -RZ, RZ, 0, 0 ;  /* 0x00000000ff057431 */ /* 0x000fe200000001ff */
[----:B------:R-:W-:Y:S01]  /*204c0*/  MOV R209, R2 ;  /* 0x0000000200d17202 */ /* 0x000fe20000000f00 */
[----:B------:R-:W-:Y:S01]  /*204d0*/  IMAD.MOV.U32 R2, RZ, RZ, R220 ;  /* 0x000000ffff027224 */ /* 0x000fe200078e00dc */
[----:B------:R-:W-:-:S07]  /*204e0*/  LOP3.LUT R207, R212, R4, R3, 0x96, !PT ;  /* 0x00000004d4cf7212 */ /* 0x000fce00078e9603 */
.L_x_20705:
[----:B------:R-:W-:Y:S05]  /*204f0*/  BSYNC.RECONVERGENT B1 ;  /* 0x0000000000017941 */ /* 0x000fea0003800200 */
.L_x_20704:
        /* <DEDUP_REMOVED lines=20> */
.L_x_20711:
        /* <DEDUP_REMOVED lines=13> */
.L_x_20713:
[----:B------:R-:W-:Y:S05]  /*20710*/  BSYNC.RECONVERGENT B2 ;  /* 0x0000000000027941 */ /* 0x000fea0003800200 */
.L_x_20712:
        /* <DEDUP_REMOVED lines=40> */
[----:B------:R-:W-:Y:S01]  /*209a0*/  IMAD.MOV.U32 R3, RZ, RZ, R209 ;  /* 0x000000ffff037224 */ /* 0x000fe200078e00d1 */
[----:B------:R-:W-:Y:S01]  /*209b0*/  MOV R209, R2 ;  /* 0x0000000200d17202 */ /* 0x000fe20000000f00 */
[----:B------:R-:W-:-:S07]  /*209c0*/  IMAD.MOV.U32 R4, RZ, RZ, RZ ;  /* 0x000000ffff047224 */ /* 0x000fce00078e00ff */
.L_x_20710:
[----:B------:R-:W-:Y:S05]  /*209d0*/  BSYNC.RECONVERGENT B1 ;  /* 0x0000000000017941 */ /* 0x000fea0003800200 */
.L_x_20709:
[----:B------:R-:W-:Y:S01]  /*209e0*/  I2FP.F32.U32 R3, R3 ;  /* 0x0000000300037245 */ /* 0x000fe20000201000 */
[----:B------:R-:W-:Y:S01]  /*209f0*/  BSSY.RECONVERGENT B1, `(.L_x_20714) ;  /* 0x000004f000017945 */ /* 0x000fe20003800200 */
[----:B------:R-:W-:Y:S01]  /*20a00*/  ISETP.NE.AND P3, PT, R4, 0x1, PT ;  /* 0x000000010400780c */ /* 0x000fe20003f65270 */
[----:B------:R-:W-:Y:S02]  /*20a10*/  HFMA2 R5, -RZ, RZ, 0, 1.1920928955078125e-07 ;  /* 0x00000002ff057431 */ /* 0x000fe400000001ff */
[----:B------:R-:W-:Y:S01]  /*20a20*/  FFMA.FTZ R2, R3, R230, 1.1641532182693481445e-10 ;  /* 0x2f00000003027423 */ /* 0x000fe200000100e6 */
[----:B------:R-:W-:-:S04]  /*20a30*/  HADD2.F32 R3, -RZ, R56.H0_H0 ;  /* 0x20000038ff037230 */ /* 0x000fc80000004100 */
[----:B------:R-:W-:Y:S01]  /*20a40*/  FSETP.GTU.FTZ.AND P2, PT, R2, R211, PT ;  /* 0x000000d30200720b */ /* 0x000fe20003f5c000 */
[----:B-1----:R-:W-:Y:S01]  /*20a50*/  FMUL.FTZ R196, R3, R210 ;  /* 0x000000d203c47220 */ /* 0x002fe20000410000 */
        /* <DEDUP_REMOVED lines=15> */
.L_x_20716:
        /* <DEDUP_REMOVED lines=13> */
.L_x_20718:
[----:B------:R-:W-:Y:S05]  /*20c20*/  BSYNC.RECONVERGENT B2 ;  /* 0x0000000000027941 */ /* 0x000fea0003800200 */
.L_x_20717:
        /* <DEDUP_REMOVED lines=40> */
[----:B------:R-:W-:Y:S02]  /*20eb0*/  LOP3.LUT R207, R212, R4, R3, 0x96, !PT ;  /* 0x00000004d4cf7212 */ /* 0x000fe400078e9603 */
[----:B------:R-:W-:Y:S01]  /*20ec0*/  MOV R3, R209 ;  /* 0x000000d100037202 */ /* 0x000fe20000000f00 */
[----:B------:R-:W-:-:S07]  /*20ed0*/  IMAD.MOV.U32 R209, RZ, RZ, R2 ;  /* 0x000000ffffd17224 */ /* 0x000fce00078e0002 */
.L_x_20715:
[----:B------:R-:W-:Y:S05]  /*20ee0*/  BSYNC.RECONVERGENT B1 ;  /* 0x0000000000017941 */ /* 0x000fea0003800200 */
.L_x_20714:
[----:B------:R-:W-:Y:S01]  /*20ef0*/  I2FP.F32.U32 R3, R3 ;  /* 0x0000000300037245 */ /* 0x000fe20000201000 */
[----:B------:R-:W-:Y:S01]  /*20f00*/  BSSY.RECONVERGENT B1, `(.L_x_20719) ;  /* 0x000004c000017945 */ /* 0x000fe20003800200 */
[----:B------:R-:W-:Y:S01]  /*20f10*/  ISETP.NE.AND P2, PT, R5, 0x1, PT ;  /* 0x000000010500780c */ /* 0x000fe20003f45270 */
[----:B------:R-:W-:Y:S01]  /*20f20*/  IMAD.MOV.U32 R4, RZ, RZ, 0x2 ;  /* 0x00000002ff047424 */ /* 0x000fe200078e00ff */
[----:B------:R-:W-:Y:S01]  /*20f30*/  LOP3.LUT R0, R0, 0xfffffff7, RZ, 0xc0, !PT ;  /* 0xfffffff700007812 */ /* 0x000fe200078ec0ff */
[----:B------:R-:W-:Y:S01]  /*20f40*/  FFMA.FTZ R2, R3, R230, 1.1641532182693481445e-10 ;  /* 0x2f00000003027423 */ /* 0x000fe200000100e6 */
[----:B------:R-:W-:-:S04]  /*20f50*/  HADD2.F32 R3, -RZ, R200.H1_H1 ;  /* 0x300000c8ff037230 */ /* 0x000fc80000004100 */
        /* <DEDUP_REMOVED lines=13> */
.L_x_20721:
        /* <DEDUP_REMOVED lines=13> */
.L_x_20723:
[----:B------:R-:W-:Y:S05]  /*21100*/  BSYNC.RECONVERGENT B2 ;  /* 0x0000000000027941 */ /* 0x000fea0003800200 */
.L_x_20722:
        /* <DEDUP_REMOVED lines=43> */
.L_x_20720:
[----:B------:R-:W-:Y:S05]  /*213c0*/  BSYNC.RECONVERGENT B1 ;  /* 0x0000000000017941 */ /* 0x000fea0003800200 */
.L_x_20719:
[----:B------:R-:W-:Y:S01]  /*213d0*/  I2FP.F32.U32 R3, R3 ;  /* 0x0000000300037245 */ /* 0x000fe20000201000 */
[----:B------:R-:W-:Y:S01]  /*213e0*/  BSSY.RECONVERGENT B1, `(.L_x_20724) ;  /* 0x000004f000017945 */ /* 0x000fe20003800200 */
[----:B------:R-:W-:Y:S02]  /*213f0*/  ISETP.NE.AND P3, PT, R4, 0x1, PT ;  /* 0x000000010400780c */ /* 0x000fe40003f65270 */
[----:B------:R-:W-:Y:S01]  /*21400*/  FSEL R6, R6, RZ, P4 ;  /* 0x000000ff06067208 */ /* 0x000fe20002000000 */
[----:B------:R-:W-:Y:S01]  /*21410*/  FFMA.FTZ R2, R3, R230, 1.1641532182693481445e-10 ;  /* 0x2f00000003027423 */ /* 0x000fe200000100e6 */
[----:B------:R-:W-:-:S04]  /*21420*/  HADD2.F32 R3, -RZ, R56.H1_H1 ;  /* 0x30000038ff037230 */ /* 0x000fc80000004100 */
[----:B------:R-:W-:Y:S01]  /*21430*/  FSETP.GTU.FTZ.AND P2, PT, R2, R211, PT ;  /* 0x000000d30200720b */ /* 0x000fe20003f5c000 */
[----:B------:R-:W-:-:S03]  /*21440*/  FMUL.FTZ R3, R3, R210 ;  /* 0x000000d203037220 */ /* 0x000fc60000410000 */
[----:B------:R-:W-:Y:S02]  /*21450*/  SEL R7, RZ, 0x1, P2 ;  /* 0x00000001ff077807 */ /* 0x000fe40001000000 */
[----:B------:R-:W-:Y:S01]  /*21460*/  FSEL R197, R3, RZ, !P2 ;  /* 0x000000ff03c57208 */ /* 0x000fe20005000000 */
[----:B------:R-:W-:-:S04]  /*21470*/  IMAD.MOV.U32 R3, RZ, RZ, R206 ;  /* 0x000000ffff037224 */ /* 0x000fc800078e00ce */
        /* <DEDUP_REMOVED lines=12> */
.L_x_20726:
        /* <DEDUP_REMOVED lines=13> */
.L_x_20728:
[----:B------:R-:W-:Y:S05]  /*21610*/  BSYNC.RECONVERGENT B2 ;  /* 0x0000000000027941 */ /* 0x000fea0003800200 */
.L_x_20727:
        /* <DEDUP_REMOVED lines=43> */
.L_x_20725:
[----:B------:R-:W-:Y:S05]  /*218d0*/  BSYNC.RECONVERGENT B1 ;  /* 0x0000000000017941 */ /* 0x000fea0003800200 */
.L_x_20724:
        /* <DEDUP_REMOVED lines=20> */
.L_x_20731:
        /* <DEDUP_REMOVED lines=13> */
.L_x_20733:
[----:B------:R-:W-:Y:S05]  /*21af0*/  BSYNC.RECONVERGENT B2 ;  /* 0x0000000000027941 */ /* 0x000fea0003800200 */
.L_x_20732:
        /* <DEDUP_REMOVED lines=41> */
[----:B------:R-:W-:Y:S01]  /*21d90*/  IMAD.MOV.U32 R5, RZ, RZ, RZ ;  /* 0x000000ffff057224 */ /* 0x000fe200078e00ff */
[----:B------:R-:W-:-:S07]  /*21da0*/  MOV R209, R4 ;  /* 0x0000000400d17202 */ /* 0x000fce0000000f00 */
.L_x_20730:
[----:B------:R-:W-:Y:S05]  /*21db0*/  BSYNC.RECONVERGENT B1 ;  /* 0x0000000000017941 */ /* 0x000fea0003800200 */
.L_x_20729:
        /* <DEDUP_REMOVED lines=8> */
[----:B------:R-:W-:Y:S01]  /*21e40*/  HFMA2 R4, -RZ, RZ, 0, 1.1920928955078125e-07 ;  /* 0x00000002ff047431 */ /* 0x000fe200000001ff */
        /* <DEDUP_REMOVED lines=14> */
.L_x_20736:
        /* <DEDUP_REMOVED lines=13> */
.L_x_20738:
[----:B------:R-:W-:Y:S05]  /*22000*/  BSYNC.RECONVERGENT B2 ;  /* 0x0000000000027941 */ /* 0x000fea0003800200 */
.L_x_20737:
        /* <DEDUP_REMOVED lines=40> */
[----:B------:R-:W-:Y:S01]  /*22290*/  HFMA2 R4, -RZ, RZ, 0, 0 ;  /* 0x00000000ff047431 */ /* 0x000fe200000001ff */
[----:B------:R-:W-:Y:S01]  /*222a0*/  MOV R3, R209 ;  /* 0x000000d100037202 */ /* 0x000fe20000000f00 */
[----:B------:R-:W-:-:S07]  /*222b0*/  IMAD.MOV.U32 R209, RZ, RZ, R2 ;  /* 0x000000ffffd17224 */ /* 0x000fce00078e0002 */
.L_x_20735:
[----:B------:R-:W-:Y:S05]  /*222c0*/  BSYNC.RECONVERGENT B1 ;  /* 0x0000000000017941 */ /* 0x000fea0003800200 */
.L_x_20734:
        /* <DEDUP_REMOVED lines=20> */
.L_x_20741:
        /* <DEDUP_REMOVED lines=13> */
.L_x_20743:
[----:B------:R-:W-:Y:S05]  /*224e0*/  BSYNC.RECONVERGENT B2 ;  /* 0x0000000000027941 */ /* 0x000fea0003800200 */
.L_x_20742:
        /* <DEDUP_REMOVED lines=37> */
[----:B------:R-:W-:Y:S01]  /*22740*/  IMAD.MOV.U32 R200, RZ, RZ, RZ ;  /* 0x000000ffffc87224 */ /* 0x000fe200078e00ff */
[----:B------:R-:W-:Y:S01]  /*22750*/  MOV R206, R2 ;  /* 0x0000000200ce7202 */ /* 0x000fe20000000f00 */
[----:B------:R-:W-:-:S05]  /*22760*/  IMAD.WIDE.U32 R2, R5, -0x2daee0ad, RZ ;  /* 0xd2511f5305027825 */ /* 0x000fca00078e00ff */
[----:B------:R-:W-:Y:S01]  /*22770*/  LOP3.LUT R207, R212, R4, R3, 0x96, !PT ;  /* 0x00000004d4cf7212 */ /* 0x000fe200078e9603 */
[----:B------:R-:W-:Y:S01]  /*22780*/  IMAD.MOV.U32 R3, RZ, RZ, R209 ;  /* 0x000000ffff037224 */ /* 0x000fe200078e00d1 */
[----:B------:R-:W-:-:S07]  /*22790*/  MOV R209, R2 ;  /* 0x0000000200d17202 */ /* 0x000fce0000000f00 */
.L_x_20740:
[----:B------:R-:W-:Y:S05]  /*227a0*/  BSYNC.RECONVERGENT B1 ;  /* 0x0000000000017941 */ /* 0x000fea0003800200 */
.L_x_20739:
[----:B------:R-:W-:Y:S01]  /*227b0*/  I2FP.F32.U32 R3, R3 ;  /* 0x0000000300037245 */ /* 0x000fe20000201000 */
[----:B------:R-:W-:Y:S01]  /*227c0*/  BSSY.RECONVERGENT B1, `(.L_x_20744) ;  /* 0x000004f000017945 */ /* 0x000fe20003800200 */
[----:B------:R-:W-:-:S03]  /*227d0*/  HFMA2 R4, -RZ, RZ, 0, 1.1920928955078125e-07 ;  /* 0x00000002ff047431 */ /* 0x000fc600000001ff */
[----:B------:R-:W-:Y:S01]  /*227e0*/  FFMA.FTZ R2, R3, R230, 1.1641532182693481445e-10 ;  /* 0x2f00000003027423 */ /* 0x000fe200000100e6 */
[----:B------:R-:W-:-:S04]  /*227f0*/  HADD2.F32 R3, -RZ, R57.H1_H1 ;  /* 0x30000039ff037230 */ /* 0x000fc80000004100 */
[----:B------:R-:W-:Y:S01]  /*22800*/  FSETP.GTU.FTZ.AND P2, PT, R2, R211, PT ;  /* 0x000000d30200720b */ /* 0x000fe20003f5c000 */
[----:B------:R-:W-:Y:S01]  /*22810*/  FMUL.FTZ R3, R3, R210 ;  /* 0x000000d203037220 */ /* 0x000fe20000410000 */
[----:B------:R-:W-:Y:S02]  /*22820*/  FSEL R2, R199, RZ, P4 ;  /* 0x000000ffc7027208 */ /* 0x000fe40002000000 */
        /* <DEDUP_REMOVED lines=15> */
.L_x_20746:
        /* <DEDUP_REMOVED lines=13> */
.L_x_20748:
[----:B------:R-:W-:Y:S05]  /*229f0*/  BSYNC.RECONVERGENT B2 ;  /* 0x0000000000027941 */ /* 0x000fea0003800200 */
.L_x_20747:
        /* <DEDUP_REMOVED lines=38> */
[----:B------:R-:W-:Y:S01]  /*22c60*/  IMAD.WIDE.U32 R200, R201, -0x326172a9, RZ ;  /* 0xcd9e8d57c9c87825 */ /* 0x000fe200078e00ff */
[----:B------:R-:W-:-:S03]  /*22c70*/  MOV R3, R209 ;  /* 0x000000d100037202 */ /* 0x000fc60000000f00 */
[----:B------:R-:W-:Y:S01]  /*22c80*/  IMAD.MOV.U32 R206, RZ, RZ, R200 ;  /* 0x000000ffffce7224 */ /* 0x000fe200078e00c8 */
[----:B------:R-:W-:Y:S01]  /*22c90*/  LOP3.LUT R205, R219, R204, R201, 0x96, !PT ;  /* 0x000000ccdbcd7212 */ /* 0x000fe200078e96c9 */
[----:B------:R-:W-:-:S07]  /*22ca0*/  IMAD.MOV.U32 R209, RZ, RZ, R2 ;  /* 0x000000ffffd17224 */ /* 0x000fce00078e0002 */
.L_x_20745:
[----:B------:R-:W-:Y:S05]  /*22cb0*/  BSYNC.RECONVERGENT B1 ;  /* 0x0000000000017941 */ /* 0x000fea0003800200 */
.L_x_20744:
        /* <DEDUP_REMOVED lines=18> */
.L_x_20751:
        /* <DEDUP_REMOVED lines=13> */
.L_x_20753:
[----:B------:R-:W-:Y:S05]  /*22eb0*/  BSYNC.RECONVERGENT B2 ;  /* 0x0000000000027941 */ /* 0x000fea0003800200 */
.L_x_20752:
        /* <DEDUP_REMOVED lines=42> */
[----:B------:R-:W-:-:S07]  /*23160*/  MOV R206, R200 ;  /* 0x000000c800ce7202 */ /* 0x000fce0000000f00 */
.L_x_20750:
[----:B------:R-:W-:Y:S05]  /*23170*/  BSYNC.RECONVERGENT B1 ;  /* 0x0000000000017941 */ /* 0x000fea0003800200 */
.L_x_20749:
[----:B------:R-:W-:Y:S01]  /*23180*/  I2FP.F32.U32 R3, R3 ;  /* 0x0000000300037245 */ /* 0x000fe20000201000 */
[----:B------:R-:W-:Y:S01]  /*23190*/  BSSY.RECONVERGENT B1, `(.L_x_20754) ;  /* 0x000004f000017945 */ /* 0x000fe20003800200 */
[----:B------:R-:W-:-:S03]  /*231a0*/  IMAD.MOV.U32 R220, RZ, RZ, R206 ;  /* 0x000000ffffdc7224 */ /* 0x000fc600078e00ce */
[----:B------:R-:W-:Y:S01]  /*231b0*/  FFMA.FTZ R4, R3, R230, 1.1641532182693481445e-10 ;  /* 0x2f00000003047423 */ /* 0x000fe200000100e6 */
[----:B------:R-:W-:-:S04]  /*231c0*/  HADD2.F32 R3, -RZ, R58.H0_H0 ;  /* 0x2000003aff037230 */ /* 0x000fc80000004100 */
[----:B------:R-:W-:Y:S01]  /*231d0*/  FSETP.GTU.FTZ.AND P3, PT, R4, R211, PT ;  /* 0x000000d30400720b */ /* 0x000fe20003f7c000 */
[----:B------:R-:W-:-:S03]  /*231e0*/  FMUL.FTZ R3, R3, R210 ;  /* 0x000000d203037220 */ /* 0x000fc60000410000 */
[----:B------:R-:W-:Y:S02]  /*231f0*/  SEL R4, RZ, 0x1, P3 ;  /* 0x00000001ff047807 */ /* 0x000fe40001800000 */
[----:B------:R-:W-:Y:S02]  /*23200*/  FSEL R200, R3, RZ, !P3 ;  /* 0x000000ff03c87208 */ /* 0x000fe40005800000 */
[----:B------:R-:W-:Y:S02]  /*23210*/  ISETP.NE.AND P3, PT, R201, 0x1, PT ;  /* 0x00000001c900780c */ /* 0x000fe40003f65270 */
[----:B------:R-:W-:Y:S01]  /*23220*/  FSEL R3, R2, RZ, P2 ;  /* 0x000000ff02037208 */ /* 0x000fe20001000000 */
[----:B------:R-:W-:-:S04]  /*23230*/  HFMA2 R2, -RZ, RZ, 0, 1.1920928955078125e-07 ;  /* 0x00000002ff027431 */ /* 0x000fc800000001ff */
[----:B------:R-:W-:-:S04]  /*23240*/  FADD.FTZ R200, R200, R3 ;  /* 0x00000003c8c87221 */ /* 0x000fc80000010000 */
[----:B------:R-:W-:Y:S02]  /*23250*/  @P1 FADD.FTZ R200, R48, R200 ;  /* 0x000000c830c81221 */ /* 0x000fe40000010000 */
        /* <DEDUP_REMOVED lines=9> */
.L_x_20756:
        /* <DEDUP_REMOVED lines=13> */
.L_x_20758:
[----:B------:R-:W-:Y:S05]  /*233c0*/  BSYNC.RECONVERGENT B2 ;  /* 0x0000000000027941 */ /* 0x000fea0003800200 */
.L_x_20757:
        /* <DEDUP_REMOVED lines=40> */
[----:B------:R-:W-:Y:S02]  /*23650*/  IMAD.MOV.U32 R206, RZ, RZ, R2 ;  /* 0x000000ffffce7224 */ /* 0x000fe400078e0002 */
[----:B------:R-:W-:Y:S01]  /*23660*/  HFMA2 R2, -RZ, RZ, 0, 0 ;  /* 0x00000000ff027431 */ /* 0x000fe200000001ff */
[----:B------:R-:W-:-:S07]  /*23670*/  LOP3.LUT R205, R219, R204, R3, 0x96, !PT ;  /* 0x000000ccdbcd7212 */ /* 0x000fce00078e9603 */
.L_x_20755:
[----:B------:R-:W-:Y:S05]  /*23680*/  BSYNC.RECONVERGENT B1 ;  /* 0x0000000000017941 */ /* 0x000fea0003800200 */
.L_x_20754:
[----:B------:R-:W-:Y:S01]  /*23690*/  ISETP.NE.AND P4, PT, R2, 0x1, PT ;  /* 0x000000010200780c */ /* 0x000fe20003f85270 */
[----:B------:R-:W-:Y:S01]  /*236a0*/  HADD2.F32 R201, -RZ, R202.H1_H1 ;  /* 0x300000caffc97230 */ /* 0x000fe20000004100 */
[----:B------:R-:W-:Y:S01]  /*236b0*/  I2FP.F32.U32 R3, R220 ;  /* 0x000000dc00037245 */ /* 0x000fe20000201000 */
[----:B------:R-:W-:Y:S01]  /*236c0*/  BSSY.RECONVERGENT B1, `(.L_x_20759) ;  /* 0x0000048000017945 */ /* 0x000fe20003800200 */
[----:B------:R-:W-:Y:S02]  /*236d0*/  MOV R220, R206 ;  /* 0x000000ce00dc7202 */ /* 0x000fe40000000f00 */
        /* <DEDUP_REMOVED lines=13> */
.L_x_20761:
        /* <DEDUP_REMOVED lines=13> */
.L_x_20763:
[----:B------:R-:W-:Y:S05]  /*23880*/  BSYNC.RECONVERGENT B2 ;  /* 0x0000000000027941 */ /* 0x000fea0003800200 */
.L_x_20762:
        /* <DEDUP_REMOVED lines=43> */
.L_x_20760:
[----:B------:R-:W-:Y:S05]  /*23b40*/  BSYNC.RECONVERGENT B1 ;  /* 0x0000000000017941 */ /* 0x000fea0003800200 */
.L_x_20759:
[----:B------:R-:W-:Y:S01]  /*23b50*/  I2FP.F32.U32 R3, R220 ;  /* 0x000000dc00037245 */ /* 0x000fe20000201000 */
[----:B------:R-:W-:Y:S01]  /*23b60*/  BSSY.RECONVERGENT B1, `(.L_x_20764) ;  /* 0x000004f000017945 */ /* 0x000fe20003800200 */
[----:B------:R-:W-:-:S03]  /*23b70*/  HFMA2 R204, -RZ, RZ, 0, 1.1920928955078125e-07 ;  /* 0x00000002ffcc7431 */ /* 0x000fc600000001ff */
[----:B------:R-:W-:Y:S01]  /*23b80*/  FFMA.FTZ R2, R3, R230, 1.1641532182693481445e-10 ;  /* 0x2f00000003027423 */ /* 0x000fe200000100e6 */
[----:B------:R-:W-:-:S04]  /*23b90*/  HADD2.F32 R3, -RZ, R58.H1_H1 ;  /* 0x3000003aff037230 */ /* 0x000fc80000004100 */
[----:B------:R-:W-:Y:S01]  /*23ba0*/  FSETP.GTU.FTZ.AND P4, PT, R2, R211, PT ;  /* 0x000000d30200720b */ /* 0x000fe20003f9c000 */
[----:B------:R-:W-:Y:S01]  /*23bb0*/  FMUL.FTZ R3, R3, R210 ;  /* 0x000000d203037220 */ /* 0x000fe20000410000 */
[----:B------:R-:W-:-:S04]  /*23bc0*/  FSEL R2, R201, RZ, P3 ;  /* 0x000000ffc9027208 */ /* 0x000fc80001800000 */
        /* <DEDUP_REMOVED lines=15> */
.L_x_20766:
        /* <DEDUP_REMOVED lines=13> */
.L_x_20768:
[----:B------:R-:W-:Y:S05]  /*23d90*/  BSYNC.RECONVERGENT B2 ;  /* 0x0000000000027941 */ /* 0x000fea0003800200 */
.L_x_20767:
        /* <DEDUP_REMOVED lines=9> */
[----:B------:R-:W-:Y:S01]  /*23e30*/  LOP3.LUT R221, R206, UR13, R227, 0x96, !PT ;  /* 0x0000000dcedd7c12 */ /* 0x000fe2000f8e96e3 */
[----:B------:R-:W-:-:S05]  /*23e40*/  IMAD.WIDE.U32 R204, R204, -0x326172a9, RZ ;  /* 0xcd9e8d57cccc7825 */ /* 0x000fca00078e00ff */
[----:B------:R-:W-:Y:S01]  /*23e50*/  LOP3.LUT R206, R220, UR12, R205, 0x96, !PT ;  /* 0x0000000cdcce7c12 */ /* 0x000fe2000f8e96cd */
[----:B------:R-:W-:-:S04]  /*23e60*/  IMAD.WIDE.U32 R220, R221, -0x326172a9, RZ ;  /* 0xcd9e8d57dddc7825 */ /* 0x000fc800078e00ff */
[----:B------:R-:W-:Y:S01]  /*23e70*/  IMAD.WIDE.U32 R206, R206, -0x2daee0ad, RZ ;  /* 0xd2511f53cece7825 */ /* 0x000fe200078e00ff */
[----:B------:R-:W-:-:S04]  /*23e80*/  LOP3.LUT R204, R204, UR14, R221, 0x96, !PT ;  /* 0x0000000ecccc7c12 */ /* 0x000fc8000f8e96dd */
[----:B------:R-:W-:Y:S01]  /*23e90*/  LOP3.LUT R207, R226, UR15, R207, 0x96, !PT ;  /* 0x0000000fe2cf7c12 */ /* 0x000fe2000f8e96cf */
[----:B------:R-:W-:-:S05]  /*23ea0*/  IMAD.WIDE.U32 R204, R204, -0x2daee0ad, RZ ;  /* 0xd2511f53cccc7825 */ /* 0x000fca00078e00ff */
[----:B------:R-:W-:Y:S01]  /*23eb0*/  LOP3.LUT R205, R206, UR17, R205, 0x96, !PT ;  /* 0x00000011cecd7c12 */ /* 0x000fe2000f8e96cd */
[----:B------:R-:W-:-:S05]  /*23ec0*/  IMAD.WIDE.U32 R206, R207, -0x326172a9, RZ ;  /* 0xcd9e8d57cfce7825 */ /* 0x000fca00078e00ff */
[----:B------:R-:W-:-:S05]  /*23ed0*/  LOP3.LUT R220, R218, R220, R207, 0x96, !PT ;  /* 0x000000dcdadc7212 */ /* 0x000fca00078e96cf */
        /* <DEDUP_REMOVED lines=22> */
[----:B------:R-:W-:-:S07]  /*24040*/  HFMA2 R204, -RZ, RZ, 0, 0 ;  /* 0x00000000ffcc7431 */ /* 0x000fce00000001ff */
.L_x_20765:
[----:B------:R-:W-:Y:S05]  /*24050*/  BSYNC.RECONVERGENT B1 ;  /* 0x0000000000017941 */ /* 0x000fea0003800200 */
.L_x_20764:
        /* <DEDUP_REMOVED lines=18> */
.L_x_20771:
        /* <DEDUP_REMOVED lines=13> */
.L_x_20773:
[----:B------:R-:W-:Y:S05]  /*24250*/  BSYNC.RECONVERGENT B2 ;  /* 0x0000000000027941 */ /* 0x000fea0003800200 */
.L_x_20772:
[----:B------:R-:W-:Y:S01]  /*24260*/  LOP3.LUT R220, R9, UR7, R205, 0x96, !PT ;  /* 0x0000000709dc7c12 */ /* 0x000fe2000f8e96cd */
[----:B------:R-:W-:Y:S01]  /*24270*/  IMAD.WIDE.U32 R206, R12, -0x326172a9, RZ ;  /* 0xcd9e8d570cce7825 */ /* 0x000fe200078e00ff */
[----:B------:R-:W-:-:S03]  /*24280*/  MOV R202, R209 ;  /* 0x000000d100ca7202 */ /* 0x000fc60000000f00 */
[----:B------:R-:W-:Y:S01]  /*24290*/  IMAD.WIDE.U32 R220, R220, -0x326172a9, RZ ;  /* 0xcd9e8d57dcdc7825 */ /* 0x000fe200078e00ff */
[----:B------:R-:W-:-:S04]  /*242a0*/  LOP3.LUT R207, R10, UR6, R207, 0x96, !PT ;  /* 0x000000060acf7c12 */ /* 0x000fc8000f8e96cf */
        /* <DEDUP_REMOVED lines=34> */
[----:B------:R-:W-:-:S03]  /*244d0*/  IMAD.WIDE.U32 R220, R225, -0x326172a9, RZ ;  /* 0xcd9e8d57e1dc7825 */ /* 0x000fc600078e00ff */
[----:B------:R-:W-:Y:S01]  /*244e0*/  MOV R206, R220 ;  /* 0x000000dc00ce7202 */ /* 0x000fe20000000f00 */
[----:B------:R-:W-:Y:S01]  /*244f0*/  IMAD.MOV.U32 R220, RZ, RZ, RZ ;  /* 0x000000ffffdc7224 */ /* 0x000fe200078e00ff */
[----:B------:R-:W-:-:S07]  /*24500*/  LOP3.LUT R205, R219, R204, R221, 0x96, !PT ;  /* 0x000000ccdbcd7212 */ /* 0x000fce00078e96dd */
.L_x_20770:
[----:B------:R-:W-:Y:S05]  /*24510*/  BSYNC.RECONVERGENT B1 ;  /* 0x0000000000017941 */ /* 0x000fea0003800200 */
.L_x_20769:
[----:B------:R-:W-:Y:S01]  /*24520*/  I2FP.F32.U32 R221, R202 ;  /* 0x000000ca00dd7245 */ /* 0x000fe20000201000 */
[----:B------:R-:W-:Y:S01]  /*24530*/  BSSY.RECONVERGENT B1, `(.L_x_20774) ;  /* 0x000004f000017945 */ /* 0x000fe20003800200 */
[----:B------:R-:W-:Y:S01]  /*24540*/  FSEL R2, R2, RZ, P4 ;  /* 0x000000ff02027208 */ /* 0x000fe20002000000 */
[----:B------:R-:W-:Y:S02]  /*24550*/  HFMA2 R204, -RZ, RZ, 0, 1.1920928955078125e-07 ;  /* 0x00000002ffcc7431 */ /* 0x000fe400000001ff */
[----:B------:R-:W-:Y:S02]  /*24560*/  IMAD.MOV.U32 R225, RZ, RZ, R206 ;  /* 0x000000ffffe17224 */ /* 0x000fe400078e00ce */
[----:B------:R-:W-:Y:S01]  /*24570*/  FFMA.FTZ R202, R221, R230, 1.1641532182693481445e-10 ;  /* 0x2f000000ddca7423 */ /* 0x000fe200000100e6 */
[----:B------:R-:W-:-:S04]  /*24580*/  HADD2.F32 R221, -RZ, R59.H0_H0 ;  /* 0x2000003bffdd7230 */ /* 0x000fc80000004100 */
[----:B------:R-:W-:Y:S01]  /*24590*/  FSETP.GTU.FTZ.AND P5, PT, R202, R211, PT ;  /* 0x000000d3ca00720b */ /* 0x000fe20003fbc000 */
[----:B------:R-:W-:-:S05]  /*245a0*/  FMUL.FTZ R202, R221, R210 ;  /* 0x000000d2ddca7220 */ /* 0x000fca0000410000 */
        /* <DEDUP_REMOVED lines=14> */
.L_x_20776:
        /* <DEDUP_REMOVED lines=13> */
.L_x_20778:
[----:B------:R-:W-:Y:S05]  /*24760*/  BSYNC.RECONVERGENT B2 ;  /* 0x0000000000027941 */ /* 0x000fea0003800200 */
.L_x_20777:
        /* <DEDUP_REMOVED lines=11> */
[----:B------:R-:W-:-:S05]  /*24820*/  LOP3.LUT R204, R220, UR12, R207, 0x96, !PT ;  /* 0x0000000cdccc7c12 */ /* 0x000fca000f8e96cf */
        /* <DEDUP_REMOVED lines=11> */
[----:B------:R-:W-:-:S05]  /*248e0*/  LOP3.LUT R206, R206, UR18, R205, 0x96, !PT ;  /* 0x00000012cece7c12 */ /* 0x000fca000f8e96cd */
[----:B------:R-:W-:-:S05]  /*248f0*/  IMAD.WIDE.U32 R206, R206, -0x2daee0ad, RZ ;  /* 0xd2511f53cece7825 */ /* 0x000fca00078e00ff */
[----:B------:R-:W-:Y:S01]  /*24900*/  LOP3.LUT R220, R215, R226, R207, 0x96, !PT ;  /* 0x000000e2d7dc7212 */ /* 0x000fe200078e96cf */
[----:B------:R-:W-:-:S04]  /*24910*/  IMAD.WIDE.U32 R226, R227, -0x326172a9, RZ ;  /* 0xcd9e8d57e3e27825 */ /* 0x000fc800078e00ff */
[----:B------:R-:W-:Y:S01]  /*24920*/  IMAD.WIDE.U32 R220, R220, -0x326172a9, RZ ;  /* 0xcd9e8d57dcdc7825 */ /* 0x000fe200078e00ff */
[----:B------:R-:W-:-:S05]  /*24930*/  LOP3.LUT R204, R204, UR20, R227, 0x96, !PT ;  /* 0x00000014cccc7c12 */ /* 0x000fca000f8e96e3 */
[----:B------:R-:W-:-:S05]  /*24940*/  IMAD.WIDE.U32 R204, R204, -0x2daee0ad, RZ ;  /* 0xd2511f53cccc7825 */ /* 0x000fca00078e00ff */
[----:B------:R-:W-:Y:S02]  /*24950*/  LOP3.LUT R205, R206, UR23, R205, 0x96, !PT ;  /* 0x00000017cecd7c12 */ /* 0x000fe4000f8e96cd */
        /* <DEDUP_REMOVED lines=12> */
.L_x_20775:
[----:B------:R-:W-:Y:S05]  /*24a20*/  BSYNC.RECONVERGENT B1 ;  /* 0x0000000000017941 */ /* 0x000fea0003800200 */
.L_x_20774:
        /* <DEDUP_REMOVED lines=18> */
.L_x_20781:
[----:B------:R-:W-:Y:S01]  /*24b50*/  VIADD R11, R11, 0x1 ;  /* 0x000000010b0b7836 */ /* 0x000fe20000000000 */
[----:B------:R-:W-:Y:S03]  /*24b60*/  BSSY.RECONVERGENT B2, `(.L_x_20782) ;  /* 0x000000f000027945 */ /* 0x000fe60003800200 */
[C---:B------:R-:W-:Y:S01]  /*24b70*/  IMAD.WIDE.U32 R204, R11.reuse, -0x2daee0ad, RZ ;  /* 0xd2511f530bcc7825 */ /* 0x040fe200078e00ff */
[----:B------:R-:W-:-:S13]  /*24b80*/  ISETP.NE.AND P6, PT, R11, RZ, PT ;  /* 0x000000ff0b00720c */ /* 0x000fda0003fc5270 */
[----:B------:R-:W-:Y:S05]  /*24b90*/  @P6 BRA `(.L_x_20783) ;  /* 0x00000000002c6947 */ /* 0x000fea0003800000 */
[----:B------:R-:W-:Y:S02]  /*24ba0*/  IADD3 R10, PT, PT, R10, 0x1, RZ ;  /* 0x000000010a0a7810 */ /* 0x000fe40007ffe0ff */
[----:B------:R-:W-:Y:S02]  /*24bb0*/  LOP3.LUT R0, R0, 0xffffffdf, RZ, 0xc0, !PT ;  /* 0xffffffdf00007812 */ /* 0x000fe400078ec0ff */
[----:B------:R-:W-:Y:S02]  /*24bc0*/  ISETP.NE.AND P6, PT, R10, RZ, PT ;  /* 0x000000ff0a00720c */ /* 0x000fe40003fc5270 */
[----:B------:R-:W-:-:S11]  /*24bd0*/  @P0 LOP3.LUT R0, R0, 0x20, RZ, 0xfc, !PT ;  /* 0x0000002000000812 */ /* 0x000fd600078efcff */
[----:B------:R-:W-:Y:S01]  /*24be0*/  @!P6 VIADD R12, R12, 0x1 ;  /* 0x000000010c0ce836 */ /* 0x000fe20000000000 */
[----:B------:R-:W-:Y:S01]  /*24bf0*/  @!P6 IADD3 R206, PT, PT, R9, 0x1, RZ ;  /* 0x0000000109cee810 */ /* 0x000fe20007ffe0ff */
[----:B------:R-:W-:-:S03]  /*24c00*/  @!P6 IMAD.MOV.U32 R10, RZ, RZ, RZ ;  /* 0x000000ffff0ae224 */ /* 0x000fc600078e00ff */
[----:B------:R-:W-:-:S13]  /*24c10*/  ISETP.NE.AND P0, PT, R12, RZ, !P6 ;  /* 0x000000ff0c00720c */ /* 0x000fda0007705270 */
[----:B------:R-:W-:Y:S01]  /*24c20*/  @P0 IMAD.MOV R206, RZ, RZ, R9 ;  /* 0x000000ffffce0224 */ /* 0x000fe200078e0209 */
[----:B------:R-:W-:-:S04]  /*24c30*/  LOP3.LUT P0, RZ, R0, 0x20, RZ, 0xc0, !PT ;  /* 0x0000002000ff7812 */ /* 0x000fc8000780c0ff */
[----:B------:R-:W-:-:S09]  /*24c40*/  @!P6 MOV R9, R206 ;  /* 0x000000ce0009e202 */ /* 0x000fd20000000f00 */
.L_x_20783:
[----:B------:R-:W-:Y:S05]  /*24c50*/  BSYNC.RECONVERGENT B2 ;  /* 0x0000000000027941 */ /* 0x000fea0003800200 */
.L_x_20782:
        /* <DEDUP_REMOVED lines=23> */
[----:B------:R-:W-:-:S05]  /*24dd0*/  LOP3.LUT R206, R206, UR18, R205, 0x96, !PT ;  /* 0x00000012cece7c12 */ /* 0x000fca000f8e96cd */
        /* <DEDUP_REMOVED lines=17> */
[----:B------:R-:W-:Y:S02]  /*24ef0*/  MOV R206, R204 ;  /* 0x000000cc00ce7202 */ /* 0x000fe40000000f00 */
[----:B------:R-:W-:-:S07]  /*24f00*/  MOV R209, R214 ;  /* 0x000000d600d17202 */ /* 0x000fce0000000f00 */
.L_x_20780:
[----:B------:R-:W-:Y:S05]  /*24f10*/  BSYNC.RECONVERGENT B1 ;  /* 0x0000000000017941 */ /* 0x000fea0003800200 */
.L_x_20779:
        /* <DEDUP_REMOVED lines=11> */
.L_x_20703:
[----:B------:R-:W-:Y:S01]  /*24fd0*/  ISETP.NE.AND P2, PT, R221, 0x1, PT ;  /* 0x00000001dd00780c */ /* 0x000fe20003f45270 */
[----:B------:R-:W-:Y:S01]  /*24fe0*/  BSSY.RECONVERGENT B1, `(.L_x_20785) ;  /* 0x0000048000017945 */ /* 0x000fe20003800200 */
[----:B-1----:R-:W-:Y:S02]  /*24ff0*/  HFMA2 R198, -RZ, RZ, 0, 1.1920928955078125e-07 ;  /* 0x00000002ffc67431 */ /* 0x002fe400000001ff */
[----:B------:R-:W-:Y:S01]  /*25000*/  IMAD.MOV.U32 R196, RZ, RZ, R206 ;  /* 0x000000ffffc47224 */ /* 0x000fe200078e00ce */
[----:B------:R-:W-:-:S08]  /*25010*/  MOV R209, R220 ;  /* 0x000000dc00d17202 */ /* 0x000fd00000000f00 */
        /* <DEDUP_REMOVED lines=11> */
.L_x_20787:
        /* <DEDUP_REMOVED lines=13> */
.L_x_20789:
[----:B------:R-:W-:Y:S05]  /*251a0*/  BSYNC.RECONVERGENT B2 ;  /* 0x0000000000027941 */ /* 0x000fea0003800200 */
.L_x_20788:
        /* <DEDUP_REMOVED lines=41> */
[----:B------:R-:W-:Y:S01]  /*25440*/  IMAD.MOV.U32 R198, RZ, RZ, RZ ;  /* 0x000000ffffc67224 */ /* 0x000fe200078e00ff */
[----:B------:R-:W-:-:S07]  /*25450*/  MOV R196, R220 ;  /* 0x000000dc00c47202 */ /* 0x000fce0000000f00 */
.L_x_20786:
[----:B------:R-:W-:Y:S05]  /*25460*/  BSYNC.RECONVERGENT B1 ;  /* 0x0000000000017941 */ /* 0x000fea0003800200 */
.L_x_20785:
[----:B------:R-:W-:Y:S01]  /*25470*/  I2FP.F32.U32 R197, R196 ;  /* 0x000000c400c57245 */ /* 0x000fe20000201000 */
[----:B------:R-:W-:Y:S01]  /*25480*/  BSSY.RECONVERGENT B1, `(.L_x_20790) ;  /* 0x000004b000017945 */ /* 0x000fe20003800200 */
[----:B------:R-:W-:Y:S01]  /*25490*/  ISETP.NE.AND P2, PT, R198, 0x1, PT ;  /* 0x00000001c600780c */ /* 0x000fe20003f45270 */
[----:B-----5:R-:W-:Y:S01]  /*254a0*/  HADD2.F32 R229, -RZ, R200.H0_H0 ;  /* 0x200000c8ffe57230 */ /* 0x020fe20000004100 */
[----:B------:R-:W-:Y:S01]  /*254b0*/  LOP3.LUT R0, R0, 0xffffffef, RZ, 0xc0, !PT ;  /* 0xffffffef00007812 */ /* 0x000fe200078ec0ff */
[----:B------:R-:W-:Y:S01]  /*254c0*/  FFMA.FTZ R196, R197, R230, 1.1641532182693481445e-10 ;  /* 0x2f000000c5c47423 */ /* 0x000fe200000100e6 */
[----:B------:R-:W-:-:S04]  /*254d0*/  IMAD.MOV.U32 R197, RZ, RZ, R206 ;  /* 0x000000ffffc57224 */ /* 0x000fc800078e00ce */
        /* <DEDUP_REMOVED lines=12> */
.L_x_20792:
        /* <DEDUP_REMOVED lines=13> */
.L_x_20794:
[----:B------:R-:W-:Y:S05]  /*25670*/  BSYNC.RECONVERGENT B2 ;  /* 0x0000000000027941 */ /* 0x000fea0003800200 */
.L_x_20793:
        /* <DEDUP_REMOVED lines=37> */
[----:B------:R-:W-:Y:S01]  /*258d0*/  LOP3.LUT R207, R212, R198, R207, 0x96, !PT ;  /* 0x000000c6d4cf7212 */ /* 0x000fe200078e96cf */
[----:B------:R-:W-:Y:S01]  /*258e0*/  IMAD.WIDE.U32 R198, R199, -0x326172a9, RZ ;  /* 0xcd9e8d57c7c67825 */ /* 0x000fe200078e00ff */
[----:B------:R-:W-:-:S03]  /*258f0*/  MOV R209, R206 ;  /* 0x000000ce00d17202 */ /* 0x000fc60000000f00 */
[----:B------:R-:W-:Y:S01]  /*25900*/  IMAD.MOV.U32 R206, RZ, RZ, R198 ;  /* 0x000000ffffce7224 */ /* 0x000fe200078e00c6 */
[----:B------:R-:W-:Y:S01]  /*25910*/  LOP3.LUT R205, R219, R196, R199, 0x96, !PT ;  /* 0x000000c4dbcd7212 */ /* 0x000fe200078e96c7 */
[----:B------:R-:W-:-:S07]  /*25920*/  HFMA2 R196, -RZ, RZ, 0, 0 ;  /* 0x00000000ffc47431 */ /* 0x000fce00000001ff */
.L_x_20791:
[----:B------:R-:W-:Y:S05]  /*25930*/  BSYNC.RECONVERGENT B1 ;  /* 0x0000000000017941 */ /* 0x000fea0003800200 */
.L_x_20790:
[----:B------:R-:W-:Y:S01]  /*25940*/  I2FP.F32.U32 R197, R197 ;  /* 0x000000c500c57245 */ /* 0x000fe20000201000 */
[----:B------:R-:W-:Y:S01]  /*25950*/  BSSY.RECONVERGENT B1, `(.L_x_20795) ;  /* 0x000004b000017945 */ /* 0x000fe20003800200 */
[----:B------:R-:W-:Y:S01]  /*25960*/  ISETP.NE.AND P2, PT, R196, 0x1, PT ;  /* 0x00000001c400780c */ /* 0x000fe20003f45270 */
[----:B------:R-:W-:Y:S01]  /*25970*/  HADD2.F32 R227, -RZ, R200.H1_H1 ;  /* 0x300000c8ffe37230 */ /* 0x000fe20000004100 */
        /* <DEDUP_REMOVED lines=15> */
.L_x_20797:
        /* <DEDUP_REMOVED lines=13> */
.L_x_20799:
[----:B------:R-:W-:Y:S05]  /*25b40*/  BSYNC.RECONVERGENT B2 ;  /* 0x0000000000027941 */ /* 0x000fea0003800200 */
.L_x_20798:
        /* <DEDUP_REMOVED lines=39> */
[----:B------:R-:W-:-:S03]  /*25dc0*/  IMAD.WIDE.U32 R198, R199, -0x326172a9, RZ ;  /* 0xcd9e8d57c7c67825 */ /* 0x000fc600078e00ff */
[----:B------:R-:W-:Y:S01]  /*25dd0*/  MOV R206, R198 ;  /* 0x000000c600ce7202 */ /* 0x000fe20000000f00 */
[----:B------:R-:W-:Y:S01]  /*25de0*/  IMAD.MOV.U32 R198, RZ, RZ, RZ ;  /* 0x000000ffffc67224 */ /* 0x000fe200078e00ff */
[----:B------:R-:W-:-:S07]  /*25df0*/  LOP3.LUT R205, R219, R196, R199, 0x96, !PT ;  /* 0x000000c4dbcd7212 */ /* 0x000fce00078e96c7 */
.L_x_20796:
[----:B------:R-:W-:Y:S05]  /*25e00*/  BSYNC.RECONVERGENT B1 ;  /* 0x0000000000017941 */ /* 0x000fea0003800200 */
.L_x_20795:
[----:B------:R-:W-:Y:S01]  /*25e10*/  I2FP.F32.U32 R197, R197 ;  /* 0x000000c500c57245 */ /* 0x000fe20000201000 */
[----:B------:R-:W-:Y:S01]  /*25e20*/  BSSY.RECONVERGENT B1, `(.L_x_20800) ;  /* 0x000004b000017945 */ /* 0x000fe20003800200 */
[----:B------:R-:W-:Y:S01]  /*25e30*/  ISETP.NE.AND P2, PT, R198, 0x1, PT ;  /* 0x00000001c600780c */ /* 0x000fe20003f45270 */
[----:B------:R-:W-:Y:S01]  /*25e40*/  HADD2.F32 R226, -RZ, R201.H0_H0 ;  /* 0x200000c9ffe27230 */ /* 0x000fe20000004100 */
        /* <DEDUP_REMOVED lines=15> */
.L_x_20802:
        /* <DEDUP_REMOVED lines=13> */
.L_x_20804:
[----:B------:R-:W-:Y:S05]  /*26010*/  BSYNC.RECONVERGENT B2 ;  /* 0x0000000000027941 */ /* 0x000fea0003800200 */
.L_x_20803:
        /* <DEDUP_REMOVED lines=43> */
.L_x_20801:
[----:B------:R-:W-:Y:S05]  /*262d0*/  BSYNC.RECONVERGENT B1 ;  /* 0x0000000000017941 */ /* 0x000fea0003800200 */
.L_x_20800:
        /* <DEDUP_REMOVED lines=19> */
.L_x_20807:
        /* <DEDUP_REMOVED lines=13> */
.L_x_20809:
[----:B------:R-:W-:Y:S05]  /*264e0*/  BSYNC.RECONVERGENT B2 ;  /* 0x0000000000027941 */ /* 0x000fea0003800200 */
.L_x_20808:
        /* <DEDUP_REMOVED lines=41> */
[----:B------:R-:W-:Y:S01]  /*26780*/  IMAD.MOV.U32 R197, RZ, RZ, RZ ;  /* 0x000000ffffc57224 */ /* 0x000fe200078e00ff */
[----:B------:R-:W-:-:S07]  /*26790*/  MOV R206, R196 ;  /* 0x000000c400ce7202 */ /* 0x000fce0000000f00 */
.L_x_20806:
[----:B------:R-:W-:Y:S05]  /*267a0*/  BSYNC.RECONVERGENT B1 ;  /* 0x0000000000017941 */ /* 0x000fea0003800200 */
.L_x_20805:
[----:B------:R-:W-:Y:S01]  /*267b0*/  ISETP.NE.AND P3, PT, R197, 0x1, PT ;  /* 0x00000001c500780c */ /* 0x000fe20003f65270 */
[----:B------:R-:W-:Y:S01]  /*267c0*/  BSSY.RECONVERGENT B1, `(.L_x_20810) ;  /* 0x0000049000017945 */ /* 0x000fe20003800200 */
[----:B------:R-:W-:Y:S01]  /*267d0*/  I2FP.F32.U32 R199, R199 ;  /* 0x000000c700c77245 */ /* 0x000fe20000201000 */
[----:B------:R-:W-:-:S04]  /*267e0*/  HADD2.F32 R220, -RZ, R202.H0_H0 ;  /* 0x200000caffdc7230 */ /* 0x000fc80000004100 */
[----:B------:R-:W-:Y:S01]  /*267f0*/  FFMA.FTZ R196, R199, R230, 1.1641532182693481445e-10 ;  /* 0x2f000000c7c47423 */ /* 0x000fe200000100e6 */
[----:B------:R-:W-:-:S04]  /*26800*/  IMAD.MOV.U32 R199, RZ, RZ, R206 ;  /* 0x000000ffffc77224 */ /* 0x000fc800078e00ce */
[----:B------:R-:W-:Y:S01]  /*26810*/  FSETP.LE.FTZ.AND P2, PT, R196, R211, PT ;  /* 0x000000d3c400720b */ /* 0x000fe20003f53000 */
[----:B------:R-:W-:Y:S01]  /*26820*/  HFMA2 R196, -RZ, RZ, 0, 1.1920928955078125e-07 ;  /* 0x00000002ffc47431 */ /* 0x000fe200000001ff */
[----:B------:R-:W-:Y:S11]  /*26830*/  @!P3 BRA `(.L_x_20811) ;  /* 0x000000040004b947 */ /* 0x000ff60003800000 */
        /* <DEDUP_REMOVED lines=8> */
.L_x_20812:
        /* <DEDUP_REMOVED lines=13> */
.L_x_20814:
[----:B------:R-:W-:Y:S05]  /*26990*/  BSYNC.RECONVERGENT B2 ;  /* 0x0000000000027941 */ /* 0x000fea0003800200 */
.L_x_20813:
        /* <DEDUP_REMOVED lines=40> */
[----:B------:R-:W-:Y:S02]  /*26c20*/  IMAD.MOV.U32 R206, RZ, RZ, R196 ;  /* 0x000000ffffce7224 */ /* 0x000fe400078e00c4 */
[----:B------:R-:W-:Y:S01]  /*26c30*/  HFMA2 R196, -RZ, RZ, 0, 0 ;  /* 0x00000000ffc47431 */ /* 0x000fe200000001ff */
[----:B------:R-:W-:-:S07]  /*26c40*/  LOP3.LUT R205, R219, R198, R197, 0x96, !PT ;  /* 0x000000c6dbcd7212 */ /* 0x000fce00078e96c5 */
.L_x_20811:
[----:B------:R-:W-:Y:S05]  /*26c50*/  BSYNC.RECONVERGENT B1 ;  /* 0x0000000000017941 */ /* 0x000fea0003800200 */
.L_x_20810:
[----:B------:R-:W-:Y:S01]  /*26c60*/  ISETP.NE.AND P4, PT, R196, 0x1, PT ;  /* 0x00000001c400780c */ /* 0x000fe20003f85270 */
[----:B------:R-:W-:Y:S01]  /*26c70*/  BSSY.RECONVERGENT B1, `(.L_x_20815) ;  /* 0x0000049000017945 */ /* 0x000fe20003800200 */
[----:B------:R-:W-:Y:S01]  /*26c80*/  I2FP.F32.U32 R197, R199 ;  /* 0x000000c700c57245 */ /* 0x000fe20000201000 */
[----:B------:R-:W-:Y:S01]  /*26c90*/  HADD2.F32 R202, -RZ, R202.H1_H1 ;  /* 0x300000caffca7230 */ /* 0x000fe20000004100 */
[----:B------:R-:W-:-:S03]  /*26ca0*/  MOV R199, R206 ;  /* 0x000000ce00c77202 */ /* 0x000fc60000000f00 */
        /* <DEDUP_REMOVED lines=12> */
.L_x_20817:
        /* <DEDUP_REMOVED lines=13> */
.L_x_20819:
[----:B------:R-:W-:Y:S05]  /*26e40*/  BSYNC.RECONVERGENT B2 ;  /* 0x0000000000027941 */ /* 0x000fea0003800200 */
.L_x_20818:
        /* <DEDUP_REMOVED lines=43> */
.L_x_20816:
[----:B------:R-:W-:Y:S05]  /*27100*/  BSYNC.RECONVERGENT B1 ;  /* 0x0000000000017941 */ /* 0x000fea0003800200 */
.L_x_20815:
        /* <DEDUP_REMOVED lines=17> */
.L_x_20822:
        /* <DEDUP_REMOVED lines=13> */
.L_x_20824:
[----:B------:R-:W-:Y:S05]  /*272f0*/  BSYNC.RECONVERGENT B2 ;  /* 0x0000000000027941 */ /* 0x000fea0003800200 */
.L_x_20823:
        /* <DEDUP_REMOVED lines=43> */
.L_x_20821:
[----:B------:R-:W-:Y:S05]  /*275b0*/  BSYNC.RECONVERGENT B1 ;  /* 0x0000000000017941 */ /* 0x000fea0003800200 */
.L_x_20820:
[----:B------:R-:W-:Y:S01]  /*275c0*/  P2R R197, PR, RZ, 0x2 ;  /* 0x00000002ffc57803 */ /* 0x000fe20000000000 */
[----:B------:R-:W-:Y:S01]  /*275d0*/  FMUL.FTZ R229, R229, R210 ;  /* 0x000000d2e5e57220 */ /* 0x000fe20000410000 */
[----:B------:R-:W-:Y:S01]  /*275e0*/  I2FP.F32.U32 R199, R196 ;  /* 0x000000c400c77245 */ /* 0x000fe20000201000 */
[----:B------:R-:W-:Y:S01]  /*275f0*/  HADD2.F32 R203, -RZ, R203.H1_H1 ;  /* 0x300000cbffcb7230 */ /* 0x000fe20000004100 */
        /* <DEDUP_REMOVED lines=33> */
.L_x_20784:
[----:B------:R-:W-:Y:S01]  /*27810*/  SEL R212, RZ, 0x1000000, !P5 ;  /* 0x01000000ffd47807 */ /* 0x000fe20006800000 */
[----:B------:R-:W0:Y:S01]  /*27820*/  LDC.64 R210, c[0x0][0x3a8] ;  /* 0x0000ea00ffd27b82 */ /* 0x000e220000000a00 */
[----:B------:R-:W-:Y:S02]  /*27830*/  SEL R213, RZ, 0x10000, !P4 ;  /* 0x00010000ffd57807 */ /* 0x000fe40006000000 */
[----:B------:R-:W-:Y:S02]  /*27840*/  SEL R216, RZ, 0x100, !P3 ;  /* 0x00000100ffd87807 */ /* 0x000fe40005800000 */
[C---:B------:R-:W-:Y:S02]  /*27850*/  LOP3.LUT P6, RZ, R0.reuse, 0x8, RZ, 0xc0, !PT ;  /* 0x0000000800ff7812 */ /* 0x040fe400078cc0ff */
[C---:B------:R-:W-:Y:S01]  /*27860*/  LOP3.LUT P5, RZ, R0.reuse, 0x4, RZ, 0xc0, !PT ;  /* 0x0000000400ff7812 */ /* 0x040fe200078ac0ff */
[----:B------:R-:W1:Y:S01]  /*27870*/  LDC.64 R218, c[0x0][0x3b0] ;  /* 0x0000ec00ffda7b82 */ /* 0x000e620000000a00 */
[----:B------:R-:W-:-:S02]  /*27880*/  LOP3.LUT P4, RZ, R0, 0x2, RZ, 0xc0, !PT ;  /* 0x0000000200ff7812 */ /* 0x000fc4000788c0ff */
[----:B------:R-:W-:Y:S02]  /*27890*/  LOP3.LUT R216, R216, R212, R213, 0xfe, !PT ;  /* 0x000000d4d8d87212 */ /* 0x000fe400078efed5 */
[----:B------:R-:W-:Y:S02]  /*278a0*/  SEL R214, RZ, 0x1000000, !P4 ;  /* 0x01000000ffd67807 */ /* 0x000fe40006000000 */
[----:B------:R-:W-:Y:S02]  /*278b0*/  SEL R213, RZ, 0x10000, !P5 ;  /* 0x00010000ffd57807 */ /* 0x000fe40006800000 */
[----:B------:R-:W-:Y:S02]  /*278c0*/  SEL R212, RZ, 0x100, !P6 ;  /* 0x00000100ffd47807 */ /* 0x000fe40007000000 */
[----:B------:R-:W-:Y:S02]  /*278d0*/  LOP3.LUT P1, RZ, R0, 0x10, RZ, 0xc0, !PT ;  /* 0x0000001000ff7812 */ /* 0x000fe4000782c0ff */
[----:B------:R-:W-:Y:S01]  /*278e0*/  LOP3.LUT R212, R212, R214, R213, 0xfe, !PT ;  /* 0x000000d6d4d47212 */ /* 0x000fe200078efed5 */
[----:B------:R-:W-:Y:S01]  /*278f0*/  FADD.FTZ R214, RZ, R40 ;  /* 0x00000028ffd67221 */ /* 0x000fe20000010000 */
[----:B------:R-:W-:Y:S01]  /*27900*/  SEL R213, RZ, 0x1, !P2 ;  /* 0x00000001ffd57807 */ /* 0x000fe20005000000 */
[----:B0-----:R-:W-:-:S04]  /*27910*/  IMAD.WIDE.U32 R210, R223, 0x20, R210 ;  /* 0x00000020dfd27825 */ /* 0x001fc800078e00d2 */
[----:B------:R-:W-:Y:S01]  /*27920*/  FADD.FTZ R215, R214, R41 ;  /* 0x00000029d6d77221 */ /* 0x000fe20000010000 */
[----:B------:R-:W-:Y:S03]  /*27930*/  STG.E.128 desc[UR8][R210.64], R196 ;  /* 0x000000c4d2007986 */ /* 0x000fe6000c101d08 */
[----:B------:R-:W-:Y:S01]  /*27940*/  FADD.FTZ R214, R215, R42 ;  /* 0x0000002ad7d67221 */ /* 0x000fe20000010000 */
[----:B------:R0:W-:Y:S03]  /*27950*/  STG.E.128 desc[UR8][R210.64+0x10], R200 ;  /* 0x000010c8d2007986 */ /* 0x0001e6000c101d08 */
[----:B------:R-:W-:-:S04]  /*27960*/  FADD.FTZ R215, R214, R43 ;  /* 0x0000002bd6d77221 */ /* 0x000fc80000010000 */
[----:B------:R-:W-:-:S04]  /*27970*/  FADD.FTZ R214, R215, R44 ;  /* 0x0000002cd7d67221 */ /* 0x000fc80000010000 */
[----:B------:R-:W-:-:S04]  /*27980*/  FADD.FTZ R215, R214, R45 ;  /* 0x0000002dd6d77221 */ /* 0x000fc80000010000 */
[----:B------:R-:W-:-:S04]  /*27990*/  FADD.FTZ R214, R215, R46 ;  /* 0x0000002ed7d67221 */ /* 0x000fc80000010000 */
[----:B------:R-:W-:Y:S01]  /*279a0*/  FADD.FTZ R215, R214, R47 ;  /* 0x0000002fd6d77221 */ /* 0x000fe20000010000 */
[----:B0-----:R-:W-:Y:S02]  /*279b0*/  LOP3.LUT R211, R216, R213, RZ, 0xfc, !PT ;  /* 0x000000d5d8d37212 */ /* 0x001fe400078efcff */
[----:B------:R-:W-:Y:S01]  /*279c0*/  SEL R213, RZ, 0x1, !P1 ;  /* 0x00000001ffd57807 */ /* 0x000fe20004800000 */
[----:B------:R-:W-:-:S03]  /*279d0*/  FADD.FTZ R214, R215, R36 ;  /* 0x00000024d7d67221 */ /* 0x000fc60000010000 */
[----:B------:R-:W-:Y:S01]  /*279e0*/  LOP3.LUT R210, R212, R213, RZ, 0xfc, !PT ;  /* 0x000000d5d4d27212 */ /* 0x000fe200078efcff */
[----:B-1----:R-:W-:-:S04]  /*279f0*/  IMAD.WIDE.U32 R212, R223, 0x8, R218 ;  /* 0x00000008dfd47825 */ /* 0x002fc800078e00da */
[----:B------:R-:W-:Y:S01]  /*27a00*/  FADD.FTZ R215, R214, R37 ;  /* 0x00000025d6d77221 */ /* 0x000fe20000010000 */
[----:B------:R0:W-:Y:S03]  /*27a10*/  STG.E.64 desc[UR8][R212.64], R210 ;  /* 0x000000d2d4007986 */ /* 0x0001e6000c101b08 */
[----:B0-----:R-:W-:Y:S01]  /*27a20*/  FADD.FTZ R210, R215, R38 ;  /* 0x00000026d7d27221 */ /* 0x001fe20000010000 */
[----:B------:R-:W0:Y:S03]  /*27a30*/  S2R R212, SR_TID.X ;  /* 0x0000000000d47919 */ /* 0x000e260000002100 */
        /* <DEDUP_REMOVED lines=50> */
.L_x_20825:
        /* <DEDUP_REMOVED lines=104> */
.L_x_20839:
[----:B------:R-:W2:Y:S04]  /*283e0*/  LDL R229, [R1] ;  /* 0x0000000001e57983 */ /* 0x000ea80000100800 */
[----:B------:R-:W3:Y:S04]  /*283f0*/  LDL R227, [R1+0x4] ;  /* 0x0000040001e37983 */ /* 0x000ee80000100800 */
[----:B------:R-:W4:Y:S04]  /*28400*/  LDL R226, [R1+0x8] ;  /* 0x0000080001e27983 */ /* 0x000f280000100800 */
[----:B------:R-:W5:Y:S01]  /*28410*/  LDL R225, [R1+0xc] ;  /* 0x00000c0001e17983 */ /* 0x000f620000100800 */
[----:B------:R-:W-:Y:S01]  /*28420*/  FMUL.FTZ R210, R217, R217 ;  /* 0x000000d9d9d27220 */ /* 0x000fe20000410000 */
[----:B-1----:R-:W-:Y:S01]  /*28430*/  FADD.FTZ R214, R218, R221 ;  /* 0x000000dddad67221 */ /* 0x002fe20000010000 */
[----:B------:R-:W-:Y:S01]  /*28440*/  ISETP.NE.AND P2, PT, RZ, UR16, PT ;  /* 0x00000010ff007c0c */ /* 0x000fe2000bf45270 */
[----:B------:R-:W1:Y:S02]  /*28450*/  @!P1 LDC.64 R212, c[0x0][0x3c0] ;  /* 0x0000f000ffd49b82 */ /* 0x000e640000000a00 */
[----:B------:R-:W-:Y:S01]  /*28460*/  FFMA.FTZ R214, R214, R211, UR5 ;  /* 0x00000005d6d67e23 */ /* 0x000fe200080100d3 */
[----:B------:R-:W-:-:S05]  /*28470*/  FSEL R215, R210, RZ, P2 ;  /* 0x000000ffd2d77208 */ /* 0x000fca0001000000 */
[----:B------:R-:W0:Y:S01]  /*28480*/  @!P1 LDC.64 R210, c[0x0][0x3c8] ;  /* 0x0000f200ffd29b82 */ /* 0x000e220000000a00 */
[----:B------:R-:W-:-:S06]  /*28490*/  FADD.FTZ R214, R214, R215 ;  /* 0x000000d7d6d67221 */ /* 0x000fcc0000010000 */
[----:B------:R-:W0:Y:S01]  /*284a0*/  MUFU.RSQ R214, R214 ;  /* 0x000000d600d67308 */ /* 0x000e220000001400 */
[----:B-1----:R-:W-:-:S05]  /*284b0*/  @!P1 IMAD.WIDE R212, R224, 0x4, R212 ;  /* 0x00000004e0d49825 */ /* 0x002fca00078e02d4 */
[----:B------:R1:W-:Y:S01]  /*284c0*/  @!P1 STG.E desc[UR8][R212.64], R217 ;  /* 0x000000d9d4009986 */ /* 0x0003e2000c101908 */
[----:B0-----:R-:W-:-:S05]  /*284d0*/  @!P1 IMAD.WIDE R210, R224, 0x4, R210 ;  /* 0x00000004e0d29825 */ /* 0x001fca00078e02d2 */
[----:B------:R0:W-:Y:S01]  /*284e0*/  @!P1 STG.E desc[UR8][R210.64], R214 ;  /* 0x000000d6d2009986 */ /* 0x0001e2000c101908 */
[----:B-1----:R-:W1:Y:S01]  /*284f0*/  LDC.64 R212, c[0x0][0x428] ;  /* 0x00010a00ffd47b82 */ /* 0x002e620000000a00 */
[----:B0-----:R-:W-:-:S05]  /*28500*/  FSEL R210, R217, RZ, !P2 ;  /* 0x000000ffd9d27208 */ /* 0x001fca0005000000 */
[C---:B------:R-:W-:Y:S01]  /*28510*/  FADD.FTZ R215, -R210.reuse, R40 ;  /* 0x00000028d2d77221 */ /* 0x040fe20000010100 */
[C---:B------:R-:W-:Y:S01]  /*28520*/  FADD.FTZ R41, -R210.reuse, R41 ;  /* 0x00000029d2297221 */ /* 0x040fe20000010100 */
[C---:B------:R-:W-:Y:S01]  /*28530*/  FADD.FTZ R219, -R210.reuse, R42 ;  /* 0x0000002ad2db7221 */ /* 0x040fe20000010100 */
[----:B------:R-:W-:Y:S01]  /*28540*/  FADD.FTZ R47, -R210, R47 ;  /* 0x0000002fd22f7221 */ /* 0x000fe20000010100 */
[C---:B------:R-:W-:Y:S01]  /*28550*/  FMUL.FTZ R215, R214.reuse, R215 ;  /* 0x000000d7d6d77220 */ /* 0x040fe20000410000 */
[----:B------:R-:W-:Y:S01]  /*28560*/  FMUL.FTZ R216, R214, R41 ;  /* 0x00000029d6d87220 */ /* 0x000fe20000410000 */
[----:B------:R-:W-:Y:S01]  /*28570*/  FADD.FTZ R43, -R210, R43 ;  /* 0x0000002bd22b7221 */ /* 0x000fe20000010100 */
[----:B------:R-:W-:Y:S01]  /*28580*/  FMUL.FTZ R217, R214, R219 ;  /* 0x000000dbd6d97220 */ /* 0x000fe20000410000 */
[----:B------:R-:W-:Y:S01]  /*28590*/  FFMA.FTZ R40, R215, R176, R180 ;  /* 0x000000b0d7287223 */ /* 0x000fe200000100b4 */
[----:B------:R-:W-:Y:S01]  /*285a0*/  FFMA.FTZ R41, R216, R177, R181 ;  /* 0x000000b1d8297223 */ /* 0x000fe200000100b5 */
[----:B------:R-:W-:Y:S01]  /*285b0*/  FADD.FTZ R219, -R210, R46 ;  /* 0x0000002ed2db7221 */ /* 0x000fe20000010100 */
[C---:B------:R-:W-:Y:S01]  /*285c0*/  FMUL.FTZ R222, R214.reuse, R47 ;  /* 0x0000002fd6de7220 */ /* 0x040fe20000410000 */
[----:B------:R-:W-:Y:S01]  /*285d0*/  FMUL.FTZ R218, R214, R43 ;  /* 0x0000002bd6da7220 */ /* 0x000fe20000410000 */
[----:B------:R-:W0:Y:S01]  /*285e0*/  LDC.64 R46, c[0x0][0x430] ;  /* 0x00010c00ff2e7b82 */ /* 0x000e220000000a00 */
[C---:B------:R-:W-:Y:S01]  /*285f0*/  FADD.FTZ R211, -R210.reuse, R44 ;  /* 0x0000002cd2d37221 */ /* 0x040fe20000010100 */
[----:B------:R-:W-:Y:S01]  /*28600*/  FADD.FTZ R45, -R210, R45 ;  /* 0x0000002dd22d7221 */ /* 0x000fe20000010100 */
[----:B------:R-:W-:Y:S01]  /*28610*/  F2FP.F16.F32.PACK_AB R40, R41, R40 ;  /* 0x000000282928723e */ /* 0x000fe200000000ff */
[----:B------:R-:W-:Y:S01]  /*28620*/  FFMA.FTZ R41, R217, R178, R182 ;  /* 0x000000b2d9297223 */ /* 0x000fe200000100b6 */
[----:B------:R-:W-:Y:S01]  /*28630*/  FFMA.FTZ R42, R218, R179, R183 ;  /* 0x000000b3da2a7223 */ /* 0x000fe200000100b7 */
[C---:B------:R-:W-:Y:S01]  /*28640*/  FMUL.FTZ R211, R214.reuse, R211 ;  /* 0x000000d3d6d37220 */ /* 0x040fe20000410000 */
[C---:B------:R-:W-:Y:S01]  /*28650*/  FMUL.FTZ R220, R214.reuse, R45 ;  /* 0x0000002dd6dc7220 */ /* 0x040fe20000410000 */
[----:B------:R-:W-:Y:S01]  /*28660*/  FMUL.FTZ R219, R214, R219 ;  /* 0x000000dbd6db7220 */ /* 0x000fe20000410000 */
        /* <DEDUP_REMOVED lines=8> */
[----:B------:R-:W-:Y:S01]  /*286f0*/  F2FP.F16.F32.PACK_AB R42, R43, R42 ;  /* 0x0000002a2b2a723e */ /* 0x000fe200000000ff */
[----:B------:R-:W-:Y:S01]  /*28700*/  FFMA.FTZ R217, R217, R138, R62 ;  /* 0x0000008ad9d97223 */ /* 0x000fe2000001003e */
[----:B------:R-:W-:Y:S01]  /*28710*/  F2FP.F16.F32.PACK_AB R43, R45, R44 ;  /* 0x0000002c2d2b723e */ /* 0x000fe200000000ff */
[----:B-1----:R-:W-:-:S04]  /*28720*/  IMAD.WIDE.U32 R44, R208, 0x10, R212 ;  /* 0x00000010d02c7825 */ /* 0x002fc800078e00d4 */
[----:B------:R-:W-:Y:S01]  /*28730*/  FFMA.FTZ R211, R211, R132, R64 ;  /* 0x00000084d3d37223 */ /* 0x000fe20000010040 */
[----:B------:R-:W-:Y:S01]  /*28740*/  FFMA.FTZ R220, R220, R133, R65 ;  /* 0x00000085dcdc7223 */ /* 0x000fe20000010041 */
[----:B------:R-:W-:Y:S01]  /*28750*/  FFMA.FTZ R218, R218, R139, R63 ;  /* 0x0000008bdada7223 */ /* 0x000fe2000001003f */
[----:B------:R-:W-:Y:S01]  /*28760*/  FFMA.FTZ R216, R216, R137, R61 ;  /* 0x00000089d8d87223 */ /* 0x000fe2000001003d */
[----:B------:R1:W-:Y:S01]  /*28770*/  STG.E.128 desc[UR8][R44.64], R40 ;  /* 0x000000282c007986 */ /* 0x0003e2000c101d08 */
        /* <DEDUP_REMOVED lines=12> */
[----:B------:R-:W-:Y:S01]  /*28840*/  FMUL.FTZ R29, R214, R29 ;  /* 0x0000001dd61d7220 */ /* 0x000fe20000410000 */
[C---:B------:R-:W-:Y:S01]  /*28850*/  FADD.FTZ R22, -R210.reuse, R22 ;  /* 0x00000016d2167221 */ /* 0x040fe20000010100 */
[----:B------:R-:W-:Y:S01]  /*28860*/  FADD.FTZ R23, -R210, R23 ;  /* 0x00000017d2177221 */ /* 0x000fe20000010100 */
[C---:B------:R-:W-:Y:S01]  /*28870*/  FMUL.FTZ R30, R214.reuse, R30 ;  /* 0x0000001ed61e7220 */ /* 0x040fe20000410000 */
[----:B------:R-:W-:Y:S01]  /*28880*/  FMUL.FTZ R25, R214, R25 ;  /* 0x00000019d6197220 */ /* 0x000fe20000410000 */
[----:B-1----:R-:W-:Y:S01]  /*28890*/  F2FP.F16.F32.PACK_AB R43, R222, R219 ;  /* 0x000000dbde2b723e */ /* 0x002fe200000000ff */
[----:B0-----:R-:W-:Y:S01]  /*288a0*/  IMAD.WIDE.U32 R44, R208, 0x10, R46 ;  /* 0x00000010d02c7825 */ /* 0x001fe200078e002e */
[----:B------:R-:W-:-:S03]  /*288b0*/  F2FP.F16.F32.PACK_AB R42, R220, R211 ;  /* 0x000000d3dc2a723e */ /* 0x000fc600000000ff */
[----:B------:R-:W-:Y:S01]  /*288c0*/  FADD.FTZ R211, -R210, R36 ;  /* 0x00000024d2d37221 */ /* 0x000fe20000010100 */
[----:B------:R-:W-:Y:S01]  /*288d0*/  F2FP.F16.F32.PACK_AB R41, R218, R217 ;  /* 0x000000d9da29723e */ /* 0x000fe200000000ff */
[----:B------:R-:W-:Y:S01]  /*288e0*/  FMUL.FTZ R26, R214, R26 ;  /* 0x0000001ad61a7220 */ /* 0x000fe20000410000 */
[----:B------:R-:W-:Y:S01]  /*288f0*/  F2FP.F16.F32.PACK_AB R40, R216, R215 ;  /* 0x000000d7d828723e */ /* 0x000fe200000000ff */
[----:B------:R-:W-:Y:S01]  /*28900*/  FADD.FTZ R215, -R210, R38 ;  /* 0x00000026d2d77221 */ /* 0x000fe20000010100 */
[----:B------:R-:W-:Y:S01]  /*28910*/  FMUL.FTZ R27, R214, R27 ;  /* 0x0000001bd61b7220 */ /* 0x000fe20000410000 */
[C---:B------:R-:W-:Y:S01]  /*28920*/  FADD.FTZ R198, -R210.reuse, R198 ;  /* 0x000000c6d2c67221 */ /* 0x040fe20000010100 */
[C---:B------:R-:W-:Y:S01]  /*28930*/  FADD.FTZ R199, -R210.reuse, R199 ;  /* 0x000000c7d2c77221 */ /* 0x040fe20000010100 */
[----:B------:R0:W-:Y:S01]  /*28940*/  STG.E.128 desc[UR8][R44.64], R40 ;  /* 0x000000282c007986 */ /* 0x0001e2000c101d08 */
[----:B------:R-:W-:Y:S01]  /*28950*/  FADD.FTZ R196, -R210, R196 ;  /* 0x000000c4d2c47221 */ /* 0x000fe20000010100 */
[----:B------:R-:W-:Y:S01]  /*28960*/  FMUL.FTZ R198, R214, R198 ;  /* 0x000000c6d6c67220 */ /* 0x000fe20000410000 */
[C---:B------:R-:W-:Y:S01]  /*28970*/  FADD.FTZ R197, -R210.reuse, R197 ;  /* 0x000000c5d2c57221 */ /* 0x040fe20000010100 */
[----:B------:R-:W-:Y:S01]  /*28980*/  FADD.FTZ R203, -R210, R203 ;  /* 0x000000cbd2cb7221 */ /* 0x000fe20000010100 */
[----:B------:R-:W-:-:S02]  /*28990*/  FMUL.FTZ R196, R214, R196 ;  /* 0x000000c4d6c47220 */ /* 0x000fc40000410000 */
[C---:B------:R-:W-:Y:S01]  /*289a0*/  FMUL.FTZ R197, R214.reuse, R197 ;  /* 0x000000c5d6c57220 */ /* 0x040fe20000410000 */
[C---:B0-----:R-:W-:Y:S01]  /*289b0*/  FMUL.FTZ R40, R214.reuse, R211 ;  /* 0x000000d3d6287220 */ /* 0x041fe20000410000 */
[C---:B------:R-:W-:Y:S01]  /*289c0*/  FMUL.FTZ R41, R214.reuse, R37 ;  /* 0x00000025d6297220 */ /* 0x040fe20000410000 */
[C---:B------:R-:W-:Y:S01]  /*289d0*/  FMUL.FTZ R43, R214.reuse, R215 ;  /* 0x000000d7d62b7220 */ /* 0x040fe20000410000 */
[----:B------:R-:W-:Y:S01]  /*289e0*/  FMUL.FTZ R42, R214, R39 ;  /* 0x00000027d62a7220 */ /* 0x000fe20000410000 */
[----:B------:R-:W-:Y:S01]  /*289f0*/  FFMA.FTZ R36, R40, R168, R188 ;  /* 0x000000a828247223 */ /* 0x000fe200000100bc */
[----:B------:R-:W-:Y:S01]  /*28a00*/  FFMA.FTZ R37, R41, R169, R189 ;  /* 0x000000a929257223 */ /* 0x000fe200000100bd */
[----:B------:R-:W-:Y:S01]  /*28a10*/  FFMA.FTZ R38, R43, R170, R190 ;  /* 0x000000aa2b267223 */ /* 0x000fe200000100be */
[----:B------:R-:W-:Y:S01]  /*28a20*/  FFMA.FTZ R39, R42, R171, R191 ;  /* 0x000000ab2a277223 */ /* 0x000fe200000100bf */
[C---:B------:R-:W-:Y:S01]  /*28a30*/  FADD.FTZ R45, -R210.reuse, R34 ;  /* 0x00000022d22d7221 */ /* 0x040fe20000010100 */
[----:B------:R-:W-:Y:S01]  /*28a40*/  FADD.FTZ R211, -R210, R35 ;  /* 0x00000023d2d37221 */ /* 0x000fe20000010100 */
[----:B------:R-:W-:Y:S01]  /*28a50*/  F2FP.F16.F32.PACK_AB R36, R37, R36 ;  /* 0x000000242524723e */ /* 0x000fe200000000ff */
[----:B------:R-:W-:Y:S01]  /*28a60*/  FMUL.FTZ R34, R214, R33 ;  /* 0x00000021d6227220 */ /* 0x000fe20000410000 */
[----:B------:R-:W-:Y:S01]  /*28a70*/  F2FP.F16.F32.PACK_AB R37, R39, R38 ;  /* 0x000000262725723e */ /* 0x000fe200000000ff */
[----:B------:R-:W-:Y:S01]  /*28a80*/  FADD.FTZ R39, -R210, R32 ;  /* 0x00000020d2277221 */ /* 0x000fe20000010100 */
[C---:B------:R-:W-:Y:S01]  /*28a90*/  FMUL.FTZ R44, R214.reuse, R45 ;  /* 0x0000002dd62c7220 */ /* 0x040fe20000410000 */
[----:B------:R-:W-:Y:S01]  /*28aa0*/  FMUL.FTZ R45, R214, R211 ;  /* 0x000000d3d62d7220 */ /* 0x000fe20000410000 */
[----:B------:R-:W-:Y:S01]  /*28ab0*/  FFMA.FTZ R33, R34, R165, R193 ;  /* 0x000000a522217223 */ /* 0x000fe200000100c1 */
[----:B------:R-:W-:Y:S01]  /*28ac0*/  FMUL.FTZ R35, R214, R39 ;  /* 0x00000027d6237220 */ /* 0x000fe20000410000 */
[----:B------:R-:W-:Y:S01]  /*28ad0*/  FFMA.FTZ R39, R44, R166, R194 ;  /* 0x000000a62c277223 */ /* 0x000fe200000100c2 */
[----:B------:R-:W-:Y:S01]  /*28ae0*/  FFMA.FTZ R32, R45, R167, R195 ;  /* 0x000000a72d207223 */ /* 0x000fe200000100c3 */
[----:B------:R-:W-:Y:S01]  /*28af0*/  FFMA.FTZ R42, R42, R131, R71 ;  /* 0x000000832a2a7223 */ /* 0x000fe20000010047 */
[----:B------:R-:W-:Y:S01]  /*28b00*/  FFMA.FTZ R38, R35, R164, R192 ;  /* 0x000000a423267223 */ /* 0x000fe200000100c0 */
[----:B------:R-:W-:-:S02]  /*28b10*/  FFMA.FTZ R41, R41, R129, R69 ;  /* 0x0000008129297223 */ /* 0x000fc40000010045 */
[----:B------:R-:W-:Y:S02]  /*28b20*/  F2FP.F16.F32.PACK_AB R39, R32, R39 ;  /* 0x000000272027723e */ /* 0x000fe400000000ff */
[----:B------:R-:W-:Y:S01]  /*28b30*/  F2FP.F16.F32.PACK_AB R38, R33, R38 ;  /* 0x000000262126723e */ /* 0x000fe200000000ff */
[----:B------:R-:W-:-:S05]  /*28b40*/  IMAD.WIDE.U32 R32, R13, 0x10, R212 ;  /* 0x000000100d207825 */ /* 0x000fca00078e00d4 */
[----:B------:R0:W-:Y:S02]  /*28b50*/  STG.E.128 desc[UR8][R32.64], R36 ;  /* 0x0000002420007986 */ /* 0x0001e4000c101d08 */
[C---:B0-----:R-:W-:Y:S01]  /*28b60*/  FADD.FTZ R32, -R210.reuse, R20 ;  /* 0x00000014d2207221 */ /* 0x041fe20000010100 */
        /* <DEDUP_REMOVED lines=11> */
[----:B------:R-:W-:Y:S01]  /*28c20*/  FMUL.FTZ R40, R214, R31 ;  /* 0x0000001fd6287220 */ /* 0x000fe20000410000 */
[----:B------:R-:W-:Y:S01]  /*28c30*/  F2FP.F16.F32.PACK_AB R19, R20, R19 ;  /* 0x000000131413723e */ /* 0x000fe200000000ff */
[----:B------:R-:W-:Y:S01]  /*28c40*/  FMUL.FTZ R32, R214, R32 ;  /* 0x00000020d6207220 */ /* 0x000fe20000410000 */
[----:B------:R-:W-:Y:S01]  /*28c50*/  F2FP.F16.F32.PACK_AB R18, R21, R18 ;  /* 0x000000121512723e */ /* 0x000fe200000000ff */
[----:B------:R-:W-:Y:S01]  /*28c60*/  IMAD.WIDE.U32 R20, R13, 0x10, R46 ;  /* 0x000000100d147825 */ /* 0x000fe200078e002e */
[----:B------:R-:W-:-:S03]  /*28c70*/  F2FP.F16.F32.PACK_AB R17, R42, R17 ;  /* 0x000000112a11723e */ /* 0x000fc600000000ff */
[C---:B------:R-:W-:Y:S01]  /*28c80*/  FMUL.FTZ R13, R214.reuse, R22 ;  /* 0x00000016d60d7220 */ /* 0x040fe20000410000 */
[----:B------:R-:W-:Y:S01]  /*28c90*/  F2FP.F16.F32.PACK_AB R16, R41, R16 ;  /* 0x000000102910723e */ /* 0x000fe200000000ff */
[C---:B------:R-:W-:Y:S01]  /*28ca0*/  FMUL.FTZ R41, R214.reuse, R24 ;  /* 0x00000018d6297220 */ /* 0x040fe20000410000 */
[C---:B------:R-:W-:Y:S01]  /*28cb0*/  FMUL.FTZ R24, R214.reuse, R23 ;  /* 0x00000017d6187220 */ /* 0x040fe20000410000 */
[C---:B------:R-:W-:Y:S01]  /*28cc0*/  FMUL.FTZ R22, R214.reuse, R36 ;  /* 0x00000024d6167220 */ /* 0x040fe20000410000 */
[----:B------:R-:W-:Y:S01]  /*28cd0*/  FMUL.FTZ R23, R214, R37 ;  /* 0x00000025d6177220 */ /* 0x000fe20000410000 */
[----:B------:R0:W-:Y:S01]  /*28ce0*/  STG.E.128 desc[UR8][R20.64], R16 ;  /* 0x0000001014007986 */ /* 0x0001e2000c101d08 */
[----:B------:R-:W-:Y:S01]  /*28cf0*/  FFMA.FTZ R36, R26, R158, R238 ;  /* 0x0000009e1a247223 */ /* 0x000fe200000100ee */
[----:B------:R-:W-:Y:S01]  /*28d00*/  FFMA.FTZ R37, R27, R159, R239 ;  /* 0x0000009f1b257223 */ /* 0x000fe200000100ef */
[----:B------:R-:W-:Y:S01]  /*28d10*/  FMUL.FTZ R33, R214, R33 ;  /* 0x00000021d6217220 */ /* 0x000fe20000410000 */
[----:B------:R-:W-:Y:S01]  /*28d20*/  FFMA.FTZ R45, R26, R118, R82 ;  /* 0x000000761a2d7223 */ /* 0x000fe20000010052 */
[----:B------:R-:W-:Y:S01]  /*28d30*/  FADD.FTZ R34, -R210, R200 ;  /* 0x000000c8d2227221 */ /* 0x000fe20000010100 */
[----:B------:R-:W-:Y:S01]  /*28d40*/  FFMA.FTZ R26, R25, R117, R81 ;  /* 0x00000075191a7223 */ /* 0x000fe20000010051 */
[----:B------:R-:W-:Y:S01]  /*28d50*/  FFMA.FTZ R200, R27, R119, R83 ;  /* 0x000000771bc87223 */ /* 0x000fe20000010053 */
[----:B------:R-:W-:Y:S01]  /*28d60*/  FFMA.FTZ R27, R32, R152, R240 ;  /* 0x00000098201b7223 */ /* 0x000fe200000100f0 */
[C---:B------:R-:W-:Y:S01]  /*28d70*/  FMUL.FTZ R43, R214.reuse, R38 ;  /* 0x00000026d62b7220 */ /* 0x040fe20000410000 */
[----:B------:R-:W-:Y:S01]  /*28d80*/  FMUL.FTZ R44, R214, R39 ;  /* 0x00000027d62c7220 */ /* 0x000fe20000410000 */
[----:B------:R-:W-:Y:S01]  /*28d90*/  FADD.FTZ R35, -R210, R201 ;  /* 0x000000c9d2237221 */ /* 0x000fe20000010100 */
[C---:B------:R-:W-:Y:S01]  /*28da0*/  FMUL.FTZ R31, R214.reuse, R199 ;  /* 0x000000c7d61f7220 */ /* 0x040fe20000410000 */
[----:B------:R-:W-:Y:S01]  /*28db0*/  FMUL.FTZ R34, R214, R34 ;  /* 0x00000022d6227220 */ /* 0x000fe20000410000 */
[----:B------:R-:W-:Y:S01]  /*28dc0*/  FADD.FTZ R42, -R210, R202 ;  /* 0x000000cad22a7221 */ /* 0x000fe20000010100 */
[----:B------:R-:W-:Y:S01]  /*28dd0*/  FMUL.FTZ R35, R214, R35 ;  /* 0x00000023d6237220 */ /* 0x000fe20000410000 */
[----:B------:R-:W-:Y:S01]  /*28de0*/  FFMA.FTZ R32, R32, R112, R84 ;  /* 0x0000007020207223 */ /* 0x000fe20000010054 */
[----:B------:R-:W-:-:S04]  /*28df0*/  IMAD.WIDE.U32 R38, R14, 0x10, R46 ;  /* 0x000000100e267825 */ /* 0x000fc800078e002e */
[----:B0-----:R-:W-:Y:S01]  /*28e00*/  FFMA.FTZ R16, R28, R160, R232 ;  /* 0x000000a01c107223 */ /* 0x001fe200000100e8 */
        /* <DEDUP_REMOVED lines=9> */
[----:B------:R-:W-:Y:S01]  /*28ea0*/  F2FP.F16.F32.PACK_AB R18, R21, R20 ;  /* 0x000000141512723e */ /* 0x000fe200000000ff */
[----:B------:R-:W-:Y:S01]  /*28eb0*/  IMAD.WIDE.U32 R20, R14, 0x10, R212 ;  /* 0x000000100e147825 */ /* 0x000fe200078e00d4 */
[----:B------:R-:W-:-:S03]  /*28ec0*/  F2FP.F16.F32.PACK_AB R19, R37, R36 ;  /* 0x000000242513723e */ /* 0x000fc600000000ff */
[----:B------:R-:W-:Y:S01]  /*28ed0*/  FFMA.FTZ R29, R29, R121, R77 ;  /* 0x000000791d1d7223 */ /* 0x000fe2000001004d */
[----:B------:R-:W-:Y:S01]  /*28ee0*/  FFMA.FTZ R30, R30, R122, R78 ;  /* 0x0000007a1e1e7223 */ /* 0x000fe2000001004e */
[----:B------:R-:W-:Y:S01]  /*28ef0*/  FFMA.FTZ R41, R41, R116, R80 ;  /* 0x0000007429297223 */ /* 0x000fe20000010050 */
[C---:B------:R-:W-:Y:S01]  /*28f00*/  FFMA.FTZ R40, R33.reuse, R153, R241 ;  /* 0x0000009921287223 */ /* 0x040fe200000100f1 */
[----:B------:R0:W-:Y:S01]  /*28f10*/  STG.E.128 desc[UR8][R20.64], R16 ;  /* 0x0000001014007986 */ /* 0x0001e2000c101d08 */
[----:B------:R-:W-:Y:S01]  /*28f20*/  FFMA.FTZ R33, R33, R113, R85 ;  /* 0x0000007121217223 */ /* 0x000fe20000010055 */
[C---:B------:R-:W-:Y:S01]  /*28f30*/  FMUL.FTZ R42, R214.reuse, R42 ;  /* 0x0000002ad62a7220 */ /* 0x040fe20000410000 */
[----:B------:R-:W-:Y:S01]  /*28f40*/  FMUL.FTZ R214, R214, R203 ;  /* 0x000000cbd6d67220 */ /* 0x000fe20000410000 */
[----:B------:R-:W-:-:S04]  /*28f50*/  IMAD.WIDE.U32 R36, R15, 0x10, R212 ;  /* 0x000000100f247825 */ /* 0x000fc800078e00d4 */
[----:B------:R-:W-:-:S04]  /*28f60*/  IMAD.WIDE.U32 R14, R15, 0x10, R46 ;  /* 0x000000100f0e7825 */ /* 0x000fc800078e002e */
[----:B------:R-:W-:-:S04]  /*28f70*/  IMAD.WIDE.U32 R212, R223, 0x10, R212 ;  /* 0x00000010dfd47825 */ /* 0x000fc800078e00d4 */
[----:B------:R-:W-:Y:S01]  /*28f80*/  IMAD.WIDE.U32 R46, R223, 0x10, R46 ;  /* 0x00000010df2e7825 */ /* 0x000fe200078e002e */
[----:B0-----:R-:W-:-:S03]  /*28f90*/  F2FP.F16.F32.PACK_AB R18, R26, R41 ;  /* 0x000000291a12723e */ /* 0x001fc600000000ff */
        /* <DEDUP_REMOVED lines=14> */
[C---:B------:R-:W-:Y:S01]  /*29080*/  FFMA.FTZ R22, R24.reuse, R155, R243 ;  /* 0x0000009b18167223 */ /* 0x040fe200000100f3 */
[----:B------:R-:W-:Y:S01]  /*29090*/  FFMA.FTZ R24, R24, R115, R87 ;  /* 0x0000007318187223 */ /* 0x000fe20000010057 */
[----:B------:R-:W-:Y:S01]  /*290a0*/  FFMA.FTZ R43, R43, R110, R90 ;  /* 0x0000006e2b2b7223 */ /* 0x000fe2000001005a */
[----:B--2---:R-:W-:Y:S01]  /*290b0*/  FFMA.FTZ R40, R34, R140, R229 ;  /* 0x0000008c22287223 */ /* 0x004fe200000100e5 */
[----:B------:R-:W-:Y:S01]  /*290c0*/  F2FP.F16.F32.PACK_AB R29, R30, R29 ;  /* 0x0000001d1e1d723e */ /* 0x000fe200000000ff */
[----:B------:R-:W-:Y:S01]  /*290d0*/  FFMA.FTZ R44, R44, R111, R91 ;  /* 0x0000006f2c2c7223 */ /* 0x000fe2000001005b */
[----:B------:R-:W-:Y:S01]  /*290e0*/  F2FP.F16.F32.PACK_AB R21, R22, R21 ;  /* 0x000000151615723e */ /* 0x000fe200000000ff */
[----:B---3--:R-:W-:Y:S01]  /*290f0*/  FFMA.FTZ R41, R35, R141, R227 ;  /* 0x0000008d23297223 */ /* 0x008fe200000100e3 */
[----:B------:R-:W-:Y:S01]  /*29100*/  F2FP.F16.F32.PACK_AB R22, R28, R25 ;  /* 0x000000191c16723e */ /* 0x000fe200000000ff */
[----:B------:R-:W-:Y:S01]  /*29110*/  FFMA.FTZ R25, R13, R114, R86 ;  /* 0x000000720d197223 */ /* 0x000fe20000010056 */
[----:B------:R-:W-:Y:S01]  /*29120*/  FFMA.FTZ R28, R196, R144, R248 ;  /* 0x00000090c41c7223 */ /* 0x000fe200000100f8 */
[----:B------:R-:W-:Y:S01]  /*29130*/  FFMA.FTZ R13, R197, R145, R249 ;  /* 0x00000091c50d7223 */ /* 0x000fe200000100f9 */
[----:B------:R-:W-:Y:S01]  /*29140*/  F2FP.F16.F32.PACK_AB R30, R41, R40 ;  /* 0x00000028291e723e */ /* 0x000fe200000000ff */
[----:B------:R-:W-:Y:S01]  /*29150*/  FFMA.FTZ R34, R34, R100, R96 ;  /* 0x0000006422227223 */ /* 0x000fe20000010060 */
[----:B------:R-:W0:Y:S01]  /*29160*/  LDC.64 R40, c[0x0][0x380] ;  /* 0x0000e000ff287b82 */ /* 0x000e220000000a00 */
[----:B------:R-:W-:Y:S01]  /*29170*/  F2FP.F16.F32.PACK_AB R25, R24, R25 ;  /* 0x000000191819723e */ /* 0x000fe200000000ff */
[----:B------:R-:W-:Y:S01]  /*29180*/  FFMA.FTZ R197, R197, R105, R93 ;  /* 0x00000069c5c57223 */ /* 0x000fe2000001005d */
[----:B------:R-:W-:Y:S01]  /*29190*/  F2FP.F16.F32.PACK_AB R24, R33, R32 ;  /* 0x000000202118723e */ /* 0x000fe200000000ff */
[----:B------:R-:W-:Y:S01]  /*291a0*/  FFMA.FTZ R32, R196, R104, R92 ;  /* 0x00000068c4207223 */ /* 0x000fe2000001005c */
[----:B------:R-:W-:Y:S01]  /*291b0*/  F2FP.F16.F32.PACK_AB R27, R44, R43 ;  /* 0x0000002b2c1b723e */ /* 0x000fe200000000ff */
[----:B----4-:R-:W-:Y:S01]  /*291c0*/  FFMA.FTZ R43, R42, R142, R226 ;  /* 0x0000008e2a2b7223 */ /* 0x010fe200000100e2 */
[----:B------:R-:W-:Y:S01]  /*291d0*/  F2FP.F16.F32.PACK_AB R19, R200, R45 ;  /* 0x0000002dc813723e */ /* 0x000fe200000000ff */
[----:B------:R-:W-:Y:S01]  /*291e0*/  FFMA.FTZ R44, R42, R102, R98 ;  /* 0x000000662a2c7223 */ /* 0x000fe20000010062 */
[----:B------:R-:W-:Y:S01]  /*291f0*/  F2FP.F16.F32.PACK_AB R28, R13, R28 ;  /* 0x0000001c0d1c723e */ /* 0x000fe200000000ff */
[----:B-----5:R-:W-:Y:S01]  /*29200*/  FFMA.FTZ R196, R214, R143, R225 ;  /* 0x0000008fd6c47223 */ /* 0x020fe200000100e1 */
[----:B------:R-:W-:Y:S01]  /*29210*/  FFMA.FTZ R33, R198, R106, R94 ;  /* 0x0000006ac6217223 */ /* 0x000fe2000001005e */
[----:B------:R-:W-:Y:S01]  /*29220*/  FFMA.FTZ R45, R214, R103, R99 ;  /* 0x00000067d62d7223 */ /* 0x000fe20000010063 */
[----:B------:R-:W-:Y:S01]  /*29230*/  FFMA.FTZ R13, R35, R101, R97 ;  /* 0x00000065230d7223 */ /* 0x000fe20000010061 */
[----:B------:R-:W-:Y:S01]  /*29240*/  FFMA.FTZ R42, R31, R107, R95 ;  /* 0x0000006b1f2a7223 */ /* 0x000fe2000001005f */
        /* <DEDUP_REMOVED lines=10> */
[----:B------:R-:W-:-:S03]  /*292f0*/  ISETP.GE.AND P1, PT, R224, R41, PT ;  /* 0x00000029e000720c */ /* 0x000fc60003f26270 */
[----:B------:R1:W-:Y:S10]  /*29300*/  STG.E.128 desc[UR8][R46.64], R32 ;  /* 0x000000202e007986 */ /* 0x0003f4000c101d08 */
[----:B------:R-:W-:Y:S05]  /*29310*/  @!P1 BRA `(.L_x_20827) ;  /* 0xfffffd8000a09947 */ /* 0x000fea000383ffff */
[----:B------:R-:W-:Y:S05]  /*29320*/  BSYNC B0 ;  /* 0x0000000000007941 */ /* 0x000fea0003800000 */
.L_x_20210:
[----:B------:R-:W-:Y:S05]  /*29330*/  EXIT ;  /* 0x000000000000794d */ /* 0x000fea0003800000 */
.L_x_20826:
[----:B0-----:R-:W-:Y:S01]  /*29340*/  HFMA2 R212, -RZ, RZ, 0, 5.9604644775390625e-08 ;  /* 0x00000001ffd47431 */ /* 0x001fe200000001ff */
[----:B------:R-:W-:Y:S01]  /*29350*/  BSSY B1, `(.L_x_20828) ;  /* 0x0000007000017945 */ /* 0x000fe20003800000 */
[----:B------:R-:W-:Y:S01]  /*29360*/  IMAD.MOV.U32 R225, RZ, RZ, R218 ;  /* 0x000000ffffe17224 */ /* 0x000fe200078e00da */
[----:B------:R-:W-:Y:S01]  /*29370*/  MOV R214, 0xffffffff ;  /* 0xffffffff00d67802 */ /* 0x000fe20000000f00 */
[----:B------:R-:W-:-:S07]  /*29380*/  IMAD.MOV.U32 R213, RZ, RZ, 0x1f ;  /* 0x0000001fffd57424 */ /* 0x000fce00078e00ff */
[----:B------:R-:W-:Y:S05]  /*29390*/  WARPSYNC.COLLECTIVE R214, `(.L_x_20829) ;  /* 0x00000000d6087348 */ /* 0x000fea0003c00000 */
[----:B------:R0:W1:Y:S02]  /*293a0*/  SHFL.BFLY P2, R221, R225, R212, R213 ;  /* 0x0c0000d4e1dd7389 */ /* 0x00006400000400d5 */
[----:B01----:R-:W-:Y:S05]  /*293b0*/  ENDCOLLECTIVE ;  /* 0x000000000000791b */ /* 0x003fea0003800000 */
.L_x_20829:
[----:B------:R-:W-:Y:S05]  /*293c0*/  BSYNC B1 ;  /* 0x0000000000017941 */ /* 0x000fea0003800000 */
.L_x_20828:
        /* <DEDUP_REMOVED lines=9> */
.L_x_20830:
[----:B------:R-:W-:Y:S01]  /*29460*/  HFMA2 R212, -RZ, RZ, 0, 2.384185791015625e-07 ;  /* 0x00000004ffd47431 */ /* 0x000fe200000001ff */
[----:B------:R-:W-:-:S05]  /*29470*/  MOV R210, R221 ;  /* 0x000000dd00d27202 */ /* 0x000fca0000000f00 */
[----:B------:R-:W-:-:S04]  /*29480*/  FADD.FTZ R216, R215, R210 ;  /* 0x000000d2d7d87221 */ /* 0x000fc80000010000 */
[----:B------:R-:W-:-:S07]  /*29490*/  IMAD.MOV.U32 R225, RZ, RZ, R216 ;  /* 0x000000ffffe17224 */ /* 0x000fce00078e00d8 */
[----:B------:R-:W-:Y:S05]  /*294a0*/  WARPSYNC.COLLECTIVE R214, `(.L_x_20831) ;  /* 0x00000000d6087348 */ /* 0x000fea0003c00000 */
[----:B------:R0:W1:Y:S02]  /*294b0*/  SHFL.BFLY P2, R221, R225, R212, R213 ;  /* 0x0c0000d4e1dd7389 */ /* 0x00006400000400d5 */
[----:B01----:R-:W-:Y:S05]  /*294c0*/  ENDCOLLECTIVE ;  /* 0x000000000000791b */ /* 0x003fea0003800000 */
.L_x_20831:
        /* <DEDUP_REMOVED lines=8> */
.L_x_20832:
[----:B------:R-:W-:Y:S01]  /*29550*/  HFMA2 R212, -RZ, RZ, 0, 9.5367431640625e-07 ;  /* 0x00000010ffd47431 */ /* 0x000fe200000001ff */
[----:B------:R-:W-:-:S05]  /*29560*/  MOV R210, R221 ;  /* 0x000000dd00d27202 */ /* 0x000fca0000000f00 */
[----:B------:R-:W-:-:S04]  /*29570*/  FADD.FTZ R220, R219, R210 ;  /* 0x000000d2dbdc7221 */ /* 0x000fc80000010000 */
[----:B------:R-:W-:-:S07]  /*29580*/  IMAD.MOV.U32 R225, RZ, RZ, R220 ;  /* 0x000000ffffe17224 */ /* 0x000fce00078e00dc */
[----:B------:R-:W-:Y:S05]  /*29590*/  WARPSYNC.COLLECTIVE R214, `(.L_x_20833) ;  /* 0x00000000d6087348 */ /* 0x000fea0003c00000 */
[----:B------:R0:W1:Y:S02]  /*295a0*/  SHFL.BFLY P2, R221, R225, R212, R213 ;  /* 0x0c0000d4e1dd7389 */ /* 0x00006400000400d5 */
[----:B01----:R-:W-:Y:S05]  /*295b0*/  ENDCOLLECTIVE ;  /* 0x000000000000791b */ /* 0x003fea0003800000 */
.L_x_20833:
        /* <DEDUP_REMOVED lines=84> */
[----:B------:R-:W-:-:S04]  /*29b00*/  HFMA2 R213, -RZ, RZ, 0, 1.847743988037109375e-06 ;  /* 0x0000001fffd57431 */ /* 0x000fc800000001ff */
[----:B------:R-:W-:-:S07]  /*29b10*/  MOV R225, R210 ;  /* 0x000000d200e17202 */ /* 0x000fce0000000f00 */
[----:B------:R-:W-:Y:S05]  /*29b20*/  WARPSYNC.COLLECTIVE R214, `(.L_x_20834) ;  /* 0x00000000d6087348 */ /* 0x000fea0003c00000 */
[----:B------:R0:W1:Y:S02]  /*29b30*/  SHFL.BFLY P2, R221, R225, R212, R213 ;  /* 0x0c0000d4e1dd7389 */ /* 0x00006400000400d5 */
[----:B01----:R-:W-:Y:S05]  /*29b40*/  ENDCOLLECTIVE ;  /* 0x000000000000791b */ /* 0x003fea0003800000 */
.L_x_20834:
[----:B------:R-:W-:Y:S02]  /*29b50*/  IMAD.MOV.U32 R212, RZ, RZ, 0x2 ;  /* 0x00000002ffd47424 */ /* 0x000fe400078e00ff */
[----:B------:R-:W-:-:S04]  /*29b60*/  IMAD.MOV.U32 R215, RZ, RZ, R221 ;  /* 0x000000ffffd77224 */ /* 0x000fc800078e00dd */
[----:B------:R-:W-:-:S05]  /*29b70*/  FADD.FTZ R215, R210, R215 ;  /* 0x000000d7d2d77221 */ /* 0x000fca0000010000 */
[----:B------:R-:W-:-:S07]  /*29b80*/  MOV R225, R215 ;  /* 0x000000d700e17202 */ /* 0x000fce0000000f00 */
[----:B------:R-:W-:Y:S05]  /*29b90*/  WARPSYNC.COLLECTIVE R214, `(.L_x_20835) ;  /* 0x00000000d6087348 */ /* 0x000fea0003c00000 */
[----:B------:R0:W1:Y:S02]  /*29ba0*/  SHFL.BFLY P2, R221, R225, R212, R213 ;  /* 0x0c0000d4e1dd7389 */ /* 0x00006400000400d5 */
[----:B01----:R-:W-:Y:S05]  /*29bb0*/  ENDCOLLECTIVE ;  /* 0x000000000000791b */ /* 0x003fea0003800000 */
.L_x_20835:
[----:B------:R-:W-:Y:S01]  /*29bc0*/  HFMA2 R212, -RZ, RZ, 0, 2.384185791015625e-07 ;  /* 0x00000004ffd47431 */ /* 0x000fe200000001ff */
[----:B------:R-:W-:-:S05]  /*29bd0*/  MOV R216, R221 ;  /* 0x000000dd00d87202 */ /* 0x000fca0000000f00 */
[----:B------:R-:W-:-:S04]  /*29be0*/  FADD.FTZ R216, R215, R216 ;  /* 0x000000d8d7d87221 */ /* 0x000fc80000010000 */
[----:B------:R-:W-:-:S07]  /*29bf0*/  IMAD.MOV.U32 R225, RZ, RZ, R216 ;  /* 0x000000ffffe17224 */ /* 0x000fce00078e00d8 */
[----:B------:R-:W-:Y:S05]  /*29c00*/  WARPSYNC.COLLECTIVE R214, `(.L_x_20836) ;  /* 0x00000000d6087348 */ /* 0x000fea0003c00000 */
[----:B------:R0:W1:Y:S02]  /*29c10*/  SHFL.BFLY P2, R221, R225, R212, R213 ;  /* 0x0c0000d4e1dd7389 */ /* 0x00006400000400d5 */
[----:B01----:R-:W-:Y:S05]  /*29c20*/  ENDCOLLECTIVE ;  /* 0x000000000000791b */ /* 0x003fea0003800000 */
.L_x_20836:
[----:B------:R-:W-:Y:S02]  /*29c30*/  IMAD.MOV.U32 R212, RZ, RZ, 0x8 ;  /* 0x00000008ffd47424 */ /* 0x000fe400078e00ff */
[----:B------:R-:W-:-:S04]  /*29c40*/  IMAD.MOV.U32 R219, RZ, RZ, R221 ;  /* 0x000000ffffdb7224 */ /* 0x000fc800078e00dd */
[----:B------:R-:W-:-:S05]  /*29c50*/  FADD.FTZ R219, R216, R219 ;  /* 0x000000dbd8db7221 */ /* 0x000fca0000010000 */
[----:B------:R-:W-:-:S07]  /*29c60*/  MOV R225, R219 ;  /* 0x000000db00e17202 */ /* 0x000fce0000000f00 */
[----:B------:R-:W-:Y:S05]  /*29c70*/  WARPSYNC.COLLECTIVE R214, `(.L_x_20837) ;  /* 0x00000000d6087348 */ /* 0x000fea0003c00000 */
[----:B------:R0:W1:Y:S02]  /*29c80*/  SHFL.BFLY P2, R221, R225, R212, R213 ;  /* 0x0c0000d4e1dd7389 */ /* 0x00006400000400d5 */
[----:B01----:R-:W-:Y:S05]  /*29c90*/  ENDCOLLECTIVE ;  /* 0x000000000000791b */ /* 0x003fea0003800000 */
.L_x_20837:
[----:B------:R-:W-:Y:S01]  /*29ca0*/  HFMA2 R212, -RZ, RZ, 0, 9.5367431640625e-07 ;  /* 0x00000010ffd47431 */ /* 0x000fe200000001ff */
[----:B------:R-:W-:-:S05]  /*29cb0*/  MOV R218, R221 ;  /* 0x000000dd00da7202 */ /* 0x000fca0000000f00 */
[----:B------:R-:W-:-:S04]  /*29cc0*/  FADD.FTZ R218, R219, R218 ;  /* 0x000000dadbda7221 */ /* 0x000fc80000010000 */
[----:B------:R-:W-:-:S07]  /*29cd0*/  IMAD.MOV.U32 R225, RZ, RZ, R218 ;  /* 0x000000ffffe17224 */ /* 0x000fce00078e00da */
[----:B------:R-:W-:Y:S05]  /*29ce0*/  WARPSYNC.COLLECTIVE R214, `(.L_x_20838) ;  /* 0x00000000d6087348 */ /* 0x000fea0003c00000 */
[----:B------:R0:W1:Y:S02]  /*29cf0*/  SHFL.BFLY P2, R221, R225, R212, R213 ;  /* 0x0c0000d4e1dd7389 */ /* 0x00006400000400d5 */
[----:B01----:R-:W-:Y:S05]  /*29d00*/  ENDCOLLECTIVE ;  /* 0x000000000000791b */ /* 0x003fea0003800000 */
.L_x_20838:
[----:B------:R-:W-:Y:S05]  /*29d10*/  BRA `(.L_x_20839) ;  /* 0xffffffe400b07947 */ /* 0x000fea000383ffff */
.L_x_20840:
        /* <DEDUP_REMOVED lines=14> */
.L_x_28013:


//--------------------- .text._ZN10layer_norm31ln_parallel_residual_fwd_kernelINS_13Kernel_traitsIf6__halffS2_fjLj1280ELj1ELj4ELj1ELj16ENS_18Kernel_traits_baseILj1280EfS2_fS2_fjLj128EEEEELb1ELb1ELb0EEEvNS_9FwdParamsE --------------------------
	.section	.text._ZN10layer_norm31ln_parallel_residual_fwd_kernelINS_13Kernel_traitsIf6__halffS2_fjLj1280ELj1ELj4ELj1ELj16ENS_18Kernel_traits_baseILj1280EfS2_fS2_fjLj128EEEEELb1ELb1ELb0EEEvNS_9FwdParamsE,"ax",@progbits
	.align	128
        .global         _ZN10layer_norm31ln_parallel_residual_fwd_kernelINS_13Kernel_traitsIf6__halffS2_fjLj1280ELj1ELj4ELj1ELj16ENS_18Kernel_traits_baseILj1280EfS2_fS2_fjLj128EEEEELb1ELb1ELb0EEEvNS_9FwdParamsE
        .type           _ZN10layer_norm31ln_parallel_residual_fwd_kernelINS_13Kernel_traitsIf6__halffS2_fjLj1280ELj1ELj4ELj1ELj16ENS_18Kernel_traits_baseILj1280EfS2_fS2_fjLj128EEEEELb1ELb1ELb0EEEvNS_9FwdParamsE,@function
        .size           _ZN10layer_norm31ln_parallel_residual_fwd_kernelINS_13Kernel_traitsIf6__halffS2_fjLj1280ELj1ELj4ELj1ELj16ENS_18Kernel_traits_baseILj1280EfS2_fS2_fjLj128EEEEELb1ELb1ELb0EEEvNS_9FwdParamsE,(.L_x_28014 - _ZN10layer_norm31ln_parallel_residual_fwd_kernelINS_13Kernel_traitsIf6__halffS2_fjLj1280ELj1ELj4ELj1ELj16ENS_18Kernel_traits_baseILj1280EfS2_fS2_fjLj128EEEEELb1ELb1ELb0EEEvNS_9FwdParamsE)
        .other          _ZN10layer_norm31ln_parallel_residual_fwd_kernelINS_13Kernel_traitsIf6__halffS2_fjLj1280ELj1ELj4ELj1ELj16ENS_18Kernel_traits_baseILj1280EfS2_fS2_fjLj128EEEEELb1ELb1ELb0EEEvNS_9FwdParamsE,@"STO_CUDA_ENTRY STV_DEFAULT"
_ZN10layer_norm31ln_parallel_residual_fwd_kernelINS_13Kernel_traitsIf6__halffS2_fjLj1280ELj1ELj4ELj1ELj16ENS_18Kernel_traits_baseILj1280EfS2_fS2_fjLj128EEEEELb1ELb1ELb0EEEvNS_9FwdParamsE:
.text._ZN10layer_norm31ln_parallel_residual_fwd_kernelINS_13Kernel_traitsIf6__halffS2_fjLj1280ELj1ELj4ELj1ELj16ENS_18Kernel_traits_baseILj1280EfS2_fS2_fjLj128EEEEELb1ELb1ELb0EEEvNS_9FwdParamsE:
        /* <DEDUP_REMOVED lines=33> */
[----:B------:R-:W-:Y:S02]  /*0210*/  LOP3.LUT R7, R89, 0x1f, RZ, 0x3c, !PT ;  /* 0x0000001f59077812 */ /* 0x000fe400078e3cff */
        /* <DEDUP_REMOVED lines=76> */
.L_x_20842:
        /* <DEDUP_REMOVED lines=51> */
.L_x_20843:
[----:B------:R-:W-:Y:S05]  /*0a10*/  BSYNC.RECONVERGENT B0 ;  /* 0x0000000000007941 */ /* 0x000fea0003800200 */
.L_x_20841:
        /* <DEDUP_REMOVED lines=71> */
.L_x_21479:
        /* <DEDUP_REMOVED lines=41> */
.L_x_20849:
        /* <DEDUP_REMOVED lines=13> */
.L_x_20851:
[----:B------:R-:W-:Y:S05]  /*11f0*/  BSYNC.RECONVERGENT B2 ;  /* 0x0000000000027941 */ /* 0x000fea0003800200 */
.L_x_20850:
        /* <DEDUP_REMOVED lines=56> */
[----:B------:R-:W-:-:S05]  /*1580*/  IMAD.MOV.U32 R102, RZ, RZ, RZ ;  /* 0x000000ffff667224 */ /* 0x000fca00078e00ff */
[----:B------:R-:W-:Y:S01]  /*1590*/  LOP3.LUT R151, R100, UR16, R141, 0x96, !PT ;  /* 0x0000001064977c12 */ /* 0x000fe2000f8e968d */
[----:B------:R-:W-:-:S07]  /*15a0*/  IMAD.MOV.U32 R100, RZ, RZ, R148 ;  /* 0x000000ffff647224 */ /* 0x000fce00078e0094 */
.L_x_20848:
[----:B------:R-:W-:Y:S05]  /*15b0*/  BSYNC.RECONVERGENT B1 ;  /* 0x0000000000017941 */ /* 0x000fea0003800200 */
.L_x_20847:
[----:B------:R-:W0:Y:S01]  /*15c0*/  LDC R141, c[0x0][0x404] ;  /* 0x00010100ff8d7b82 */ /* 0x000e220000000800 */
[----:B------:R-:W-:Y:S01]  /*15d0*/  HFMA2 R143, -RZ, RZ, 0.1171875, 0 ;  /* 0x2f800000ff8f7431 */ /* 0x000fe200000001ff */
[----:B------:R-:W-:Y:S01]  /*15e0*/  I2FP.F32.U32 R100, R100 ;  /* 0x0000006400647245 */ /* 0x000fe20000201000 */
[----:B------:R-:W-:Y:S01]  /*15f0*/  BSSY.RECONVERGENT B1, `(.L_x_20852) ;  /* 0x000005c000017945 */ /* 0x000fe20003800200 */
[----:B------:R-:W-:Y:S01]  /*1600*/  ISETP.NE.AND P2, PT, R102, 0x1, PT ;  /* 0x000000016600780c */ /* 0x000fe20003f45270 */
[----:B-----5:R-:W-:Y:S01]  /*1610*/  HADD2.F32 R142, -RZ, R104.H0_H0 ;  /* 0x20000068ff8e7230 */ /* 0x020fe20000004100 */
[----:B------:R-:W-:Y:S01]  /*1620*/  LOP3.LUT R157, R157, 0xffffffef, RZ, 0xc0, !PT ;  /* 0xffffffef9d9d7812 */ /* 0x000fe200078ec0ff */
[----:B------:R-:W-:Y:S02]  /*1630*/  IMAD.MOV.U32 R103, RZ, RZ, 0x2 ;  /* 0x00000002ff677424 */ /* 0x000fe400078e00ff */
[----:B------:R-:W-:Y:S02]  /*1640*/  IMAD.MOV.U32 R101, RZ, RZ, R150 ;  /* 0x000000ffff657224 */ /* 0x000fe400078e0096 */
[----:B------:R-:W-:-:S05]  /*1650*/  FFMA.FTZ R100, R100, R143, 1.1641532182693481445e-10 ;  /* 0x2f00000064647423 */ /* 0x000fca000001008f */
        /* <DEDUP_REMOVED lines=11> */
.L_x_20854:
        /* <DEDUP_REMOVED lines=13> */
.L_x_20856:
[----:B------:R-:W-:Y:S05]  /*17e0*/  BSYNC.RECONVERGENT B2 ;  /* 0x0000000000027941 */ /* 0x000fea0003800200 */
.L_x_20855:
        /* <DEDUP_REMOVED lines=60> */
.L_x_20853:
[----:B------:R-:W-:Y:S05]  /*1bb0*/  BSYNC.RECONVERGENT B1 ;  /* 0x0000000000017941 */ /* 0x000fea0003800200 */
.L_x_20852:
        /* <DEDUP_REMOVED lines=19> */
.L_x_20859:
        /* <DEDUP_REMOVED lines=13> */
.L_x_20861:
[----:B------:R-:W-:Y:S05]  /*1dc0*/  BSYNC.RECONVERGENT B2 ;  /* 0x0000000000027941 */ /* 0x000fea0003800200 */
.L_x_20860:
        /* <DEDUP_REMOVED lines=60> */
.L_x_20858:
[----:B------:R-:W-:Y:S05]  /*2190*/  BSYNC.RECONVERGENT B1 ;  /* 0x0000000000017941 */ /* 0x000fea0003800200 */
.L_x_20857:
        /* <DEDUP_REMOVED lines=19> */
.L_x_20864:
        /* <DEDUP_REMOVED lines=13> */
.L_x_20866:
[----:B------:R-:W-:Y:S05]  /*23a0*/  BSYNC.RECONVERGENT B2 ;  /* 0x0000000000027941 */ /* 0x000fea0003800200 */
.L_x_20865:
        /* <DEDUP_REMOVED lines=60> */
.L_x_20863:
[----:B------:R-:W-:Y:S05]  /*2770*/  BSYNC.RECONVERGENT B1 ;  /* 0x0000000000017941 */ /* 0x000fea0003800200 */
.L_x_20862:
        /* <DEDUP_REMOVED lines=19> */
.L_x_20869:
        /* <DEDUP_REMOVED lines=13> */
.L_x_20871:
[----:B------:R-:W-:Y:S05]  /*2980*/  BSYNC.RECONVERGENT B2 ;  /* 0x0000000000027941 */ /* 0x000fea0003800200 */
.L_x_20870:
        /* <DEDUP_REMOVED lines=60> */
.L_x_20868:
[----:B------:R-:W-:Y:S05]  /*2d50*/  BSYNC.RECONVERGENT B1 ;  /* 0x0000000000017941 */ /* 0x000fea0003800200 */
.L_x_20867:
        /* <DEDUP_REMOVED lines=17> */
.L_x_20874:
        /* <DEDUP_REMOVED lines=12> */
.L_x_20876:
[----:B------:R-:W-:Y:S05]  /*2f30*/  BSYNC.RECONVERGENT B2 ;  /* 0x0000000000027941 */ /* 0x000fea0003800200 */
.L_x_20875:
        /* <DEDUP_REMOVED lines=61> */
.L_x_20873:
[----:B------:R-:W-:Y:S05]  /*3310*/  BSYNC.RECONVERGENT B1 ;  /* 0x0000000000017941 */ /* 0x000fea0003800200 */
.L_x_20872:
        /* <DEDUP_REMOVED lines=17> */
.L_x_20879:
        /* <DEDUP_REMOVED lines=12> */
.L_x_20881:
[----:B------:R-:W-:Y:S05]  /*34f0*/  BSYNC.RECONVERGENT B2 ;  /* 0x0000000000027941 */ /* 0x000fea0003800200 */
.L_x_20880:
        /* <DEDUP_REMOVED lines=61> */
.L_x_20878:
[----:B------:R-:W-:Y:S05]  /*38d0*/  BSYNC.RECONVERGENT B1 ;  /* 0x0000000000017941 */ /* 0x000fea0003800200 */
.L_x_20877:
        /* <DEDUP_REMOVED lines=17> */
.L_x_20884:
        /* <DEDUP_REMOVED lines=12> */
.L_x_20886:
[----:B------:R-:W-:Y:S05]  /*3ab0*/  BSYNC.RECONVERGENT B2 ;  /* 0x0000000000027941 */ /* 0x000fea0003800200 */
.L_x_20885:
        /* <DEDUP_REMOVED lines=61> */
.L_x_20883:
[----:B------:R-:W-:Y:S05]  /*3e90*/  BSYNC.RECONVERGENT B1 ;  /* 0x0000000000017941 */ /* 0x000fea0003800200 */
.L_x_20882:
[----:B------:R-:W-:Y:S01]  /*3ea0*/  FMUL.FTZ R100, R106, UR12 ;  /* 0x0000000c6a647c20 */ /* 0x000fe20008410000 */
[----:B------:R-:W-:Y:S01]  /*3eb0*/  P2R R161, PR, RZ, 0x2 ;  /* 0x00000002ffa17803 */ /* 0x000fe20000000000 */
[----:B------:R-:W-:Y:S01]  /*3ec0*/  FMUL.FTZ R142, R142, UR12 ;  /* 0x0000000c8e8e7c20 */ /* 0x000fe20008410000 */
[----:B------:R-:W-:Y:S01]  /*3ed0*/  I2FP.F32.U32 R162, R101 ;  /* 0x0000006500a27245 */ /* 0x000fe20000201000 */
[----:B------:R-:W-:Y:S01]  /*3ee0*/  FMUL.FTZ R103, R105, UR12 ;  /* 0x0000000c69677c20 */ /* 0x000fe20008410000 */
[C---:B------:R-:W-:Y:S01]  /*3ef0*/  LOP3.LUT P1, RZ, R157.reuse, 0x10, RZ, 0xc0, !PT ;  /* 0x000000109dff7812 */ /* 0x040fe2000782c0ff */
[----:B------:R-:W-:Y:S01]  /*3f00*/  HADD2.F32 R107, -RZ, R107.H1_H1 ;  /* 0x3000006bff6b7230 */ /* 0x000fe20000004100 */
        /* <DEDUP_REMOVED lines=31> */
.L_x_20846:
[----:B------:R-:W-:Y:S01]  /*4100*/  ISETP.NE.AND P2, PT, R147, 0x1, PT ;  /* 0x000000019300780c */ /* 0x000fe20003f45270 */
[----:B------:R-:W-:Y:S01]  /*4110*/  IMAD.U32 R160, RZ, RZ, UR5 ;  /* 0x00000005ffa07e24 */ /* 0x000fe2000f8e00ff */
[----:B------:R-:W-:Y:S01]  /*4120*/  BSSY.RECONVERGENT B1, `(.L_x_20888) ;  /* 0x0000058000017945 */ /* 0x000fe20003800200 */
[----:B------:R-:W-:Y:S02]  /*4130*/  HFMA2 R4, -RZ, RZ, 0, 1.1920928955078125e-07 ;  /* 0x00000002ff047431 */ /* 0x000fe400000001ff */
[----:B------:R-:W-:Y:S02]  /*4140*/  IMAD.MOV.U32 R2, RZ, RZ, R150 ;  /* 0x000000ffff027224 */ /* 0x000fe400078e0096 */
[----:B------:R-:W-:Y:S01]  /*4150*/  IMAD.MOV.U32 R140, RZ, RZ, R148 ;  /* 0x000000ffff8c7224 */ /* 0x000fe200078e0094 */
[----:B------:R-:W-:-:S05]  /*4160*/  IADD3 R160, PT, PT, R160, -0x4498517b, RZ ;  /* 0xbb67ae85a0a07810 */ /* 0x000fca0007ffe0ff */
        /* <DEDUP_REMOVED lines=11> */
.L_x_20890:
        /* <DEDUP_REMOVED lines=13> */
.L_x_20892:
[----:B------:R-:W-:Y:S05]  /*42f0*/  BSYNC.RECONVERGENT B2 ;  /* 0x0000000000027941 */ /* 0x000fea0003800200 */
.L_x_20891:
        /* <DEDUP_REMOVED lines=57> */
[----:B------:R-:W-:-:S07]  /*4690*/  IMAD.MOV.U32 R2, RZ, RZ, R148 ;  /* 0x000000ffff027224 */ /* 0x000fce00078e0094 */
.L_x_20889:
[----:B------:R-:W-:Y:S05]  /*46a0*/  BSYNC.RECONVERGENT B1 ;  /* 0x0000000000017941 */ /* 0x000fea0003800200 */
.L_x_20888:
        /* <DEDUP_REMOVED lines=23> */
.L_x_20895:
        /* <DEDUP_REMOVED lines=13> */
.L_x_20897:
[----:B------:R-:W-:Y:S05]  /*48f0*/  BSYNC.RECONVERGENT B2 ;  /* 0x0000000000027941 */ /* 0x000fea0003800200 */
.L_x_20896:
        /* <DEDUP_REMOVED lines=59> */
.L_x_20894:
[----:B------:R-:W-:Y:S05]  /*4cb0*/  BSYNC.RECONVERGENT B1 ;  /* 0x0000000000017941 */ /* 0x000fea0003800200 */
.L_x_20893:
        /* <DEDUP_REMOVED lines=11> */
[----:B------:R-:W-:Y:S02]  /*4d70*/  HFMA2 R4, -RZ, RZ, 0, 1.1920928955078125e-07 ;  /* 0x00000002ff047431 */ /* 0x000fe400000001ff */
        /* <DEDUP_REMOVED lines=11> */
.L_x_20900:
        /* <DEDUP_REMOVED lines=13> */
.L_x_20902:
[----:B------:R-:W-:Y:S05]  /*4f00*/  BSYNC.RECONVERGENT B2 ;  /* 0x0000000000027941 */ /* 0x000fea0003800200 */
.L_x_20901:
        /* <DEDUP_REMOVED lines=59> */
.L_x_20899:
[----:B------:R-:W-:Y:S05]  /*52c0*/  BSYNC.RECONVERGENT B1 ;  /* 0x0000000000017941 */ /* 0x000fea0003800200 */
.L_x_20898:
        /* <DEDUP_REMOVED lines=20> */
.L_x_20905:
        /* <DEDUP_REMOVED lines=13> */
.L_x_20907:
[----:B------:R-:W-:Y:S05]  /*54e0*/  BSYNC.RECONVERGENT B2 ;  /* 0x0000000000027941 */ /* 0x000fea0003800200 */
.L_x_20906:
        /* <DEDUP_REMOVED lines=59> */
.L_x_20904:
[----:B------:R-:W-:Y:S05]  /*58a0*/  BSYNC.RECONVERGENT B1 ;  /* 0x0000000000017941 */ /* 0x000fea0003800200 */
.L_x_20903:
[----:B------:R-:W-:Y:S01]  /*58b0*/  I2FP.F32.U32 R2, R3 ;  /* 0x0000000300027245 */ /* 0x000fe20000201000 */
[----:B------:R-:W-:Y:S01]  /*58c0*/  HADD2.F32 R4, -RZ, R88.H1_H1 ;  /* 0x30000058ff047230 */ /* 0x000fe20000004100 */
[----:B------:R-:W-:Y:S01]  /*58d0*/  ISETP.NE.AND P3, PT, R5, 0x1, PT ;  /* 0x000000010500780c */ /* 0x000fe20003f65270 */
[----:B------:R-:W-:Y:S01]  /*58e0*/  BSSY.RECONVERGENT B1, `(.L_x_20908) ;  /* 0x000005d000017945 */ /* 0x000fe20003800200 */
[----:B------:R-:W-:Y:S01]  /*58f0*/  FSEL R101, R6, RZ, P4 ;  /* 0x000000ff06657208 */ /* 0x000fe20002000000 */
[----:B------:R-:W-:Y:S01]  /*5900*/  FFMA.FTZ R3, R2, R159, 1.1641532182693481445e-10 ;  /* 0x2f00000002037423 */ /* 0x000fe2000001009f */
[----:B------:R-:W-:-:S04]  /*5910*/  FMUL.FTZ R4, R4, R141 ;  /* 0x0000008d04047220 */ /* 0x000fc80000410000 */
        /* <DEDUP_REMOVED lines=16> */
.L_x_20910:
        /* <DEDUP_REMOVED lines=13> */
.L_x_20912:
[----:B------:R-:W-:Y:S05]  /*5af0*/  BSYNC.RECONVERGENT B2 ;  /* 0x0000000000027941 */ /* 0x000fea0003800200 */
.L_x_20911:
        /* <DEDUP_REMOVED lines=59> */
.L_x_20909:
[----:B------:R-:W-:Y:S05]  /*5eb0*/  BSYNC.RECONVERGENT B1 ;  /* 0x0000000000017941 */ /* 0x000fea0003800200 */
.L_x_20908:
        /* <DEDUP_REMOVED lines=20> */
.L_x_20915:
        /* <DEDUP_REMOVED lines=13> */
.L_x_20917:
[----:B------:R-:W-:Y:S05]  /*60d0*/  BSYNC.RECONVERGENT B2 ;  /* 0x0000000000027941 */ /* 0x000fea0003800200 */
.L_x_20916:
        /* <DEDUP_REMOVED lines=59> */
.L_x_20914:
[----:B------:R-:W-:Y:S05]  /*6490*/  BSYNC.RECONVERGENT B1 ;  /* 0x0000000000017941 */ /* 0x000fea0003800200 */
.L_x_20913:
[----:B------:R-:W-:Y:S01]  /*64a0*/  I2FP.F32.U32 R2, R3 ;  /* 0x0000000300027245 */ /* 0x000fe20000201000 */
[----:B------:R-:W-:Y:S01]  /*64b0*/  BSSY.RECONVERGENT B1, `(.L_x_20918) ;  /* 0x000005f000017945 */ /* 0x000fe20003800200 */
[----:B------:R-:W-:-:S03]  /*64c0*/  IMAD.MOV.U32 R4, RZ, RZ, 0x2 ;  /* 0x00000002ff047424 */ /* 0x000fc600078e00ff */
[----:B------:R-:W-:Y:S01]  /*64d0*/  FFMA.FTZ R3, R2, R159, 1.1641532182693481445e-10 ;  /* 0x2f00000002037423 */ /* 0x000fe2000001009f */
[----:B------:R-:W-:-:S04]  /*64e0*/  HADD2.F32 R2, -RZ, R89.H0_H0 ;  /* 0x20000059ff027230 */ /* 0x000fc80000004100 */
        /* <DEDUP_REMOVED lines=18> */
.L_x_20920:
        /* <DEDUP_REMOVED lines=13> */
.L_x_20922:
[----:B------:R-:W-:Y:S05]  /*66e0*/  BSYNC.RECONVERGENT B2 ;  /* 0x0000000000027941 */ /* 0x000fea0003800200 */
.L_x_20921:
        /* <DEDUP_REMOVED lines=59> */
.L_x_20919:
[----:B------:R-:W-:Y:S05]  /*6aa0*/  BSYNC.RECONVERGENT B1 ;  /* 0x0000000000017941 */ /* 0x000fea0003800200 */
.L_x_20918:
        /* <DEDUP_REMOVED lines=20> */
.L_x_20925:
        /* <DEDUP_REMOVED lines=13> */
.L_x_20927:
[----:B------:R-:W-:Y:S05]  /*6cc0*/  BSYNC.RECONVERGENT B2 ;  /* 0x0000000000027941 */ /* 0x000fea0003800200 */
.L_x_20926:
        /* <DEDUP_REMOVED lines=59> */
.L_x_20924:
[----:B------:R-:W-:Y:S05]  /*7080*/  BSYNC.RECONVERGENT B1 ;  /* 0x0000000000017941 */ /* 0x000fea0003800200 */
.L_x_20923:
        /* <DEDUP_REMOVED lines=23> */
.L_x_20930:
        /* <DEDUP_REMOVED lines=13> */
.L_x_20932:
[----:B------:R-:W-:Y:S05]  /*72d0*/  BSYNC.RECONVERGENT B2 ;  /* 0x0000000000027941 */ /* 0x000fea0003800200 */
.L_x_20931:
        /* <DEDUP_REMOVED lines=52> */
[----:B------:R-:W-:-:S04]  /*7620*/  HFMA2 R142, -RZ, RZ, 0, 0 ;  /* 0x00000000ff8e7431 */ /* 0x000fc800000001ff */
[----:B------:R-:W-:Y:S01]  /*7630*/  LOP3.LUT R149, R2, UR16, R151, 0x96, !PT ;  /* 0x0000001002957c12 */ /* 0x000fe2000f8e9697 */
[----:B------:R-:W-:Y:S01]  /*7640*/  UIADD3 UR16, UPT, UPT, UR5, -0x695add53, URZ ;  /* 0x96a522ad05107890 */ /* 0x000fe2000fffe0ff */
[----:B------:R-:W-:-:S05]  /*7650*/  IMAD.WIDE.U32 R2, R3, -0x2daee0ad, RZ ;  /* 0xd2511f5303027825 */ /* 0x000fca00078e00ff */
[----:B------:R-:W-:Y:S01]  /*7660*/  LOP3.LUT R151, R104, UR16, R3, 0x96, !PT ;  /* 0x0000001068977c12 */ /* 0x000fe2000f8e9603 */
[----:B------:R-:W-:Y:S02]  /*7670*/  IMAD.MOV.U32 R3, RZ, RZ, R140 ;  /* 0x000000ffff037224 */ /* 0x000fe400078e008c */
[----:B------:R-:W-:-:S07]  /*7680*/  IMAD.MOV.U32 R140, RZ, RZ, R2 ;  /* 0x000000ffff8c7224 */ /* 0x000fce00078e0002 */
.L_x_20929:
[----:B------:R-:W-:Y:S05]  /*7690*/  BSYNC.RECONVERGENT B1 ;  /* 0x0000000000017941 */ /* 0x000fea0003800200 */
.L_x_20928:
        /* <DEDUP_REMOVED lines=18> */
.L_x_20935:
        /* <DEDUP_REMOVED lines=13> */
.L_x_20937:
[----:B------:R-:W-:Y:S05]  /*7890*/  BSYNC.RECONVERGENT B2 ;  /* 0x0000000000027941 */ /* 0x000fea0003800200 */
.L_x_20936:
        /* <DEDUP_REMOVED lines=59> */
.L_x_20934:
[----:B------:R-:W-:Y:S05]  /*7c50*/  BSYNC.RECONVERGENT B1 ;  /* 0x0000000000017941 */ /* 0x000fea0003800200 */
.L_x_20933:
[----:B------:R-:W-:Y:S01]  /*7c60*/  I2FP.F32.U32 R2, R104 ;  /* 0x0000006800027245 */ /* 0x000fe20000201000 */
[----:B------:R-:W-:Y:S01]  /*7c70*/  BSSY.RECONVERGENT B1, `(.L_x_20938) ;  /* 0x0000060000017945 */ /* 0x000fe20003800200 */
[----:B------:R-:W-:-:S03]  /*7c80*/  IMAD.MOV.U32 R143, RZ, RZ, 0x2 ;  /* 0x00000002ff8f7424 */ /* 0x000fc600078e00ff */
[----:B------:R-:W-:Y:S01]  /*7c90*/  FFMA.FTZ R3, R2, R159, 1.1641532182693481445e-10 ;  /* 0x2f00000002037423 */ /* 0x000fe2000001009f */
[----:B------:R-:W-:-:S04]  /*7ca0*/  HADD2.F32 R2, -RZ, R90.H0_H0 ;  /* 0x2000005aff027230 */ /* 0x000fc80000004100 */
[----:B------:R-:W-:Y:S01]  /*7cb0*/  FSETP.GTU.FTZ.AND P3, PT, R3, R0, PT ;  /* 0x000000000300720b */ /* 0x000fe20003f7c000 */
[----:B------:R-:W-:Y:S01]  /*7cc0*/  FMUL.FTZ R2, R2, R141 ;  /* 0x0000008d02027220 */ /* 0x000fe20000410000 */
[----:B------:R-:W-:-:S04]  /*7cd0*/  FSEL R3, R4, RZ, P2 ;  /* 0x000000ff04037208 */ /* 0x000fc80001000000 */
[----:B------:R-:W-:Y:S02]  /*7ce0*/  FSEL R104, R2, RZ, !P3 ;  /* 0x000000ff02687208 */ /* 0x000fe40005800000 */
[----:B------:R-:W-:Y:S02]  /*7cf0*/  SEL R2, RZ, 0x1, P3 ;  /* 0x00000001ff027807 */ /* 0x000fe40001800000 */
[----:B------:R-:W-:Y:S01]  /*7d00*/  ISETP.NE.AND P3, PT, R105, 0x1, PT ;  /* 0x000000016900780c */ /* 0x000fe20003f65270 */
[----:B------:R-:W-:Y:S01]  /*7d10*/  FADD.FTZ R104, R104, R3 ;  /* 0x0000000368687221 */ /* 0x000fe20000010000 */
        /* <DEDUP_REMOVED lines=12> */
.L_x_20940:
        /* <DEDUP_REMOVED lines=13> */
.L_x_20942:
[----:B------:R-:W-:Y:S05]  /*7eb0*/  BSYNC.RECONVERGENT B2 ;  /* 0x0000000000027941 */ /* 0x000fea0003800200 */
.L_x_20941:
        /* <DEDUP_REMOVED lines=59> */
.L_x_20939:
[----:B------:R-:W-:Y:S05]  /*8270*/  BSYNC.RECONVERGENT B1 ;  /* 0x0000000000017941 */ /* 0x000fea0003800200 */
.L_x_20938:
        /* <DEDUP_REMOVED lines=18> */
.L_x_20945:
        /* <DEDUP_REMOVED lines=13> */
.L_x_20947:
[----:B------:R-:W-:Y:S05]  /*8470*/  BSYNC.RECONVERGENT B2 ;  /* 0x0000000000027941 */ /* 0x000fea0003800200 */
.L_x_20946:
        /* <DEDUP_REMOVED lines=55> */
[----:B------:R-:W-:-:S04]  /*87f0*/  IMAD.WIDE.U32 R2, R3, -0x2daee0ad, RZ ;  /* 0xd2511f5303027825 */ /* 0x000fc800078e00ff */
[----:B------:R-:W-:Y:S01]  /*8800*/  IMAD.MOV.U32 R140, RZ, RZ, R2 ;  /* 0x000000ffff8c7224 */ /* 0x000fe200078e0002 */
[----:B------:R-:W-:Y:S01]  /*8810*/  LOP3.LUT R151, R142, UR16, R3, 0x96, !PT ;  /* 0x000000108e977c12 */ /* 0x000fe2000f8e9603 */
[----:B------:R-:W-:-:S07]  /*8820*/  HFMA2 R142, -RZ, RZ, 0, 0 ;  /* 0x00000000ff8e7431 */ /* 0x000fce00000001ff */
.L_x_20944:
[----:B------:R-:W-:Y:S05]  /*8830*/  BSYNC.RECONVERGENT B1 ;  /* 0x0000000000017941 */ /* 0x000fea0003800200 */
.L_x_20943:
        /* <DEDUP_REMOVED lines=23> */
.L_x_20950:
        /* <DEDUP_REMOVED lines=12> */
.L_x_20952:
[----:B------:R-:W-:Y:S05]  /*8a70*/  BSYNC.RECONVERGENT B2 ;  /* 0x0000000000027941 */ /* 0x000fea0003800200 */
.L_x_20951:
        /* <DEDUP_REMOVED lines=60> */
.L_x_20949:
[----:B------:R-:W-:Y:S05]  /*8e40*/  BSYNC.RECONVERGENT B1 ;  /* 0x0000000000017941 */ /* 0x000fea0003800200 */
.L_x_20948:
[----:B------:R-:W-:Y:S01]  /*8e50*/  ISETP.NE.AND P5, PT, R148, 0x1, PT ;  /* 0x000000019400780c */ /* 0x000fe20003fa5270 */
[----:B------:R-:W-:Y:S01]  /*8e60*/  HADD2.F32 R106, -RZ, R107.H0_H0 ;  /* 0x2000006bff6a7230 */ /* 0x000fe20000004100 */
        /* <DEDUP_REMOVED lines=16> */
.L_x_20955:
        /* <DEDUP_REMOVED lines=12> */
.L_x_20957:
[----:B------:R-:W-:Y:S05]  /*9030*/  BSYNC.RECONVERGENT B2 ;  /* 0x0000000000027941 */ /* 0x000fea0003800200 */
.L_x_20956:
        /* <DEDUP_REMOVED lines=60> */
.L_x_20954:
[----:B------:R-:W-:Y:S05]  /*9400*/  BSYNC.RECONVERGENT B1 ;  /* 0x0000000000017941 */ /* 0x000fea0003800200 */
.L_x_20953:
[----:B------:R-:W-:Y:S01]  /*9410*/  I2FP.F32.U32 R106, R106 ;  /* 0x0000006a006a7245 */ /* 0x000fe20000201000 */
[----:B------:R-:W-:Y:S01]  /*9420*/  BSSY.RECONVERGENT B1, `(.L_x_20958) ;  /* 0x0000060000017945 */ /* 0x000fe20003800200 */
[----:B------:R-:W-:-:S03]  /*9430*/  HFMA2 R161, -RZ, RZ, 0, 1.1920928955078125e-07 ;  /* 0x00000002ffa17431 */ /* 0x000fc600000001ff */
[----:B------:R-:W-:Y:S01]  /*9440*/  FFMA.FTZ R143, R106, R159, 1.1641532182693481445e-10 ;  /* 0x2f0000006a8f7423 */ /* 0x000fe2000001009f */
[----:B------:R-:W-:-:S04]  /*9450*/  HADD2.F32 R106, -RZ, R91.H0_H0 ;  /* 0x2000005bff6a7230 */ /* 0x000fc80000004100 */
[----:B------:R-:W-:Y:S01]  /*9460*/  FSETP.GTU.FTZ.AND P5, PT, R143, R0, PT ;  /* 0x000000008f00720b */ /* 0x000fe20003fbc000 */
[----:B------:R-:W-:Y:S01]  /*9470*/  FMUL.FTZ R106, R106, R141 ;  /* 0x0000008d6a6a7220 */ /* 0x000fe20000410000 */
[----:B------:R-:W-:Y:S02]  /*9480*/  FSEL R143, R2, RZ, P4 ;  /* 0x000000ff028f7208 */ /* 0x000fe40002000000 */
[----:B------:R-:W-:Y:S02]  /*9490*/  SEL R142, RZ, 0x1, P5 ;  /* 0x00000001ff8e7807 */ /* 0x000fe40002800000 */
[----:B------:R-:W-:Y:S02]  /*94a0*/  FSEL R106, R106, RZ, !P5 ;  /* 0x000000ff6a6a7208 */ /* 0x000fe40006800000 */
[----:B------:R-:W-:Y:S02]  /*94b0*/  ISETP.NE.AND P5, PT, R147, 0x1, PT ;  /* 0x000000019300780c */ /* 0x000fe40003fa5270 */
[----:B------:R-:W-:Y:S01]  /*94c0*/  PRMT R2, R142, 0x7610, R2 ;  /* 0x000076108e027816 */ /* 0x000fe20000000002 */
        /* <DEDUP_REMOVED lines=12> */
.L_x_20960:
        /* <DEDUP_REMOVED lines=12> */
.L_x_20962:
[----:B------:R-:W-:Y:S05]  /*9650*/  BSYNC.RECONVERGENT B2 ;  /* 0x0000000000027941 */ /* 0x000fea0003800200 */
.L_x_20961:
        /* <DEDUP_REMOVED lines=60> */
.L_x_20959:
[----:B------:R-:W-:Y:S05]  /*9a20*/  BSYNC.RECONVERGENT B1 ;  /* 0x0000000000017941 */ /* 0x000fea0003800200 */
.L_x_20958:
        /* <DEDUP_REMOVED lines=18> */
.L_x_20965:
        /* <DEDUP_REMOVED lines=14> */
.L_x_20967:
[----:B------:R-:W-:Y:S05]  /*9c30*/  BSYNC.RECONVERGENT B2 ;  /* 0x0000000000027941 */ /* 0x000fea0003800200 */
.L_x_20966:
        /* <DEDUP_REMOVED lines=60> */
.L_x_20964:
[----:B------:R-:W-:Y:S05]  /*a000*/  BSYNC.RECONVERGENT B1 ;  /* 0x0000000000017941 */ /* 0x000fea0003800200 */
.L_x_20963:
        /* <DEDUP_REMOVED lines=10> */
.L_x_20887:
        /* <DEDUP_REMOVED lines=44> */
.L_x_20968:
[----:B------:R-:W-:Y:S01]  /*a370*/  MOV R148, R140 ;  /* 0x0000008c00947202 */ /* 0x000fe20000000f00 */
[----:B------:R-:W-:-:S07]  /*a380*/  VIADD R140, R158, 0x20 ;  /* 0x000000209e8c7836 */ /* 0x000fce0000000000 */
.L_x_20845:
[----:B------:R-:W-:Y:S05]  /*a390*/  BSYNC.RECONVERGENT B0 ;  /* 0x0000000000007941 */ /* 0x000fea0003800200 */
.L_x_20844:
        /* <DEDUP_REMOVED lines=36> */
.L_x_20974:
        /* <DEDUP_REMOVED lines=13> */
.L_x_20976:
[----:B------:R-:W-:Y:S05]  /*a6b0*/  BSYNC.RECONVERGENT B2 ;  /* 0x0000000000027941 */ /* 0x000fea0003800200 */
.L_x_20975:
        /* <DEDUP_REMOVED lines=59> */
.L_x_20973:
[----:B------:R-:W-:Y:S05]  /*aa70*/  BSYNC.RECONVERGENT B1 ;  /* 0x0000000000017941 */ /* 0x000fea0003800200 */
.L_x_20972:
        /* <DEDUP_REMOVED lines=23> */
.L_x_20979:
        /* <DEDUP_REMOVED lines=13> */
.L_x_20981:
[----:B------:R-:W-:Y:S05]  /*acc0*/  BSYNC.RECONVERGENT B2 ;  /* 0x0000000000027941 */ /* 0x000fea0003800200 */
.L_x_20980:
        /* <DEDUP_REMOVED lines=60> */
.L_x_20978:
[----:B------:R-:W-:Y:S05]  /*b090*/  BSYNC.RECONVERGENT B1 ;  /* 0x0000000000017941 */ /* 0x000fea0003800200 */
.L_x_20977:
        /* <DEDUP_REMOVED lines=23> */
.L_x_20984:
        /* <DEDUP_REMOVED lines=13> */
.L_x_20986:
[----:B------:R-:W-:Y:S05]  /*b2e0*/  BSYNC.RECONVERGENT B2 ;  /* 0x0000000000027941 */ /* 0x000fea0003800200 */
.L_x_20985:
        /* <DEDUP_REMOVED lines=60> */
.L_x_20983:
[----:B------:R-:W-:Y:S05]  /*b6b0*/  BSYNC.RECONVERGENT B1 ;  /* 0x0000000000017941 */ /* 0x000fea0003800200 */
.L_x_20982:
        /* <DEDUP_REMOVED lines=20> */
.L_x_20989:
        /* <DEDUP_REMOVED lines=13> */
.L_x_20991:
[----:B------:R-:W-:Y:S05]  /*b8d0*/  BSYNC.RECONVERGENT B2 ;  /* 0x0000000000027941 */ /* 0x000fea0003800200 */
.L_x_20990:
        /* <DEDUP_REMOVED lines=60> */
.L_x_20988:
[----:B------:R-:W-:Y:S05]  /*bca0*/  BSYNC.RECONVERGENT B1 ;  /* 0x0000000000017941 */ /* 0x000fea0003800200 */
.L_x_20987:
        /* <DEDUP_REMOVED lines=23> */
.L_x_20994:
        /* <DEDUP_REMOVED lines=13> */
.L_x_20996:
[----:B------:R-:W-:Y:S05]  /*bef0*/  BSYNC.RECONVERGENT B2 ;  /* 0x0000000000027941 */ /* 0x000fea0003800200 */
.L_x_20995:
        /* <DEDUP_REMOVED lines=60> */
.L_x_20993:
[----:B------:R-:W-:Y:S05]  /*c2c0*/  BSYNC.RECONVERGENT B1 ;  /* 0x0000000000017941 */ /* 0x000fea0003800200 */
.L_x_20992:
        /* <DEDUP_REMOVED lines=20> */
.L_x_20999:
        /* <DEDUP_REMOVED lines=13> */
.L_x_21001:
[----:B------:R-:W-:Y:S05]  /*c4e0*/  BSYNC.RECONVERGENT B2 ;  /* 0x0000000000027941 */ /* 0x000fea0003800200 */
.L_x_21000:
        /* <DEDUP_REMOVED lines=60> */
.L_x_20998:
[----:B------:R-:W-:Y:S05]  /*c8b0*/  BSYNC.RECONVERGENT B1 ;  /* 0x0000000000017941 */ /* 0x000fea0003800200 */
.L_x_20997:
        /* <DEDUP_REMOVED lines=24> */
.L_x_21004:
        /* <DEDUP_REMOVED lines=13> */
.L_x_21006:
[----:B------:R-:W-:Y:S05]  /*cb10*/  BSYNC.RECONVERGENT B2 ;  /* 0x0000000000027941 */ /* 0x000fea0003800200 */
.L_x_21005:
        /* <DEDUP_REMOVED lines=60> */
.L_x_21003:
[----:B------:R-:W-:Y:S05]  /*cee0*/  BSYNC.RECONVERGENT B1 ;  /* 0x0000000000017941 */ /* 0x000fea0003800200 */
.L_x_21002:
[----:B------:R-:W-:Y:S01]  /*cef0*/  I2FP.F32.U32 R2, R3 ;  /* 0x0000000300027245 */ /* 0x000fe20000201000 */
[----:B------:R-:W-:Y:S01]  /*cf00*/  HADD2.F32 R4, -RZ, R113.H1_H1 ;  /* 0x30000071ff047230 */ /* 0x000fe20000004100 */
        /* <DEDUP_REMOVED lines=18> */
.L_x_21009:
        /* <DEDUP_REMOVED lines=13> */
.L_x_21011:
[----:B------:R-:W-:Y:S05]  /*d100*/  BSYNC.RECONVERGENT B2 ;  /* 0x0000000000027941 */ /* 0x000fea0003800200 */
.L_x_21010:
        /* <DEDUP_REMOVED lines=44> */
[----:B------:R-:W-:Y:S01]  /*d3d0*/  HFMA2 R113, -RZ, RZ, 0, 0 ;  /* 0x00000000ff717431 */ /* 0x000fe200000001ff */
        /* <DEDUP_REMOVED lines=15> */
.L_x_21008:
[----:B------:R-:W-:Y:S05]  /*d4d0*/  BSYNC.RECONVERGENT B1 ;  /* 0x0000000000017941 */ /* 0x000fea0003800200 */
.L_x_21007:
[----:B------:R-:W-:Y:S01]  /*d4e0*/  I2FP.F32.U32 R2, R4 ;  /* 0x0000000400027245 */ /* 0x000fe20000201000 */
[----:B------:R-:W-:Y:S01]  /*d4f0*/  BSSY.RECONVERGENT B1, `(.L_x_21012) ;  /* 0x0000060000017945 */ /* 0x000fe20003800200 */
[----:B------:R-:W-:Y:S01]  /*d500*/  FSEL R111, R111, RZ, P4 ;  /* 0x000000ff6f6f7208 */ /* 0x000fe20002000000 */
[----:B------:R-:W-:Y:S02]  /*d510*/  IMAD.MOV.U32 R147, RZ, RZ, 0x2 ;  /* 0x00000002ff937424 */ /* 0x000fe400078e00ff */
        /* <DEDUP_REMOVED lines=19> */
.L_x_21014:
        /* <DEDUP_REMOVED lines=13> */
.L_x_21016:
[----:B------:R-:W-:Y:S05]  /*d720*/  BSYNC.RECONVERGENT B2 ;  /* 0x0000000000027941 */ /* 0x000fea0003800200 */
.L_x_21015:
        /* <DEDUP_REMOVED lines=59> */
[----:B------:R-:W-:-:S07]  /*dae0*/  MOV R142, R2 ;  /* 0x00000002008e7202 */ /* 0x000fce0000000f00 */
.L_x_21013:
[----:B------:R-:W-:Y:S05]  /*daf0*/  BSYNC.RECONVERGENT B1 ;  /* 0x0000000000017941 */ /* 0x000fea0003800200 */
.L_x_21012:
        /* <DEDUP_REMOVED lines=18> */
.L_x_21019:
        /* <DEDUP_REMOVED lines=13> */
.L_x_21021:
[----:B------:R-:W-:Y:S05]  /*dcf0*/  BSYNC.RECONVERGENT B2 ;  /* 0x0000000000027941 */ /* 0x000fea0003800200 */
.L_x_21020:
        /* <DEDUP_REMOVED lines=60> */
.L_x_21018:
[----:B------:R-:W-:Y:S05]  /*e0c0*/  BSYNC.RECONVERGENT B1 ;  /* 0x0000000000017941 */ /* 0x000fea0003800200 */
.L_x_21017:
[----:B------:R-:W-:Y:S01]  /*e0d0*/  I2FP.F32.U32 R2, R112 ;  /* 0x0000007000027245 */ /* 0x000fe20000201000 */
[----:B------:R-:W-:Y:S01]  /*e0e0*/  BSSY.RECONVERGENT B1, `(.L_x_21022) ;  /* 0x0000061000017945 */ /* 0x000fe20003800200 */
[----:B------:R-:W-:-:S03]  /*e0f0*/  HFMA2 R148, -RZ, RZ, 0, 1.1920928955078125e-07 ;  /* 0x00000002ff947431 */ /* 0x000fc600000001ff */
        /* <DEDUP_REMOVED lines=21> */
.L_x_21024:
        /* <DEDUP_REMOVED lines=13> */
.L_x_21026:
[----:B------:R-:W-:Y:S05]  /*e320*/  BSYNC.RECONVERGENT B2 ;  /* 0x0000000000027941 */ /* 0x000fea0003800200 */
.L_x_21025:
        /* <DEDUP_REMOVED lines=60> */
.L_x_21023:
[----:B------:R-:W-:Y:S05]  /*e6f0*/  BSYNC.RECONVERGENT B1 ;  /* 0x0000000000017941 */ /* 0x000fea0003800200 */
.L_x_21022:
        /* <DEDUP_REMOVED lines=18> */
.L_x_21029:
        /* <DEDUP_REMOVED lines=13> */
.L_x_21031:
[----:B------:R-:W-:Y:S05]  /*e8f0*/  BSYNC.RECONVERGENT B2 ;  /* 0x0000000000027941 */ /* 0x000fea0003800200 */
.L_x_21030:
        /* <DEDUP_REMOVED lines=60> */
.L_x_21028:
[----:B------:R-:W-:Y:S05]  /*ecc0*/  BSYNC.RECONVERGENT B1 ;  /* 0x0000000000017941 */ /* 0x000fea0003800200 */
.L_x_21027:
        /* <DEDUP_REMOVED lines=23> */
.L_x_21034:
        /* <DEDUP_REMOVED lines=12> */
.L_x_21036:
[----:B------:R-:W-:Y:S05]  /*ef00*/  BSYNC.RECONVERGENT B2 ;  /* 0x0000000000027941 */ /* 0x000fea0003800200 */
.L_x_21035:
        /* <DEDUP_REMOVED lines=61> */
.L_x_21033:
[----:B------:R-:W-:Y:S05]  /*f2e0*/  BSYNC.RECONVERGENT B1 ;  /* 0x0000000000017941 */ /* 0x000fea0003800200 */
.L_x_21032:
        /* <DEDUP_REMOVED lines=18> */
.L_x_21039:
        /* <DEDUP_REMOVED lines=12> */
.L_x_21041:
[----:B------:R-:W-:Y:S05]  /*f4d0*/  BSYNC.RECONVERGENT B2 ;  /* 0x0000000000027941 */ /* 0x000fea0003800200 */
.L_x_21040:
        /* <DEDUP_REMOVED lines=61> */
.L_x_21038:
[----:B------:R-:W-:Y:S05]  /*f8b0*/  BSYNC.RECONVERGENT B1 ;  /* 0x0000000000017941 */ /* 0x000fea0003800200 */
.L_x_21037:
        /* <DEDUP_REMOVED lines=24> */
.L_x_21044:
        /* <DEDUP_REMOVED lines=12> */
.L_x_21046:
[----:B------:R-:W-:Y:S05]  /*fb00*/  BSYNC.RECONVERGENT B2 ;  /* 0x0000000000027941 */ /* 0x000fea0003800200 */
.L_x_21045:
        /* <DEDUP_REMOVED lines=61> */
.L_x_21043:
[----:B------:R-:W-:Y:S05]  /*fee0*/  BSYNC.RECONVERGENT B1 ;  /* 0x0000000000017941 */ /* 0x000fea0003800200 */
.L_x_21042:
        /* <DEDUP_REMOVED lines=18> */
.L_x_21049:
        /* <DEDUP_REMOVED lines=14> */
.L_x_21051:
[----:B------:R-:W-:Y:S05]  /*100f0*/  BSYNC.RECONVERGENT B2 ;  /* 0x0000000000027941 */ /* 0x000fea0003800200 */
.L_x_21050:
        /* <DEDUP_REMOVED lines=61> */
.L_x_21048:
[----:B------:R-:W-:Y:S05]  /*104d0*/  BSYNC.RECONVERGENT B1 ;  /* 0x0000000000017941 */ /* 0x000fea0003800200 */
.L_x_21047:
        /* <DEDUP_REMOVED lines=11> */
.L_x_20971:
        /* <DEDUP_REMOVED lines=16> */
.L_x_21055:
        /* <DEDUP_REMOVED lines=13> */
.L_x_21057:
[----:B------:R-:W-:Y:S05]  /*10760*/  BSYNC.RECONVERGENT B2 ;  /* 0x0000000000027941 */ /* 0x000fea0003800200 */
.L_x_21056:
        /* <DEDUP_REMOVED lines=59> */
.L_x_21054:
[----:B------:R-:W-:Y:S05]  /*10b20*/  BSYNC.RECONVERGENT B1 ;  /* 0x0000000000017941 */ /* 0x000fea0003800200 */
.L_x_21053:
        /* <DEDUP_REMOVED lines=8> */
[----:B------:R-:W-:Y:S01]  /*10bb0*/  FFMA.FTZ R108, R109, R148, 1.1641532182693481445e-10 ;  /* 0x2f0000006d6c7423 */ /* 0x000fe20000010094 */
[----:B------:R-:W-:-:S04]  /*10bc0*/  IMAD.MOV.U32 R109, RZ, RZ, R150 ;  /* 0x000000ffff6d7224 */ /* 0x000fc800078e0096 */
        /* <DEDUP_REMOVED lines=11> */
.L_x_21060:
        /* <DEDUP_REMOVED lines=13> */
.L_x_21062:
[----:B------:R-:W-:Y:S05]  /*10d50*/  BSYNC.RECONVERGENT B2 ;  /* 0x0000000000027941 */ /* 0x000fea0003800200 */
.L_x_21061:
        /* <DEDUP_REMOVED lines=60> */
.L_x_21059:
[----:B------:R-:W-:Y:S05]  /*11120*/  BSYNC.RECONVERGENT B1 ;  /* 0x0000000000017941 */ /* 0x000fea0003800200 */
.L_x_21058:
        /* <DEDUP_REMOVED lines=19> */
.L_x_21065:
        /* <DEDUP_REMOVED lines=13> */
.L_x_21067:
[----:B------:R-:W-:Y:S05]  /*11330*/  BSYNC.RECONVERGENT B2 ;  /* 0x0000000000027941 */ /* 0x000fea0003800200 */
.L_x_21066:
        /* <DEDUP_REMOVED lines=60> */
.L_x_21064:
[----:B------:R-:W-:Y:S05]  /*11700*/  BSYNC.RECONVERGENT B1 ;  /* 0x0000000000017941 */ /* 0x000fea0003800200 */
.L_x_21063:
[----:B------:R-:W-:Y:S01]  /*11710*/  I2FP.F32.U32 R109, R109 ;  /* 0x0000006d006d7245 */ /* 0x000fe20000201000 */
[----:B------:R-:W-:Y:S01]  /*11720*/  BSSY.RECONVERGENT B1, `(.L_x_21068) ;  /* 0x000005c000017945 */ /* 0x000fe20003800200 */
[----:B------:R-:W-:Y:S01]  /*11730*/  LOP3.LUT R157, R157, 0xfffffffb, RZ, 0xc0, !PT ;  /* 0xfffffffb9d9d7812 */ /* 0x000fe200078ec0ff */
[----:B------:R-:W-:Y:S02]  /*11740*/  HFMA2 R111, -RZ, RZ, 0, 1.1920928955078125e-07 ;  /* 0x00000002ff6f7431 */ /* 0x000fe400000001ff */
[----:B------:R-:W-:Y:S02]  /*11750*/  HADD2.F32 R112, -RZ, R113.H0_H0 ;  /* 0x20000071ff707230 */ /* 0x000fe40000004100 */
        /* <DEDUP_REMOVED lines=14> */
.L_x_21070:
        /* <DEDUP_REMOVED lines=12> */
.L_x_21072:
[----:B------:R-:W-:Y:S05]  /*11900*/  BSYNC.RECONVERGENT B2 ;  /* 0x0000000000027941 */ /* 0x000fea0003800200 */
.L_x_21071:
        /* <DEDUP_REMOVED lines=61> */
.L_x_21069:
[----:B------:R-:W-:Y:S05]  /*11ce0*/  BSYNC.RECONVERGENT B1 ;  /* 0x0000000000017941 */ /* 0x000fea0003800200 */
.L_x_21068:
        /* <DEDUP_REMOVED lines=19> */
.L_x_21075:
        /* <DEDUP_REMOVED lines=12> */
.L_x_21077:
[----:B------:R-:W-:Y:S05]  /*11ee0*/  BSYNC.RECONVERGENT B2 ;  /* 0x0000000000027941 */ /* 0x000fea0003800200 */
.L_x_21076:
        /* <DEDUP_REMOVED lines=61> */
.L_x_21074:
[----:B------:R-:W-:Y:S05]  /*122c0*/  BSYNC.RECONVERGENT B1 ;  /* 0x0000000000017941 */ /* 0x000fea0003800200 */
.L_x_21073:
        /* <DEDUP_REMOVED lines=17> */
.L_x_21080:
        /* <DEDUP_REMOVED lines=12> */
.L_x_21082:
[----:B------:R-:W-:Y:S05]  /*124a0*/  BSYNC.RECONVERGENT B2 ;  /* 0x0000000000027941 */ /* 0x000fea0003800200 */
.L_x_21081:
        /* <DEDUP_REMOVED lines=61> */
.L_x_21079:
[----:B------:R-:W-:Y:S05]  /*12880*/  BSYNC.RECONVERGENT B1 ;  /* 0x0000000000017941 */ /* 0x000fea0003800200 */
.L_x_21078:
        /* <DEDUP_REMOVED lines=17> */
.L_x_21085:
        /* <DEDUP_REMOVED lines=12> */
.L_x_21087:
[----:B------:R-:W-:Y:S05]  /*12a60*/  BSYNC.RECONVERGENT B2 ;  /* 0x0000000000027941 */ /* 0x000fea0003800200 */
.L_x_21086:
        /* <DEDUP_REMOVED lines=61> */
.L_x_21084:
[----:B------:R-:W-:Y:S05]  /*12e40*/  BSYNC.RECONVERGENT B1 ;  /* 0x0000000000017941 */ /* 0x000fea0003800200 */
.L_x_21083:
        /* <DEDUP_REMOVED lines=17> */
.L_x_21090:
        /* <DEDUP_REMOVED lines=12> */
.L_x_21092:
[----:B------:R-:W-:Y:S05]  /*13020*/  BSYNC.RECONVERGENT B2 ;  /* 0x0000000000027941 */ /* 0x000fea0003800200 */
.L_x_21091:
        /* <DEDUP_REMOVED lines=61> */
.L_x_21089:
[----:B------:R-:W-:Y:S05]  /*13400*/  BSYNC.RECONVERGENT B1 ;  /* 0x0000000000017941 */ /* 0x000fea0003800200 */
.L_x_21088:
        /* <DEDUP_REMOVED lines=12> */
[----:B------:R-:W-:Y:S01]  /*134d0*/  HADD2.F32 R115, -RZ, R115.H1_H1 ;  /* 0x30000073ff737230 */ /* 0x000fe20000004100 */
[----:B------:R-:W-:Y:S01]  /*134e0*/  LOP3.LUT P6, RZ, R157, 0x4, RZ, 0xc0, !PT ;  /* 0x000000049dff7812 */ /* 0x000fe200078cc0ff */
[----:B------:R-:W-:Y:S01]  /*134f0*/  FMUL.FTZ R160, R160, UR12 ;  /* 0x0000000ca0a07c20 */ /* 0x000fe20008410000 */
        /* <DEDUP_REMOVED lines=22> */
.L_x_21052:
        /* <DEDUP_REMOVED lines=44> */
.L_x_21093:
[----:B------:R-:W-:Y:S01]  /*13920*/  MOV R148, R142 ;  /* 0x0000008e00947202 */ /* 0x000fe20000000f00 */
[----:B------:R-:W-:-:S07]  /*13930*/  VIADD R140, R140, 0x20 ;  /* 0x000000208c8c7836 */ /* 0x000fce0000000000 */
.L_x_20970:
[----:B------:R-:W-:Y:S05]  /*13940*/  BSYNC.RECONVERGENT B0 ;  /* 0x0000000000007941 */ /* 0x000fea0003800200 */
.L_x_20969:
        /* <DEDUP_REMOVED lines=36> */
.L_x_21099:
        /* <DEDUP_REMOVED lines=13> */
.L_x_21101:
[----:B------:R-:W-:Y:S05]  /*13c60*/  BSYNC.RECONVERGENT B2 ;  /* 0x0000000000027941 */ /* 0x000fea0003800200 */
.L_x_21100:
        /* <DEDUP_REMOVED lines=59> */
.L_x_21098:
[----:B------:R-:W-:Y:S05]  /*14020*/  BSYNC.RECONVERGENT B1 ;  /* 0x0000000000017941 */ /* 0x000fea0003800200 */
.L_x_21097:
        /* <DEDUP_REMOVED lines=23> */
.L_x_21104:
        /* <DEDUP_REMOVED lines=13> */
.L_x_21106:
[----:B------:R-:W-:Y:S05]  /*14270*/  BSYNC.RECONVERGENT B2 ;  /* 0x0000000000027941 */ /* 0x000fea0003800200 */
.L_x_21105:
        /* <DEDUP_REMOVED lines=60> */
.L_x_21103:
[----:B------:R-:W-:Y:S05]  /*14640*/  BSYNC.RECONVERGENT B1 ;  /* 0x0000000000017941 */ /* 0x000fea0003800200 */
.L_x_21102:
[----:B------:R-:W-:Y:S01]  /*14650*/  I2FP.F32.U32 R2, R3 ;  /* 0x0000000300027245 */ /* 0x000fe20000201000 */
[----:B------:R-:W-:Y:S01]  /*14660*/  HADD2.F32 R4, -RZ, R88.H0_H0 ;  /* 0x20000058ff047230 */ /* 0x000fe20000004100 */
        /* <DEDUP_REMOVED lines=21> */
.L_x_21109:
        /* <DEDUP_REMOVED lines=13> */
.L_x_21111:
[----:B------:R-:W-:Y:S05]  /*14890*/  BSYNC.RECONVERGENT B2 ;  /* 0x0000000000027941 */ /* 0x000fea0003800200 */
.L_x_21110:
        /* <DEDUP_REMOVED lines=60> */
.L_x_21108:
[----:B------:R-:W-:Y:S05]  /*14c60*/  BSYNC.RECONVERGENT B1 ;  /* 0x0000000000017941 */ /* 0x000fea0003800200 */
.L_x_21107:
        /* <DEDUP_REMOVED lines=20> */
.L_x_21114:
        /* <DEDUP_REMOVED lines=13> */
.L_x_21116:
[----:B------:R-:W-:Y:S05]  /*14e80*/  BSYNC.RECONVERGENT B2 ;  /* 0x0000000000027941 */ /* 0x000fea0003800200 */
.L_x_21115:
        /* <DEDUP_REMOVED lines=60> */
.L_x_21113:
[----:B------:R-:W-:Y:S05]  /*15250*/  BSYNC.RECONVERGENT B1 ;  /* 0x0000000000017941 */ /* 0x000fea0003800200 */
.L_x_21112:
        /* <DEDUP_REMOVED lines=23> */
.L_x_21119:
        /* <DEDUP_REMOVED lines=13> */
.L_x_21121:
[----:B------:R-:W-:Y:S05]  /*154a0*/  BSYNC.RECONVERGENT B2 ;  /* 0x0000000000027941 */ /* 0x000fea0003800200 */
.L_x_21120:
        /* <DEDUP_REMOVED lines=60> */
.L_x_21118:
[----:B------:R-:W-:Y:S05]  /*15870*/  BSYNC.RECONVERGENT B1 ;  /* 0x0000000000017941 */ /* 0x000fea0003800200 */
.L_x_21117:
        /* <DEDUP_REMOVED lines=20> */
.L_x_21124:
        /* <DEDUP_REMOVED lines=13> */
.L_x_21126:
[----:B------:R-:W-:Y:S05]  /*15a90*/  BSYNC.RECONVERGENT B2 ;  /* 0x0000000000027941 */ /* 0x000fea0003800200 */
.L_x_21125:
        /* <DEDUP_REMOVED lines=60> */
.L_x_21123:
[----:B------:R-:W-:Y:S05]  /*15e60*/  BSYNC.RECONVERGENT B1 ;  /* 0x0000000000017941 */ /* 0x000fea0003800200 */
.L_x_21122:
        /* <DEDUP_REMOVED lines=24> */
.L_x_21129:
        /* <DEDUP_REMOVED lines=13> */
.L_x_21131:
[----:B------:R-:W-:Y:S05]  /*160c0*/  BSYNC.RECONVERGENT B2 ;  /* 0x0000000000027941 */ /* 0x000fea0003800200 */
.L_x_21130:
        /* <DEDUP_REMOVED lines=60> */
.L_x_21128:
[----:B------:R-:W-:Y:S05]  /*16490*/  BSYNC.RECONVERGENT B1 ;  /* 0x0000000000017941 */ /* 0x000fea0003800200 */
.L_x_21127:
        /* <DEDUP_REMOVED lines=20> */
.L_x_21134:
        /* <DEDUP_REMOVED lines=13> */
.L_x_21136:
[----:B------:R-:W-:Y:S05]  /*166b0*/  BSYNC.RECONVERGENT B2 ;  /* 0x0000000000027941 */ /* 0x000fea0003800200 */
.L_x_21135:
        /* <DEDUP_REMOVED lines=60> */
.L_x_21133:
[----:B------:R-:W-:Y:S05]  /*16a80*/  BSYNC.RECONVERGENT B1 ;  /* 0x0000000000017941 */ /* 0x000fea0003800200 */
.L_x_21132:
        /* <DEDUP_REMOVED lines=23> */
.L_x_21139:
        /* <DEDUP_REMOVED lines=13> */
.L_x_21141:
[----:B------:R-:W-:Y:S05]  /*16cd0*/  BSYNC.RECONVERGENT B2 ;  /* 0x0000000000027941 */ /* 0x000fea0003800200 */
.L_x_21140:
        /* <DEDUP_REMOVED lines=60> */
.L_x_21138:
[----:B------:R-:W-:Y:S05]  /*170a0*/  BSYNC.RECONVERGENT B1 ;  /* 0x0000000000017941 */ /* 0x000fea0003800200 */
.L_x_21137:
        /* <DEDUP_REMOVED lines=18> */
.L_x_21144:
        /* <DEDUP_REMOVED lines=13> */
.L_x_21146:
[----:B------:R-:W-:Y:S05]  /*172a0*/  BSYNC.RECONVERGENT B2 ;  /* 0x0000000000027941 */ /* 0x000fea0003800200 */
.L_x_21145:
        /* <DEDUP_REMOVED lines=60> */
.L_x_21143:
[----:B------:R-:W-:Y:S05]  /*17670*/  BSYNC.RECONVERGENT B1 ;  /* 0x0000000000017941 */ /* 0x000fea0003800200 */
.L_x_21142:
        /* <DEDUP_REMOVED lines=24> */
.L_x_21149:
        /* <DEDUP_REMOVED lines=13> */
.L_x_21151:
[----:B------:R-:W-:Y:S05]  /*178d0*/  BSYNC.RECONVERGENT B2 ;  /* 0x0000000000027941 */ /* 0x000fea0003800200 */
.L_x_21150:
        /* <DEDUP_REMOVED lines=60> */
.L_x_21148:
[----:B------:R-:W-:Y:S05]  /*17ca0*/  BSYNC.RECONVERGENT B1 ;  /* 0x0000000000017941 */ /* 0x000fea0003800200 */
.L_x_21147:
        /* <DEDUP_REMOVED lines=18> */
.L_x_21154:
        /* <DEDUP_REMOVED lines=13> */
.L_x_21156:
[----:B------:R-:W-:Y:S05]  /*17ea0*/  BSYNC.RECONVERGENT B2 ;  /* 0x0000000000027941 */ /* 0x000fea0003800200 */
.L_x_21155:
        /* <DEDUP_REMOVED lines=60> */
.L_x_21153:
[----:B------:R-:W-:Y:S05]  /*18270*/  BSYNC.RECONVERGENT B1 ;  /* 0x0000000000017941 */ /* 0x000fea0003800200 */
.L_x_21152:
        /* <DEDUP_REMOVED lines=23> */
.L_x_21159:
        /* <DEDUP_REMOVED lines=12> */
.L_x_21161:
[----:B------:R-:W-:Y:S05]  /*184b0*/  BSYNC.RECONVERGENT B2 ;  /* 0x0000000000027941 */ /* 0x000fea0003800200 */
.L_x_21160:
        /* <DEDUP_REMOVED lines=61> */
.L_x_21158:
[----:B------:R-:W-:Y:S05]  /*18890*/  BSYNC.RECONVERGENT B1 ;  /* 0x0000000000017941 */ /* 0x000fea0003800200 */
.L_x_21157:
        /* <DEDUP_REMOVED lines=18> */
.L_x_21164:
        /* <DEDUP_REMOVED lines=12> */
.L_x_21166:
[----:B------:R-:W-:Y:S05]  /*18a80*/  BSYNC.RECONVERGENT B2 ;  /* 0x0000000000027941 */ /* 0x000fea0003800200 */
.L_x_21165:
        /* <DEDUP_REMOVED lines=61> */
.L_x_21163:
[----:B------:R-:W-:Y:S05]  /*18e60*/  BSYNC.RECONVERGENT B1 ;  /* 0x0000000000017941 */ /* 0x000fea0003800200 */
.L_x_21162:
        /* <DEDUP_REMOVED lines=24> */
.L_x_21169:
        /* <DEDUP_REMOVED lines=12> */
.L_x_21171:
[----:B------:R-:W-:Y:S05]  /*190b0*/  BSYNC.RECONVERGENT B2 ;  /* 0x0000000000027941 */ /* 0x000fea0003800200 */
.L_x_21170:
        /* <DEDUP_REMOVED lines=61> */
.L_x_21168:
[----:B------:R-:W-:Y:S05]  /*19490*/  BSYNC.RECONVERGENT B1 ;  /* 0x0000000000017941 */ /* 0x000fea0003800200 */
.L_x_21167:
        /* <DEDUP_REMOVED lines=18> */
.L_x_21174:
        /* <DEDUP_REMOVED lines=14> */
.L_x_21176:
[----:B------:R-:W-:Y:S05]  /*196a0*/  BSYNC.RECONVERGENT B2 ;  /* 0x0000000000027941 */ /* 0x000fea0003800200 */
.L_x_21175:
        /* <DEDUP_REMOVED lines=61> */
.L_x_21173:
[----:B------:R-:W-:Y:S05]  /*19a80*/  BSYNC.RECONVERGENT B1 ;  /* 0x0000000000017941 */ /* 0x000fea0003800200 */
.L_x_21172:
        /* <DEDUP_REMOVED lines=11> */
.L_x_21096:
        /* <DEDUP_REMOVED lines=16> */
.L_x_21180:
        /* <DEDUP_REMOVED lines=13> */
.L_x_21182:
[----:B------:R-:W-:Y:S05]  /*19d10*/  BSYNC.RECONVERGENT B2 ;  /* 0x0000000000027941 */ /* 0x000fea0003800200 */
.L_x_21181:
        /* <DEDUP_REMOVED lines=59> */
.L_x_21179:
[----:B------:R-:W-:Y:S05]  /*1a0d0*/  BSYNC.RECONVERGENT B1 ;  /* 0x0000000000017941 */ /* 0x000fea0003800200 */
.L_x_21178:
        /* <DEDUP_REMOVED lines=21> */
.L_x_21185:
        /* <DEDUP_REMOVED lines=13> */
.L_x_21187:
[----:B------:R-:W-:Y:S05]  /*1a300*/  BSYNC.RECONVERGENT B2 ;  /* 0x0000000000027941 */ /* 0x000fea0003800200 */
.L_x_21186:
        /* <DEDUP_REMOVED lines=60> */
.L_x_21184:
[----:B------:R-:W-:Y:S05]  /*1a6d0*/  BSYNC.RECONVERGENT B1 ;  /* 0x0000000000017941 */ /* 0x000fea0003800200 */
.L_x_21183:
[----:B------:R-:W-:Y:S01]  /*1a6e0*/  I2FP.F32.U32 R117, R117 ;  /* 0x0000007500757245 */ /* 0x000fe20000201000 */
[----:B------:R-:W-:Y:S01]  /*1a6f0*/  BSSY.RECONVERGENT B1, `(.L_x_21188) ;  /* 0x000005c000017945 */ /* 0x000fe20003800200 */
[----:B------:R-:W-:Y:S01]  /*1a700*/  LOP3.LUT R157, R157, 0xfffffff7, RZ, 0xc0, !PT ;  /* 0xfffffff79d9d7812 */ /* 0x000fe200078ec0ff */
[----:B------:R-:W-:Y:S02]  /*1a710*/  HADD2.F32 R159, -RZ, R120.H1_H1 ;  /* 0x30000078ff9f7230 */ /* 0x000fe40000004100 */
        /* <DEDUP_REMOVED lines=15> */
.L_x_21190:
        /* <DEDUP_REMOVED lines=13> */
.L_x_21192:
[----:B------:R-:W-:Y:S05]  /*1a8e0*/  BSYNC.RECONVERGENT B2 ;  /* 0x0000000000027941 */ /* 0x000fea0003800200 */
.L_x_21191:
        /* <DEDUP_REMOVED lines=60> */
.L_x_21189:
[----:B------:R-:W-:Y:S05]  /*1acb0*/  BSYNC.RECONVERGENT B1 ;  /* 0x0000000000017941 */ /* 0x000fea0003800200 */
.L_x_21188:
        /* <DEDUP_REMOVED lines=19> */
.L_x_21195:
        /* <DEDUP_REMOVED lines=12> */
.L_x_21197:
[----:B------:R-:W-:Y:S05]  /*1aeb0*/  BSYNC.RECONVERGENT B2 ;  /* 0x0000000000027941 */ /* 0x000fea0003800200 */
.L_x_21196:
        /* <DEDUP_REMOVED lines=61> */
.L_x_21194:
[----:B------:R-:W-:Y:S05]  /*1b290*/  BSYNC.RECONVERGENT B1 ;  /* 0x0000000000017941 */ /* 0x000fea0003800200 */
.L_x_21193:
        /* <DEDUP_REMOVED lines=19> */
.L_x_21200:
        /* <DEDUP_REMOVED lines=12> */
.L_x_21202:
[----:B------:R-:W-:Y:S05]  /*1b490*/  BSYNC.RECONVERGENT B2 ;  /* 0x0000000000027941 */ /* 0x000fea0003800200 */
.L_x_21201:
        /* <DEDUP_REMOVED lines=61> */
.L_x_21199:
[----:B------:R-:W-:Y:S05]  /*1b870*/  BSYNC.RECONVERGENT B1 ;  /* 0x0000000000017941 */ /* 0x000fea0003800200 */
.L_x_21198:
        /* <DEDUP_REMOVED lines=17> */
.L_x_21205:
        /* <DEDUP_REMOVED lines=12> */
.L_x_21207:
[----:B------:R-:W-:Y:S05]  /*1ba50*/  BSYNC.RECONVERGENT B2 ;  /* 0x0000000000027941 */ /* 0x000fea0003800200 */
.L_x_21206:
        /* <DEDUP_REMOVED lines=61> */
.L_x_21204:
[----:B------:R-:W-:Y:S05]  /*1be30*/  BSYNC.RECONVERGENT B1 ;  /* 0x0000000000017941 */ /* 0x000fea0003800200 */
.L_x_21203:
        /* <DEDUP_REMOVED lines=17> */
.L_x_21210:
        /* <DEDUP_REMOVED lines=12> */
.L_x_21212:
[----:B------:R-:W-:Y:S05]  /*1c010*/  BSYNC.RECONVERGENT B2 ;  /* 0x0000000000027941 */ /* 0x000fea0003800200 */
.L_x_21211:
        /* <DEDUP_REMOVED lines=61> */
.L_x_21209:
[----:B------:R-:W-:Y:S05]  /*1c3f0*/  BSYNC.RECONVERGENT B1 ;  /* 0x0000000000017941 */ /* 0x000fea0003800200 */
.L_x_21208:
        /* <DEDUP_REMOVED lines=17> */
.L_x_21215:
        /* <DEDUP_REMOVED lines=12> */
.L_x_21217:
[----:B------:R-:W-:Y:S05]  /*1c5d0*/  BSYNC.RECONVERGENT B2 ;  /* 0x0000000000027941 */ /* 0x000fea0003800200 */
.L_x_21216:
        /* <DEDUP_REMOVED lines=61> */
.L_x_21214:
[----:B------:R-:W-:Y:S05]  /*1c9b0*/  BSYNC.RECONVERGENT B1 ;  /* 0x0000000000017941 */ /* 0x000fea0003800200 */
.L_x_21213:
        /* <DEDUP_REMOVED lines=37> */
.L_x_21177:
        /* <DEDUP_REMOVED lines=44> */
.L_x_21218:
[----:B------:R-:W-:Y:S01]  /*1ced0*/  MOV R148, R142 ;  /* 0x0000008e00947202 */ /* 0x000fe20000000f00 */
[----:B------:R-:W-:-:S07]  /*1cee0*/  VIADD R140, R140, 0x20 ;  /* 0x000000208c8c7836 */ /* 0x000fce0000000000 */
.L_x_21095:
[----:B------:R-:W-:Y:S05]  /*1cef0*/  BSYNC.RECONVERGENT B0 ;  /* 0x0000000000007941 */ /* 0x000fea0003800200 */
.L_x_21094:
        /* <DEDUP_REMOVED lines=36> */
.L_x_21224:
        /* <DEDUP_REMOVED lines=13> */
.L_x_21226:
[----:B------:R-:W-:Y:S05]  /*1d210*/  BSYNC.RECONVERGENT B2 ;  /* 0x0000000000027941 */ /* 0x000fea0003800200 */
.L_x_21225:
        /* <DEDUP_REMOVED lines=59> */
.L_x_21223:
[----:B------:R-:W-:Y:S05]  /*1d5d0*/  BSYNC.RECONVERGENT B1 ;  /* 0x0000000000017941 */ /* 0x000fea0003800200 */
.L_x_21222:
        /* <DEDUP_REMOVED lines=23> */
.L_x_21229:
        /* <DEDUP_REMOVED lines=13> */
.L_x_21231:
[----:B------:R-:W-:Y:S05]  /*1d820*/  BSYNC.RECONVERGENT B2 ;  /* 0x0000000000027941 */ /* 0x000fea0003800200 */
.L_x_21230:
        /* <DEDUP_REMOVED lines=60> */
.L_x_21228:
[----:B------:R-:W-:Y:S05]  /*1dbf0*/  BSYNC.RECONVERGENT B1 ;  /* 0x0000000000017941 */ /* 0x000fea0003800200 */
.L_x_21227:
[----:B------:R-:W-:Y:S01]  /*1dc00*/  I2FP.F32.U32 R2, R3 ;  /* 0x0000000300027245 */ /* 0x000fe20000201000 */
[----:B------:R-:W-:Y:S01]  /*1dc10*/  HADD2.F32 R4, -RZ, R88.H0_H0 ;  /* 0x20000058ff047230 */ /* 0x000fe20000004100 */
[----:B------:R-:W-:Y:S01]  /*1dc20*/  BSSY.RECONVERGENT B1, `(.L_x_21232) ;  /* 0x000005f000017945 */ /* 0x000fe20003800200 */
[----:B--2---:R-:W-:Y:S02]  /*1dc30*/  IMAD.MOV.U32 R125, RZ, RZ, 0x2 ;  /* 0x00000002ff7d7424 */ /* 0x004fe400078e00ff */
        /* <DEDUP_REMOVED lines=19> */
.L_x_21234:
        /* <DEDUP_REMOVED lines=13> */
.L_x_21236:
[----:B------:R-:W-:Y:S05]  /*1de40*/  BSYNC.RECONVERGENT B2 ;  /* 0x0000000000027941 */ /* 0x000fea0003800200 */
.L_x_21235:
        /* <DEDUP_REMOVED lines=60> */
.L_x_21233:
[----:B------:R-:W-:Y:S05]  /*1e210*/  BSYNC.RECONVERGENT B1 ;  /* 0x0000000000017941 */ /* 0x000fea0003800200 */
.L_x_21232:
        /* <DEDUP_REMOVED lines=20> */
.L_x_21239:
        /* <DEDUP_REMOVED lines=13> */
.L_x_21241:
[----:B------:R-:W-:Y:S05]  /*1e430*/  BSYNC.RECONVERGENT B2 ;  /* 0x0000000000027941 */ /* 0x000fea0003800200 */
.L_x_21240:
        /* <DEDUP_REMOVED lines=60> */
.L_x_21238:
[----:B------:R-:W-:Y:S05]  /*1e800*/  BSYNC.RECONVERGENT B1 ;  /* 0x0000000000017941 */ /* 0x000fea0003800200 */
.L_x_21237:
        /* <DEDUP_REMOVED lines=23> */
.L_x_21244:
        /* <DEDUP_REMOVED lines=13> */
.L_x_21246:
[----:B------:R-:W-:Y:S05]  /*1ea50*/  BSYNC.RECONVERGENT B2 ;  /* 0x0000000000027941 */ /* 0x000fea0003800200 */
.L_x_21245:
        /* <DEDUP_REMOVED lines=60> */
.L_x_21243:
[----:B------:R-:W-:Y:S05]  /*1ee20*/  BSYNC.RECONVERGENT B1 ;  /* 0x0000000000017941 */ /* 0x000fea0003800200 */
.L_x_21242:
        /* <DEDUP_REMOVED lines=20> */
.L_x_21249:
        /* <DEDUP_REMOVED lines=13> */
.L_x_21251:
[----:B------:R-:W-:Y:S05]  /*1f040*/  BSYNC.RECONVERGENT B2 ;  /* 0x0000000000027941 */ /* 0x000fea0003800200 */
.L_x_21250:
        /* <DEDUP_REMOVED lines=60> */
.L_x_21248:
[----:B------:R-:W-:Y:S05]  /*1f410*/  BSYNC.RECONVERGENT B1 ;  /* 0x0000000000017941 */ /* 0x000fea0003800200 */
.L_x_21247:
        /* <DEDUP_REMOVED lines=24> */
.L_x_21254:
        /* <DEDUP_REMOVED lines=13> */
.L_x_21256:
[----:B------:R-:W-:Y:S05]  /*1f670*/  BSYNC.RECONVERGENT B2 ;  /* 0x0000000000027941 */ /* 0x000fea0003800200 */
.L_x_21255:
        /* <DEDUP_REMOVED lines=60> */
.L_x_21253:
[----:B------:R-:W-:Y:S05]  /*1fa40*/  BSYNC.RECONVERGENT B1 ;  /* 0x0000000000017941 */ /* 0x000fea0003800200 */
.L_x_21252:
        /* <DEDUP_REMOVED lines=20> */
.L_x_21259:
        /* <DEDUP_REMOVED lines=13> */
.L_x_21261:
[----:B------:R-:W-:Y:S05]  /*1fc60*/  BSYNC.RECONVERGENT B2 ;  /* 0x0000000000027941 */ /* 0x000fea0003800200 */
.L_x_21260:
        /* <DEDUP_REMOVED lines=60> */
.L_x_21258:
[----:B------:R-:W-:Y:S05]  /*20030*/  BSYNC.RECONVERGENT B1 ;  /* 0x0000000000017941 */ /* 0x000fea0003800200 */
.L_x_21257:
        /* <DEDUP_REMOVED lines=23> */
.L_x_21264:
        /* <DEDUP_REMOVED lines=13> */
.L_x_21266:
[----:B------:R-:W-:Y:S05]  /*20280*/  BSYNC.RECONVERGENT B2 ;  /* 0x0000000000027941 */ /* 0x000fea0003800200 */
.L_x_21265:
        /* <DEDUP_REMOVED lines=60> */
.L_x_21263:
[----:B------:R-:W-:Y:S05]  /*20650*/  BSYNC.RECONVERGENT B1 ;  /* 0x0000000000017941 */ /* 0x000fea0003800200 */
.L_x_21262:
        /* <DEDUP_REMOVED lines=18> */
.L_x_21269:
        /* <DEDUP_REMOVED lines=13> */
.L_x_21271:
[----:B------:R-:W-:Y:S05]  /*20850*/  BSYNC.RECONVERGENT B2 ;  /* 0x0000000000027941 */ /* 0x000fea0003800200 */
.L_x_21270:
        /* <DEDUP_REMOVED lines=60> */
.L_x_21268:
[----:B------:R-:W-:Y:S05]  /*20c20*/  BSYNC.RECONVERGENT B1 ;  /* 0x0000000000017941 */ /* 0x000fea0003800200 */
.L_x_21267:
        /* <DEDUP_REMOVED lines=24> */
.L_x_21274:
        /* <DEDUP_REMOVED lines=13> */
.L_x_21276:
[----:B------:R-:W-:Y:S05]  /*20e80*/  BSYNC.RECONVERGENT B2 ;  /* 0x0000000000027941 */ /* 0x000fea0003800200 */
.L_x_21275:
        /* <DEDUP_REMOVED lines=60> */
.L_x_21273:
[----:B------:R-:W-:Y:S05]  /*21250*/  BSYNC.RECONVERGENT B1 ;  /* 0x0000000000017941 */ /* 0x000fea0003800200 */
.L_x_21272:
        /* <DEDUP_REMOVED lines=18> */
.L_x_21279:
        /* <DEDUP_REMOVED lines=13> */
.L_x_21281:
[----:B------:R-:W-:Y:S05]  /*21450*/  BSYNC.RECONVERGENT B2 ;  /* 0x0000000000027941 */ /* 0x000fea0003800200 */
.L_x_21280:
        /* <DEDUP_REMOVED lines=60> */
.L_x_21278:
[----:B------:R-:W-:Y:S05]  /*21820*/  BSYNC.RECONVERGENT B1 ;  /* 0x0000000000017941 */ /* 0x000fea0003800200 */
.L_x_21277:
        /* <DEDUP_REMOVED lines=23> */
.L_x_21284:
        /* <DEDUP_REMOVED lines=12> */
.L_x_21286:
[----:B------:R-:W-:Y:S05]  /*21a60*/  BSYNC.RECONVERGENT B2 ;  /* 0x0000000000027941 */ /* 0x000fea0003800200 */
.L_x_21285:
        /* <DEDUP_REMOVED lines=61> */
.L_x_21283:
[----:B------:R-:W-:Y:S05]  /*21e40*/  BSYNC.RECONVERGENT B1 ;  /* 0x0000000000017941 */ /* 0x000fea0003800200 */
.L_x_21282:
        /* <DEDUP_REMOVED lines=18> */
.L_x_21289:
        /* <DEDUP_REMOVED lines=12> */
.L_x_21291:
[----:B------:R-:W-:Y:S05]  /*22030*/  BSYNC.RECONVERGENT B2 ;  /* 0x0000000000027941 */ /* 0x000fea0003800200 */
.L_x_21290:
        /* <DEDUP_REMOVED lines=61> */
.L_x_21288:
[----:B------:R-:W-:Y:S05]  /*22410*/  BSYNC.RECONVERGENT B1 ;  /* 0x0000000000017941 */ /* 0x000fea0003800200 */
.L_x_21287:
        /* <DEDUP_REMOVED lines=24> */
.L_x_21294:
        /* <DEDUP_REMOVED lines=12> */
.L_x_21296:
[----:B------:R-:W-:Y:S05]  /*22660*/  BSYNC.RECONVERGENT B2 ;  /* 0x0000000000027941 */ /* 0x000fea0003800200 */
.L_x_21295:
        /* <DEDUP_REMOVED lines=61> */
.L_x_21293:
[----:B------:R-:W-:Y:S05]  /*22a40*/  BSYNC.RECONVERGENT B1 ;  /* 0x0000000000017941 */ /* 0x000fea0003800200 */
.L_x_21292:
        /* <DEDUP_REMOVED lines=18> */
.L_x_21299:
        /* <DEDUP_REMOVED lines=14> */
.L_x_21301:
[----:B------:R-:W-:Y:S05]  /*22c50*/  BSYNC.RECONVERGENT B2 ;  /* 0x0000000000027941 */ /* 0x000fea0003800200 */
.L_x_21300:
        /* <DEDUP_REMOVED lines=61> */
.L_x_21298:
[----:B------:R-:W-:Y:S05]  /*23030*/  BSYNC.RECONVERGENT B1 ;  /* 0x0000000000017941 */ /* 0x000fea0003800200 */
.L_x_21297:
        /* <DEDUP_REMOVED lines=11> */
.L_x_21221:
        /* <DEDUP_REMOVED lines=11> */
[----:B------:R-:W-:Y:S01]  /*231a0*/  @!P2 MOV R142, R148 ;  /* 0x00000094008ea202 */ /* 0x000fe20000000f00 */
[----:B------:R-:W-:Y:S02]  /*231b0*/  @P2 VIADD R126, R147, 0x1 ;  /* 0x00000001937e2836 */ /* 0x000fe40000000000 */
[----:B------:R-:W-:Y:S02]  /*231c0*/  @P2 IMAD.MOV.U32 R124, RZ, RZ, R149 ;  /* 0x000000ffff7c2224 */ /* 0x000fe400078e0095 */
[----:B------:R-:W-:Y:S01]  /*231d0*/  @P2 IMAD.MOV.U32 R142, RZ, RZ, R148 ;  /* 0x000000ffff8e2224 */ /* 0x000fe200078e0094 */
[----:B------:R-:W-:Y:S06]  /*231e0*/  BRA `(.L_x_21304) ;  /* 0x0000000400247947 */ /* 0x000fec0003800000 */
.L_x_21305:
        /* <DEDUP_REMOVED lines=13> */
.L_x_21307:
[----:B------:R-:W-:Y:S05]  /*232c0*/  BSYNC.RECONVERGENT B2 ;  /* 0x0000000000027941 */ /* 0x000fea0003800200 */
.L_x_21306:
        /* <DEDUP_REMOVED lines=59> */
.L_x_21304:
[----:B------:R-:W-:Y:S05]  /*23680*/  BSYNC.RECONVERGENT B1 ;  /* 0x0000000000017941 */ /* 0x000fea0003800200 */
.L_x_21303:
[----:B------:R-:W0:Y:S01]  /*23690*/  LDC R141, c[0x0][0x404] ;  /* 0x00010100ff8d7b82 */ /* 0x000e220000000800 */
[----:B------:R-:W-:Y:S01]  /*236a0*/  HFMA2 R148, -RZ, RZ, 0.1171875, 0 ;  /* 0x2f800000ff947431 */ /* 0x000fe200000001ff */
[----:B------:R-:W-:Y:S01]  /*236b0*/  I2FP.F32.U32 R125, R124 ;  /* 0x0000007c007d7245 */ /* 0x000fe20000201000 */
[----:B------:R-:W-:Y:S01]  /*236c0*/  BSSY.RECONVERGENT B1, `(.L_x_21308) ;  /* 0x000005c000017945 */ /* 0x000fe20003800200 */
[----:B------:R-:W-:Y:S01]  /*236d0*/  LOP3.LUT R157, R157, 0xffffffef, RZ, 0xc0, !PT ;  /* 0xffffffef9d9d7812 */ /* 0x000fe200078ec0ff */
[----:B-----5:R-:W-:Y:S02]  /*236e0*/  HADD2.F32 R143, -RZ, R128.H0_H0 ;  /* 0x20000080ff8f7230 */ /* 0x020fe40000004100 */
[----:B------:R-:W-:Y:S02]  /*236f0*/  IMAD.MOV.U32 R127, RZ, RZ, 0x2 ;  /* 0x00000002ff7f7424 */ /* 0x000fe400078e00ff */
[----:B------:R-:W-:Y:S01]  /*23700*/  FFMA.FTZ R124, R125, R148, 1.1641532182693481445e-10 ;  /* 0x2f0000007d7c7423 */ /* 0x000fe20000010094 */
[----:B------:R-:W-:-:S04]  /*23710*/  IMAD.MOV.U32 R125, RZ, RZ, R150 ;  /* 0x000000ffff7d7224 */ /* 0x000fc800078e0096 */
        /* <DEDUP_REMOVED lines=12> */
.L_x_21310:
        /* <DEDUP_REMOVED lines=13> */
.L_x_21312:
[----:B------:R-:W-:Y:S05]  /*238b0*/  BSYNC.RECONVERGENT B2 ;  /* 0x0000000000027941 */ /* 0x000fea0003800200 */
.L_x_21311:
        /* <DEDUP_REMOVED lines=60> */
.L_x_21309:
[----:B------:R-:W-:Y:S05]  /*23c80*/  BSYNC.RECONVERGENT B1 ;  /* 0x0000000000017941 */ /* 0x000fea0003800200 */
.L_x_21308:
        /* <DEDUP_REMOVED lines=19> */
.L_x_21315:
        /* <DEDUP_REMOVED lines=13> */
.L_x_21317:
[----:B------:R-:W-:Y:S05]  /*23e90*/  BSYNC.RECONVERGENT B2 ;  /* 0x0000000000027941 */ /* 0x000fea0003800200 */
.L_x_21316:
        /* <DEDUP_REMOVED lines=60> */
.L_x_21314:
[----:B------:R-:W-:Y:S05]  /*24260*/  BSYNC.RECONVERGENT B1 ;  /* 0x0000000000017941 */ /* 0x000fea0003800200 */
.L_x_21313:
        /* <DEDUP_REMOVED lines=19> */
.L_x_21320:
        /* <DEDUP_REMOVED lines=12> */
.L_x_21322:
[----:B------:R-:W-:Y:S05]  /*24460*/  BSYNC.RECONVERGENT B2 ;  /* 0x0000000000027941 */ /* 0x000fea0003800200 */
.L_x_21321:
        /* <DEDUP_REMOVED lines=61> */
.L_x_21319:
[----:B------:R-:W-:Y:S05]  /*24840*/  BSYNC.RECONVERGENT B1 ;  /* 0x0000000000017941 */ /* 0x000fea0003800200 */
.L_x_21318:
        /* <DEDUP_REMOVED lines=19> */
.L_x_21325:
        /* <DEDUP_REMOVED lines=12> */
.L_x_21327:
[----:B------:R-:W-:Y:S05]  /*24a40*/  BSYNC.RECONVERGENT B2 ;  /* 0x0000000000027941 */ /* 0x000fea0003800200 */
.L_x_21326:
        /* <DEDUP_REMOVED lines=61> */
.L_x_21324:
[----:B------:R-:W-:Y:S05]  /*24e20*/  BSYNC.RECONVERGENT B1 ;  /* 0x0000000000017941 */ /* 0x000fea0003800200 */
.L_x_21323:
        /* <DEDUP_REMOVED lines=17> */
.L_x_21330:
        /* <DEDUP_REMOVED lines=12> */
.L_x_21332:
[----:B------:R-:W-:Y:S05]  /*25000*/  BSYNC.RECONVERGENT B2 ;  /* 0x0000000000027941 */ /* 0x000fea0003800200 */
.L_x_21331:
        /* <DEDUP_REMOVED lines=61> */
.L_x_21329:
[----:B------:R-:W-:Y:S05]  /*253e0*/  BSYNC.RECONVERGENT B1 ;  /* 0x0000000000017941 */ /* 0x000fea0003800200 */
.L_x_21328:
        /* <DEDUP_REMOVED lines=17> */
.L_x_21335:
        /* <DEDUP_REMOVED lines=12> */
.L_x_21337:
[----:B------:R-:W-:Y:S05]  /*255c0*/  BSYNC.RECONVERGENT B2 ;  /* 0x0000000000027941 */ /* 0x000fea0003800200 */
.L_x_21336:
        /* <DEDUP_REMOVED lines=61> */
.L_x_21334:
[----:B------:R-:W-:Y:S05]  /*259a0*/  BSYNC.RECONVERGENT B1 ;  /* 0x0000000000017941 */ /* 0x000fea0003800200 */
.L_x_21333:
        /* <DEDUP_REMOVED lines=17> */
.L_x_21340:
        /* <DEDUP_REMOVED lines=12> */
.L_x_21342:
[----:B------:R-:W-:Y:S05]  /*25b80*/  BSYNC.RECONVERGENT B2 ;  /* 0x0000000000027941 */ /* 0x000fea0003800200 */
.L_x_21341:
        /* <DEDUP_REMOVED lines=61> */
.L_x_21339:
[----:B------:R-:W-:Y:S05]  /*25f60*/  BSYNC.RECONVERGENT B1 ;  /* 0x0000000000017941 */ /* 0x000fea0003800200 */
.L_x_21338:
        /* <DEDUP_REMOVED lines=37> */
.L_x_21302:
        /* <DEDUP_REMOVED lines=44> */
.L_x_21343:
[----:B------:R-:W-:Y:S01]  /*26480*/  MOV R148, R142 ;  /* 0x0000008e00947202 */ /* 0x000fe20000000f00 */
[----:B------:R-:W-:-:S07]  /*26490*/  VIADD R140, R140, 0x20 ;  /* 0x000000208c8c7836 */ /* 0x000fce0000000000 */
.L_x_21220:
[----:B------:R-:W-:Y:S05]  /*264a0*/  BSYNC.RECONVERGENT B0 ;  /* 0x0000000000007941 */ /* 0x000fea0003800200 */
.L_x_21219:
        /* <DEDUP_REMOVED lines=36> */
.L_x_21349:
        /* <DEDUP_REMOVED lines=13> */
.L_x_21351:
[----:B------:R-:W-:Y:S05]  /*267c0*/  BSYNC.RECONVERGENT B2 ;  /* 0x0000000000027941 */ /* 0x000fea0003800200 */
.L_x_21350:
        /* <DEDUP_REMOVED lines=59> */
.L_x_21348:
[----:B------:R-:W-:Y:S05]  /*26b80*/  BSYNC.RECONVERGENT B1 ;  /* 0x0000000000017941 */ /* 0x000fea0003800200 */
.L_x_21347:
        /* <DEDUP_REMOVED lines=9> */
[----:B--2---:R-:W-:Y:S02]  /*26c20*/  HFMA2 R133, -RZ, RZ, 0, 1.1920928955078125e-07 ;  /* 0x00000002ff857431 */ /* 0x004fe400000001ff */
        /* <DEDUP_REMOVED lines=13> */
.L_x_21354:
        /* <DEDUP_REMOVED lines=13> */
.L_x_21356:
[----:B------:R-:W-:Y:S05]  /*26dd0*/  BSYNC.RECONVERGENT B2 ;  /* 0x0000000000027941 */ /* 0x000fea0003800200 */
.L_x_21355:
        /* <DEDUP_REMOVED lines=60> */
.L_x_21353:
[----:B------:R-:W-:Y:S05]  /*271a0*/  BSYNC.RECONVERGENT B1 ;  /* 0x0000000000017941 */ /* 0x000fea0003800200 */
.L_x_21352:
        /* <DEDUP_REMOVED lines=23> */
.L_x_21359:
        /* <DEDUP_REMOVED lines=13> */
.L_x_21361:
[----:B------:R-:W-:Y:S05]  /*273f0*/  BSYNC.RECONVERGENT B2 ;  /* 0x0000000000027941 */ /* 0x000fea0003800200 */
.L_x_21360:
        /* <DEDUP_REMOVED lines=60> */
.L_x_21358:
[----:B------:R-:W-:Y:S05]  /*277c0*/  BSYNC.RECONVERGENT B1 ;  /* 0x0000000000017941 */ /* 0x000fea0003800200 */
.L_x_21357:
        /* <DEDUP_REMOVED lines=20> */
.L_x_21364:
        /* <DEDUP_REMOVED lines=13> */
.L_x_21366:
[----:B------:R-:W-:Y:S05]  /*279e0*/  BSYNC.RECONVERGENT B2 ;  /* 0x0000000000027941 */ /* 0x000fea0003800200 */
.L_x_21365:
        /* <DEDUP_REMOVED lines=60> */
.L_x_21363:
[----:B------:R-:W-:Y:S05]  /*27db0*/  BSYNC.RECONVERGENT B1 ;  /* 0x0000000000017941 */ /* 0x000fea0003800200 */
.L_x_21362:
        /* <DEDUP_REMOVED lines=23> */
.L_x_21369:
        /* <DEDUP_REMOVED lines=13> */
.L_x_21371:
[----:B------:R-:W-:Y:S05]  /*28000*/  BSYNC.RECONVERGENT B2 ;  /* 0x0000000000027941 */ /* 0x000fea0003800200 */
.L_x_21370:
        /* <DEDUP_REMOVED lines=60> */
.L_x_21368:
[----:B------:R-:W-:Y:S05]  /*283d0*/  BSYNC.RECONVERGENT B1 ;  /* 0x0000000000017941 */ /* 0x000fea0003800200 */
.L_x_21367:
        /* <DEDUP_REMOVED lines=20> */
.L_x_21374:
        /* <DEDUP_REMOVED lines=13> */
.L_x_21376:
[----:B------:R-:W-:Y:S05]  /*285f0*/  BSYNC.RECONVERGENT B2 ;  /* 0x0000000000027941 */ /* 0x000fea0003800200 */
.L_x_21375:
        /* <DEDUP_REMOVED lines=60> */
.L_x_21373:
[----:B------:R-:W-:Y:S05]  /*289c0*/  BSYNC.RECONVERGENT B1 ;  /* 0x0000000000017941 */ /* 0x000fea0003800200 */
.L_x_21372:
        /* <DEDUP_REMOVED lines=24> */
.L_x_21379:
        /* <DEDUP_REMOVED lines=13> */
.L_x_21381:
[----:B------:R-:W-:Y:S05]  /*28c20*/  BSYNC.RECONVERGENT B2 ;  /* 0x0000000000027941 */ /* 0x000fea0003800200 */
.L_x_21380:
        /* <DEDUP_REMOVED lines=60> */
.L_x_21378:
[----:B------:R-:W-:Y:S05]  /*28ff0*/  BSYNC.RECONVERGENT B1 ;  /* 0x0000000000017941 */ /* 0x000fea0003800200 */
.L_x_21377:
        /* <DEDUP_REMOVED lines=20> */
.L_x_21384:
        /* <DEDUP_REMOVED lines=13> */
.L_x_21386:
[----:B------:R-:W-:Y:S05]  /*29210*/  BSYNC.RECONVERGENT B2 ;  /* 0x0000000000027941 */ /* 0x000fea0003800200 */
.L_x_21385:
        /* <DEDUP_REMOVED lines=60> */
.L_x_21383:
[----:B------:R-:W-:Y:S05]  /*295e0*/  BSYNC.RECONVERGENT B1 ;  /* 0x0000000000017941 */ /* 0x000fea0003800200 */
.L_x_21382:
        /* <DEDUP_REMOVED lines=23> */
.L_x_21389:
        /* <DEDUP_REMOVED lines=13> */
.L_x_21391:
[----:B------:R-:W-:Y:S05]  /*29830*/  BSYNC.RECONVERGENT B2 ;  /* 0x0000000000027941 */ /* 0x000fea0003800200 */
.L_x_21390:
        /* <DEDUP_REMOVED lines=60> */
.L_x_21388:
[----:B------:R-:W-:Y:S05]  /*29c00*/  BSYNC.RECONVERGENT B1 ;  /* 0x0000000000017941 */ /* 0x000fea0003800200 */
.L_x_21387:
[----:B------:R-:W-:Y:S01]  /*29c10*/  ISETP.NE.AND P3, PT, R147, 0x1, PT ;  /* 0x000000019300780c */ /* 0x000fe20003f65270 */
[----:B------:R-:W-:Y:S01]  /*29c20*/  BSSY.RECONVERGENT B1, `(.L_x_21392) ;  /* 0x000005b000017945 */ /* 0x000fe20003800200 */
[----:B------:R-:W-:Y:S01]  /*29c30*/  I2FP.F32.U32 R2, R3 ;  /* 0x0000000300027245 */ /* 0x000fe20000201000 */
[----:B------:R-:W-:Y:S02]  /*29c40*/  HADD2.F32 R3, -RZ, R138.H0_H0 ;  /* 0x2000008aff037230 */ /* 0x000fe40000004100 */
        /* <DEDUP_REMOVED lines=14> */
.L_x_21394:
        /* <DEDUP_REMOVED lines=13> */
.L_x_21396:
[----:B------:R-:W-:Y:S05]  /*29e00*/  BSYNC.RECONVERGENT B2 ;  /* 0x0000000000027941 */ /* 0x000fea0003800200 */
.L_x_21395:
        /* <DEDUP_REMOVED lines=60> */
.L_x_21393:
[----:B------:R-:W-:Y:S05]  /*2a1d0*/  BSYNC.RECONVERGENT B1 ;  /* 0x0000000000017941 */ /* 0x000fea0003800200 */
.L_x_21392:
        /* <DEDUP_REMOVED lines=24> */
.L_x_21399:
        /* <DEDUP_REMOVED lines=13> */
.L_x_21401:
[----:B------:R-:W-:Y:S05]  /*2a430*/  BSYNC.RECONVERGENT B2 ;  /* 0x0000000000027941 */ /* 0x000fea0003800200 */
.L_x_21400:
        /* <DEDUP_REMOVED lines=60> */
.L_x_21398:
[----:B------:R-:W-:Y:S05]  /*2a800*/  BSYNC.RECONVERGENT B1 ;  /* 0x0000000000017941 */ /* 0x000fea0003800200 */
.L_x_21397:
        /* <DEDUP_REMOVED lines=18> */
.L_x_21404:
        /* <DEDUP_REMOVED lines=13> */
.L_x_21406:
[----:B------:R-:W-:Y:S05]  /*2aa00*/  BSYNC.RECONVERGENT B2 ;  /* 0x0000000000027941 */ /* 0x000fea0003800200 */
.L_x_21405:
        /* <DEDUP_REMOVED lines=60> */
.L_x_21403:
[----:B------:R-:W-:Y:S05]  /*2add0*/  BSYNC.RECONVERGENT B1 ;  /* 0x0000000000017941 */ /* 0x000fea0003800200 */
.L_x_21402:
        /* <DEDUP_REMOVED lines=23> */
.L_x_21409:
        /* <DEDUP_REMOVED lines=12> */
.L_x_21411:
[----:B------:R-:W-:Y:S05]  /*2b010*/  BSYNC.RECONVERGENT B2 ;  /* 0x0000000000027941 */ /* 0x000fea0003800200 */
.L_x_21410:
        /* <DEDUP_REMOVED lines=61> */
.L_x_21408:
[----:B------:R-:W-:Y:S05]  /*2b3f0*/  BSYNC.RECONVERGENT B1 ;  /* 0x0000000000017941 */ /* 0x000fea0003800200 */
.L_x_21407:
        /* <DEDUP_REMOVED lines=18> */
.L_x_21414:
        /* <DEDUP_REMOVED lines=12> */
.L_x_21416:
[----:B------:R-:W-:Y:S05]  /*2b5e0*/  BSYNC.RECONVERGENT B2 ;  /* 0x0000000000027941 */ /* 0x000fea0003800200 */
.L_x_21415:
        /* <DEDUP_REMOVED lines=61> */
.L_x_21413:
[----:B------:R-:W-:Y:S05]  /*2b9c0*/  BSYNC.RECONVERGENT B1 ;  /* 0x0000000000017941 */ /* 0x000fea0003800200 */
.L_x_21412:
        /* <DEDUP_REMOVED lines=24> */
.L_x_21419:
        /* <DEDUP_REMOVED lines=12> */
.L_x_21421:
[----:B------:R-:W-:Y:S05]  /*2bc10*/  BSYNC.RECONVERGENT B2 ;  /* 0x0000000000027941 */ /* 0x000fea0003800200 */
.L_x_21420:
        /* <DEDUP_REMOVED lines=57> */
[----:B------:R-:W-:-:S03]  /*2bfb0*/  IMAD.WIDE.U32 R160, R161, -0x2daee0ad, RZ ;  /* 0xd2511f53a1a07825 */ /* 0x000fc600078e00ff */
[----:B------:R-:W-:Y:S01]  /*2bfc0*/  MOV R142, R160 ;  /* 0x000000a0008e7202 */ /* 0x000fe20000000f00 */
[----:B------:R-:W-:Y:S01]  /*2bfd0*/  IMAD.MOV.U32 R160, RZ, RZ, RZ ;  /* 0x000000ffffa07224 */ /* 0x000fe200078e00ff */
[----:B------:R-:W-:-:S07]  /*2bfe0*/  LOP3.LUT R151, R148, UR16, R161, 0x96, !PT ;  /* 0x0000001094977c12 */ /* 0x000fce000f8e96a1 */
.L_x_21418:
[----:B------:R-:W-:Y:S05]  /*2bff0*/  BSYNC.RECONVERGENT B1 ;  /* 0x0000000000017941 */ /* 0x000fea0003800200 */
.L_x_21417:
        /* <DEDUP_REMOVED lines=18> */
.L_x_21424:
        /* <DEDUP_REMOVED lines=14> */
.L_x_21426:
[----:B------:R-:W-:Y:S05]  /*2c200*/  BSYNC.RECONVERGENT B2 ;  /* 0x0000000000027941 */ /* 0x000fea0003800200 */
.L_x_21425:
        /* <DEDUP_REMOVED lines=61> */
.L_x_21423:
[----:B------:R-:W-:Y:S05]  /*2c5e0*/  BSYNC.RECONVERGENT B1 ;  /* 0x0000000000017941 */ /* 0x000fea0003800200 */
.L_x_21422:
        /* <DEDUP_REMOVED lines=11> */
.L_x_21346:
        /* <DEDUP_REMOVED lines=16> */
.L_x_21430:
        /* <DEDUP_REMOVED lines=13> */
.L_x_21432:
[----:B------:R-:W-:Y:S05]  /*2c870*/  BSYNC.RECONVERGENT B2 ;  /* 0x0000000000027941 */ /* 0x000fea0003800200 */
.L_x_21431:
        /* <DEDUP_REMOVED lines=59> */
.L_x_21429:
[----:B------:R-:W-:Y:S05]  /*2cc30*/  BSYNC.RECONVERGENT B1 ;  /* 0x0000000000017941 */ /* 0x000fea0003800200 */
.L_x_21428:
        /* <DEDUP_REMOVED lines=21> */
.L_x_21435:
        /* <DEDUP_REMOVED lines=13> */
.L_x_21437:
[----:B------:R-:W-:Y:S05]  /*2ce60*/  BSYNC.RECONVERGENT B2 ;  /* 0x0000000000027941 */ /* 0x000fea0003800200 */
.L_x_21436:
        /* <DEDUP_REMOVED lines=60> */
.L_x_21434:
[----:B------:R-:W-:Y:S05]  /*2d230*/  BSYNC.RECONVERGENT B1 ;  /* 0x0000000000017941 */ /* 0x000fea0003800200 */
.L_x_21433:
        /* <DEDUP_REMOVED lines=19> */
.L_x_21440:
        /* <DEDUP_REMOVED lines=13> */
.L_x_21442:
[----:B------:R-:W-:Y:S05]  /*2d440*/  BSYNC.RECONVERGENT B2 ;  /* 0x0000000000027941 */ /* 0x000fea0003800200 */
.L_x_21441:
        /* <DEDUP_REMOVED lines=57> */
[----:B------:R-:W-:Y:S01]  /*2d7e0*/  HFMA2 R134, -RZ, RZ, 0, 0 ;  /* 0x00000000ff867431 */ /* 0x000fe200000001ff */
[----:B------:R-:W-:Y:S01]  /*2d7f0*/  MOV R133, R142 ;  /* 0x0000008e00857202 */ /* 0x000fe20000000f00 */
[----:B------:R-:W-:-:S07]  /*2d800*/  IMAD.MOV.U32 R142, RZ, RZ, R132 ;  /* 0x000000ffff8e7224 */ /* 0x000fce00078e0084 */
.L_x_21439:
[----:B------:R-:W-:Y:S05]  /*2d810*/  BSYNC.RECONVERGENT B1 ;  /* 0x0000000000017941 */ /* 0x000fea0003800200 */
.L_x_21438:
        /* <DEDUP_REMOVED lines=19> */
.L_x_21445:
        /* <DEDUP_REMOVED lines=12> */
.L_x_21447:
[----:B------:R-:W-:Y:S05]  /*2da10*/  BSYNC.RECONVERGENT B2 ;  /* 0x0000000000027941 */ /* 0x000fea0003800200 */
.L_x_21446:
        /* <DEDUP_REMOVED lines=61> */
.L_x_21444:
[----:B------:R-:W-:Y:S05]  /*2ddf0*/  BSYNC.RECONVERGENT B1 ;  /* 0x0000000000017941 */ /* 0x000fea0003800200 */
.L_x_21443:
        /* <DEDUP_REMOVED lines=19> */
.L_x_21450:
        /* <DEDUP_REMOVED lines=12> */
.L_x_21452:
[----:B------:R-:W-:Y:S05]  /*2dff0*/  BSYNC.RECONVERGENT B2 ;  /* 0x0000000000027941 */ /* 0x000fea0003800200 */
.L_x_21451:
        /* <DEDUP_REMOVED lines=61> */
.L_x_21449:
[----:B------:R-:W-:Y:S05]  /*2e3d0*/  BSYNC.RECONVERGENT B1 ;  /* 0x0000000000017941 */ /* 0x000fea0003800200 */
.L_x_21448:
        /* <DEDUP_REMOVED lines=17> */
.L_x_21455:
        /* <DEDUP_REMOVED lines=12> */
.L_x_21457:
[----:B------:R-:W-:Y:S05]  /*2e5b0*/  BSYNC.RECONVERGENT B2 ;  /* 0x0000000000027941 */ /* 0x000fea0003800200 */
.L_x_21456:
        /* <DEDUP_REMOVED lines=61> */
.L_x_21454:
[----:B------:R-:W-:Y:S05]  /*2e990*/  BSYNC.RECONVERGENT B1 ;  /* 0x0000000000017941 */ /* 0x000fea0003800200 */
.L_x_21453:
        /* <DEDUP_REMOVED lines=17> */
.L_x_21460:
        /* <DEDUP_REMOVED lines=12> */
.L_x_21462:
[----:B------:R-:W-:Y:S05]  /*2eb70*/  BSYNC.RECONVERGENT B2 ;  /* 0x0000000000027941 */ /* 0x000fea0003800200 */
.L_x_21461:
        /* <DEDUP_REMOVED lines=61> */
.L_x_21459:
[----:B------:R-:W-:Y:S05]  /*2ef50*/  BSYNC.RECONVERGENT B1 ;  /* 0x0000000000017941 */ /* 0x000fea0003800200 */
.L_x_21458:
        /* <DEDUP_REMOVED lines=17> */
.L_x_21465:
        /* <DEDUP_REMOVED lines=12> */
.L_x_21467:
[----:B------:R-:W-:Y:S05]  /*2f130*/  BSYNC.RECONVERGENT B2 ;  /* 0x0000000000027941 */ /* 0x000fea0003800200 */
.L_x_21466:
        /* <DEDUP_REMOVED lines=51> */
[----:B------:R-:W-:Y:S01]  /*2f470*/  IMAD.WIDE.U32 R132, R133, -0x326172a9, RZ ;  /* 0xcd9e8d5785847825 */ /* 0x000fe200078e00ff */
[----:B------:R-:W-:-:S04]  /*2f480*/  MOV R135, R142 ;  /* 0x0000008e00877202 */ /* 0x000fc80000000f00 */
        /* <DEDUP_REMOVED lines=8> */
.L_x_21464:
[----:B------:R-:W-:Y:S05]  /*2f510*/  BSYNC.RECONVERGENT B1 ;  /* 0x0000000000017941 */ /* 0x000fea0003800200 */
.L_x_21463:
        /* <DEDUP_REMOVED lines=10> */
[----:B------:R-:W-:Y:S01]  /*2f5c0*/  LOP3.LUT P6, RZ, R157, 0x4, RZ, 0xc0, !PT ;  /* 0x000000049dff7812 */ /* 0x000fe200078cc0ff */
[----:B------:R-:W-:Y:S01]  /*2f5d0*/  HADD2.F32 R139, -RZ, R139.H1_H1 ;  /* 0x3000008bff8b7230 */ /* 0x000fe20000004100 */
[----:B------:R-:W-:Y:S01]  /*2f5e0*/  FSEL R132, R143, RZ, P1 ;  /* 0x000000ff8f847208 */ /* 0x000fe20000800000 */
[----:B------:R-:W-:Y:S01]  /*2f5f0*/  FMUL.FTZ R160, R160, UR12 ;  /* 0x0000000ca0a07c20 */ /* 0x000fe20008410000 */
[----:B------:R-:W-:Y:S01]  /*2f600*/  ISETP.NE.AND P1, PT, R133, RZ, PT ;  /* 0x000000ff8500720c */ /* 0x000fe20003f25270 */
        /* <DEDUP_REMOVED lines=22> */
.L_x_21427:
        /* <DEDUP_REMOVED lines=45> */
.L_x_21345:
[----:B------:R-:W-:Y:S05]  /*2fa40*/  BSYNC.RECONVERGENT B0 ;  /* 0x0000000000007941 */ /* 0x000fea0003800200 */
.L_x_21344:
        /* <DEDUP_REMOVED lines=152> */
.L_x_21491:
        /* <DEDUP_REMOVED lines=30> */
[----:B------:R-:W-:Y:S01]  /*305b0*/  F2FP.F16.F32.PACK_AB R140, R141, R140 ;  /* 0x0000008c8d8c723e */ /* 0x000fe200000000ff */
[----:B------:R-:W-:Y:S01]  /*305c0*/  FADD.FTZ R141, R102, -R159 ;  /* 0x8000009f668d7221 */ /* 0x000fe20000010000 */
[----:B------:R-:W-:Y:S01]  /*305d0*/  FFMA.FTZ R142, R142, R11, R19 ;  /* 0x0000000b8e8e7223 */ /* 0x000fe20000010013 */
[----:B------:R-:W-:Y:S01]  /*305e0*/  FFMA.FTZ R162, R162, R13, R21 ;  /* 0x0000000da2a27223 */ /* 0x000fe20000010015 */
[C---:B------:R-:W-:Y:S01]  /*305f0*/  FMUL.FTZ R143, R160.reuse, R143 ;  /* 0x0000008fa08f7220 */ /* 0x040fe20000410000 */
[----:B------:R-:W-:-:S03]  /*30600*/  FMUL.FTZ R141, R160, R141 ;  /* 0x0000008da08d7220 */ /* 0x000fc60000410000 */
[----:B------:R-:W-:Y:S01]  /*30610*/  FFMA.FTZ R143, R143, R14, R22 ;  /* 0x0000000e8f8f7223 */ /* 0x000fe20000010016 */
[----:B------:R-:W-:-:S05]  /*30620*/  FFMA.FTZ R141, R141, R10, R18 ;  /* 0x0000000a8d8d7223 */ /* 0x000fca0000010012 */
[----:B------:R-:W-:Y:S02]  /*30630*/  F2FP.F16.F32.PACK_AB R141, R142, R141 ;  /* 0x0000008d8e8d723e */ /* 0x000fe400000000ff */
[----:B------:R-:W-:Y:S01]  /*30640*/  F2FP.F16.F32.PACK_AB R142, R162, R161 ;  /* 0x000000a1a28e723e */ /* 0x000fe200000000ff */
[----:B------:R-:W-:-:S04]  /*30650*/  FADD.FTZ R161, R107, -R159 ;  /* 0x8000009f6ba17221 */ /* 0x000fc80000010000 */
[----:B------:R-:W-:-:S04]  /*30660*/  FMUL.FTZ R162, R160, R161 ;  /* 0x000000a1a0a27220 */ /* 0x000fc80000410000 */
[----:B------:R-:W-:-:S05]  /*30670*/  FFMA.FTZ R162, R162, R15, R23 ;  /* 0x0000000fa2a27223 */ /* 0x000fca0000010017 */
[----:B------:R-:W-:Y:S02]  /*30680*/  F2FP.F16.F32.PACK_AB R143, R162, R143 ;  /* 0x0000008fa28f723e */ /* 0x000fe400000000ff */
[----:B------:R-:W0:Y:S02]  /*30690*/  LDC.64 R162, c[0x0][0x428] ;  /* 0x00010a00ffa27b82 */ /* 0x000e240000000a00 */
[----:B0-----:R-:W-:-:S04]  /*306a0*/  IMAD.WIDE.U32 R162, R158, 0x10, R162 ;  /* 0x000000109ea27825 */ /* 0x001fc800078e00a2 */
[----:B------:R-:W-:Y:S01]  /*306b0*/  VIADD R158, R158, 0x20 ;  /* 0x000000209e9e7836 */ /* 0x000fe20000000000 */
[----:B------:R1:W-:Y:S06]  /*306c0*/  STG.E.128 desc[UR6][R162.64], R140 ;  /* 0x0000008ca2007986 */ /* 0x0003ec000c101d06 */
.L_x_21470:
[----:B------:R-:W-:Y:S05]  /*306d0*/  BSYNC.RECONVERGENT B0 ;  /* 0x0000000000007941 */ /* 0x000fea0003800200 */
.L_x_21469:
        /* <DEDUP_REMOVED lines=32> */
[C---:B0-----:R-:W-:Y:S01]  /*308e0*/  IMAD.WIDE.U32 R162, R158.reuse, 0x10, R162 ;  /* 0x000000109ea27825 */ /* 0x041fe200078e00a2 */
[----:B------:R-:W-:-:S04]  /*308f0*/  IADD3 R158, PT, PT, R158, 0x20, RZ ;  /* 0x000000209e9e7810 */ /* 0x000fc80007ffe0ff */
[----:B------:R2:W-:Y:S03]  /*30900*/  STG.E.128 desc[UR6][R162.64], R140 ;  /* 0x0000008ca2007986 */ /* 0x0005e6000c101d06 */
.L_x_21472:
[----:B------:R-:W-:Y:S05]  /*30910*/  BSYNC.RECONVERGENT B0 ;  /* 0x0000000000007941 */ /* 0x000fea0003800200 */
.L_x_21471:
        /* <DEDUP_REMOVED lines=35> */
.L_x_21474:
[----:B------:R-:W-:Y:S05]  /*30b50*/  BSYNC.RECONVERGENT B0 ;  /* 0x0000000000007941 */ /* 0x000fea0003800200 */
.L_x_21473:
        /* <DEDUP_REMOVED lines=35> */
.L_x_21476:
[----:B------:R-:W-:Y:S05]  /*30d90*/  BSYNC.RECONVERGENT B0 ;  /* 0x0000000000007941 */ /* 0x000fea0003800200 */
.L_x_21475:
        /* <DEDUP_REMOVED lines=29> */
[----:B------:R-:W0:Y:S01]  /*30f70*/  LDC.64 R160, c[0x0][0x428] ;  /* 0x00010a00ffa07b82 */ /* 0x000e220000000a00 */
[----:B------:R-:W-:Y:S02]  /*30f80*/  F2FP.F16.F32.PACK_AB R142, R162, R165 ;  /* 0x000000a5a28e723e */ /* 0x000fe400000000ff */
[----:B------:R-:W-:Y:S01]  /*30f90*/  F2FP.F16.F32.PACK_AB R140, R140, R159 ;  /* 0x0000009f8c8c723e */ /* 0x000fe200000000ff */
[----:B0-----:R-:W-:-:S05]  /*30fa0*/  IMAD.WIDE.U32 R160, R158, 0x10, R160 ;  /* 0x000000109ea07825 */ /* 0x001fca00078e00a0 */
[----:B------:R0:W-:Y:S02]  /*30fb0*/  STG.E.128 desc[UR6][R160.64], R140 ;  /* 0x0000008ca0007986 */ /* 0x0001e4000c101d06 */
.L_x_21478:
[----:B------:R-:W-:Y:S05]  /*30fc0*/  BSYNC.RECONVERGENT B0 ;  /* 0x0000000000007941 */ /* 0x000fea0003800200 */
.L_x_21477:
[----:B01234-:R-:W0:Y:S02]  /*30fd0*/  LDC.64 R140, c[0x0][0x380] ;  /* 0x0000e000ff8c7b82 */ /* 0x01fe240000000a00 */
[----:B0-----:R-:W-:-:S05]  /*30fe0*/  IMAD R155, R140, 0x4, R155 ;  /* 0x000000048c9b7824 */ /* 0x001fca00078e029b */
[----:B------:R-:W-:-:S13]  /*30ff0*/  ISETP.GE.AND P0, PT, R155, R141, PT ;  /* 0x0000008d9b00720c */ /* 0x000fda0003f06270 */
[----:B------:R-:W-:Y:S05]  /*31000*/  @!P0 BRA `(.L_x_21479) ;  /* 0xfffffcfc00a08947 */ /* 0x000fea000383ffff */
[----:B------:R-:W-:Y:S05]  /*31010*/  EXIT ;  /* 0x000000000000794d */ /* 0x000fea0003800000 */
.L_x_21468:
[----:B--2---:R-:W-:Y:S01]  /*31020*/  HFMA2 R160, -RZ, RZ, 0, 1.847743988037109375e-06 ;  /* 0x0000001fffa07431 */ /* 0x004fe200000001ff */
[----:B------:R-:W-:Y:S01]  /*31030*/  BSSY B0, `(.L_x_21480) ;  /* 0x0000007000007945 */ /* 0x000fe20003800000 */
[----:B------:R-:W-:Y:S01]  /*31040*/  MOV R164, R141 ;  /* 0x0000008d00a47202 */ /* 0x000fe20000000f00 */
[----:B------:R-:W-:Y:S02]  /*31050*/  IMAD.MOV.U32 R159, RZ, RZ, 0x1 ;  /* 0x00000001ff9f7424 */ /* 0x000fe400078e00ff */
[----:B------:R-:W-:-:S07]  /*31060*/  IMAD.MOV.U32 R143, RZ, RZ, -0x1 ;  /* 0xffffffffff8f7424 */ /* 0x000fce00078e00ff */
[----:B-----5:R-:W-:Y:S05]  /*31070*/  WARPSYNC.COLLECTIVE R143, `(.L_x_21481) ;  /* 0x000000008f087348 */ /* 0x020fea0003c00000 */
[----:B------:R0:W1:Y:S02]  /*31080*/  SHFL.BFLY P6, R162, R164, R159, R160 ;  /* 0x0c00009fa4a27389 */ /* 0x00006400000c00a0 */
[----:B01---5:R-:W-:Y:S05]  /*31090*/  ENDCOLLECTIVE ;  /* 0x000000000000791b */ /* 0x023fea0003800000 */
.L_x_21481:
[----:B------:R-:W-:Y:S05]  /*310a0*/  BSYNC B0 ;  /* 0x0000000000007941 */ /* 0x000fea0003800000 */
.L_x_21480:
        /* <DEDUP_REMOVED lines=9> */
.L_x_21482:
[----:B------:R-:W-:Y:S01]  /*31140*/  MOV R159, 0x4 ;  /* 0x00000004009f7802 */ /* 0x000fe20000000f00 */
[----:B------:R-:W-:-:S07]  /*31150*/  FADD.FTZ R164, R163, R162 ;  /* 0x000000a2a3a47221 */ /* 0x000fce0000010000 */
[----:B------:R-:W-:Y:S05]  /*31160*/  WARPSYNC.COLLECTIVE R143, `(.L_x_21483) ;  /* 0x000000008f087348 */ /* 0x000fea0003c00000 */
[----:B------:R0:W1:Y:S02]  /*31170*/  SHFL.BFLY P6, R162, R164, R159, R160 ;  /* 0x0c00009fa4a27389 */ /* 0x00006400000c00a0 */
[----:B01----:R-:W-:Y:S05]  /*31180*/  ENDCOLLECTIVE ;  /* 0x000000000000791b */ /* 0x003fea0003800000 */
.L_x_21483:
[----:B------:R-:W-:Y:S02]  /*31190*/  HFMA2 R159, -RZ, RZ, 0, 4.76837158203125e-07 ;  /* 0x00000008ff9f7431 */ /* 0x000fe400000001ff */
[----:B------:R-:W-:-:S04]  /*311a0*/  FADD.FTZ R165, R164, R162 ;  /* 0x000000a2a4a57221 */ /* 0x000fc80000010000 */
[----:B------:R-:W-:-:S07]  /*311b0*/  IMAD.MOV.U32 R164, RZ, RZ, R165 ;  /* 0x000000ffffa47224 */ /* 0x000fce00078e00a5 */
[----:B------:R-:W-:Y:S05]  /*311c0*/  WARPSYNC.COLLECTIVE R143, `(.L_x_21484) ;  /* 0x000000008f087348 */ /* 0x000fea0003c00000 */
[----:B------:R0:W1:Y:S02]  /*311d0*/  SHFL.BFLY P6, R162, R164, R159, R160 ;  /* 0x0c00009fa4a27389 */ /* 0x00006400000c00a0 */
[----:B01----:R-:W-:Y:S05]  /*311e0*/  ENDCOLLECTIVE ;  /* 0x000000000000791b */ /* 0x003fea0003800000 */
.L_x_21484:
[----:B------:R-:W-:Y:S01]  /*311f0*/  MOV R159, 0x10 ;  /* 0x00000010009f7802 */ /* 0x000fe20000000f00 */
[----:B------:R-:W-:-:S04]  /*31200*/  FADD.FTZ R165, R165, R162 ;  /* 0x000000a2a5a57221 */ /* 0x000fc80000010000 */
[----:B------:R-:W-:-:S07]  /*31210*/  IMAD.MOV.U32 R164, RZ, RZ, R165 ;  /* 0x000000ffffa47224 */ /* 0x000fce00078e00a5 */
[----:B------:R-:W-:Y:S05]  /*31220*/  WARPSYNC.COLLECTIVE R143, `(.L_x_21485) ;  /* 0x000000008f087348 */ /* 0x000fea0003c00000 */
[----:B------:R0:W1:Y:S02]  /*31230*/  SHFL.BFLY P6, R162, R164, R159, R160 ;  /* 0x0c00009fa4a27389 */ /* 0x00006400000c00a0 */
[----:B01----:R-:W-:Y:S05]  /*31240*/  ENDCOLLECTIVE ;  /* 0x000000000000791b */ /* 0x003fea0003800000 */
.L_x_21485:
        /* <DEDUP_REMOVED lines=89> */
.L_x_21486:
[----:B------:R-:W-:Y:S02]  /*317e0*/  IMAD.MOV.U32 R159, RZ, RZ, 0x2 ;  /* 0x00000002ff9f7424 */ /* 0x000fe400078e00ff */
[----:B------:R-:W-:-:S05]  /*317f0*/  FADD.FTZ R141, R140, R162 ;  /* 0x000000a28c8d7221 */ /* 0x000fca0000010000 */
[----:B------:R-:W-:-:S07]  /*31800*/  MOV R164, R141 ;  /* 0x0000008d00a47202 */ /* 0x000fce0000000f00 */
[----:B------:R-:W-:Y:S05]  /*31810*/  WARPSYNC.COLLECTIVE R143, `(.L_x_21487) ;  /* 0x000000008f087348 */ /* 0x000fea0003c00000 */
[----:B------:R0:W1:Y:S02]  /*31820*/  SHFL.BFLY P6, R162, R164, R159, R160 ;  /* 0x0c00009fa4a27389 */ /* 0x00006400000c00a0 */
[----:B01----:R-:W-:Y:S05]  /*31830*/  ENDCOLLECTIVE ;  /* 0x000000000000791b */ /* 0x003fea0003800000 */
.L_x_21487:
[----:B------:R-:W-:Y:S02]  /*31840*/  IMAD.MOV.U32 R159, RZ, RZ, 0x4 ;  /* 0x00000004ff9f7424 */ /* 0x000fe400078e00ff */
[----:B------:R-:W-:-:S05]  /*31850*/  FADD.FTZ R163, R141, R162 ;  /* 0x000000a28da37221 */ /* 0x000fca0000010000 */
[----:B------:R-:W-:-:S07]  /*31860*/  MOV R164, R163 ;  /* 0x000000a300a47202 */ /* 0x000fce0000000f00 */
[----:B------:R-:W-:Y:S05]  /*31870*/  WARPSYNC.COLLECTIVE R143, `(.L_x_21488) ;  /* 0x000000008f087348 */ /* 0x000fea0003c00000 */
[----:B------:R0:W1:Y:S02]  /*31880*/  SHFL.BFLY P6, R162, R164, R159, R160 ;  /* 0x0c00009fa4a27389 */ /* 0x00006400000c00a0 */
[----:B01----:R-:W-:Y:S05]  /*31890*/  ENDCOLLECTIVE ;  /* 0x000000000000791b */ /* 0x003fea0003800000 */
.L_x_21488:
[----:B------:R-:W-:Y:S02]  /*318a0*/  HFMA2 R159, -RZ, RZ, 0, 4.76837158203125e-07 ;  /* 0x00000008ff9f7431 */ /* 0x000fe400000001ff */
[----:B------:R-:W-:-:S07]  /*318b0*/  FADD.FTZ R164, R163, R162 ;  /* 0x000000a2a3a47221 */ /* 0x000fce0000010000 */
[----:B------:R-:W-:Y:S05]  /*318c0*/  WARPSYNC.COLLECTIVE R143, `(.L_x_21489) ;  /* 0x000000008f087348 */ /* 0x000fea0003c00000 */
[----:B------:R0:W1:Y:S02]  /*318d0*/  SHFL.BFLY P6, R162, R164, R159, R160 ;  /* 0x0c00009fa4a27389 */ /* 0x00006400000c00a0 */
[----:B01----:R-:W-:Y:S05]  /*318e0*/  ENDCOLLECTIVE ;  /* 0x000000000000791b */ /* 0x003fea0003800000 */
.L_x_21489:
[----:B------:R-:W-:Y:S01]  /*318f0*/  MOV R159, 0x10 ;  /* 0x00000010009f7802 */ /* 0x000fe20000000f00 */
[----:B------:R-:W-:-:S04]  /*31900*/  FADD.FTZ R165, R164, R162 ;  /* 0x000000a2a4a57221 */ /* 0x000fc80000010000 */
[----:B------:R-:W-:-:S07]  /*31910*/  IMAD.MOV.U32 R164, RZ, RZ, R165 ;  /* 0x000000ffffa47224 */ /* 0x000fce00078e00a5 */
[----:B------:R-:W-:Y:S05]  /*31920*/  WARPSYNC.COLLECTIVE R143, `(.L_x_21490) ;  /* 0x000000008f087348 */ /* 0x000fea0003c00000 */
[----:B------:R0:W1:Y:S02]  /*31930*/  SHFL.BFLY P6, R162, R164, R159, R160 ;  /* 0x0c00009fa4a27389 */ /* 0x00006400000c00a0 */
[----:B01----:R-:W-:Y:S05]  /*31940*/  ENDCOLLECTIVE ;  /* 0x000000000000791b */ /* 0x003fea0003800000 */
.L_x_21490:
[----:B------:R-:W-:Y:S05]  /*31950*/  BRA `(.L_x_21491) ;  /* 0xffffffe8009c7947 */ /* 0x000fea000383ffff */
.L_x_21492:
        /* <DEDUP_REMOVED lines=10> */
.L_x_28014:


//--------------------- .text._ZN10layer_norm31ln_parallel_residual_fwd_kernelINS_13Kernel_traitsIf6__halffS2_fjLj1280ELj1ELj4ELj1ELj16ENS_18Kernel_traits_baseILj1280EfS2_fS2_fjLj128EEEEELb1ELb1ELb1EEEvNS_9FwdParamsE --------------------------
	.section	.text._ZN10layer_norm31ln_parallel_residual_fwd_kernelINS_13Kernel_traitsIf6__halffS2_fjLj1280ELj1ELj4ELj1ELj16ENS_18Kernel_traits_baseILj1280EfS2_fS2_fjLj128EEEEELb1ELb1ELb1EEEvNS_9FwdParamsE,"ax",@progbits
	.align	128
        .global         _ZN10layer_norm31ln_parallel_residual_fwd_kernelINS_13Kernel_traitsIf6__halffS2_fjLj1280ELj1ELj4ELj1ELj16ENS_18Kernel_traits_baseILj1280EfS2_fS2_fjLj128EEEEELb1ELb1ELb1EEEvNS_9FwdParamsE
        .type           _ZN10layer_norm31ln_parallel_residual_fwd_kernelINS_13Kernel_traitsIf6__halffS2_fjLj1280ELj1ELj4ELj1ELj16ENS_18Kernel_traits_baseILj1280EfS2_fS2_fjLj128EEEEELb1ELb1ELb1EEEvNS_9FwdParamsE,@function
        .size           _ZN10layer_norm31ln_parallel_residual_fwd_kernelINS_13Kernel_traitsIf6__halffS2_fjLj1280ELj1ELj4ELj1ELj16ENS_18Kernel_traits_baseILj1280EfS2_fS2_fjLj128EEEEELb1ELb1ELb1EEEvNS_9FwdParamsE,(.L_x_28015 - _ZN10layer_norm31ln_parallel_residual_fwd_kernelINS_13Kernel_traitsIf6__halffS2_fjLj1280ELj1ELj4ELj1ELj16ENS_18Kernel_traits_baseILj1280EfS2_fS2_fjLj128EEEEELb1ELb1ELb1EEEvNS_9FwdParamsE)
        .other          _ZN10layer_norm31ln_parallel_residual_fwd_kernelINS_13Kernel_traitsIf6__halffS2_fjLj1280ELj1ELj4ELj1ELj16ENS_18Kernel_traits_baseILj1280EfS2_fS2_fjLj128EEEEELb1ELb1ELb1EEEvNS_9FwdParamsE,@"STO_CUDA_ENTRY STV_DEFAULT"
_ZN10layer_norm31ln_parallel_residual_fwd_kernelINS_13Kernel_traitsIf6__halffS2_fjLj1280ELj1ELj4ELj1ELj16ENS_18Kernel_traits_baseILj1280EfS2_fS2_fjLj128EEEEELb1ELb1ELb1EEEvNS_9FwdParamsE:
.text._ZN10layer_norm31ln_parallel_residual_fwd_kernelINS_13Kernel_traitsIf6__halffS2_fjLj1280ELj1ELj4ELj1ELj16ENS_18Kernel_traits_baseILj1280EfS2_fS2_fjLj128EEEEELb1ELb1ELb1EEEvNS_9FwdParamsE:
        /* <DEDUP_REMOVED lines=73> */
.L_x_21493:
        /* <DEDUP_REMOVED lines=32> */
.L_x_21494:
        /* <DEDUP_REMOVED lines=75> */
.L_x_22111:
        /* <DEDUP_REMOVED lines=54> */
.L_x_21498:
        /* <DEDUP_REMOVED lines=13> */
.L_x_21500:
[----:B------:R-:W-:Y:S05]  /*0f70*/  BSYNC.RECONVERGENT B1 ;  /* 0x0000000000017941 */ /* 0x000fea0003800200 */
.L_x_21499:
        /* <DEDUP_REMOVED lines=42> */
.L_x_21497:
[----:B------:R-:W-:Y:S05]  /*1220*/  BSYNC.RECONVERGENT B0 ;  /* 0x0000000000007941 */ /* 0x000fea0003800200 */
.L_x_21496:
[----:B------:R-:W-:Y:S01]  /*1230*/  I2FP.F32.U32 R5, R0 ;  /* 0x0000000000057245 */ /* 0x000fe20000201000 */
[----:B------:R-:W-:Y:S01]  /*1240*/  IMAD.U32 R154, RZ, RZ, UR11 ;  /* 0x0000000bff9a7e24 */ /* 0x000fe2000f8e00ff */
[----:B------:R-:W-:Y:S01]  /*1250*/  ISETP.NE.AND P0, PT, R4, 0x1, PT ;  /* 0x000000010400780c */ /* 0x000fe20003f05270 */
[----:B------:R-:W-:Y:S01]  /*1260*/  BSSY.RECONVERGENT B0, `(.L_x_21501) ;  /* 0x000004a000007945 */ /* 0x000fe20003800200 */
[----:B------:R-:W-:Y:S01]  /*1270*/  LOP3.LUT R184, R184, 0xfffffff7, RZ, 0xc0, !PT ;  /* 0xfffffff7b8b87812 */ /* 0x000fe200078ec0ff */
[----:B------:R-:W-:Y:S01]  /*1280*/  FFMA.FTZ R5, R5, R160, 1.1641532182693481445e-10 ;  /* 0x2f00000005057423 */ /* 0x000fe200000100a0 */
[----:B------:R-:W-:Y:S02]  /*1290*/  HFMA2 R6, -RZ, RZ, 0, 1.1920928955078125e-07 ;  /* 0x00000002ff067431 */ /* 0x000fe400000001ff */
[----:B------:R-:W-:Y:S02]  /*12a0*/  IMAD.MOV.U32 R0, RZ, RZ, R142 ;  /* 0x000000ffff007224 */ /* 0x000fe400078e008e */
[----:B------:R-:W-:Y:S01]  /*12b0*/  FSETP.LE.FTZ.AND P2, PT, R5, R154, PT ;  /* 0x0000009a0500720b */ /* 0x000fe20003f53000 */
[----:B-----5:R-:W-:-:S12]  /*12c0*/  HADD2.F32 R5, -RZ, R96.H0_H0 ;  /* 0x20000060ff057230 */ /* 0x020fd80000004100 */
        /* <DEDUP_REMOVED lines=10> */
.L_x_21503:
        /* <DEDUP_REMOVED lines=13> */
.L_x_21505:
[----:B------:R-:W-:Y:S05]  /*1440*/  BSYNC.RECONVERGENT B1 ;  /* 0x0000000000017941 */ /* 0x000fea0003800200 */
.L_x_21504:
        /* <DEDUP_REMOVED lines=43> */
.L_x_21502:
[----:B------:R-:W-:Y:S05]  /*1700*/  BSYNC.RECONVERGENT B0 ;  /* 0x0000000000007941 */ /* 0x000fea0003800200 */
.L_x_21501:
        /* <DEDUP_REMOVED lines=19> */
.L_x_21508:
        /* <DEDUP_REMOVED lines=13> */
.L_x_21510:
[----:B------:R-:W-:Y:S05]  /*1910*/  BSYNC.RECONVERGENT B1 ;  /* 0x0000000000017941 */ /* 0x000fea0003800200 */
.L_x_21509:
        /* <DEDUP_REMOVED lines=43> */
.L_x_21507:
[----:B------:R-:W-:Y:S05]  /*1bd0*/  BSYNC.RECONVERGENT B0 ;  /* 0x0000000000007941 */ /* 0x000fea0003800200 */
.L_x_21506:
        /* <DEDUP_REMOVED lines=19> */
.L_x_21513:
        /* <DEDUP_REMOVED lines=13> */
.L_x_21515:
[----:B------:R-:W-:Y:S05]  /*1de0*/  BSYNC.RECONVERGENT B1 ;  /* 0x0000000000017941 */ /* 0x000fea0003800200 */
.L_x_21514:
        /* <DEDUP_REMOVED lines=43> */
.L_x_21512:
[----:B------:R-:W-:Y:S05]  /*20a0*/  BSYNC.RECONVERGENT B0 ;  /* 0x0000000000007941 */ /* 0x000fea0003800200 */
.L_x_21511:
        /* <DEDUP_REMOVED lines=17> */
.L_x_21518:
        /* <DEDUP_REMOVED lines=13> */
.L_x_21520:
[----:B------:R-:W-:Y:S05]  /*2290*/  BSYNC.RECONVERGENT B1 ;  /* 0x0000000000017941 */ /* 0x000fea0003800200 */
.L_x_21519:
        /* <DEDUP_REMOVED lines=43> */
.L_x_21517:
[----:B------:R-:W-:Y:S05]  /*2550*/  BSYNC.RECONVERGENT B0 ;  /* 0x0000000000007941 */ /* 0x000fea0003800200 */
.L_x_21516:
[----:B------:R-:W-:Y:S01]  /*2560*/  ISETP.NE.AND P0, PT, R4, 0x1, PT ;  /* 0x000000010400780c */ /* 0x000fe20003f05270 */
[----:B------:R-:W-:Y:S01]  /*2570*/  BSSY.RECONVERGENT B0, `(.L_x_21521) ;  /* 0x0000049000007945 */ /* 0x000fe20003800200 */
[----:B------:R-:W-:Y:S01]  /*2580*/  I2FP.F32.U32 R105, R0 ;  /* 0x0000000000697245 */ /* 0x000fe20000201000 */
[----:B------:R-:W-:Y:S01]  /*2590*/  IMAD.MOV.U32 R6, RZ, RZ, 0x2 ;  /* 0x00000002ff067424 */ /* 0x000fe200078e00ff */
[----:B------:R-:W-:-:S03]  /*25a0*/  MOV R0, R142 ;  /* 0x0000008e00007202 */ /* 0x000fc60000000f00 */
        /* <DEDUP_REMOVED lines=12> */
.L_x_21523:
        /* <DEDUP_REMOVED lines=13> */
.L_x_21525:
[----:B------:R-:W-:Y:S05]  /*2740*/  BSYNC.RECONVERGENT B1 ;  /* 0x0000000000017941 */ /* 0x000fea0003800200 */
.L_x_21524:
        /* <DEDUP_REMOVED lines=43> */
.L_x_21522:
[----:B------:R-:W-:Y:S05]  /*2a00*/  BSYNC.RECONVERGENT B0 ;  /* 0x0000000000007941 */ /* 0x000fea0003800200 */
.L_x_21521:
[----:B------:R-:W-:Y:S01]  /*2a10*/  ISETP.NE.AND P4, PT, R6, 0x1, PT ;  /* 0x000000010600780c */ /* 0x000fe20003f85270 */
[----:B------:R-:W-:Y:S01]  /*2a20*/  BSSY.RECONVERGENT B0, `(.L_x_21526) ;  /* 0x0000049000007945 */ /* 0x000fe20003800200 */
[----:B------:R-:W-:Y:S01]  /*2a30*/  I2FP.F32.U32 R107, R0 ;  /* 0x00000000006b7245 */ /* 0x000fe20000201000 */
[----:B------:R-:W-:Y:S02]  /*2a40*/  IMAD.MOV.U32 R4, RZ, RZ, 0x2 ;  /* 0x00000002ff047424 */ /* 0x000fe400078e00ff */
        /* <DEDUP_REMOVED lines=13> */
.L_x_21528:
        /* <DEDUP_REMOVED lines=13> */
.L_x_21530:
[----:B------:R-:W-:Y:S05]  /*2bf0*/  BSYNC.RECONVERGENT B1 ;  /* 0x0000000000017941 */ /* 0x000fea0003800200 */
.L_x_21529:
        /* <DEDUP_REMOVED lines=43> */
.L_x_21527:
[----:B------:R-:W-:Y:S05]  /*2eb0*/  BSYNC.RECONVERGENT B0 ;  /* 0x0000000000007941 */ /* 0x000fea0003800200 */
.L_x_21526:
        /* <DEDUP_REMOVED lines=17> */
.L_x_21533:
        /* <DEDUP_REMOVED lines=13> */
.L_x_21535:
[----:B------:R-:W-:Y:S05]  /*30a0*/  BSYNC.RECONVERGENT B1 ;  /* 0x0000000000017941 */ /* 0x000fea0003800200 */
.L_x_21534:
        /* <DEDUP_REMOVED lines=43> */
.L_x_21532:
[----:B------:R-:W-:Y:S05]  /*3360*/  BSYNC.RECONVERGENT B0 ;  /* 0x0000000000007941 */ /* 0x000fea0003800200 */
.L_x_21531:
[----:B------:R-:W-:Y:S01]  /*3370*/  I2FP.F32.U32 R109, R0 ;  /* 0x00000000006d7245 */ /* 0x000fe20000201000 */
[----:B------:R-:W-:Y:S01]  /*3380*/  IMAD.U32 R0, RZ, RZ, UR12 ;  /* 0x0000000cff007e24 */ /* 0x000fe2000f8e00ff */
[----:B------:R-:W-:Y:S01]  /*3390*/  P2R R106, PR, RZ, 0x2 ;  /* 0x00000002ff6a7803 */ /* 0x000fe20000000000 */
[----:B------:R-:W-:Y:S01]  /*33a0*/  HADD2.F32 R111, -RZ, R99.H1_H1 ;  /* 0x30000063ff6f7230 */ /* 0x000fe20000004100 */
[C---:B------:R-:W-:Y:S01]  /*33b0*/  LOP3.LUT P1, RZ, R184.reuse, 0x2, RZ, 0xc0, !PT ;  /* 0x00000002b8ff7812 */ /* 0x040fe2000782c0ff */
[-C--:B------:R-:W-:Y:S01]  /*33c0*/  FMUL.FTZ R103, R103, R0.reuse ;  /* 0x0000000067677220 */ /* 0x080fe20000410000 */
        /* <DEDUP_REMOVED lines=10> */
[----:B------:R-:W-:Y:S01]  /*3470*/  LOP3.LUT P6, RZ, R184, 0x4, RZ, 0xc0, !PT ;  /* 0x00000004b8ff7812 */ /* 0x000fe200078cc0ff */
[-C--:B------:R-:W-:Y:S01]  /*3480*/  FMUL.FTZ R105, R105, R0.reuse ;  /* 0x0000000069697220 */ /* 0x080fe20000410000 */
        /* <DEDUP_REMOVED lines=18> */
.L_x_21495:
        /* <DEDUP_REMOVED lines=16> */
.L_x_21539:
        /* <DEDUP_REMOVED lines=13> */
.L_x_21541:
[----:B------:R-:W-:Y:S05]  /*3780*/  BSYNC.RECONVERGENT B1 ;  /* 0x0000000000017941 */ /* 0x000fea0003800200 */
.L_x_21540:
        /* <DEDUP_REMOVED lines=42> */
.L_x_21538:
[----:B------:R-:W-:Y:S05]  /*3a30*/  BSYNC.RECONVERGENT B0 ;  /* 0x0000000000007941 */ /* 0x000fea0003800200 */
.L_x_21537:
[----:B------:R-:W-:Y:S01]  /*3a40*/  I2FP.F32.U32 R5, R0 ;  /* 0x0000000000057245 */ /* 0x000fe20000201000 */
[----:B------:R-:W-:Y:S01]  /*3a50*/  IMAD.U32 R154, RZ, RZ, UR11 ;  /* 0x0000000bff9a7e24 */ /* 0x000fe2000f8e00ff */
[----:B------:R-:W-:Y:S01]  /*3a60*/  ISETP.NE.AND P0, PT, R6, 0x1, PT ;  /* 0x000000010600780c */ /* 0x000fe20003f05270 */
[----:B-----5:R-:W-:Y:S01]  /*3a70*/  HADD2.F32 R103, -RZ, R96.H0_H0 ;  /* 0x20000060ff677230 */ /* 0x020fe20000004100 */
[----:B------:R-:W-:Y:S01]  /*3a80*/  LOP3.LUT R184, R184, 0xfffffff7, RZ, 0xc0, !PT ;  /* 0xfffffff7b8b87812 */ /* 0x000fe200078ec0ff */
[----:B------:R-:W-:Y:S01]  /*3a90*/  FFMA.FTZ R5, R5, R160, 1.1641532182693481445e-10 ;  /* 0x2f00000005057423 */ /* 0x000fe200000100a0 */
[----:B------:R-:W-:Y:S01]  /*3aa0*/  IMAD.U32 R0, RZ, RZ, UR12 ;  /* 0x0000000cff007e24 */ /* 0x000fe2000f8e00ff */
[----:B------:R-:W-:Y:S01]  /*3ab0*/  BSSY.RECONVERGENT B0, `(.L_x_21542) ;  /* 0x0000048000007945 */ /* 0x000fe20003800200 */
[----:B------:R-:W-:Y:S01]  /*3ac0*/  MOV R104, 0x2 ;  /* 0x0000000200687802 */ /* 0x000fe20000000f00 */
        /* <DEDUP_REMOVED lines=13> */
.L_x_21544:
        /* <DEDUP_REMOVED lines=13> */
.L_x_21546:
[----:B------:R-:W-:Y:S05]  /*3c70*/  BSYNC.RECONVERGENT B1 ;  /* 0x0000000000017941 */ /* 0x000fea0003800200 */
.L_x_21545:
        /* <DEDUP_REMOVED lines=43> */
.L_x_21543:
[----:B------:R-:W-:Y:S05]  /*3f30*/  BSYNC.RECONVERGENT B0 ;  /* 0x0000000000007941 */ /* 0x000fea0003800200 */
.L_x_21542:
        /* <DEDUP_REMOVED lines=23> */
.L_x_21549:
        /* <DEDUP_REMOVED lines=13> */
.L_x_21551:
[----:B------:R-:W-:Y:S05]  /*4180*/  BSYNC.RECONVERGENT B1 ;  /* 0x0000000000017941 */ /* 0x000fea0003800200 */
.L_x_21550:
        /* <DEDUP_REMOVED lines=43> */
.L_x_21548:
[----:B------:R-:W-:Y:S05]  /*4440*/  BSYNC.RECONVERGENT B0 ;  /* 0x0000000000007941 */ /* 0x000fea0003800200 */
.L_x_21547:
        /* <DEDUP_REMOVED lines=20> */
.L_x_21554:
        /* <DEDUP_REMOVED lines=13> */
.L_x_21556:
[----:B------:R-:W-:Y:S05]  /*4660*/  BSYNC.RECONVERGENT B1 ;  /* 0x0000000000017941 */ /* 0x000fea0003800200 */
.L_x_21555:
        /* <DEDUP_REMOVED lines=43> */
.L_x_21553:
[----:B------:R-:W-:Y:S05]  /*4920*/  BSYNC.RECONVERGENT B0 ;  /* 0x0000000000007941 */ /* 0x000fea0003800200 */
.L_x_21552:
        /* <DEDUP_REMOVED lines=23> */
.L_x_21559:
        /* <DEDUP_REMOVED lines=13> */
.L_x_21561:
[----:B------:R-:W-:Y:S05]  /*4b70*/  BSYNC.RECONVERGENT B1 ;  /* 0x0000000000017941 */ /* 0x000fea0003800200 */
.L_x_21560:
        /* <DEDUP_REMOVED lines=43> */
.L_x_21558:
[----:B------:R-:W-:Y:S05]  /*4e30*/  BSYNC.RECONVERGENT B0 ;  /* 0x0000000000007941 */ /* 0x000fea0003800200 */
.L_x_21557:
        /* <DEDUP_REMOVED lines=20> */
.L_x_21564:
        /* <DEDUP_REMOVED lines=13> */
.L_x_21566:
[----:B------:R-:W-:Y:S05]  /*5050*/  BSYNC.RECONVERGENT B1 ;  /* 0x0000000000017941 */ /* 0x000fea0003800200 */
.L_x_21565:
        /* <DEDUP_REMOVED lines=43> */
.L_x_21563:
[----:B------:R-:W-:Y:S05]  /*5310*/  BSYNC.RECONVERGENT B0 ;  /* 0x0000000000007941 */ /* 0x000fea0003800200 */
.L_x_21562:
        /* <DEDUP_REMOVED lines=23> */
.L_x_21569:
        /* <DEDUP_REMOVED lines=13> */
.L_x_21571:
[----:B------:R-:W-:Y:S05]  /*5560*/  BSYNC.RECONVERGENT B1 ;  /* 0x0000000000017941 */ /* 0x000fea0003800200 */
.L_x_21570:
        /* <DEDUP_REMOVED lines=43> */
.L_x_21568:
[----:B------:R-:W-:Y:S05]  /*5820*/  BSYNC.RECONVERGENT B0 ;  /* 0x0000000000007941 */ /* 0x000fea0003800200 */
.L_x_21567:
        /* <DEDUP_REMOVED lines=18> */
.L_x_21574:
        /* <DEDUP_REMOVED lines=13> */
.L_x_21576:
[----:B------:R-:W-:Y:S05]  /*5a20*/  BSYNC.RECONVERGENT B1 ;  /* 0x0000000000017941 */ /* 0x000fea0003800200 */
.L_x_21575:
        /* <DEDUP_REMOVED lines=43> */
.L_x_21573:
[----:B------:R-:W-:Y:S05]  /*5ce0*/  BSYNC.RECONVERGENT B0 ;  /* 0x0000000000007941 */ /* 0x000fea0003800200 */
.L_x_21572:
        /* <DEDUP_REMOVED lines=23> */
.L_x_21579:
        /* <DEDUP_REMOVED lines=13> */
.L_x_21581:
[----:B------:R-:W-:Y:S05]  /*5f30*/  BSYNC.RECONVERGENT B1 ;  /* 0x0000000000017941 */ /* 0x000fea0003800200 */
.L_x_21580:
        /* <DEDUP_REMOVED lines=43> */
.L_x_21578:
[----:B------:R-:W-:Y:S05]  /*61f0*/  BSYNC.RECONVERGENT B0 ;  /* 0x0000000000007941 */ /* 0x000fea0003800200 */
.L_x_21577:
[----:B------:R-:W-:Y:S01]  /*6200*/  I2FP.F32.U32 R97, R96 ;  /* 0x0000006000617245 */ /* 0x000fe20000201000 */
[----:B------:R-:W-:Y:S01]  /*6210*/  BSSY.RECONVERGENT B0, `(.L_x_21582) ;  /* 0x000004a000007945 */ /* 0x000fe20003800200 */
[----:B------:R-:W-:Y:S01]  /*6220*/  ISETP.NE.AND P0, PT, R103, 0x1, PT ;  /* 0x000000016700780c */ /* 0x000fe20003f05270 */
[----:B------:R-:W-:Y:S02]  /*6230*/  IMAD.MOV.U32 R104, RZ, RZ, 0x2 ;  /* 0x00000002ff687424 */ /* 0x000fe400078e00ff */
[----:B------:R-:W-:Y:S01]  /*6240*/  FFMA.FTZ R97, R97, R160, 1.1641532182693481445e-10 ;  /* 0x2f00000061617423 */ /* 0x000fe200000100a0 */
[----:B------:R-:W-:-:S04]  /*6250*/  IMAD.MOV.U32 R96, RZ, RZ, R142 ;  /* 0x000000ffff607224 */ /* 0x000fc800078e008e */
[----:B------:R-:W-:Y:S01]  /*6260*/  FSETP.LE.FTZ.AND P3, PT, R97, R154, PT ;  /* 0x0000009a6100720b */ /* 0x000fe20003f73000 */
[----:B------:R-:W-:-:S05]  /*6270*/  HADD2.F32 R97, -RZ, R98.H0_H0 ;  /* 0x20000062ff617230 */ /* 0x000fca0000004100 */
        /* <DEDUP_REMOVED lines=10> */
.L_x_21584:
        /* <DEDUP_REMOVED lines=13> */
.L_x_21586:
[----:B------:R-:W-:Y:S05]  /*63f0*/  BSYNC.RECONVERGENT B1 ;  /* 0x0000000000017941 */ /* 0x000fea0003800200 */
.L_x_21585:
        /* <DEDUP_REMOVED lines=43> */
.L_x_21583:
[----:B------:R-:W-:Y:S05]  /*66b0*/  BSYNC.RECONVERGENT B0 ;  /* 0x0000000000007941 */ /* 0x000fea0003800200 */
.L_x_21582:
        /* <DEDUP_REMOVED lines=23> */
.L_x_21589:
        /* <DEDUP_REMOVED lines=13> */
.L_x_21591:
[----:B------:R-:W-:Y:S05]  /*6900*/  BSYNC.RECONVERGENT B1 ;  /* 0x0000000000017941 */ /* 0x000fea0003800200 */
.L_x_21590:
        /* <DEDUP_REMOVED lines=43> */
.L_x_21588:
[----:B------:R-:W-:Y:S05]  /*6bc0*/  BSYNC.RECONVERGENT B0 ;  /* 0x0000000000007941 */ /* 0x000fea0003800200 */
.L_x_21587:
        /* <DEDUP_REMOVED lines=18> */
.L_x_21594:
        /* <DEDUP_REMOVED lines=13> */
.L_x_21596:
[----:B------:R-:W-:Y:S05]  /*6dc0*/  BSYNC.RECONVERGENT B1 ;  /* 0x0000000000017941 */ /* 0x000fea0003800200 */
.L_x_21595:
        /* <DEDUP_REMOVED lines=43> */
.L_x_21593:
[----:B------:R-:W-:Y:S05]  /*7080*/  BSYNC.RECONVERGENT B0 ;  /* 0x0000000000007941 */ /* 0x000fea0003800200 */
.L_x_21592:
        /* <DEDUP_REMOVED lines=23> */
.L_x_21599:
        /* <DEDUP_REMOVED lines=13> */
.L_x_21601:
[----:B------:R-:W-:Y:S05]  /*72d0*/  BSYNC.RECONVERGENT B1 ;  /* 0x0000000000017941 */ /* 0x000fea0003800200 */
.L_x_21600:
        /* <DEDUP_REMOVED lines=43> */
.L_x_21598:
[----:B------:R-:W-:Y:S05]  /*7590*/  BSYNC.RECONVERGENT B0 ;  /* 0x0000000000007941 */ /* 0x000fea0003800200 */
.L_x_21597:
        /* <DEDUP_REMOVED lines=18> */
.L_x_21604:
        /* <DEDUP_REMOVED lines=13> */
.L_x_21606:
[----:B------:R-:W-:Y:S05]  /*7790*/  BSYNC.RECONVERGENT B1 ;  /* 0x0000000000017941 */ /* 0x000fea0003800200 */
.L_x_21605:
        /* <DEDUP_REMOVED lines=43> */
.L_x_21603:
[----:B------:R-:W-:Y:S05]  /*7a50*/  BSYNC.RECONVERGENT B0 ;  /* 0x0000000000007941 */ /* 0x000fea0003800200 */
.L_x_21602:
[----:B------:R-:W-:Y:S01]  /*7a60*/  I2FP.F32.U32 R103, R98 ;  /* 0x0000006200677245 */ /* 0x000fe20000201000 */
[----:B------:R-:W-:Y:S01]  /*7a70*/  HADD2.F32 R105, -RZ, R159.H0_H0 ;  /* 0x2000009fff697230 */ /* 0x000fe20000004100 */
        /* <DEDUP_REMOVED lines=21> */
.L_x_21609:
        /* <DEDUP_REMOVED lines=13> */
.L_x_21611:
[----:B------:R-:W-:Y:S05]  /*7ca0*/  BSYNC.RECONVERGENT B1 ;  /* 0x0000000000017941 */ /* 0x000fea0003800200 */
.L_x_21610:
        /* <DEDUP_REMOVED lines=43> */
.L_x_21608:
[----:B------:R-:W-:Y:S05]  /*7f60*/  BSYNC.RECONVERGENT B0 ;  /* 0x0000000000007941 */ /* 0x000fea0003800200 */
.L_x_21607:
        /* <DEDUP_REMOVED lines=18> */
.L_x_21614:
        /* <DEDUP_REMOVED lines=15> */
.L_x_21616:
[----:B------:R-:W-:Y:S05]  /*8180*/  BSYNC.RECONVERGENT B1 ;  /* 0x0000000000017941 */ /* 0x000fea0003800200 */
.L_x_21615:
        /* <DEDUP_REMOVED lines=43> */
.L_x_21613:
[----:B------:R-:W-:Y:S05]  /*8440*/  BSYNC.RECONVERGENT B0 ;  /* 0x0000000000007941 */ /* 0x000fea0003800200 */
.L_x_21612:
        /* <DEDUP_REMOVED lines=10> */
.L_x_21536:
        /* <DEDUP_REMOVED lines=51> */
.L_x_21617:
        /* <DEDUP_REMOVED lines=21> */
.L_x_21621:
        /* <DEDUP_REMOVED lines=13> */
.L_x_21623:
[----:B------:R-:W-:Y:S05]  /*8a40*/  BSYNC.RECONVERGENT B1 ;  /* 0x0000000000017941 */ /* 0x000fea0003800200 */
.L_x_21622:
        /* <DEDUP_REMOVED lines=43> */
.L_x_21620:
[----:B------:R-:W-:Y:S05]  /*8d00*/  BSYNC.RECONVERGENT B0 ;  /* 0x0000000000007941 */ /* 0x000fea0003800200 */
.L_x_21619:
        /* <DEDUP_REMOVED lines=20> */
.L_x_21626:
        /* <DEDUP_REMOVED lines=13> */
.L_x_21628:
[----:B------:R-:W-:Y:S05]  /*8f20*/  BSYNC.RECONVERGENT B1 ;  /* 0x0000000000017941 */ /* 0x000fea0003800200 */
.L_x_21627:
        /* <DEDUP_REMOVED lines=43> */
.L_x_21625:
[----:B------:R-:W-:Y:S05]  /*91e0*/  BSYNC.RECONVERGENT B0 ;  /* 0x0000000000007941 */ /* 0x000fea0003800200 */
.L_x_21624:
        /* <DEDUP_REMOVED lines=23> */
.L_x_21631:
        /* <DEDUP_REMOVED lines=13> */
.L_x_21633:
[----:B------:R-:W-:Y:S05]  /*9430*/  BSYNC.RECONVERGENT B1 ;  /* 0x0000000000017941 */ /* 0x000fea0003800200 */
.L_x_21632:
        /* <DEDUP_REMOVED lines=43> */
.L_x_21630:
[----:B------:R-:W-:Y:S05]  /*96f0*/  BSYNC.RECONVERGENT B0 ;  /* 0x0000000000007941 */ /* 0x000fea0003800200 */
.L_x_21629:
        /* <DEDUP_REMOVED lines=20> */
.L_x_21636:
        /* <DEDUP_REMOVED lines=13> */
.L_x_21638:
[----:B------:R-:W-:Y:S05]  /*9910*/  BSYNC.RECONVERGENT B1 ;  /* 0x0000000000017941 */ /* 0x000fea0003800200 */
.L_x_21637:
        /* <DEDUP_REMOVED lines=43> */
.L_x_21635:
[----:B------:R-:W-:Y:S05]  /*9bd0*/  BSYNC.RECONVERGENT B0 ;  /* 0x0000000000007941 */ /* 0x000fea0003800200 */
.L_x_21634:
        /* <DEDUP_REMOVED lines=23> */
.L_x_21641:
        /* <DEDUP_REMOVED lines=13> */
.L_x_21643:
[----:B------:R-:W-:Y:S05]  /*9e20*/  BSYNC.RECONVERGENT B1 ;  /* 0x0000000000017941 */ /* 0x000fea0003800200 */
.L_x_21642:
        /* <DEDUP_REMOVED lines=43> */
.L_x_21640:
[----:B------:R-:W-:Y:S05]  /*a0e0*/  BSYNC.RECONVERGENT B0 ;  /* 0x0000000000007941 */ /* 0x000fea0003800200 */
.L_x_21639:
        /* <DEDUP_REMOVED lines=20> */
.L_x_21646:
        /* <DEDUP_REMOVED lines=13> */
.L_x_21648:
[----:B------:R-:W-:Y:S05]  /*a300*/  BSYNC.RECONVERGENT B1 ;  /* 0x0000000000017941 */ /* 0x000fea0003800200 */
.L_x_21647:
        /* <DEDUP_REMOVED lines=43> */
.L_x_21645:
[----:B------:R-:W-:Y:S05]  /*a5c0*/  BSYNC.RECONVERGENT B0 ;  /* 0x0000000000007941 */ /* 0x000fea0003800200 */
.L_x_21644:
        /* <DEDUP_REMOVED lines=23> */
.L_x_21651:
        /* <DEDUP_REMOVED lines=13> */
.L_x_21653:
[----:B------:R-:W-:Y:S05]  /*a810*/  BSYNC.RECONVERGENT B1 ;  /* 0x0000000000017941 */ /* 0x000fea0003800200 */
.L_x_21652:
        /* <DEDUP_REMOVED lines=43> */
.L_x_21650:
[----:B------:R-:W-:Y:S05]  /*aad0*/  BSYNC.RECONVERGENT B0 ;  /* 0x0000000000007941 */ /* 0x000fea0003800200 */
.L_x_21649:
        /* <DEDUP_REMOVED lines=20> */
.L_x_21656:
        /* <DEDUP_REMOVED lines=13> */
.L_x_21658:
[----:B------:R-:W-:Y:S05]  /*acf0*/  BSYNC.RECONVERGENT B1 ;  /* 0x0000000000017941 */ /* 0x000fea0003800200 */
.L_x_21657:
        /* <DEDUP_REMOVED lines=43> */
.L_x_21655:
[----:B------:R-:W-:Y:S05]  /*afb0*/  BSYNC.RECONVERGENT B0 ;  /* 0x0000000000007941 */ /* 0x000fea0003800200 */
.L_x_21654:
        /* <DEDUP_REMOVED lines=23> */
.L_x_21661:
        /* <DEDUP_REMOVED lines=13> */
.L_x_21663:
[----:B------:R-:W-:Y:S05]  /*b200*/  BSYNC.RECONVERGENT B1 ;  /* 0x0000000000017941 */ /* 0x000fea0003800200 */
.L_x_21662:
        /* <DEDUP_REMOVED lines=43> */
.L_x_21660:
[----:B------:R-:W-:Y:S05]  /*b4c0*/  BSYNC.RECONVERGENT B0 ;  /* 0x0000000000007941 */ /* 0x000fea0003800200 */
.L_x_21659:
        /* <DEDUP_REMOVED lines=18> */
.L_x_21666:
        /* <DEDUP_REMOVED lines=13> */
.L_x_21668:
[----:B------:R-:W-:Y:S05]  /*b6c0*/  BSYNC.RECONVERGENT B1 ;  /* 0x0000000000017941 */ /* 0x000fea0003800200 */
.L_x_21667:
        /* <DEDUP_REMOVED lines=43> */
.L_x_21665:
[----:B------:R-:W-:Y:S05]  /*b980*/  BSYNC.RECONVERGENT B0 ;  /* 0x0000000000007941 */ /* 0x000fea0003800200 */
.L_x_21664:
        /* <DEDUP_REMOVED lines=23> */
.L_x_21671:
        /* <DEDUP_REMOVED lines=13> */
.L_x_21673:
[----:B------:R-:W-:Y:S05]  /*bbd0*/  BSYNC.RECONVERGENT B1 ;  /* 0x0000000000017941 */ /* 0x000fea0003800200 */
.L_x_21672:
        /* <DEDUP_REMOVED lines=43> */
.L_x_21670:
[----:B------:R-:W-:Y:S05]  /*be90*/  BSYNC.RECONVERGENT B0 ;  /* 0x0000000000007941 */ /* 0x000fea0003800200 */
.L_x_21669:
        /* <DEDUP_REMOVED lines=18> */
.L_x_21676:
        /* <DEDUP_REMOVED lines=13> */
.L_x_21678:
[----:B------:R-:W-:Y:S05]  /*c090*/  BSYNC.RECONVERGENT B1 ;  /* 0x0000000000017941 */ /* 0x000fea0003800200 */
.L_x_21677:
        /* <DEDUP_REMOVED lines=43> */
.L_x_21675:
[----:B------:R-:W-:Y:S05]  /*c350*/  BSYNC.RECONVERGENT B0 ;  /* 0x0000000000007941 */ /* 0x000fea0003800200 */
.L_x_21674:
        /* <DEDUP_REMOVED lines=23> */
.L_x_21681:
        /* <DEDUP_REMOVED lines=13> */
.L_x_21683:
[----:B------:R-:W-:Y:S05]  /*c5a0*/  BSYNC.RECONVERGENT B1 ;  /* 0x0000000000017941 */ /* 0x000fea0003800200 */
.L_x_21682:
        /* <DEDUP_REMOVED lines=43> */
.L_x_21680:
[----:B------:R-:W-:Y:S05]  /*c860*/  BSYNC.RECONVERGENT B0 ;  /* 0x0000000000007941 */ /* 0x000fea0003800200 */
.L_x_21679:
        /* <DEDUP_REMOVED lines=18> */
.L_x_21686:
        /* <DEDUP_REMOVED lines=13> */
.L_x_21688:
[----:B------:R-:W-:Y:S05]  /*ca60*/  BSYNC.RECONVERGENT B1 ;  /* 0x0000000000017941 */ /* 0x000fea0003800200 */
.L_x_21687:
        /* <DEDUP_REMOVED lines=43> */
.L_x_21685:
[----:B------:R-:W-:Y:S05]  /*cd20*/  BSYNC.RECONVERGENT B0 ;  /* 0x0000000000007941 */ /* 0x000fea0003800200 */
.L_x_21684:
        /* <DEDUP_REMOVED lines=23> */
.L_x_21691:
        /* <DEDUP_REMOVED lines=13> */
.L_x_21693:
[----:B------:R-:W-:Y:S05]  /*cf70*/  BSYNC.RECONVERGENT B1 ;  /* 0x0000000000017941 */ /* 0x000fea0003800200 */
.L_x_21692:
        /* <DEDUP_REMOVED lines=43> */
.L_x_21690:
[----:B------:R-:W-:Y:S05]  /*d230*/  BSYNC.RECONVERGENT B0 ;  /* 0x0000000000007941 */ /* 0x000fea0003800200 */
.L_x_21689:
        /* <DEDUP_REMOVED lines=18> */
.L_x_21696:
        /* <DEDUP_REMOVED lines=15> */
.L_x_21698:
[----:B------:R-:W-:Y:S05]  /*d450*/  BSYNC.RECONVERGENT B1 ;  /* 0x0000000000017941 */ /* 0x000fea0003800200 */
.L_x_21697:
        /* <DEDUP_REMOVED lines=43> */
.L_x_21695:
[----:B------:R-:W-:Y:S05]  /*d710*/  BSYNC.RECONVERGENT B0 ;  /* 0x0000000000007941 */ /* 0x000fea0003800200 */
.L_x_21694:
        /* <DEDUP_REMOVED lines=11> */
.L_x_21618:
        /* <DEDUP_REMOVED lines=16> */
.L_x_21702:
        /* <DEDUP_REMOVED lines=13> */
.L_x_21704:
[----:B------:R-:W-:Y:S05]  /*d9a0*/  BSYNC.RECONVERGENT B1 ;  /* 0x0000000000017941 */ /* 0x000fea0003800200 */
.L_x_21703:
        /* <DEDUP_REMOVED lines=42> */
.L_x_21701:
[----:B------:R-:W-:Y:S05]  /*dc50*/  BSYNC.RECONVERGENT B0 ;  /* 0x0000000000007941 */ /* 0x000fea0003800200 */
.L_x_21700:
        /* <DEDUP_REMOVED lines=19> */
.L_x_21707:
        /* <DEDUP_REMOVED lines=13> */
.L_x_21709:
[----:B------:R-:W-:Y:S05]  /*de60*/  BSYNC.RECONVERGENT B1 ;  /* 0x0000000000017941 */ /* 0x000fea0003800200 */
.L_x_21708:
        /* <DEDUP_REMOVED lines=43> */
.L_x_21706:
[----:B------:R-:W-:Y:S05]  /*e120*/  BSYNC.RECONVERGENT B0 ;  /* 0x0000000000007941 */ /* 0x000fea0003800200 */
.L_x_21705:
[----:B------:R-:W-:Y:S01]  /*e130*/  I2FP.F32.U32 R103, R100 ;  /* 0x0000006400677245 */ /* 0x000fe20000201000 */
[----:B------:R-:W-:Y:S01]  /*e140*/  BSSY.RECONVERGENT B0, `(.L_x_21710) ;  /* 0x000004b000007945 */ /* 0x000fe20003800200 */
[----:B------:R-:W-:Y:S01]  /*e150*/  ISETP.NE.AND P2, PT, R102, 0x1, PT ;  /* 0x000000016600780c */ /* 0x000fe20003f45270 */
[----:B------:R-:W-:Y:S01]  /*e160*/  IMAD.MOV.U32 R100, RZ, RZ, R142 ;  /* 0x000000ffff647224 */ /* 0x000fe200078e008e */
[----:B------:R-:W-:Y:S01]  /*e170*/  LOP3.LUT R184, R184, 0xfffffff7, RZ, 0xc0, !PT ;  /* 0xfffffff7b8b87812 */ /* 0x000fe200078ec0ff */
[----:B------:R-:W-:-:S05]  /*e180*/  FFMA.FTZ R103, R103, R160, 1.1641532182693481445e-10 ;  /* 0x2f00000067677423 */ /* 0x000fca00000100a0 */
        /* <DEDUP_REMOVED lines=13> */
.L_x_21712:
        /* <DEDUP_REMOVED lines=13> */
.L_x_21714:
[----:B------:R-:W-:Y:S05]  /*e330*/  BSYNC.RECONVERGENT B1 ;  /* 0x0000000000017941 */ /* 0x000fea0003800200 */
.L_x_21713:
        /* <DEDUP_REMOVED lines=43> */
.L_x_21711:
[----:B------:R-:W-:Y:S05]  /*e5f0*/  BSYNC.RECONVERGENT B0 ;  /* 0x0000000000007941 */ /* 0x000fea0003800200 */
.L_x_21710:
        /* <DEDUP_REMOVED lines=19> */
.L_x_21717:
        /* <DEDUP_REMOVED lines=13> */
.L_x_21719:
[----:B------:R-:W-:Y:S05]  /*e800*/  BSYNC.RECONVERGENT B1 ;  /* 0x0000000000017941 */ /* 0x000fea0003800200 */
.L_x_21718:
        /* <DEDUP_REMOVED lines=43> */
.L_x_21716:
[----:B------:R-:W-:Y:S05]  /*eac0*/  BSYNC.RECONVERGENT B0 ;  /* 0x0000000000007941 */ /* 0x000fea0003800200 */
.L_x_21715:
        /* <DEDUP_REMOVED lines=19> */
.L_x_21722:
        /* <DEDUP_REMOVED lines=13> */
.L_x_21724:
[----:B------:R-:W-:Y:S05]  /*ecd0*/  BSYNC.RECONVERGENT B1 ;  /* 0x0000000000017941 */ /* 0x000fea0003800200 */
.L_x_21723:
        /* <DEDUP_REMOVED lines=43> */
.L_x_21721:
[----:B------:R-:W-:Y:S05]  /*ef90*/  BSYNC.RECONVERGENT B0 ;  /* 0x0000000000007941 */ /* 0x000fea0003800200 */
.L_x_21720:
        /* <DEDUP_REMOVED lines=17> */
.L_x_21727:
        /* <DEDUP_REMOVED lines=13> */
.L_x_21729:
[----:B------:R-:W-:Y:S05]  /*f180*/  BSYNC.RECONVERGENT B1 ;  /* 0x0000000000017941 */ /* 0x000fea0003800200 */
.L_x_21728:
        /* <DEDUP_REMOVED lines=43> */
.L_x_21726:
[----:B------:R-:W-:Y:S05]  /*f440*/  BSYNC.RECONVERGENT B0 ;  /* 0x0000000000007941 */ /* 0x000fea0003800200 */
.L_x_21725:
        /* <DEDUP_REMOVED lines=17> */
.L_x_21732:
        /* <DEDUP_REMOVED lines=13> */
.L_x_21734:
[----:B------:R-:W-:Y:S05]  /*f630*/  BSYNC.RECONVERGENT B1 ;  /* 0x0000000000017941 */ /* 0x000fea0003800200 */
.L_x_21733:
        /* <DEDUP_REMOVED lines=43> */
.L_x_21731:
[----:B------:R-:W-:Y:S05]  /*f8f0*/  BSYNC.RECONVERGENT B0 ;  /* 0x0000000000007941 */ /* 0x000fea0003800200 */
.L_x_21730:
        /* <DEDUP_REMOVED lines=17> */
.L_x_21737:
        /* <DEDUP_REMOVED lines=13> */
.L_x_21739:
[----:B------:R-:W-:Y:S05]  /*fae0*/  BSYNC.RECONVERGENT B1 ;  /* 0x0000000000017941 */ /* 0x000fea0003800200 */
.L_x_21738:
        /* <DEDUP_REMOVED lines=43> */
.L_x_21736:
[----:B------:R-:W-:Y:S05]  /*fda0*/  BSYNC.RECONVERGENT B0 ;  /* 0x0000000000007941 */ /* 0x000fea0003800200 */
.L_x_21735:
        /* <DEDUP_REMOVED lines=37> */
.L_x_21699:
        /* <DEDUP_REMOVED lines=48> */
.L_x_21740:
[----:B------:R1:W5:Y:S04]  /*10300*/  @P0 LDG.E.128 R156, desc[UR6][R110.64] ;  /* 0x000000066e9c0981 */ /* 0x000368000c1e1d00 */
[----:B------:R1:W5:Y:S04]  /*10310*/  @P1 LDG.E.128 R12, desc[UR6][R118.64] ;  /* 0x00000006760c1981 */ /* 0x000368000c1e1d00 */
[----:B------:R1:W5:Y:S04]  /*10320*/  @P1 LDG.E.128 R8, desc[UR6][R118.64+0x10] ;  /* 0x0000100676081981 */ /* 0x000368000c1e1d00 */
[----:B0-2---:R-:W5:Y:S01]  /*10330*/  LDG.E.128 R112, desc[UR6][R112.64] ;  /* 0x0000000670707981 */ /* 0x005f62000c1e1d00 */
        /* <DEDUP_REMOVED lines=17> */
.L_x_21744:
        /* <DEDUP_REMOVED lines=13> */
.L_x_21746:
[----:B------:R-:W-:Y:S05]  /*10520*/  BSYNC.RECONVERGENT B1 ;  /* 0x0000000000017941 */ /* 0x000fea0003800200 */
.L_x_21745:
        /* <DEDUP_REMOVED lines=42> */
.L_x_21743:
[----:B------:R-:W-:Y:S05]  /*107d0*/  BSYNC.RECONVERGENT B0 ;  /* 0x0000000000007941 */ /* 0x000fea0003800200 */
.L_x_21742:
        /* <DEDUP_REMOVED lines=20> */
.L_x_21749:
        /* <DEDUP_REMOVED lines=13> */
.L_x_21751:
[----:B------:R-:W-:Y:S05]  /*109f0*/  BSYNC.RECONVERGENT B1 ;  /* 0x0000000000017941 */ /* 0x000fea0003800200 */
.L_x_21750:
        /* <DEDUP_REMOVED lines=43> */
.L_x_21748:
[----:B------:R-:W-:Y:S05]  /*10cb0*/  BSYNC.RECONVERGENT B0 ;  /* 0x0000000000007941 */ /* 0x000fea0003800200 */
.L_x_21747:
        /* <DEDUP_REMOVED lines=23> */
.L_x_21754:
        /* <DEDUP_REMOVED lines=13> */
.L_x_21756:
[----:B------:R-:W-:Y:S05]  /*10f00*/  BSYNC.RECONVERGENT B1 ;  /* 0x0000000000017941 */ /* 0x000fea0003800200 */
.L_x_21755:
        /* <DEDUP_REMOVED lines=43> */
.L_x_21753:
[----:B------:R-:W-:Y:S05]  /*111c0*/  BSYNC.RECONVERGENT B0 ;  /* 0x0000000000007941 */ /* 0x000fea0003800200 */
.L_x_21752:
        /* <DEDUP_REMOVED lines=20> */
.L_x_21759:
        /* <DEDUP_REMOVED lines=13> */
.L_x_21761:
[----:B------:R-:W-:Y:S05]  /*113e0*/  BSYNC.RECONVERGENT B1 ;  /* 0x0000000000017941 */ /* 0x000fea0003800200 */
.L_x_21760:
        /* <DEDUP_REMOVED lines=43> */
.L_x_21758:
[----:B------:R-:W-:Y:S05]  /*116a0*/  BSYNC.RECONVERGENT B0 ;  /* 0x0000000000007941 */ /* 0x000fea0003800200 */
.L_x_21757:
        /* <DEDUP_REMOVED lines=23> */
.L_x_21764:
        /* <DEDUP_REMOVED lines=13> */
.L_x_21766:
[----:B------:R-:W-:Y:S05]  /*118f0*/  BSYNC.RECONVERGENT B1 ;  /* 0x0000000000017941 */ /* 0x000fea0003800200 */
.L_x_21765:
        /* <DEDUP_REMOVED lines=43> */
.L_x_21763:
[----:B------:R-:W-:Y:S05]  /*11bb0*/  BSYNC.RECONVERGENT B0 ;  /* 0x0000000000007941 */ /* 0x000fea0003800200 */
.L_x_21762:
        /* <DEDUP_REMOVED lines=20> */
.L_x_21769:
        /* <DEDUP_REMOVED lines=13> */
.L_x_21771:
[----:B------:R-:W-:Y:S05]  /*11dd0*/  BSYNC.RECONVERGENT B1 ;  /* 0x0000000000017941 */ /* 0x000fea0003800200 */
.L_x_21770:
        /* <DEDUP_REMOVED lines=43> */
.L_x_21768:
[----:B------:R-:W-:Y:S05]  /*12090*/  BSYNC.RECONVERGENT B0 ;  /* 0x0000000000007941 */ /* 0x000fea0003800200 */
.L_x_21767:
        /* <DEDUP_REMOVED lines=23> */
.L_x_21774:
        /* <DEDUP_REMOVED lines=13> */
.L_x_21776:
[----:B------:R-:W-:Y:S05]  /*122e0*/  BSYNC.RECONVERGENT B1 ;  /* 0x0000000000017941 */ /* 0x000fea0003800200 */
.L_x_21775:
        /* <DEDUP_REMOVED lines=43> */
.L_x_21773:
[----:B------:R-:W-:Y:S05]  /*125a0*/  BSYNC.RECONVERGENT B0 ;  /* 0x0000000000007941 */ /* 0x000fea0003800200 */
.L_x_21772:
        /* <DEDUP_REMOVED lines=20> */
.L_x_21779:
        /* <DEDUP_REMOVED lines=13> */
.L_x_21781:
[----:B------:R-:W-:Y:S05]  /*127c0*/  BSYNC.RECONVERGENT B1 ;  /* 0x0000000000017941 */ /* 0x000fea0003800200 */
.L_x_21780:
        /* <DEDUP_REMOVED lines=43> */
.L_x_21778:
[----:B------:R-:W-:Y:S05]  /*12a80*/  BSYNC.RECONVERGENT B0 ;  /* 0x0000000000007941 */ /* 0x000fea0003800200 */
.L_x_21777:
        /* <DEDUP_REMOVED lines=23> */
.L_x_21784:
        /* <DEDUP_REMOVED lines=13> */
.L_x_21786:
[----:B------:R-:W-:Y:S05]  /*12cd0*/  BSYNC.RECONVERGENT B1 ;  /* 0x0000000000017941 */ /* 0x000fea0003800200 */
.L_x_21785:
        /* <DEDUP_REMOVED lines=43> */
.L_x_21783:
[----:B------:R-:W-:Y:S05]  /*12f90*/  BSYNC.RECONVERGENT B0 ;  /* 0x0000000000007941 */ /* 0x000fea0003800200 */
.L_x_21782:
        /* <DEDUP_REMOVED lines=18> */
.L_x_21789:
        /* <DEDUP_REMOVED lines=13> */
.L_x_21791:
[----:B------:R-:W-:Y:S05]  /*13190*/  BSYNC.RECONVERGENT B1 ;  /* 0x0000000000017941 */ /* 0x000fea0003800200 */
.L_x_21790:
        /* <DEDUP_REMOVED lines=43> */
.L_x_21788:
[----:B------:R-:W-:Y:S05]  /*13450*/  BSYNC.RECONVERGENT B0 ;  /* 0x0000000000007941 */ /* 0x000fea0003800200 */
.L_x_21787:
        /* <DEDUP_REMOVED lines=23> */
.L_x_21794:
        /* <DEDUP_REMOVED lines=13> */
.L_x_21796:
[----:B------:R-:W-:Y:S05]  /*136a0*/  BSYNC.RECONVERGENT B1 ;  /* 0x0000000000017941 */ /* 0x000fea0003800200 */
.L_x_21795:
        /* <DEDUP_REMOVED lines=43> */
.L_x_21793:
[----:B------:R-:W-:Y:S05]  /*13960*/  BSYNC.RECONVERGENT B0 ;  /* 0x0000000000007941 */ /* 0x000fea0003800200 */
.L_x_21792:
        /* <DEDUP_REMOVED lines=18> */
.L_x_21799:
        /* <DEDUP_REMOVED lines=13> */
.L_x_21801:
[----:B------:R-:W-:Y:S05]  /*13b60*/  BSYNC.RECONVERGENT B1 ;  /* 0x0000000000017941 */ /* 0x000fea0003800200 */
.L_x_21800:
        /* <DEDUP_REMOVED lines=43> */
.L_x_21798:
[----:B------:R-:W-:Y:S05]  /*13e20*/  BSYNC.RECONVERGENT B0 ;  /* 0x0000000000007941 */ /* 0x000fea0003800200 */
.L_x_21797:
        /* <DEDUP_REMOVED lines=23> */
.L_x_21804:
        /* <DEDUP_REMOVED lines=13> */
.L_x_21806:
[----:B------:R-:W-:Y:S05]  /*14070*/  BSYNC.RECONVERGENT B1 ;  /* 0x0000000000017941 */ /* 0x000fea0003800200 */
.L_x_21805:
        /* <DEDUP_REMOVED lines=43> */
.L_x_21803:
[----:B------:R-:W-:Y:S05]  /*14330*/  BSYNC.RECONVERGENT B0 ;  /* 0x0000000000007941 */ /* 0x000fea0003800200 */
.L_x_21802:
        /* <DEDUP_REMOVED lines=18> */
.L_x_21809:
        /* <DEDUP_REMOVED lines=13> */
.L_x_21811:
[----:B------:R-:W-:Y:S05]  /*14530*/  BSYNC.RECONVERGENT B1 ;  /* 0x0000000000017941 */ /* 0x000fea0003800200 */
.L_x_21810:
        /* <DEDUP_REMOVED lines=43> */
.L_x_21808:
[----:B------:R-:W-:Y:S05]  /*147f0*/  BSYNC.RECONVERGENT B0 ;  /* 0x0000000000007941 */ /* 0x000fea0003800200 */
.L_x_21807:
        /* <DEDUP_REMOVED lines=23> */
.L_x_21814:
        /* <DEDUP_REMOVED lines=13> */
.L_x_21816:
[----:B------:R-:W-:Y:S05]  /*14a40*/  BSYNC.RECONVERGENT B1 ;  /* 0x0000000000017941 */ /* 0x000fea0003800200 */
.L_x_21815:
        /* <DEDUP_REMOVED lines=43> */
.L_x_21813:
[----:B------:R-:W-:Y:S05]  /*14d00*/  BSYNC.RECONVERGENT B0 ;  /* 0x0000000000007941 */ /* 0x000fea0003800200 */
.L_x_21812:
        /* <DEDUP_REMOVED lines=18> */
.L_x_21819:
        /* <DEDUP_REMOVED lines=15> */
.L_x_21821:
[----:B------:R-:W-:Y:S05]  /*14f20*/  BSYNC.RECONVERGENT B1 ;  /* 0x0000000000017941 */ /* 0x000fea0003800200 */
.L_x_21820:
        /* <DEDUP_REMOVED lines=43> */
.L_x_21818:
[----:B------:R-:W-:Y:S05]  /*151e0*/  BSYNC.RECONVERGENT B0 ;  /* 0x0000000000007941 */ /* 0x000fea0003800200 */
.L_x_21817:
        /* <DEDUP_REMOVED lines=11> */
.L_x_21741:
        /* <DEDUP_REMOVED lines=16> */
.L_x_21825:
        /* <DEDUP_REMOVED lines=13> */
.L_x_21827:
[----:B------:R-:W-:Y:S05]  /*15470*/  BSYNC.RECONVERGENT B1 ;  /* 0x0000000000017941 */ /* 0x000fea0003800200 */
.L_x_21826:
        /* <DEDUP_REMOVED lines=42> */
.L_x_21824:
[----:B------:R-:W-:Y:S05]  /*15720*/  BSYNC.RECONVERGENT B0 ;  /* 0x0000000000007941 */ /* 0x000fea0003800200 */
.L_x_21823:
        /* <DEDUP_REMOVED lines=19> */
.L_x_21830:
        /* <DEDUP_REMOVED lines=13> */
.L_x_21832:
[----:B------:R-:W-:Y:S05]  /*15930*/  BSYNC.RECONVERGENT B1 ;  /* 0x0000000000017941 */ /* 0x000fea0003800200 */
.L_x_21831:
        /* <DEDUP_REMOVED lines=43> */
.L_x_21829:
[----:B------:R-:W-:Y:S05]  /*15bf0*/  BSYNC.RECONVERGENT B0 ;  /* 0x0000000000007941 */ /* 0x000fea0003800200 */
.L_x_21828:
        /* <DEDUP_REMOVED lines=8> */
[----:B------:R-:W-:-:S12]  /*15c80*/  HADD2.F32 R111, -RZ, R112.H1_H1 ;  /* 0x30000070ff6f7230 */ /* 0x000fd80000004100 */
        /* <DEDUP_REMOVED lines=10> */
.L_x_21835:
        /* <DEDUP_REMOVED lines=13> */
.L_x_21837:
[----:B------:R-:W-:Y:S05]  /*15e00*/  BSYNC.RECONVERGENT B1 ;  /* 0x0000000000017941 */ /* 0x000fea0003800200 */
.L_x_21836:
        /* <DEDUP_REMOVED lines=43> */
.L_x_21834:
[----:B------:R-:W-:Y:S05]  /*160c0*/  BSYNC.RECONVERGENT B0 ;  /* 0x0000000000007941 */ /* 0x000fea0003800200 */
.L_x_21833:
        /* <DEDUP_REMOVED lines=19> */
.L_x_21840:
        /* <DEDUP_REMOVED lines=13> */
.L_x_21842:
[----:B------:R-:W-:Y:S05]  /*162d0*/  BSYNC.RECONVERGENT B1 ;  /* 0x0000000000017941 */ /* 0x000fea0003800200 */
.L_x_21841:
        /* <DEDUP_REMOVED lines=43> */
.L_x_21839:
[----:B------:R-:W-:Y:S05]  /*16590*/  BSYNC.RECONVERGENT B0 ;  /* 0x0000000000007941 */ /* 0x000fea0003800200 */
.L_x_21838:
        /* <DEDUP_REMOVED lines=19> */
.L_x_21845:
        /* <DEDUP_REMOVED lines=13> */
.L_x_21847:
[----:B------:R-:W-:Y:S05]  /*167a0*/  BSYNC.RECONVERGENT B1 ;  /* 0x0000000000017941 */ /* 0x000fea0003800200 */
.L_x_21846:
        /* <DEDUP_REMOVED lines=43> */
.L_x_21844:
[----:B------:R-:W-:Y:S05]  /*16a60*/  BSYNC.RECONVERGENT B0 ;  /* 0x0000000000007941 */ /* 0x000fea0003800200 */
.L_x_21843:
        /* <DEDUP_REMOVED lines=17> */
.L_x_21850:
        /* <DEDUP_REMOVED lines=13> */
.L_x_21852:
[----:B------:R-:W-:Y:S05]  /*16c50*/  BSYNC.RECONVERGENT B1 ;  /* 0x0000000000017941 */ /* 0x000fea0003800200 */
.L_x_21851:
        /* <DEDUP_REMOVED lines=43> */
.L_x_21849:
[----:B------:R-:W-:Y:S05]  /*16f10*/  BSYNC.RECONVERGENT B0 ;  /* 0x0000000000007941 */ /* 0x000fea0003800200 */
.L_x_21848:
        /* <DEDUP_REMOVED lines=17> */
.L_x_21855:
        /* <DEDUP_REMOVED lines=13> */
.L_x_21857:
[----:B------:R-:W-:Y:S05]  /*17100*/  BSYNC.RECONVERGENT B1 ;  /* 0x0000000000017941 */ /* 0x000fea0003800200 */
.L_x_21856:
        /* <DEDUP_REMOVED lines=43> */
.L_x_21854:
[----:B------:R-:W-:Y:S05]  /*173c0*/  BSYNC.RECONVERGENT B0 ;  /* 0x0000000000007941 */ /* 0x000fea0003800200 */
.L_x_21853:
        /* <DEDUP_REMOVED lines=17> */
.L_x_21860:
        /* <DEDUP_REMOVED lines=13> */
.L_x_21862:
[----:B------:R-:W-:Y:S05]  /*175b0*/  BSYNC.RECONVERGENT B1 ;  /* 0x0000000000017941 */ /* 0x000fea0003800200 */
.L_x_21861:
        /* <DEDUP_REMOVED lines=43> */
.L_x_21859:
[----:B------:R-:W-:Y:S05]  /*17870*/  BSYNC.RECONVERGENT B0 ;  /* 0x0000000000007941 */ /* 0x000fea0003800200 */
.L_x_21858:
        /* <DEDUP_REMOVED lines=37> */
.L_x_21822:
        /* <DEDUP_REMOVED lines=48> */
.L_x_21863:
        /* <DEDUP_REMOVED lines=21> */
.L_x_21867:
        /* <DEDUP_REMOVED lines=13> */
.L_x_21869:
[----:B------:R-:W-:Y:S05]  /*17ff0*/  BSYNC.RECONVERGENT B1 ;  /* 0x0000000000017941 */ /* 0x000fea0003800200 */
.L_x_21868:
        /* <DEDUP_REMOVED lines=42> */
.L_x_21866:
[----:B------:R-:W-:Y:S05]  /*182a0*/  BSYNC.RECONVERGENT B0 ;  /* 0x0000000000007941 */ /* 0x000fea0003800200 */
.L_x_21865:
        /* <DEDUP_REMOVED lines=20> */
.L_x_21872:
        /* <DEDUP_REMOVED lines=13> */
.L_x_21874:
[----:B------:R-:W-:Y:S05]  /*184c0*/  BSYNC.RECONVERGENT B1 ;  /* 0x0000000000017941 */ /* 0x000fea0003800200 */
.L_x_21873:
        /* <DEDUP_REMOVED lines=43> */
.L_x_21871:
[----:B------:R-:W-:Y:S05]  /*18780*/  BSYNC.RECONVERGENT B0 ;  /* 0x0000000000007941 */ /* 0x000fea0003800200 */
.L_x_21870:
        /* <DEDUP_REMOVED lines=23> */
.L_x_21877:
        /* <DEDUP_REMOVED lines=13> */
.L_x_21879:
[----:B------:R-:W-:Y:S05]  /*189d0*/  BSYNC.RECONVERGENT B1 ;  /* 0x0000000000017941 */ /* 0x000fea0003800200 */
.L_x_21878:
        /* <DEDUP_REMOVED lines=43> */
.L_x_21876:
[----:B------:R-:W-:Y:S05]  /*18c90*/  BSYNC.RECONVERGENT B0 ;  /* 0x0000000000007941 */ /* 0x000fea0003800200 */
.L_x_21875:
        /* <DEDUP_REMOVED lines=20> */
.L_x_21882:
        /* <DEDUP_REMOVED lines=13> */
.L_x_21884:
[----:B------:R-:W-:Y:S05]  /*18eb0*/  BSYNC.RECONVERGENT B1 ;  /* 0x0000000000017941 */ /* 0x000fea0003800200 */
.L_x_21883:
        /* <DEDUP_REMOVED lines=39> */
[----:B------:R-:W-:Y:S02]  /*19130*/  LOP3.LUT R141, R165, R128, R141, 0x96, !PT ;  /* 0x00000080a58d7212 */ /* 0x000fe400078e968d */
[----:B------:R-:W-:Y:S01]  /*19140*/  LOP3.LUT R140, R167, R118, R131, 0x96, !PT ;  /* 0x00000076a78c7212 */ /* 0x000fe200078e9683 */
[----:B------:R-:W-:Y:S02]  /*19150*/  IMAD.MOV.U32 R118, RZ, RZ, R126 ;  /* 0x000000ffff767224 */ /* 0x000fe400078e007e */
[----:B------:R-:W-:-:S07]  /*19160*/  IMAD.MOV.U32 R126, RZ, RZ, R130 ;  /* 0x000000ffff7e7224 */ /* 0x000fce00078e0082 */
.L_x_21881:
[----:B------:R-:W-:Y:S05]  /*19170*/  BSYNC.RECONVERGENT B0 ;  /* 0x0000000000007941 */ /* 0x000fea0003800200 */
.L_x_21880:
        /* <DEDUP_REMOVED lines=23> */
.L_x_21887:
        /* <DEDUP_REMOVED lines=13> */
.L_x_21889:
[----:B------:R-:W-:Y:S05]  /*193c0*/  BSYNC.RECONVERGENT B1 ;  /* 0x0000000000017941 */ /* 0x000fea0003800200 */
.L_x_21888:
        /* <DEDUP_REMOVED lines=43> */
.L_x_21886:
[----:B------:R-:W-:Y:S05]  /*19680*/  BSYNC.RECONVERGENT B0 ;  /* 0x0000000000007941 */ /* 0x000fea0003800200 */
.L_x_21885:
        /* <DEDUP_REMOVED lines=20> */
.L_x_21892:
        /* <DEDUP_REMOVED lines=13> */
.L_x_21894:
[----:B------:R-:W-:Y:S05]  /*198a0*/  BSYNC.RECONVERGENT B1 ;  /* 0x0000000000017941 */ /* 0x000fea0003800200 */
.L_x_21893:
        /* <DEDUP_REMOVED lines=43> */
.L_x_21891:
[----:B------:R-:W-:Y:S05]  /*19b60*/  BSYNC.RECONVERGENT B0 ;  /* 0x0000000000007941 */ /* 0x000fea0003800200 */
.L_x_21890:
        /* <DEDUP_REMOVED lines=23> */
.L_x_21897:
        /* <DEDUP_REMOVED lines=13> */
.L_x_21899:
[----:B------:R-:W-:Y:S05]  /*19db0*/  BSYNC.RECONVERGENT B1 ;  /* 0x0000000000017941 */ /* 0x000fea0003800200 */
.L_x_21898:
        /* <DEDUP_REMOVED lines=42> */
[----:B------:R-:W-:-:S07]  /*1a060*/  LOP3.LUT R140, R167, R128, R149, 0x96, !PT ;  /* 0x00000080a78c7212 */ /* 0x000fce00078e9695 */
.L_x_21896:
[----:B------:R-:W-:Y:S05]  /*1a070*/  BSYNC.RECONVERGENT B0 ;  /* 0x0000000000007941 */ /* 0x000fea0003800200 */
.L_x_21895:
        /* <DEDUP_REMOVED lines=20> */
.L_x_21902:
        /* <DEDUP_REMOVED lines=13> */
.L_x_21904:
[----:B------:R-:W-:Y:S05]  /*1a290*/  BSYNC.RECONVERGENT B1 ;  /* 0x0000000000017941 */ /* 0x000fea0003800200 */
.L_x_21903:
        /* <DEDUP_REMOVED lines=43> */
.L_x_21901:
[----:B------:R-:W-:Y:S05]  /*1a550*/  BSYNC.RECONVERGENT B0 ;  /* 0x0000000000007941 */ /* 0x000fea0003800200 */
.L_x_21900:
        /* <DEDUP_REMOVED lines=23> */
.L_x_21907:
        /* <DEDUP_REMOVED lines=13> */
.L_x_21909:
[----:B------:R-:W-:Y:S05]  /*1a7a0*/  BSYNC.RECONVERGENT B1 ;  /* 0x0000000000017941 */ /* 0x000fea0003800200 */
.L_x_21908:
        /* <DEDUP_REMOVED lines=43> */
.L_x_21906:
[----:B------:R-:W-:Y:S05]  /*1aa60*/  BSYNC.RECONVERGENT B0 ;  /* 0x0000000000007941 */ /* 0x000fea0003800200 */
.L_x_21905:
        /* <DEDUP_REMOVED lines=18> */
.L_x_21912:
        /* <DEDUP_REMOVED lines=13> */
.L_x_21914:
[----:B------:R-:W-:Y:S05]  /*1ac60*/  BSYNC.RECONVERGENT B1 ;  /* 0x0000000000017941 */ /* 0x000fea0003800200 */
.L_x_21913:
        /* <DEDUP_REMOVED lines=43> */
.L_x_21911:
[----:B------:R-:W-:Y:S05]  /*1af20*/  BSYNC.RECONVERGENT B0 ;  /* 0x0000000000007941 */ /* 0x000fea0003800200 */
.L_x_21910:
        /* <DEDUP_REMOVED lines=23> */
.L_x_21917:
        /* <DEDUP_REMOVED lines=13> */
.L_x_21919:
[----:B------:R-:W-:Y:S05]  /*1b170*/  BSYNC.RECONVERGENT B1 ;  /* 0x0000000000017941 */ /* 0x000fea0003800200 */
.L_x_21918:
        /* <DEDUP_REMOVED lines=43> */
.L_x_21916:
[----:B------:R-:W-:Y:S05]  /*1b430*/  BSYNC.RECONVERGENT B0 ;  /* 0x0000000000007941 */ /* 0x000fea0003800200 */
.L_x_21915:
        /* <DEDUP_REMOVED lines=18> */
.L_x_21922:
        /* <DEDUP_REMOVED lines=13> */
.L_x_21924:
[----:B------:R-:W-:Y:S05]  /*1b630*/  BSYNC.RECONVERGENT B1 ;  /* 0x0000000000017941 */ /* 0x000fea0003800200 */
.L_x_21923:
        /* <DEDUP_REMOVED lines=43> */
.L_x_21921:
[----:B------:R-:W-:Y:S05]  /*1b8f0*/  BSYNC.RECONVERGENT B0 ;  /* 0x0000000000007941 */ /* 0x000fea0003800200 */
.L_x_21920:
        /* <DEDUP_REMOVED lines=23> */
.L_x_21927:
        /* <DEDUP_REMOVED lines=13> */
.L_x_21929:
[----:B------:R-:W-:Y:S05]  /*1bb40*/  BSYNC.RECONVERGENT B1 ;  /* 0x0000000000017941 */ /* 0x000fea0003800200 */
.L_x_21928:
        /* <DEDUP_REMOVED lines=43> */
.L_x_21926:
[----:B------:R-:W-:Y:S05]  /*1be00*/  BSYNC.RECONVERGENT B0 ;  /* 0x0000000000007941 */ /* 0x000fea0003800200 */
.L_x_21925:
        /* <DEDUP_REMOVED lines=18> */
.L_x_21932:
        /* <DEDUP_REMOVED lines=13> */
.L_x_21934:
[----:B------:R-:W-:Y:S05]  /*1c000*/  BSYNC.RECONVERGENT B1 ;  /* 0x0000000000017941 */ /* 0x000fea0003800200 */
.L_x_21933:
        /* <DEDUP_REMOVED lines=43> */
.L_x_21931:
[----:B------:R-:W-:Y:S05]  /*1c2c0*/  BSYNC.RECONVERGENT B0 ;  /* 0x0000000000007941 */ /* 0x000fea0003800200 */
.L_x_21930:
        /* <DEDUP_REMOVED lines=23> */
.L_x_21937:
        /* <DEDUP_REMOVED lines=13> */
.L_x_21939:
[----:B------:R-:W-:Y:S05]  /*1c510*/  BSYNC.RECONVERGENT B1 ;  /* 0x0000000000017941 */ /* 0x000fea0003800200 */
.L_x_21938:
        /* <DEDUP_REMOVED lines=43> */
.L_x_21936:
[----:B------:R-:W-:Y:S05]  /*1c7d0*/  BSYNC.RECONVERGENT B0 ;  /* 0x0000000000007941 */ /* 0x000fea0003800200 */
.L_x_21935:
        /* <DEDUP_REMOVED lines=18> */
.L_x_21942:
        /* <DEDUP_REMOVED lines=15> */
.L_x_21944:
[----:B------:R-:W-:Y:S05]  /*1c9f0*/  BSYNC.RECONVERGENT B1 ;  /* 0x0000000000017941 */ /* 0x000fea0003800200 */
.L_x_21943:
        /* <DEDUP_REMOVED lines=43> */
.L_x_21941:
[----:B------:R-:W-:Y:S05]  /*1ccb0*/  BSYNC.RECONVERGENT B0 ;  /* 0x0000000000007941 */ /* 0x000fea0003800200 */
.L_x_21940:
        /* <DEDUP_REMOVED lines=11> */
.L_x_21864:
        /* <DEDUP_REMOVED lines=16> */
.L_x_21948:
        /* <DEDUP_REMOVED lines=13> */
.L_x_21950:
[----:B------:R-:W-:Y:S05]  /*1cf40*/  BSYNC.RECONVERGENT B1 ;  /* 0x0000000000017941 */ /* 0x000fea0003800200 */
.L_x_21949:
        /* <DEDUP_REMOVED lines=42> */
.L_x_21947:
[----:B------:R-:W-:Y:S05]  /*1d1f0*/  BSYNC.RECONVERGENT B0 ;  /* 0x0000000000007941 */ /* 0x000fea0003800200 */
.L_x_21946:
        /* <DEDUP_REMOVED lines=19> */
.L_x_21953:
        /* <DEDUP_REMOVED lines=13> */
.L_x_21955:
[----:B------:R-:W-:Y:S05]  /*1d400*/  BSYNC.RECONVERGENT B1 ;  /* 0x0000000000017941 */ /* 0x000fea0003800200 */
.L_x_21954:
        /* <DEDUP_REMOVED lines=43> */
.L_x_21952:
[----:B------:R-:W-:Y:S05]  /*1d6c0*/  BSYNC.RECONVERGENT B0 ;  /* 0x0000000000007941 */ /* 0x000fea0003800200 */
.L_x_21951:
        /* <DEDUP_REMOVED lines=19> */
.L_x_21958:
        /* <DEDUP_REMOVED lines=13> */
.L_x_21960:
[----:B------:R-:W-:Y:S05]  /*1d8d0*/  BSYNC.RECONVERGENT B1 ;  /* 0x0000000000017941 */ /* 0x000fea0003800200 */
.L_x_21959:
        /* <DEDUP_REMOVED lines=43> */
.L_x_21957:
[----:B------:R-:W-:Y:S05]  /*1db90*/  BSYNC.RECONVERGENT B0 ;  /* 0x0000000000007941 */ /* 0x000fea0003800200 */
.L_x_21956:
        /* <DEDUP_REMOVED lines=19> */
.L_x_21963:
        /* <DEDUP_REMOVED lines=13> */
.L_x_21965:
[----:B------:R-:W-:Y:S05]  /*1dda0*/  BSYNC.RECONVERGENT B1 ;  /* 0x0000000000017941 */ /* 0x000fea0003800200 */
.L_x_21964:
        /* <DEDUP_REMOVED lines=43> */
.L_x_21962:
[----:B------:R-:W-:Y:S05]  /*1e060*/  BSYNC.RECONVERGENT B0 ;  /* 0x0000000000007941 */ /* 0x000fea0003800200 */
.L_x_21961:
        /* <DEDUP_REMOVED lines=19> */
.L_x_21968:
        /* <DEDUP_REMOVED lines=13> */
.L_x_21970:
[----:B------:R-:W-:Y:S05]  /*1e270*/  BSYNC.RECONVERGENT B1 ;  /* 0x0000000000017941 */ /* 0x000fea0003800200 */
.L_x_21969:
        /* <DEDUP_REMOVED lines=43> */
.L_x_21967:
[----:B------:R-:W-:Y:S05]  /*1e530*/  BSYNC.RECONVERGENT B0 ;  /* 0x0000000000007941 */ /* 0x000fea0003800200 */
.L_x_21966:
        /* <DEDUP_REMOVED lines=17> */
.L_x_21973:
        /* <DEDUP_REMOVED lines=13> */
.L_x_21975:
[----:B------:R-:W-:Y:S05]  /*1e720*/  BSYNC.RECONVERGENT B1 ;  /* 0x0000000000017941 */ /* 0x000fea0003800200 */
.L_x_21974:
        /* <DEDUP_REMOVED lines=43> */
.L_x_21972:
[----:B------:R-:W-:Y:S05]  /*1e9e0*/  BSYNC.RECONVERGENT B0 ;  /* 0x0000000000007941 */ /* 0x000fea0003800200 */
.L_x_21971:
        /* <DEDUP_REMOVED lines=17> */
.L_x_21978:
        /* <DEDUP_REMOVED lines=13> */
.L_x_21980:
[----:B------:R-:W-:Y:S05]  /*1ebd0*/  BSYNC.RECONVERGENT B1 ;  /* 0x0000000000017941 */ /* 0x000fea0003800200 */
.L_x_21979:
        /* <DEDUP_REMOVED lines=43> */
.L_x_21977:
[----:B------:R-:W-:Y:S05]  /*1ee90*/  BSYNC.RECONVERGENT B0 ;  /* 0x0000000000007941 */ /* 0x000fea0003800200 */
.L_x_21976:
        /* <DEDUP_REMOVED lines=17> */
.L_x_21983:
        /* <DEDUP_REMOVED lines=13> */
.L_x_21985:
[----:B------:R-:W-:Y:S05]  /*1f080*/  BSYNC.RECONVERGENT B1 ;  /* 0x0000000000017941 */ /* 0x000fea0003800200 */
.L_x_21984:
        /* <DEDUP_REMOVED lines=43> */
.L_x_21982:
[----:B------:R-:W-:Y:S05]  /*1f340*/  BSYNC.RECONVERGENT B0 ;  /* 0x0000000000007941 */ /* 0x000fea0003800200 */
.L_x_21981:
        /* <DEDUP_REMOVED lines=37> */
.L_x_21945:
        /* <DEDUP_REMOVED lines=48> */
.L_x_21986:
[----:B------:R1:W5:Y:S04]  /*1f8a0*/  @P0 LDG.E.128 R156, desc[UR6][R186.64] ;  /* 0x00000006ba9c0981 */ /* 0x000368000c1e1d00 */
        /* <DEDUP_REMOVED lines=20> */
.L_x_21990:
        /* <DEDUP_REMOVED lines=13> */
.L_x_21992:
[----:B------:R-:W-:Y:S05]  /*1fac0*/  BSYNC.RECONVERGENT B1 ;  /* 0x0000000000017941 */ /* 0x000fea0003800200 */
.L_x_21991:
        /* <DEDUP_REMOVED lines=43> */
.L_x_21989:
[----:B------:R-:W-:Y:S05]  /*1fd80*/  BSYNC.RECONVERGENT B0 ;  /* 0x0000000000007941 */ /* 0x000fea0003800200 */
.L_x_21988:
        /* <DEDUP_REMOVED lines=20> */
.L_x_21995:
        /* <DEDUP_REMOVED lines=13> */
.L_x_21997:
[----:B------:R-:W-:Y:S05]  /*1ffa0*/  BSYNC.RECONVERGENT B1 ;  /* 0x0000000000017941 */ /* 0x000fea0003800200 */
.L_x_21996:
        /* <DEDUP_REMOVED lines=43> */
.L_x_21994:
[----:B------:R-:W-:Y:S05]  /*20260*/  BSYNC.RECONVERGENT B0 ;  /* 0x0000000000007941 */ /* 0x000fea0003800200 */
.L_x_21993:
        /* <DEDUP_REMOVED lines=23> */
.L_x_22000:
        /* <DEDUP_REMOVED lines=13> */
.L_x_22002:
[----:B------:R-:W-:Y:S05]  /*204b0*/  BSYNC.RECONVERGENT B1 ;  /* 0x0000000000017941 */ /* 0x000fea0003800200 */
.L_x_22001:
        /* <DEDUP_REMOVED lines=43> */
.L_x_21999:
[----:B------:R-:W-:Y:S05]  /*20770*/  BSYNC.RECONVERGENT B0 ;  /* 0x0000000000007941 */ /* 0x000fea0003800200 */
.L_x_21998:
        /* <DEDUP_REMOVED lines=20> */
.L_x_22005:
        /* <DEDUP_REMOVED lines=13> */
.L_x_22007:
[----:B------:R-:W-:Y:S05]  /*20990*/  BSYNC.RECONVERGENT B1 ;  /* 0x0000000000017941 */ /* 0x000fea0003800200 */
.L_x_22006:
        /* <DEDUP_REMOVED lines=43> */
.L_x_22004:
[----:B------:R-:W-:Y:S05]  /*20c50*/  BSYNC.RECONVERGENT B0 ;  /* 0x0000000000007941 */ /* 0x000fea0003800200 */
.L_x_22003:
        /* <DEDUP_REMOVED lines=23> */
.L_x_22010:
        /* <DEDUP_REMOVED lines=13> */
.L_x_22012:
[----:B------:R-:W-:Y:S05]  /*20ea0*/  BSYNC.RECONVERGENT B1 ;  /* 0x0000000000017941 */ /* 0x000fea0003800200 */
.L_x_22011:
        /* <DEDUP_REMOVED lines=43> */
.L_x_22009:
[----:B------:R-:W-:Y:S05]  /*21160*/  BSYNC.RECONVERGENT B0 ;  /* 0x0000000000007941 */ /* 0x000fea0003800200 */
.L_x_22008:
        /* <DEDUP_REMOVED lines=20> */
.L_x_22015:
        /* <DEDUP_REMOVED lines=13> */
.L_x_22017:
[----:B------:R-:W-:Y:S05]  /*21380*/  BSYNC.RECONVERGENT B1 ;  /* 0x0000000000017941 */ /* 0x000fea0003800200 */
.L_x_22016:
        /* <DEDUP_REMOVED lines=43> */
.L_x_22014:
[----:B------:R-:W-:Y:S05]  /*21640*/  BSYNC.RECONVERGENT B0 ;  /* 0x0000000000007941 */ /* 0x000fea0003800200 */
.L_x_22013:
        /* <DEDUP_REMOVED lines=23> */
.L_x_22020:
        /* <DEDUP_REMOVED lines=13> */
.L_x_22022:
[----:B------:R-:W-:Y:S05]  /*21890*/  BSYNC.RECONVERGENT B1 ;  /* 0x0000000000017941 */ /* 0x000fea0003800200 */
.L_x_22021:
        /* <DEDUP_REMOVED lines=43> */
.L_x_22019:
[----:B------:R-:W-:Y:S05]  /*21b50*/  BSYNC.RECONVERGENT B0 ;  /* 0x0000000000007941 */ /* 0x000fea0003800200 */
.L_x_22018:
        /* <DEDUP_REMOVED lines=20> */
.L_x_22025:
        /* <DEDUP_REMOVED lines=13> */
.L_x_22027:
[----:B------:R-:W-:Y:S05]  /*21d70*/  BSYNC.RECONVERGENT B1 ;  /* 0x0000000000017941 */ /* 0x000fea0003800200 */
.L_x_22026:
        /* <DEDUP_REMOVED lines=43> */
.L_x_22024:
[----:B------:R-:W-:Y:S05]  /*22030*/  BSYNC.RECONVERGENT B0 ;  /* 0x0000000000007941 */ /* 0x000fea0003800200 */
.L_x_22023:
        /* <DEDUP_REMOVED lines=23> */
.L_x_22030:
        /* <DEDUP_REMOVED lines=13> */
.L_x_22032:
[----:B------:R-:W-:Y:S05]  /*22280*/  BSYNC.RECONVERGENT B1 ;  /* 0x0000000000017941 */ /* 0x000fea0003800200 */
.L_x_22031:
        /* <DEDUP_REMOVED lines=43> */
.L_x_22029:
[----:B------:R-:W-:Y:S05]  /*22540*/  BSYNC.RECONVERGENT B0 ;  /* 0x0000000000007941 */ /* 0x000fea0003800200 */
.L_x_22028:
        /* <DEDUP_REMOVED lines=18> */
.L_x_22035:
        /* <DEDUP_REMOVED lines=13> */
.L_x_22037:
[----:B------:R-:W-:Y:S05]  /*22740*/  BSYNC.RECONVERGENT B1 ;  /* 0x0000000000017941 */ /* 0x000fea0003800200 */
.L_x_22036:
        /* <DEDUP_REMOVED lines=43> */
.L_x_22034:
[----:B------:R-:W-:Y:S05]  /*22a00*/  BSYNC.RECONVERGENT B0 ;  /* 0x0000000000007941 */ /* 0x000fea0003800200 */
.L_x_22033:
        /* <DEDUP_REMOVED lines=23> */
.L_x_22040:
        /* <DEDUP_REMOVED lines=13> */
.L_x_22042:
[----:B------:R-:W-:Y:S05]  /*22c50*/  BSYNC.RECONVERGENT B1 ;  /* 0x0000000000017941 */ /* 0x000fea0003800200 */
.L_x_22041:
        /* <DEDUP_REMOVED lines=43> */
.L_x_22039:
[----:B------:R-:W-:Y:S05]  /*22f10*/  BSYNC.RECONVERGENT B0 ;  /* 0x0000000000007941 */ /* 0x000fea0003800200 */
.L_x_22038:
        /* <DEDUP_REMOVED lines=18> */
.L_x_22045:
        /* <DEDUP_REMOVED lines=13> */
.L_x_22047:
[----:B------:R-:W-:Y:S05]  /*23110*/  BSYNC.RECONVERGENT B1 ;  /* 0x0000000000017941 */ /* 0x000fea0003800200 */
.L_x_22046:
        /* <DEDUP_REMOVED lines=43> */
.L_x_22044:
[----:B------:R-:W-:Y:S05]  /*233d0*/  BSYNC.RECONVERGENT B0 ;  /* 0x0000000000007941 */ /* 0x000fea0003800200 */
.L_x_22043:
        /* <DEDUP_REMOVED lines=23> */
.L_x_22050:
        /* <DEDUP_REMOVED lines=13> */
.L_x_22052:
[----:B------:R-:W-:Y:S05]  /*23620*/  BSYNC.RECONVERGENT B1 ;  /* 0x0000000000017941 */ /* 0x000fea0003800200 */
.L_x_22051:
        /* <DEDUP_REMOVED lines=43> */
.L_x_22049:
[----:B------:R-:W-:Y:S05]  /*238e0*/  BSYNC.RECONVERGENT B0 ;  /* 0x0000000000007941 */ /* 0x000fea0003800200 */
.L_x_22048:
        /* <DEDUP_REMOVED lines=18> */
.L_x_22055:
        /* <DEDUP_REMOVED lines=13> */
.L_x_22057:
[----:B------:R-:W-:Y:S05]  /*23ae0*/  BSYNC.RECONVERGENT B1 ;  /* 0x0000000000017941 */ /* 0x000fea0003800200 */
.L_x_22056:
        /* <DEDUP_REMOVED lines=43> */
.L_x_22054:
[----:B------:R-:W-:Y:S05]  /*23da0*/  BSYNC.RECONVERGENT B0 ;  /* 0x0000000000007941 */ /* 0x000fea0003800200 */
.L_x_22053:
        /* <DEDUP_REMOVED lines=23> */
.L_x_22060:
        /* <DEDUP_REMOVED lines=13> */
.L_x_22062:
[----:B------:R-:W-:Y:S05]  /*23ff0*/  BSYNC.RECONVERGENT B1 ;  /* 0x0000000000017941 */ /* 0x000fea0003800200 */
.L_x_22061:
        /* <DEDUP_REMOVED lines=43> */
.L_x_22059:
[----:B------:R-:W-:Y:S05]  /*242b0*/  BSYNC.RECONVERGENT B0 ;  /* 0x0000000000007941 */ /* 0x000fea0003800200 */
.L_x_22058:
        /* <DEDUP_REMOVED lines=18> */
.L_x_22065:
        /* <DEDUP_REMOVED lines=15> */
.L_x_22067:
[----:B------:R-:W-:Y:S05]  /*244d0*/  BSYNC.RECONVERGENT B1 ;  /* 0x0000000000017941 */ /* 0x000fea0003800200 */
.L_x_22066:
        /* <DEDUP_REMOVED lines=43> */
.L_x_22064:
[----:B------:R-:W-:Y:S05]  /*24790*/  BSYNC.RECONVERGENT B0 ;  /* 0x0000000000007941 */ /* 0x000fea0003800200 */
.L_x_22063:
        /* <DEDUP_REMOVED lines=11> */
.L_x_21987:
        /* <DEDUP_REMOVED lines=16> */
.L_x_22071:
        /* <DEDUP_REMOVED lines=13> */
.L_x_22073:
[----:B------:R-:W-:Y:S05]  /*24a20*/  BSYNC.RECONVERGENT B1 ;  /* 0x0000000000017941 */ /* 0x000fea0003800200 */
.L_x_22072:
        /* <DEDUP_REMOVED lines=43> */
.L_x_22070:
[----:B------:R-:W-:Y:S05]  /*24ce0*/  BSYNC.RECONVERGENT B0 ;  /* 0x0000000000007941 */ /* 0x000fea0003800200 */
.L_x_22069:
        /* <DEDUP_REMOVED lines=19> */
.L_x_22076:
        /* <DEDUP_REMOVED lines=13> */
.L_x_22078:
[----:B------:R-:W-:Y:S05]  /*24ef0*/  BSYNC.RECONVERGENT B1 ;  /* 0x0000000000017941 */ /* 0x000fea0003800200 */
.L_x_22077:
        /* <DEDUP_REMOVED lines=43> */
.L_x_22075:
[----:B------:R-:W-:Y:S05]  /*251b0*/  BSYNC.RECONVERGENT B0 ;  /* 0x0000000000007941 */ /* 0x000fea0003800200 */
.L_x_22074:
        /* <DEDUP_REMOVED lines=8> */
[----:B------:R-:W-:-:S10]  /*25240*/  HFMA2 R128, -RZ, RZ, 0, 1.1920928955078125e-07 ;  /* 0x00000002ff807431 */ /* 0x000fd400000001ff */
        /* <DEDUP_REMOVED lines=10> */
.L_x_22081:
        /* <DEDUP_REMOVED lines=13> */
.L_x_22083:
[----:B------:R-:W-:Y:S05]  /*253c0*/  BSYNC.RECONVERGENT B1 ;  /* 0x0000000000017941 */ /* 0x000fea0003800200 */
.L_x_22082:
        /* <DEDUP_REMOVED lines=43> */
.L_x_22080:
[----:B------:R-:W-:Y:S05]  /*25680*/  BSYNC.RECONVERGENT B0 ;  /* 0x0000000000007941 */ /* 0x000fea0003800200 */
.L_x_22079:
        /* <DEDUP_REMOVED lines=19> */
.L_x_22086:
        /* <DEDUP_REMOVED lines=13> */
.L_x_22088:
[----:B------:R-:W-:Y:S05]  /*25890*/  BSYNC.RECONVERGENT B1 ;  /* 0x0000000000017941 */ /* 0x000fea0003800200 */
.L_x_22087:
        /* <DEDUP_REMOVED lines=43> */
.L_x_22085:
[----:B------:R-:W-:Y:S05]  /*25b50*/  BSYNC.RECONVERGENT B0 ;  /* 0x0000000000007941 */ /* 0x000fea0003800200 */
.L_x_22084:
        /* <DEDUP_REMOVED lines=19> */
.L_x_22091:
        /* <DEDUP_REMOVED lines=13> */
.L_x_22093:
[----:B------:R-:W-:Y:S05]  /*25d60*/  BSYNC.RECONVERGENT B1 ;  /* 0x0000000000017941 */ /* 0x000fea0003800200 */
.L_x_22092:
        /* <DEDUP_REMOVED lines=43> */
.L_x_22090:
[----:B------:R-:W-:Y:S05]  /*26020*/  BSYNC.RECONVERGENT B0 ;  /* 0x0000000000007941 */ /* 0x000fea0003800200 */
.L_x_22089:
        /* <DEDUP_REMOVED lines=17> */
.L_x_22096:
        /* <DEDUP_REMOVED lines=13> */
.L_x_22098:
[----:B------:R-:W-:Y:S05]  /*26210*/  BSYNC.RECONVERGENT B1 ;  /* 0x0000000000017941 */ /* 0x000fea0003800200 */
.L_x_22097:
        /* <DEDUP_REMOVED lines=43> */
.L_x_22095:
[----:B------:R-:W-:Y:S05]  /*264d0*/  BSYNC.RECONVERGENT B0 ;  /* 0x0000000000007941 */ /* 0x000fea0003800200 */
.L_x_22094:
        /* <DEDUP_REMOVED lines=17> */
.L_x_22101:
        /* <DEDUP_REMOVED lines=13> */
.L_x_22103:
[----:B------:R-:W-:Y:S05]  /*266c0*/  BSYNC.RECONVERGENT B1 ;  /* 0x0000000000017941 */ /* 0x000fea0003800200 */
.L_x_22102:
        /* <DEDUP_REMOVED lines=43> */
.L_x_22100:
[----:B------:R-:W-:Y:S05]  /*26980*/  BSYNC.RECONVERGENT B0 ;  /* 0x0000000000007941 */ /* 0x000fea0003800200 */
.L_x_22099:
        /* <DEDUP_REMOVED lines=17> */
.L_x_22106:
        /* <DEDUP_REMOVED lines=13> */
.L_x_22108:
[----:B------:R-:W-:Y:S05]  /*26b70*/  BSYNC.RECONVERGENT B1 ;  /* 0x0000000000017941 */ /* 0x000fea0003800200 */
.L_x_22107:
        /* <DEDUP_REMOVED lines=43> */
.L_x_22105:
[----:B------:R-:W-:Y:S05]  /*26e30*/  BSYNC.RECONVERGENT B0 ;  /* 0x0000000000007941 */ /* 0x000fea0003800200 */
.L_x_22104:
        /* <DEDUP_REMOVED lines=37> */
.L_x_22068:
        /* <DEDUP_REMOVED lines=83> */
.L_x_22109:
        /* <DEDUP_REMOVED lines=104> */
.L_x_22123:
        /* <DEDUP_REMOVED lines=79> */
[----:B0-----:R-:W-:Y:S01]  /*28130*/  F2FP.F16.F32.PACK_AB R7, R98, R109 ;  /* 0x0000006d6207723e */ /* 0x001fe200000000ff */
[----:B------:R-:W-:Y:S01]  /*28140*/  FFMA.FTZ R109, R108, R85, R45 ;  /* 0x000000556c6d7223 */ /* 0x000fe2000001002d */
[----:B------:R-:W-:Y:S01]  /*28150*/  FFMA.FTZ R108, R121, R76, R36 ;  /* 0x0000004c796c7223 */ /* 0x000fe20000010024 */
[----:B------:R-:W-:Y:S01]  /*28160*/  F2FP.F16.F32.PACK_AB R4, R97, R4 ;  /* 0x000000046104723e */ /* 0x000fe200000000ff */
[----:B------:R-:W-:Y:S01]  /*28170*/  FFMA.FTZ R97, R115, R86, R46 ;  /* 0x0000005673617223 */ /* 0x000fe2000001002e */
[----:B------:R-:W-:Y:S01]  /*28180*/  FFMA.FTZ R99, R119, R82, R42 ;  /* 0x0000005277637223 */ /* 0x000fe2000001002a */
[C---:B------:R-:W-:Y:S01]  /*28190*/  FADD.FTZ R176, -R134.reuse, R122 ;  /* 0x0000007a86b07221 */ /* 0x040fe20000010100 */
[C---:B------:R-:W-:Y:S01]  /*281a0*/  FADD.FTZ R177, -R134.reuse, R123 ;  /* 0x0000007b86b17221 */ /* 0x040fe20000010100 */
[----:B------:R-:W-:Y:S01]  /*281b0*/  FADD.FTZ R185, -R134, R124 ;  /* 0x0000007c86b97221 */ /* 0x000fe20000010100 */
[----:B------:R-:W-:Y:S01]  /*281c0*/  F2FP.F16.F32.PACK_AB R97, R110, R97 ;  /* 0x000000616e61723e */ /* 0x000fe200000000ff */
[----:B------:R-:W-:Y:S01]  /*281d0*/  FADD.FTZ R187, -R134, R126 ;  /* 0x0000007e86bb7221 */ /* 0x000fe20000010100 */
[----:B------:R-:W-:Y:S01]  /*281e0*/  F2FP.F16.F32.PACK_AB R110, R120, R125 ;  /* 0x0000007d786e723e */ /* 0x000fe200000000ff */
[C---:B------:R-:W-:Y:S01]  /*281f0*/  FADD.FTZ R188, -R134.reuse, R127 ;  /* 0x0000007f86bc7221 */ /* 0x040fe20000010100 */
[----:B------:R-:W0:Y:S01]  /*28200*/  LDC.64 R120, c[0x0][0x380] ;  /* 0x0000e000ff787b82 */ /* 0x000e220000000a00 */
[----:B------:R-:W-:Y:S01]  /*28210*/  FADD.FTZ R191, -R134, R130 ;  /* 0x0000008286bf7221 */ /* 0x000fe20000010100 */
[----:B------:R-:W-:Y:S01]  /*28220*/  F2FP.F16.F32.PACK_AB R99, R96, R99 ;  /* 0x000000636063723e */ /* 0x000fe200000000ff */
        /* <DEDUP_REMOVED lines=54> */
[----:B0-----:R-:W-:Y:S01]  /*28590*/  IMAD R152, R120, 0x4, R152 ;  /* 0x0000000478987824 */ /* 0x001fe200078e0298 */
[----:B------:R-:W-:-:S02]  /*285a0*/  F2FP.F16.F32.PACK_AB R5, R160, R5 ;  /* 0x00000005a005723e */ /* 0x000fc400000000ff */
[----:B------:R-:W-:Y:S02]  /*285b0*/  F2FP.F16.F32.PACK_AB R98, R111, R98 ;  /* 0x000000626f62723e */ /* 0x000fe400000000ff */
        /* <DEDUP_REMOVED lines=10> */
[----:B------:R-:W-:Y:S02]  /*28660*/  F2FP.F16.F32.PACK_AB R189, R188, R187 ;  /* 0x000000bbbcbd723e */ /* 0x000fe400000000ff */
[----:B------:R-:W-:Y:S01]  /*28670*/  F2FP.F16.F32.PACK_AB R191, R134, R191 ;  /* 0x000000bf86bf723e */ /* 0x000fe200000000ff */
[----:B------:R0:W-:Y:S01]  /*28680*/  STG.E.128 desc[UR6][R106.64], R116 ;  /* 0x000000746a007986 */ /* 0x0001e2000c101d06 */
[----:B------:R-:W-:Y:S02]  /*28690*/  F2FP.F16.F32.PACK_AB R188, R186, R185 ;  /* 0x000000b9babc723e */ /* 0x000fe400000000ff */
[----:B------:R-:W-:-:S03]  /*286a0*/  ISETP.GE.AND P1, PT, R152, R121, PT ;  /* 0x000000799800720c */ /* 0x000fc60003f26270 */
[----:B------:R0:W-:Y:S10]  /*286b0*/  STG.E.128 desc[UR6][R112.64], R188 ;  /* 0x000000bc70007986 */ /* 0x0001f4000c101d06 */
[----:B------:R-:W-:Y:S05]  /*286c0*/  @!P1 BRA `(.L_x_22111) ;  /* 0xfffffd84001c9947 */ /* 0x000fea000383ffff */
[----:B------:R-:W-:Y:S05]  /*286d0*/  EXIT ;  /* 0x000000000000794d */ /* 0x000fea0003800000 */
.L_x_22110:
        /* <DEDUP_REMOVED lines=8> */
.L_x_22113:
[----:B------:R-:W-:Y:S05]  /*28760*/  BSYNC B0 ;  /* 0x0000000000007941 */ /* 0x000fea0003800000 */
.L_x_22112:
        /* <DEDUP_REMOVED lines=9> */
.L_x_22114:
[----:B------:R-:W-:Y:S02]  /*28800*/  IMAD.MOV.U32 R164, RZ, RZ, 0x4 ;  /* 0x00000004ffa47424 */ /* 0x000fe400078e00ff */
[----:B------:R-:W-:-:S04]  /*28810*/  IMAD.MOV.U32 R133, RZ, RZ, R163 ;  /* 0x000000ffff857224 */ /* 0x000fc800078e00a3 */
[----:B------:R-:W-:-:S05]  /*28820*/  FADD.FTZ R135, R134, R133 ;  /* 0x0000008586877221 */ /* 0x000fca0000010000 */
[----:B------:R-:W-:-:S07]  /*28830*/  MOV R165, R135 ;  /* 0x0000008700a57202 */ /* 0x000fce0000000f00 */
[----:B------:R-:W-:Y:S05]  /*28840*/  WARPSYNC.COLLECTIVE R162, `(.L_x_22115) ;  /* 0x00000000a2087348 */ /* 0x000fea0003c00000 */
[----:B------:R0:W1:Y:S02]  /*28850*/  SHFL.BFLY P2, R163, R165, R164, R167 ;  /* 0x0c0000a4a5a37389 */ /* 0x00006400000400a7 */
[----:B01----:R-:W-:Y:S05]  /*28860*/  ENDCOLLECTIVE ;  /* 0x000000000000791b */ /* 0x003fea0003800000 */
.L_x_22115:
[----:B------:R-:W-:Y:S01]  /*28870*/  HFMA2 R164, -RZ, RZ, 0, 4.76837158203125e-07 ;  /* 0x00000008ffa47431 */ /* 0x000fe200000001ff */
[----:B------:R-:W-:-:S05]  /*28880*/  MOV R132, R163 ;  /* 0x000000a300847202 */ /* 0x000fca0000000f00 */
[----:B------:R-:W-:-:S04]  /*28890*/  FADD.FTZ R154, R135, R132 ;  /* 0x00000084879a7221 */ /* 0x000fc80000010000 */
[----:B------:R-:W-:-:S07]  /*288a0*/  IMAD.MOV.U32 R165, RZ, RZ, R154 ;  /* 0x000000ffffa57224 */ /* 0x000fce00078e009a */
[----:B------:R-:W-:Y:S05]  /*288b0*/  WARPSYNC.COLLECTIVE R162, `(.L_x_22116) ;  /* 0x00000000a2087348 */ /* 0x000fea0003c00000 */
[----:B------:R0:W1:Y:S02]  /*288c0*/  SHFL.BFLY P2, R163, R165, R164, R167 ;  /* 0x0c0000a4a5a37389 */ /* 0x00006400000400a7 */
[----:B01----:R-:W-:Y:S05]  /*288d0*/  ENDCOLLECTIVE ;  /* 0x000000000000791b */ /* 0x003fea0003800000 */
.L_x_22116:
        /* <DEDUP_REMOVED lines=8> */
.L_x_22117:
        /* <DEDUP_REMOVED lines=88> */
.L_x_22118:
[----:B------:R-:W-:Y:S02]  /*28ee0*/  IMAD.MOV.U32 R164, RZ, RZ, 0x2 ;  /* 0x00000002ffa47424 */ /* 0x000fe400078e00ff */
[----:B------:R-:W-:-:S04]  /*28ef0*/  IMAD.MOV.U32 R135, RZ, RZ, R163 ;  /* 0x000000ffff877224 */ /* 0x000fc800078e00a3 */
[----:B------:R-:W-:-:S05]  /*28f00*/  FADD.FTZ R135, R0, R135 ;  /* 0x0000008700877221 */ /* 0x000fca0000010000 */
[----:B------:R-:W-:-:S07]  /*28f10*/  MOV R165, R135 ;  /* 0x0000008700a57202 */ /* 0x000fce0000000f00 */
[----:B------:R-:W-:Y:S05]  /*28f20*/  WARPSYNC.COLLECTIVE R162, `(.L_x_22119) ;  /* 0x00000000a2087348 */ /* 0x000fea0003c00000 */
[----:B------:R0:W1:Y:S02]  /*28f30*/  SHFL.BFLY P2, R163, R165, R164, R167 ;  /* 0x0c0000a4a5a37389 */ /* 0x00006400000400a7 */
[----:B01----:R-:W-:Y:S05]  /*28f40*/  ENDCOLLECTIVE ;  /* 0x000000000000791b */ /* 0x003fea0003800000 */
.L_x_22119:
[----:B------:R-:W-:Y:S01]  /*28f50*/  HFMA2 R164, -RZ, RZ, 0, 2.384185791015625e-07 ;  /* 0x00000004ffa47431 */ /* 0x000fe200000001ff */
[----:B------:R-:W-:-:S05]  /*28f60*/  MOV R134, R163 ;  /* 0x000000a300867202 */ /* 0x000fca0000000f00 */
[----:B------:R-:W-:-:S04]  /*28f70*/  FADD.FTZ R134, R135, R134 ;  /* 0x0000008687867221 */ /* 0x000fc80000010000 */
[----:B------:R-:W-:-:S07]  /*28f80*/  IMAD.MOV.U32 R165, RZ, RZ, R134 ;  /* 0x000000ffffa57224 */ /* 0x000fce00078e0086 */
[----:B------:R-:W-:Y:S05]  /*28f90*/  WARPSYNC.COLLECTIVE R162, `(.L_x_22120) ;  /* 0x00000000a2087348 */ /* 0x000fea0003c00000 */
[----:B------:R0:W1:Y:S02]  /*28fa0*/  SHFL.BFLY P2, R163, R165, R164, R167 ;  /* 0x0c0000a4a5a37389 */ /* 0x00006400000400a7 */
[----:B01----:R-:W-:Y:S05]  /*28fb0*/  ENDCOLLECTIVE ;  /* 0x000000000000791b */ /* 0x003fea0003800000 */
.L_x_22120:
[----:B------:R-:W-:Y:S02]  /*28fc0*/  IMAD.MOV.U32 R164, RZ, RZ, 0x8 ;  /* 0x00000008ffa47424 */ /* 0x000fe400078e00ff */
[----:B------:R-:W-:-:S04]  /*28fd0*/  IMAD.MOV.U32 R161, RZ, RZ, R163 ;  /* 0x000000ffffa17224 */ /* 0x000fc800078e00a3 */
[----:B------:R-:W-:-:S05]  /*28fe0*/  FADD.FTZ R161, R134, R161 ;  /* 0x000000a186a17221 */ /* 0x000fca0000010000 */
[----:B------:R-:W-:-:S07]  /*28ff0*/  MOV R165, R161 ;  /* 0x000000a100a57202 */ /* 0x000fce0000000f00 */
[----:B------:R-:W-:Y:S05]  /*29000*/  WARPSYNC.COLLECTIVE R162, `(.L_x_22121) ;  /* 0x00000000a2087348 */ /* 0x000fea0003c00000 */
[----:B------:R0:W1:Y:S02]  /*29010*/  SHFL.BFLY P2, R163, R165, R164, R167 ;  /* 0x0c0000a4a5a37389 */ /* 0x00006400000400a7 */
[----:B01----:R-:W-:Y:S05]  /*29020*/  ENDCOLLECTIVE ;  /* 0x000000000000791b */ /* 0x003fea0003800000 */
.L_x_22121:
[----:B------:R-:W-:Y:S01]  /*29030*/  HFMA2 R164, -RZ, RZ, 0, 9.5367431640625e-07 ;  /* 0x00000010ffa47431 */ /* 0x000fe200000001ff */
[----:B------:R-:W-:-:S05]  /*29040*/  MOV R154, R163 ;  /* 0x000000a3009a7202 */ /* 0x000fca0000000f00 */
[----:B------:R-:W-:-:S04]  /*29050*/  FADD.FTZ R154, R161, R154 ;  /* 0x0000009aa19a7221 */ /* 0x000fc80000010000 */
[----:B------:R-:W-:-:S07]  /*29060*/  IMAD.MOV.U32 R165, RZ, RZ, R154 ;  /* 0x000000ffffa57224 */ /* 0x000fce00078e009a */
[----:B------:R-:W-:Y:S05]  /*29070*/  WARPSYNC.COLLECTIVE R162, `(.L_x_22122) ;  /* 0x00000000a2087348 */ /* 0x000fea0003c00000 */
[----:B------:R0:W1:Y:S02]  /*29080*/  SHFL.BFLY P2, R163, R165, R164, R167 ;  /* 0x0c0000a4a5a37389 */ /* 0x00006400000400a7 */
[----:B01----:R-:W-:Y:S05]  /*29090*/  ENDCOLLECTIVE ;  /* 0x000000000000791b */ /* 0x003fea0003800000 */
.L_x_22122:
[----:B------:R-:W-:Y:S05]  /*290a0*/  BRA `(.L_x_22123) ;  /* 0xffffffe800e47947 */ /* 0x000fea000383ffff */
.L_x_22124:
        /* <DEDUP_REMOVED lines=13> */
.L_x_28015:


//--------------------- .text._ZN10layer_norm31ln_parallel_residual_fwd_kernelINS_13Kernel_traitsI6__halfffffjLj1280ELj1ELj4ELj1ELj16ENS_18Kernel_traits_baseILj1280ES2_ffffjLj128EEEEELb0ELb0ELb0EEEvNS_9FwdParamsE --------------------------
	.section	.text._ZN10layer_norm31ln_parallel_residual_fwd_kernelINS_13Kernel_traitsI6__halfffffjLj1280ELj1ELj4ELj1ELj16ENS_18Kernel_traits_baseILj1280ES2_ffffjLj128EEEEELb0ELb0ELb0EEEvNS_9FwdParamsE,"ax",@progbits
	.align	128
        .global         _ZN10layer_norm31ln_parallel_residual_fwd_kernelINS_13Kernel_traitsI6__halfffffjLj1280ELj1ELj4ELj1ELj16ENS_18Kernel_traits_baseILj1280ES2_ffffjLj128EEEEELb0ELb0ELb0EEEvNS_9FwdParamsE
        .type           _ZN10layer_norm31ln_parallel_residual_fwd_kernelINS_13Kernel_traitsI6__halfffffjLj1280ELj1ELj4ELj1ELj16ENS_18Kernel_traits_baseILj1280ES2_ffffjLj128EEEEELb0ELb0ELb0EEEvNS_9FwdParamsE,@function
        .size           _ZN10layer_norm31ln_parallel_residual_fwd_kernelINS_13Kernel_traitsI6__halfffffjLj1280ELj1ELj4ELj1ELj16ENS_18Kernel_traits_baseILj1280ES2_ffffjLj128EEEEELb0ELb0ELb0EEEvNS_9FwdParamsE,(.L_x_28016 - _ZN10layer_norm31ln_parallel_residual_fwd_kernelINS_13Kernel_traitsI6__halfffffjLj1280ELj1ELj4ELj1ELj16ENS_18Kernel_traits_baseILj1280ES2_ffffjLj128EEEEELb0ELb0ELb0EEEvNS_9FwdParamsE)
        .other          _ZN10layer_norm31ln_parallel_residual_fwd_kernelINS_13Kernel_traitsI6__halfffffjLj1280ELj1ELj4ELj1ELj16ENS_18Kernel_traits_baseILj1280ES2_ffffjLj128EEEEELb0ELb0ELb0EEEvNS_9FwdParamsE,@"STO_CUDA_ENTRY STV_DEFAULT"
_ZN10layer_norm31ln_parallel_residual_fwd_kernelINS_13Kernel_traitsI6__halfffffjLj1280ELj1ELj4ELj1ELj16ENS_18Kernel_traits_baseILj1280ES2_ffffjLj128EEEEELb0ELb0ELb0EEEvNS_9FwdParamsE:
.text._ZN10layer_norm31ln_parallel_residual_fwd_kernelINS_13Kernel_traitsI6__halfffffjLj1280ELj1ELj4ELj1ELj16ENS_18Kernel_traits_baseILj1280ES2_ffffjLj128EEEEELb0ELb0ELb0EEEvNS_9FwdParamsE:
        /* <DEDUP_REMOVED lines=14> */
[----:B------:R-:W-:Y:S02]  /*00e0*/  LOP3.LUT R62, R62, 0x1f, RZ, 0xc0, !PT ;  /* 0x0000001f3e3e7812 */ /* 0x000fe400078ec0ff */
[----:B------:R-:W-:Y:S02]  /*00f0*/  LEA.HI.SX32 R0, R0, R3, 0x1e ;  /* 0x0000000300007211 */ /* 0x000fe400078ff2ff */
[----:B------:R-:W-:-:S02]  /*0100*/  LOP3.LUT R63, R63, UR4, RZ, 0xfc, !PT ;  /* 0x000000043f3f7c12 */ /* 0x000fc4000f8efcff */
        /* <DEDUP_REMOVED lines=9> */
[----:B------:R-:W-:-:S03]  /*01a0*/  ISETP.GE.U32.AND P6, PT, R0, 0x60, PT ;  /* 0x000000600000780c */ /* 0x000fc60003fc6070 */
[----:B------:R-:W1:Y:S08]  /*01b0*/  LDC.64 R24, c[0x0][0x3d8] ;  /* 0x0000f600ff187b82 */ /* 0x000e700000000a00 */
[----:B------:R-:W2:Y:S08]  /*01c0*/  LDC.64 R26, c[0x0][0x3d0] ;  /* 0x0000f400ff1a7b82 */ /* 0x000eb00000000a00 */
[----:B------:R-:W3:Y:S01]  /*01d0*/  LDC.64 R28, c[0x0][0x3d8] ;  /* 0x0000f600ff1c7b82 */ /* 0x000ee20000000a00 */
[----:B0-----:R-:W-:-:S07]  /*01e0*/  @P5 IMAD.WIDE.U32 R2, R80, 0x8, R2 ;  /* 0x0000000850025825 */ /* 0x001fce00078e0002 */
[----:B------:R-:W0:Y:S01]  /*01f0*/  LDC.64 R30, c[0x0][0x3d0] ;  /* 0x0000f400ff1e7b82 */ /* 0x000e220000000a00 */
[C---:B-1----:R-:W-:Y:S01]  /*0200*/  @P5 IMAD.WIDE.U32 R24, R80.reuse, 0x8, R24 ;  /* 0x0000000850185825 */ /* 0x042fe200078e0018 */
[----:B------:R-:W-:Y:S01]  /*0210*/  @P5 LOP3.LUT R80, R80, 0x20, RZ, 0xfc, !PT ;  /* 0x0000002050505812 */ /* 0x000fe200078efcff */
[----:B------:R1:W5:Y:S05]  /*0220*/  @P5 LDG.E.64 R70, desc[UR6][R2.64] ;  /* 0x0000000602465981 */ /* 0x00036a000c1e1b00 */
[----:B------:R-:W4:Y:S08]  /*0230*/  LDC.64 R32, c[0x0][0x3d8] ;  /* 0x0000f600ff207b82 */ /* 0x000f300000000a00 */
[----:B------:R-:W1:Y:S08]  /*0240*/  LDC.64 R34, c[0x0][0x3d0] ;  /* 0x0000f400ff227b82 */ /* 0x000e700000000a00 */
[----:B------:R-:W1:Y:S01]  /*0250*/  LDC.64 R36, c[0x0][0x3d8] ;  /* 0x0000f600ff247b82 */ /* 0x000e620000000a00 */
[----:B------:R-:W-:Y:S01]  /*0260*/  ISETP.GE.U32.AND P4, PT, R0, 0x80, PT ;  /* 0x000000800000780c */ /* 0x000fe20003f86070 */
[----:B--2---:R-:W-:-:S06]  /*0270*/  @P1 IMAD.WIDE.U32 R26, R80, 0x8, R26 ;  /* 0x00000008501a1825 */ /* 0x004fcc00078e001a */
[----:B------:R-:W2:Y:S01]  /*0280*/  LDC.64 R38, c[0x0][0x3d0] ;  /* 0x0000f400ff267b82 */ /* 0x000ea20000000a00 */
[----:B---3--:R-:W-:-:S07]  /*0290*/  @P1 IMAD.WIDE.U32 R28, R80, 0x8, R28 ;  /* 0x00000008501c1825 */ /* 0x008fce00078e001c */
[----:B------:R-:W3:Y:S01]  /*02a0*/  LDC.64 R40, c[0x0][0x3d8] ;  /* 0x0000f600ff287b82 */ /* 0x000ee20000000a00 */
[----:B------:R-:W-:Y:S01]  /*02b0*/  @P1 IADD3 R80, PT, PT, R80, 0x20, RZ ;  /* 0x0000002050501810 */ /* 0x000fe20007ffe0ff */
[----:B------:R2:W5:Y:S01]  /*02c0*/  @P1 LDG.E.64 R72, desc[UR6][R26.64] ;  /* 0x000000061a481981 */ /* 0x000562000c1e1b00 */
[----:B------:R-:W-:-:S05]  /*02d0*/  ISETP.GE.U32.AND P0, PT, R0, 0xa0, PT ;  /* 0x000000a00000780c */ /* 0x000fca0003f06070 */
[----:B------:R-:W3:Y:S01]  /*02e0*/  LDC.64 R42, c[0x0][0x3d0] ;  /* 0x0000f400ff2a7b82 */ /* 0x000ee20000000a00 */
[C---:B0-----:R-:W-:Y:S01]  /*02f0*/  @P6 IMAD.WIDE.U32 R30, R80.reuse, 0x8, R30 ;  /* 0x00000008501e6825 */ /* 0x041fe200078e001e */
[----:B------:R0:W5:Y:S06]  /*0300*/  @P1 LDG.E.64 R74, desc[UR6][R28.64] ;  /* 0x000000061c4a1981 */ /* 0x00016c000c1e1b00 */
[----:B------:R-:W0:Y:S01]  /*0310*/  LDC.64 R82, c[0x0][0x3d8] ;  /* 0x0000f600ff527b82 */ /* 0x000e220000000a00 */
[C---:B----4-:R-:W-:Y:S01]  /*0320*/  @P6 IMAD.WIDE.U32 R32, R80.reuse, 0x8, R32 ;  /* 0x0000000850206825 */ /* 0x050fe200078e0020 */
[----:B------:R-:W-:-:S06]  /*0330*/  @P6 IADD3 R80, PT, PT, R80, 0x20, RZ ;  /* 0x0000002050506810 */ /* 0x000fcc0007ffe0ff */
[----:B------:R-:W4:Y:S01]  /*0340*/  LDC.64 R84, c[0x0][0x3d8] ;  /* 0x0000f600ff547b82 */ /* 0x000f220000000a00 */
[----:B------:R-:W-:Y:S01]  /*0350*/  ISETP.GE.U32.AND P3, PT, R0, 0xc0, PT ;  /* 0x000000c00000780c */ /* 0x000fe20003f66070 */
[----:B-1----:R-:W-:Y:S01]  /*0360*/  @P4 IMAD.WIDE.U32 R34, R80, 0x8, R34 ;  /* 0x0000000850224825 */ /* 0x002fe200078e0022 */
[----:B------:R-:W-:Y:S02]  /*0370*/  ISETP.GE.U32.AND P2, PT, R0, 0xe0, PT ;  /* 0x000000e00000780c */ /* 0x000fe40003f46070 */
[----:B------:R-:W-:Y:S01]  /*0380*/  @P1 CS2R R60, SRZ ;  /* 0x00000000003c1805 */ /* 0x000fe2000001ff00 */
[----:B------:R1:W5:Y:S02]  /*0390*/  @P6 LDG.E.64 R76, desc[UR6][R30.64] ;  /* 0x000000061e4c6981 */ /* 0x000364000c1e1b00 */
[----:B------:R-:W4:Y:S01]  /*03a0*/  LDC.64 R2, c[0x0][0x3d0] ;  /* 0x0000f400ff027b82 */ /* 0x000f220000000a00 */
[C---:B------:R-:W-:Y:S01]  /*03b0*/  @P4 IMAD.WIDE.U32 R36, R80.reuse, 0x8, R36 ;  /* 0x0000000850244825 */ /* 0x040fe200078e0024 */
[----:B------:R-:W-:Y:S01]  /*03c0*/  @P4 IADD3 R80, PT, PT, R80, 0x20, RZ ;  /* 0x0000002050504810 */ /* 0x000fe20007ffe0ff */
[----:B------:R-:W5:Y:S05]  /*03d0*/  @P6 LDG.E.64 R78, desc[UR6][R32.64] ;  /* 0x00000006204e6981 */ /* 0x000f6a000c1e1b00 */
[----:B------:R-:W4:Y:S01]  /*03e0*/  LDC.64 R86, c[0x0][0x3d0] ;  /* 0x0000f400ff567b82 */ /* 0x000f220000000a00 */
[C---:B--2---:R-:W-:Y:S01]  /*03f0*/  @P0 IMAD.WIDE.U32 R38, R80.reuse, 0x8, R38 ;  /* 0x0000000850260825 */ /* 0x044fe200078e0026 */
[----:B------:R-:W-:Y:S01]  /*0400*/  @P6 CS2R R58, SRZ ;  /* 0x00000000003a6805 */ /* 0x000fe2000001ff00 */
[----:B------:R-:W5:Y:S05]  /*0410*/  @P5 LDG.E.64 R68, desc[UR6][R24.64] ;  /* 0x0000000618445981 */ /* 0x000f6a000c1e1b00 */
[----:B------:R-:W2:Y:S01]  /*0420*/  LDC.64 R26, c[0x0][0x3d0] ;  /* 0x0000f400ff1a7b82 */ /* 0x000ea20000000a00 */
[----:B---3--:R-:W-:-:S07]  /*0430*/  @P0 IMAD.WIDE.U32 R40, R80, 0x8, R40 ;  /* 0x0000000850280825 */ /* 0x008fce00078e0028 */
[----:B0-----:R-:W0:Y:S01]  /*0440*/  LDC.64 R28, c[0x0][0x3d8] ;  /* 0x0000f600ff1c7b82 */ /* 0x001e220000000a00 */
[----:B------:R-:W-:Y:S01]  /*0450*/  @P0 IADD3 R80, PT, PT, R80, 0x20, RZ ;  /* 0x0000002050500810 */ /* 0x000fe20007ffe0ff */
[----:B------:R-:W5:Y:S01]  /*0460*/  @P4 LDG.E.64 R66, desc[UR6][R34.64] ;  /* 0x0000000622424981 */ /* 0x000f62000c1e1b00 */
[----:B------:R-:W-:-:S03]  /*0470*/  ISETP.GE.U32.AND P1, PT, R0, 0x100, PT ;  /* 0x000001000000780c */ /* 0x000fc60003f26070 */
[----:B------:R-:W-:Y:S01]  /*0480*/  @P3 IMAD.WIDE.U32 R42, R80, 0x8, R42 ;  /* 0x00000008502a3825 */ /* 0x000fe200078e002a */
[----:B------:R-:W-:Y:S01]  /*0490*/  ISETP.GE.U32.AND P6, PT, R0, 0x120, PT ;  /* 0x000001200000780c */ /* 0x000fe20003fc6070 */
[----:B-1----:R-:W1:Y:S01]  /*04a0*/  LDC.64 R30, c[0x0][0x3d8] ;  /* 0x0000f600ff1e7b82 */ /* 0x002e620000000a00 */
[----:B------:R3:W5:Y:S01]  /*04b0*/  @P4 LDG.E.64 R64, desc[UR6][R36.64] ;  /* 0x0000000624404981 */ /* 0x000762000c1e1b00 */
[C---:B------:R-:W-:Y:S01]  /*04c0*/  @P3 IMAD.WIDE.U32 R82, R80.reuse, 0x8, R82 ;  /* 0x0000000850523825 */ /* 0x040fe200078e0052 */
[----:B------:R-:W-:Y:S02]  /*04d0*/  @P3 IADD3 R80, PT, PT, R80, 0x20, RZ ;  /* 0x0000002050503810 */ /* 0x000fe40007ffe0ff */
[----:B------:R-:W-:Y:S02]  /*04e0*/  @P4 CS2R R56, SRZ ;  /* 0x0000000000384805 */ /* 0x000fe4000001ff00 */
[----:B------:R-:W-:Y:S02]  /*04f0*/  @P5 CS2R R54, SRZ ;  /* 0x0000000000365805 */ /* 0x000fe4000001ff00 */
[----:B------:R-:W-:Y:S01]  /*0500*/  @P0 CS2R R52, SRZ ;  /* 0x0000000000340805 */ /* 0x000fe2000001ff00 */
[----:B------:R-:W5:Y:S01]  /*0510*/  @P3 LDG.E.64 R16, desc[UR6][R82.64] ;  /* 0x0000000652103981 */ /* 0x000f62000c1e1b00 */
[----:B----4-:R-:W-:Y:S01]  /*0520*/  @P2 IMAD.WIDE.U32 R2, R80, 0x8, R2 ;  /* 0x0000000850022825 */ /* 0x010fe200078e0002 */
[----:B------:R-:W-:-:S02]  /*0530*/  @P3 CS2R R50, SRZ ;  /* 0x0000000000323805 */ /* 0x000fc4000001ff00 */
[----:B------:R-:W-:Y:S02]  /*0540*/  @P2 CS2R R48, SRZ ;  /* 0x0000000000302805 */ /* 0x000fe4000001ff00 */
[----:B------:R-:W-:Y:S01]  /*0550*/  @P1 CS2R R44, SRZ ;  /* 0x00000000002c1805 */ /* 0x000fe2000001ff00 */
[C---:B------:R-:W-:Y:S01]  /*0560*/  @P2 IMAD.WIDE.U32 R84, R80.reuse, 0x8, R84 ;  /* 0x0000000850542825 */ /* 0x040fe200078e0054 */
[----:B------:R-:W-:Y:S01]  /*0570*/  @P2 IADD3 R80, PT, PT, R80, 0x20, RZ ;  /* 0x0000002050502810 */ /* 0x000fe20007ffe0ff */
[----:B------:R-:W5:Y:S04]  /*0580*/  @P2 LDG.E.64 R14, desc[UR6][R2.64] ;  /* 0x00000006020e2981 */ /* 0x000f68000c1e1b00 */
[C---:B--2---:R-:W-:Y:S01]  /*0590*/  @P1 IMAD.WIDE.U32 R26, R80.reuse, 0x8, R26 ;  /* 0x00000008501a1825 */ /* 0x044fe200078e001a */
[----:B------:R-:W5:Y:S03]  /*05a0*/  @P2 LDG.E.64 R12, desc[UR6][R84.64] ;  /* 0x00000006540c2981 */ /* 0x000f66000c1e1b00 */
[C---:B0-----:R-:W-:Y:S01]  /*05b0*/  @P1 IMAD.WIDE.U32 R28, R80.reuse, 0x8, R28 ;  /* 0x00000008501c1825 */ /* 0x041fe200078e001c */
[----:B------:R-:W-:-:S02]  /*05c0*/  @P1 IADD3 R80, PT, PT, R80, 0x20, RZ ;  /* 0x0000002050501810 */ /* 0x000fc40007ffe0ff */
[----:B------:R-:W-:Y:S02]  /*05d0*/  @P6 CS2R R46, SRZ ;  /* 0x00000000002e6805 */ /* 0x000fe4000001ff00 */
[----:B------:R-:W-:Y:S01]  /*05e0*/  ISETP.GE.U32.AND P4, PT, R0, 0x140, PT ;  /* 0x000001400000780c */ /* 0x000fe20003f86070 */
[----:B------:R0:W5:Y:S01]  /*05f0*/  @P0 LDG.E.64 R22, desc[UR6][R38.64] ;  /* 0x0000000626160981 */ /* 0x000162000c1e1b00 */
[C---:B------:R-:W-:Y:S01]  /*0600*/  @P6 IMAD.WIDE.U32 R86, R80.reuse, 0x8, R86 ;  /* 0x0000000850566825 */ /* 0x040fe200078e0056 */
[----:B---3--:R-:W-:Y:S02]  /*0610*/  MOV R36, R50 ;  /* 0x0000003200247202 */ /* 0x008fe40000000f00 */
[----:B------:R2:W5:Y:S04]  /*0620*/  @P0 LDG.E.64 R20, desc[UR6][R40.64] ;  /* 0x0000000628140981 */ /* 0x000568000c1e1b00 */
[----:B------:R-:W5:Y:S01]  /*0630*/  @P6 LDG.E.64 R6, desc[UR6][R86.64] ;  /* 0x0000000656066981 */ /* 0x000f62000c1e1b00 */
[----:B-1----:R-:W-:Y:S01]  /*0640*/  @P6 IMAD.WIDE.U32 R30, R80, 0x8, R30 ;  /* 0x00000008501e6825 */ /* 0x002fe200078e001e */
[----:B0-----:R-:W-:-:S02]  /*0650*/  MOV R38, R48 ;  /* 0x0000003000267202 */ /* 0x001fc40000000f00 */
[----:B------:R0:W5:Y:S01]  /*0660*/  @P3 LDG.E.64 R18, desc[UR6][R42.64] ;  /* 0x000000062a123981 */ /* 0x000162000c1e1b00 */
[----:B------:R-:W-:Y:S02]  /*0670*/  MOV R39, R49 ;  /* 0x0000003100277202 */ /* 0x000fe40000000f00 */
[----:B--2---:R-:W-:Y:S01]  /*0680*/  MOV R40, R44 ;  /* 0x0000002c00287202 */ /* 0x004fe20000000f00 */
[----:B------:R-:W5:Y:S01]  /*0690*/  @P1 LDG.E.64 R10, desc[UR6][R26.64] ;  /* 0x000000061a0a1981 */ /* 0x000f62000c1e1b00 */
[----:B------:R-:W-:Y:S02]  /*06a0*/  MOV R41, R45 ;  /* 0x0000002d00297202 */ /* 0x000fe40000000f00 */
[----:B------:R-:W-:Y:S01]  /*06b0*/  MOV R37, R51 ;  /* 0x0000003300257202 */ /* 0x000fe20000000f00 */
[----:B------:R1:W5:Y:S01]  /*06c0*/  @P1 LDG.E.64 R8, desc[UR6][R28.64] ;  /* 0x000000061c081981 */ /* 0x000362000c1e1b00 */
[----:B------:R-:W-:Y:S02]  /*06d0*/  MOV R34, R52 ;  /* 0x0000003400227202 */ /* 0x000fe40000000f00 */
[----:B0-----:R-:W-:Y:S01]  /*06e0*/  MOV R42, R46 ;  /* 0x0000002e002a7202 */ /* 0x001fe20000000f00 */
[----:B------:R0:W5:Y:S01]  /*06f0*/  @P6 LDG.E.64 R4, desc[UR6][R30.64] ;  /* 0x000000061e046981 */ /* 0x000162000c1e1b00 */
[----:B------:R-:W-:-:S02]  /*0700*/  MOV R43, R47 ;  /* 0x0000002f002b7202 */ /* 0x000fc40000000f00 */
[----:B------:R-:W-:Y:S02]  /*0710*/  MOV R35, R53 ;  /* 0x0000003500237202 */ /* 0x000fe40000000f00 */
[----:B------:R-:W-:Y:S02]  /*0720*/  MOV R32, R56 ;  /* 0x0000003800207202 */ /* 0x000fe40000000f00 */
[----:B------:R-:W-:Y:S02]  /*0730*/  MOV R33, R57 ;  /* 0x0000003900217202 */ /* 0x000fe40000000f00 */
[----:B-1----:R-:W-:Y:S02]  /*0740*/  MOV R28, R60 ;  /* 0x0000003c001c7202 */ /* 0x002fe40000000f00 */
[----:B0-----:R-:W-:Y:S02]  /*0750*/  MOV R30, R58 ;  /* 0x0000003a001e7202 */ /* 0x001fe40000000f00 */
[----:B------:R-:W-:-:S02]  /*0760*/  MOV R31, R59 ;  /* 0x0000003b001f7202 */ /* 0x000fc40000000f00 */
[----:B------:R-:W-:Y:S02]  /*0770*/  MOV R29, R61 ;  /* 0x0000003d001d7202 */ /* 0x000fe40000000f00 */
[----:B------:R-:W-:Y:S02]  /*0780*/  MOV R26, R54 ;  /* 0x00000036001a7202 */ /* 0x000fe40000000f00 */
[----:B------:R-:W-:Y:S02]  /*0790*/  MOV R27, R55 ;  /* 0x00000037001b7202 */ /* 0x000fe40000000f00 */
[----:B------:R-:W-:Y:S01]  /*07a0*/  @P6 IADD3 R80, PT, PT, R80, 0x20, RZ ;  /* 0x0000002050506810 */ /* 0x000fe20007ffe0ff */
[----:B------:R-:W-:Y:S06]  /*07b0*/  @!P4 BRA `(.L_x_22128) ;  /* 0x000000180070c947 */ /* 0x000fec0003800000 */
[----:B------:R-:W0:Y:S08]  /*07c0*/  LDC.64 R84, c[0x0][0x3d8] ;  /* 0x0000f600ff547b82 */ /* 0x000e300000000a00 */
[----:B------:R-:W1:Y:S01]  /*07d0*/  LDC.64 R82, c[0x0][0x3d0] ;  /* 0x0000f400ff527b82 */ /* 0x000e620000000a00 */
[----:B0-----:R-:W-:-:S06]  /*07e0*/  IMAD.WIDE.U32 R84, R80, 0x8, R84 ;  /* 0x0000000850547825 */ /* 0x001fcc00078e0054 */
[----:B------:R-:W5:Y:S01]  /*07f0*/  LDG.E.64 R84, desc[UR6][R84.64] ;  /* 0x0000000654547981 */ /* 0x000f62000c1e1b00 */
[----:B-1----:R-:W-:-:S06]  /*0800*/  IMAD.WIDE.U32 R82, R80, 0x8, R82 ;  /* 0x0000000850527825 */ /* 0x002fcc00078e0052 */
[----:B------:R-:W5:Y:S01]  /*0810*/  LDG.E.64 R82, desc[UR6][R82.64] ;  /* 0x0000000652527981 */ /* 0x000f62000c1e1b00 */
[----:B------:R-:W-:Y:S02]  /*0820*/  CS2R R24, SRZ ;  /* 0x0000000000187805 */ /* 0x000fe4000001ff00 */
[----:B------:R-:W-:Y:S02]  /*0830*/  CS2R R2, SRZ ;  /* 0x0000000000027805 */ /* 0x000fe4000001ff00 */
[----:B------:R-:W-:Y:S02]  /*0840*/  MOV R42, R46 ;  /* 0x0000002e002a7202 */ /* 0x000fe40000000f00 */
[----:B------:R-:W-:Y:S02]  /*0850*/  MOV R43, R47 ;  /* 0x0000002f002b7202 */ /* 0x000fe40000000f00 */
[----:B------:R-:W-:Y:S02]  /*0860*/  MOV R40, R44 ;  /* 0x0000002c00287202 */ /* 0x000fe40000000f00 */
[----:B------:R-:W-:-:S02]  /*0870*/  MOV R41, R45 ;  /* 0x0000002d00297202 */ /* 0x000fc40000000f00 */
[----:B------:R-:W-:Y:S02]  /*0880*/  MOV R38, R48 ;  /* 0x0000003000267202 */ /* 0x000fe40000000f00 */
[----:B------:R-:W-:Y:S02]  /*0890*/  MOV R39, R49 ;  /* 0x0000003100277202 */ /* 0x000fe40000000f00 */
        /* <DEDUP_REMOVED lines=11> */
[----:B------:R-:W-:Y:S01]  /*0950*/  MOV R27, R55 ;  /* 0x00000037001b7202 */ /* 0x000fe20000000f00 */
[----:B------:R-:W-:Y:S06]  /*0960*/  BRA `(.L_x_22128) ;  /* 0x0000001800047947 */ /* 0x000fec0003800000 */
.L_x_22127:
        /* <DEDUP_REMOVED lines=10> */
[----:B-1----:R-:W-:-:S07]  /*0a10*/  @P5 IMAD.WIDE.U32 R82, R80, 0x8, R82 ;  /* 0x0000000850525825 */ /* 0x002fce00078e0052 */
[----:B------:R-:W1:Y:S01]  /*0a20*/  @P1 LDC.64 R88, c[0x0][0x440] ;  /* 0x00011000ff581b82 */ /* 0x000e620000000a00 */
[C---:B--2---:R-:W-:Y:S01]  /*0a30*/  @P5 IMAD.WIDE.U32 R2, R80.reuse, 0x8, R2 ;  /* 0x0000000850025825 */ /* 0x044fe200078e0002 */
[----:B------:R-:W-:-:S06]  /*0a40*/  @P5 LOP3.LUT R80, R80, 0x20, RZ, 0xfc, !PT ;  /* 0x0000002050505812 */ /* 0x000fcc00078efcff */
[----:B------:R-:W2:Y:S08]  /*0a50*/  LDC.64 R90, c[0x0][0x3d0] ;  /* 0x0000f400ff5a7b82 */ /* 0x000eb00000000a00 */
[----:B------:R-:W4:Y:S01]  /*0a60*/  LDC.64 R92, c[0x0][0x3d8] ;  /* 0x0000f600ff5c7b82 */ /* 0x000f220000000a00 */
[----:B------:R-:W-:Y:S01]  /*0a70*/  ISETP.GE.U32.AND P0, PT, R0, 0xa0, PT ;  /* 0x000000a00000780c */ /* 0x000fe20003f06070 */
[----:B---3--:R-:W-:Y:S01]  /*0a80*/  @P1 IMAD.WIDE.U32 R84, R80, 0x8, R84 ;  /* 0x0000000850541825 */ /* 0x008fe200078e0054 */
[----:B------:R-:W-:-:S05]  /*0a90*/  ISETP.GE.U32.AND P3, PT, R0, 0xc0, PT ;  /* 0x000000c00000780c */ /* 0x000fca0003f66070 */
[----:B------:R-:W3:Y:S01]  /*0aa0*/  LDC.64 R96, c[0x0][0x3d0] ;  /* 0x0000f400ff607b82 */ /* 0x000ee20000000a00 */
[C---:B0-----:R-:W-:Y:S01]  /*0ab0*/  @P1 IMAD.WIDE.U32 R86, R80.reuse, 0x8, R86 ;  /* 0x0000000850561825 */ /* 0x041fe200078e0056 */
[----:B------:R0:W5:Y:S03]  /*0ac0*/  @P1 LDG.E.64 R72, desc[UR6][R84.64] ;  /* 0x0000000654481981 */ /* 0x000166000c1e1b00 */
[C---:B-1----:R-:W-:Y:S01]  /*0ad0*/  @P1 IMAD.WIDE.U32 R88, R80.reuse, 0x8, R88 ;  /* 0x0000000850581825 */ /* 0x042fe200078e0058 */
[----:B------:R-:W-:Y:S01]  /*0ae0*/  @P1 IADD3 R80, PT, PT, R80, 0x20, RZ ;  /* 0x0000002050501810 */ /* 0x000fe20007ffe0ff */
[----:B------:R1:W5:Y:S01]  /*0af0*/  @P1 LDG.E.64 R74, desc[UR6][R86.64] ;  /* 0x00000006564a1981 */ /* 0x000362000c1e1b00 */
[----:B------:R-:W1:Y:S03]  /*0b00*/  @P6 LDC.64 R94, c[0x0][0x440] ;  /* 0x00011000ff5e6b82 */ /* 0x000e660000000a00 */
[----:B--2---:R-:W-:-:S05]  /*0b10*/  @P6 IMAD.WIDE.U32 R90, R80, 0x8, R90 ;  /* 0x00000008505a6825 */ /* 0x004fca00078e005a */
[----:B------:R-:W2:Y:S01]  /*0b20*/  LDC.64 R98, c[0x0][0x3d8] ;  /* 0x0000f600ff627b82 */ /* 0x000ea20000000a00 */
[----:B------:R3:W5:Y:S01]  /*0b30*/  @P6 LDG.E.64 R76, desc[UR6][R90.64] ;  /* 0x000000065a4c6981 */ /* 0x000762000c1e1b00 */
[----:B------:R-:W-:-:S06]  /*0b40*/  ISETP.GE.U32.AND P2, PT, R0, 0xe0, PT ;  /* 0x000000e00000780c */ /* 0x000fcc0003f46070 */
[----:B------:R-:W2:Y:S01]  /*0b50*/  @P4 LDC.64 R100, c[0x0][0x440] ;  /* 0x00011000ff644b82 */ /* 0x000ea20000000a00 */
[C---:B----4-:R-:W-:Y:S01]  /*0b60*/  @P6 IMAD.WIDE.U32 R92, R80.reuse, 0x8, R92 ;  /* 0x00000008505c6825 */ /* 0x050fe200078e005c */
[----:B------:R4:W5:Y:S01]  /*0b70*/  @P1 LD.E.64 R28, desc[UR6][R88.64] ;  /* 0x00000006581c1980 */ /* 0x000962000c101b00 */
[----:B------:R-:W-:Y:S02]  /*0b80*/  @P1 CS2R R60, SRZ ;  /* 0x00000000003c1805 */ /* 0x000fe4000001ff00 */
[----:B------:R-:W-:Y:S01]  /*0b90*/  @P6 CS2R R58, SRZ ;  /* 0x00000000003a6805 */ /* 0x000fe2000001ff00 */
[----:B------:R-:W5:Y:S02]  /*0ba0*/  @P5 LDG.E.64 R70, desc[UR6][R24.64] ;  /* 0x0000000618465981 */ /* 0x000f64000c1e1b00 */
[----:B0-----:R-:W0:Y:S01]  /*0bb0*/  LDC.64 R84, c[0x0][0x3d0] ;  /* 0x0000f400ff547b82 */ /* 0x001e220000000a00 */
[----:B-1----:R-:W-:Y:S01]  /*0bc0*/  @P6 IMAD.WIDE.U32 R94, R80, 0x8, R94 ;  /* 0x00000008505e6825 */ /* 0x002fe200078e005e */
[----:B------:R1:W5:Y:S01]  /*0bd0*/  @P6 LDG.E.64 R78, desc[UR6][R92.64] ;  /* 0x000000065c4e6981 */ /* 0x000362000c1e1b00 */
[----:B------:R-:W-:-:S03]  /*0be0*/  ISETP.GE.U32.AND P1, PT, R0, 0x100, PT ;  /* 0x000001000000780c */ /* 0x000fc60003f26070 */
[----:B------:R-:W5:Y:S02]  /*0bf0*/  @P5 LDG.E.64 R68, desc[UR6][R82.64] ;  /* 0x0000000652445981 */ /* 0x000f64000c1e1b00 */
[----:B------:R-:W0:Y:S02]  /*0c00*/  LDC.64 R86, c[0x0][0x3d8] ;  /* 0x0000f600ff567b82 */ /* 0x000e240000000a00 */
[----:B------:R-:W5:Y:S06]  /*0c10*/  @P5 LD.E.64 R26, desc[UR6][R2.64] ;  /* 0x00000006021a5980 */ /* 0x000f6c000c101b00 */
[----:B---3--:R-:W3:Y:S01]  /*0c20*/  @P0 LDC.64 R90, c[0x0][0x440] ;  /* 0x00011000ff5a0b82 */ /* 0x008ee20000000a00 */
[----:B------:R2:W5:Y:S01]  /*0c30*/  @P6 LD.E.64 R30, desc[UR6][R94.64] ;  /* 0x000000065e1e6980 */ /* 0x000562000c101b00 */
[----:B------:R-:W-:-:S06]  /*0c40*/  @P6 IADD3 R80, PT, PT, R80, 0x20, RZ ;  /* 0x0000002050506810 */ /* 0x000fcc0007ffe0ff */
[----:B----4-:R-:W4:Y:S01]  /*0c50*/  LDC.64 R88, c[0x0][0x3d0] ;  /* 0x0000f400ff587b82 */ /* 0x010f220000000a00 */
[----:B------:R-:W-:-:S07]  /*0c60*/  ISETP.GE.U32.AND P6, PT, R0, 0x120, PT ;  /* 0x000001200000780c */ /* 0x000fce0003fc6070 */
[----:B-1----:R-:W1:Y:S08]  /*0c70*/  LDC.64 R92, c[0x0][0x3d8] ;  /* 0x0000f600ff5c7b82 */ /* 0x002e700000000a00 */
[----:B------:R-:W1:Y:S01]  /*0c80*/  @P3 LDC.64 R102, c[0x0][0x440] ;  /* 0x00011000ff663b82 */ /* 0x000e620000000a00 */
[----:B------:R-:W-:-:S07]  /*0c90*/  @P4 IMAD.WIDE.U32 R96, R80, 0x8, R96 ;  /* 0x0000000850604825 */ /* 0x000fce00078e0060 */
[----:B------:R-:W1:Y:S01]  /*0ca0*/  LDC.64 R104, c[0x0][0x3d0] ;  /* 0x0000f400ff687b82 */ /* 0x000e620000000a00 */
[C---:B--2---:R-:W-:Y:S01]  /*0cb0*/  @P4 IMAD.WIDE.U32 R98, R80.reuse, 0x8, R98 ;  /* 0x0000000850624825 */ /* 0x044fe200078e0062 */
[----:B------:R2:W5:Y:S06]  /*0cc0*/  @P4 LDG.E.64 R66, desc[UR6][R96.64] ;  /* 0x0000000660424981 */ /* 0x00056c000c1e1b00 */
[----:B------:R-:W2:Y:S01]  /*0cd0*/  LDC.64 R106, c[0x0][0x3d8] ;  /* 0x0000f600ff6a7b82 */ /* 0x000ea20000000a00 */
[----:B------:R-:W-:-:S07]  /*0ce0*/  @P4 IMAD.WIDE.U32 R100, R80, 0x8, R100 ;  /* 0x0000000850644825 */ /* 0x000fce00078e0064 */
[----:B------:R-:W2:Y:S01]  /*0cf0*/  @P2 LDC.64 R108, c[0x0][0x440] ;  /* 0x00011000ff6c2b82 */ /* 0x000ea20000000a00 */
[----:B------:R-:W-:Y:S01]  /*0d00*/  @P4 IADD3 R80, PT, PT, R80, 0x20, RZ ;  /* 0x0000002050504810 */ /* 0x000fe20007ffe0ff */
[----:B------:R1:W5:Y:S06]  /*0d10*/  @P4 LDG.E.64 R64, desc[UR6][R98.64] ;  /* 0x0000000662404981 */ /* 0x00036c000c1e1b00 */
[----:B------:R-:W2:Y:S01]  /*0d20*/  LDC.64 R94, c[0x0][0x3d0] ;  /* 0x0000f400ff5e7b82 */ /* 0x000ea20000000a00 */
[C---:B0-----:R-:W-:Y:S01]  /*0d30*/  @P0 IMAD.WIDE.U32 R84, R80.reuse, 0x8, R84 ;  /* 0x0000000850540825 */ /* 0x041fe200078e0054 */
[----:B------:R0:W5:Y:S06]  /*0d40*/  @P4 LD.E.64 R32, desc[UR6][R100.64] ;  /* 0x0000000664204980 */ /* 0x00016c000c101b00 */
[----:B------:R-:W0:Y:S01]  /*0d50*/  LDC.64 R110, c[0x0][0x3d8] ;  /* 0x0000f600ff6e7b82 */ /* 0x000e220000000a00 */
[C---:B------:R-:W-:Y:S01]  /*0d60*/  @P0 IMAD.WIDE.U32 R86, R80.reuse, 0x8, R86 ;  /* 0x0000000850560825 */ /* 0x040fe200078e0056 */
[----:B------:R0:W5:Y:S06]  /*0d70*/  @P0 LDG.E.64 R22, desc[UR6][R84.64] ;  /* 0x0000000654160981 */ /* 0x00016c000c1e1b00 */
[----:B------:R-:W0:Y:S01]  /*0d80*/  @P1 LDC.64 R112, c[0x0][0x440] ;  /* 0x00011000ff701b82 */ /* 0x000e220000000a00 */
[C---:B---3--:R-:W-:Y:S01]  /*0d90*/  @P0 IMAD.WIDE.U32 R90, R80.reuse, 0x8, R90 ;  /* 0x00000008505a0825 */ /* 0x048fe200078e005a */
[----:B------:R-:W-:Y:S01]  /*0da0*/  @P0 IADD3 R80, PT, PT, R80, 0x20, RZ ;  /* 0x0000002050500810 */ /* 0x000fe20007ffe0ff */
[----:B------:R3:W5:Y:S05]  /*0db0*/  @P0 LDG.E.64 R20, desc[UR6][R86.64] ;  /* 0x0000000656140981 */ /* 0x00076a000c1e1b00 */
[----:B------:R-:W3:Y:S01]  /*0dc0*/  LDC.64 R114, c[0x0][0x3d0] ;  /* 0x0000f400ff727b82 */ /* 0x000ee20000000a00 */
[C---:B----4-:R-:W-:Y:S01]  /*0dd0*/  @P3 IMAD.WIDE.U32 R88, R80.reuse, 0x8, R88 ;  /* 0x0000000850583825 */ /* 0x050fe200078e0058 */
[----:B------:R4:W5:Y:S06]  /*0de0*/  @P0 LD.E.64 R34, desc[UR6][R90.64] ;  /* 0x000000065a220980 */ /* 0x00096c000c101b00 */
[----:B------:R-:W4:Y:S01]  /*0df0*/  LDC.64 R116, c[0x0][0x3d8] ;  /* 0x0000f600ff747b82 */ /* 0x000f220000000a00 */
[C---:B-1----:R-:W-:Y:S01]  /*0e00*/  @P3 IMAD.WIDE.U32 R92, R80.reuse, 0x8, R92 ;  /* 0x00000008505c3825 */ /* 0x042fe200078e005c */
[----:B------:R1:W5:Y:S06]  /*0e10*/  @P3 LDG.E.64 R18, desc[UR6][R88.64] ;  /* 0x0000000658123981 */ /* 0x00036c000c1e1b00 */
[----:B------:R-:W1:Y:S01]  /*0e20*/  @P6 LDC.64 R118, c[0x0][0x440] ;  /* 0x00011000ff766b82 */ /* 0x000e620000000a00 */
[C---:B------:R-:W-:Y:S01]  /*0e30*/  @P3 IMAD.WIDE.U32 R102, R80.reuse, 0x8, R102 ;  /* 0x0000000850663825 */ /* 0x040fe200078e0066 */
[----:B------:R-:W-:Y:S01]  /*0e40*/  @P3 IADD3 R80, PT, PT, R80, 0x20, RZ ;  /* 0x0000002050503810 */ /* 0x000fe20007ffe0ff */
[----:B------:R0:W5:Y:S04]  /*0e50*/  @P3 LDG.E.64 R16, desc[UR6][R92.64] ;  /* 0x000000065c103981 */ /* 0x000168000c1e1b00 */
[C---:B------:R-:W-:Y:S01]  /*0e60*/  @P2 IMAD.WIDE.U32 R104, R80.reuse, 0x8, R104 ;  /* 0x0000000850682825 */ /* 0x040fe200078e0068 */
[----:B------:R0:W5:Y:S03]  /*0e70*/  @P3 LD.E.64 R36, desc[UR6][R102.64] ;  /* 0x0000000666243980 */ /* 0x000166000c101b00 */
[C---:B--2---:R-:W-:Y:S01]  /*0e80*/  @P2 IMAD.WIDE.U32 R106, R80.reuse, 0x8, R106 ;  /* 0x00000008506a2825 */ /* 0x044fe200078e006a */
[----:B------:R2:W5:Y:S03]  /*0e90*/  @P2 LDG.E.64 R14, desc[UR6][R104.64] ;  /* 0x00000006680e2981 */ /* 0x000566000c1e1b00 */
[C---:B------:R-:W-:Y:S01]  /*0ea0*/  @P2 IMAD.WIDE.U32 R108, R80.reuse, 0x8, R108 ;  /* 0x00000008506c2825 */ /* 0x040fe200078e006c */
[----:B------:R-:W-:Y:S01]  /*0eb0*/  @P2 IADD3 R80, PT, PT, R80, 0x20, RZ ;  /* 0x0000002050502810 */ /* 0x000fe20007ffe0ff */
[----:B------:R2:W5:Y:S04]  /*0ec0*/  @P2 LDG.E.64 R12, desc[UR6][R106.64] ;  /* 0x000000066a0c2981 */ /* 0x000568000c1e1b00 */
[C---:B------:R-:W-:Y:S01]  /*0ed0*/  @P1 IMAD.WIDE.U32 R94, R80.reuse, 0x8, R94 ;  /* 0x00000008505e1825 */ /* 0x040fe200078e005e */
[----:B------:R2:W5:Y:S03]  /*0ee0*/  @P2 LD.E.64 R38, desc[UR6][R108.64] ;  /* 0x000000066c262980 */ /* 0x000566000c101b00 */
[C---:B0-----:R-:W-:Y:S01]  /*0ef0*/  @P1 IMAD.WIDE.U32 R110, R80.reuse, 0x8, R110 ;  /* 0x00000008506e1825 */ /* 0x041fe200078e006e */
[----:B------:R2:W5:Y:S03]  /*0f00*/  @P1 LDG.E.64 R10, desc[UR6][R94.64] ;  /* 0x000000065e0a1981 */ /* 0x000566000c1e1b00 */
[C---:B------:R-:W-:Y:S01]  /*0f10*/  @P1 IMAD.WIDE.U32 R112, R80.reuse, 0x8, R112 ;  /* 0x0000000850701825 */ /* 0x040fe200078e0070 */
[----:B------:R-:W-:Y:S01]  /*0f20*/  @P1 IADD3 R80, PT, PT, R80, 0x20, RZ ;  /* 0x0000002050501810 */ /* 0x000fe20007ffe0ff */
[----:B------:R2:W5:Y:S04]  /*0f30*/  @P1 LDG.E.64 R8, desc[UR6][R110.64] ;  /* 0x000000066e081981 */ /* 0x000568000c1e1b00 */
[C---:B---3--:R-:W-:Y:S01]  /*0f40*/  @P6 IMAD.WIDE.U32 R114, R80.reuse, 0x8, R114 ;  /* 0x0000000850726825 */ /* 0x048fe200078e0072 */
[----:B------:R2:W5:Y:S03]  /*0f50*/  @P1 LD.E.64 R40, desc[UR6][R112.64] ;  /* 0x0000000670281980 */ /* 0x000566000c101b00 */
[C---:B----4-:R-:W-:Y:S01]  /*0f60*/  @P6 IMAD.WIDE.U32 R116, R80.reuse, 0x8, R116 ;  /* 0x0000000850746825 */ /* 0x050fe200078e0074 */
[----:B------:R2:W5:Y:S03]  /*0f70*/  @P6 LDG.E.64 R6, desc[UR6][R114.64] ;  /* 0x0000000672066981 */ /* 0x000566000c1e1b00 */
[----:B-1----:R-:W-:Y:S01]  /*0f80*/  @P6 IMAD.WIDE.U32 R118, R80, 0x8, R118 ;  /* 0x0000000850766825 */ /* 0x002fe200078e0076 */
[----:B------:R2:W5:Y:S04]  /*0f90*/  @P6 LDG.E.64 R4, desc[UR6][R116.64] ;  /* 0x0000000674046981 */ /* 0x000568000c1e1b00 */
[----:B------:R2:W5:Y:S01]  /*0fa0*/  @P6 LD.E.64 R42, desc[UR6][R118.64] ;  /* 0x00000006762a6980 */ /* 0x000562000c101b00 */
[----:B------:R-:W-:-:S02]  /*0fb0*/  @P4 CS2R R56, SRZ ;  /* 0x0000000000384805 */ /* 0x000fc4000001ff00 */
[----:B------:R-:W-:Y:S02]  /*0fc0*/  ISETP.GE.U32.AND P4, PT, R0, 0x140, PT ;  /* 0x000001400000780c */ /* 0x000fe40003f86070 */
[----:B------:R-:W-:Y:S02]  /*0fd0*/  @P5 CS2R R54, SRZ ;  /* 0x0000000000365805 */ /* 0x000fe4000001ff00 */
[----:B------:R-:W-:Y:S02]  /*0fe0*/  @P0 CS2R R52, SRZ ;  /* 0x0000000000340805 */ /* 0x000fe4000001ff00 */
[----:B------:R-:W-:Y:S02]  /*0ff0*/  @P3 CS2R R50, SRZ ;  /* 0x0000000000323805 */ /* 0x000fe4000001ff00 */
[----:B------:R-:W-:Y:S02]  /*1000*/  @P2 CS2R R48, SRZ ;  /* 0x0000000000302805 */ /* 0x000fe4000001ff00 */
[----:B------:R-:W-:-:S02]  /*1010*/  @P1 CS2R R44, SRZ ;  /* 0x00000000002c1805 */ /* 0x000fc4000001ff00 */
[----:B------:R-:W-:Y:S02]  /*1020*/  @P6 CS2R R46, SRZ ;  /* 0x00000000002e6805 */ /* 0x000fe4000001ff00 */
[----:B------:R-:W-:Y:S01]  /*1030*/  @P6 IADD3 R80, PT, PT, R80, 0x20, RZ ;  /* 0x0000002050506810 */ /* 0x000fe20007ffe0ff */
[----:B--2---:R-:W-:Y:S06]  /*1040*/  @!P4 BRA `(.L_x_22128) ;  /* 0x00000010004cc947 */ /* 0x004fec0003800000 */
[----:B------:R-:W0:Y:S08]  /*1050*/  LDC.64 R82, c[0x0][0x3d0] ;  /* 0x0000f400ff527b82 */ /* 0x000e300000000a00 */
[----:B------:R-:W1:Y:S08]  /*1060*/  LDC.64 R84, c[0x0][0x3d8] ;  /* 0x0000f600ff547b82 */ /* 0x000e700000000a00 */
[----:B------:R-:W2:Y:S01]  /*1070*/  LDC.64 R2, c[0x0][0x440] ;  /* 0x00011000ff027b82 */ /* 0x000ea20000000a00 */
[----:B0-----:R-:W-:-:S06]  /*1080*/  IMAD.WIDE.U32 R82, R80, 0x8, R82 ;  /* 0x0000000850527825 */ /* 0x001fcc00078e0052 */
[----:B------:R-:W5:Y:S01]  /*1090*/  LDG.E.64 R82, desc[UR6][R82.64] ;  /* 0x0000000652527981 */ /* 0x000f62000c1e1b00 */
[----:B-1----:R-:W-:-:S06]  /*10a0*/  IMAD.WIDE.U32 R84, R80, 0x8, R84 ;  /* 0x0000000850547825 */ /* 0x002fcc00078e0054 */
[----:B------:R-:W5:Y:S01]  /*10b0*/  LDG.E.64 R84, desc[UR6][R84.64] ;  /* 0x0000000654547981 */ /* 0x000f62000c1e1b00 */
[----:B--2---:R-:W-:-:S06]  /*10c0*/  IMAD.WIDE.U32 R2, R80, 0x8, R2 ;  /* 0x0000000850027825 */ /* 0x004fcc00078e0002 */
[----:B------:R-:W5:Y:S01]  /*10d0*/  LD.E.64 R2, desc[UR6][R2.64] ;  /* 0x0000000602027980 */ /* 0x000f62000c101b00 */
[----:B------:R-:W-:Y:S01]  /*10e0*/  CS2R R24, SRZ ;  /* 0x0000000000187805 */ /* 0x000fe2000001ff00 */
[----:B------:R-:W-:Y:S06]  /*10f0*/  BRA `(.L_x_22128) ;  /* 0x0000001000207947 */ /* 0x000fec0003800000 */
.L_x_22126:
        /* <DEDUP_REMOVED lines=12> */
[----:B0-----:R-:W-:-:S07]  /*11c0*/  @P5 IMAD.WIDE.U32 R24, R80, 0x8, R24 ;  /* 0x0000000850185825 */ /* 0x001fce00078e0018 */
[----:B------:R-:W0:Y:S01]  /*11d0*/  LDC.64 R86, c[0x0][0x3d0] ;  /* 0x0000f400ff567b82 */ /* 0x000e220000000a00 */
[----:B-1----:R-:W-:-:S07]  /*11e0*/  @P5 IMAD.WIDE.U32 R82, R80, 0x8, R82 ;  /* 0x0000000850525825 */ /* 0x002fce00078e0052 */
[----:B------:R-:W1:Y:S01]  /*11f0*/  LDC.64 R90, c[0x0][0x3d8] ;  /* 0x0000f600ff5a7b82 */ /* 0x000e620000000a00 */
[----:B--2---:R-:W-:-:S07]  /*1200*/  @P5 IMAD.WIDE.U32 R2, R80, 0x8, R2 ;  /* 0x0000000850025825 */ /* 0x004fce00078e0002 */
[----:B------:R-:W2:Y:S01]  /*1210*/  LDC.64 R94, c[0x0][0x3d0] ;  /* 0x0000f400ff5e7b82 */ /* 0x000ea20000000a00 */
[C---:B---3--:R-:W-:Y:S01]  /*1220*/  @P5 IMAD.WIDE.U32 R84, R80.reuse, 0x8, R84 ;  /* 0x0000000850545825 */ /* 0x048fe200078e0054 */
[----:B------:R-:W-:Y:S01]  /*1230*/  @P5 LOP3.LUT R80, R80, 0x20, RZ, 0xfc, !PT ;  /* 0x0000002050505812 */ /* 0x000fe200078efcff */
[----:B------:R-:W5:Y:S05]  /*1240*/  @P5 LDG.E.64 R70, desc[UR6][R24.64] ;  /* 0x0000000618465981 */ /* 0x000f6a000c1e1b00 */
[----:B------:R-:W3:Y:S01]  /*1250*/  LDC.64 R98, c[0x0][0x3d8] ;  /* 0x0000f600ff627b82 */ /* 0x000ee20000000a00 */
[----:B------:R-:W-:Y:S01]  /*1260*/  ISETP.GE.U32.AND P3, PT, R0, 0xa0, PT ;  /* 0x000000a00000780c */ /* 0x000fe20003f66070 */
[----:B0-----:R-:W-:Y:S01]  /*1270*/  @P0 IMAD.WIDE.U32 R86, R80, 0x8, R86 ;  /* 0x0000000850560825 */ /* 0x001fe200078e0056 */
[----:B------:R-:W-:Y:S01]  /*1280*/  ISETP.GE.U32.AND P2, PT, R0, 0xc0, PT ;  /* 0x000000c00000780c */ /* 0x000fe20003f46070 */
[----:B------:R-:W5:Y:S04]  /*1290*/  @P5 LDG.E.64 R68, desc[UR6][R82.64] ;  /* 0x0000000652445981 */ /* 0x000f68000c1e1b00 */
[----:B------:R-:W0:Y:S01]  /*12a0*/  @P0 LDC.64 R88, c[0x0][0x438] ;  /* 0x00010e00ff580b82 */ /* 0x000e220000000a00 */
[----:B-1----:R-:W-:Y:S01]  /*12b0*/  @P0 IMAD.WIDE.U32 R90, R80, 0x8, R90 ;  /* 0x00000008505a0825 */ /* 0x002fe200078e005a */
[----:B------:R1:W5:Y:S01]  /*12c0*/  @P0 LDG.E.64 R72, desc[UR6][R86.64] ;  /* 0x0000000656480981 */ /* 0x000362000c1e1b00 */
[----:B------:R-:W-:-:S03]  /*12d0*/  ISETP.GE.U32.AND P1, PT, R0, 0xe0, PT ;  /* 0x000000e00000780c */ /* 0x000fc60003f26070 */
[----:B------:R-:W5:Y:S02]  /*12e0*/  @P0 LDG.E.64 R74, desc[UR6][R90.64] ;  /* 0x000000065a4a0981 */ /* 0x000f64000c1e1b00 */
[----:B------:R-:W4:Y:S02]  /*12f0*/  @P0 LDC.64 R92, c[0x0][0x440] ;  /* 0x00011000ff5c0b82 */ /* 0x000f240000000a00 */
[----:B------:R-:W5:Y:S04]  /*1300*/  @P5 LD.E.64 R54, desc[UR6][R2.64] ;  /* 0x0000000602365980 */ /* 0x000f68000c101b00 */
[----:B------:R-:W5:Y:S02]  /*1310*/  @P5 LD.E.64 R26, desc[UR6][R84.64] ;  /* 0x00000006541a5980 */ /* 0x000f64000c101b00 */
[----:B------:R-:W1:Y:S08]  /*1320*/  @P6 LDC.64 R96, c[0x0][0x438] ;  /* 0x00010e00ff606b82 */ /* 0x000e700000000a00 */
[----:B------:R-:W1:Y:S01]  /*1330*/  @P6 LDC.64 R100, c[0x0][0x440] ;  /* 0x00011000ff646b82 */ /* 0x000e620000000a00 */
[----:B0-----:R-:W-:-:S05]  /*1340*/  @P0 IMAD.WIDE.U32 R88, R80, 0x8, R88 ;  /* 0x0000000850580825 */ /* 0x001fca00078e0058 */
[----:B------:R0:W5:Y:S01]  /*1350*/  @P0 LD.E.64 R60, desc[UR6][R88.64] ;  /* 0x00000006583c0980 */ /* 0x000162000c101b00 */
[C---:B----4-:R-:W-:Y:S01]  /*1360*/  @P0 IMAD.WIDE.U32 R92, R80.reuse, 0x8, R92 ;  /* 0x00000008505c0825 */ /* 0x050fe200078e005c */
[----:B------:R-:W-:Y:S01]  /*1370*/  @P0 IADD3 R80, PT, PT, R80, 0x20, RZ ;  /* 0x0000002050500810 */ /* 0x000fe20007ffe0ff */
[----:B------:R-:W4:Y:S03]  /*1380*/  LDC.64 R102, c[0x0][0x3d0] ;  /* 0x0000f400ff667b82 */ /* 0x000f260000000a00 */
[----:B------:R-:W5:Y:S01]  /*1390*/  @P0 LD.E.64 R28, desc[UR6][R92.64] ;  /* 0x000000065c1c0980 */ /* 0x000f62000c101b00 */
[----:B--2---:R-:W-:-:S04]  /*13a0*/  @P6 IMAD.WIDE.U32 R94, R80, 0x8, R94 ;  /* 0x00000008505e6825 */ /* 0x004fc800078e005e */
[----:B------:R-:W2:Y:S01]  /*13b0*/  @P4 LDC.64 R104, c[0x0][0x438] ;  /* 0x00010e00ff684b82 */ /* 0x000ea20000000a00 */
[----:B------:R0:W5:Y:S01]  /*13c0*/  @P6 LDG.E.64 R76, desc[UR6][R94.64] ;  /* 0x000000065e4c6981 */ /* 0x000162000c1e1b00 */
[----:B---3--:R-:W-:-:S06]  /*13d0*/  @P6 IMAD.WIDE.U32 R98, R80, 0x8, R98 ;  /* 0x0000000850626825 */ /* 0x008fcc00078e0062 */
[----:B------:R-:W3:Y:S01]  /*13e0*/  LDC.64 R106, c[0x0][0x3d8] ;  /* 0x0000f600ff6a7b82 */ /* 0x000ee20000000a00 */
[----:B------:R4:W5:Y:S07]  /*13f0*/  @P6 LDG.E.64 R78, desc[UR6][R98.64] ;  /* 0x00000006624e6981 */ /* 0x00096e000c1e1b00 */
[----:B------:R-:W3:Y:S01]  /*1400*/  @P4 LDC.64 R108, c[0x0][0x440] ;  /* 0x00011000ff6c4b82 */ /* 0x000ee20000000a00 */
[----:B-1----:R-:W-:Y:S01]  /*1410*/  @P6 IMAD.WIDE.U32 R96, R80, 0x8, R96 ;  /* 0x0000000850606825 */ /* 0x002fe200078e0060 */
[----:B------:R-:W-:-:S06]  /*1420*/  ISETP.GE.U32.AND P0, PT, R0, 0x100, PT ;  /* 0x000001000000780c */ /* 0x000fcc0003f06070 */
[----:B------:R-:W1:Y:S01]  /*1430*/  LDC.64 R86, c[0x0][0x3d0] ;  /* 0x0000f400ff567b82 */ /* 0x000e620000000a00 */
[C---:B------:R-:W-:Y:S01]  /*1440*/  @P6 IMAD.WIDE.U32 R100, R80.reuse, 0x8, R100 ;  /* 0x0000000850646825 */ /* 0x040fe200078e0064 */
[----:B------:R3:W5:Y:S06]  /*1450*/  @P6 LD.E.64 R58, desc[UR6][R96.64] ;  /* 0x00000006603a6980 */ /* 0x00076c000c101b00 */
[----:B0-----:R-:W0:Y:S01]  /*1460*/  @P3 LDC.64 R88, c[0x0][0x438] ;  /* 0x00010e00ff583b82 */ /* 0x001e220000000a00 */
[----:B------:R3:W5:Y:S07]  /*1470*/  @P6 LD.E.64 R30, desc[UR6][R100.64] ;  /* 0x00000006641e6980 */ /* 0x00076e000c101b00 */
[----:B------:R-:W0:Y:S08]  /*1480*/  LDC.64 R90, c[0x0][0x3d8] ;  /* 0x0000f600ff5a7b82 */ /* 0x000e300000000a00 */
[----:B------:R-:W0:Y:S01]  /*1490*/  @P3 LDC.64 R94, c[0x0][0x440] ;  /* 0x00011000ff5e3b82 */ /* 0x000e220000000a00 */
[----:B------:R-:W-:-:S02]  /*14a0*/  @P6 IADD3 R80, PT, PT, R80, 0x20, RZ ;  /* 0x0000002050506810 */ /* 0x000fc40007ffe0ff */
[----:B------:R-:W-:-:S05]  /*14b0*/  ISETP.GE.U32.AND P6, PT, R0, 0x120, PT ;  /* 0x000001200000780c */ /* 0x000fca0003fc6070 */
[----:B------:R-:W0:Y:S08]  /*14c0*/  LDC.64 R92, c[0x0][0x3d0] ;  /* 0x0000f400ff5c7b82 */ /* 0x000e300000000a00 */
[----:B----4-:R-:W4:Y:S08]  /*14d0*/  @P2 LDC.64 R98, c[0x0][0x438] ;  /* 0x00010e00ff622b82 */ /* 0x010f300000000a00 */
[----:B------:R-:W4:Y:S08]  /*14e0*/  LDC.64 R110, c[0x0][0x3d8] ;  /* 0x0000f600ff6e7b82 */ /* 0x000f300000000a00 */
[----:B------:R-:W4:Y:S01]  /*14f0*/  @P2 LDC.64 R112, c[0x0][0x440] ;  /* 0x00011000ff702b82 */ /* 0x000f220000000a00 */
[----:B------:R-:W-:-:S07]  /*1500*/  @P4 IMAD.WIDE.U32 R102, R80, 0x8, R102 ;  /* 0x0000000850664825 */ /* 0x000fce00078e0066 */
[----:B------:R-:W4:Y:S01]  /*1510*/  LDC.64 R114, c[0x0][0x3d0] ;  /* 0x0000f400ff727b82 */ /* 0x000f220000000a00 */
[C---:B--2---:R-:W-:Y:S01]  /*1520*/  @P4 IMAD.WIDE.U32 R104, R80.reuse, 0x8, R104 ;  /* 0x0000000850684825 */ /* 0x044fe200078e0068 */
[----:B------:R2:W5:Y:S06]  /*1530*/  @P4 LDG.E.64 R66, desc[UR6][R102.64] ;  /* 0x0000000666424981 */ /* 0x00056c000c1e1b00 */
[----:B------:R-:W2:Y:S01]  /*1540*/  @P1 LDC.64 R116, c[0x0][0x438] ;  /* 0x00010e00ff741b82 */ /* 0x000ea20000000a00 */
[C---:B---3--:R-:W-:Y:S01]  /*1550*/  @P4 IMAD.WIDE.U32 R106, R80.reuse, 0x8, R106 ;  /* 0x00000008506a4825 */ /* 0x048fe200078e006a */
[----:B------:R3:W5:Y:S06]  /*1560*/  @P4 LD.E.64 R56, desc[UR6][R104.64] ;  /* 0x0000000668384980 */ /* 0x00076c000c101b00 */
[----:B------:R-:W3:Y:S01]  /*1570*/  LDC.64 R96, c[0x0][0x3d8] ;  /* 0x0000f600ff607b82 */ /* 0x000ee20000000a00 */
[----:B------:R-:W-:-:S07]  /*1580*/  @P4 IMAD.WIDE.U32 R108, R80, 0x8, R108 ;  /* 0x00000008506c4825 */ /* 0x000fce00078e006c */
[----:B------:R-:W3:Y:S01]  /*1590*/  @P1 LDC.64 R100, c[0x0][0x440] ;  /* 0x00011000ff641b82 */ /* 0x000ee20000000a00 */
[----:B------:R-:W-:Y:S01]  /*15a0*/  @P4 IADD3 R80, PT, PT, R80, 0x20, RZ ;  /* 0x0000002050504810 */ /* 0x000fe20007ffe0ff */
[----:B------:R0:W5:Y:S06]  /*15b0*/  @P4 LDG.E.64 R64, desc[UR6][R106.64] ;  /* 0x000000066a404981 */ /* 0x00016c000c1e1b00 */
[----:B------:R-:W3:Y:S01]  /*15c0*/  LDC.64 R118, c[0x0][0x3d0] ;  /* 0x0000f400ff767b82 */ /* 0x000ee20000000a00 */
[C---:B-1----:R-:W-:Y:S01]  /*15d0*/  @P3 IMAD.WIDE.U32 R86, R80.reuse, 0x8, R86 ;  /* 0x0000000850563825 */ /* 0x042fe200078e0056 */
[----:B------:R1:W5:Y:S06]  /*15e0*/  @P4 LD.E.64 R32, desc[UR6][R108.64] ;  /* 0x000000066c204980 */ /* 0x00036c000c101b00 */
[----:B------:R-:W1:Y:S01]  /*15f0*/  @P0 LDC.64 R120, c[0x0][0x438] ;  /* 0x00010e00ff780b82 */ /* 0x000e620000000a00 */
[C---:B0-----:R-:W-:Y:S01]  /*1600*/  @P3 IMAD.WIDE.U32 R88, R80.reuse, 0x8, R88 ;  /* 0x0000000850583825 */ /* 0x041fe200078e0058 */
[----:B------:R0:W5:Y:S06]  /*1610*/  @P3 LDG.E.64 R22, desc[UR6][R86.64] ;  /* 0x0000000656163981 */ /* 0x00016c000c1e1b00 */
[----:B------:R-:W0:Y:S01]  /*1620*/  LDC.64 R122, c[0x0][0x3d8] ;  /* 0x0000f600ff7a7b82 */ /* 0x000e220000000a00 */
[C---:B------:R-:W-:Y:S01]  /*1630*/  @P3 IMAD.WIDE.U32 R90, R80.reuse, 0x8, R90 ;  /* 0x00000008505a3825 */ /* 0x040fe200078e005a */
[----:B------:R0:W5:Y:S06]  /*1640*/  @P3 LD.E.64 R52, desc[UR6][R88.64] ;  /* 0x0000000658343980 */ /* 0x00016c000c101b00 */
[----:B------:R-:W0:Y:S01]  /*1650*/  @P0 LDC.64 R124, c[0x0][0x440] ;  /* 0x00011000ff7c0b82 */ /* 0x000e220000000a00 */
[C---:B------:R-:W-:Y:S01]  /*1660*/  @P3 IMAD.WIDE.U32 R94, R80.reuse, 0x8, R94 ;  /* 0x00000008505e3825 */ /* 0x040fe200078e005e */
[----:B------:R-:W-:Y:S01]  /*1670*/  @P3 IADD3 R80, PT, PT, R80, 0x20, RZ ;  /* 0x0000002050503810 */ /* 0x000fe20007ffe0ff */
[----:B------:R0:W5:Y:S05]  /*1680*/  @P3 LDG.E.64 R20, desc[UR6][R90.64] ;  /* 0x000000065a143981 */ /* 0x00016a000c1e1b00 */
[----:B------:R-:W0:Y:S01]  /*1690*/  LDC.64 R126, c[0x0][0x3d0] ;  /* 0x0000f400ff7e7b82 */ /* 0x000e220000000a00 */
[C---:B------:R-:W-:Y:S01]  /*16a0*/  @P2 IMAD.WIDE.U32 R92, R80.reuse, 0x8, R92 ;  /* 0x00000008505c2825 */ /* 0x040fe200078e005c */
[----:B------:R0:W5:Y:S06]  /*16b0*/  @P3 LD.E.64 R34, desc[UR6][R94.64] ;  /* 0x000000065e223980 */ /* 0x00016c000c101b00 */
[----:B------:R-:W0:Y:S01]  /*16c0*/  LDC.64 R130, c[0x0][0x3d8] ;  /* 0x0000f600ff827b82 */ /* 0x000e220000000a00 */
[C---:B----4-:R-:W-:Y:S01]  /*16d0*/  @P2 IMAD.WIDE.U32 R98, R80.reuse, 0x8, R98 ;  /* 0x0000000850622825 */ /* 0x050fe200078e0062 */
[----:B------:R4:W5:Y:S06]  /*16e0*/  @P2 LDG.E.64 R18, desc[UR6][R92.64] ;  /* 0x000000065c122981 */ /* 0x00096c000c1e1b00 */
[----:B------:R-:W4:Y:S01]  /*16f0*/  @P6 LDC.64 R128, c[0x0][0x438] ;  /* 0x00010e00ff806b82 */ /* 0x000f220000000a00 */
[C---:B------:R-:W-:Y:S01]  /*1700*/  @P2 IMAD.WIDE.U32 R110, R80.reuse, 0x8, R110 ;  /* 0x00000008506e2825 */ /* 0x040fe200078e006e */
[----:B------:R0:W5:Y:S06]  /*1710*/  @P2 LD.E.64 R50, desc[UR6][R98.64] ;  /* 0x0000000662322980 */ /* 0x00016c000c101b00 */
[----:B------:R-:W4:Y:S01]  /*1720*/  @P6 LDC.64 R24, c[0x0][0x440] ;  /* 0x00011000ff186b82 */ /* 0x000f220000000a00 */
[C---:B------:R-:W-:Y:S01]  /*1730*/  @P2 IMAD.WIDE.U32 R112, R80.reuse, 0x8, R112 ;  /* 0x0000000850702825 */ /* 0x040fe200078e0070 */
[----:B------:R-:W-:Y:S01]  /*1740*/  @P2 IADD3 R80, PT, PT, R80, 0x20, RZ ;  /* 0x0000002050502810 */ /* 0x000fe20007ffe0ff */
[----:B------:R0:W5:Y:S04]  /*1750*/  @P2 LDG.E.64 R16, desc[UR6][R110.64] ;  /* 0x000000066e102981 */ /* 0x000168000c1e1b00 */
[C---:B------:R-:W-:Y:S01]  /*1760*/  @P1 IMAD.WIDE.U32 R114, R80.reuse, 0x8, R114 ;  /* 0x0000000850721825 */ /* 0x040fe200078e0072 */
[----:B------:R0:W5:Y:S03]  /*1770*/  @P2 LD.E.64 R36, desc[UR6][R112.64] ;  /* 0x0000000670242980 */ /* 0x000166000c101b00 */
[C---:B--2---:R-:W-:Y:S01]  /*1780*/  @P1 IMAD.WIDE.U32 R116, R80.reuse, 0x8, R116 ;  /* 0x0000000850741825 */ /* 0x044fe200078e0074 */
[----:B------:R2:W5:Y:S03]  /*1790*/  @P1 LDG.E.64 R14, desc[UR6][R114.64] ;  /* 0x00000006720e1981 */ /* 0x000566000c1e1b00 */
[C---:B---3--:R-:W-:Y:S01]  /*17a0*/  @P1 IMAD.WIDE.U32 R96, R80.reuse, 0x8, R96 ;  /* 0x0000000850601825 */ /* 0x048fe200078e0060 */
[----:B------:R2:W5:Y:S03]  /*17b0*/  @P1 LD.E.64 R48, desc[UR6][R116.64] ;  /* 0x0000000674301980 */ /* 0x000566000c101b00 */
[C---:B------:R-:W-:Y:S01]  /*17c0*/  @P1 IMAD.WIDE.U32 R100, R80.reuse, 0x8, R100 ;  /* 0x0000000850641825 */ /* 0x040fe200078e0064 */
[----:B------:R-:W-:Y:S01]  /*17d0*/  @P1 IADD3 R80, PT, PT, R80, 0x20, RZ ;  /* 0x0000002050501810 */ /* 0x000fe20007ffe0ff */
[----:B------:R2:W5:Y:S04]  /*17e0*/  @P1 LDG.E.64 R12, desc[UR6][R96.64] ;  /* 0x00000006600c1981 */ /* 0x000568000c1e1b00 */
[C---:B------:R-:W-:Y:S01]  /*17f0*/  @P0 IMAD.WIDE.U32 R118, R80.reuse, 0x8, R118 ;  /* 0x0000000850760825 */ /* 0x040fe200078e0076 */
[----:B------:R2:W5:Y:S03]  /*1800*/  @P1 LD.E.64 R38, desc[UR6][R100.64] ;  /* 0x0000000664261980 */ /* 0x000566000c101b00 */
[C---:B-1----:R-:W-:Y:S01]  /*1810*/  @P0 IMAD.WIDE.U32 R120, R80.reuse, 0x8, R120 ;  /* 0x0000000850780825 */ /* 0x042fe200078e0078 */
[----:B------:R2:W5:Y:S03]  /*1820*/  @P0 LDG.E.64 R10, desc[UR6][R118.64] ;  /* 0x00000006760a0981 */ /* 0x000566000c1e1b00 */
[C---:B0-----:R-:W-:Y:S01]  /*1830*/  @P0 IMAD.WIDE.U32 R122, R80.reuse, 0x8, R122 ;  /* 0x00000008507a0825 */ /* 0x041fe200078e007a */
[----:B------:R2:W5:Y:S03]  /*1840*/  @P0 LD.E.64 R44, desc[UR6][R120.64] ;  /* 0x00000006782c0980 */ /* 0x000566000c101b00 */
[C---:B------:R-:W-:Y:S01]  /*1850*/  @P0 IMAD.WIDE.U32 R124, R80.reuse, 0x8, R124 ;  /* 0x00000008507c0825 */ /* 0x040fe200078e007c */
[----:B------:R-:W-:Y:S01]  /*1860*/  @P0 IADD3 R80, PT, PT, R80, 0x20, RZ ;  /* 0x0000002050500810 */ /* 0x000fe20007ffe0ff */
[----:B------:R2:W5:Y:S04]  /*1870*/  @P0 LDG.E.64 R8, desc[UR6][R122.64] ;  /* 0x000000067a080981 */ /* 0x000568000c1e1b00 */
[C---:B------:R-:W-:Y:S01]  /*1880*/  @P6 IMAD.WIDE.U32 R126, R80.reuse, 0x8, R126 ;  /* 0x00000008507e6825 */ /* 0x040fe200078e007e */
[----:B------:R2:W5:Y:S03]  /*1890*/  @P0 LD.E.64 R40, desc[UR6][R124.64] ;  /* 0x000000067c280980 */ /* 0x000566000c101b00 */
[C---:B------:R-:W-:Y:S01]  /*18a0*/  @P6 IMAD.WIDE.U32 R130, R80.reuse, 0x8, R130 ;  /* 0x0000000850826825 */ /* 0x040fe200078e0082 */
[----:B------:R2:W5:Y:S03]  /*18b0*/  @P6 LDG.E.64 R6, desc[UR6][R126.64] ;  /* 0x000000067e066981 */ /* 0x000566000c1e1b00 */
[C---:B----4-:R-:W-:Y:S01]  /*18c0*/  @P6 IMAD.WIDE.U32 R128, R80.reuse, 0x8, R128 ;  /* 0x0000000850806825 */ /* 0x050fe200078e0080 */
[----:B------:R2:W5:Y:S03]  /*18d0*/  @P6 LDG.E.64 R4, desc[UR6][R130.64] ;  /* 0x0000000682046981 */ /* 0x000566000c1e1b00 */
[----:B------:R-:W-:Y:S01]  /*18e0*/  @P6 IMAD.WIDE.U32 R24, R80, 0x8, R24 ;  /* 0x0000000850186825 */ /* 0x000fe200078e0018 */
[----:B------:R2:W5:Y:S04]  /*18f0*/  @P6 LD.E.64 R46, desc[UR6][R128.64] ;  /* 0x00000006802e6980 */ /* 0x000568000c101b00 */
[----:B------:R2:W5:Y:S01]  /*1900*/  @P6 LD.E.64 R42, desc[UR6][R24.64] ;  /* 0x00000006182a6980 */ /* 0x000562000c101b00 */
        /* <DEDUP_REMOVED lines=8> */
[----:B------:R-:W5:Y:S01]  /*1990*/  LDG.E.64 R82, desc[UR6][R82.64] ;  /* 0x0000000652527981 */ /* 0x000f62000c1e1b00 */
[----:B-1----:R-:W-:-:S06]  /*19a0*/  IMAD.WIDE.U32 R84, R80, 0x8, R84 ;  /* 0x0000000850547825 */ /* 0x002fcc00078e0054 */
[----:B------:R-:W5:Y:S01]  /*19b0*/  LDG.E.64 R84, desc[UR6][R84.64] ;  /* 0x0000000654547981 */ /* 0x000f62000c1e1b00 */
[----:B--2---:R-:W-:-:S06]  /*19c0*/  IMAD.WIDE.U32 R2, R80, 0x8, R2 ;  /* 0x0000000850027825 */ /* 0x004fcc00078e0002 */
[----:B------:R-:W5:Y:S01]  /*19d0*/  LD.E.64 R2, desc[UR6][R2.64] ;  /* 0x0000000602027980 */ /* 0x000f62000c101b00 */
[----:B---3--:R-:W-:-:S06]  /*19e0*/  IMAD.WIDE.U32 R24, R80, 0x8, R24 ;  /* 0x0000000850187825 */ /* 0x008fcc00078e0018 */
[----:B------:R-:W5:Y:S01]  /*19f0*/  LD.E.64 R24, desc[UR6][R24.64] ;  /* 0x0000000618187980 */ /* 0x000f62000c101b00 */
[----:B------:R-:W-:Y:S05]  /*1a00*/  BRA `(.L_x_22128) ;  /* 0x0000000400dc7947 */ /* 0x000fea0003800000 */
.L_x_22129:
        /* <DEDUP_REMOVED lines=9> */
[----:B0-----:R-:W-:-:S07]  /*1aa0*/  @P5 IMAD.WIDE.U32 R92, R80, 0x8, R90 ;  /* 0x00000008505c5825 */ /* 0x001fce00078e005a */
[----:B------:R-:W0:Y:S01]  /*1ab0*/  @P1 LDC.64 R96, c[0x0][0x438] ;  /* 0x00010e00ff601b82 */ /* 0x000e220000000a00 */
[----:B-1----:R-:W-:-:S07]  /*1ac0*/  @P5 IMAD.WIDE.U32 R86, R80, 0x8, R86 ;  /* 0x0000000850565825 */ /* 0x002fce00078e0056 */
[----:B------:R-:W1:Y:S01]  /*1ad0*/  LDC.64 R98, c[0x0][0x3d8] ;  /* 0x0000f600ff627b82 */ /* 0x000e620000000a00 */
[C---:B--2---:R-:W-:Y:S01]  /*1ae0*/  @P5 IMAD.WIDE.U32 R90, R80.reuse, 0x8, R88 ;  /* 0x00000008505a5825 */ /* 0x044fe200078e0058 */
[----:B------:R-:W-:-:S06]  /*1af0*/  @P5 LOP3.LUT R80, R80, 0x20, RZ, 0xfc, !PT ;  /* 0x0000002050505812 */ /* 0x000fcc00078efcff */
[----:B------:R-:W2:Y:S08]  /*1b00*/  LDC.64 R100, c[0x0][0x3d0] ;  /* 0x0000f400ff647b82 */ /* 0x000eb00000000a00 */
[----:B------:R-:W4:Y:S08]  /*1b10*/  LDC.64 R104, c[0x0][0x3d8] ;  /* 0x0000f600ff687b82 */ /* 0x000f300000000a00 */
[----:B------:R-:W4:Y:S08]  /*1b20*/  LDC.64 R106, c[0x0][0x3d0] ;  /* 0x0000f400ff6a7b82 */ /* 0x000f300000000a00 */
[----:B------:R-:W4:Y:S01]  /*1b30*/  LDC.64 R108, c[0x0][0x3d8] ;  /* 0x0000f600ff6c7b82 */ /* 0x000f220000000a00 */
[----:B------:R-:W-:Y:S01]  /*1b40*/  ISETP.GE.U32.AND P3, PT, R0, 0xc0, PT ;  /* 0x000000c00000780c */ /* 0x000fe20003f66070 */
[----:B---3--:R-:W-:-:S06]  /*1b50*/  @P1 IMAD.WIDE.U32 R94, R80, 0x8, R94 ;  /* 0x00000008505e1825 */ /* 0x008fcc00078e005e */
[----:B------:R-:W3:Y:S01]  /*1b60*/  @P6 LDC.64 R102, c[0x0][0x438] ;  /* 0x00010e00ff666b82 */ /* 0x000ee20000000a00 */
[C---:B0-----:R-:W-:Y:S01]  /*1b70*/  @P1 IMAD.WIDE.U32 R96, R80.reuse, 0x8, R96 ;  /* 0x0000000850601825 */ /* 0x041fe200078e0060 */
[----:B------:R0:W5:Y:S03]  /*1b80*/  @P1 LDG.E.64 R72, desc[UR6][R94.64] ;  /* 0x000000065e481981 */ /* 0x000166000c1e1b00 */
[C---:B-1----:R-:W-:Y:S01]  /*1b90*/  @P1 IMAD.WIDE.U32 R98, R80.reuse, 0x8, R98 ;  /* 0x0000000850621825 */ /* 0x042fe200078e0062 */
[----:B------:R-:W-:Y:S01]  /*1ba0*/  @P1 IADD3 R80, PT, PT, R80, 0x20, RZ ;  /* 0x0000002050501810 */ /* 0x000fe20007ffe0ff */
[----:B------:R-:W5:Y:S01]  /*1bb0*/  @P1 LD.E.64 R60, desc[UR6][R96.64] ;  /* 0x00000006603c1980 */ /* 0x000f62000c101b00 */
[----:B------:R-:W1:Y:S01]  /*1bc0*/  @P4 LDC.64 R88, c[0x0][0x438] ;  /* 0x00010e00ff584b82 */ /* 0x000e620000000a00 */
[----:B------:R-:W-:Y:S02]  /*1bd0*/  ISETP.GE.U32.AND P2, PT, R0, 0xe0, PT ;  /* 0x000000e00000780c */ /* 0x000fe40003f46070 */
[----:B------:R3:W5:Y:S01]  /*1be0*/  @P1 LDG.E.64 R74, desc[UR6][R98.64] ;  /* 0x00000006624a1981 */ /* 0x000762000c1e1b00 */
[----:B--2---:R-:W-:Y:S01]  /*1bf0*/  @P6 IMAD.WIDE.U32 R100, R80, 0x8, R100 ;  /* 0x0000000850646825 */ /* 0x004fe200078e0064 */
[----:B------:R-:W-:-:S02]  /*1c00*/  @P1 CS2R R28, SRZ ;  /* 0x00000000001c1805 */ /* 0x000fc4000001ff00 */
[----:B------:R-:W-:Y:S02]  /*1c10*/  @P6 CS2R R30, SRZ ;  /* 0x00000000001e6805 */ /* 0x000fe4000001ff00 */
[----:B------:R-:W-:Y:S01]  /*1c20*/  @P4 CS2R R32, SRZ ;  /* 0x0000000000204805 */ /* 0x000fe2000001ff00 */
[----:B----4-:R-:W-:Y:S01]  /*1c30*/  @P6 IMAD.WIDE.U32 R104, R80, 0x8, R104 ;  /* 0x0000000850686825 */ /* 0x010fe200078e0068 */
[----:B0-----:R-:W0:Y:S01]  /*1c40*/  LDC.64 R94, c[0x0][0x3d0] ;  /* 0x0000f400ff5e7b82 */ /* 0x001e220000000a00 */
[----:B------:R2:W5:Y:S01]  /*1c50*/  @P6 LDG.E.64 R76, desc[UR6][R100.64] ;  /* 0x00000006644c6981 */ /* 0x000562000c1e1b00 */
[----:B------:R-:W-:-:S03]  /*1c60*/  ISETP.GE.U32.AND P1, PT, R0, 0x100, PT ;  /* 0x000001000000780c */ /* 0x000fc60003f26070 */
[----:B------:R-:W5:Y:S01]  /*1c70*/  @P6 LDG.E.64 R78, desc[UR6][R104.64] ;  /* 0x00000006684e6981 */ /* 0x000f62000c1e1b00 */
[C---:B---3--:R-:W-:Y:S02]  /*1c80*/  @P6 IMAD.WIDE.U32 R102, R80.reuse, 0x8, R102 ;  /* 0x0000000850666825 */ /* 0x048fe400078e0066 */
[----:B------:R-:W3:Y:S01]  /*1c90*/  @P0 LDC.64 R110, c[0x0][0x438] ;  /* 0x00010e00ff6e0b82 */ /* 0x000ee20000000a00 */
[----:B------:R-:W-:Y:S01]  /*1ca0*/  @P6 IADD3 R80, PT, PT, R80, 0x20, RZ ;  /* 0x0000002050506810 */ /* 0x000fe20007ffe0ff */
[----:B------:R-:W5:Y:S04]  /*1cb0*/  @P5 LDG.E.64 R70, desc[UR6][R86.64] ;  /* 0x0000000656465981 */ /* 0x000f68000c1e1b00 */
[----:B------:R4:W5:Y:S02]  /*1cc0*/  @P6 LD.E.64 R58, desc[UR6][R102.64] ;  /* 0x00000006663a6980 */ /* 0x000964000c101b00 */
[----:B------:R-:W3:Y:S01]  /*1cd0*/  LDC.64 R98, c[0x0][0x3d8] ;  /* 0x0000f600ff627b82 */ /* 0x000ee20000000a00 */
[C---:B------:R-:W-:Y:S01]  /*1ce0*/  @P4 IMAD.WIDE.U32 R106, R80.reuse, 0x8, R106 ;  /* 0x00000008506a4825 */ /* 0x040fe200078e006a */
[----:B------:R-:W5:Y:S03]  /*1cf0*/  @P5 LDG.E.64 R68, desc[UR6][R92.64] ;  /* 0x000000065c445981 */ /* 0x000f66000c1e1b00 */
[----:B------:R-:W-:Y:S01]  /*1d00*/  @P4 IMAD.WIDE.U32 R108, R80, 0x8, R108 ;  /* 0x00000008506c4825 */ /* 0x000fe200078e006c */
[----:B------:R-:W5:Y:S02]  /*1d10*/  @P4 LDG.E.64 R66, desc[UR6][R106.64] ;  /* 0x000000066a424981 */ /* 0x000f64000c1e1b00 */
[----:B--2---:R-:W2:Y:S01]  /*1d20*/  LDC.64 R100, c[0x0][0x3d0] ;  /* 0x0000f400ff647b82 */ /* 0x004ea20000000a00 */
[----:B------:R-:W-:Y:S01]  /*1d30*/  ISETP.GE.U32.AND P6, PT, R0, 0x120, PT ;  /* 0x000001200000780c */ /* 0x000fe20003fc6070 */
[----:B------:R0:W5:Y:S04]  /*1d40*/  @P4 LDG.E.64 R64, desc[UR6][R108.64] ;  /* 0x000000066c404981 */ /* 0x000168000c1e1b00 */
[----:B------:R-:W5:Y:S02]  /*1d50*/  @P5 LD.E.64 R54, desc[UR6][R90.64] ;  /* 0x000000065a365980 */ /* 0x000f64000c101b00 */
[----:B------:R-:W2:Y:S01]  /*1d60*/  @P3 LDC.64 R96, c[0x0][0x438] ;  /* 0x00010e00ff603b82 */ /* 0x000ea20000000a00 */
[----:B-1----:R-:W-:-:S07]  /*1d70*/  @P4 IMAD.WIDE.U32 R88, R80, 0x8, R88 ;  /* 0x0000000850584825 */ /* 0x002fce00078e0058 */
[----:B----4-:R-:W1:Y:S01]  /*1d80*/  LDC.64 R102, c[0x0][0x3d8] ;  /* 0x0000f600ff667b82 */ /* 0x010e620000000a00 */
[----:B------:R4:W5:Y:S01]  /*1d90*/  @P4 LD.E.64 R56, desc[UR6][R88.64] ;  /* 0x0000000658384980 */ /* 0x000962000c101b00 */
[----:B------:R-:W-:-:S06]  /*1da0*/  @P4 IADD3 R80, PT, PT, R80, 0x20, RZ ;  /* 0x0000002050504810 */ /* 0x000fcc0007ffe0ff */
[----:B------:R-:W1:Y:S01]  /*1db0*/  LDC.64 R104, c[0x0][0x3d0] ;  /* 0x0000f400ff687b82 */ /* 0x000e620000000a00 */
[----:B------:R-:W-:-:S07]  /*1dc0*/  ISETP.GE.U32.AND P4, PT, R0, 0x140, PT ;  /* 0x000001400000780c */ /* 0x000fce0003f86070 */
[----:B0-----:R-:W0:Y:S08]  /*1dd0*/  LDC.64 R108, c[0x0][0x3d8] ;  /* 0x0000f600ff6c7b82 */ /* 0x001e300000000a00 */
[----:B------:R-:W0:Y:S01]  /*1de0*/  @P2 LDC.64 R106, c[0x0][0x438] ;  /* 0x00010e00ff6a2b82 */ /* 0x000e220000000a00 */
[----:B------:R-:W-:-:S07]  /*1df0*/  @P0 IMAD.WIDE.U32 R94, R80, 0x8, R94 ;  /* 0x00000008505e0825 */ /* 0x000fce00078e005e */
[----:B------:R-:W0:Y:S01]  /*1e00*/  LDC.64 R112, c[0x0][0x3d0] ;  /* 0x0000f400ff707b82 */ /* 0x000e220000000a00 */
[C---:B---3--:R-:W-:Y:S01]  /*1e10*/  @P0 IMAD.WIDE.U32 R110, R80.reuse, 0x8, R110 ;  /* 0x00000008506e0825 */ /* 0x048fe200078e006e */
[----:B------:R3:W5:Y:S06]  /*1e20*/  @P0 LDG.E.64 R22, desc[UR6][R94.64] ;  /* 0x000000065e160981 */ /* 0x00076c000c1e1b00 */
[----:B------:R-:W3:Y:S01]  /*1e30*/  LDC.64 R116, c[0x0][0x3d8] ;  /* 0x0000f600ff747b82 */ /* 0x000ee20000000a00 */
[----:B------:R-:W-:-:S07]  /*1e40*/  @P0 IMAD.WIDE.U32 R98, R80, 0x8, R98 ;  /* 0x0000000850620825 */ /* 0x000fce00078e0062 */
[----:B------:R-:W3:Y:S01]  /*1e50*/  @P1 LDC.64 R114, c[0x0][0x438] ;  /* 0x00010e00ff721b82 */ /* 0x000ee20000000a00 */
[----:B------:R-:W-:Y:S01]  /*1e60*/  @P0 IADD3 R80, PT, PT, R80, 0x20, RZ ;  /* 0x0000002050500810 */ /* 0x000fe20007ffe0ff */
[----:B------:R0:W5:Y:S06]  /*1e70*/  @P0 LDG.E.64 R20, desc[UR6][R98.64] ;  /* 0x0000000662140981 */ /* 0x00016c000c1e1b00 */
[----:B----4-:R-:W4:Y:S01]  /*1e80*/  LDC.64 R88, c[0x0][0x3d0] ;  /* 0x0000f400ff587b82 */ /* 0x010f220000000a00 */
[C---:B--2---:R-:W-:Y:S01]  /*1e90*/  @P3 IMAD.WIDE.U32 R100, R80.reuse, 0x8, R100 ;  /* 0x0000000850643825 */ /* 0x044fe200078e0064 */
[----:B------:R2:W5:Y:S06]  /*1ea0*/  @P0 LD.E.64 R52, desc[UR6][R110.64] ;  /* 0x000000066e340980 */ /* 0x00056c000c101b00 */
[----:B------:R-:W2:Y:S01]  /*1eb0*/  LDC.64 R122, c[0x0][0x3d8] ;  /* 0x0000f600ff7a7b82 */ /* 0x000ea20000000a00 */
[C---:B------:R-:W-:Y:S01]  /*1ec0*/  @P3 IMAD.WIDE.U32 R96, R80.reuse, 0x8, R96 ;  /* 0x0000000850603825 */ /* 0x040fe200078e0060 */
[----:B------:R0:W5:Y:S06]  /*1ed0*/  @P3 LDG.E.64 R18, desc[UR6][R100.64] ;  /* 0x0000000664123981 */ /* 0x00016c000c1e1b00 */
[----:B------:R-:W2:Y:S01]  /*1ee0*/  @P6 LDC.64 R120, c[0x0][0x438] ;  /* 0x00010e00ff786b82 */ /* 0x000ea20000000a00 */
[C---:B-1----:R-:W-:Y:S01]  /*1ef0*/  @P3 IMAD.WIDE.U32 R102, R80.reuse, 0x8, R102 ;  /* 0x0000000850663825 */ /* 0x042fe200078e0066 */
[----:B------:R-:W-:Y:S01]  /*1f00*/  @P3 IADD3 R80, PT, PT, R80, 0x20, RZ ;  /* 0x0000002050503810 */ /* 0x000fe20007ffe0ff */
[----:B------:R1:W5:Y:S05]  /*1f10*/  @P3 LD.E.64 R50, desc[UR6][R96.64] ;  /* 0x0000000660323980 */ /* 0x00036a000c101b00 */
[----:B------:R-:W1:Y:S01]  /*1f20*/  LDC.64 R128, c[0x0][0x3d8] ;  /* 0x0000f600ff807b82 */ /* 0x000e620000000a00 */
[C---:B------:R-:W-:Y:S01]  /*1f30*/  @P2 IMAD.WIDE.U32 R104, R80.reuse, 0x8, R104 ;  /* 0x0000000850682825 */ /* 0x040fe200078e0068 */
[----:B------:R1:W5:Y:S06]  /*1f40*/  @P3 LDG.E.64 R16, desc[UR6][R102.64] ;  /* 0x0000000666103981 */ /* 0x00036c000c1e1b00 */
[----:B------:R-:W1:Y:S01]  /*1f50*/  LDC.64 R124, c[0x0][0x3d0] ;  /* 0x0000f400ff7c7b82 */ /* 0x000e620000000a00 */
[C---:B0-----:R-:W-:Y:S01]  /*1f60*/  @P2 IMAD.WIDE.U32 R106, R80.reuse, 0x8, R106 ;  /* 0x00000008506a2825 */ /* 0x041fe200078e006a */
[----:B------:R0:W5:Y:S06]  /*1f70*/  @P2 LDG.E.64 R14, desc[UR6][R104.64] ;  /* 0x00000006680e2981 */ /* 0x00016c000c1e1b00 */
[----:B------:R-:W0:Y:S01]  /*1f80*/  @P4 LDC.64 R126, c[0x0][0x438] ;  /* 0x00010e00ff7e4b82 */ /* 0x000e220000000a00 */
[C---:B------:R-:W-:Y:S01]  /*1f90*/  @P2 IMAD.WIDE.U32 R108, R80.reuse, 0x8, R108 ;  /* 0x00000008506c2825 */ /* 0x040fe200078e006c */
[----:B------:R-:W-:Y:S01]  /*1fa0*/  @P2 IADD3 R80, PT, PT, R80, 0x20, RZ ;  /* 0x0000002050502810 */ /* 0x000fe20007ffe0ff */
[----:B------:R0:W5:Y:S04]  /*1fb0*/  @P2 LD.E.64 R48, desc[UR6][R106.64] ;  /* 0x000000066a302980 */ /* 0x000168000c101b00 */
[C---:B------:R-:W-:Y:S01]  /*1fc0*/  @P1 IMAD.WIDE.U32 R112, R80.reuse, 0x8, R112 ;  /* 0x0000000850701825 */ /* 0x040fe200078e0070 */
[----:B------:R0:W5:Y:S03]  /*1fd0*/  @P2 LDG.E.64 R12, desc[UR6][R108.64] ;  /* 0x000000066c0c2981 */ /* 0x000166000c1e1b00 */
[C---:B---3--:R-:W-:Y:S01]  /*1fe0*/  @P1 IMAD.WIDE.U32 R114, R80.reuse, 0x8, R114 ;  /* 0x0000000850721825 */ /* 0x048fe200078e0072 */
[----:B------:R3:W5:Y:S03]  /*1ff0*/  @P1 LDG.E.64 R10, desc[UR6][R112.64] ;  /* 0x00000006700a1981 */ /* 0x000766000c1e1b00 */
[C---:B------:R-:W-:Y:S01]  /*2000*/  @P1 IMAD.WIDE.U32 R116, R80.reuse, 0x8, R116 ;  /* 0x0000000850741825 */ /* 0x040fe200078e0074 */
[----:B------:R-:W-:Y:S01]  /*2010*/  @P1 IADD3 R80, PT, PT, R80, 0x20, RZ ;  /* 0x0000002050501810 */ /* 0x000fe20007ffe0ff */
[----:B------:R3:W5:Y:S04]  /*2020*/  @P1 LD.E.64 R44, desc[UR6][R114.64] ;  /* 0x00000006722c1980 */ /* 0x000768000c101b00 */
[C---:B----4-:R-:W-:Y:S01]  /*2030*/  @P6 IMAD.WIDE.U32 R118, R80.reuse, 0x8, R88 ;  /* 0x0000000850766825 */ /* 0x050fe200078e0058 */
[----:B------:R3:W5:Y:S03]  /*2040*/  @P1 LDG.E.64 R8, desc[UR6][R116.64] ;  /* 0x0000000674081981 */ /* 0x000766000c1e1b00 */
[C---:B--2---:R-:W-:Y:S01]  /*2050*/  @P6 IMAD.WIDE.U32 R120, R80.reuse, 0x8, R120 ;  /* 0x0000000850786825 */ /* 0x044fe200078e0078 */
[----:B------:R3:W5:Y:S03]  /*2060*/  @P6 LDG.E.64 R6, desc[UR6][R118.64] ;  /* 0x0000000676066981 */ /* 0x000766000c1e1b00 */
[C---:B------:R-:W-:Y:S01]  /*2070*/  @P6 IMAD.WIDE.U32 R122, R80.reuse, 0x8, R122 ;  /* 0x00000008507a6825 */ /* 0x040fe200078e007a */
[----:B------:R-:W-:Y:S01]  /*2080*/  @P6 IADD3 R80, PT, PT, R80, 0x20, RZ ;  /* 0x0000002050506810 */ /* 0x000fe20007ffe0ff */
[----:B------:R3:W5:Y:S04]  /*2090*/  @P6 LD.E.64 R46, desc[UR6][R120.64] ;  /* 0x00000006782e6980 */ /* 0x000768000c101b00 */
[C---:B-1----:R-:W-:Y:S01]  /*20a0*/  @P4 IMAD.WIDE.U32 R88, R80.reuse, 0x8, R128 ;  /* 0x0000000850584825 */ /* 0x042fe200078e0080 */
[----:B------:R3:W5:Y:S03]  /*20b0*/  @P6 LDG.E.64 R4, desc[UR6][R122.64] ;  /* 0x000000067a046981 */ /* 0x000766000c1e1b00 */
[C---:B------:R-:W-:Y:S01]  /*20c0*/  @P4 IMAD.WIDE.U32 R86, R80.reuse, 0x8, R124 ;  /* 0x0000000850564825 */ /* 0x040fe200078e007c */
[----:B------:R3:W5:Y:S03]  /*20d0*/  @P4 LDG.E.64 R84, desc[UR6][R88.64] ;  /* 0x0000000658544981 */ /* 0x000766000c1e1b00 */
[----:B0-----:R-:W-:Y:S01]  /*20e0*/  @P4 IMAD.WIDE.U32 R80, R80, 0x8, R126 ;  /* 0x0000000850504825 */ /* 0x001fe200078e007e */
[----:B------:R3:W5:Y:S04]  /*20f0*/  @P4 LDG.E.64 R82, desc[UR6][R86.64] ;  /* 0x0000000656524981 */ /* 0x000768000c1e1b00 */
[----:B------:R3:W5:Y:S01]  /*2100*/  @P4 LD.E.64 R24, desc[UR6][R80.64] ;  /* 0x0000000650184980 */ /* 0x000762000c101b00 */
[----:B------:R-:W-:-:S02]  /*2110*/  @P5 CS2R R26, SRZ ;  /* 0x00000000001a5805 */ /* 0x000fc4000001ff00 */
[----:B------:R-:W-:Y:S02]  /*2120*/  @P0 CS2R R34, SRZ ;  /* 0x0000000000220805 */ /* 0x000fe4000001ff00 */
[----:B------:R-:W-:Y:S02]  /*2130*/  @P3 CS2R R36, SRZ ;  /* 0x0000000000243805 */ /* 0x000fe4000001ff00 */
[----:B------:R-:W-:Y:S02]  /*2140*/  @P2 CS2R R38, SRZ ;  /* 0x0000000000262805 */ /* 0x000fe4000001ff00 */
[----:B------:R-:W-:Y:S02]  /*2150*/  @P1 CS2R R40, SRZ ;  /* 0x0000000000281805 */ /* 0x000fe4000001ff00 */
[----:B------:R-:W-:Y:S02]  /*2160*/  @P6 CS2R R42, SRZ ;  /* 0x00000000002a6805 */ /* 0x000fe4000001ff00 */
[----:B---3--:R-:W-:-:S07]  /*2170*/  @P4 CS2R R2, SRZ ;  /* 0x0000000000024805 */ /* 0x008fce000001ff00 */
.L_x_22128:
[----:B------:R-:W-:Y:S05]  /*2180*/  BSYNC.RECONVERGENT B0 ;  /* 0x0000000000007941 */ /* 0x000fea0003800200 */
.L_x_22125:
[----:B------:R-:W0:Y:S02]  /*2190*/  LDCU UR4, c[0x0][0x384] ;  /* 0x00007080ff0477ac */ /* 0x000e240008000800 */
[----:B0-----:R-:W-:-:S13]  /*21a0*/  ISETP.GE.AND P0, PT, R63, UR4, PT ;  /* 0x000000043f007c0c */ /* 0x001fda000bf06270 */
[----:B------:R-:W-:Y:S05]  /*21b0*/  @P0 EXIT ;  /* 0x000000000000094d */ /* 0x000fea0003800000 */
[----:B-----5:R-:W-:Y:S01]  /*21c0*/  MOV R145, R4 ;  /* 0x0000000400917202 */ /* 0x020fe20000000f00 */
[----:B------:R-:W0:Y:S01]  /*21d0*/  LDCU.64 UR4, c[0x0][0x3a0] ;  /* 0x00007400ff0477ac */ /* 0x000e220008000a00 */
[----:B------:R-:W-:Y:S02]  /*21e0*/  SHF.R.U64 R146, R4, 0x10, R5 ;  /* 0x0000001004927819 */ /* 0x000fe40000001205 */
[----:B------:R-:W-:Y:S01]  /*21f0*/  MOV R147, R82 ;  /* 0x0000005200937202 */ /* 0x000fe20000000f00 */
[----:B------:R-:W0:Y:S01]  /*2200*/  LDCU.64 UR8, c[0x0][0x398] ;  /* 0x00007300ff0877ac */ /* 0x000e220008000a00 */
[----:B------:R-:W-:Y:S02]  /*2210*/  MOV R4, R83 ;  /* 0x0000005300047202 */ /* 0x000fe40000000f00 */
[----:B------:R-:W-:Y:S01]  /*2220*/  MOV R122, R70 ;  /* 0x00000046007a7202 */ /* 0x000fe20000000f00 */
[----:B------:R-:W1:Y:S01]  /*2230*/  LDCU UR12, c[0x0][0x388] ;  /* 0x00007100ff0c77ac */ /* 0x000e620008000800 */
[----:B------:R-:W-:-:S02]  /*2240*/  PRMT R147, R147, 0x5410, R4 ;  /* 0x0000541093937816 */ /* 0x000fc40000000004 */
[----:B------:R-:W-:Y:S01]  /*2250*/  SHF.R.U64 R121, R70, 0x10, R71 ;  /* 0x0000001046797819 */ /* 0x000fe20000001247 */
[----:B------:R-:W2:Y:S01]  /*2260*/  LDCU.U8 UR10, c[0x0][0x410] ;  /* 0x00008200ff0a77ac */ /* 0x000ea20008000000 */
[----:B------:R-:W-:Y:S02]  /*2270*/  SHF.R.U64 R151, R54, 0x10, R55 ;  /* 0x0000001036977819 */ /* 0x000fe40000001237 */
[----:B------:R-:W-:Y:S01]  /*2280*/  SHF.R.U64 R4, R26, 0x10, R27 ;  /* 0x000000101a047819 */ /* 0x000fe2000000121b */
[----:B------:R-:W3:Y:S01]  /*2290*/  LDCU UR11, c[0x0][0x448] ;  /* 0x00008900ff0b77ac */ /* 0x000ee20008000800 */
[----:B------:R-:W-:Y:S02]  /*22a0*/  MOV R70, R69 ;  /* 0x0000004500467202 */ /* 0x000fe40000000f00 */
[--C-:B------:R-:W-:Y:S01]  /*22b0*/  SHF.R.U64 R119, R68, 0x10, R69.reuse ;  /* 0x0000001044777819 */ /* 0x100fe20000001245 */
[----:B------:R-:W4:Y:S01]  /*22c0*/  LDCU.64 UR14, c[0x0][0x398] ;  /* 0x00007300ff0e77ac */ /* 0x000f220008000a00 */
[----:B------:R-:W-:-:S02]  /*22d0*/  SHF.R.U32.HI R86, RZ, 0x10, R69 ;  /* 0x00000010ff567819 */ /* 0x000fc40000011645 */
[----:B------:R-:W-:Y:S01]  /*22e0*/  MOV R116, R74 ;  /* 0x0000004a00747202 */ /* 0x000fe20000000f00 */
[----:B0-----:R-:W-:Y:S01]  /*22f0*/  ULOP3.LUT UP0, URZ, UR4, UR8, URZ, 0xfc, !UPT ;  /* 0x0000000804ff7292 */ /* 0x001fe2000f80fcff */
[----:B------:R-:W-:Y:S01]  /*2300*/  SHF.R.U64 R115, R74, 0x10, R75 ;  /* 0x000000104a737819 */ /* 0x000fe2000000124b */
[----:B------:R-:W0:Y:S01]  /*2310*/  LDCU.64 UR16, c[0x0][0x3a0] ;  /* 0x00007400ff1077ac */ /* 0x000e220008000a00 */
[----:B------:R-:W-:Y:S02]  /*2320*/  MOV R80, R71 ;  /* 0x0000004700507202 */ /* 0x000fe40000000f00 */
[----:B------:R-:W-:Y:S01]  /*2330*/  SHF.R.U32.HI R81, RZ, 0x10, R71 ;  /* 0x00000010ff517819 */ /* 0x000fe20000011647 */
[----:B------:R-:W-:Y:S01]  /*2340*/  ULOP3.LUT UP0, URZ, UR5, UR9, URZ, 0xfc, UP0 ;  /* 0x0000000905ff7292 */ /* 0x000fe2000800fcff */
[----:B------:R-:W-:Y:S02]  /*2350*/  MOV R69, R75 ;  /* 0x0000004b00457202 */ /* 0x000fe40000000f00 */
[----:B------:R-:W-:-:S02]  /*2360*/  SHF.R.U32.HI R74, RZ, 0x10, R75 ;  /* 0x00000010ff4a7819 */ /* 0x000fc4000001164b */
[----:B------:R-:W-:Y:S02]  /*2370*/  MOV R71, R77 ;  /* 0x0000004d00477202 */ /* 0x000fe40000000f00 */
[--C-:B------:R-:W-:Y:S02]  /*2380*/  SHF.R.U64 R113, R76, 0x10, R77.reuse ;  /* 0x000000104c717819 */ /* 0x100fe4000000124d */
[----:B------:R-:W-:Y:S02]  /*2390*/  SHF.R.U32.HI R75, RZ, 0x10, R77 ;  /* 0x00000010ff4b7819 */ /* 0x000fe4000001164d */
[----:B------:R-:W-:Y:S02]  /*23a0*/  MOV R143, R6 ;  /* 0x00000006008f7202 */ /* 0x000fe40000000f00 */
[----:B------:R-:W-:Y:S02]  /*23b0*/  SHF.R.U64 R144, R6, 0x10, R7 ;  /* 0x0000001006907819 */ /* 0x000fe40000001207 */
[----:B------:R-:W-:-:S02]  /*23c0*/  MOV R6, R5 ;  /* 0x0000000500067202 */ /* 0x000fc40000000f00 */
[----:B------:R-:W-:Y:S02]  /*23d0*/  SHF.R.U32.HI R77, RZ, 0x10, R5 ;  /* 0x00000010ff4d7819 */ /* 0x000fe40000011605 */
[----:B------:R-:W-:Y:S02]  /*23e0*/  PRMT R151, R151, 0x5410, R4 ;  /* 0x0000541097977816 */ /* 0x000fe40000000004 */
[----:B------:R-:W-:Y:S02]  /*23f0*/  MOV R149, R84 ;  /* 0x0000005400957202 */ /* 0x000fe40000000f00 */
[----:B------:R-:W-:Y:S02]  /*2400*/  MOV R5, R85 ;  /* 0x0000005500057202 */ /* 0x000fe40000000f00 */
[----:B------:R-:W-:Y:S02]  /*2410*/  SHF.R.U64 R153, R60, 0x10, R61 ;  /* 0x000000103c997819 */ /* 0x000fe4000000123d */
[----:B------:R-:W-:-:S02]  /*2420*/  SHF.R.U64 R4, R28, 0x10, R29 ;  /* 0x000000101c047819 */ /* 0x000fc4000000121d */
[----:B------:R-:W-:Y:S02]  /*2430*/  PRMT R149, R149, 0x5410, R5 ;  /* 0x0000541095957816 */ /* 0x000fe40000000005 */
[----:B------:R-:W-:Y:S02]  /*2440*/  PRMT R153, R153, 0x5410, R4 ;  /* 0x0000541099997816 */ /* 0x000fe40000000004 */
[----:B------:R-:W-:Y:S02]  /*2450*/  SHF.R.U32.HI R152, RZ, 0x10, R55 ;  /* 0x00000010ff987819 */ /* 0x000fe40000011637 */
[----:B------:R-:W-:Y:S02]  /*2460*/  SHF.R.U32.HI R5, RZ, 0x10, R27 ;  /* 0x00000010ff057819 */ /* 0x000fe4000001161b */
        /* <DEDUP_REMOVED lines=36> */
[----:B------:R-:W-:Y:S02]  /*26b0*/  SHF.R.U32.HI R166, RZ, 0x10, R45 ;  /* 0x00000010ffa67819 */ /* 0x000fe4000001162d */
[----:B------:R-:W-:-:S02]  /*26c0*/  SHF.R.U32.HI R4, RZ, 0x10, R41 ;  /* 0x00000010ff047819 */ /* 0x000fc40000011629 */
[----:B------:R-:W-:Y:S02]  /*26d0*/  PRMT R164, R164, 0x5410, R5 ;  /* 0x00005410a4a47816 */ /* 0x000fe40000000005 */
[----:B------:R-:W-:Y:S02]  /*26e0*/  PRMT R166, R166, 0x5410, R4 ;  /* 0x00005410a6a67816 */ /* 0x000fe40000000004 */
[----:B------:R-:W-:Y:S02]  /*26f0*/  SHF.R.U64 R167, R46, 0x10, R47 ;  /* 0x000000102ea77819 */ /* 0x000fe4000000122f */
[----:B------:R-:W-:Y:S02]  /*2700*/  SHF.R.U64 R5, R42, 0x10, R43 ;  /* 0x000000102a057819 */ /* 0x000fe4000000122b */
[----:B------:R-:W-:Y:S02]  /*2710*/  SHF.R.U32.HI R168, RZ, 0x10, R47 ;  /* 0x00000010ffa87819 */ /* 0x000fe4000001162f */
[----:B------:R-:W-:-:S02]  /*2720*/  SHF.R.U32.HI R4, RZ, 0x10, R43 ;  /* 0x00000010ff047819 */ /* 0x000fc4000001162b */
[----:B------:R-:W-:Y:S02]  /*2730*/  MOV R120, R68 ;  /* 0x0000004400787202 */ /* 0x000fe40000000f00 */
[----:B------:R-:W-:Y:S02]  /*2740*/  MOV R118, R72 ;  /* 0x0000004800767202 */ /* 0x000fe40000000f00 */
[----:B------:R-:W-:Y:S02]  /*2750*/  MOV R68, R73 ;  /* 0x0000004900447202 */ /* 0x000fe40000000f00 */
[--C-:B------:R-:W-:Y:S02]  /*2760*/  SHF.R.U64 R117, R72, 0x10, R73.reuse ;  /* 0x0000001048757819 */ /* 0x100fe40000001249 */
[----:B------:R-:W-:Y:S02]  /*2770*/  SHF.R.U32.HI R87, RZ, 0x10, R73 ;  /* 0x00000010ff577819 */ /* 0x000fe40000011649 */
[----:B------:R-:W-:-:S02]  /*2780*/  MOV R114, R76 ;  /* 0x0000004c00727202 */ /* 0x000fc40000000f00 */
[----:B------:R-:W-:Y:S02]  /*2790*/  MOV R110, R66 ;  /* 0x00000042006e7202 */ /* 0x000fe40000000f00 */
[----:B------:R-:W-:Y:S02]  /*27a0*/  SHF.R.U64 R109, R66, 0x10, R67 ;  /* 0x00000010426d7819 */ /* 0x000fe40000001243 */
[----:B------:R-:W-:Y:S02]  /*27b0*/  MOV R108, R64 ;  /* 0x00000040006c7202 */ /* 0x000fe40000000f00 */
[----:B------:R-:W-:Y:S02]  /*27c0*/  SHF.R.U64 R107, R64, 0x10, R65 ;  /* 0x00000010406b7819 */ /* 0x000fe40000001241 */
[----:B------:R-:W-:Y:S02]  /*27d0*/  MOV R106, R22 ;  /* 0x00000016006a7202 */ /* 0x000fe40000000f00 */
[----:B------:R-:W-:-:S02]  /*27e0*/  SHF.R.U64 R105, R22, 0x10, R23 ;  /* 0x0000001016697819 */ /* 0x000fc40000001217 */
        /* <DEDUP_REMOVED lines=15> */
[----:B------:R-:W-:Y:S02]  /*28e0*/  MOV R72, R79 ;  /* 0x0000004f00487202 */ /* 0x000fe40000000f00 */
[--C-:B------:R-:W-:Y:S02]  /*28f0*/  SHF.R.U64 R111, R78, 0x10, R79.reuse ;  /* 0x000000104e6f7819 */ /* 0x100fe4000000124f */
[----:B------:R-:W-:-:S02]  /*2900*/  SHF.R.U32.HI R76, RZ, 0x10, R79 ;  /* 0x00000010ff4c7819 */ /* 0x000fc4000001164f */
        /* <DEDUP_REMOVED lines=11> */
[----:B------:R-:W-:-:S02]  /*29c0*/  PRMT R167, R167, 0x5410, R5 ;  /* 0x00005410a7a77816 */ /* 0x000fc40000000005 */
[----:B------:R-:W-:Y:S02]  /*29d0*/  PRMT R168, R168, 0x5410, R4 ;  /* 0x00005410a8a87816 */ /* 0x000fe40000000004 */
[----:B------:R-:W-:Y:S02]  /*29e0*/  SHF.R.U32.HI R67, RZ, 0x10, R67 ;  /* 0x00000010ff437819 */ /* 0x000fe40000011643 */
[----:B------:R-:W-:Y:S02]  /*29f0*/  SHF.R.U32.HI R65, RZ, 0x10, R65 ;  /* 0x00000010ff417819 */ /* 0x000fe40000011641 */
[----:B------:R-:W-:Y:S02]  /*2a00*/  SHF.R.U32.HI R23, RZ, 0x10, R23 ;  /* 0x00000010ff177819 */ /* 0x000fe40000011617 */
[----:B------:R-:W-:Y:S02]  /*2a10*/  SHF.R.U32.HI R21, RZ, 0x10, R21 ;  /* 0x00000010ff157819 */ /* 0x000fe40000011615 */
[----:B------:R-:W-:-:S02]  /*2a20*/  SHF.R.U32.HI R19, RZ, 0x10, R19 ;  /* 0x00000010ff137819 */ /* 0x000fc40000011613 */
[----:B------:R-:W-:Y:S02]  /*2a30*/  SHF.R.U32.HI R17, RZ, 0x10, R17 ;  /* 0x00000010ff117819 */ /* 0x000fe40000011611 */
[----:B------:R-:W-:Y:S02]  /*2a40*/  SHF.R.U32.HI R15, RZ, 0x10, R15 ;  /* 0x00000010ff0f7819 */ /* 0x000fe4000001160f */
[----:B------:R-:W-:Y:S02]  /*2a50*/  SHF.R.U32.HI R13, RZ, 0x10, R13 ;  /* 0x00000010ff0d7819 */ /* 0x000fe4000001160d */
[----:B------:R-:W-:Y:S02]  /*2a60*/  SHF.R.U32.HI R11, RZ, 0x10, R11 ;  /* 0x00000010ff0b7819 */ /* 0x000fe4000001160b */
[----:B------:R-:W-:Y:S02]  /*2a70*/  SHF.R.U32.HI R9, RZ, 0x10, R9 ;  /* 0x00000010ff097819 */ /* 0x000fe40000011609 */
[----:B------:R-:W-:-:S02]  /*2a80*/  SHF.R.U32.HI R7, RZ, 0x10, R7 ;  /* 0x00000010ff077819 */ /* 0x000fc40000011607 */
[--C-:B------:R-:W-:Y:S02]  /*2a90*/  SHF.R.U64 R148, R82, 0x10, R83.reuse ;  /* 0x0000001052947819 */ /* 0x100fe40000001253 */
[----:B------:R-:W-:Y:S02]  /*2aa0*/  SHF.R.U32.HI R78, RZ, 0x10, R83 ;  /* 0x00000010ff4e7819 */ /* 0x000fe40000011653 */
[--C-:B------:R-:W-:Y:S02]  /*2ab0*/  SHF.R.U64 R150, R84, 0x10, R85.reuse ;  /* 0x0000001054967819 */ /* 0x100fe40000001255 */
[----:B------:R-:W-:Y:S02]  /*2ac0*/  SHF.R.U32.HI R79, RZ, 0x10, R85 ;  /* 0x00000010ff4f7819 */ /* 0x000fe40000011655 */
[----:B------:R-:W-:Y:S02]  /*2ad0*/  SHF.R.U64 R169, R24, 0x10, R25 ;  /* 0x0000001018a97819 */ /* 0x000fe40000001219 */
[----:B------:R-:W-:-:S02]  /*2ae0*/  SHF.R.U64 R4, R2, 0x10, R3 ;  /* 0x0000001002047819 */ /* 0x000fc40000001203 */
[----:B------:R-:W-:Y:S02]  /*2af0*/  SHF.R.U32.HI R170, RZ, 0x10, R25 ;  /* 0x00000010ffaa7819 */ /* 0x000fe40000011619 */
[----:B------:R-:W-:Y:S02]  /*2b00*/  SHF.R.U32.HI R5, RZ, 0x10, R3 ;  /* 0x00000010ff057819 */ /* 0x000fe40000011603 */
        /* <DEDUP_REMOVED lines=39> */
[----:B01234-:R-:W-:-:S07]  /*2d80*/  PRMT R170, R170, 0x5410, R5 ;  /* 0x00005410aaaa7816 */ /* 0x01ffce0000000005 */
.L_x_22192:
        /* <DEDUP_REMOVED lines=22> */
[----:B-----5:R-:W-:Y:S01]  /*2ef0*/  FADD.FTZ R5, R16, R12 ;  /* 0x0000000c10057221 */ /* 0x020fe20000010000 */
[----:B------:R-:W-:Y:S01]  /*2f00*/  FADD.FTZ R4, R17, R13 ;  /* 0x0000000d11047221 */ /* 0x000fe20000010000 */
[----:B------:R-:W-:Y:S01]  /*2f10*/  FADD.FTZ R7, R18, R14 ;  /* 0x0000000e12077221 */ /* 0x000fe20000010000 */
[----:B------:R-:W-:Y:S01]  /*2f20*/  FADD.FTZ R6, R19, R15 ;  /* 0x0000000f13067221 */ /* 0x000fe20000010000 */
[----:B------:R-:W-:Y:S01]  /*2f30*/  FADD.FTZ R64, R8, R5 ;  /* 0x0000000508407221 */ /* 0x000fe20000010000 */
[----:B------:R-:W-:Y:S01]  /*2f40*/  FADD.FTZ R65, R9, R4 ;  /* 0x0000000409417221 */ /* 0x000fe20000010000 */
[----:B------:R-:W-:Y:S01]  /*2f50*/  FADD.FTZ R66, R10, R7 ;  /* 0x000000070a427221 */ /* 0x000fe20000010000 */
[----:B------:R-:W-:Y:S02]  /*2f60*/  FADD.FTZ R67, R11, R6 ;  /* 0x000000060b437221 */ /* 0x000fe40000010000 */
[----:B------:R-:W-:Y:S02]  /*2f70*/  MOV R4, R64 ;  /* 0x0000004000047202 */ /* 0x000fe40000000f00 */
[----:B------:R-:W-:-:S02]  /*2f80*/  MOV R5, R65 ;  /* 0x0000004100057202 */ /* 0x000fc40000000f00 */
[----:B------:R-:W-:Y:S02]  /*2f90*/  MOV R6, R66 ;  /* 0x0000004200067202 */ /* 0x000fe40000000f00 */
[----:B------:R-:W-:Y:S01]  /*2fa0*/  MOV R7, R67 ;  /* 0x0000004300077202 */ /* 0x000fe20000000f00 */
[----:B------:R-:W-:Y:S06]  /*2fb0*/  BRA `(.L_x_22134) ;  /* 0x0000000000547947 */ /* 0x000fec0003800000 */
.L_x_22133:
[----:B-----5:R-:W-:Y:S01]  /*2fc0*/  FADD.FTZ R64, R16, R12 ;  /* 0x0000000c10407221 */ /* 0x020fe20000010000 */
[----:B------:R-:W-:Y:S01]  /*2fd0*/  FADD.FTZ R65, R17, R13 ;  /* 0x0000000d11417221 */ /* 0x000fe20000010000 */
[----:B------:R-:W-:Y:S01]  /*2fe0*/  FADD.FTZ R66, R18, R14 ;  /* 0x0000000e12427221 */ /* 0x000fe20000010000 */
[----:B------:R-:W-:Y:S02]  /*2ff0*/  FADD.FTZ R67, R19, R15 ;  /* 0x0000000f13437221 */ /* 0x000fe40000010000 */
[----:B------:R-:W-:Y:S02]  /*3000*/  MOV R4, R64 ;  /* 0x0000004000047202 */ /* 0x000fe40000000f00 */
[----:B------:R-:W-:Y:S02]  /*3010*/  MOV R5, R65 ;  /* 0x0000004100057202 */ /* 0x000fe40000000f00 */
[----:B------:R-:W-:Y:S02]  /*3020*/  MOV R6, R66 ;  /* 0x0000004200067202 */ /* 0x000fe40000000f00 */
[----:B------:R-:W-:Y:S01]  /*3030*/  MOV R7, R67 ;  /* 0x0000004300077202 */ /* 0x000fe20000000f00 */
[----:B------:R-:W-:Y:S06]  /*3040*/  BRA `(.L_x_22134) ;  /* 0x0000000000307947 */ /* 0x000fec0003800000 */
.L_x_22132:
[----:B-----5:R-:W-:Y:S01]  /*3050*/  @P1 FADD.FTZ R4, R16, R8 ;  /* 0x0000000810041221 */ /* 0x020fe20000010000 */
[----:B------:R-:W-:Y:S01]  /*3060*/  @P1 FADD.FTZ R5, R17, R9 ;  /* 0x0000000911051221 */ /* 0x000fe20000010000 */
[----:B------:R-:W-:Y:S01]  /*3070*/  @P1 FADD.FTZ R6, R18, R10 ;  /* 0x0000000a12061221 */ /* 0x000fe20000010000 */
[----:B------:R-:W-:Y:S02]  /*3080*/  @P1 FADD.FTZ R7, R19, R11 ;  /* 0x0000000b13071221 */ /* 0x000fe40000010000 */
[----:B------:R-:W-:Y:S02]  /*3090*/  @P1 MOV R64, R4 ;  /* 0x0000000400401202 */ /* 0x000fe40000000f00 */
[----:B------:R-:W-:Y:S02]  /*30a0*/  @P1 MOV R65, R5 ;  /* 0x0000000500411202 */ /* 0x000fe40000000f00 */
[----:B------:R-:W-:Y:S02]  /*30b0*/  @P1 MOV R66, R6 ;  /* 0x0000000600421202 */ /* 0x000fe40000000f00 */
[----:B------:R-:W-:-:S02]  /*30c0*/  @P1 MOV R67, R7 ;  /* 0x0000000700431202 */ /* 0x000fc40000000f00 */
[----:B------:R-:W-:Y:S02]  /*30d0*/  @!P1 MOV R64, R16 ;  /* 0x0000001000409202 */ /* 0x000fe40000000f00 */
[----:B------:R-:W-:Y:S02]  /*30e0*/  @!P1 MOV R65, R17 ;  /* 0x0000001100419202 */ /* 0x000fe40000000f00 */
[----:B------:R-:W-:Y:S02]  /*30f0*/  @!P1 MOV R66, R18 ;  /* 0x0000001200429202 */ /* 0x000fe40000000f00 */
[----:B------:R-:W-:-:S07]  /*3100*/  @!P1 MOV R67, R19 ;  /* 0x0000001300439202 */ /* 0x000fce0000000f00 */
.L_x_22134:
[----:B------:R-:W1:Y:S01]  /*3110*/  @UP0 LDCU.64 UR4, c[0x0][0x3a8] ;  /* 0x00007500ff0407ac */ /* 0x000e620008000a00 */
[----:B------:R-:W-:Y:S01]  /*3120*/  PLOP3.LUT P0, PT, PT, PT, UP0, 0x80, 0x8 ;  /* 0x000000000008781c */ /* 0x000fe20003f0f008 */
[----:B------:R-:W-:Y:S01]  /*3130*/  HFMA2 R17, -RZ, RZ, 0, 9.5367431640625e-07 ;  /* 0x00000010ff117431 */ /* 0x000fe200000001ff */
[----:B------:R-:W-:Y:S02]  /*3140*/  PLOP3.LUT P1, PT, PT, PT, UP0, 0x80, 0x8 ;  /* 0x000000000008781c */ /* 0x000fe40003f2f008 */
[----:B------:R-:W-:-:S09]  /*3150*/  IADD3 R129, PT, PT, R126, 0x20, RZ ;  /* 0x000000207e817810 */ /* 0x000fd20007ffe0ff */
[----:B-1----:R-:W-:-:S05]  /*3160*/  @P0 IMAD.WIDE.U32 R16, R126, R17, UR4 ;  /* 0x000000047e100e25 */ /* 0x002fca000f8e0011 */
[----:B------:R1:W-:Y:S02]  /*3170*/  @P1 STG.E.128 desc[UR6][R16.64], R4 ;  /* 0x0000000410001986 */ /* 0x0003e4000c101d06 */
.L_x_22131:
[----:B------:R-:W-:Y:S05]  /*3180*/  BSYNC.RECONVERGENT B0 ;  /* 0x0000000000007941 */ /* 0x000fea0003800200 */
.L_x_22130:
[----:B------:R-:W-:Y:S01]  /*3190*/  ISETP.GE.U32.AND P0, PT, R0, 0x40, PT ;  /* 0x000000400000780c */ /* 0x000fe20003f06070 */
[----:B------:R-:W-:Y:S03]  /*31a0*/  BSSY.RECONVERGENT B0, `(.L_x_22135) ;  /* 0x0000040000007945 */ /* 0x000fe60003800200 */
[----:B-1----:R-:W-:-:S09]  /*31b0*/  P2R R16, PR, RZ, 0x1 ;  /* 0x00000001ff107803 */ /* 0x002fd20000000000 */
        /* <DEDUP_REMOVED lines=13> */
[----:B------:R0:W5:Y:S01]  /*3290*/  @P1 LDG.E.128 R8, desc[UR6][R22.64] ;  /* 0x0000000616081981 */ /* 0x000162000c1e1d00 */
[----:B------:R-:W-:-:S04]  /*32a0*/  UISETP.NE.U32.AND UP1, UPT, UR14, URZ, UPT ;  /* 0x000000ff0e00728c */ /* 0x000fc8000bf25070 */
[----:B------:R-:W-:-:S09]  /*32b0*/  UISETP.NE.AND.EX UP1, UPT, UR15, URZ, UPT, UP1 ;  /* 0x000000ff0f00728c */ /* 0x000fd2000bf25310 */
[----:B0-----:R-:W-:Y:S05]  /*32c0*/  BRA.U UP1, `(.L_x_22137) ;  /* 0x00000001013c7547 */ /* 0x001fea000b800000 */
[----:B------:R-:W-:-:S04]  /*32d0*/  ISETP.NE.U32.AND P0, PT, RZ, UR16, PT ;  /* 0x00000010ff007c0c */ /* 0x000fc8000bf05070 */
[----:B------:R-:W-:-:S13]  /*32e0*/  ISETP.NE.AND.EX P0, PT, RZ, UR17, PT, P0 ;  /* 0x00000011ff007c0c */ /* 0x000fda000bf05300 */
[----:B-----5:R-:W-:Y:S01]  /*32f0*/  @!P0 MOV R68, R16 ;  /* 0x0000001000448202 */ /* 0x020fe20000000f00 */
[----:B------:R-:W-:Y:S01]  /*3300*/  @P0 FADD.FTZ R68, R8, R16 ;  /* 0x0000001008440221 */ /* 0x000fe20000010000 */
[----:B------:R-:W-:Y:S01]  /*3310*/  @!P0 MOV R69, R17 ;  /* 0x0000001100458202 */ /* 0x000fe20000000f00 */
[----:B------:R-:W-:Y:S01]  /*3320*/  @P0 FADD.FTZ R69, R9, R17 ;  /* 0x0000001109450221 */ /* 0x000fe20000010000 */
[----:B------:R-:W-:Y:S01]  /*3330*/  @!P0 MOV R70, R18 ;  /* 0x0000001200468202 */ /* 0x000fe20000000f00 */
[----:B------:R-:W-:Y:S01]  /*3340*/  @P0 FADD.FTZ R70, R10, R18 ;  /* 0x000000120a460221 */ /* 0x000fe20000010000 */
[----:B------:R-:W-:Y:S01]  /*3350*/  @!P0 MOV R71, R19 ;  /* 0x0000001300478202 */ /* 0x000fe20000000f00 */
[----:B------:R-:W-:Y:S01]  /*3360*/  @P0 FADD.FTZ R71, R11, R19 ;  /* 0x000000130b470221 */ /* 0x000fe20000010000 */
[----:B------:R-:W-:Y:S02]  /*3370*/  @P0 MOV R4, R68 ;  /* 0x0000004400040202 */ /* 0x000fe40000000f00 */
[----:B------:R-:W-:-:S02]  /*3380*/  @P0 MOV R5, R69 ;  /* 0x0000004500050202 */ /* 0x000fc40000000f00 */
[----:B------:R-:W-:Y:S02]  /*3390*/  @P0 MOV R6, R70 ;  /* 0x0000004600060202 */ /* 0x000fe40000000f00 */
[----:B------:R-:W-:Y:S01]  /*33a0*/  @P0 MOV R7, R71 ;  /* 0x0000004700070202 */ /* 0x000fe20000000f00 */
[----:B------:R-:W-:Y:S06]  /*33b0*/  BRA `(.L_x_22138) ;  /* 0x00000000005c7947 */ /* 0x000fec0003800000 */
.L_x_22137:
[----:B------:R-:W-:-:S04]  /*33c0*/  ISETP.NE.U32.AND P0, PT, RZ, UR16, PT ;  /* 0x00000010ff007c0c */ /* 0x000fc8000bf05070 */
[----:B------:R-:W-:-:S13]  /*33d0*/  ISETP.NE.AND.EX P0, PT, RZ, UR17, PT, P0 ;  /* 0x00000011ff007c0c */ /* 0x000fda000bf05300 */
[----:B-----5:R-:W-:Y:S01]  /*33e0*/  @!P0 FADD.FTZ R68, R12, R16 ;  /* 0x000000100c448221 */ /* 0x020fe20000010000 */
[----:B------:R-:W-:Y:S01]  /*33f0*/  @!P0 FADD.FTZ R69, R13, R17 ;  /* 0x000000110d458221 */ /* 0x000fe20000010000 */
[----:B------:R-:W-:Y:S01]  /*3400*/  @!P0 FADD.FTZ R70, R14, R18 ;  /* 0x000000120e468221 */ /* 0x000fe20000010000 */
[----:B------:R-:W-:Y:S02]  /*3410*/  @!P0 FADD.FTZ R71, R15, R19 ;  /* 0x000000130f478221 */ /* 0x000fe40000010000 */
[----:B------:R-:W-:Y:S02]  /*3420*/  @!P0 MOV R4, R68 ;  /* 0x0000004400048202 */ /* 0x000fe40000000f00 */
[----:B------:R-:W-:Y:S02]  /*3430*/  @!P0 MOV R5, R69 ;  /* 0x0000004500058202 */ /* 0x000fe40000000f00 */
[----:B------:R-:W-:Y:S02]  /*3440*/  @!P0 MOV R6, R70 ;  /* 0x0000004600068202 */ /* 0x000fe40000000f00 */
[----:B------:R-:W-:Y:S01]  /*3450*/  @!P0 MOV R7, R71 ;  /* 0x0000004700078202 */ /* 0x000fe20000000f00 */
[----:B------:R-:W-:Y:S06]  /*3460*/  @!P0 BRA `(.L_x_22138) ;  /* 0x0000000000308947 */ /* 0x000fec0003800000 */
[----:B------:R-:W-:Y:S01]  /*3470*/  FADD.FTZ R5, R12, R16 ;  /* 0x000000100c057221 */ /* 0x000fe20000010000 */
        /* <DEDUP_REMOVED lines=10> */
[----:B------:R-:W-:-:S07]  /*3520*/  MOV R7, R71 ;  /* 0x0000004700077202 */ /* 0x000fce0000000f00 */
.L_x_22138:
[----:B------:R-:W0:Y:S01]  /*3530*/  @UP0 LDCU.64 UR4, c[0x0][0x3a8] ;  /* 0x00007500ff0407ac */ /* 0x000e220008000a00 */
[----:B------:R-:W-:Y:S01]  /*3540*/  PLOP3.LUT P0, PT, PT, PT, UP0, 0x80, 0x8 ;  /* 0x000000000008781c */ /* 0x000fe20003f0f008 */
[----:B------:R-:W-:Y:S01]  /*3550*/  HFMA2 R16, -RZ, RZ, 0, 9.5367431640625e-07 ;  /* 0x00000010ff107431 */ /* 0x000fe200000001ff */
[----:B------:R-:W-:-:S11]  /*3560*/  PLOP3.LUT P1, PT, PT, PT, UP0, 0x80, 0x8 ;  /* 0x000000000008781c */ /* 0x000fd60003f2f008 */
[C---:B0-----:R-:W-:Y:S01]  /*3570*/  @P0 IMAD.WIDE.U32 R16, R129.reuse, R16, UR4 ;  /* 0x0000000481100e25 */ /* 0x041fe2000f8e0010 */
[----:B------:R-:W-:-:S04]  /*3580*/  IADD3 R129, PT, PT, R129, 0x20, RZ ;  /* 0x0000002081817810 */ /* 0x000fc80007ffe0ff */
[----:B------:R1:W-:Y:S03]  /*3590*/  @P1 STG.E.128 desc[UR6][R16.64], R4 ;  /* 0x0000000410001986 */ /* 0x0003e6000c101d06 */
.L_x_22136:
[----:B------:R-:W-:Y:S05]  /*35a0*/  BSYNC.RECONVERGENT B0 ;  /* 0x0000000000007941 */ /* 0x000fea0003800200 */
.L_x_22135:
        /* <DEDUP_REMOVED lines=35> */
.L_x_22141:
        /* <DEDUP_REMOVED lines=23> */
.L_x_22142:
[----:B------:R-:W0:Y:S01]  /*3950*/  @UP0 LDCU.64 UR4, c[0x0][0x3a8] ;  /* 0x00007500ff0407ac */ /* 0x000e220008000a00 */
[----:B------:R-:W-:Y:S01]  /*3960*/  PLOP3.LUT P0, PT, PT, PT, UP0, 0x80, 0x8 ;  /* 0x000000000008781c */ /* 0x000fe20003f0f008 */
[----:B------:R-:W-:Y:S01]  /*3970*/  HFMA2 R16, -RZ, RZ, 0, 9.5367431640625e-07 ;  /* 0x00000010ff107431 */ /* 0x000fe200000001ff */
[----:B------:R-:W-:-:S11]  /*3980*/  PLOP3.LUT P1, PT, PT, PT, UP0, 0x80, 0x8 ;  /* 0x000000000008781c */ /* 0x000fd60003f2f008 */
[C---:B0-----:R-:W-:Y:S01]  /*3990*/  @P0 IMAD.WIDE.U32 R16, R129.reuse, R16, UR4 ;  /* 0x0000000481100e25 */ /* 0x041fe2000f8e0010 */
[----:B------:R-:W-:-:S04]  /*39a0*/  IADD3 R129, PT, PT, R129, 0x20, RZ ;  /* 0x0000002081817810 */ /* 0x000fc80007ffe0ff */
[----:B------:R1:W-:Y:S03]  /*39b0*/  @P1 STG.E.128 desc[UR6][R16.64], R4 ;  /* 0x0000000410001986 */ /* 0x0003e6000c101d06 */
.L_x_22140:
[----:B------:R-:W-:Y:S05]  /*39c0*/  BSYNC.RECONVERGENT B0 ;  /* 0x0000000000007941 */ /* 0x000fea0003800200 */
.L_x_22139:
        /* <DEDUP_REMOVED lines=35> */
.L_x_22145:
        /* <DEDUP_REMOVED lines=23> */
.L_x_22146:
[----:B------:R-:W0:Y:S01]  /*3d70*/  @UP0 LDCU.64 UR4, c[0x0][0x3a8] ;  /* 0x00007500ff0407ac */ /* 0x000e220008000a00 */
[----:B------:R-:W-:Y:S01]  /*3d80*/  PLOP3.LUT P0, PT, PT, PT, UP0, 0x80, 0x8 ;  /* 0x000000000008781c */ /* 0x000fe20003f0f008 */
[----:B------:R-:W-:Y:S01]  /*3d90*/  HFMA2 R16, -RZ, RZ, 0, 9.5367431640625e-07 ;  /* 0x00000010ff107431 */ /* 0x000fe200000001ff */
[----:B------:R-:W-:-:S11]  /*3da0*/  PLOP3.LUT P1, PT, PT, PT, UP0, 0x80, 0x8 ;  /* 0x000000000008781c */ /* 0x000fd60003f2f008 */
[C---:B0-----:R-:W-:Y:S01]  /*3db0*/  @P0 IMAD.WIDE.U32 R16, R129.reuse, R16, UR4 ;  /* 0x0000000481100e25 */ /* 0x041fe2000f8e0010 */
[----:B------:R-:W-:-:S04]  /*3dc0*/  IADD3 R129, PT, PT, R129, 0x20, RZ ;  /* 0x0000002081817810 */ /* 0x000fc80007ffe0ff */
[----:B------:R1:W-:Y:S03]  /*3dd0*/  @P1 STG.E.128 desc[UR6][R16.64], R4 ;  /* 0x0000000410001986 */ /* 0x0003e6000c101d06 */
.L_x_22144:
[----:B------:R-:W-:Y:S05]  /*3de0*/  BSYNC.RECONVERGENT B0 ;  /* 0x0000000000007941 */ /* 0x000fea0003800200 */
.L_x_22143:
        /* <DEDUP_REMOVED lines=35> */
.L_x_22149:
        /* <DEDUP_REMOVED lines=23> */
.L_x_22150:
[----:B------:R-:W0:Y:S01]  /*4190*/  @UP0 LDCU.64 UR4, c[0x0][0x3a8] ;  /* 0x00007500ff0407ac */ /* 0x000e220008000a00 */
[----:B------:R-:W-:Y:S01]  /*41a0*/  PLOP3.LUT P0, PT, PT, PT, UP0, 0x80, 0x8 ;  /* 0x000000000008781c */ /* 0x000fe20003f0f008 */
[----:B------:R-:W-:Y:S01]  /*41b0*/  HFMA2 R16, -RZ, RZ, 0, 9.5367431640625e-07 ;  /* 0x00000010ff107431 */ /* 0x000fe200000001ff */
[----:B------:R-:W-:-:S11]  /*41c0*/  PLOP3.LUT P1, PT, PT, PT, UP0, 0x80, 0x8 ;  /* 0x000000000008781c */ /* 0x000fd60003f2f008 */
[C---:B0-----:R-:W-:Y:S01]  /*41d0*/  @P0 IMAD.WIDE.U32 R16, R129.reuse, R16, UR4 ;  /* 0x0000000481100e25 */ /* 0x041fe2000f8e0010 */
[----:B------:R-:W-:-:S04]  /*41e0*/  IADD3 R129, PT, PT, R129, 0x20, RZ ;  /* 0x0000002081817810 */ /* 0x000fc80007ffe0ff */
[----:B------:R1:W-:Y:S03]  /*41f0*/  @P1 STG.E.128 desc[UR6][R16.64], R4 ;  /* 0x0000000410001986 */ /* 0x0003e6000c101d06 */
.L_x_22148:
[----:B------:R-:W-:Y:S05]  /*4200*/  BSYNC.RECONVERGENT B0 ;  /* 0x0000000000007941 */ /* 0x000fea0003800200 */
.L_x_22147:
        /* <DEDUP_REMOVED lines=35> */
.L_x_22153:
        /* <DEDUP_REMOVED lines=23> */
.L_x_22154:
[----:B------:R-:W0:Y:S01]  /*45b0*/  @UP0 LDCU.64 UR4, c[0x0][0x3a8] ;  /* 0x00007500ff0407ac */ /* 0x000e220008000a00 */
[----:B------:R-:W-:Y:S01]  /*45c0*/  PLOP3.LUT P0, PT, PT, PT, UP0, 0x80, 0x8 ;  /* 0x000000000008781c */ /* 0x000fe20003f0f008 */
[----:B------:R-:W-:Y:S01]  /*45d0*/  HFMA2 R16, -RZ, RZ, 0, 9.5367431640625e-07 ;  /* 0x00000010ff107431 */ /* 0x000fe200000001ff */
[----:B------:R-:W-:-:S11]  /*45e0*/  PLOP3.LUT P1, PT, PT, PT, UP0, 0x80, 0x8 ;  /* 0x000000000008781c */ /* 0x000fd60003f2f008 */
[C---:B0-----:R-:W-:Y:S01]  /*45f0*/  @P0 IMAD.WIDE.U32 R16, R129.reuse, R16, UR4 ;  /* 0x0000000481100e25 */ /* 0x041fe2000f8e0010 */
[----:B------:R-:W-:-:S04]  /*4600*/  IADD3 R129, PT, PT, R129, 0x20, RZ ;  /* 0x0000002081817810 */ /* 0x000fc80007ffe0ff */
[----:B------:R1:W-:Y:S03]  /*4610*/  @P1 STG.E.128 desc[UR6][R16.64], R4 ;  /* 0x0000000410001986 */ /* 0x0003e6000c101d06 */
.L_x_22152:
[----:B------:R-:W-:Y:S05]  /*4620*/  BSYNC.RECONVERGENT B0 ;  /* 0x0000000000007941 */ /* 0x000fea0003800200 */
.L_x_22151:
[----:B------:R-:W-:Y:S01]  /*4630*/  ISETP.GE.U32.AND P0, PT, R0, 0xe0, PT ;  /* 0x000000e00000780c */ /* 0x000fe20003f06070 */
[----:B------:R-:W-:Y:S03]  /*4640*/  BSSY.RECONVERGENT B0, `(.L_x_22155) ;  /* 0x0000040000007945 */ /* 0x000fe60003800200 */
[----:B-1----:R-:W-:-:S09]  /*4650*/  P2R R16, PR, RZ, 0x1 ;  /* 0x00000001ff107803 */ /* 0x002fd20000000000 */
[----:B------:R-:W-:Y:S05]  /*4660*/  @!P0 BRA `(.L_x_22156) ;  /* 0x0000000000f48947 */ /* 0x000fea0003800000 */
[----:B------:R-:W-:Y:S01]  /*4670*/  ISETP.NE.U32.AND P0, PT, RZ, UR14, PT ;  /* 0x0000000eff007c0c */ /* 0x000fe2000bf05070 */
[----:B------:R-:W1:Y:S03]  /*4680*/  LDC.64 R16, c[0x0][0x390] ;  /* 0x0000e400ff107b82 */ /* 0x000e660000000a00 */
[----:B------:R-:W-:-:S13]  /*4690*/  ISETP.NE.AND.EX P0, PT, RZ, UR15, PT, P0 ;  /* 0x0000000fff007c0c */ /* 0x000fda000bf05300 */
[----:B0-----:R-:W0:Y:S02]  /*46a0*/  @P0 LDC.64 R22, c[0x0][0x398] ;  /* 0x0000e600ff160b82 */ /* 0x001e240000000a00 */
[----:B0-----:R-:W-:-:S05]  /*46b0*/  @P0 IMAD.WIDE.U32 R22, R129, 0x10, R22 ;  /* 0x0000001081160825 */ /* 0x001fca00078e0016 */
[----:B------:R0:W5:Y:S01]  /*46c0*/  @P0 LDG.E.128 R12, desc[UR6][R22.64] ;  /* 0x00000006160c0981 */ /* 0x000162000c1e1d00 */
[----:B------:R-:W-:Y:S01]  /*46d0*/  ISETP.NE.U32.AND P0, PT, RZ, UR16, PT ;  /* 0x00000010ff007c0c */ /* 0x000fe2000bf05070 */
[----:B-1----:R-:W-:-:S03]  /*46e0*/  IMAD.WIDE.U32 R16, R129, 0x10, R16 ;  /* 0x0000001081107825 */ /* 0x002fc600078e0010 */
[----:B------:R-:W-:-:S03]  /*46f0*/  ISETP.NE.AND.EX P0, PT, RZ, UR17, PT, P0 ;  /* 0x00000011ff007c0c */ /* 0x000fc6000bf05300 */
[----:B------:R-:W5:Y:S10]  /*4700*/  LDG.E.128 R16, desc[UR6][R16.64] ;  /* 0x0000000610107981 */ /* 0x000f74000c1e1d00 */
[----:B------:R-:W1:Y:S02]  /*4710*/  @P0 LDC.64 R20, c[0x0][0x3a0] ;  /* 0x0000e800ff140b82 */ /* 0x000e640000000a00 */
[----:B-1----:R-:W-:-:S05]  /*4720*/  @P0 IMAD.WIDE.U32 R20, R129, 0x10, R20 ;  /* 0x0000001081140825 */ /* 0x002fca00078e0014 */
        /* <DEDUP_REMOVED lines=19> */
.L_x_22157:
        /* <DEDUP_REMOVED lines=23> */
.L_x_22158:
[----:B------:R-:W0:Y:S01]  /*49d0*/  @UP0 LDCU.64 UR4, c[0x0][0x3a8] ;  /* 0x00007500ff0407ac */ /* 0x000e220008000a00 */
[----:B------:R-:W-:Y:S01]  /*49e0*/  PLOP3.LUT P0, PT, PT, PT, UP0, 0x80, 0x8 ;  /* 0x000000000008781c */ /* 0x000fe20003f0f008 */
[----:B------:R-:W-:-:S12]  /*49f0*/  HFMA2 R16, -RZ, RZ, 0, 9.5367431640625e-07 ;  /* 0x00000010ff107431 */ /* 0x000fd800000001ff */
[C---:B0-----:R-:W-:Y:S01]  /*4a00*/  @P0 IMAD.WIDE.U32 R16, R129.reuse, R16, UR4 ;  /* 0x0000000481100e25 */ /* 0x041fe2000f8e0010 */
[----:B------:R-:W-:Y:S02]  /*4a10*/  PLOP3.LUT P0, PT, PT, PT, UP0, 0x80, 0x8 ;  /* 0x000000000008781c */ /* 0x000fe40003f0f008 */
[----:B------:R-:W-:-:S11]  /*4a20*/  IADD3 R129, PT, PT, R129, 0x20, RZ ;  /* 0x0000002081817810 */ /* 0x000fd60007ffe0ff */
[----:B------:R1:W-:Y:S02]  /*4a30*/  @P0 STG.E.128 desc[UR6][R16.64], R4 ;  /* 0x0000000410000986 */ /* 0x0003e4000c101d06 */
.L_x_22156:
[----:B------:R-:W-:Y:S05]  /*4a40*/  BSYNC.RECONVERGENT B0 ;  /* 0x0000000000007941 */ /* 0x000fea0003800200 */
.L_x_22155:
        /* <DEDUP_REMOVED lines=10> */
[----:B------:R-:W-:-:S04]  /*4af0*/  ISETP.NE.U32.AND P0, PT, RZ, UR16, PT ;  /* 0x00000010ff007c0c */ /* 0x000fc8000bf05070 */
[----:B------:R-:W-:-:S13]  /*4b00*/  ISETP.NE.AND.EX P0, PT, RZ, UR17, PT, P0 ;  /* 0x00000011ff007c0c */ /* 0x000fda000bf05300 */
[----:B------:R-:W2:Y:S01]  /*4b10*/  @P0 LDC.64 R20, c[0x0][0x3a0] ;  /* 0x0000e800ff140b82 */ /* 0x000ea20000000a00 */
[----:B-1----:R-:W-:-:S06]  /*4b20*/  IMAD.WIDE.U32 R16, R129, 0x10, R16 ;  /* 0x0000001081107825 */ /* 0x002fcc00078e0010 */
[----:B------:R-:W5:Y:S01]  /*4b30*/  LDG.E.128 R16, desc[UR6][R16.64] ;  /* 0x0000000610107981 */ /* 0x000f62000c1e1d00 */
        /* <DEDUP_REMOVED lines=20> */
.L_x_22161:
        /* <DEDUP_REMOVED lines=23> */
.L_x_22162:
[----:B------:R-:W0:Y:S01]  /*4df0*/  @UP0 LDCU.64 UR4, c[0x0][0x3a8] ;  /* 0x00007500ff0407ac */ /* 0x000e220008000a00 */
[----:B------:R-:W-:Y:S01]  /*4e00*/  PLOP3.LUT P0, PT, PT, PT, UP0, 0x80, 0x8 ;  /* 0x000000000008781c */ /* 0x000fe20003f0f008 */
[----:B------:R-:W-:-:S12]  /*4e10*/  HFMA2 R16, -RZ, RZ, 0, 9.5367431640625e-07 ;  /* 0x00000010ff107431 */ /* 0x000fd800000001ff */
[C---:B0-----:R-:W-:Y:S01]  /*4e20*/  @P0 IMAD.WIDE.U32 R16, R129.reuse, R16, UR4 ;  /* 0x0000000481100e25 */ /* 0x041fe2000f8e0010 */
[----:B------:R-:W-:Y:S02]  /*4e30*/  PLOP3.LUT P0, PT, PT, PT, UP0, 0x80, 0x8 ;  /* 0x000000000008781c */ /* 0x000fe40003f0f008 */
[----:B------:R-:W-:-:S11]  /*4e40*/  IADD3 R129, PT, PT, R129, 0x20, RZ ;  /* 0x0000002081817810 */ /* 0x000fd60007ffe0ff */
[----:B------:R1:W-:Y:S02]  /*4e50*/  @P0 STG.E.128 desc[UR6][R16.64], R4 ;  /* 0x0000000410000986 */ /* 0x0003e4000c101d06 */
.L_x_22160:
[----:B------:R-:W-:Y:S05]  /*4e60*/  BSYNC.RECONVERGENT B0 ;  /* 0x0000000000007941 */ /* 0x000fea0003800200 */
.L_x_22159:
        /* <DEDUP_REMOVED lines=35> */
.L_x_22165:
        /* <DEDUP_REMOVED lines=23> */
.L_x_22166:
[----:B------:R-:W0:Y:S01]  /*5210*/  @UP0 LDCU.64 UR4, c[0x0][0x3a8] ;  /* 0x00007500ff0407ac */ /* 0x000e220008000a00 */
[----:B------:R-:W-:Y:S01]  /*5220*/  PLOP3.LUT P0, PT, PT, PT, UP0, 0x80, 0x8 ;  /* 0x000000000008781c */ /* 0x000fe20003f0f008 */
[----:B------:R-:W-:-:S12]  /*5230*/  HFMA2 R16, -RZ, RZ, 0, 9.5367431640625e-07 ;  /* 0x00000010ff107431 */ /* 0x000fd800000001ff */
[C---:B0-----:R-:W-:Y:S01]  /*5240*/  @P0 IMAD.WIDE.U32 R16, R129.reuse, R16, UR4 ;  /* 0x0000000481100e25 */ /* 0x041fe2000f8e0010 */
[----:B------:R-:W-:Y:S02]  /*5250*/  PLOP3.LUT P0, PT, PT, PT, UP0, 0x80, 0x8 ;  /* 0x000000000008781c */ /* 0x000fe40003f0f008 */
[----:B------:R-:W-:-:S11]  /*5260*/  IADD3 R129, PT, PT, R129, 0x20, RZ ;  /* 0x0000002081817810 */ /* 0x000fd60007ffe0ff */
[----:B------:R1:W-:Y:S02]  /*5270*/  @P0 STG.E.128 desc[UR6][R16.64], R4 ;  /* 0x0000000410000986 */ /* 0x0003e4000c101d06 */
.L_x_22164:
[----:B------:R-:W-:Y:S05]  /*5280*/  BSYNC.RECONVERGENT B0 ;  /* 0x0000000000007941 */ /* 0x000fea0003800200 */
.L_x_22163:
[----:B------:R-:W-:Y:S01]  /*5290*/  ISETP.GE.U32.AND P0, PT, R0, 0x140, PT ;  /* 0x000001400000780c */ /* 0x000fe20003f06070 */
[----:B------:R-:W-:Y:S03]  /*52a0*/  BSSY.RECONVERGENT B0, `(.L_x_22167) ;  /* 0x000003f000007945 */ /* 0x000fe60003800200 */
[----:B-1----:R-:W-:-:S09]  /*52b0*/  P2R R16, PR, RZ, 0x1 ;  /* 0x00000001ff107803 */ /* 0x002fd20000000000 */
[----:B------:R-:W-:Y:S05]  /*52c0*/  @!P0 BRA `(.L_x_22168) ;  /* 0x0000000000f08947 */ /* 0x000fea0003800000 */
[----:B------:R-:W-:-:S04]  /*52d0*/  ISETP.NE.U32.AND P0, PT, RZ, UR14, PT ;  /* 0x0000000eff007c0c */ /* 0x000fc8000bf05070 */
[----:B------:R-:W-:-:S13]  /*52e0*/  ISETP.NE.AND.EX P0, PT, RZ, UR15, PT, P0 ;  /* 0x0000000fff007c0c */ /* 0x000fda000bf05300 */
[----:B------:R-:W0:Y:S02]  /*52f0*/  @P0 LDC.64 R16, c[0x0][0x398] ;  /* 0x0000e600ff100b82 */ /* 0x000e240000000a00 */
[----:B0-----:R-:W-:-:S05]  /*5300*/  @P0 IMAD.WIDE.U32 R22, R129, 0x10, R16 ;  /* 0x0000001081160825 */ /* 0x001fca00078e0010 */
[----:B------:R0:W5:Y:S01]  /*5310*/  @P0 LDG.E.128 R12, desc[UR6][R22.64] ;  /* 0x00000006160c0981 */ /* 0x000162000c1e1d00 */
[----:B------:R-:W-:-:S04]  /*5320*/  ISETP.NE.U32.AND P0, PT, RZ, UR16, PT ;  /* 0x00000010ff007c0c */ /* 0x000fc8000bf05070 */
[----:B------:R-:W-:-:S13]  /*5330*/  ISETP.NE.AND.EX P0, PT, RZ, UR17, PT, P0 ;  /* 0x00000011ff007c0c */ /* 0x000fda000bf05300 */
[----:B------:R-:W1:Y:S02]  /*5340*/  @P0 LDC.64 R16, c[0x0][0x3a0] ;  /* 0x0000e800ff100b82 */ /* 0x000e640000000a00 */
[----:B-1----:R-:W-:-:S06]  /*5350*/  @P0 IMAD.WIDE.U32 R20, R129, 0x10, R16 ;  /* 0x0000001081140825 */ /* 0x002fcc00078e0010 */
[----:B------:R-:W1:Y:S01]  /*5360*/  LDC.64 R16, c[0x0][0x390] ;  /* 0x0000e400ff107b82 */ /* 0x000e620000000a00 */
[----:B------:R0:W5:Y:S01]  /*5370*/  @P0 LDG.E.128 R8, desc[UR6][R20.64] ;  /* 0x0000000614080981 */ /* 0x000162000c1e1d00 */
[----:B-1----:R-:W-:-:S06]  /*5380*/  IMAD.WIDE.U32 R16, R129, 0x10, R16 ;  /* 0x0000001081107825 */ /* 0x002fcc00078e0010 */
[----:B------:R-:W5:Y:S01]  /*5390*/  LDG.E.128 R16, desc[UR6][R16.64] ;  /* 0x0000000610107981 */ /* 0x000f62000c1e1d00 */
        /* <DEDUP_REMOVED lines=18> */
.L_x_22169:
        /* <DEDUP_REMOVED lines=23> */
.L_x_22170:
[----:B------:R-:W0:Y:S01]  /*5630*/  @UP0 LDCU.64 UR4, c[0x0][0x3a8] ;  /* 0x00007500ff0407ac */ /* 0x000e220008000a00 */
[----:B------:R-:W-:Y:S01]  /*5640*/  PLOP3.LUT P0, PT, PT, PT, UP0, 0x80, 0x8 ;  /* 0x000000000008781c */ /* 0x000fe20003f0f008 */
[----:B------:R-:W-:-:S12]  /*5650*/  HFMA2 R16, -RZ, RZ, 0, 9.5367431640625e-07 ;  /* 0x00000010ff107431 */ /* 0x000fd800000001ff */
[----:B0-----:R-:W-:Y:S01]  /*5660*/  @P0 IMAD.WIDE.U32 R16, R129, R16, UR4 ;  /* 0x0000000481100e25 */ /* 0x001fe2000f8e0010 */
[----:B------:R-:W-:-:S13]  /*5670*/  PLOP3.LUT P0, PT, PT, PT, UP0, 0x80, 0x8 ;  /* 0x000000000008781c */ /* 0x000fda0003f0f008 */
[----:B------:R1:W-:Y:S02]  /*5680*/  @P0 STG.E.128 desc[UR6][R16.64], R4 ;  /* 0x0000000410000986 */ /* 0x0003e4000c101d06 */
.L_x_22168:
[----:B------:R-:W-:Y:S05]  /*5690*/  BSYNC.RECONVERGENT B0 ;  /* 0x0000000000007941 */ /* 0x000fea0003800200 */
.L_x_22167:
[----:B-1----:R-:W-:Y:S01]  /*56a0*/  FADD.FTZ R16, RZ, R64 ;  /* 0x00000040ff107221 */ /* 0x002fe20000010000 */
[C---:B------:R-:W-:Y:S01]  /*56b0*/  ISETP.GE.U32.AND P5, PT, R0.reuse, 0x20, PT ;  /* 0x000000200000780c */ /* 0x040fe20003fa6070 */
[----:B------:R-:W1:Y:S01]  /*56c0*/  S2R R129, SR_TID.X ;  /* 0x0000000000817919 */ /* 0x000e620000002100 */
[C---:B------:R-:W-:Y:S01]  /*56d0*/  ISETP.GT.U32.AND P4, PT, R0.reuse, 0x3f, PT ;  /* 0x0000003f0000780c */ /* 0x040fe20003f84070 */
[----:B------:R-:W-:Y:S01]  /*56e0*/  FADD.FTZ R17, R65, R16 ;  /* 0x0000001041117221 */ /* 0x000fe20000010000 */
[C---:B------:R-:W-:Y:S01]  /*56f0*/  ISETP.GT.U32.AND P3, PT, R0.reuse, 0x5f, PT ;  /* 0x0000005f0000780c */ /* 0x040fe20003f64070 */
[----:B------:R-:W-:Y:S01]  /*5700*/  UMOV UR4, 0xffffffff ;  /* 0xffffffff00047882 */ /* 0x000fe20000000000 */
[----:B------:R-:W-:Y:S01]  /*5710*/  ISETP.GT.U32.AND P2, PT, R0, 0x7f, PT ;  /* 0x0000007f0000780c */ /* 0x000fe20003f44070 */
[----:B------:R-:W-:Y:S01]  /*5720*/  FADD.FTZ R16, R66, R17 ;  /* 0x0000001142107221 */ /* 0x000fe20000010000 */
[C---:B------:R-:W-:Y:S02]  /*5730*/  ISETP.GT.U32.AND P1, PT, R0.reuse, 0x9f, PT ;  /* 0x0000009f0000780c */ /* 0x040fe40003f24070 */
[C---:B------:R-:W-:Y:S01]  /*5740*/  ISETP.GT.U32.AND P0, PT, R0.reuse, 0xbf, PT ;  /* 0x000000bf0000780c */ /* 0x040fe20003f04070 */
[----:B------:R-:W-:Y:S01]  /*5750*/  FADD.FTZ R16, R67, R16 ;  /* 0x0000001043107221 */ /* 0x000fe20000010000 */
[----:B------:R-:W-:-:S04]  /*5760*/  ISETP.GT.U32.AND P6, PT, R0, 0xdf, PT ;  /* 0x000000df0000780c */ /* 0x000fc80003fc4070 */
[----:B------:R-:W-:Y:S02]  /*5770*/  FSEL R17, R16, RZ, P5 ;  /* 0x000000ff10117208 */ /* 0x000fe40002800000 */
[----:B------:R-:W-:-:S03]  /*5780*/  P2R R18, PR, RZ, 0x40 ;  /* 0x00000040ff127803 */ /* 0x000fc60000000000 */
[----:B------:R-:W-:-:S04]  /*5790*/  FADD.FTZ R16, R68, R17 ;  /* 0x0000001144107221 */ /* 0x000fc80000010000 */
[----:B------:R-:W-:-:S04]  /*57a0*/  FADD.FTZ R19, R69, R16 ;  /* 0x0000001045137221 */ /* 0x000fc80000010000 */
[----:B------:R-:W-:-:S04]  /*57b0*/  FADD.FTZ R16, R70, R19 ;  /* 0x0000001346107221 */ /* 0x000fc80000010000 */
[----:B------:R-:W-:-:S04]  /*57c0*/  @P4 FADD.FTZ R17, R71, R16 ;  /* 0x0000001047114221 */ /* 0x000fc80000010000 */
        /* <DEDUP_REMOVED lines=19> */
[----:B------:R-:W-:Y:S01]  /*5900*/  @P6 FADD.FTZ R17, R91, R16 ;  /* 0x000000105b116221 */ /* 0x000fe20000010000 */
[----:B------:R-:W-:-:S03]  /*5910*/  ISETP.GT.U32.AND P6, PT, R0, 0xff, PT ;  /* 0x000000ff0000780c */ /* 0x000fc60003fc4070 */
[----:B------:R-:W-:Y:S01]  /*5920*/  FADD.FTZ R16, R92, R17 ;  /* 0x000000115c107221 */ /* 0x000fe20000010000 */
[----:B------:R-:W-:-:S03]  /*5930*/  P2R R18, PR, RZ, 0x40 ;  /* 0x00000040ff127803 */ /* 0x000fc60000000000 */
        /* <DEDUP_REMOVED lines=15> */
[----:B-1----:R-:W-:-:S04]  /*5a30*/  LOP3.LUT P6, RZ, R129, 0x1f, RZ, 0xc0, !PT ;  /* 0x0000001f81ff7812 */ /* 0x002fc800078cc0ff */
[----:B------:R-:W-:Y:S01]  /*5a40*/  P2R R16, PR, RZ, 0x40 ;  /* 0x00000040ff107803 */ /* 0x000fe20000000000 */
[----:B------:R-:W-:Y:S08]  /*5a50*/  BRA.DIV UR4, `(.L_x_22171) ;  /* 0x0000002204a87947 */ /* 0x000ff0000b800000 */
[----:B------:R-:W1:Y:S01]  /*5a60*/  SHFL.BFLY PT, R16, R17, 0x1, 0x1f ;  /* 0x0c201f0011107f89 */ /* 0x000e6200000e0000 */
[----:B0-----:R-:W0:Y:S01]  /*5a70*/  LDC R20, c[0x0][0x400] ;  /* 0x00010000ff147b82 */ /* 0x001e220000000800 */
[----:B------:R-:W-:Y:S01]  /*5a80*/  ISETP.GT.U32.AND P6, PT, R0, 0xdf, PT ;  /* 0x000000df0000780c */ /* 0x000fe20003fc4070 */
        /* <DEDUP_REMOVED lines=69> */
[----:B------:R-:W-:Y:S01]  /*5ee0*/  ISETP.GT.U32.AND P6, PT, R0, 0xff, PT ;  /* 0x000000ff0000780c */ /* 0x000fe20003fc4070 */
[----:B------:R-:W-:Y:S02]  /*5ef0*/  FADD.FTZ R18, R93, -R21 ;  /* 0x800000155d127221 */ /* 0x000fe40000010000 */
        /* <DEDUP_REMOVED lines=32> */
.L_x_22204:
        /* <DEDUP_REMOVED lines=11> */
[----:B------:R-:W3:Y:S01]  /*61b0*/  @!P1 LDC.64 R16, c[0x0][0x3c8] ;  /* 0x0000f200ff109b82 */ /* 0x000ee20000000a00 */
[----:B-1----:R-:W-:-:S05]  /*61c0*/  @!P1 IMAD.WIDE R18, R63, 0x4, R18 ;  /* 0x000000043f129825 */ /* 0x002fca00078e0212 */
[----:B------:R1:W-:Y:S01]  /*61d0*/  @!P1 STG.E desc[UR6][R18.64], R21 ;  /* 0x0000001512009986 */ /* 0x0003e2000c101906 */
[----:B---3--:R-:W-:-:S05]  /*61e0*/  @!P1 IMAD.WIDE R16, R63, 0x4, R16 ;  /* 0x000000043f109825 */ /* 0x008fca00078e0210 */
[----:B--2---:R1:W-:Y:S01]  /*61f0*/  @!P1 STG.E desc[UR6][R16.64], R129 ;  /* 0x0000008110009986 */ /* 0x0043e2000c101906 */
[----:B------:R-:W-:Y:S05]  /*6200*/  @!P5 BRA `(.L_x_22173) ;  /* 0x00000000009cd947 */ /* 0x000fea0003800000 */
[----:B------:R-:W2:Y:S01]  /*6210*/  LDC.64 R134, c[0x0][0x428] ;  /* 0x00010a00ff867b82 */ /* 0x000ea20000000a00 */
[--C-:B-1----:R-:W-:Y:S01]  /*6220*/  FADD.FTZ R16, R64, -R130.reuse ;  /* 0x8000008240107221 */ /* 0x102fe20000010000 */
[----:B------:R-:W-:Y:S02]  /*6230*/  HADD2.F32 R17, -RZ, R122.H1_H1 ;  /* 0x3000007aff117230 */ /* 0x000fe40000004100 */
[----:B0-----:R-:W-:Y:S01]  /*6240*/  FADD.FTZ R22, R65, -R130 ;  /* 0x8000008241167221 */ /* 0x001fe20000010000 */
[----:B------:R-:W-:Y:S02]  /*6250*/  HADD2.F32 R19, -RZ, R54.H0_H0 ;  /* 0x20000036ff137230 */ /* 0x000fe40000004100 */
[C---:B------:R-:W-:Y:S01]  /*6260*/  FMUL.FTZ R20, R129.reuse, R16 ;  /* 0x0000001081147220 */ /* 0x040fe20000410000 */
[----:B------:R-:W-:Y:S02]  /*6270*/  HADD2.F32 R21, -RZ, R120.H1_H1 ;  /* 0x30000078ff157230 */ /* 0x000fe40000004100 */
[----:B------:R-:W-:Y:S01]  /*6280*/  FMUL.FTZ R22, R129, R22 ;  /* 0x0000001681167220 */ /* 0x000fe20000410000 */
[----:B------:R-:W0:Y:S01]  /*6290*/  LDC.64 R132, c[0x0][0x430] ;  /* 0x00010c00ff847b82 */ /* 0x000e220000000a00 */
[----:B------:R-:W-:-:S02]  /*62a0*/  HADD2.F32 R18, -RZ, R26.H0_H0 ;  /* 0x2000001aff127230 */ /* 0x000fc40000004100 */
[C---:B------:R-:W-:Y:S01]  /*62b0*/  FFMA.FTZ R16, R20.reuse, R17, R19 ;  /* 0x0000001114107223 */ /* 0x040fe20000010013 */
[----:B------:R-:W-:Y:S02]  /*62c0*/  HADD2.F32 R23, -RZ, R121.H1_H1 ;  /* 0x30000079ff177230 */ /* 0x000fe40000004100 */
[----:B------:R-:W-:Y:S01]  /*62d0*/  FADD.FTZ R178, R67, -R130 ;  /* 0x8000008243b27221 */ /* 0x000fe20000010000 */
[----:B------:R-:W-:Y:S02]  /*62e0*/  HADD2.F32 R171, -RZ, R151.H0_H0 ;  /* 0x20000097ffab7230 */ /* 0x000fe40000004100 */
[----:B------:R-:W-:Y:S01]  /*62f0*/  FFMA.FTZ R20, R20, R21, R18 ;  /* 0x0000001514147223 */ /* 0x000fe20000010012 */
[----:B------:R-:W-:Y:S01]  /*6300*/  FADD.FTZ R18, R66, -R130 ;  /* 0x8000008242127221 */ /* 0x000fe20000010000 */
[----:B------:R-:W-:Y:S02]  /*6310*/  HADD2.F32 R21, -RZ, R119.H1_H1 ;  /* 0x30000077ff157230 */ /* 0x000fe40000004100 */
[----:B------:R-:W-:Y:S01]  /*6320*/  FMUL.FTZ R178, R129, R178 ;  /* 0x000000b281b27220 */ /* 0x000fe20000410000 */
[----:B------:R-:W-:Y:S01]  /*6330*/  FFMA.FTZ R17, R22, R23, R171 ;  /* 0x0000001716117223 */ /* 0x000fe200000100ab */
[----:B------:R-:W-:-:S02]  /*6340*/  HADD2.F32 R19, -RZ, R151.H1_H1 ;  /* 0x30000097ff137230 */ /* 0x000fc40000004100 */
[----:B------:R-:W-:Y:S01]  /*6350*/  FMUL.FTZ R23, R129, R18 ;  /* 0x0000001281177220 */ /* 0x000fe20000410000 */
[----:B------:R-:W-:Y:S02]  /*6360*/  HADD2.F32 R172, -RZ, R122.H0_H0 ;  /* 0x2000007affac7230 */ /* 0x000fe40000004100 */
[----:B------:R-:W-:Y:S02]  /*6370*/  HADD2.F32 R174, -RZ, R55.H0_H0 ;  /* 0x20000037ffae7230 */ /* 0x000fe40000004100 */
[----:B------:R-:W-:Y:S01]  /*6380*/  FFMA.FTZ R21, R22, R21, R19 ;  /* 0x0000001516157223 */ /* 0x000fe20000010013 */
[----:B------:R-:W-:Y:S02]  /*6390*/  HADD2.F32 R176, -RZ, R120.H0_H0 ;  /* 0x20000078ffb07230 */ /* 0x000fe40000004100 */
[----:B------:R-:W-:Y:S02]  /*63a0*/  HADD2.F32 R171, -RZ, R27.H0_H0 ;  /* 0x2000001bffab7230 */ /* 0x000fe40000004100 */
[----:B------:R-:W-:Y:S01]  /*63b0*/  FFMA.FTZ R18, R23, R172, R174 ;  /* 0x000000ac17127223 */ /* 0x000fe200000100ae */
[----:B------:R-:W-:-:S02]  /*63c0*/  HADD2.F32 R173, -RZ, R121.H0_H0 ;  /* 0x20000079ffad7230 */ /* 0x000fc40000004100 */
[--C-:B------:R-:W-:Y:S02]  /*63d0*/  HADD2.F32 R175, -RZ, R152.reuse.H0_H0 ;  /* 0x20000098ffaf7230 */ /* 0x100fe40000004100 */
[----:B------:R-:W-:Y:S01]  /*63e0*/  FFMA.FTZ R22, R23, R176, R171 ;  /* 0x000000b017167223 */ /* 0x000fe200000100ab */
[----:B------:R-:W-:Y:S02]  /*63f0*/  HADD2.F32 R177, -RZ, R119.H0_H0 ;  /* 0x20000077ffb17230 */ /* 0x000fe40000004100 */
[----:B------:R-:W-:Y:S02]  /*6400*/  HADD2.F32 R180, -RZ, R152.H1_H1 ;  /* 0x30000098ffb47230 */ /* 0x000fe40000004100 */
[----:B------:R-:W-:Y:S01]  /*6410*/  FFMA.FTZ R19, R178, R173, R175 ;  /* 0x000000adb2137223 */ /* 0x000fe200000100af */
[----:B--2---:R-:W-:-:S04]  /*6420*/  IMAD.WIDE.U32 R134, R126, 0x10, R134 ;  /* 0x000000107e867825 */ /* 0x004fc800078e0086 */
[----:B------:R-:W-:Y:S01]  /*6430*/  FFMA.FTZ R23, R178, R177, R180 ;  /* 0x000000b1b2177223 */ /* 0x000fe200000100b4 */
[C---:B0-----:R-:W-:Y:S01]  /*6440*/  IMAD.WIDE.U32 R132, R126.reuse, 0x10, R132 ;  /* 0x000000107e847825 */ /* 0x041fe200078e0084 */
[----:B------:R2:W-:Y:S01]  /*6450*/  STG.E.128 desc[UR6][R134.64], R16 ;  /* 0x0000001086007986 */ /* 0x0005e2000c101d06 */
[----:B------:R-:W-:-:S03]  /*6460*/  IADD3 R126, PT, PT, R126, 0x20, RZ ;  /* 0x000000207e7e7810 */ /* 0x000fc60007ffe0ff */
[----:B------:R2:W-:Y:S04]  /*6470*/  STG.E.128 desc[UR6][R132.64], R20 ;  /* 0x0000001484007986 */ /* 0x0005e8000c101d06 */
.L_x_22173:
[----:B------:R-:W-:Y:S05]  /*6480*/  BSYNC.RECONVERGENT B0 ;  /* 0x0000000000007941 */ /* 0x000fea0003800200 */
.L_x_22172:
[----:B------:R-:W-:Y:S01]  /*6490*/  ISETP.GE.U32.AND P0, PT, R0, 0x40, PT ;  /* 0x000000400000780c */ /* 0x000fe20003f06070 */
[----:B------:R-:W-:-:S12]  /*64a0*/  BSSY.RECONVERGENT B0, `(.L_x_22174) ;  /* 0x0000029000007945 */ /* 0x000fd80003800200 */
[----:B------:R-:W-:Y:S05]  /*64b0*/  @!P0 BRA `(.L_x_22175) ;  /* 0x00000000009c8947 */ /* 0x000fea0003800000 */
[----:B--2---:R-:W2:Y:S01]  /*64c0*/  LDC.64 R134, c[0x0][0x428] ;  /* 0x00010a00ff867b82 */ /* 0x004ea20000000a00 */
        /* <DEDUP_REMOVED lines=38> */
.L_x_22175:
[----:B------:R-:W-:Y:S05]  /*6730*/  BSYNC.RECONVERGENT B0 ;  /* 0x0000000000007941 */ /* 0x000fea0003800200 */
.L_x_22174:
[----:B------:R-:W-:Y:S01]  /*6740*/  ISETP.GE.U32.AND P0, PT, R0, 0x60, PT ;  /* 0x000000600000780c */ /* 0x000fe20003f06070 */
[----:B------:R-:W-:-:S12]  /*6750*/  BSSY.RECONVERGENT B0, `(.L_x_22176) ;  /* 0x0000029000007945 */ /* 0x000fd80003800200 */
[----:B------:R-:W-:Y:S05]  /*6760*/  @!P0 BRA `(.L_x_22177) ;  /* 0x00000000009c8947 */ /* 0x000fea0003800000 */
[----:B--23--:R-:W2:Y:S01]  /*6770*/  LDC.64 R134, c[0x0][0x428] ;  /* 0x00010a00ff867b82 */ /* 0x00cea20000000a00 */
        /* <DEDUP_REMOVED lines=38> */
.L_x_22177:
[----:B------:R-:W-:Y:S05]  /*69e0*/  BSYNC.RECONVERGENT B0 ;  /* 0x0000000000007941 */ /* 0x000fea0003800200 */
.L_x_22176:
[----:B------:R-:W-:Y:S01]  /*69f0*/  ISETP.GE.U32.AND P0, PT, R0, 0x80, PT ;  /* 0x000000800000780c */ /* 0x000fe20003f06070 */
[----:B------:R-:W-:-:S12]  /*6a00*/  BSSY.RECONVERGENT B0, `(.L_x_22178) ;  /* 0x0000029000007945 */ /* 0x000fd80003800200 */
[----:B------:R-:W-:Y:S05]  /*6a10*/  @!P0 BRA `(.L_x_22179) ;  /* 0x00000000009c8947 */ /* 0x000fea0003800000 */
[----:B--234-:R-:W2:Y:S01]  /*6a20*/  LDC.64 R134, c[0x0][0x428] ;  /* 0x00010a00ff867b82 */ /* 0x01cea20000000a00 */
        /* <DEDUP_REMOVED lines=38> */
.L_x_22179:
[----:B------:R-:W-:Y:S05]  /*6c90*/  BSYNC.RECONVERGENT B0 ;  /* 0x0000000000007941 */ /* 0x000fea0003800200 */
.L_x_22178:
[----:B------:R-:W-:Y:S01]  /*6ca0*/  ISETP.GE.U32.AND P0, PT, R0, 0xa0, PT ;  /* 0x000000a00000780c */ /* 0x000fe20003f06070 */
[----:B------:R-:W-:-:S12]  /*6cb0*/  BSSY.RECONVERGENT B0, `(.L_x_22180) ;  /* 0x0000029000007945 */ /* 0x000fd80003800200 */
[----:B------:R-:W-:Y:S05]  /*6cc0*/  @!P0 BRA `(.L_x_22181) ;  /* 0x00000000009c8947 */ /* 0x000fea0003800000 */
[----:B0-234-:R-:W0:Y:S01]  /*6cd0*/  LDC.64 R134, c[0x0][0x428] ;  /* 0x00010a00ff867b82 */ /* 0x01de220000000a00 */
[--C-:B-1----:R-:W-:Y:S01]  /*6ce0*/  FADD.FTZ R16, R80, -R130.reuse ;  /* 0x8000008250107221 */ /* 0x102fe20000010000 */
[----:B------:R-:W-:Y:S02]  /*6cf0*/  HADD2.F32 R17, -RZ, R106.H1_H1 ;  /* 0x3000006aff117230 */ /* 0x000fe40000004100 */
[----:B------:R-:W-:Y:S01]  /*6d00*/  FADD.FTZ R22, R81, -R130 ;  /* 0x8000008251167221 */ /* 0x000fe20000010000 */
[----:B------:R-:W-:Y:S02]  /*6d10*/  HADD2.F32 R19, -RZ, R52.H0_H0 ;  /* 0x20000034ff137230 */ /* 0x000fe40000004100 */
[C---:B------:R-:W-:Y:S01]  /*6d20*/  FMUL.FTZ R20, R129.reuse, R16 ;  /* 0x0000001081147220 */ /* 0x040fe20000410000 */
[----:B------:R-:W-:Y:S02]  /*6d30*/  HADD2.F32 R21, -RZ, R104.H1_H1 ;  /* 0x30000068ff157230 */ /* 0x000fe40000004100 */
[----:B------:R-:W-:Y:S01]  /*6d40*/  FMUL.FTZ R22, R129, R22 ;  /* 0x0000001681167220 */ /* 0x000fe20000410000 */
[----:B------:R-:W1:Y:S01]  /*6d50*/  LDC.64 R132, c[0x0][0x430] ;  /* 0x00010c00ff847b82 */ /* 0x000e620000000a00 */
[----:B------:R-:W-:-:S02]  /*6d60*/  HADD2.F32 R18, -RZ, R34.H0_H0 ;  /* 0x20000022ff127230 */ /* 0x000fc40000004100 */
[C---:B------:R-:W-:Y:S01]  /*6d70*/  FFMA.FTZ R16, R20.reuse, R17, R19 ;  /* 0x0000001114107223 */ /* 0x040fe20000010013 */
[----:B------:R-:W-:Y:S02]  /*6d80*/  HADD2.F32 R23, -RZ, R105.H1_H1 ;  /* 0x30000069ff177230 */ /* 0x000fe40000004100 */
[----:B------:R-:W-:Y:S01]  /*6d90*/  FADD.FTZ R178, R83, -R130 ;  /* 0x8000008253b27221 */ /* 0x000fe20000010000 */
[----:B------:R-:W-:Y:S02]  /*6da0*/  HADD2.F32 R171, -RZ, R159.H0_H0 ;  /* 0x2000009fffab7230 */ /* 0x000fe40000004100 */
[----:B------:R-:W-:Y:S01]  /*6db0*/  FFMA.FTZ R20, R20, R21, R18 ;  /* 0x0000001514147223 */ /* 0x000fe20000010012 */
[----:B------:R-:W-:Y:S01]  /*6dc0*/  FADD.FTZ R18, R82, -R130 ;  /* 0x8000008252127221 */ /* 0x000fe20000010000 */
[----:B------:R-:W-:Y:S02]  /*6dd0*/  HADD2.F32 R21, -RZ, R123.H0_H0 ;  /* 0x2000007bff157230 */ /* 0x000fe40000004100 */
        /* <DEDUP_REMOVED lines=13> */
[----:B------:R-:W-:Y:S02]  /*6eb0*/  HADD2.F32 R177, -RZ, R123.H1_H1 ;  /* 0x3000007bffb17230 */ /* 0x000fe40000004100 */
[----:B------:R-:W-:Y:S02]  /*6ec0*/  HADD2.F32 R180, -RZ, R160.H1_H1 ;  /* 0x300000a0ffb47230 */ /* 0x000fe40000004100 */
[----:B------:R-:W-:Y:S01]  /*6ed0*/  FFMA.FTZ R19, R178, R173, R175 ;  /* 0x000000adb2137223 */ /* 0x000fe200000100af */
[----:B0-----:R-:W-:-:S04]  /*6ee0*/  IMAD.WIDE.U32 R134, R126, 0x10, R134 ;  /* 0x000000107e867825 */ /* 0x001fc800078e0086 */
[----:B------:R-:W-:Y:S01]  /*6ef0*/  FFMA.FTZ R23, R178, R177, R180 ;  /* 0x000000b1b2177223 */ /* 0x000fe200000100b4 */
[C---:B-1----:R-:W-:Y:S01]  /*6f00*/  IMAD.WIDE.U32 R132, R126.reuse, 0x10, R132 ;  /* 0x000000107e847825 */ /* 0x042fe200078e0084 */
[----:B------:R0:W-:Y:S01]  /*6f10*/  STG.E.128 desc[UR6][R134.64], R16 ;  /* 0x0000001086007986 */ /* 0x0001e2000c101d06 */
[----:B------:R-:W-:-:S03]  /*6f20*/  IADD3 R126, PT, PT, R126, 0x20, RZ ;  /* 0x000000207e7e7810 */ /* 0x000fc60007ffe0ff */
[----:B------:R0:W-:Y:S04]  /*6f30*/  STG.E.128 desc[UR6][R132.64], R20 ;  /* 0x0000001484007986 */ /* 0x0001e8000c101d06 */
.L_x_22181:
[----:B------:R-:W-:Y:S05]  /*6f40*/  BSYNC.RECONVERGENT B0 ;  /* 0x0000000000007941 */ /* 0x000fea0003800200 */
.L_x_22180:
[----:B------:R-:W-:Y:S01]  /*6f50*/  ISETP.GE.U32.AND P0, PT, R0, 0xc0, PT ;  /* 0x000000c00000780c */ /* 0x000fe20003f06070 */
[----:B------:R-:W-:-:S12]  /*6f60*/  BSSY.RECONVERGENT B0, `(.L_x_22182) ;  /* 0x0000029000007945 */ /* 0x000fd80003800200 */
[----:B------:R-:W-:Y:S05]  /*6f70*/  @!P0 BRA `(.L_x_22183) ;  /* 0x00000000009c8947 */ /* 0x000fea0003800000 */
[----:B0-234-:R-:W0:Y:S01]  /*6f80*/  LDC.64 R134, c[0x0][0x428] ;  /* 0x00010a00ff867b82 */ /* 0x01de220000000a00 */
[--C-:B-1----:R-:W-:Y:S01]  /*6f90*/  FADD.FTZ R16, R84, -R130.reuse ;  /* 0x8000008254107221 */ /* 0x102fe20000010000 */
[----:B------:R-:W-:Y:S02]  /*6fa0*/  HADD2.F32 R17, -RZ, R124.H0_H0 ;  /* 0x2000007cff117230 */ /* 0x000fe40000004100 */
[----:B------:R-:W-:Y:S01]  /*6fb0*/  FADD.FTZ R22, R85, -R130 ;  /* 0x8000008255167221 */ /* 0x000fe20000010000 */
[----:B------:R-:W-:Y:S02]  /*6fc0*/  HADD2.F32 R19, -RZ, R50.H0_H0 ;  /* 0x20000032ff137230 */ /* 0x000fe40000004100 */
[C---:B------:R-:W-:Y:S01]  /*6fd0*/  FMUL.FTZ R20, R129.reuse, R16 ;  /* 0x0000001081147220 */ /* 0x040fe20000410000 */
[----:B------:R-:W-:Y:S02]  /*6fe0*/  HADD2.F32 R21, -RZ, R127.H0_H0 ;  /* 0x2000007fff157230 */ /* 0x000fe40000004100 */
[----:B------:R-:W-:Y:S01]  /*6ff0*/  FMUL.FTZ R22, R129, R22 ;  /* 0x0000001681167220 */ /* 0x000fe20000410000 */
[----:B------:R-:W1:Y:S01]  /*7000*/  LDC.64 R132, c[0x0][0x430] ;  /* 0x00010c00ff847b82 */ /* 0x000e620000000a00 */
[----:B------:R-:W-:-:S02]  /*7010*/  HADD2.F32 R18, -RZ, R36.H0_H0 ;  /* 0x20000024ff127230 */ /* 0x000fc40000004100 */
[C---:B------:R-:W-:Y:S01]  /*7020*/  FFMA.FTZ R16, R20.reuse, R17, R19 ;  /* 0x0000001114107223 */ /* 0x040fe20000010013 */
[----:B------:R-:W-:Y:S02]  /*7030*/  HADD2.F32 R23, -RZ, R125.H0_H0 ;  /* 0x2000007dff177230 */ /* 0x000fe40000004100 */
[----:B------:R-:W-:Y:S01]  /*7040*/  FADD.FTZ R178, R87, -R130 ;  /* 0x8000008257b27221 */ /* 0x000fe20000010000 */
[--C-:B------:R-:W-:Y:S02]  /*7050*/  HADD2.F32 R171, -RZ, R161.reuse.H0_H0 ;  /* 0x200000a1ffab7230 */ /* 0x100fe40000004100 */
[----:B------:R-:W-:Y:S01]  /*7060*/  FFMA.FTZ R20, R20, R21, R18 ;  /* 0x0000001514147223 */ /* 0x000fe20000010012 */
[----:B------:R-:W-:Y:S01]  /*7070*/  FADD.FTZ R18, R86, -R130 ;  /* 0x8000008256127221 */ /* 0x000fe20000010000 */
[----:B------:R-:W-:Y:S02]  /*7080*/  HADD2.F32 R21, -RZ, R128.H0_H0 ;  /* 0x20000080ff157230 */ /* 0x000fe40000004100 */
[----:B------:R-:W-:Y:S01]  /*7090*/  FMUL.FTZ R178, R129, R178 ;  /* 0x000000b281b27220 */ /* 0x000fe20000410000 */
[----:B------:R-:W-:Y:S01]  /*70a0*/  FFMA.FTZ R17, R22, R23, R171 ;  /* 0x0000001716117223 */ /* 0x000fe200000100ab */
[----:B------:R-:W-:-:S02]  /*70b0*/  HADD2.F32 R19, -RZ, R161.H1_H1 ;  /* 0x300000a1ff137230 */ /* 0x000fc40000004100 */
[----:B------:R-:W-:Y:S01]  /*70c0*/  FMUL.FTZ R23, R129, R18 ;  /* 0x0000001281177220 */ /* 0x000fe20000410000 */
[----:B------:R-:W-:Y:S02]  /*70d0*/  HADD2.F32 R172, -RZ, R124.H1_H1 ;  /* 0x3000007cffac7230 */ /* 0x000fe40000004100 */
[----:B------:R-:W-:Y:S02]  /*70e0*/  HADD2.F32 R174, -RZ, R51.H0_H0 ;  /* 0x20000033ffae7230 */ /* 0x000fe40000004100 */
[----:B------:R-:W-:Y:S01]  /*70f0*/  FFMA.FTZ R21, R22, R21, R19 ;  /* 0x0000001516157223 */ /* 0x000fe20000010013 */
[----:B------:R-:W-:Y:S02]  /*7100*/  HADD2.F32 R176, -RZ, R127.H1_H1 ;  /* 0x3000007fffb07230 */ /* 0x000fe40000004100 */
[----:B------:R-:W-:Y:S02]  /*7110*/  HADD2.F32 R171, -RZ, R37.H0_H0 ;  /* 0x20000025ffab7230 */ /* 0x000fe40000004100 */
[----:B------:R-:W-:Y:S01]  /*7120*/  FFMA.FTZ R18, R23, R172, R174 ;  /* 0x000000ac17127223 */ /* 0x000fe200000100ae */
[----:B------:R-:W-:-:S02]  /*7130*/  HADD2.F32 R173, -RZ, R125.H1_H1 ;  /* 0x3000007dffad7230 */ /* 0x000fc40000004100 */
[----:B------:R-:W-:Y:S02]  /*7140*/  HADD2.F32 R175, -RZ, R162.H0_H0 ;  /* 0x200000a2ffaf7230 */ /* 0x000fe40000004100 */
        /* <DEDUP_REMOVED lines=10> */
.L_x_22183:
[----:B------:R-:W-:Y:S05]  /*71f0*/  BSYNC.RECONVERGENT B0 ;  /* 0x0000000000007941 */ /* 0x000fea0003800200 */
.L_x_22182:
        /* <DEDUP_REMOVED lines=42> */
.L_x_22185:
[----:B------:R-:W-:Y:S05]  /*74a0*/  BSYNC.RECONVERGENT B0 ;  /* 0x0000000000007941 */ /* 0x000fea0003800200 */
.L_x_22184:
        /* <DEDUP_REMOVED lines=42> */
.L_x_22187:
[----:B------:R-:W-:Y:S05]  /*7750*/  BSYNC.RECONVERGENT B0 ;  /* 0x0000000000007941 */ /* 0x000fea0003800200 */
.L_x_22186:
        /* <DEDUP_REMOVED lines=42> */
.L_x_22189:
[----:B------:R-:W-:Y:S05]  /*7a00*/  BSYNC.RECONVERGENT B0 ;  /* 0x0000000000007941 */ /* 0x000fea0003800200 */
.L_x_22188:
[----:B------:R-:W-:Y:S01]  /*7a10*/  ISETP.GE.U32.AND P0, PT, R0, 0x140, PT ;  /* 0x000001400000780c */ /* 0x000fe20003f06070 */
[----:B------:R-:W-:-:S12]  /*7a20*/  BSSY.RECONVERGENT B0, `(.L_x_22190) ;  /* 0x0000028000007945 */ /* 0x000fd80003800200 */
[----:B------:R-:W-:Y:S05]  /*7a30*/  @!P0 BRA `(.L_x_22191) ;  /* 0x0000000000988947 */ /* 0x000fea0003800000 */
[----:B0-234-:R-:W0:Y:S01]  /*7a40*/  LDC.64 R132, c[0x0][0x428] ;  /* 0x00010a00ff847b82 */ /* 0x01de220000000a00 */
[--C-:B-1----:R-:W-:Y:S01]  /*7a50*/  FADD.FTZ R16, R100, -R130.reuse ;  /* 0x8000008264107221 */ /* 0x102fe20000010000 */
[--C-:B------:R-:W-:Y:S01]  /*7a60*/  FADD.FTZ R18, R101, -R130.reuse ;  /* 0x8000008265127221 */ /* 0x100fe20000010000 */
[--C-:B------:R-:W-:Y:S01]  /*7a70*/  FADD.FTZ R172, R102, -R130.reuse ;  /* 0x8000008266ac7221 */ /* 0x100fe20000010000 */
[----:B------:R-:W-:Y:S01]  /*7a80*/  FADD.FTZ R130, R103, -R130 ;  /* 0x8000008267827221 */ /* 0x000fe20000010000 */
[----:B------:R-:W-:Y:S02]  /*7a90*/  HADD2.F32 R17, -RZ, R147.H0_H0 ;  /* 0x20000093ff117230 */ /* 0x000fe40000004100 */
[C---:B------:R-:W-:Y:S01]  /*7aa0*/  FMUL.FTZ R22, R129.reuse, R18 ;  /* 0x0000001281167220 */ /* 0x040fe20000410000 */
[----:B------:R-:W-:Y:S01]  /*7ab0*/  HADD2.F32 R19, -RZ, R24.H0_H0 ;  /* 0x20000018ff137230 */ /* 0x000fe20000004100 */
[----:B------:R-:W1:Y:S01]  /*7ac0*/  LDC.64 R134, c[0x0][0x430] ;  /* 0x00010c00ff867b82 */ /* 0x000e620000000a00 */
[C---:B------:R-:W-:Y:S01]  /*7ad0*/  FMUL.FTZ R20, R129.reuse, R16 ;  /* 0x0000001081147220 */ /* 0x040fe20000410000 */
[C---:B------:R-:W-:Y:S01]  /*7ae0*/  FMUL.FTZ R172, R129.reuse, R172 ;  /* 0x000000ac81ac7220 */ /* 0x040fe20000410000 */
[----:B------:R-:W-:Y:S01]  /*7af0*/  FMUL.FTZ R130, R129, R130 ;  /* 0x0000008281827220 */ /* 0x000fe20000410000 */
[----:B------:R-:W-:-:S02]  /*7b00*/  HADD2.F32 R21, -RZ, R149.H0_H0 ;  /* 0x20000095ff157230 */ /* 0x000fc40000004100 */
[C---:B------:R-:W-:Y:S01]  /*7b10*/  FFMA.FTZ R16, R20.reuse, R17, R19 ;  /* 0x0000001114107223 */ /* 0x040fe20000010013 */
[----:B------:R-:W-:Y:S02]  /*7b20*/  HADD2.F32 R18, -RZ, R2.H0_H0 ;  /* 0x20000002ff127230 */ /* 0x000fe40000004100 */
[----:B------:R-:W-:Y:S02]  /*7b30*/  HADD2.F32 R23, -RZ, R148.H0_H0 ;  /* 0x20000094ff177230 */ /* 0x000fe40000004100 */
[--C-:B------:R-:W-:Y:S02]  /*7b40*/  HADD2.F32 R129, -RZ, R169.reuse.H0_H0 ;  /* 0x200000a9ff817230 */ /* 0x100fe40000004100 */
[----:B------:R-:W-:Y:S01]  /*7b50*/  FFMA.FTZ R20, R20, R21, R18 ;  /* 0x0000001514147223 */ /* 0x000fe20000010012 */
[----:B------:R-:W-:Y:S02]  /*7b60*/  HADD2.F32 R21, -RZ, R150.H0_H0 ;  /* 0x20000096ff157230 */ /* 0x000fe40000004100 */
[----:B------:R-:W-:-:S02]  /*7b70*/  HADD2.F32 R19, -RZ, R169.H1_H1 ;  /* 0x300000a9ff137230 */ /* 0x000fc40000004100 */
[----:B------:R-:W-:Y:S01]  /*7b80*/  FFMA.FTZ R17, R22, R23, R129 ;  /* 0x0000001716117223 */ /* 0x000fe20000010081 */
[----:B0-----:R-:W-:-:S04]  /*7b90*/  IMAD.WIDE.U32 R132, R126, 0x10, R132 ;  /* 0x000000107e847825 */ /* 0x001fc800078e0084 */
[----:B------:R-:W-:Y:S01]  /*7ba0*/  FFMA.FTZ R21, R22, R21, R19 ;  /* 0x0000001516157223 */ /* 0x000fe20000010013 */
[----:B------:R-:W-:Y:S02]  /*7bb0*/  HADD2.F32 R23, -RZ, R147.H1_H1 ;  /* 0x30000093ff177230 */ /* 0x000fe40000004100 */
[----:B------:R-:W-:Y:S02]  /*7bc0*/  HADD2.F32 R129, -RZ, R25.H0_H0 ;  /* 0x20000019ff817230 */ /* 0x000fe40000004100 */
[----:B-1----:R-:W-:-:S04]  /*7bd0*/  IMAD.WIDE.U32 R134, R126, 0x10, R134 ;  /* 0x000000107e867825 */ /* 0x002fc800078e0086 */
[----:B------:R-:W-:Y:S01]  /*7be0*/  FFMA.FTZ R18, R172, R23, R129 ;  /* 0x00000017ac127223 */ /* 0x000fe20000010081 */
[----:B------:R-:W-:Y:S02]  /*7bf0*/  HADD2.F32 R173, -RZ, R148.H1_H1 ;  /* 0x30000094ffad7230 */ /* 0x000fe40000004100 */
[----:B------:R-:W-:Y:S02]  /*7c00*/  HADD2.F32 R175, -RZ, R170.H0_H0 ;  /* 0x200000aaffaf7230 */ /* 0x000fe40000004100 */
[----:B------:R-:W-:Y:S02]  /*7c10*/  HADD2.F32 R171, -RZ, R149.H1_H1 ;  /* 0x30000095ffab7230 */ /* 0x000fe40000004100 */
[----:B------:R-:W-:Y:S02]  /*7c20*/  HADD2.F32 R126, -RZ, R3.H0_H0 ;  /* 0x20000003ff7e7230 */ /* 0x000fe40000004100 */
[----:B------:R-:W-:Y:S01]  /*7c30*/  FFMA.FTZ R19, R130, R173, R175 ;  /* 0x000000ad82137223 */ /* 0x000fe200000100af */
[----:B------:R-:W-:-:S02]  /*7c40*/  HADD2.F32 R177, -RZ, R150.H1_H1 ;  /* 0x30000096ffb17230 */ /* 0x000fc40000004100 */
[----:B------:R-:W-:Y:S02]  /*7c50*/  HADD2.F32 R174, -RZ, R170.H1_H1 ;  /* 0x300000aaffae7230 */ /* 0x000fe40000004100 */
[----:B------:R-:W-:Y:S01]  /*7c60*/  FFMA.FTZ R22, R172, R171, R126 ;  /* 0x000000abac167223 */ /* 0x000fe2000001007e */
[----:B------:R0:W-:Y:S02]  /*7c70*/  STG.E.128 desc[UR6][R132.64], R16 ;  /* 0x0000001084007986 */ /* 0x0001e4000c101d06 */
[----:B------:R-:W-:-:S05]  /*7c80*/  FFMA.FTZ R23, R130, R177, R174 ;  /* 0x000000b182177223 */ /* 0x000fca00000100ae */
[----:B------:R0:W-:Y:S02]  /*7c90*/  STG.E.128 desc[UR6][R134.64], R20 ;  /* 0x0000001486007986 */ /* 0x0001e4000c101d06 */
.L_x_22191:
[----:B------:R-:W-:Y:S05]  /*7ca0*/  BSYNC.RECONVERGENT B0 ;  /* 0x0000000000007941 */ /* 0x000fea0003800200 */
.L_x_22190:
[----:B01234-:R-:W0:Y:S02]  /*7cb0*/  LDC.64 R16, c[0x0][0x380] ;  /* 0x0000e000ff107b82 */ /* 0x01fe240000000a00 */
[----:B0-----:R-:W-:-:S04]  /*7cc0*/  LEA R63, R16, R63, 0x2 ;  /* 0x0000003f103f7211 */ /* 0x001fc800078e10ff */
[----:B------:R-:W-:-:S13]  /*7cd0*/  ISETP.GE.AND P0, PT, R63, R17, PT ;  /* 0x000000113f00720c */ /* 0x000fda0003f06270 */
[----:B------:R-:W-:Y:S05]  /*7ce0*/  @!P0 BRA `(.L_x_22192) ;  /* 0xffffffb000288947 */ /* 0x000fea000383ffff */
[----:B------:R-:W-:Y:S05]  /*7cf0*/  EXIT ;  /* 0x000000000000794d */ /* 0x000fea0003800000 */
.L_x_22171:
        /* <DEDUP_REMOVED lines=8> */
.L_x_22194:
[----:B------:R-:W-:Y:S05]  /*7d80*/  BSYNC B0 ;  /* 0x0000000000007941 */ /* 0x000fea0003800000 */
.L_x_22193:
        /* <DEDUP_REMOVED lines=10> */
.L_x_22195:
[----:B------:R-:W-:Y:S01]  /*7e30*/  HFMA2 R134, -RZ, RZ, 0, 2.384185791015625e-07 ;  /* 0x00000004ff867431 */ /* 0x000fe200000001ff */
[----:B------:R-:W-:-:S05]  /*7e40*/  MOV R19, R132 ;  /* 0x0000008400137202 */ /* 0x000fca0000000f00 */
[----:B------:R-:W-:-:S05]  /*7e50*/  FADD.FTZ R19, R18, R19 ;  /* 0x0000001312137221 */ /* 0x000fca0000010000 */
[----:B------:R-:W-:-:S07]  /*7e60*/  MOV R133, R19 ;  /* 0x0000001300857202 */ /* 0x000fce0000000f00 */
[----:B------:R-:W-:Y:S05]  /*7e70*/  WARPSYNC.COLLECTIVE R130, `(.L_x_22196) ;  /* 0x0000000082087348 */ /* 0x000fea0003c00000 */
[----:B------:R0:W1:Y:S02]  /*7e80*/  SHFL.BFLY P6, R132, R133, R134, R135 ;  /* 0x0c00008685847389 */ /* 0x00006400000c0087 */
[----:B01----:R-:W-:Y:S05]  /*7e90*/  ENDCOLLECTIVE ;  /* 0x000000000000791b */ /* 0x003fea0003800000 */
.L_x_22196:
[----:B------:R-:W-:Y:S01]  /*7ea0*/  HFMA2 R134, -RZ, RZ, 0, 4.76837158203125e-07 ;  /* 0x00000008ff867431 */ /* 0x000fe200000001ff */
[----:B------:R-:W-:-:S05]  /*7eb0*/  MOV R16, R132 ;  /* 0x0000008400107202 */ /* 0x000fca0000000f00 */
[----:B------:R-:W-:-:S05]  /*7ec0*/  FADD.FTZ R22, R19, R16 ;  /* 0x0000001013167221 */ /* 0x000fca0000010000 */
[----:B------:R-:W-:-:S07]  /*7ed0*/  MOV R133, R22 ;  /* 0x0000001600857202 */ /* 0x000fce0000000f00 */
[----:B------:R-:W-:Y:S05]  /*7ee0*/  WARPSYNC.COLLECTIVE R130, `(.L_x_22197) ;  /* 0x0000000082087348 */ /* 0x000fea0003c00000 */
[----:B------:R0:W1:Y:S02]  /*7ef0*/  SHFL.BFLY P6, R132, R133, R134, R135 ;  /* 0x0c00008685847389 */ /* 0x00006400000c0087 */
[----:B01----:R-:W-:Y:S05]  /*7f00*/  ENDCOLLECTIVE ;  /* 0x000000000000791b */ /* 0x003fea0003800000 */
.L_x_22197:
[----:B------:R-:W-:Y:S01]  /*7f10*/  HFMA2 R134, -RZ, RZ, 0, 9.5367431640625e-07 ;  /* 0x00000010ff867431 */ /* 0x000fe200000001ff */
[----:B------:R-:W-:-:S05]  /*7f20*/  MOV R21, R132 ;  /* 0x0000008400157202 */ /* 0x000fca0000000f00 */
[----:B------:R-:W-:-:S05]  /*7f30*/  FADD.FTZ R23, R22, R21 ;  /* 0x0000001516177221 */ /* 0x000fca0000010000 */
[----:B------:R-:W-:-:S07]  /*7f40*/  MOV R133, R23 ;  /* 0x0000001700857202 */ /* 0x000fce0000000f00 */
[----:B------:R-:W-:Y:S05]  /*7f50*/  WARPSYNC.COLLECTIVE R130, `(.L_x_22198) ;  /* 0x0000000082087348 */ /* 0x000fea0003c00000 */
[----:B------:R0:W1:Y:S02]  /*7f60*/  SHFL.BFLY P6, R132, R133, R134, R135 ;  /* 0x0c00008685847389 */ /* 0x00006400000c0087 */
[----:B01----:R-:W-:Y:S05]  /*7f70*/  ENDCOLLECTIVE ;  /* 0x000000000000791b */ /* 0x003fea0003800000 */
.L_x_22198:
[----:B------:R-:W-:Y:S01]  /*7f80*/  HFMA2 R134, -RZ, RZ, 0, 5.9604644775390625e-08 ;  /* 0x00000001ff867431 */ /* 0x000fe200000001ff */
[----:B------:R-:W-:Y:S02]  /*7f90*/  MOV R16, R132 ;  /* 0x0000008400107202 */ /* 0x000fe40000000f00 */
[----:B------:R-:W-:-:S03]  /*7fa0*/  ISETP.GT.U32.AND P6, PT, R0, 0xdf, PT ;  /* 0x000000df0000780c */ /* 0x000fc60003fc4070 */
        /* <DEDUP_REMOVED lines=86> */
[----:B------:R-:W-:-:S07]  /*8510*/  MOV R133, R16 ;  /* 0x0000001000857202 */ /* 0x000fce0000000f00 */
[----:B------:R-:W-:Y:S05]  /*8520*/  WARPSYNC.COLLECTIVE R130, `(.L_x_22199) ;  /* 0x0000000082087348 */ /* 0x000fea0003c00000 */
[----:B------:R0:W1:Y:S02]  /*8530*/  SHFL.BFLY P6, R132, R133, R134, R135 ;  /* 0x0c00008685847389 */ /* 0x00006400000c0087 */
[----:B01----:R-:W-:Y:S05]  /*8540*/  ENDCOLLECTIVE ;  /* 0x000000000000791b */ /* 0x003fea0003800000 */
.L_x_22199:
[----:B------:R-:W-:Y:S01]  /*8550*/  HFMA2 R134, -RZ, RZ, 0, 1.1920928955078125e-07 ;  /* 0x00000002ff867431 */ /* 0x000fe200000001ff */
[----:B------:R-:W-:-:S05]  /*8560*/  MOV R17, R132 ;  /* 0x0000008400117202 */ /* 0x000fca0000000f00 */
[----:B------:R-:W-:-:S05]  /*8570*/  FADD.FTZ R17, R16, R17 ;  /* 0x0000001110117221 */ /* 0x000fca0000010000 */
[----:B------:R-:W-:-:S07]  /*8580*/  MOV R133, R17 ;  /* 0x0000001100857202 */ /* 0x000fce0000000f00 */
[----:B------:R-:W-:Y:S05]  /*8590*/  WARPSYNC.COLLECTIVE R130, `(.L_x_22200) ;  /* 0x0000000082087348 */ /* 0x000fea0003c00000 */
[----:B------:R0:W1:Y:S02]  /*85a0*/  SHFL.BFLY P6, R132, R133, R134, R135 ;  /* 0x0c00008685847389 */ /* 0x00006400000c0087 */
[----:B01----:R-:W-:Y:S05]  /*85b0*/  ENDCOLLECTIVE ;  /* 0x000000000000791b */ /* 0x003fea0003800000 */
.L_x_22200:
[----:B------:R-:W-:Y:S01]  /*85c0*/  HFMA2 R134, -RZ, RZ, 0, 2.384185791015625e-07 ;  /* 0x00000004ff867431 */ /* 0x000fe200000001ff */
[----:B------:R-:W-:-:S05]  /*85d0*/  MOV R18, R132 ;  /* 0x0000008400127202 */ /* 0x000fca0000000f00 */
[----:B------:R-:W-:-:S05]  /*85e0*/  FADD.FTZ R18, R17, R18 ;  /* 0x0000001211127221 */ /* 0x000fca0000010000 */
[----:B------:R-:W-:-:S07]  /*85f0*/  MOV R133, R18 ;  /* 0x0000001200857202 */ /* 0x000fce0000000f00 */
[----:B------:R-:W-:Y:S05]  /*8600*/  WARPSYNC.COLLECTIVE R130, `(.L_x_22201) ;  /* 0x0000000082087348 */ /* 0x000fea0003c00000 */
[----:B------:R0:W1:Y:S02]  /*8610*/  SHFL.BFLY P6, R132, R133, R134, R135 ;  /* 0x0c00008685847389 */ /* 0x00006400000c0087 */
[----:B01----:R-:W-:Y:S05]  /*8620*/  ENDCOLLECTIVE ;  /* 0x000000000000791b */ /* 0x003fea0003800000 */
.L_x_22201:
[----:B------:R-:W-:Y:S01]  /*8630*/  HFMA2 R134, -RZ, RZ, 0, 4.76837158203125e-07 ;  /* 0x00000008ff867431 */ /* 0x000fe200000001ff */
[----:B------:R-:W-:-:S05]  /*8640*/  MOV R19, R132 ;  /* 0x0000008400137202 */ /* 0x000fca0000000f00 */
[----:B------:R-:W-:-:S05]  /*8650*/  FADD.FTZ R19, R18, R19 ;  /* 0x0000001312137221 */ /* 0x000fca0000010000 */
[----:B------:R-:W-:-:S07]  /*8660*/  MOV R133, R19 ;  /* 0x0000001300857202 */ /* 0x000fce0000000f00 */
[----:B------:R-:W-:Y:S05]  /*8670*/  WARPSYNC.COLLECTIVE R130, `(.L_x_22202) ;  /* 0x0000000082087348 */ /* 0x000fea0003c00000 */
[----:B------:R0:W1:Y:S02]  /*8680*/  SHFL.BFLY P6, R132, R133, R134, R135 ;  /* 0x0c00008685847389 */ /* 0x00006400000c0087 */
[----:B01----:R-:W-:Y:S05]  /*8690*/  ENDCOLLECTIVE ;  /* 0x000000000000791b */ /* 0x003fea0003800000 */
.L_x_22202:
[----:B------:R-:W-:Y:S01]  /*86a0*/  HFMA2 R134, -RZ, RZ, 0, 9.5367431640625e-07 ;  /* 0x00000010ff867431 */ /* 0x000fe200000001ff */
[----:B------:R-:W-:-:S05]  /*86b0*/  MOV R22, R132 ;  /* 0x0000008400167202 */ /* 0x000fca0000000f00 */
[----:B------:R-:W-:-:S05]  /*86c0*/  FADD.FTZ R22, R19, R22 ;  /* 0x0000001613167221 */ /* 0x000fca0000010000 */
[----:B------:R-:W-:-:S07]  /*86d0*/  MOV R133, R22 ;  /* 0x0000001600857202 */ /* 0x000fce0000000f00 */
[----:B------:R-:W-:Y:S05]  /*86e0*/  WARPSYNC.COLLECTIVE R130, `(.L_x_22203) ;  /* 0x0000000082087348 */ /* 0x000fea0003c00000 */
[----:B------:R0:W1:Y:S02]  /*86f0*/  SHFL.BFLY P6, R132, R133, R134, R135 ;  /* 0x0c00008685847389 */ /* 0x00006400000c0087 */
[----:B01----:R-:W-:Y:S05]  /*8700*/  ENDCOLLECTIVE ;  /* 0x000000000000791b */ /* 0x003fea0003800000 */
.L_x_22203:
[----:B------:R-:W-:Y:S01]  /*8710*/  MOV R23, R132 ;  /* 0x0000008400177202 */ /* 0x000fe20000000f00 */
[----:B------:R-:W-:Y:S06]  /*8720*/  BRA `(.L_x_22204) ;  /* 0xffffffd800747947 */ /* 0x000fec000383ffff */
.L_x_22205:
        /* <DEDUP_REMOVED lines=13> */
.L_x_28016:


//--------------------- .text._ZN10layer_norm31ln_parallel_residual_fwd_kernelINS_13Kernel_traitsI6__halfffffjLj1280ELj1ELj4ELj1ELj16ENS_18Kernel_traits_baseILj1280ES2_ffffjLj128EEEEELb0ELb0ELb1EEEvNS_9FwdParamsE --------------------------
	.section	.text._ZN10layer_norm31ln_parallel_residual_fwd_kernelINS_13Kernel_traitsI6__halfffffjLj1280ELj1ELj4ELj1ELj16ENS_18Kernel_traits_baseILj1280ES2_ffffjLj128EEEEELb0ELb0ELb1EEEvNS_9FwdParamsE,"ax",@progbits
	.align	128
        .global         _ZN10layer_norm31ln_parallel_residual_fwd_kernelINS_13Kernel_traitsI6__halfffffjLj1280ELj1ELj4ELj1ELj16ENS_18Kernel_traits_baseILj1280ES2_ffffjLj128EEEEELb0ELb0ELb1EEEvNS_9FwdParamsE
        .type           _ZN10layer_norm31ln_parallel_residual_fwd_kernelINS_13Kernel_traitsI6__halfffffjLj1280ELj1ELj4ELj1ELj16ENS_18Kernel_traits_baseILj1280ES2_ffffjLj128EEEEELb0ELb0ELb1EEEvNS_9FwdParamsE,@function
        .size           _ZN10layer_norm31ln_parallel_residual_fwd_kernelINS_13Kernel_traitsI6__halfffffjLj1280ELj1ELj4ELj1ELj16ENS_18Kernel_traits_baseILj1280ES2_ffffjLj128EEEEELb0ELb0ELb1EEEvNS_9FwdParamsE,(.L_x_28017 - _ZN10layer_norm31ln_parallel_residual_fwd_kernelINS_13Kernel_traitsI6__halfffffjLj1280ELj1ELj4ELj1ELj16ENS_18Kernel_traits_baseILj1280ES2_ffffjLj128EEEEELb0ELb0ELb1EEEvNS_9FwdParamsE)
        .other          _ZN10layer_norm31ln_parallel_residual_fwd_kernelINS_13Kernel_traitsI6__halfffffjLj1280ELj1ELj4ELj1ELj16ENS_18Kernel_traits_baseILj1280ES2_ffffjLj128EEEEELb0ELb0ELb1EEEvNS_9FwdParamsE,@"STO_CUDA_ENTRY STV_DEFAULT"
_ZN10layer_norm31ln_parallel_residual_fwd_kernelINS_13Kernel_traitsI6__halfffffjLj1280ELj1ELj4ELj1ELj16ENS_18Kernel_traits_baseILj1280ES2_ffffjLj128EEEEELb0ELb0ELb1EEEvNS_9FwdParamsE:
.text._ZN10layer_norm31ln_parallel_residual_fwd_kernelINS_13Kernel_traitsI6__halfffffjLj1280ELj1ELj4ELj1ELj16ENS_18Kernel_traits_baseILj1280ES2_ffffjLj128EEEEELb0ELb0ELb1EEEvNS_9FwdParamsE:
        /* <DEDUP_REMOVED lines=23> */
[----:B------:R-:W5:Y:S01]  /*0170*/  LDG.E.64 R12, desc[UR6][R8.64] ;  /* 0x00000006080c7981 */ /* 0x000f62000c1e1b00 */
[----:B-1----:R-:W-:-:S03]  /*0180*/  IMAD.WIDE.U32 R2, R0, 0x8, R2 ;  /* 0x0000000800027825 */ /* 0x002fc600078e0002 */
[----:B------:R-:W5:Y:S04]  /*0190*/  LDG.E.64 R16, desc[UR6][R8.64+0x100] ;  /* 0x0001000608107981 */ /* 0x000f68000c1e1b00 */
[----:B------:R-:W5:Y:S04]  /*01a0*/  LDG.E.64 R20, desc[UR6][R8.64+0x200] ;  /* 0x0002000608147981 */ /* 0x000f68000c1e1b00 */
[----:B------:R-:W5:Y:S04]  /*01b0*/  LDG.E.64 R24, desc[UR6][R8.64+0x300] ;  /* 0x0003000608187981 */ /* 0x000f68000c1e1b00 */
[----:B------:R-:W5:Y:S04]  /*01c0*/  LDG.E.64 R28, desc[UR6][R8.64+0x400] ;  /* 0x00040006081c7981 */ /* 0x000f68000c1e1b00 */
[----:B------:R-:W5:Y:S04]  /*01d0*/  LDG.E.64 R32, desc[UR6][R8.64+0x500] ;  /* 0x0005000608207981 */ /* 0x000f68000c1e1b00 */
[----:B------:R-:W5:Y:S04]  /*01e0*/  LDG.E.64 R74, desc[UR6][R8.64+0x600] ;  /* 0x00060006084a7981 */ /* 0x000f68000c1e1b00 */
[----:B------:R-:W5:Y:S04]  /*01f0*/  LDG.E.64 R78, desc[UR6][R8.64+0x700] ;  /* 0x00070006084e7981 */ /* 0x000f68000c1e1b00 */
[----:B------:R-:W5:Y:S04]  /*0200*/  LDG.E.64 R82, desc[UR6][R8.64+0x800] ;  /* 0x0008000608527981 */ /* 0x000f68000c1e1b00 */
[----:B------:R-:W5:Y:S01]  /*0210*/  LDG.E.64 R6, desc[UR6][R8.64+0x900] ;  /* 0x0009000608067981 */ /* 0x000f62000c1e1b00 */
[----:B------:R-:W-:-:S02]  /*0220*/  CS2R R72, SRZ ;  /* 0x0000000000487805 */ /* 0x000fc4000001ff00 */
[----:B------:R-:W-:Y:S02]  /*0230*/  CS2R R70, SRZ ;  /* 0x0000000000467805 */ /* 0x000fe4000001ff00 */
[----:B------:R-:W-:Y:S01]  /*0240*/  CS2R R68, SRZ ;  /* 0x0000000000447805 */ /* 0x000fe2000001ff00 */
[----:B------:R-:W5:Y:S01]  /*0250*/  LDG.E.64 R10, desc[UR6][R2.64] ;  /* 0x00000006020a7981 */ /* 0x000f62000c1e1b00 */
[----:B------:R-:W-:Y:S02]  /*0260*/  CS2R R66, SRZ ;  /* 0x0000000000427805 */ /* 0x000fe4000001ff00 */
[----:B------:R-:W-:Y:S02]  /*0270*/  CS2R R64, SRZ ;  /* 0x0000000000407805 */ /* 0x000fe4000001ff00 */
[----:B------:R-:W-:Y:S01]  /*0280*/  CS2R R62, SRZ ;  /* 0x00000000003e7805 */ /* 0x000fe2000001ff00 */
        /* <DEDUP_REMOVED lines=17> */
[----:B------:R-:W-:-:S03]  /*03a0*/  CS2R R36, SRZ ;  /* 0x0000000000247805 */ /* 0x000fc6000001ff00 */
[----:B------:R-:W5:Y:S04]  /*03b0*/  LDG.E.64 R34, desc[UR6][R2.64+0x600] ;  /* 0x0006000602227981 */ /* 0x000f68000c1e1b00 */
[----:B------:R-:W5:Y:S04]  /*03c0*/  LDG.E.64 R76, desc[UR6][R2.64+0x700] ;  /* 0x00070006024c7981 */ /* 0x000f68000c1e1b00 */
[----:B------:R-:W5:Y:S04]  /*03d0*/  LDG.E.64 R80, desc[UR6][R2.64+0x800] ;  /* 0x0008000602507981 */ /* 0x000f68000c1e1b00 */
[----:B------:R0:W5:Y:S02]  /*03e0*/  LDG.E.64 R4, desc[UR6][R2.64+0x900] ;  /* 0x0009000602047981 */ /* 0x000164000c1e1b00 */
[----:B0-----:R-:W-:Y:S01]  /*03f0*/  CS2R R2, SRZ ;  /* 0x0000000000027805 */ /* 0x001fe2000001ff00 */
[----:B------:R-:W-:Y:S06]  /*0400*/  BRA `(.L_x_22208) ;  /* 0x0000000800487947 */ /* 0x000fec0003800000 */
.L_x_22207:
[----:B------:R-:W0:Y:S08]  /*0410*/  LDC.64 R2, c[0x0][0x3d0] ;  /* 0x0000f400ff027b82 */ /* 0x000e300000000a00 */
[----:B------:R-:W1:Y:S08]  /*0420*/  LDC.64 R8, c[0x0][0x440] ;  /* 0x00011000ff087b82 */ /* 0x000e700000000a00 */
[----:B------:R-:W2:Y:S01]  /*0430*/  LDC.64 R4, c[0x0][0x3d8] ;  /* 0x0000f600ff047b82 */ /* 0x000ea20000000a00 */
[----:B0-----:R-:W-:-:S05]  /*0440*/  IMAD.WIDE.U32 R2, R0, 0x8, R2 ;  /* 0x0000000800027825 */ /* 0x001fca00078e0002 */
[----:B------:R-:W5:Y:S01]  /*0450*/  LDG.E.64 R10, desc[UR6][R2.64] ;  /* 0x00000006020a7981 */ /* 0x000f62000c1e1b00 */
[----:B-1----:R-:W-:-:S03]  /*0460*/  IMAD.WIDE.U32 R8, R0, 0x8, R8 ;  /* 0x0000000800087825 */ /* 0x002fc600078e0008 */
[----:B------:R-:W5:Y:S04]  /*0470*/  LDG.E.64 R14, desc[UR6][R2.64+0x100] ;  /* 0x00010006020e7981 */ /* 0x000f68000c1e1b00 */
[----:B------:R-:W5:Y:S01]  /*0480*/  LDG.E.64 R18, desc[UR6][R2.64+0x200] ;  /* 0x0002000602127981 */ /* 0x000f62000c1e1b00 */
[----:B--2---:R-:W-:-:S03]  /*0490*/  IMAD.WIDE.U32 R54, R0, 0x8, R4 ;  /* 0x0000000800367825 */ /* 0x004fc600078e0004 */
        /* <DEDUP_REMOVED lines=28> */
[----:B------:R-:W5:Y:S04]  /*0660*/  LDG.E.64 R20, desc[UR6][R54.64+0x200] ;  /* 0x0002000636147981 */ /* 0x000f68000c1e1b00 */
[----:B------:R-:W5:Y:S04]  /*0670*/  LDG.E.64 R24, desc[UR6][R54.64+0x300] ;  /* 0x0003000636187981 */ /* 0x000f68000c1e1b00 */
[----:B------:R-:W5:Y:S04]  /*0680*/  LDG.E.64 R28, desc[UR6][R54.64+0x400] ;  /* 0x00040006361c7981 */ /* 0x000f68000c1e1b00 */
[----:B------:R-:W5:Y:S04]  /*0690*/  LDG.E.64 R32, desc[UR6][R54.64+0x500] ;  /* 0x0005000636207981 */ /* 0x000f68000c1e1b00 */
[----:B------:R-:W5:Y:S04]  /*06a0*/  LDG.E.64 R74, desc[UR6][R54.64+0x600] ;  /* 0x00060006364a7981 */ /* 0x000f68000c1e1b00 */
[----:B------:R-:W5:Y:S04]  /*06b0*/  LDG.E.64 R78, desc[UR6][R54.64+0x700] ;  /* 0x00070006364e7981 */ /* 0x000f68000c1e1b00 */
[----:B------:R-:W5:Y:S04]  /*06c0*/  LDG.E.64 R82, desc[UR6][R54.64+0x800] ;  /* 0x0008000636527981 */ /* 0x000f68000c1e1b00 */
[----:B------:R0:W5:Y:S02]  /*06d0*/  LDG.E.64 R6, desc[UR6][R54.64+0x900] ;  /* 0x0009000636067981 */ /* 0x000164000c1e1b00 */
[----:B0-----:R-:W-:Y:S01]  /*06e0*/  CS2R R54, SRZ ;  /* 0x0000000000367805 */ /* 0x001fe2000001ff00 */
[----:B------:R-:W-:Y:S06]  /*06f0*/  BRA `(.L_x_22208) ;  /* 0x00000004008c7947 */ /* 0x000fec0003800000 */
.L_x_22206:
        /* <DEDUP_REMOVED lines=9> */
[----:B------:R0:W5:Y:S01]  /*0790*/  LDG.E.64 R10, desc[UR6][R2.64] ;  /* 0x00000006020a7981 */ /* 0x000162000c1e1b00 */
[----:B-1----:R-:W-:-:S03]  /*07a0*/  IMAD.WIDE.U32 R36, R0, 0x8, R4 ;  /* 0x0000000800247825 */ /* 0x002fc600078e0004 */
[----:B------:R0:W5:Y:S04]  /*07b0*/  LDG.E.64 R14, desc[UR6][R2.64+0x100] ;  /* 0x00010006020e7981 */ /* 0x000168000c1e1b00 */
[----:B------:R0:W5:Y:S01]  /*07c0*/  LDG.E.64 R18, desc[UR6][R2.64+0x200] ;  /* 0x0002000602127981 */ /* 0x000162000c1e1b00 */
[----:B--2---:R-:W-:-:S03]  /*07d0*/  IMAD.WIDE.U32 R8, R0, 0x8, R8 ;  /* 0x0000000800087825 */ /* 0x004fc600078e0008 */
[----:B------:R0:W5:Y:S04]  /*07e0*/  LDG.E.64 R22, desc[UR6][R2.64+0x300] ;  /* 0x0003000602167981 */ /* 0x000168000c1e1b00 */
[----:B------:R0:W5:Y:S01]  /*07f0*/  LDG.E.64 R26, desc[UR6][R2.64+0x400] ;  /* 0x00040006021a7981 */ /* 0x000162000c1e1b00 */
[----:B---3--:R-:W-:-:S03]  /*0800*/  IMAD.WIDE.U32 R86, R0, 0x8, R6 ;  /* 0x0000000800567825 */ /* 0x008fc600078e0006 */
[----:B------:R0:W5:Y:S04]  /*0810*/  LDG.E.64 R30, desc[UR6][R2.64+0x500] ;  /* 0x00050006021e7981 */ /* 0x000168000c1e1b00 */
        /* <DEDUP_REMOVED lines=33> */
[----:B------:R0:W5:Y:S01]  /*0a30*/  LDG.E.64 R52, desc[UR6][R86.64+0x900] ;  /* 0x0009000656347981 */ /* 0x000162000c1e1b00 */
[----:B------:R-:W-:Y:S05]  /*0a40*/  BRA `(.L_x_22208) ;  /* 0x0000000000b87947 */ /* 0x000fea0003800000 */
.L_x_22209:
        /* <DEDUP_REMOVED lines=33> */
[----:B------:R0:W5:Y:S04]  /*0c60*/  LDG.E.64 R4, desc[UR6][R2.64+0x900] ;  /* 0x0009000602047981 */ /* 0x000168000c1e1b00 */
[----:B------:R-:W5:Y:S04]  /*0c70*/  LDG.E.64 R12, desc[UR6][R36.64] ;  /* 0x00000006240c7981 */ /* 0x000f68000c1e1b00 */
[----:B------:R-:W5:Y:S01]  /*0c80*/  LDG.E.64 R16, desc[UR6][R36.64+0x100] ;  /* 0x0001000624107981 */ /* 0x000f62000c1e1b00 */
[----:B0-----:R-:W-:-:S03]  /*0c90*/  CS2R R2, SRZ ;  /* 0x0000000000027805 */ /* 0x001fc6000001ff00 */
        /* <DEDUP_REMOVED lines=8> */
[----:B0-----:R-:W-:-:S07]  /*0d20*/  CS2R R36, SRZ ;  /* 0x0000000000247805 */ /* 0x001fce000001ff00 */
.L_x_22208:
[----:B------:R-:W1:Y:S02]  /*0d30*/  LDCU UR4, c[0x0][0x384] ;  /* 0x00007080ff0477ac */ /* 0x000e640008000800 */
[----:B-1----:R-:W-:-:S13]  /*0d40*/  ISETP.GE.AND P1, PT, R84, UR4, PT ;  /* 0x0000000454007c0c */ /* 0x002fda000bf26270 */
[----:B------:R-:W-:Y:S05]  /*0d50*/  @P1 EXIT ;  /* 0x000000000000194d */ /* 0x000fea0003800000 */
[----:B-----5:R-:W-:Y:S01]  /*0d60*/  MOV R145, R4 ;  /* 0x0000000400917202 */ /* 0x020fe20000000f00 */
[----:B------:R-:W1:Y:S01]  /*0d70*/  LDCU UR4, c[0x0][0x388] ;  /* 0x00007100ff0477ac */ /* 0x000e620008000800 */
[----:B------:R-:W-:Y:S02]  /*0d80*/  SHF.R.U64 R146, R4, 0x10, R5 ;  /* 0x0000001004927819 */ /* 0x000fe40000001205 */
[----:B------:R-:W-:Y:S01]  /*0d90*/  MOV R148, R6 ;  /* 0x0000000600947202 */ /* 0x000fe20000000f00 */
[----:B------:R-:W2:Y:S01]  /*0da0*/  LDCU.U8 UR5, c[0x0][0x410] ;  /* 0x00008200ff0577ac */ /* 0x000ea20008000000 */
[----:B------:R-:W-:Y:S02]  /*0db0*/  MOV R4, R7 ;  /* 0x0000000700047202 */ /* 0x000fe40000000f00 */
[----:B------:R-:W-:Y:S01]  /*0dc0*/  SHF.R.U64 R161, R54, 0x10, R55 ;  /* 0x0000001036a17819 */ /* 0x000fe20000001237 */
[----:B------:R-:W3:Y:S01]  /*0dd0*/  LDCU UR8, c[0x0][0x448] ;  /* 0x00008900ff0877ac */ /* 0x000ee20008000800 */
[----:B------:R-:W-:-:S02]  /*0de0*/  PRMT R148, R148, 0x5410, R4 ;  /* 0x0000541094947816 */ /* 0x000fc40000000004 */
[----:B------:R-:W-:Y:S01]  /*0df0*/  SHF.R.U64 R4, R2, 0x10, R3 ;  /* 0x0000001002047819 */ /* 0x000fe20000001203 */
[----:B------:R-:W4:Y:S01]  /*0e00*/  LDCU.64 UR10, c[0x0][0x3a0] ;  /* 0x00007400ff0a77ac */ /* 0x000f220008000a00 */
[----:B------:R-:W-:Y:S02]  /*0e10*/  MOV R113, R11 ;  /* 0x0000000b00717202 */ /* 0x000fe40000000f00 */
[--C-:B------:R-:W-:Y:S01]  /*0e20*/  SHF.R.U64 R116, R10, 0x10, R11.reuse ;  /* 0x000000100a747819 */ /* 0x100fe2000000120b */
[----:B------:R-:W0:Y:S01]  /*0e30*/  LDCU.64 UR12, c[0x0][0x398] ;  /* 0x00007300ff0c77ac */ /* 0x000e220008000a00 */
[----:B------:R-:W-:Y:S02]  /*0e40*/  SHF.R.U32.HI R117, RZ, 0x10, R11 ;  /* 0x00000010ff757819 */ /* 0x000fe4000001160b */
[----:B------:R-:W-:Y:S02]  /*0e50*/  MOV R11, R5 ;  /* 0x00000005000b7202 */ /* 0x000fe40000000f00 */
[----:B------:R-:W-:-:S02]  /*0e60*/  PRMT R161, R161, 0x5410, R4 ;  /* 0x00005410a1a17816 */ /* 0x000fc40000000004 */
[----:B------:R-:W-:Y:S02]  /*0e70*/  SHF.R.U32.HI R5, RZ, 0x10, R5 ;  /* 0x00000010ff057819 */ /* 0x000fe40000011605 */
[----:B------:R-:W-:Y:S02]  /*0e80*/  SHF.R.U32.HI R162, RZ, 0x10, R55 ;  /* 0x00000010ffa27819 */ /* 0x000fe40000011637 */
[----:B------:R-:W-:Y:S02]  /*0e90*/  SHF.R.U32.HI R4, RZ, 0x10, R3 ;  /* 0x00000010ff047819 */ /* 0x000fe40000011603 */
[----:B------:R-:W-:Y:S02]  /*0ea0*/  PRMT R146, R146, 0x5410, R5 ;  /* 0x0000541092927816 */ /* 0x000fe40000000005 */
[----:B------:R-:W-:Y:S02]  /*0eb0*/  PRMT R162, R162, 0x5410, R4 ;  /* 0x00005410a2a27816 */ /* 0x000fe40000000004 */
[----:B------:R-:W-:-:S02]  /*0ec0*/  SHF.R.U64 R175, R56, 0x10, R57 ;  /* 0x0000001038af7819 */ /* 0x000fc40000001239 */
[----:B------:R-:W-:Y:S02]  /*0ed0*/  SHF.R.U64 R5, R36, 0x10, R37 ;  /* 0x0000001024057819 */ /* 0x000fe40000001225 */
        /* <DEDUP_REMOVED lines=20> */
[----:B------:R-:W-:Y:S02]  /*1020*/  MOV R110, R14 ;  /* 0x0000000e006e7202 */ /* 0x000fe40000000f00 */
[----:B------:R-:W-:Y:S02]  /*1030*/  MOV R109, R15 ;  /* 0x0000000f006d7202 */ /* 0x000fe40000000f00 */
[----:B------:R-:W-:-:S02]  /*1040*/  SHF.R.U64 R14, R14, 0x10, R15 ;  /* 0x000000100e0e7819 */ /* 0x000fc4000000120f */
[----:B------:R-:W-:Y:S02]  /*1050*/  SHF.R.U32.HI R118, RZ, 0x10, R15 ;  /* 0x00000010ff767819 */ /* 0x000fe4000001160f */
[----:B------:R-:W-:Y:S02]  /*1060*/  PRMT R190, R190, 0x5410, R5 ;  /* 0x00005410bebe7816 */ /* 0x000fe40000000005 */
[----:B------:R-:W-:Y:S02]  /*1070*/  PRMT R191, R191, 0x5410, R4 ;  /* 0x00005410bfbf7816 */ /* 0x000fe40000000004 */
[----:B------:R-:W-:Y:S02]  /*1080*/  MOV R108, R16 ;  /* 0x00000010006c7202 */ /* 0x000fe40000000f00 */
[----:B------:R-:W-:Y:S02]  /*1090*/  SHF.R.U64 R15, R16, 0x10, R17 ;  /* 0x00000010100f7819 */ /* 0x000fe40000001211 */
[----:B------:R-:W-:-:S02]  /*10a0*/  SHF.R.U64 R193, R64, 0x10, R65 ;  /* 0x0000001040c17819 */ /* 0x000fc40000001241 */
[----:B------:R-:W-:Y:S02]  /*10b0*/  SHF.R.U64 R5, R44, 0x10, R45 ;  /* 0x000000102c057819 */ /* 0x000fe4000000122d */
[----:B------:R-:W-:Y:S02]  /*10c0*/  SHF.R.U32.HI R195, RZ, 0x10, R65 ;  /* 0x00000010ffc37819 */ /* 0x000fe40000011641 */
[----:B------:R-:W-:Y:S02]  /*10d0*/  SHF.R.U32.HI R4, RZ, 0x10, R45 ;  /* 0x00000010ff047819 */ /* 0x000fe4000001162d */
[----:B------:R-:W-:Y:S02]  /*10e0*/  MOV R107, R17 ;  /* 0x00000011006b7202 */ /* 0x000fe40000000f00 */
[----:B------:R-:W-:Y:S02]  /*10f0*/  SHF.R.U32.HI R16, RZ, 0x10, R17 ;  /* 0x00000010ff107819 */ /* 0x000fe40000011611 */
[----:B------:R-:W-:-:S02]  /*1100*/  MOV R106, R18 ;  /* 0x00000012006a7202 */ /* 0x000fc40000000f00 */
[----:B------:R-:W-:Y:S02]  /*1110*/  SHF.R.U64 R17, R18, 0x10, R19 ;  /* 0x0000001012117819 */ /* 0x000fe40000001213 */
[----:B------:R-:W-:Y:S02]  /*1120*/  MOV R104, R20 ;  /* 0x0000001400687202 */ /* 0x000fe40000000f00 */
[--C-:B------:R-:W-:Y:S02]  /*1130*/  SHF.R.U64 R18, R20, 0x10, R21.reuse ;  /* 0x0000001014127819 */ /* 0x100fe40000001215 */
[----:B------:R-:W-:Y:S02]  /*1140*/  MOV R103, R21 ;  /* 0x0000001500677202 */ /* 0x000fe40000000f00 */
[----:B------:R-:W-:Y:S02]  /*1150*/  SHF.R.U32.HI R20, RZ, 0x10, R21 ;  /* 0x00000010ff147819 */ /* 0x000fe40000011615 */
[----:B------:R-:W-:-:S02]  /*1160*/  PRMT R193, R193, 0x5410, R5 ;  /* 0x00005410c1c17816 */ /* 0x000fc40000000005 */
[----:B------:R-:W-:Y:S02]  /*1170*/  PRMT R195, R195, 0x5410, R4 ;  /* 0x00005410c3c37816 */ /* 0x000fe40000000004 */
[----:B------:R-:W-:Y:S02]  /*1180*/  MOV R102, R22 ;  /* 0x0000001600667202 */ /* 0x000fe40000000f00 */
[----:B------:R-:W-:Y:S02]  /*1190*/  SHF.R.U64 R21, R22, 0x10, R23 ;  /* 0x0000001016157819 */ /* 0x000fe40000001217 */
[----:B------:R-:W-:Y:S02]  /*11a0*/  SHF.R.U64 R197, R66, 0x10, R67 ;  /* 0x0000001042c57819 */ /* 0x000fe40000001243 */
[----:B------:R-:W-:Y:S02]  /*11b0*/  SHF.R.U64 R5, R46, 0x10, R47 ;  /* 0x000000102e057819 */ /* 0x000fe4000000122f */
[----:B------:R-:W-:-:S02]  /*11c0*/  SHF.R.U32.HI R198, RZ, 0x10, R67 ;  /* 0x00000010ffc67819 */ /* 0x000fc40000011643 */
[----:B------:R-:W-:Y:S02]  /*11d0*/  SHF.R.U32.HI R4, RZ, 0x10, R47 ;  /* 0x00000010ff047819 */ /* 0x000fe4000001162f */
[----:B------:R-:W-:Y:S02]  /*11e0*/  MOV R100, R24 ;  /* 0x0000001800647202 */ /* 0x000fe40000000f00 */
[--C-:B------:R-:W-:Y:S02]  /*11f0*/  SHF.R.U64 R22, R24, 0x10, R25.reuse ;  /* 0x0000001018167819 */ /* 0x100fe40000001219 */
[----:B------:R-:W-:Y:S02]  /*1200*/  MOV R99, R25 ;  /* 0x0000001900637202 */ /* 0x000fe40000000f00 */
[----:B------:R-:W-:Y:S02]  /*1210*/  SHF.R.U32.HI R24, RZ, 0x10, R25 ;  /* 0x00000010ff187819 */ /* 0x000fe40000011619 */
[----:B------:R-:W-:-:S02]  /*1220*/  MOV R98, R26 ;  /* 0x0000001a00627202 */ /* 0x000fc40000000f00 */
[----:B------:R-:W-:Y:S02]  /*1230*/  SHF.R.U64 R25, R26, 0x10, R27 ;  /* 0x000000101a197819 */ /* 0x000fe4000000121b */
[----:B------:R-:W-:Y:S02]  /*1240*/  MOV R96, R28 ;  /* 0x0000001c00607202 */ /* 0x000fe40000000f00 */
[----:B------:R-:W-:Y:S02]  /*1250*/  SHF.R.U64 R26, R28, 0x10, R29 ;  /* 0x000000101c1a7819 */ /* 0x000fe4000000121d */
[----:B------:R-:W-:Y:S02]  /*1260*/  PRMT R197, R197, 0x5410, R5 ;  /* 0x00005410c5c57816 */ /* 0x000fe40000000005 */
[----:B------:R-:W-:Y:S02]  /*1270*/  PRMT R198, R198, 0x5410, R4 ;  /* 0x00005410c6c67816 */ /* 0x000fe40000000004 */
[----:B------:R-:W-:-:S02]  /*1280*/  MOV R95, R29 ;  /* 0x0000001d005f7202 */ /* 0x000fc40000000f00 */
[----:B------:R-:W-:Y:S02]  /*1290*/  SHF.R.U32.HI R28, RZ, 0x10, R29 ;  /* 0x00000010ff1c7819 */ /* 0x000fe4000001161d */
[----:B------:R-:W-:Y:S02]  /*12a0*/  SHF.R.U64 R199, R68, 0x10, R69 ;  /* 0x0000001044c77819 */ /* 0x000fe40000001245 */
[----:B------:R-:W-:Y:S02]  /*12b0*/  SHF.R.U64 R5, R48, 0x10, R49 ;  /* 0x0000001030057819 */ /* 0x000fe40000001231 */
[----:B------:R-:W-:Y:S02]  /*12c0*/  SHF.R.U32.HI R200, RZ, 0x10, R69 ;  /* 0x00000010ffc87819 */ /* 0x000fe40000011645 */
[----:B------:R-:W-:Y:S02]  /*12d0*/  SHF.R.U32.HI R4, RZ, 0x10, R49 ;  /* 0x00000010ff047819 */ /* 0x000fe40000011631 */
[----:B------:R-:W-:-:S02]  /*12e0*/  MOV R94, R30 ;  /* 0x0000001e005e7202 */ /* 0x000fc40000000f00 */
[----:B------:R-:W-:Y:S02]  /*12f0*/  SHF.R.U64 R29, R30, 0x10, R31 ;  /* 0x000000101e1d7819 */ /* 0x000fe4000000121f */
[----:B------:R-:W-:Y:S02]  /*1300*/  MOV R92, R32 ;  /* 0x00000020005c7202 */ /* 0x000fe40000000f00 */
[--C-:B------:R-:W-:Y:S02]  /*1310*/  SHF.R.U64 R30, R32, 0x10, R33.reuse ;  /* 0x00000010201e7819 */ /* 0x100fe40000001221 */
[----:B------:R-:W-:Y:S02]  /*1320*/  MOV R91, R33 ;  /* 0x00000021005b7202 */ /* 0x000fe40000000f00 */
[----:B------:R-:W-:Y:S02]  /*1330*/  SHF.R.U32.HI R32, RZ, 0x10, R33 ;  /* 0x00000010ff207819 */ /* 0x000fe40000011621 */
[----:B------:R-:W-:-:S02]  /*1340*/  MOV R90, R34 ;  /* 0x00000022005a7202 */ /* 0x000fc40000000f00 */
[----:B------:R-:W-:Y:S02]  /*1350*/  SHF.R.U64 R33, R34, 0x10, R35 ;  /* 0x0000001022217819 */ /* 0x000fe40000001223 */
        /* <DEDUP_REMOVED lines=8> */
[----:B0-----:R-:W-:Y:S02]  /*13e0*/  MOV R87, R75 ;  /* 0x0000004b00577202 */ /* 0x001fe40000000f00 */
[----:B------:R-:W-:Y:S02]  /*13f0*/  SHF.R.U32.HI R74, RZ, 0x10, R75 ;  /* 0x00000010ff4a7819 */ /* 0x000fe4000001164b */
[----:B------:R-:W-:-:S02]  /*1400*/  MOV R86, R76 ;  /* 0x0000004c00567202 */ /* 0x000fc40000000f00 */
[--C-:B------:R-:W-:Y:S02]  /*1410*/  SHF.R.U64 R75, R76, 0x10, R77.reuse ;  /* 0x000000104c4b7819 */ /* 0x100fe4000000124d */
[----:B------:R-:W-:Y:S02]  /*1420*/  MOV R112, R12 ;  /* 0x0000000c00707202 */ /* 0x000fe40000000f00 */
[----:B------:R-:W-:Y:S02]  /*1430*/  MOV R85, R77 ;  /* 0x0000004d00557202 */ /* 0x000fe40000000f00 */
[----:B------:R-:W-:Y:S02]  /*1440*/  SHF.R.U32.HI R76, RZ, 0x10, R77 ;  /* 0x00000010ff4c7819 */ /* 0x000fe4000001164d */
[----:B------:R-:W-:Y:S02]  /*1450*/  MOV R114, R10 ;  /* 0x0000000a00727202 */ /* 0x000fe40000000f00 */
[----:B------:R-:W-:-:S02]  /*1460*/  MOV R111, R13 ;  /* 0x0000000d006f7202 */ /* 0x000fc40000000f00 */
[----:B------:R-:W-:Y:S02]  /*1470*/  SHF.R.U64 R12, R12, 0x10, R13 ;  /* 0x000000100c0c7819 */ /* 0x000fe4000000120d */
[----:B------:R-:W-:Y:S02]  /*1480*/  MOV R105, R19 ;  /* 0x0000001300697202 */ /* 0x000fe40000000f00 */
[----:B------:R-:W-:Y:S02]  /*1490*/  MOV R101, R23 ;  /* 0x0000001700657202 */ /* 0x000fe40000000f00 */
[----:B------:R-:W-:Y:S02]  /*14a0*/  MOV R97, R27 ;  /* 0x0000001b00617202 */ /* 0x000fe40000000f00 */
[----:B------:R-:W-:Y:S02]  /*14b0*/  MOV R93, R31 ;  /* 0x0000001f005d7202 */ /* 0x000fe40000000f00 */
[----:B------:R-:W-:-:S02]  /*14c0*/  MOV R89, R35 ;  /* 0x0000002300597202 */ /* 0x000fc40000000f00 */
[----:B------:R-:W-:Y:S02]  /*14d0*/  MOV R115, R78 ;  /* 0x0000004e00737202 */ /* 0x000fe40000000f00 */
[----:B------:R-:W-:Y:S02]  /*14e0*/  MOV R8, R79 ;  /* 0x0000004f00087202 */ /* 0x000fe40000000f00 */
[--C-:B------:R-:W-:Y:S02]  /*14f0*/  SHF.R.U64 R126, R78, 0x10, R79.reuse ;  /* 0x000000104e7e7819 */ /* 0x100fe4000000124f */
[----:B------:R-:W-:Y:S02]  /*1500*/  SHF.R.U32.HI R77, RZ, 0x10, R79 ;  /* 0x00000010ff4d7819 */ /* 0x000fe4000001164f */
[----:B------:R-:W-:Y:S02]  /*1510*/  SHF.R.U64 R151, R6, 0x10, R7 ;  /* 0x0000001006977819 */ /* 0x000fe40000001207 */
        /* <DEDUP_REMOVED lines=8> */
[----:B------:R-:W-:Y:S02]  /*15a0*/  MOV R127, R80 ;  /* 0x00000050007f7202 */ /* 0x000fe40000000f00 */
[----:B------:R-:W-:Y:S02]  /*15b0*/  MOV R9, R81 ;  /* 0x0000005100097202 */ /* 0x000fe40000000f00 */
[--C-:B------:R-:W-:Y:S02]  /*15c0*/  SHF.R.U64 R138, R80, 0x10, R81.reuse ;  /* 0x00000010508a7819 */ /* 0x100fe40000001251 */
[----:B------:R-:W-:Y:S02]  /*15d0*/  SHF.R.U32.HI R78, RZ, 0x10, R81 ;  /* 0x00000010ff4e7819 */ /* 0x000fe40000011651 */
[----:B------:R-:W-:-:S02]  /*15e0*/  MOV R139, R82 ;  /* 0x00000052008b7202 */ /* 0x000fc40000000f00 */
[----:B------:R-:W-:Y:S02]  /*15f0*/  MOV R10, R83 ;  /* 0x00000053000a7202 */ /* 0x000fe40000000f00 */
[--C-:B------:R-:W-:Y:S02]  /*1600*/  SHF.R.U64 R144, R82, 0x10, R83.reuse ;  /* 0x0000001052907819 */ /* 0x100fe40000001253 */
[----:B------:R-:W-:Y:S02]  /*1610*/  SHF.R.U32.HI R79, RZ, 0x10, R83 ;  /* 0x00000010ff4f7819 */ /* 0x000fe40000011653 */
[----:B------:R-:W-:Y:S02]  /*1620*/  ISETP.NE.U32.AND P1, PT, R120, RZ, PT ;  /* 0x000000ff7800720c */ /* 0x000fe40003f25070 */
[----:B------:R-:W-:Y:S02]  /*1630*/  SHF.R.U32.HI R6, RZ, 0x10, R7 ;  /* 0x00000010ff067819 */ /* 0x000fe40000011607 */
[----:B------:R-:W-:-:S02]  /*1640*/  SHF.R.U64 R203, R72, 0x10, R73 ;  /* 0x0000001048cb7819 */ /* 0x000fc40000001249 */
[----:B------:R-:W-:Y:S02]  /*1650*/  SHF.R.U64 R4, R52, 0x10, R53 ;  /* 0x0000001034047819 */ /* 0x000fe40000001235 */
[----:B------:R-:W-:Y:S02]  /*1660*/  SHF.R.U32.HI R204, RZ, 0x10, R73 ;  /* 0x00000010ffcc7819 */ /* 0x000fe40000011649 */
[----:B------:R-:W-:Y:S02]  /*1670*/  SHF.R.U32.HI R5, RZ, 0x10, R53 ;  /* 0x00000010ff057819 */ /* 0x000fe40000011635 */
[----:B------:R-:W-:Y:S02]  /*1680*/  ISETP.NE.AND.EX P1, PT, R121, RZ, PT, P1 ;  /* 0x000000ff7900720c */ /* 0x000fe40003f25310 */
        /* <DEDUP_REMOVED lines=39> */
[----:B-1234-:R-:W-:-:S07]  /*1900*/  PRMT R204, R204, 0x5410, R5 ;  /* 0x00005410cccc7816 */ /* 0x01efce0000000005 */
.L_x_22232:
        /* <DEDUP_REMOVED lines=30> */
.L_x_22211:
        /* <DEDUP_REMOVED lines=9> */
.L_x_22210:
        /* <DEDUP_REMOVED lines=12> */
.L_x_22212:
[----:B------:R-:W1:Y:S01]  /*1c40*/  @P0 LDC.64 R26, c[0x0][0x3a8] ;  /* 0x0000ea00ff1a0b82 */ /* 0x000e620000000a00 */
[----:B------:R-:W-:-:S05]  /*1c50*/  IADD3 R143, PT, PT, R141, 0x20, RZ ;  /* 0x000000208d8f7810 */ /* 0x000fca0007ffe0ff */
[----:B------:R-:W-:Y:S02]  /*1c60*/  IMAD.WIDE.U32 R16, R143, 0x10, R20 ;  /* 0x000000108f107825 */ /* 0x000fe400078e0014 */
[----:B0-----:R-:W0:Y:S08]  /*1c70*/  @P1 LDC.64 R24, c[0x0][0x398] ;  /* 0x0000e600ff181b82 */ /* 0x001e300000000a00 */
[----:B------:R-:W2:Y:S01]  /*1c80*/  @P2 LDC.64 R22, c[0x0][0x3a0] ;  /* 0x0000e800ff162b82 */ /* 0x000ea20000000a00 */
[----:B-1----:R-:W-:-:S05]  /*1c90*/  @P0 IMAD.WIDE.U32 R26, R141, 0x10, R26 ;  /* 0x000000108d1a0825 */ /* 0x002fca00078e001a */
[----:B------:R1:W-:Y:S01]  /*1ca0*/  @P0 STG.E.128 desc[UR6][R26.64], R12 ;  /* 0x0000000c1a000986 */ /* 0x0003e2000c101d06 */
[----:B0-----:R-:W-:-:S03]  /*1cb0*/  @P1 IMAD.WIDE.U32 R24, R143, 0x10, R24 ;  /* 0x000000108f181825 */ /* 0x001fc600078e0018 */
[----:B------:R-:W5:Y:S04]  /*1cc0*/  LDG.E.128 R16, desc[UR6][R16.64] ;  /* 0x0000000610107981 */ /* 0x000f68000c1e1d00 */
[----:B------:R1:W5:Y:S01]  /*1cd0*/  @P1 LDG.E.128 R4, desc[UR6][R24.64] ;  /* 0x0000000618041981 */ /* 0x000362000c1e1d00 */
[----:B--2---:R-:W-:-:S05]  /*1ce0*/  @P2 IMAD.WIDE.U32 R22, R143, 0x10, R22 ;  /* 0x000000108f162825 */ /* 0x004fca00078e0016 */
[----:B------:R1:W5:Y:S01]  /*1cf0*/  @P2 LDG.E.128 R8, desc[UR6][R22.64] ;  /* 0x0000000616082981 */ /* 0x000362000c1e1d00 */
[----:B------:R-:W-:-:S04]  /*1d00*/  UISETP.NE.U32.AND UP0, UPT, UR12, URZ, UPT ;  /* 0x000000ff0c00728c */ /* 0x000fc8000bf05070 */
[----:B------:R-:W-:-:S09]  /*1d10*/  UISETP.NE.AND.EX UP0, UPT, UR13, URZ, UPT, UP0 ;  /* 0x000000ff0d00728c */ /* 0x000fd2000bf05300 */
[----:B-1----:R-:W-:Y:S05]  /*1d20*/  BRA.U UP0, `(.L_x_22213) ;  /* 0x0000000100407547 */ /* 0x002fea000b800000 */
[----:B------:R-:W-:-:S04]  /*1d30*/  UISETP.NE.U32.AND UP1, UPT, UR10, URZ, UPT ;  /* 0x000000ff0a00728c */ /* 0x000fc8000bf25070 */
[----:B------:R-:W-:-:S06]  /*1d40*/  UISETP.NE.AND.EX UP1, UPT, UR11, URZ, UPT, UP1 ;  /* 0x000000ff0b00728c */ /* 0x000fcc000bf25310 */
[----:B------:R-:W-:-:S13]  /*1d50*/  PLOP3.LUT P3, PT, PT, PT, UP1, 0x80, 0x8 ;  /* 0x000000000008781c */ /* 0x000fda0003f6f018 */
        /* <DEDUP_REMOVED lines=13> */
.L_x_22213:
        /* <DEDUP_REMOVED lines=23> */
.L_x_22214:
        /* <DEDUP_REMOVED lines=21> */
[----:B0-----:R-:W-:Y:S02]  /*20f0*/  @P3 MOV R12, R80 ;  /* 0x00000050000c3202 */ /* 0x001fe40000000f00 */
[----:B------:R-:W-:-:S02]  /*2100*/  @P3 MOV R13, R78 ;  /* 0x0000004e000d3202 */ /* 0x000fc40000000f00 */
[----:B------:R-:W-:Y:S02]  /*2110*/  @P3 MOV R14, R75 ;  /* 0x0000004b000e3202 */ /* 0x000fe40000000f00 */
[----:B------:R-:W-:Y:S01]  /*2120*/  @P3 MOV R15, R74 ;  /* 0x0000004a000f3202 */ /* 0x000fe20000000f00 */
[----:B------:R-:W-:Y:S06]  /*2130*/  BRA `(.L_x_22216) ;  /* 0x0000000000547947 */ /* 0x000fec0003800000 */
.L_x_22215:
[----:B-----5:R-:W-:Y:S01]  /*2140*/  @!P3 FADD.FTZ R80, R4, R16 ;  /* 0x000000100450b221 */ /* 0x020fe20000010000 */
[----:B------:R-:W-:Y:S01]  /*2150*/  @!P3 FADD.FTZ R78, R5, R17 ;  /* 0x00000011054eb221 */ /* 0x000fe20000010000 */
[----:B------:R-:W-:Y:S01]  /*2160*/  @!P3 FADD.FTZ R75, R6, R18 ;  /* 0x00000012064bb221 */ /* 0x000fe20000010000 */
[----:B------:R-:W-:Y:S02]  /*2170*/  @!P3 FADD.FTZ R74, R7, R19 ;  /* 0x00000013074ab221 */ /* 0x000fe40000010000 */
[----:B0-----:R-:W-:Y:S02]  /*2180*/  @!P3 MOV R12, R80 ;  /* 0x00000050000cb202 */ /* 0x001fe40000000f00 */
        /* <DEDUP_REMOVED lines=16> */
.L_x_22216:
        /* <DEDUP_REMOVED lines=26> */
.L_x_22217:
        /* <DEDUP_REMOVED lines=21> */
.L_x_22218:
        /* <DEDUP_REMOVED lines=26> */
.L_x_22219:
        /* <DEDUP_REMOVED lines=21> */
.L_x_22220:
        /* <DEDUP_REMOVED lines=26> */
.L_x_22221:
        /* <DEDUP_REMOVED lines=21> */
.L_x_22222:
        /* <DEDUP_REMOVED lines=26> */
.L_x_22223:
        /* <DEDUP_REMOVED lines=21> */
.L_x_22224:
        /* <DEDUP_REMOVED lines=26> */
.L_x_22225:
        /* <DEDUP_REMOVED lines=21> */
.L_x_22226:
        /* <DEDUP_REMOVED lines=26> */
.L_x_22227:
        /* <DEDUP_REMOVED lines=21> */
.L_x_22228:
        /* <DEDUP_REMOVED lines=13> */
[----:B0----5:R-:W-:Y:S01]  /*3500*/  @!P3 MOV R23, R16 ;  /* 0x000000100017b202 */ /* 0x021fe20000000f00 */
        /* <DEDUP_REMOVED lines=12> */
.L_x_22229:
[----:B0----5:R-:W-:Y:S01]  /*35d0*/  @!P3 FADD.FTZ R23, R4, R16 ;  /* 0x000000100417b221 */ /* 0x021fe20000010000 */
        /* <DEDUP_REMOVED lines=20> */
.L_x_22230:
        /* <DEDUP_REMOVED lines=147> */
.L_x_22244:
[----:B------:R-:W-:Y:S01]  /*4050*/  FMUL.FTZ R19, R25, R25 ;  /* 0x0000001919137220 */ /* 0x000fe20000410000 */
[----:B------:R-:W-:Y:S01]  /*4060*/  ISETP.NE.AND P3, PT, RZ, UR5, PT ;  /* 0x00000005ff007c0c */ /* 0x000fe2000bf65270 */
[----:B-1----:R-:W-:Y:S01]  /*4070*/  FADD.FTZ R27, R26, R27 ;  /* 0x0000001b1a1b7221 */ /* 0x002fe20000010000 */
[----:B------:R-:W1:Y:S01]  /*4080*/  @!P2 LDC.64 R16, c[0x0][0x3c0] ;  /* 0x0000f000ff10ab82 */ /* 0x000e620000000a00 */
[----:B------:R-:W-:Y:S01]  /*4090*/  HADD2.F32 R206, -RZ, R113.H1_H1 ;  /* 0x30000071ffce7230 */ /* 0x000fe20000004100 */
[----:B------:R-:W-:Y:S01]  /*40a0*/  FSEL R24, R19, RZ, P3 ;  /* 0x000000ff13187208 */ /* 0x000fe20001800000 */
[----:B------:R-:W-:Y:S01]  /*40b0*/  FFMA.FTZ R155, R27, R18, UR8 ;  /* 0x000000081b9b7e23 */ /* 0x000fe20008010012 */
[----:B------:R-:W-:Y:S01]  /*40c0*/  FSEL R27, R25, RZ, !P3 ;  /* 0x000000ff191b7208 */ /* 0x000fe20005800000 */
[----:B------:R-:W-:Y:S02]  /*40d0*/  HADD2.F32 R208, -RZ, R55.H0_H0 ;  /* 0x20000037ffd07230 */ /* 0x000fe40000004100 */
[----:B------:R-:W-:Y:S01]  /*40e0*/  FADD.FTZ R155, R155, R24 ;  /* 0x000000189b9b7221 */ /* 0x000fe20000010000 */
[----:B------:R-:W2:Y:S01]  /*40f0*/  @!P2 LDC.64 R18, c[0x0][0x3c8] ;  /* 0x0000f200ff12ab82 */ /* 0x000ea20000000a00 */
[C---:B------:R-:W-:Y:S01]  /*4100*/  FADD.FTZ R196, -R27.reuse, R29 ;  /* 0x0000001d1bc47221 */ /* 0x040fe20000010100 */
[C---:B------:R-:W-:Y:S01]  /*4110*/  FADD.FTZ R168, -R27.reuse, R122 ;  /* 0x0000007a1ba87221 */ /* 0x040fe20000010100 */
[----:B------:R-:W3:Y:S01]  /*4120*/  MUFU.RSQ R29, R155 ;  /* 0x0000009b001d7308 */ /* 0x000ee20000001400 */
[C---:B------:R-:W-:Y:S01]  /*4130*/  FADD.FTZ R122, -R27.reuse, R124 ;  /* 0x0000007c1b7a7221 */ /* 0x040fe20000010100 */
[C---:B------:R-:W-:Y:S01]  /*4140*/  FADD.FTZ R24, -R27.reuse, R31 ;  /* 0x0000001f1b187221 */ /* 0x040fe20000010100 */
[C---:B------:R-:W-:Y:S01]  /*4150*/  FADD.FTZ R124, -R27.reuse, R130 ;  /* 0x000000821b7c7221 */ /* 0x040fe20000010100 */
[C---:B------:R-:W-:Y:S01]  /*4160*/  FADD.FTZ R194, -R27.reuse, R30 ;  /* 0x0000001e1bc27221 */ /* 0x040fe20000010100 */
[----:B------:R-:W4:Y:S01]  /*4170*/  LDC.64 R76, c[0x0][0x428] ;  /* 0x00010a00ff4c7b82 */ /* 0x000f220000000a00 */
        /* <DEDUP_REMOVED lines=17> */
[C---:B0-----:R-:W-:Y:S01]  /*4290*/  FADD.FTZ R26, -R27.reuse, R35 ;  /* 0x000000231b1a7221 */ /* 0x041fe20000010100 */
        /* <DEDUP_REMOVED lines=17> */
[----:B------:R-:W-:-:S02]  /*43b0*/  HADD2.F32 R20, -RZ, R114.H0_H0 ;  /* 0x20000072ff147230 */ /* 0x000fc40000004100 */
[C---:B---3--:R-:W-:Y:S01]  /*43c0*/  FMUL.FTZ R35, R29.reuse, R24 ;  /* 0x000000181d237220 */ /* 0x048fe20000410000 */
[----:B------:R-:W-:Y:S02]  /*43d0*/  HADD2.F32 R22, -RZ, R54.H0_H0 ;  /* 0x20000036ff167230 */ /* 0x000fe40000004100 */
[C---:B------:R-:W-:Y:S01]  /*43e0*/  FMUL.FTZ R33, R29.reuse, R194 ;  /* 0x000000c21d217220 */ /* 0x040fe20000410000 */
[----:B------:R-:W-:Y:S02]  /*43f0*/  HADD2.F32 R32, -RZ, R113.H0_H0 ;  /* 0x20000071ff207230 */ /* 0x000fe40000004100 */
[C---:B------:R-:W-:Y:S01]  /*4400*/  FMUL.FTZ R31, R29.reuse, R196 ;  /* 0x000000c41d1f7220 */ /* 0x040fe20000410000 */
[----:B------:R-:W-:Y:S02]  /*4410*/  HADD2.F32 R78, -RZ, R161.H0_H0 ;  /* 0x200000a1ff4e7230 */ /* 0x000fe40000004100 */
[----:B------:R-:W-:Y:S01]  /*4420*/  FMUL.FTZ R28, R29, R28 ;  /* 0x0000001c1d1c7220 */ /* 0x000fe20000410000 */
[----:B------:R-:W-:Y:S01]  /*4430*/  HADD2.F32 R23, -RZ, R112.H1_H1 ;  /* 0x30000070ff177230 */ /* 0x000fe20000004100 */
[----:B------:R4:W-:Y:S01]  /*4440*/  @!P2 STG.E desc[UR6][R16.64], R25 ;  /* 0x000000191000a986 */ /* 0x0009e2000c101906 */
[----:B------:R-:W-:-:S02]  /*4450*/  HADD2.F32 R27, -RZ, R162.H0_H0 ;  /* 0x200000a2ff1b7230 */ /* 0x000fc40000004100 */
[----:B------:R-:W-:Y:S01]  /*4460*/  FFMA.FTZ R20, R35, R20, R22 ;  /* 0x0000001423147223 */ /* 0x000fe20000010016 */
[----:B--2---:R-:W-:-:S04]  /*4470*/  @!P2 IMAD.WIDE R18, R84, 0x4, R18 ;  /* 0x000000045412a825 */ /* 0x004fc800078e0212 */
[----:B------:R-:W-:Y:S01]  /*4480*/  FFMA.FTZ R21, R33, R32, R78 ;  /* 0x0000002021157223 */ /* 0x000fe2000001004e */
[----:B------:R-:W-:Y:S01]  /*4490*/  FFMA.FTZ R22, R31, R206, R208 ;  /* 0x000000ce1f167223 */ /* 0x000fe200000100d0 */
[----:B------:R-:W-:Y:S01]  /*44a0*/  FFMA.FTZ R23, R28, R23, R27 ;  /* 0x000000171c177223 */ /* 0x000fe2000001001b */
[----:B------:R-:W-:Y:S02]  /*44b0*/  HADD2.F32 R83, -RZ, R110.H0_H0 ;  /* 0x2000006eff537230 */ /* 0x000fe40000004100 */
[C---:B------:R-:W-:Y:S01]  /*44c0*/  FMUL.FTZ R32, R29.reuse, R26 ;  /* 0x0000001a1d207220 */ /* 0x040fe20000410000 */
[----:B------:R-:W-:Y:S01]  /*44d0*/  HADD2.F32 R117, -RZ, R56.H0_H0 ;  /* 0x20000038ff757230 */ /* 0x000fe20000004100 */
[----:B------:R-:W-:Y:S01]  /*44e0*/  @!P2 STG.E desc[UR6][R18.64], R29 ;  /* 0x0000001d1200a986 */ /* 0x000fe2000c101906 */
[----:B------:R-:W-:Y:S02]  /*44f0*/  HADD2.F32 R78, -RZ, R2.H0_H0 ;  /* 0x20000002ff4e7230 */ /* 0x000fe40000004100 */
[----:B------:R-:W-:Y:S01]  /*4500*/  FMUL.FTZ R177, R29, R82 ;  /* 0x000000521db17220 */ /* 0x000fe20000410000 */
[----:B----4-:R-:W-:-:S04]  /*4510*/  IMAD.WIDE.U32 R24, R141, 0x10, R76 ;  /* 0x000000108d187825 */ /* 0x010fc800078e004c */
[C---:B------:R-:W-:Y:S01]  /*4520*/  FMUL.FTZ R26, R29.reuse, R154 ;  /* 0x0000009a1d1a7220 */ /* 0x040fe20000410000 */
[C---:B------:R-:W-:Y:S01]  /*4530*/  FMUL.FTZ R27, R29.reuse, R156 ;  /* 0x0000009c1d1b7220 */ /* 0x040fe20000410000 */
[C---:B------:R-:W-:Y:S01]  /*4540*/  FMUL.FTZ R183, R29.reuse, R158 ;  /* 0x0000009e1db77220 */ /* 0x040fe20000410000 */
[----:B------:R-:W-:Y:S01]  /*4550*/  HADD2.F32 R16, -RZ, R112.H0_H0 ;  /* 0x20000070ff107230 */ /* 0x000fe20000004100 */
[----:B------:R0:W-:Y:S01]  /*4560*/  STG.E.128 desc[UR6][R24.64], R20 ;  /* 0x0000001418007986 */ /* 0x0001e2000c101d06 */
        /* <DEDUP_REMOVED lines=17> */
[----:B0-----:R-:W-:Y:S01]  /*4680*/  FFMA.FTZ R20, R32, R83, R117 ;  /* 0x0000005320147223 */ /* 0x001fe20000010075 */
[C---:B------:R-:W-:Y:S01]  /*4690*/  FMUL.FTZ R164, R29.reuse, R164 ;  /* 0x000000a41da47220 */ /* 0x040fe20000410000 */
[----:B------:R-:W0:Y:S01]  /*46a0*/  LDC.64 R82, c[0x0][0x430] ;  /* 0x00010c00ff527b82 */ /* 0x000e220000000a00 */
        /* <DEDUP_REMOVED lines=14> */
[----:B------:R-:W-:-:S02]  /*4790*/  HADD2.F32 R78, -RZ, R111.H1_H1 ;  /* 0x3000006fff4e7230 */ /* 0x000fc40000004100 */
[----:B------:R-:W-:Y:S02]  /*47a0*/  HADD2.F32 R80, -RZ, R3.H0_H0 ;  /* 0x20000003ff507230 */ /* 0x000fe40000004100 */
[----:B------:R-:W-:Y:S02]  /*47b0*/  HADD2.F32 R29, -RZ, R108.H0_H0 ;  /* 0x2000006cff1d7230 */ /* 0x000fe40000004100 */
[----:B------:R-:W-:Y:S02]  /*47c0*/  HADD2.F32 R24, -RZ, R36.H0_H0 ;  /* 0x20000024ff187230 */ /* 0x000fe40000004100 */
[----:B------:R-:W-:Y:S01]  /*47d0*/  FFMA.FTZ R18, R31, R78, R80 ;  /* 0x0000004e1f127223 */ /* 0x000fe20000010050 */
[----:B------:R-:W-:Y:S02]  /*47e0*/  HADD2.F32 R34, -RZ, R111.H0_H0 ;  /* 0x2000006fff227230 */ /* 0x000fe40000004100 */
[----:B------:R-:W-:Y:S02]  /*47f0*/  HADD2.F32 R74, -RZ, R161.H1_H1 ;  /* 0x300000a1ff4a7230 */ /* 0x000fe40000004100 */
[----:B------:R-:W-:Y:S01]  /*4800*/  FFMA.FTZ R24, R32, R29, R24 ;  /* 0x0000001d20187223 */ /* 0x000fe20000010018 */
[----:B------:R-:W-:-:S02]  /*4810*/  HADD2.F32 R35, -RZ, R110.H1_H1 ;  /* 0x3000006eff237230 */ /* 0x000fc40000004100 */
[----:B------:R-:W-:Y:S02]  /*4820*/  HADD2.F32 R75, -RZ, R162.H1_H1 ;  /* 0x300000a2ff4b7230 */ /* 0x000fe40000004100 */
[----:B------:R-:W-:Y:S01]  /*4830*/  FFMA.FTZ R17, R33, R34, R74 ;  /* 0x0000002221117223 */ /* 0x000fe2000001004a */
[----:B------:R-:W-:Y:S02]  /*4840*/  HADD2.F32 R25, -RZ, R107.H0_H0 ;  /* 0x2000006bff197230 */ /* 0x000fe40000004100 */
[----:B------:R-:W-:Y:S02]  /*4850*/  HADD2.F32 R22, -RZ, R175.H1_H1 ;  /* 0x300000afff167230 */ /* 0x000fe40000004100 */
[----:B------:R-:W-:Y:S01]  /*4860*/  FFMA.FTZ R19, R28, R35, R75 ;  /* 0x000000231c137223 */ /* 0x000fe2000001004b */
[----:B------:R-:W-:Y:S02]  /*4870*/  HADD2.F32 R29, -RZ, R109.H1_H1 ;  /* 0x3000006dff1d7230 */ /* 0x000fe40000004100 */
[----:B------:R-:W-:-:S02]  /*4880*/  HADD2.F32 R31, -RZ, R57.H0_H0 ;  /* 0x20000039ff1f7230 */ /* 0x000fc40000004100 */
[----:B------:R-:W-:Y:S01]  /*4890*/  FFMA.FTZ R25, R30, R25, R22 ;  /* 0x000000191e197223 */ /* 0x000fe20000010016 */
[----:B------:R-:W-:Y:S02]  /*48a0*/  HADD2.F32 R21, -RZ, R109.H0_H0 ;  /* 0x2000006dff157230 */ /* 0x000fe40000004100 */
        /* <DEDUP_REMOVED lines=20> */
[----:B0-----:R-:W-:-:S04]  /*49f0*/  IMAD.WIDE.U32 R140, R141, 0x10, R82 ;  /* 0x000000108d8c7825 */ /* 0x001fc800078e0052 */
[----:B------:R-:W-:Y:S01]  /*4a00*/  FFMA.FTZ R30, R184, R33, R35 ;  /* 0x00000021b81e7223 */ /* 0x000fe20000010023 */
[C---:B------:R-:W-:Y:S01]  /*4a10*/  IMAD.WIDE.U32 R32, R143.reuse, 0x10, R76 ;  /* 0x000000108f207825 */ /* 0x040fe200078e004c */
[----:B------:R-:W-:Y:S03]  /*4a20*/  STG.E.128 desc[UR6][R140.64], R16 ;  /* 0x000000108c007986 */ /* 0x000fe6000c101d06 */
[----:B------:R-:W-:Y:S01]  /*4a30*/  HADD2.F32 R74, -RZ, R104.H1_H1 ;  /* 0x30000068ff4a7230 */ /* 0x000fe20000004100 */
[----:B------:R0:W-:Y:S01]  /*4a40*/  STG.E.128 desc[UR6][R32.64], R20 ;  /* 0x0000001420007986 */ /* 0x0001e2000c101d06 */
[----:B------:R-:W-:Y:S02]  /*4a50*/  HADD2.F32 R78, -RZ, R187.H0_H0 ;  /* 0x200000bbff4e7230 */ /* 0x000fe40000004100 */
[----:B------:R-:W-:-:S04]  /*4a60*/  IMAD.WIDE.U32 R142, R143, 0x10, R82 ;  /* 0x000000108f8e7825 */ /* 0x000fc800078e0052 */
[----:B------:R-:W-:Y:S01]  /*4a70*/  FFMA.FTZ R31, R183, R74, R78 ;  /* 0x0000004ab71f7223 */ /* 0x000fe2000001004e */
[--C-:B------:R-:W-:Y:S01]  /*4a80*/  IMAD.WIDE.U32 R34, R133, 0x10, R76.reuse ;  /* 0x0000001085227825 */ /* 0x100fe200078e004c */
[----:B------:R1:W-:Y:S03]  /*4a90*/  STG.E.128 desc[UR6][R142.64], R24 ;  /* 0x000000188e007986 */ /* 0x0003e6000c101d06 */
[--C-:B------:R-:W-:Y:S01]  /*4aa0*/  IMAD.WIDE.U32 R128, R135, 0x10, R76.reuse ;  /* 0x0000001087807825 */ /* 0x100fe200078e004c */
[----:B------:R2:W-:Y:S03]  /*4ab0*/  STG.E.128 desc[UR6][R34.64], R28 ;  /* 0x0000001c22007986 */ /* 0x0005e6000c101d06 */
[----:B------:R-:W-:-:S04]  /*4ac0*/  IMAD.WIDE.U32 R130, R137, 0x10, R76 ;  /* 0x0000001089827825 */ /* 0x000fc800078e004c */
[----:B0-----:R-:W-:Y:S02]  /*4ad0*/  HADD2.F32 R21, -RZ, R102.H0_H0 ;  /* 0x20000066ff157230 */ /* 0x001fe40000004100 */
[----:B------:R-:W-:Y:S02]  /*4ae0*/  HADD2.F32 R23, -RZ, R60.H0_H0 ;  /* 0x2000003cff177230 */ /* 0x000fe40000004100 */
[----:B------:R-:W-:Y:S02]  /*4af0*/  HADD2.F32 R22, -RZ, R188.H1_H1 ;  /* 0x300000bcff167230 */ /* 0x000fe40000004100 */
[----:B------:R-:W-:-:S04]  /*4b00*/  IMAD.WIDE.U32 R116, R123, 0x10, R76 ;  /* 0x000000107b747825 */ /* 0x000fc800078e004c */
[C---:B------:R-:W-:Y:S01]  /*4b10*/  FFMA.FTZ R20, R182.reuse, R21, R23 ;  /* 0x00000015b6147223 */ /* 0x040fe20000010017 */
[----:B------:R-:W-:Y:S02]  /*4b20*/  HADD2.F32 R21, -RZ, R100.H0_H0 ;  /* 0x20000064ff157230 */ /* 0x000fe40000004100 */
[----:B------:R-:W-:Y:S02]  /*4b30*/  HADD2.F32 R23, -RZ, R40.H0_H0 ;  /* 0x20000028ff177230 */ /* 0x000fe40000004100 */
[----:B-1----:R-:W-:Y:S02]  /*4b40*/  HADD2.F32 R25, -RZ, R101.H0_H0 ;  /* 0x20000065ff197230 */ /* 0x002fe40000004100 */
[----:B------:R-:W-:Y:S02]  /*4b50*/  HADD2.F32 R27, -RZ, R188.H0_H0 ;  /* 0x200000bcff1b7230 */ /* 0x000fe40000004100 */
[----:B------:R-:W-:Y:S01]  /*4b60*/  FFMA.FTZ R24, R182, R21, R23 ;  /* 0x00000015b6187223 */ /* 0x000fe20000010017 */
[----:B--2---:R-:W-:-:S02]  /*4b70*/  HADD2.F32 R29, -RZ, R99.H0_H0 ;  /* 0x20000063ff1d7230 */ /* 0x004fc40000004100 */
[----:B------:R-:W-:Y:S02]  /*4b80*/  HADD2.F32 R26, -RZ, R101.H1_H1 ;  /* 0x30000065ff1a7230 */ /* 0x000fe40000004100 */
[C---:B------:R-:W-:Y:S01]  /*4b90*/  FFMA.FTZ R21, R180.reuse, R25, R27 ;  /* 0x00000019b4157223 */ /* 0x040fe2000001001b */
[----:B------:R-:W-:Y:S02]  /*4ba0*/  HADD2.F32 R28, -RZ, R61.H0_H0 ;  /* 0x2000003dff1c7230 */ /* 0x000fe40000004100 */
[----:B------:R-:W-:Y:S01]  /*4bb0*/  FFMA.FTZ R25, R180, R29, R22 ;  /* 0x0000001db4197223 */ /* 0x000fe20000010016 */
[----:B------:R-:W-:Y:S02]  /*4bc0*/  HADD2.F32 R30, -RZ, R99.H1_H1 ;  /* 0x30000063ff1e7230 */ /* 0x000fe40000004100 */
[----:B------:R-:W-:Y:S02]  /*4bd0*/  HADD2.F32 R31, -RZ, R41.H0_H0 ;  /* 0x20000029ff1f7230 */ /* 0x000fe40000004100 */
[----:B------:R-:W-:Y:S01]  /*4be0*/  FFMA.FTZ R22, R179, R26, R28 ;  /* 0x0000001ab3167223 */ /* 0x000fe2000001001c */
[----:B------:R-:W-:-:S04]  /*4bf0*/  IMAD.WIDE.U32 R118, R125, 0x10, R76 ;  /* 0x000000107d767825 */ /* 0x000fc800078e004c */
[----:B------:R-:W-:Y:S01]  /*4c00*/  FFMA.FTZ R26, R179, R30, R31 ;  /* 0x0000001eb31a7223 */ /* 0x000fe2000001001f */
[----:B------:R-:W-:-:S04]  /*4c10*/  IMAD.WIDE.U32 R120, R79, 0x10, R76 ;  /* 0x000000104f787825 */ /* 0x000fc800078e004c */
        /* <DEDUP_REMOVED lines=10> */
[----:B------:R-:W-:Y:S02]  /*4cc0*/  HADD2.F32 R173, -RZ, R104.H0_H0 ;  /* 0x20000068ffad7230 */ /* 0x000fe40000004100 */
[----:B------:R-:W-:Y:S02]  /*4cd0*/  HADD2.F32 R205, -RZ, R38.H0_H0 ;  /* 0x20000026ffcd7230 */ /* 0x000fe40000004100 */
[----:B------:R-:W-:Y:S02]  /*4ce0*/  HADD2.F32 R192, -RZ, R103.H0_H0 ;  /* 0x20000067ffc07230 */ /* 0x000fe40000004100 */
[----:B------:R-:W-:Y:S02]  /*4cf0*/  HADD2.F32 R194, -RZ, R181.H1_H1 ;  /* 0x300000b5ffc27230 */ /* 0x000fe40000004100 */
[----:B------:R-:W-:Y:S01]  /*4d00*/  FFMA.FTZ R16, R186, R173, R205 ;  /* 0x000000adba107223 */ /* 0x000fe200000100cd */
[----:B------:R-:W-:Y:S02]  /*4d10*/  HADD2.F32 R207, -RZ, R103.H1_H1 ;  /* 0x30000067ffcf7230 */ /* 0x000fe40000004100 */
[----:B------:R-:W-:-:S02]  /*4d20*/  HADD2.F32 R209, -RZ, R39.H0_H0 ;  /* 0x20000027ffd17230 */ /* 0x000fc40000004100 */
[----:B------:R-:W-:Y:S01]  /*4d30*/  FFMA.FTZ R17, R185, R192, R194 ;  /* 0x000000c0b9117223 */ /* 0x000fe200000100c2 */
[----:B------:R-:W-:Y:S02]  /*4d40*/  HADD2.F32 R196, -RZ, R102.H1_H1 ;  /* 0x30000066ffc47230 */ /* 0x000fe40000004100 */
[----:B------:R-:W-:Y:S02]  /*4d50*/  HADD2.F32 R140, -RZ, R187.H1_H1 ;  /* 0x300000bbff8c7230 */ /* 0x000fe40000004100 */
[----:B------:R-:W-:Y:S01]  /*4d60*/  FFMA.FTZ R18, R184, R207, R209 ;  /* 0x000000cfb8127223 */ /* 0x000fe200000100d1 */
[----:B------:R-:W-:Y:S02]  /*4d70*/  HADD2.F32 R28, -RZ, R100.H1_H1 ;  /* 0x30000064ff1c7230 */ /* 0x000fe40000004100 */
[----:B------:R-:W-:Y:S02]  /*4d80*/  HADD2.F32 R30, -RZ, R189.H0_H0 ;  /* 0x200000bdff1e7230 */ /* 0x000fe40000004100 */
[----:B------:R-:W-:Y:S01]  /*4d90*/  FFMA.FTZ R19, R183, R196, R140 ;  /* 0x000000c4b7137223 */ /* 0x000fe2000001008c */
[----:B------:R-:W-:-:S02]  /*4da0*/  HADD2.F32 R32, -RZ, R98.H1_H1 ;  /* 0x30000062ff207230 */ /* 0x000fc40000004100 */
[----:B------:R-:W-:Y:S02]  /*4db0*/  HADD2.F32 R27, -RZ, R189.H1_H1 ;  /* 0x300000bdff1b7230 */ /* 0x000fe40000004100 */
[C---:B------:R-:W-:Y:S01]  /*4dc0*/  FFMA.FTZ R23, R177.reuse, R28, R30 ;  /* 0x0000001cb1177223 */ /* 0x040fe2000001001e */
[----:B------:R-:W-:Y:S01]  /*4dd0*/  HADD2.F32 R141, -RZ, R96.H0_H0 ;  /* 0x20000060ff8d7230 */ /* 0x000fe20000004100 */
[----:B------:R0:W-:Y:S01]  /*4de0*/  STG.E.128 desc[UR6][R132.64], R16 ;  /* 0x0000001084007986 */ /* 0x0001e2000c101d06 */
[----:B------:R-:W-:Y:S02]  /*4df0*/  HADD2.F32 R34, -RZ, R42.H0_H0 ;  /* 0x2000002aff227230 */ /* 0x000fe40000004100 */
[----:B------:R-:W-:Y:S01]  /*4e00*/  FFMA.FTZ R27, R177, R32, R27 ;  /* 0x00000020b11b7223 */ /* 0x000fe2000001001b */
[----:B------:R-:W-:Y:S01]  /*4e10*/  HADD2.F32 R29, -RZ, R97.H0_H0 ;  /* 0x20000061ff1d7230 */ /* 0x000fe20000004100 */
[----:B------:R1:W-:Y:S01]  /*4e20*/  STG.E.128 desc[UR6][R128.64], R20 ;  /* 0x0000001480007986 */ /* 0x0003e2000c101d06 */
[----:B------:R-:W-:-:S02]  /*4e30*/  HADD2.F32 R31, -RZ, R190.H0_H0 ;  /* 0x200000beff1f7230 */ /* 0x000fc40000004100 */
[----:B------:R-:W-:Y:S01]  /*4e40*/  FFMA.FTZ R32, R176, R141, R34 ;  /* 0x0000008db0207223 */ /* 0x000fe20000010022 */
[----:B------:R-:W-:Y:S01]  /*4e50*/  HADD2.F32 R33, -RZ, R98.H0_H0 ;  /* 0x20000062ff217230 */ /* 0x000fe20000004100 */
[----:B------:R2:W-:Y:S01]  /*4e60*/  STG.E.128 desc[UR6][R134.64], R24 ;  /* 0x0000001886007986 */ /* 0x0005e2000c101d06 */
[----:B------:R-:W-:Y:S02]  /*4e70*/  HADD2.F32 R35, -RZ, R62.H0_H0 ;  /* 0x2000003eff237230 */ /* 0x000fe40000004100 */
[----:B------:R-:W-:Y:S01]  /*4e80*/  FFMA.FTZ R29, R174, R29, R31 ;  /* 0x0000001dae1d7223 */ /* 0x000fe2000001001f */
[----:B------:R-:W-:Y:S02]  /*4e90*/  HADD2.F32 R31, -RZ, R95.H1_H1 ;  /* 0x3000005fff1f7230 */ /* 0x000fe40000004100 */
[----:B------:R-:W-:Y:S02]  /*4ea0*/  HADD2.F32 R34, -RZ, R43.H0_H0 ;  /* 0x2000002bff227230 */ /* 0x000fe40000004100 */
[----:B------:R-:W-:Y:S01]  /*4eb0*/  FFMA.FTZ R28, R176, R33, R35 ;  /* 0x00000021b01c7223 */ /* 0x000fe20000010023 */
[----:B------:R-:W-:-:S02]  /*4ec0*/  HADD2.F32 R141, -RZ, R97.H1_H1 ;  /* 0x30000061ff8d7230 */ /* 0x000fc40000004100 */
[----:B------:R-:W-:Y:S02]  /*4ed0*/  HADD2.F32 R143, -RZ, R63.H0_H0 ;  /* 0x2000003fff8f7230 */ /* 0x000fe40000004100 */
[C---:B------:R-:W-:Y:S01]  /*4ee0*/  FFMA.FTZ R34, R172.reuse, R31, R34 ;  /* 0x0000001fac227223 */ /* 0x040fe20000010022 */
[----:B------:R-:W-:Y:S02]  /*4ef0*/  HADD2.F32 R142, -RZ, R96.H1_H1 ;  /* 0x30000060ff8e7230 */ /* 0x000fe40000004100 */
[----:B------:R-:W-:Y:S02]  /*4f00*/  HADD2.F32 R176, -RZ, R191.H0_H0 ;  /* 0x200000bfffb07230 */ /* 0x000fe40000004100 */
[----:B------:R-:W-:Y:S01]  /*4f10*/  FFMA.FTZ R30, R172, R141, R143 ;  /* 0x0000008dac1e7223 */ /* 0x000fe2000001008f */
[----:B0-----:R-:W-:Y:S02]  /*4f20*/  HADD2.F32 R18, -RZ, R91.H0_H0 ;  /* 0x2000005bff127230 */ /* 0x001fe40000004100 */
[----:B-1----:R-:W-:-:S02]  /*4f30*/  HADD2.F32 R21, -RZ, R193.H1_H1 ;  /* 0x300000c1ff157230 */ /* 0x002fc40000004100 */
[----:B------:R-:W-:Y:S01]  /*4f40*/  FFMA.FTZ R31, R171, R142, R176 ;  /* 0x0000008eab1f7223 */ /* 0x000fe200000100b0 */
[----:B------:R-:W-:Y:S02]  /*4f50*/  HADD2.F32 R19, -RZ, R93.H1_H1 ;  /* 0x3000005dff137230 */ /* 0x000fe40000004100 */
[----:B------:R-:W-:Y:S02]  /*4f60*/  HADD2.F32 R23, -RZ, R65.H0_H0 ;  /* 0x20000041ff177230 */ /* 0x000fe40000004100 */
[----:B------:R-:W-:Y:S01]  /*4f70*/  FFMA.FTZ R21, R169, R18, R21 ;  /* 0x00000012a9157223 */ /* 0x000fe20000010015 */
[----:B------:R0:W-:Y:S01]  /*4f80*/  STG.E.128 desc[UR6][R130.64], R28 ;  /* 0x0000001c82007986 */ /* 0x0001e2000c101d06 */
[----:B------:R-:W-:Y:S02]  /*4f90*/  HADD2.F32 R33, -RZ, R95.H0_H0 ;  /* 0x2000005fff217230 */ /* 0x000fe40000004100 */
[----:B------:R-:W-:Y:S01]  /*4fa0*/  FFMA.FTZ R18, R168, R19, R23 ;  /* 0x00000013a8127223 */ /* 0x000fe20000010017 */
[----:B------:R-:W-:-:S02]  /*4fb0*/  HADD2.F32 R19, -RZ, R91.H1_H1 ;  /* 0x3000005bff137230 */ /* 0x000fc40000004100 */
[----:B------:R-:W-:Y:S02]  /*4fc0*/  HADD2.F32 R23, -RZ, R45.H0_H0 ;  /* 0x2000002dff177230 */ /* 0x000fe40000004100 */
[----:B------:R-:W-:Y:S02]  /*4fd0*/  HADD2.F32 R173, -RZ, R190.H1_H1 ;  /* 0x300000beffad7230 */ /* 0x000fe40000004100 */
[----:B------:R-:W-:Y:S02]  /*4fe0*/  HADD2.F32 R140, -RZ, R94.H1_H1 ;  /* 0x3000005eff8c7230 */ /* 0x000fe40000004100 */
[----:B------:R-:W-:Y:S01]  /*4ff0*/  FFMA.FTZ R22, R168, R19, R23 ;  /* 0x00000013a8167223 */ /* 0x000fe20000010017 */
[----:B------:R-:W-:Y:S02]  /*5000*/  HADD2.F32 R35, -RZ, R191.H1_H1 ;  /* 0x300000bfff237230 */ /* 0x000fe40000004100 */
[----:B------:R-:W-:Y:S01]  /*5010*/  FFMA.FTZ R33, R174, R33, R173 ;  /* 0x00000021ae217223 */ /* 0x000fe200000100ad */
[----:B--2---:R-:W-:-:S02]  /*5020*/  HADD2.F32 R25, -RZ, R195.H1_H1 ;  /* 0x300000c3ff197230 */ /* 0x004fc40000004100 */
[----:B------:R-:W-:Y:S02]  /*5030*/  HADD2.F32 R24, -RZ, R92.H1_H1 ;  /* 0x3000005cff187230 */ /* 0x000fe40000004100 */
[----:B------:R-:W-:Y:S01]  /*5040*/  FFMA.FTZ R35, R171, R140, R35 ;  /* 0x0000008cab237223 */ /* 0x000fe20000010023 */
[----:B0-----:R-:W-:Y:S02]  /*5050*/  HADD2.F32 R28, -RZ, R90.H1_H1 ;  /* 0x3000005aff1c7230 */ /* 0x001fe40000004100 */
[----:B------:R-:W-:Y:S02]  /*5060*/  HADD2.F32 R26, -RZ, R195.H0_H0 ;  /* 0x200000c3ff1a7230 */ /* 0x000fe40000004100 */
[----:B------:R-:W-:Y:S02]  /*5070*/  HADD2.F32 R31, -RZ, R88.H0_H0 ;  /* 0x20000058ff1f7230 */ /* 0x000fe40000004100 */
[----:B------:R-:W-:Y:S01]  /*5080*/  FFMA.FTZ R23, R167, R28, R25 ;  /* 0x0000001ca7177223 */ /* 0x000fe20000010019 */
[----:B------:R-:W-:-:S02]  /*5090*/  HADD2.F32 R30, -RZ, R46.H0_H0 ;  /* 0x2000002eff1e7230 */ /* 0x000fc40000004100 */
[----:B------:R-:W-:Y:S01]  /*50a0*/  FFMA.FTZ R19, R167, R24, R26 ;  /* 0x00000018a7137223 */ /* 0x000fe2000001001a */
[----:B------:R-:W-:Y:S01]  /*50b0*/  HADD2.F32 R27, -RZ, R90.H0_H0 ;  /* 0x2000005aff1b7230 */ /* 0x000fe20000004100 */
[----:B------:R0:W-:Y:S01]  /*50c0*/  STG.E.128 desc[UR6][R136.64], R32 ;  /* 0x0000002088007986 */ /* 0x0001e2000c101d06 */
[----:B------:R-:W-:Y:S02]  /*50d0*/  HADD2.F32 R29, -RZ, R66.H0_H0 ;  /* 0x20000042ff1d7230 */ /* 0x000fe40000004100 */
[C---:B------:R-:W-:Y:S01]  /*50e0*/  FFMA.FTZ R28, R166.reuse, R31, R30 ;  /* 0x0000001fa61c7223 */ /* 0x040fe2000001001e */
[----:B------:R-:W-:Y:S02]  /*50f0*/  HADD2.F32 R141, -RZ, R94.H0_H0 ;  /* 0x2000005eff8d7230 */ /* 0x000fe40000004100 */
[----:B------:R-:W-:Y:S02]  /*5100*/  HADD2.F32 R143, -RZ, R64.H0_H0 ;  /* 0x20000040ff8f7230 */ /* 0x000fe40000004100 */
[----:B------:R-:W-:Y:S01]  /*5110*/  FFMA.FTZ R24, R166, R27, R29 ;  /* 0x0000001ba6187223 */ /* 0x000fe2000001001d */
[----:B------:R-:W-:-:S02]  /*5120*/  HADD2.F32 R142, -RZ, R93.H0_H0 ;  /* 0x2000005dff8e7230 */ /* 0x000fc40000004100 */
[----:B------:R-:W-:Y:S02]  /*5130*/  HADD2.F32 R172, -RZ, R193.H0_H0 ;  /* 0x200000c1ffac7230 */ /* 0x000fe40000004100 */
[----:B------:R-:W-:Y:S01]  /*5140*/  FFMA.FTZ R16, R170, R141, R143 ;  /* 0x0000008daa107223 */ /* 0x000fe2000001008f */
[----:B------:R-:W-:Y:S02]  /*5150*/  HADD2.F32 R26, -RZ, R89.H0_H0 ;  /* 0x20000059ff1a7230 */ /* 0x000fe40000004100 */
[----:B------:R-:W-:Y:S02]  /*5160*/  HADD2.F32 R30, -RZ, R197.H0_H0 ;  /* 0x200000c5ff1e7230 */ /* 0x000fe40000004100 */
[----:B------:R-:W-:Y:S01]  /*5170*/  FFMA.FTZ R17, R169, R142, R172 ;  /* 0x0000008ea9117223 */ /* 0x000fe200000100ac */
[----:B------:R-:W-:Y:S02]  /*5180*/  HADD2.F32 R171, -RZ, R92.H0_H0 ;  /* 0x2000005cffab7230 */ /* 0x000fe40000004100 */
[----:B------:R-:W-:-:S02]  /*5190*/  HADD2.F32 R140, -RZ, R44.H0_H0 ;  /* 0x2000002cff8c7230 */ /* 0x000fc40000004100 */
[----:B------:R-:W-:Y:S01]  /*51a0*/  FFMA.FTZ R25, R165, R26, R30 ;  /* 0x0000001aa5197223 */ /* 0x000fe2000001001e */
[----:B------:R-:W-:Y:S01]  /*51b0*/  HADD2.F32 R27, -RZ, R89.H1_H1 ;  /* 0x30000059ff1b7230 */ /* 0x000fe20000004100 */
[----:B------:R1:W-:Y:S01]  /*51c0*/  STG.E.128 desc[UR6][R116.64], R16 ;  /* 0x0000001074007986 */ /* 0x0003e2000c101d06 */
[----:B------:R-:W-:Y:S02]  /*51d0*/  HADD2.F32 R31, -RZ, R67.H0_H0 ;  /* 0x20000043ff1f7230 */ /* 0x000fe40000004100 */
[----:B------:R-:W-:Y:S01]  /*51e0*/  FFMA.FTZ R20, R170, R171, R140 ;  /* 0x000000abaa147223 */ /* 0x000fe2000001008c */
[----:B------:R-:W-:Y:S02]  /*51f0*/  HADD2.F32 R128, -RZ, R88.H1_H1 ;  /* 0x30000058ff807230 */ /* 0x000fe40000004100 */
[----:B------:R-:W-:Y:S02]  /*5200*/  HADD2.F32 R130, -RZ, R198.H0_H0 ;  /* 0x200000c6ff827230 */ /* 0x000fe40000004100 */
[----:B------:R-:W-:Y:S01]  /*5210*/  FFMA.FTZ R26, R164, R27, R31 ;  /* 0x0000001ba41a7223 */ /* 0x000fe2000001001f */
[----:B0-----:R-:W-:Y:S01]  /*5220*/  HADD2.F32 R32, -RZ, R87.H0_H0 ;  /* 0x20000057ff207230 */ /* 0x001fe20000004100 */
[----:B------:R0:W-:Y:S01]  /*5230*/  STG.E.128 desc[UR6][R122.64], R20 ;  /* 0x000000147a007986 */ /* 0x0001e2000c101d06 */
[----:B------:R-:W-:-:S02]  /*5240*/  HADD2.F32 R29, -RZ, R197.H1_H1 ;  /* 0x300000c5ff1d7230 */ /* 0x000fc40000004100 */
[----:B------:R-:W-:Y:S01]  /*5250*/  FFMA.FTZ R27, R163, R128, R130 ;  /* 0x00000080a31b7223 */ /* 0x000fe20000010082 */
[----:B------:R-:W-:Y:S02]  /*5260*/  HADD2.F32 R33, -RZ, R87.H1_H1 ;  /* 0x30000057ff217230 */ /* 0x000fe40000004100 */
[----:B------:R-:W-:Y:S02]  /*5270*/  HADD2.F32 R34, -RZ, R47.H0_H0 ;  /* 0x2000002fff227230 */ /* 0x000fe40000004100 */
[----:B------:R-:W-:Y:S01]  /*5280*/  FFMA.FTZ R29, R165, R32, R29 ;  /* 0x00000020a51d7223 */ /* 0x000fe2000001001d */
[----:B------:R-:W-:Y:S01]  /*5290*/  HADD2.F32 R32, -RZ, R86.H1_H1 ;  /* 0x30000056ff207230 */ /* 0x000fe20000004100 */
[----:B------:R2:W-:Y:S01]  /*52a0*/  STG.E.128 desc[UR6][R118.64], R24 ;  /* 0x0000001876007986 */ /* 0x0005e2000c101d06 */
[----:B------:R-:W-:Y:S02]  /*52b0*/  HADD2.F32 R35, -RZ, R68.H0_H0 ;  /* 0x20000044ff237230 */ /* 0x000fe40000004100 */
[----:B------:R-:W-:Y:S01]  /*52c0*/  FFMA.FTZ R30, R164, R33, R34 ;  /* 0x00000021a41e7223 */ /* 0x000fe20000010022 */
[----:B------:R-:W-:-:S02]  /*52d0*/  HADD2.F32 R34, -RZ, R198.H1_H1 ;  /* 0x300000c6ff227230 */ /* 0x000fc40000004100 */
[----:B-1----:R-:W-:Y:S02]  /*52e0*/  HADD2.F32 R19, -RZ, R126.H1_H1 ;  /* 0x3000007eff137230 */ /* 0x002fe40000004100 */
[----:B------:R-:W-:Y:S02]  /*52f0*/  HADD2.F32 R33, -RZ, R86.H0_H0 ;  /* 0x20000056ff217230 */ /* 0x000fe40000004100 */
[----:B------:R-:W-:Y:S01]  /*5300*/  FFMA.FTZ R31, R163, R32, R34 ;  /* 0x00000020a31f7223 */ /* 0x000fe20000010022 */
[----:B------:R-:W-:Y:S02]  /*5310*/  HADD2.F32 R128, -RZ, R85.H0_H0 ;  /* 0x20000055ff807230 */ /* 0x000fe40000004100 */
[----:B0-----:R-:W-:Y:S02]  /*5320*/  HADD2.F32 R21, -RZ, R200.H1_H1 ;  /* 0x300000c8ff157230 */ /* 0x001fe40000004100 */
[----:B------:R-:W-:Y:S01]  /*5330*/  FFMA.FTZ R32, R160, R33, R35 ;  /* 0x00000021a0207223 */ /* 0x000fe20000010023 */
[----:B------:R-:W-:Y:S01]  /*5340*/  HADD2.F32 R23, -RZ, R127.H0_H0 ;  /* 0x2000007fff177230 */ /* 0x000fe20000004100 */
[----:B------:R0:W-:Y:S01]  /*5350*/  STG.E.128 desc[UR6][R124.64], R28 ;  /* 0x0000001c7c007986 */ /* 0x0001e2000c101d06 */
[----:B------:R-:W-:-:S02]  /*5360*/  HADD2.F32 R130, -RZ, R199.H0_H0 ;  /* 0x200000c7ff827230 */ /* 0x000fc40000004100 */
[----:B------:R-:W-:Y:S01]  /*5370*/  FFMA.FTZ R19, R158, R19, R21 ;  /* 0x000000139e137223 */ /* 0x000fe20000010015 */
[----:B------:R-:W-:Y:S02]  /*5380*/  HADD2.F32 R132, -RZ, R85.H1_H1 ;  /* 0x30000055ff847230 */ /* 0x000fe40000004100 */
[----:B--2---:R-:W-:Y:S02]  /*5390*/  HADD2.F32 R25, -RZ, R70.H0_H0 ;  /* 0x20000046ff197230 */ /* 0x004fe40000004100 */
[----:B------:R-:W-:Y:S01]  /*53a0*/  FFMA.FTZ R33, R159, R128, R130 ;  /* 0x000000809f217223 */ /* 0x000fe20000010082 */
[----:B------:R-:W-:Y:S02]  /*53b0*/  HADD2.F32 R134, -RZ, R69.H0_H0 ;  /* 0x20000045ff867230 */ /* 0x000fe40000004100 */
[----:B------:R-:W-:Y:S02]  /*53c0*/  HADD2.F32 R129, -RZ, R114.H1_H1 ;  /* 0x30000072ff817230 */ /* 0x000fe40000004100 */
[----:B------:R-:W-:Y:S01]  /*53d0*/  FFMA.FTZ R20, R156, R23, R25 ;  /* 0x000000179c147223 */ /* 0x000fe20000010019 */
[----:B------:R-:W-:-:S02]  /*53e0*/  HADD2.F32 R131, -RZ, R200.H0_H0 ;  /* 0x200000c8ff837230 */ /* 0x000fc40000004100 */
[----:B------:R-:W-:Y:S01]  /*53f0*/  FFMA.FTZ R34, R157, R132, R134 ;  /* 0x000000849d227223 */ /* 0x000fe20000010086 */
[----:B------:R-:W-:Y:S02]  /*5400*/  HADD2.F32 R21, -RZ, R139.H0_H0 ;  /* 0x2000008bff157230 */ /* 0x000fe40000004100 */
[----:B------:R-:W-:Y:S02]  /*5410*/  HADD2.F32 R23, -RZ, R50.H0_H0 ;  /* 0x20000032ff177230 */ /* 0x000fe40000004100 */
[----:B------:R-:W-:Y:S01]  /*5420*/  FFMA.FTZ R35, R158, R129, R131 ;  /* 0x000000819e237223 */ /* 0x000fe20000010083 */
[----:B------:R-:W-:Y:S02]  /*5430*/  HADD2.F32 R22, -RZ, R138.H0_H0 ;  /* 0x2000008aff167230 */ /* 0x000fe40000004100 */
[--C-:B------:R-:W-:Y:S02]  /*5440*/  HADD2.F32 R26, -RZ, R201.reuse.H0_H0 ;  /* 0x200000c9ff1a7230 */ /* 0x100fe40000004100 */
[----:B------:R-:W-:Y:S01]  /*5450*/  FFMA.FTZ R24, R156, R21, R23 ;  /* 0x000000159c187223 */ /* 0x000fe20000010017 */
[----:B0-----:R-:W-:Y:S01]  /*5460*/  HADD2.F32 R28, -RZ, R144.H0_H0 ;  /* 0x20000090ff1c7230 */ /* 0x001fe20000004100 */
[----:B------:R0:W-:Y:S01]  /*5470*/  STG.E.128 desc[UR6][R120.64], R32 ;  /* 0x0000002078007986 */ /* 0x0001e2000c101d06 */
[----:B------:R-:W-:-:S02]  /*5480*/  HADD2.F32 R25, -RZ, R201.H1_H1 ;  /* 0x300000c9ff197230 */ /* 0x000fc40000004100 */
[C---:B------:R-:W-:Y:S01]  /*5490*/  FFMA.FTZ R21, R155.reuse, R22, R26 ;  /* 0x000000169b157223 */ /* 0x040fe2000001001a */
        /* <DEDUP_REMOVED lines=9> */
[----:B------:R-:W-:Y:S02]  /*5530*/  HADD2.F32 R29, -RZ, R145.H0_H0 ;  /* 0x20000091ff1d7230 */ /* 0x000fe40000004100 */
[----:B------:R-:W-:Y:S02]  /*5540*/  HADD2.F32 R31, -RZ, R72.H0_H0 ;  /* 0x20000048ff1f7230 */ /* 0x000fe40000004100 */
[----:B------:R-:W-:Y:S01]  /*5550*/  FFMA.FTZ R23, R153, R28, R30 ;  /* 0x0000001c99177223 */ /* 0x000fe2000001001e */
[----:B0-----:R-:W-:Y:S02]  /*5560*/  HADD2.F32 R35, -RZ, R146.H0_H0 ;  /* 0x20000092ff237230 */ /* 0x001fe40000004100 */
[----:B------:R-:W-:-:S02]  /*5570*/  HADD2.F32 R117, -RZ, R203.H0_H0 ;  /* 0x200000cbff757230 */ /* 0x000fc40000004100 */
[----:B------:R-:W-:Y:S01]  /*5580*/  FFMA.FTZ R28, R152, R29, R31 ;  /* 0x0000001d981c7223 */ /* 0x000fe2000001001f */
[----:B------:R-:W-:Y:S02]  /*5590*/  HADD2.F32 R32, -RZ, R144.H1_H1 ;  /* 0x30000090ff207230 */ /* 0x000fe40000004100 */
[----:B------:R-:W-:Y:S02]  /*55a0*/  HADD2.F32 R27, -RZ, R202.H1_H1 ;  /* 0x300000caff1b7230 */ /* 0x000fe40000004100 */
[----:B------:R-:W-:Y:S01]  /*55b0*/  FFMA.FTZ R29, R150, R35, R117 ;  /* 0x00000023961d7223 */ /* 0x000fe20000010075 */
[----:B------:R-:W-:Y:S01]  /*55c0*/  HADD2.F32 R33, -RZ, R148.H0_H0 ;  /* 0x20000094ff217230 */ /* 0x000fe20000004100 */
[----:B------:R-:W0:Y:S01]  /*55d0*/  LDC.64 R116, c[0x0][0x380] ;  /* 0x0000e000ff747b82 */ /* 0x000e220000000a00 */
[----:B------:R-:W-:Y:S02]  /*55e0*/  HADD2.F32 R34, -RZ, R52.H0_H0 ;  /* 0x20000034ff227230 */ /* 0x000fe40000004100 */
[----:B------:R-:W-:Y:S01]  /*55f0*/  FFMA.FTZ R27, R153, R32, R27 ;  /* 0x00000020991b7223 */ /* 0x000fe2000001001b */
[----:B------:R-:W-:-:S02]  /*5600*/  HADD2.F32 R129, -RZ, R115.H0_H0 ;  /* 0x20000073ff817230 */ /* 0x000fc40000004100 */
[----:B------:R-:W-:Y:S02]  /*5610*/  HADD2.F32 R131, -RZ, R48.H0_H0 ;  /* 0x20000030ff837230 */ /* 0x000fe40000004100 */
        /* <DEDUP_REMOVED lines=8> */
[----:B------:R-:W-:Y:S02]  /*56a0*/  HADD2.F32 R31, -RZ, R203.H1_H1 ;  /* 0x300000cbff1f7230 */ /* 0x000fe40000004100 */
[----:B------:R-:W-:Y:S01]  /*56b0*/  FFMA.FTZ R18, R157, R132, R134 ;  /* 0x000000849d127223 */ /* 0x000fe20000010086 */
[----:B------:R-:W-:Y:S02]  /*56c0*/  HADD2.F32 R30, -RZ, R145.H1_H1 ;  /* 0x30000091ff1e7230 */ /* 0x000fe40000004100 */
[----:B------:R-:W-:Y:S02]  /*56d0*/  HADD2.F32 R34, -RZ, R73.H0_H0 ;  /* 0x20000049ff227230 */ /* 0x000fe40000004100 */
[----:B------:R-:W-:Y:S01]  /*56e0*/  FFMA.FTZ R33, R150, R33, R31 ;  /* 0x0000002196217223 */ /* 0x000fe2000001001f */
[----:B------:R-:W-:Y:S01]  /*56f0*/  HADD2.F32 R118, -RZ, R148.H1_H1 ;  /* 0x30000094ff767230 */ /* 0x000fe20000004100 */
[----:B------:R1:W-:Y:S01]  /*5700*/  STG.E.128 desc[UR6][R78.64], R16 ;  /* 0x000000104e007986 */ /* 0x0003e2000c101d06 */
[----:B------:R-:W-:-:S02]  /*5710*/  HADD2.F32 R35, -RZ, R53.H0_H0 ;  /* 0x20000035ff237230 */ /* 0x000fc40000004100 */
[C---:B------:R-:W-:Y:S01]  /*5720*/  FFMA.FTZ R30, R149.reuse, R30, R34 ;  /* 0x0000001e951e7223 */ /* 0x040fe20000010022 */
[----:B------:R-:W-:Y:S01]  /*5730*/  HADD2.F32 R120, -RZ, R146.H1_H1 ;  /* 0x30000092ff787230 */ /* 0x000fe20000004100 */
[----:B------:R1:W-:Y:S01]  /*5740*/  STG.E.128 desc[UR6][R74.64], R20 ;  /* 0x000000144a007986 */ /* 0x0003e2000c101d06 */
[--C-:B------:R-:W-:Y:S02]  /*5750*/  HADD2.F32 R122, -RZ, R204.reuse.H0_H0 ;  /* 0x200000ccff7a7230 */ /* 0x100fe40000004100 */
[----:B------:R-:W-:Y:S01]  /*5760*/  FFMA.FTZ R34, R149, R118, R35 ;  /* 0x0000007695227223 */ /* 0x000fe20000010023 */
[----:B------:R-:W-:Y:S01]  /*5770*/  HADD2.F32 R124, -RZ, R151.H1_H1 ;  /* 0x30000097ff7c7230 */ /* 0x000fe20000004100 */
[----:B------:R1:W-:Y:S01]  /*5780*/  STG.E.128 desc[UR6][R80.64], R24 ;  /* 0x0000001850007986 */ /* 0x0003e2000c101d06 */
[----:B------:R-:W-:Y:S02]  /*5790*/  HADD2.F32 R119, -RZ, R204.H1_H1 ;  /* 0x300000ccff777230 */ /* 0x000fe40000004100 */
[----:B------:R-:W-:Y:S01]  /*57a0*/  FFMA.FTZ R31, R147, R120, R122 ;  /* 0x00000078931f7223 */ /* 0x000fe2000001007a */
[----:B0-----:R-:W-:-:S02]  /*57b0*/  LEA R84, R116, R84, 0x2 ;  /* 0x0000005474547211 */ /* 0x001fc400078e10ff */
[----:B------:R-:W-:Y:S02]  /*57c0*/  FFMA.FTZ R35, R147, R124, R119 ;  /* 0x0000007c93237223 */ /* 0x000fe40000010077 */
[----:B------:R1:W-:Y:S01]  /*57d0*/  STG.E.128 desc[UR6][R76.64], R28 ;  /* 0x0000001c4c007986 */ /* 0x0003e2000c101d06 */
[----:B------:R-:W-:-:S03]  /*57e0*/  ISETP.GE.AND P2, PT, R84, R117, PT ;  /* 0x000000755400720c */ /* 0x000fc60003f46270 */
[----:B------:R1:W-:Y:S10]  /*57f0*/  STG.E.128 desc[UR6][R82.64], R32 ;  /* 0x0000002052007986 */ /* 0x0003f4000c101d06 */
[----:B------:R-:W-:Y:S05]  /*5800*/  @!P2 BRA `(.L_x_22232) ;  /* 0xffffffc00040a947 */ /* 0x000fea000383ffff */
[----:B------:R-:W-:Y:S05]  /*5810*/  EXIT ;  /* 0x000000000000794d */ /* 0x000fea0003800000 */
.L_x_22231:
        /* <DEDUP_REMOVED lines=8> */
.L_x_22234:
[----:B------:R-:W-:Y:S05]  /*58a0*/  BSYNC B0 ;  /* 0x0000000000007941 */ /* 0x000fea0003800000 */
.L_x_22233:
        /* <DEDUP_REMOVED lines=10> */
.L_x_22235:
[----:B------:R-:W-:Y:S01]  /*5950*/  HFMA2 R154, -RZ, RZ, 0, 2.384185791015625e-07 ;  /* 0x00000004ff9a7431 */ /* 0x000fe200000001ff */
[----:B------:R-:W-:-:S05]  /*5960*/  MOV R16, R77 ;  /* 0x0000004d00107202 */ /* 0x000fca0000000f00 */
[----:B------:R-:W-:-:S05]  /*5970*/  FADD.FTZ R24, R17, R16 ;  /* 0x0000001011187221 */ /* 0x000fca0000010000 */
[----:B------:R-:W-:-:S07]  /*5980*/  MOV R155, R24 ;  /* 0x00000018009b7202 */ /* 0x000fce0000000f00 */
[----:B------:R-:W-:Y:S05]  /*5990*/  WARPSYNC.COLLECTIVE R76, `(.L_x_22236) ;  /* 0x000000004c087348 */ /* 0x000fea0003c00000 */
[----:B------:R0:W1:Y:S02]  /*59a0*/  SHFL.BFLY P3, R77, R155, R154, R157 ;  /* 0x0c00009a9b4d7389 */ /* 0x000064000006009d */
[----:B01----:R-:W-:Y:S05]  /*59b0*/  ENDCOLLECTIVE ;  /* 0x000000000000791b */ /* 0x003fea0003800000 */
.L_x_22236:
[----:B------:R-:W-:Y:S01]  /*59c0*/  HFMA2 R154, -RZ, RZ, 0, 4.76837158203125e-07 ;  /* 0x00000008ff9a7431 */ /* 0x000fe200000001ff */
[----:B------:R-:W-:-:S05]  /*59d0*/  MOV R25, R77 ;  /* 0x0000004d00197202 */ /* 0x000fca0000000f00 */
[----:B------:R-:W-:-:S05]  /*59e0*/  FADD.FTZ R26, R24, R25 ;  /* 0x00000019181a7221 */ /* 0x000fca0000010000 */
[----:B------:R-:W-:-:S07]  /*59f0*/  MOV R155, R26 ;  /* 0x0000001a009b7202 */ /* 0x000fce0000000f00 */
[----:B------:R-:W-:Y:S05]  /*5a00*/  WARPSYNC.COLLECTIVE R76, `(.L_x_22237) ;  /* 0x000000004c087348 */ /* 0x000fea0003c00000 */
[----:B------:R0:W1:Y:S02]  /*5a10*/  SHFL.BFLY P3, R77, R155, R154, R157 ;  /* 0x0c00009a9b4d7389 */ /* 0x000064000006009d */
[----:B01----:R-:W-:Y:S05]  /*5a20*/  ENDCOLLECTIVE ;  /* 0x000000000000791b */ /* 0x003fea0003800000 */
.L_x_22237:
[----:B------:R-:W-:Y:S01]  /*5a30*/  HFMA2 R154, -RZ, RZ, 0, 9.5367431640625e-07 ;  /* 0x00000010ff9a7431 */ /* 0x000fe200000001ff */
[----:B------:R-:W-:-:S05]  /*5a40*/  MOV R25, R77 ;  /* 0x0000004d00197202 */ /* 0x000fca0000000f00 */
[----:B------:R-:W-:-:S05]  /*5a50*/  FADD.FTZ R27, R26, R25 ;  /* 0x000000191a1b7221 */ /* 0x000fca0000010000 */
[----:B------:R-:W-:-:S07]  /*5a60*/  MOV R155, R27 ;  /* 0x0000001b009b7202 */ /* 0x000fce0000000f00 */
[----:B------:R-:W-:Y:S05]  /*5a70*/  WARPSYNC.COLLECTIVE R76, `(.L_x_22238) ;  /* 0x000000004c087348 */ /* 0x000fea0003c00000 */
[----:B------:R0:W1:Y:S02]  /*5a80*/  SHFL.BFLY P3, R77, R155, R154, R157 ;  /* 0x0c00009a9b4d7389 */ /* 0x000064000006009d */
[----:B01----:R-:W-:Y:S05]  /*5a90*/  ENDCOLLECTIVE ;  /* 0x000000000000791b */ /* 0x003fea0003800000 */
.L_x_22238:
        /* <DEDUP_REMOVED lines=88> */
.L_x_22239:
[----:B------:R-:W-:Y:S01]  /*6020*/  HFMA2 R154, -RZ, RZ, 0, 1.1920928955078125e-07 ;  /* 0x00000002ff9a7431 */ /* 0x000fe200000001ff */
[----:B------:R-:W-:-:S05]  /*6030*/  MOV R17, R77 ;  /* 0x0000004d00117202 */ /* 0x000fca0000000f00 */
[----:B------:R-:W-:-:S05]  /*6040*/  FADD.FTZ R17, R16, R17 ;  /* 0x0000001110117221 */ /* 0x000fca0000010000 */
[----:B------:R-:W-:-:S07]  /*6050*/  MOV R155, R17 ;  /* 0x00000011009b7202 */ /* 0x000fce0000000f00 */
[----:B------:R-:W-:Y:S05]  /*6060*/  WARPSYNC.COLLECTIVE R76, `(.L_x_22240) ;  /* 0x000000004c087348 */ /* 0x000fea0003c00000 */
[----:B------:R0:W1:Y:S02]  /*6070*/  SHFL.BFLY P3, R77, R155, R154, R157 ;  /* 0x0c00009a9b4d7389 */ /* 0x000064000006009d */
[----:B01----:R-:W-:Y:S05]  /*6080*/  ENDCOLLECTIVE ;  /* 0x000000000000791b */ /* 0x003fea0003800000 */
.L_x_22240:
[----:B------:R-:W-:Y:S01]  /*6090*/  HFMA2 R154, -RZ, RZ, 0, 2.384185791015625e-07 ;  /* 0x00000004ff9a7431 */ /* 0x000fe200000001ff */
[----:B------:R-:W-:-:S05]  /*60a0*/  MOV R24, R77 ;  /* 0x0000004d00187202 */ /* 0x000fca0000000f00 */
[----:B------:R-:W-:-:S05]  /*60b0*/  FADD.FTZ R24, R17, R24 ;  /* 0x0000001811187221 */ /* 0x000fca0000010000 */
[----:B------:R-:W-:-:S07]  /*60c0*/  MOV R155, R24 ;  /* 0x00000018009b7202 */ /* 0x000fce0000000f00 */
[----:B------:R-:W-:Y:S05]  /*60d0*/  WARPSYNC.COLLECTIVE R76, `(.L_x_22241) ;  /* 0x000000004c087348 */ /* 0x000fea0003c00000 */
[----:B------:R0:W1:Y:S02]  /*60e0*/  SHFL.BFLY P3, R77, R155, R154, R157 ;  /* 0x0c00009a9b4d7389 */ /* 0x000064000006009d */
[----:B01----:R-:W-:Y:S05]  /*60f0*/  ENDCOLLECTIVE ;  /* 0x000000000000791b */ /* 0x003fea0003800000 */
.L_x_22241:
[----:B------:R-:W-:Y:S01]  /*6100*/  HFMA2 R154, -RZ, RZ, 0, 4.76837158203125e-07 ;  /* 0x00000008ff9a7431 */ /* 0x000fe200000001ff */
[----:B------:R-:W-:-:S05]  /*6110*/  MOV R19, R77 ;  /* 0x0000004d00137202 */ /* 0x000fca0000000f00 */
[----:B------:R-:W-:-:S05]  /*6120*/  FADD.FTZ R19, R24, R19 ;  /* 0x0000001318137221 */ /* 0x000fca0000010000 */
[----:B------:R-:W-:-:S07]  /*6130*/  MOV R155, R19 ;  /* 0x00000013009b7202 */ /* 0x000fce0000000f00 */
[----:B------:R-:W-:Y:S05]  /*6140*/  WARPSYNC.COLLECTIVE R76, `(.L_x_22242) ;  /* 0x000000004c087348 */ /* 0x000fea0003c00000 */
[----:B------:R0:W1:Y:S02]  /*6150*/  SHFL.BFLY P3, R77, R155, R154, R157 ;  /* 0x0c00009a9b4d7389 */ /* 0x000064000006009d */
[----:B01----:R-:W-:Y:S05]  /*6160*/  ENDCOLLECTIVE ;  /* 0x000000000000791b */ /* 0x003fea0003800000 */
.L_x_22242:
[----:B------:R-:W-:Y:S01]  /*6170*/  HFMA2 R154, -RZ, RZ, 0, 9.5367431640625e-07 ;  /* 0x00000010ff9a7431 */ /* 0x000fe200000001ff */
[----:B------:R-:W-:-:S05]  /*6180*/  MOV R26, R77 ;  /* 0x0000004d001a7202 */ /* 0x000fca0000000f00 */
[----:B------:R-:W-:-:S05]  /*6190*/  FADD.FTZ R26, R19, R26 ;  /* 0x0000001a131a7221 */ /* 0x000fca0000010000 */
[----:B------:R-:W-:-:S07]  /*61a0*/  MOV R155, R26 ;  /* 0x0000001a009b7202 */ /* 0x000fce0000000f00 */
[----:B------:R-:W-:Y:S05]  /*61b0*/  WARPSYNC.COLLECTIVE R76, `(.L_x_22243) ;  /* 0x000000004c087348 */ /* 0x000fea0003c00000 */
[----:B------:R0:W1:Y:S02]  /*61c0*/  SHFL.BFLY P3, R77, R155, R154, R157 ;  /* 0x0c00009a9b4d7389 */ /* 0x000064000006009d */
[----:B01----:R-:W-:Y:S05]  /*61d0*/  ENDCOLLECTIVE ;  /* 0x000000000000791b */ /* 0x003fea0003800000 */
.L_x_22243:
[----:B------:R-:W-:Y:S01]  /*61e0*/  MOV R27, R77 ;  /* 0x0000004d001b7202 */ /* 0x000fe20000000f00 */
[----:B------:R-:W-:Y:S06]  /*61f0*/  BRA `(.L_x_22244) ;  /* 0xffffffdc00947947 */ /* 0x000fec000383ffff */
.L_x_22245:
        /* <DEDUP_REMOVED lines=16> */
.L_x_28017:


//--------------------- .text._ZN10layer_norm31ln_parallel_residual_fwd_kernelINS_13Kernel_traitsI6__halfffffjLj1280ELj1ELj4ELj1ELj16ENS_18Kernel_traits_baseILj1280ES2_ffffjLj128EEEEELb0ELb1ELb0EEEvNS_9FwdParamsE --------------------------
	.section	.text._ZN10layer_norm31ln_parallel_residual_fwd_kernelINS_13Kernel_traitsI6__halfffffjLj1280ELj1ELj4ELj1ELj16ENS_18Kernel_traits_baseILj1280ES2_ffffjLj128EEEEELb0ELb1ELb0EEEvNS_9FwdParamsE,"ax",@progbits
	.align	128
        .global         _ZN10layer_norm31ln_parallel_residual_fwd_kernelINS_13Kernel_traitsI6__halfffffjLj1280ELj1ELj4ELj1ELj16ENS_18Kernel_traits_baseILj1280ES2_ffffjLj128EEEEELb0ELb1ELb0EEEvNS_9FwdParamsE
        .type           _ZN10layer_norm31ln_parallel_residual_fwd_kernelINS_13Kernel_traitsI6__halfffffjLj1280ELj1ELj4ELj1ELj16ENS_18Kernel_traits_baseILj1280ES2_ffffjLj128EEEEELb0ELb1ELb0EEEvNS_9FwdParamsE,@function
        .size           _ZN10layer_norm31ln_parallel_residual_fwd_kernelINS_13Kernel_traitsI6__halfffffjLj1280ELj1ELj4ELj1ELj16ENS_18Kernel_traits_baseILj1280ES2_ffffjLj128EEEEELb0ELb1ELb0EEEvNS_9FwdParamsE,(.L_x_28018 - _ZN10layer_norm31ln_parallel_residual_fwd_kernelINS_13Kernel_traitsI6__halfffffjLj1280ELj1ELj4ELj1ELj16ENS_18Kernel_traits_baseILj1280ES2_ffffjLj128EEEEELb0ELb1ELb0EEEvNS_9FwdParamsE)
        .other          _ZN10layer_norm31ln_parallel_residual_fwd_kernelINS_13Kernel_traitsI6__halfffffjLj1280ELj1ELj4ELj1ELj16ENS_18Kernel_traits_baseILj1280ES2_ffffjLj128EEEEELb0ELb1ELb0EEEvNS_9FwdParamsE,@"STO_CUDA_ENTRY STV_DEFAULT"
_ZN10layer_norm31ln_parallel_residual_fwd_kernelINS_13Kernel_traitsI6__halfffffjLj1280ELj1ELj4ELj1ELj16ENS_18Kernel_traits_baseILj1280ES2_ffffjLj128EEEEELb0ELb1ELb0EEEvNS_9FwdParamsE:
.text._ZN10layer_norm31ln_parallel_residual_fwd_kernelINS_13Kernel_traitsI6__halfffffjLj1280ELj1ELj4ELj1ELj16ENS_18Kernel_traits_baseILj1280ES2_ffffjLj128EEEEELb0ELb1ELb0EEEvNS_9FwdParamsE:
        /* <DEDUP_REMOVED lines=21> */
[C---:B------:R-:W-:Y:S02]  /*0150*/  ISETP.GE.U32.AND P5, PT, R84.reuse, 0x80, PT ;  /* 0x000000805400780c */ /* 0x040fe40003fa6070 */
[----:B------:R-:W-:Y:S02]  /*0160*/  ISETP.GE.U32.AND P3, PT, R84, 0xa0, PT ;  /* 0x000000a05400780c */ /* 0x000fe40003f66070 */
[----:B------:R-:W-:-:S02]  /*0170*/  MOV R67, R85 ;  /* 0x0000005500437202 */ /* 0x000fc40000000f00 */
[----:B------:R-:W-:Y:S01]  /*0180*/  ISETP.GE.U32.AND P2, PT, R84, 0xc0, PT ;  /* 0x000000c05400780c */ /* 0x000fe20003f46070 */
[----:B------:R-:W0:Y:S04]  /*0190*/  @P0 LDC.64 R2, c[0x0][0x3d0] ;  /* 0x0000f400ff020b82 */ /* 0x000e280000000a00 */
[----:B------:R-:W-:-:S04]  /*01a0*/  @P4 LOP3.LUT R67, R85, 0x20, RZ, 0xfc, !PT ;  /* 0x0000002055434812 */ /* 0x000fc800078efcff */
[----:B------:R-:W1:Y:S08]  /*01b0*/  @P0 LDC.64 R40, c[0x0][0x438] ;  /* 0x00010e00ff280b82 */ /* 0x000e700000000a00 */
[----:B------:R-:W2:Y:S08]  /*01c0*/  @P6 LDC.64 R42, c[0x0][0x3d0] ;  /* 0x0000f400ff2a6b82 */ /* 0x000eb00000000a00 */
[----:B------:R-:W3:Y:S01]  /*01d0*/  @P6 LDC.64 R44, c[0x0][0x438] ;  /* 0x00010e00ff2c6b82 */ /* 0x000ee20000000a00 */
[----:B0-----:R-:W-:Y:S01]  /*01e0*/  @P0 IMAD.WIDE.U32 R2, R67, 0x8, R2 ;  /* 0x0000000843020825 */ /* 0x001fe200078e0002 */
[----:B------:R-:W-:-:S04]  /*01f0*/  ISETP.GE.U32.AND P1, PT, R84, 0xe0, PT ;  /* 0x000000e05400780c */ /* 0x000fc80003f26070 */
[----:B------:R-:W5:Y:S02]  /*0200*/  @P0 LDG.E.64 R4, desc[UR6][R2.64] ;  /* 0x0000000602040981 */ /* 0x000f64000c1e1b00 */
[----:B------:R-:W0:Y:S01]  /*0210*/  @P5 LDC.64 R46, c[0x0][0x3d0] ;  /* 0x0000f400ff2e5b82 */ /* 0x000e220000000a00 */
[C---:B-1----:R-:W-:Y:S01]  /*0220*/  @P0 IMAD.WIDE.U32 R40, R67.reuse, 0x8, R40 ;  /* 0x0000000843280825 */ /* 0x042fe200078e0028 */
[----:B------:R-:W-:-:S04]  /*0230*/  @P0 IADD3 R67, PT, PT, R67, 0x20, RZ ;  /* 0x0000002043430810 */ /* 0x000fc80007ffe0ff */
[----:B------:R-:W5:Y:S02]  /*0240*/  @P0 LD.E.64 R18, desc[UR6][R40.64] ;  /* 0x0000000628120980 */ /* 0x000f64000c101b00 */
[----:B------:R-:W1:Y:S01]  /*0250*/  @P5 LDC.64 R48, c[0x0][0x438] ;  /* 0x00010e00ff305b82 */ /* 0x000e620000000a00 */
[----:B------:R-:W-:Y:S01]  /*0260*/  ISETP.GE.U32.AND P0, PT, R84, 0x100, PT ;  /* 0x000001005400780c */ /* 0x000fe20003f06070 */
[----:B--2---:R-:W-:-:S05]  /*0270*/  @P6 IMAD.WIDE.U32 R42, R67, 0x8, R42 ;  /* 0x00000008432a6825 */ /* 0x004fca00078e002a */
[----:B------:R2:W5:Y:S01]  /*0280*/  @P6 LDG.E.64 R6, desc[UR6][R42.64] ;  /* 0x000000062a066981 */ /* 0x000562000c1e1b00 */
[----:B------:R-:W4:Y:S01]  /*0290*/  @P3 LDC.64 R50, c[0x0][0x3d0] ;  /* 0x0000f400ff323b82 */ /* 0x000f220000000a00 */
[----:B---3--:R-:W-:-:S07]  /*02a0*/  @P6 IMAD.WIDE.U32 R44, R67, 0x8, R44 ;  /* 0x00000008432c6825 */ /* 0x008fce00078e002c */
[----:B------:R-:W3:Y:S01]  /*02b0*/  @P3 LDC.64 R52, c[0x0][0x438] ;  /* 0x00010e00ff343b82 */ /* 0x000ee20000000a00 */
[----:B------:R2:W5:Y:S01]  /*02c0*/  @P6 LD.E.64 R20, desc[UR6][R44.64] ;  /* 0x000000062c146980 */ /* 0x000562000c101b00 */
[----:B------:R-:W-:-:S06]  /*02d0*/  @P6 IADD3 R67, PT, PT, R67, 0x20, RZ ;  /* 0x0000002043436810 */ /* 0x000fcc0007ffe0ff */
[----:B------:R-:W2:Y:S01]  /*02e0*/  @P2 LDC.64 R54, c[0x0][0x3d0] ;  /* 0x0000f400ff362b82 */ /* 0x000ea20000000a00 */
[----:B------:R-:W-:-:S07]  /*02f0*/  ISETP.GE.U32.AND P6, PT, R84, 0x120, PT ;  /* 0x000001205400780c */ /* 0x000fce0003fc6070 */
[----:B------:R-:W2:Y:S01]  /*0300*/  @P2 LDC.64 R56, c[0x0][0x438] ;  /* 0x00010e00ff382b82 */ /* 0x000ea20000000a00 */
[----:B0-----:R-:W-:-:S07]  /*0310*/  @P5 IMAD.WIDE.U32 R46, R67, 0x8, R46 ;  /* 0x00000008432e5825 */ /* 0x001fce00078e002e */
[----:B------:R-:W0:Y:S01]  /*0320*/  @P1 LDC.64 R58, c[0x0][0x3d0] ;  /* 0x0000f400ff3a1b82 */ /* 0x000e220000000a00 */
[----:B-1----:R-:W-:-:S07]  /*0330*/  @P5 IMAD.WIDE.U32 R48, R67, 0x8, R48 ;  /* 0x0000000843305825 */ /* 0x002fce00078e0030 */
[----:B------:R-:W1:Y:S01]  /*0340*/  @P1 LDC.64 R60, c[0x0][0x438] ;  /* 0x00010e00ff3c1b82 */ /* 0x000e620000000a00 */
[----:B------:R-:W-:Y:S01]  /*0350*/  @P5 IADD3 R67, PT, PT, R67, 0x20, RZ ;  /* 0x0000002043435810 */ /* 0x000fe20007ffe0ff */
[----:B------:R0:W5:Y:S06]  /*0360*/  @P5 LDG.E.64 R8, desc[UR6][R46.64] ;  /* 0x000000062e085981 */ /* 0x00016c000c1e1b00 */
[----:B------:R-:W1:Y:S01]  /*0370*/  @P0 LDC.64 R62, c[0x0][0x3d0] ;  /* 0x0000f400ff3e0b82 */ /* 0x000e620000000a00 */
[C---:B----4-:R-:W-:Y:S01]  /*0380*/  @P3 IMAD.WIDE.U32 R50, R67.reuse, 0x8, R50 ;  /* 0x0000000843323825 */ /* 0x050fe200078e0032 */
[----:B------:R4:W5:Y:S06]  /*0390*/  @P5 LD.E.64 R22, desc[UR6][R48.64] ;  /* 0x0000000630165980 */ /* 0x00096c000c101b00 */
[----:B------:R-:W4:Y:S01]  /*03a0*/  @P0 LDC.64 R64, c[0x0][0x438] ;  /* 0x00010e00ff400b82 */ /* 0x000f220000000a00 */
[C---:B---3--:R-:W-:Y:S01]  /*03b0*/  @P3 IMAD.WIDE.U32 R52, R67.reuse, 0x8, R52 ;  /* 0x0000000843343825 */ /* 0x048fe200078e0034 */
[----:B------:R-:W-:Y:S01]  /*03c0*/  @P3 IADD3 R67, PT, PT, R67, 0x20, RZ ;  /* 0x0000002043433810 */ /* 0x000fe20007ffe0ff */
[----:B------:R3:W5:Y:S05]  /*03d0*/  @P3 LDG.E.64 R10, desc[UR6][R50.64] ;  /* 0x00000006320a3981 */ /* 0x00076a000c1e1b00 */
[----:B--2---:R-:W2:Y:S01]  /*03e0*/  @P6 LDC.64 R42, c[0x0][0x3d0] ;  /* 0x0000f400ff2a6b82 */ /* 0x004ea20000000a00 */
[C---:B------:R-:W-:Y:S01]  /*03f0*/  @P2 IMAD.WIDE.U32 R54, R67.reuse, 0x8, R54 ;  /* 0x0000000843362825 */ /* 0x040fe200078e0036 */
[----:B------:R3:W5:Y:S06]  /*0400*/  @P3 LD.E.64 R24, desc[UR6][R52.64] ;  /* 0x0000000634183980 */ /* 0x00076c000c101b00 */
[----:B------:R-:W3:Y:S01]  /*0410*/  @P4 LDC.64 R2, c[0x0][0x3d0] ;  /* 0x0000f400ff024b82 */ /* 0x000ee20000000a00 */
[----:B------:R-:W-:-:S07]  /*0420*/  @P2 IMAD.WIDE.U32 R56, R67, 0x8, R56 ;  /* 0x0000000843382825 */ /* 0x000fce00078e0038 */
[----:B------:R-:W2:Y:S01]  /*0430*/  @P6 LDC.64 R44, c[0x0][0x438] ;  /* 0x00010e00ff2c6b82 */ /* 0x000ea20000000a00 */
[----:B------:R-:W-:Y:S01]  /*0440*/  @P2 IADD3 R67, PT, PT, R67, 0x20, RZ ;  /* 0x0000002043432810 */ /* 0x000fe20007ffe0ff */
[----:B------:R1:W5:Y:S06]  /*0450*/  @P2 LDG.E.64 R12, desc[UR6][R54.64] ;  /* 0x00000006360c2981 */ /* 0x00036c000c1e1b00 */
[----:B------:R-:W2:Y:S01]  /*0460*/  @P4 LDC.64 R40, c[0x0][0x438] ;  /* 0x00010e00ff284b82 */ /* 0x000ea20000000a00 */
[C---:B0-----:R-:W-:Y:S01]  /*0470*/  @P1 IMAD.WIDE.U32 R58, R67.reuse, 0x8, R58 ;  /* 0x00000008433a1825 */ /* 0x041fe200078e003a */
[----:B------:R0:W5:Y:S03]  /*0480*/  @P2 LD.E.64 R26, desc[UR6][R56.64] ;  /* 0x00000006381a2980 */ /* 0x000166000c101b00 */
[C---:B-1----:R-:W-:Y:S01]  /*0490*/  @P1 IMAD.WIDE.U32 R60, R67.reuse, 0x8, R60 ;  /* 0x00000008433c1825 */ /* 0x042fe200078e003c */
[----:B------:R-:W-:Y:S01]  /*04a0*/  @P1 IADD3 R67, PT, PT, R67, 0x20, RZ ;  /* 0x0000002043431810 */ /* 0x000fe20007ffe0ff */
[----:B------:R0:W5:Y:S04]  /*04b0*/  @P1 LDG.E.64 R14, desc[UR6][R58.64] ;  /* 0x000000063a0e1981 */ /* 0x000168000c1e1b00 */
[C---:B------:R-:W-:Y:S01]  /*04c0*/  @P0 IMAD.WIDE.U32 R62, R67.reuse, 0x8, R62 ;  /* 0x00000008433e0825 */ /* 0x040fe200078e003e */
[----:B------:R0:W5:Y:S03]  /*04d0*/  @P1 LD.E.64 R28, desc[UR6][R60.64] ;  /* 0x000000063c1c1980 */ /* 0x000166000c101b00 */
[C---:B----4-:R-:W-:Y:S01]  /*04e0*/  @P0 IMAD.WIDE.U32 R64, R67.reuse, 0x8, R64 ;  /* 0x0000000843400825 */ /* 0x050fe200078e0040 */
[----:B------:R-:W-:Y:S01]  /*04f0*/  @P0 IADD3 R67, PT, PT, R67, 0x20, RZ ;  /* 0x0000002043430810 */ /* 0x000fe20007ffe0ff */
[----:B------:R0:W5:Y:S02]  /*0500*/  @P0 LDG.E.64 R16, desc[UR6][R62.64] ;  /* 0x000000063e100981 */ /* 0x000164000c1e1b00 */
[----:B---3--:R-:W-:-:S02]  /*0510*/  @P4 IMAD.WIDE.U32 R2, R85, 0x8, R2 ;  /* 0x0000000855024825 */ /* 0x008fc400078e0002 */
[----:B------:R0:W5:Y:S02]  /*0520*/  @P0 LD.E.64 R30, desc[UR6][R64.64] ;  /* 0x00000006401e0980 */ /* 0x000164000c101b00 */
[C---:B--2---:R-:W-:Y:S02]  /*0530*/  @P6 IMAD.WIDE.U32 R42, R67.reuse, 0x8, R42 ;  /* 0x00000008432a6825 */ /* 0x044fe400078e002a */
[----:B------:R0:W5:Y:S02]  /*0540*/  @P4 LDG.E.64 R38, desc[UR6][R2.64] ;  /* 0x0000000602264981 */ /* 0x000164000c1e1b00 */
[----:B------:R-:W-:Y:S02]  /*0550*/  @P6 IMAD.WIDE.U32 R44, R67, 0x8, R44 ;  /* 0x00000008432c6825 */ /* 0x000fe400078e002c */
[----:B------:R0:W5:Y:S02]  /*0560*/  @P6 LDG.E.64 R36, desc[UR6][R42.64] ;  /* 0x000000062a246981 */ /* 0x000164000c1e1b00 */
[----:B------:R-:W-:-:S02]  /*0570*/  @P4 IMAD.WIDE.U32 R40, R85, 0x8, R40 ;  /* 0x0000000855284825 */ /* 0x000fc400078e0028 */
[----:B------:R0:W5:Y:S04]  /*0580*/  @P6 LD.E.64 R32, desc[UR6][R44.64] ;  /* 0x000000062c206980 */ /* 0x000168000c101b00 */
[----:B------:R0:W5:Y:S01]  /*0590*/  @P4 LD.E.64 R34, desc[UR6][R40.64] ;  /* 0x0000000628224980 */ /* 0x000162000c101b00 */
[----:B------:R-:W-:Y:S02]  /*05a0*/  ISETP.GE.U32.AND P0, PT, R84, 0x140, PT ;  /* 0x000001405400780c */ /* 0x000fe40003f06070 */
[----:B------:R-:W-:-:S11]  /*05b0*/  @P6 IADD3 R67, PT, PT, R67, 0x20, RZ ;  /* 0x0000002043436810 */ /* 0x000fd60007ffe0ff */
[----:B0-----:R-:W-:Y:S05]  /*05c0*/  @!P0 BRA `(.L_x_22248) ;  /* 0x00000004000c8947 */ /* 0x001fea0003800000 */
[----:B------:R-:W0:Y:S08]  /*05d0*/  LDC.64 R40, c[0x0][0x3d0] ;  /* 0x0000f400ff287b82 */ /* 0x000e300000000a00 */
[----:B------:R-:W1:Y:S01]  /*05e0*/  LDC.64 R2, c[0x0][0x438] ;  /* 0x00010e00ff027b82 */ /* 0x000e620000000a00 */
[----:B0-----:R-:W-:-:S06]  /*05f0*/  IMAD.WIDE.U32 R40, R67, 0x8, R40 ;  /* 0x0000000843287825 */ /* 0x001fcc00078e0028 */
[----:B------:R-:W5:Y:S01]  /*0600*/  LDG.E.64 R40, desc[UR6][R40.64] ;  /* 0x0000000628287981 */ /* 0x000f62000c1e1b00 */
[----:B-1----:R-:W-:-:S06]  /*0610*/  IMAD.WIDE.U32 R2, R67, 0x8, R2 ;  /* 0x0000000843027825 */ /* 0x002fcc00078e0002 */
[----:B------:R-:W5:Y:S01]  /*0620*/  LD.E.64 R2, desc[UR6][R2.64] ;  /* 0x0000000602027980 */ /* 0x000f62000c101b00 */
[----:B------:R-:W-:Y:S05]  /*0630*/  BRA `(.L_x_22248) ;  /* 0x0000000000f07947 */ /* 0x000fea0003800000 */
.L_x_22247:
[C---:B------:R-:W-:Y:S02]  /*0640*/  ISETP.GE.U32.AND P1, PT, R84.reuse, 0x40, PT ;  /* 0x000000405400780c */ /* 0x040fe40003f26070 */
[C---:B------:R-:W-:Y:S02]  /*0650*/  ISETP.GE.U32.AND P6, PT, R84.reuse, 0x60, PT ;  /* 0x000000605400780c */ /* 0x040fe40003fc6070 */
[C---:B------:R-:W-:Y:S02]  /*0660*/  ISETP.GE.U32.AND P5, PT, R84.reuse, 0x80, PT ;  /* 0x000000805400780c */ /* 0x040fe40003fa6070 */
[C---:B------:R-:W-:Y:S02]  /*0670*/  ISETP.GE.U32.AND P4, PT, R84.reuse, 0x20, PT ;  /* 0x000000205400780c */ /* 0x040fe40003f86070 */
[----:B------:R-:W-:Y:S02]  /*0680*/  ISETP.GE.U32.AND P0, PT, R84, 0xa0, PT ;  /* 0x000000a05400780c */ /* 0x000fe40003f06070 */
[----:B------:R-:W-:-:S02]  /*0690*/  MOV R59, R85 ;  /* 0x00000055003b7202 */ /* 0x000fc40000000f00 */
[C---:B------:R-:W-:Y:S01]  /*06a0*/  ISETP.GE.U32.AND P3, PT, R84.reuse, 0xc0, PT ;  /* 0x000000c05400780c */ /* 0x040fe20003f66070 */
[----:B------:R-:W0:Y:S01]  /*06b0*/  @P1 LDC.64 R42, c[0x0][0x3d0] ;  /* 0x0000f400ff2a1b82 */ /* 0x000e220000000a00 */
[----:B------:R-:W-:-:S05]  /*06c0*/  ISETP.GE.U32.AND P2, PT, R84, 0xe0, PT ;  /* 0x000000e05400780c */ /* 0x000fca0003f46070 */
[----:B------:R-:W-:Y:S02]  /*06d0*/  @P4 LOP3.LUT R59, R85, 0x20, RZ, 0xfc, !PT ;  /* 0x00000020553b4812 */ /* 0x000fe400078efcff */
[----:B------:R-:W1:Y:S08]  /*06e0*/  @P6 LDC.64 R44, c[0x0][0x3d0] ;  /* 0x0000f400ff2c6b82 */ /* 0x000e700000000a00 */
[----:B------:R-:W2:Y:S01]  /*06f0*/  @P5 LDC.64 R46, c[0x0][0x3d0] ;  /* 0x0000f400ff2e5b82 */ /* 0x000ea20000000a00 */
[----:B------:R-:W-:Y:S01]  /*0700*/  @P1 CS2R R18, SRZ ;  /* 0x0000000000121805 */ /* 0x000fe2000001ff00 */
[C---:B0-----:R-:W-:Y:S01]  /*0710*/  @P1 IMAD.WIDE.U32 R42, R59.reuse, 0x8, R42 ;  /* 0x000000083b2a1825 */ /* 0x041fe200078e002a */
[----:B------:R-:W-:-:S05]  /*0720*/  @P1 IADD3 R59, PT, PT, R59, 0x20, RZ ;  /* 0x000000203b3b1810 */ /* 0x000fca0007ffe0ff */
[----:B------:R-:W0:Y:S01]  /*0730*/  @P0 LDC.64 R48, c[0x0][0x3d0] ;  /* 0x0000f400ff300b82 */ /* 0x000e220000000a00 */
[----:B------:R3:W5:Y:S01]  /*0740*/  @P1 LDG.E.64 R4, desc[UR6][R42.64] ;  /* 0x000000062a041981 */ /* 0x000762000c1e1b00 */
[----:B------:R-:W-:Y:S01]  /*0750*/  ISETP.GE.U32.AND P1, PT, R84, 0x100, PT ;  /* 0x000001005400780c */ /* 0x000fe20003f26070 */
[C---:B-1----:R-:W-:Y:S01]  /*0760*/  @P6 IMAD.WIDE.U32 R44, R59.reuse, 0x8, R44 ;  /* 0x000000083b2c6825 */ /* 0x042fe200078e002c */
[----:B------:R-:W-:-:S04]  /*0770*/  @P6 IADD3 R59, PT, PT, R59, 0x20, RZ ;  /* 0x000000203b3b6810 */ /* 0x000fc80007ffe0ff */
[----:B------:R-:W1:Y:S01]  /*0780*/  @P3 LDC.64 R50, c[0x0][0x3d0] ;  /* 0x0000f400ff323b82 */ /* 0x000e620000000a00 */
[----:B------:R-:W-:Y:S01]  /*0790*/  @P6 CS2R R20, SRZ ;  /* 0x0000000000146805 */ /* 0x000fe2000001ff00 */
[----:B------:R-:W5:Y:S01]  /*07a0*/  @P6 LDG.E.64 R6, desc[UR6][R44.64] ;  /* 0x000000062c066981 */ /* 0x000f62000c1e1b00 */
[----:B------:R-:W-:Y:S01]  /*07b0*/  ISETP.GE.U32.AND P6, PT, R84, 0x120, PT ;  /* 0x000001205400780c */ /* 0x000fe20003fc6070 */
[----:B--2---:R-:W-:-:S04]  /*07c0*/  @P5 IMAD.WIDE.U32 R46, R59, 0x8, R46 ;  /* 0x000000083b2e5825 */ /* 0x004fc800078e002e */
[----:B---3--:R-:W2:Y:S01]  /*07d0*/  @P2 LDC.64 R42, c[0x0][0x3d0] ;  /* 0x0000f400ff2a2b82 */ /* 0x008ea20000000a00 */
[----:B------:R-:W-:Y:S02]  /*07e0*/  @P5 CS2R R22, SRZ ;  /* 0x0000000000165805 */ /* 0x000fe4000001ff00 */
[----:B------:R-:W-:Y:S01]  /*07f0*/  @P5 IADD3 R59, PT, PT, R59, 0x20, RZ ;  /* 0x000000203b3b5810 */ /* 0x000fe20007ffe0ff */
[----:B------:R2:W5:Y:S01]  /*0800*/  @P5 LDG.E.64 R8, desc[UR6][R46.64] ;  /* 0x000000062e085981 */ /* 0x000562000c1e1b00 */
[----:B------:R-:W-:-:S03]  /*0810*/  ISETP.GE.U32.AND P5, PT, R84, 0x140, PT ;  /* 0x000001405400780c */ /* 0x000fc60003fa6070 */
[----:B------:R-:W3:Y:S01]  /*0820*/  @P1 LDC.64 R52, c[0x0][0x3d0] ;  /* 0x0000f400ff341b82 */ /* 0x000ee20000000a00 */
[C---:B0-----:R-:W-:Y:S01]  /*0830*/  @P0 IMAD.WIDE.U32 R48, R59.reuse, 0x8, R48 ;  /* 0x000000083b300825 */ /* 0x041fe200078e0030 */
[----:B------:R-:W-:-:S04]  /*0840*/  @P0 IADD3 R59, PT, PT, R59, 0x20, RZ ;  /* 0x000000203b3b0810 */ /* 0x000fc80007ffe0ff */
[----:B------:R0:W5:Y:S02]  /*0850*/  @P0 LDG.E.64 R10, desc[UR6][R48.64] ;  /* 0x00000006300a0981 */ /* 0x000164000c1e1b00 */
[----:B------:R-:W4:Y:S01]  /*0860*/  @P6 LDC.64 R54, c[0x0][0x3d0] ;  /* 0x0000f400ff366b82 */ /* 0x000f220000000a00 */
[C---:B-1----:R-:W-:Y:S01]  /*0870*/  @P3 IMAD.WIDE.U32 R50, R59.reuse, 0x8, R50 ;  /* 0x000000083b323825 */ /* 0x042fe200078e0032 */
[----:B------:R-:W-:-:S04]  /*0880*/  @P3 IADD3 R59, PT, PT, R59, 0x20, RZ ;  /* 0x000000203b3b3810 */ /* 0x000fc80007ffe0ff */
[----:B------:R0:W5:Y:S02]  /*0890*/  @P3 LDG.E.64 R12, desc[UR6][R50.64] ;  /* 0x00000006320c3981 */ /* 0x000164000c1e1b00 */
[----:B------:R-:W1:Y:S01]  /*08a0*/  @P5 LDC.64 R56, c[0x0][0x3d0] ;  /* 0x0000f400ff385b82 */ /* 0x000e620000000a00 */
[----:B--2---:R-:W-:-:S07]  /*08b0*/  @P2 IMAD.WIDE.U32 R46, R59, 0x8, R42 ;  /* 0x000000083b2e2825 */ /* 0x004fce00078e002a */
[----:B------:R-:W2:Y:S01]  /*08c0*/  @P4 LDC.64 R44, c[0x0][0x3d0] ;  /* 0x0000f400ff2c4b82 */ /* 0x000ea20000000a00 */
[----:B------:R-:W-:Y:S01]  /*08d0*/  @P2 IADD3 R59, PT, PT, R59, 0x20, RZ ;  /* 0x000000203b3b2810 */ /* 0x000fe20007ffe0ff */
[----:B------:R0:W5:Y:S04]  /*08e0*/  @P2 LDG.E.64 R14, desc[UR6][R46.64] ;  /* 0x000000062e0e2981 */ /* 0x000168000c1e1b00 */
[C---:B---3--:R-:W-:Y:S01]  /*08f0*/  @P1 IMAD.WIDE.U32 R52, R59.reuse, 0x8, R52 ;  /* 0x000000083b341825 */ /* 0x048fe200078e0034 */
[----:B------:R-:W-:-:S04]  /*0900*/  @P1 IADD3 R59, PT, PT, R59, 0x20, RZ ;  /* 0x000000203b3b1810 */ /* 0x000fc80007ffe0ff */
[----:B------:R0:W5:Y:S01]  /*0910*/  @P1 LDG.E.64 R16, desc[UR6][R52.64] ;  /* 0x0000000634101981 */ /* 0x000162000c1e1b00 */
[C---:B----4-:R-:W-:Y:S01]  /*0920*/  @P6 IMAD.WIDE.U32 R54, R59.reuse, 0x8, R54 ;  /* 0x000000083b366825 */ /* 0x050fe200078e0036 */
[----:B------:R-:W-:-:S04]  /*0930*/  @P6 IADD3 R59, PT, PT, R59, 0x20, RZ ;  /* 0x000000203b3b6810 */ /* 0x000fc80007ffe0ff */
[----:B------:R0:W5:Y:S01]  /*0940*/  @P6 LDG.E.64 R36, desc[UR6][R54.64] ;  /* 0x0000000636246981 */ /* 0x000162000c1e1b00 */
[----:B-1----:R-:W-:-:S05]  /*0950*/  @P5 IMAD.WIDE.U32 R42, R59, 0x8, R56 ;  /* 0x000000083b2a5825 */ /* 0x002fca00078e0038 */
[----:B------:R0:W5:Y:S01]  /*0960*/  @P5 LDG.E.64 R40, desc[UR6][R42.64] ;  /* 0x000000062a285981 */ /* 0x000162000c1e1b00 */
[----:B--2---:R-:W-:-:S05]  /*0970*/  @P4 IMAD.WIDE.U32 R44, R85, 0x8, R44 ;  /* 0x00000008552c4825 */ /* 0x004fca00078e002c */
[----:B------:R0:W5:Y:S01]  /*0980*/  @P4 LDG.E.64 R38, desc[UR6][R44.64] ;  /* 0x000000062c264981 */ /* 0x000162000c1e1b00 */
[----:B------:R-:W-:Y:S02]  /*0990*/  @P4 CS2R R34, SRZ ;  /* 0x0000000000224805 */ /* 0x000fe4000001ff00 */
[----:B------:R-:W-:Y:S02]  /*09a0*/  @P0 CS2R R24, SRZ ;  /* 0x0000000000180805 */ /* 0x000fe4000001ff00 */
[----:B------:R-:W-:Y:S02]  /*09b0*/  @P3 CS2R R26, SRZ ;  /* 0x00000000001a3805 */ /* 0x000fe4000001ff00 */
[----:B------:R-:W-:Y:S02]  /*09c0*/  @P2 CS2R R28, SRZ ;  /* 0x00000000001c2805 */ /* 0x000fe4000001ff00 */
[----:B------:R-:W-:Y:S02]  /*09d0*/  @P1 CS2R R30, SRZ ;  /* 0x00000000001e1805 */ /* 0x000fe4000001ff00 */
[----:B------:R-:W-:-:S02]  /*09e0*/  @P6 CS2R R32, SRZ ;  /* 0x0000000000206805 */ /* 0x000fc4000001ff00 */
[----:B0-----:R-:W-:-:S07]  /*09f0*/  @P5 CS2R R2, SRZ ;  /* 0x0000000000025805 */ /* 0x001fce000001ff00 */
.L_x_22248:
[----:B------:R-:W-:Y:S05]  /*0a00*/  BSYNC.RECONVERGENT B0 ;  /* 0x0000000000007941 */ /* 0x000fea0003800200 */
.L_x_22246:
[----:B------:R-:W0:Y:S02]  /*0a10*/  LDCU UR4, c[0x0][0x384] ;  /* 0x00007080ff0477ac */ /* 0x000e240008000800 */
[----:B0-----:R-:W-:-:S13]  /*0a20*/  ISETP.GE.AND P0, PT, R83, UR4, PT ;  /* 0x0000000453007c0c */ /* 0x001fda000bf06270 */
[----:B------:R-:W-:Y:S05]  /*0a30*/  @P0 EXIT ;  /* 0x000000000000094d */ /* 0x000fea0003800000 */
[----:B-----5:R-:W-:Y:S01]  /*0a40*/  MOV R115, R4 ;  /* 0x0000000400737202 */ /* 0x020fe20000000f00 */
[----:B------:R-:W0:Y:S01]  /*0a50*/  LDCU.64 UR8, c[0x0][0x3a0] ;  /* 0x00007400ff0877ac */ /* 0x000e220008000a00 */
[----:B------:R-:W-:Y:S02]  /*0a60*/  SHF.R.U64 R114, R4, 0x10, R5 ;  /* 0x0000001004727819 */ /* 0x000fe40000001205 */
[----:B------:R-:W-:Y:S01]  /*0a70*/  MOV R113, R6 ;  /* 0x0000000600717202 */ /* 0x000fe20000000f00 */
[----:B------:R-:W1:Y:S01]  /*0a80*/  LDCU.U8 UR4, c[0x0][0x410] ;  /* 0x00008200ff0477ac */ /* 0x000e620008000000 */
[----:B------:R-:W-:Y:S02]  /*0a90*/  MOV R4, R7 ;  /* 0x0000000700047202 */ /* 0x000fe40000000f00 */
[----:B------:R-:W-:Y:S01]  /*0aa0*/  MOV R117, R38 ;  /* 0x0000002600757202 */ /* 0x000fe20000000f00 */
[----:B------:R-:W2:Y:S01]  /*0ab0*/  LDCU UR10, c[0x0][0x388] ;  /* 0x00007100ff0a77ac */ /* 0x000ea20008000800 */
[----:B------:R-:W-:-:S02]  /*0ac0*/  MOV R0, R39 ;  /* 0x0000002700007202 */ /* 0x000fc40000000f00 */
[----:B------:R-:W-:Y:S01]  /*0ad0*/  SHF.R.U64 R116, R38, 0x10, R39 ;  /* 0x0000001026747819 */ /* 0x000fe20000001227 */
[----:B------:R-:W3:Y:S01]  /*0ae0*/  LDCU UR5, c[0x0][0x448] ;  /* 0x00008900ff0577ac */ /* 0x000ee20008000800 */
[----:B------:R-:W-:Y:S02]  /*0af0*/  MOV R38, R5 ;  /* 0x0000000500267202 */ /* 0x000fe40000000f00 */
[----:B------:R-:W-:Y:S01]  /*0b00*/  SHF.R.U32.HI R43, RZ, 0x10, R5 ;  /* 0x00000010ff2b7819 */ /* 0x000fe20000011605 */
[----:B------:R-:W4:Y:S01]  /*0b10*/  LDCU.64 UR12, c[0x0][0x398] ;  /* 0x00007300ff0c77ac */ /* 0x000f220008000a00 */
[----:B------:R-:W-:Y:S02]  /*0b20*/  PRMT R113, R4, 0x5410, R113 ;  /* 0x0000541004717816 */ /* 0x000fe40000000071 */
[----:B------:R-:W-:Y:S02]  /*0b30*/  MOV R5, R9 ;  /* 0x0000000900057202 */ /* 0x000fe40000000f00 */
[----:B------:R-:W-:-:S02]  /*0b40*/  SHF.R.U32.HI R4, RZ, 0x10, R21 ;  /* 0x00000010ff047819 */ /* 0x000fc40000011615 */
[----:B------:R-:W-:Y:S02]  /*0b50*/  MOV R111, R8 ;  /* 0x00000008006f7202 */ /* 0x000fe40000000f00 */
[----:B------:R-:W-:Y:S02]  /*0b60*/  PRMT R117, R0, 0x5410, R117 ;  /* 0x0000541000757816 */ /* 0x000fe40000000075 */
[----:B------:R-:W-:Y:S02]  /*0b70*/  SHF.R.U64 R95, R20, 0x10, R21 ;  /* 0x00000010145f7819 */ /* 0x000fe40000001215 */
[--C-:B------:R-:W-:Y:S02]  /*0b80*/  SHF.R.U64 R97, R34, 0x10, R35.reuse ;  /* 0x0000001022617819 */ /* 0x100fe40000001223 */
[----:B------:R-:W-:Y:S02]  /*0b90*/  SHF.R.U32.HI R0, RZ, 0x10, R35 ;  /* 0x00000010ff007819 */ /* 0x000fe40000011623 */
[----:B------:R-:W-:-:S02]  /*0ba0*/  PRMT R111, R5, 0x5410, R111 ;  /* 0x00005410056f7816 */ /* 0x000fc4000000006f */
[----:B------:R-:W-:Y:S02]  /*0bb0*/  PRMT R95, R4, 0x5410, R95 ;  /* 0x00005410045f7816 */ /* 0x000fe4000000005f */
[----:B------:R-:W-:Y:S01]  /*0bc0*/  PRMT R97, R0, 0x5410, R97 ;  /* 0x0000541000617816 */ /* 0x000fe20000000061 */
[----:B------:R-:W0:Y:S01]  /*0bd0*/  LDC.64 R4, c[0x0][0x398] ;  /* 0x0000e600ff047b82 */ /* 0x000e220000000a00 */
[--C-:B------:R-:W-:Y:S02]  /*0be0*/  SHF.R.U64 R96, R18, 0x10, R19.reuse ;  /* 0x0000001012607819 */ /* 0x100fe40000001213 */
[----:B------:R-:W-:Y:S02]  /*0bf0*/  SHF.R.U32.HI R0, RZ, 0x10, R19 ;  /* 0x00000010ff007819 */ /* 0x000fe40000011613 */
[----:B------:R-:W-:Y:S02]  /*0c00*/  SHF.R.U64 R94, R22, 0x10, R23 ;  /* 0x00000010165e7819 */ /* 0x000fe40000001217 */
[----:B------:R-:W-:-:S02]  /*0c10*/  PRMT R96, R0, 0x5410, R96 ;  /* 0x0000541000607816 */ /* 0x000fc40000000060 */
[----:B------:R-:W-:Y:S02]  /*0c20*/  SHF.R.U32.HI R0, RZ, 0x10, R23 ;  /* 0x00000010ff007819 */ /* 0x000fe40000011617 */
[----:B------:R-:W-:Y:S02]  /*0c30*/  SHF.R.U64 R93, R24, 0x10, R25 ;  /* 0x00000010185d7819 */ /* 0x000fe40000001219 */
[----:B------:R-:W-:Y:S02]  /*0c40*/  MOV R107, R10 ;  /* 0x0000000a006b7202 */ /* 0x000fe40000000f00 */
[----:B------:R-:W-:Y:S02]  /*0c50*/  SHF.R.U64 R106, R10, 0x10, R11 ;  /* 0x000000100a6a7819 */ /* 0x000fe4000000120b */
[----:B------:R-:W-:Y:S02]  /*0c60*/  MOV R105, R12 ;  /* 0x0000000c00697202 */ /* 0x000fe40000000f00 */
[----:B------:R-:W-:-:S02]  /*0c70*/  MOV R10, R13 ;  /* 0x0000000d000a7202 */ /* 0x000fc40000000f00 */
[----:B------:R-:W-:Y:S02]  /*0c80*/  PRMT R94, R0, 0x5410, R94 ;  /* 0x00005410005e7816 */ /* 0x000fe4000000005e */
[----:B------:R-:W-:Y:S02]  /*0c90*/  PRMT R93, R93, 0x5410, R93 ;  /* 0x000054105d5d7816 */ /* 0x000fe4000000005d */
[----:B------:R-:W-:Y:S02]  /*0ca0*/  SHF.R.U32.HI R0, RZ, 0x10, R25 ;  /* 0x00000010ff007819 */ /* 0x000fe40000011619 */
[----:B------:R-:W-:Y:S02]  /*0cb0*/  SHF.R.U64 R89, R28, 0x10, R29 ;  /* 0x000000101c597819 */ /* 0x000fe4000000121d */
[----:B------:R-:W-:Y:S02]  /*0cc0*/  PRMT R105, R10, 0x5410, R105 ;  /* 0x000054100a697816 */ /* 0x000fe40000000069 */
[----:B------:R-:W-:-:S02]  /*0cd0*/  SHF.R.U64 R92, R26, 0x10, R27 ;  /* 0x000000101a5c7819 */ /* 0x000fc4000000121b */
[----:B------:R-:W-:Y:S02]  /*0ce0*/  SHF.R.U32.HI R10, RZ, 0x10, R27 ;  /* 0x00000010ff0a7819 */ /* 0x000fe4000001161b */
[----:B------:R-:W-:Y:S02]  /*0cf0*/  PRMT R93, R0, 0x7610, R93 ;  /* 0x00007610005d7816 */ /* 0x000fe4000000005d */
[----:B------:R-:W-:Y:S02]  /*0d00*/  PRMT R89, R89, 0x5410, R89 ;  /* 0x0000541059597816 */ /* 0x000fe40000000059 */
[----:B------:R-:W-:Y:S02]  /*0d10*/  SHF.R.U32.HI R0, RZ, 0x10, R29 ;  /* 0x00000010ff007819 */ /* 0x000fe4000001161d */
[----:B------:R-:W-:Y:S02]  /*0d20*/  SHF.R.U32.HI R42, RZ, 0x10, R39 ;  /* 0x00000010ff2a7819 */ /* 0x000fe40000011627 */
[----:B------:R-:W-:-:S02]  /*0d30*/  MOV R39, R11 ;  /* 0x0000000b00277202 */ /* 0x000fc40000000f00 */
[----:B------:R-:W-:Y:S02]  /*0d40*/  SHF.R.U32.HI R46, RZ, 0x10, R11 ;  /* 0x00000010ff2e7819 */ /* 0x000fe4000001160b */
[----:B------:R-:W-:Y:S02]  /*0d50*/  PRMT R92, R10, 0x5410, R92 ;  /* 0x000054100a5c7816 */ /* 0x000fe4000000005c */
[----:B------:R-:W-:Y:S02]  /*0d60*/  MOV R103, R14 ;  /* 0x0000000e00677202 */ /* 0x000fe40000000f00 */
[----:B------:R-:W-:Y:S02]  /*0d70*/  MOV R11, R15 ;  /* 0x0000000f000b7202 */ /* 0x000fe40000000f00 */
[--C-:B------:R-:W-:Y:S02]  /*0d80*/  SHF.R.U64 R88, R30, 0x10, R31.reuse ;  /* 0x000000101e587819 */ /* 0x100fe4000000121f */
[----:B------:R-:W-:-:S02]  /*0d90*/  SHF.R.U32.HI R10, RZ, 0x10, R31 ;  /* 0x00000010ff0a7819 */ /* 0x000fc4000001161f */
[----:B------:R-:W-:Y:S02]  /*0da0*/  PRMT R89, R0, 0x7610, R89 ;  /* 0x0000761000597816 */ /* 0x000fe40000000059 */
[----:B------:R-:W-:Y:S02]  /*0db0*/  SHF.R.U64 R112, R6, 0x10, R7 ;  /* 0x0000001006707819 */ /* 0x000fe40000001207 */
[--C-:B------:R-:W-:Y:S02]  /*0dc0*/  SHF.R.U64 R118, R32, 0x10, R33.reuse ;  /* 0x0000001020767819 */ /* 0x100fe40000001221 */
[----:B------:R-:W-:Y:S02]  /*0dd0*/  SHF.R.U32.HI R0, RZ, 0x10, R33 ;  /* 0x00000010ff007819 */ /* 0x000fe40000011621 */
[----:B------:R-:W-:Y:S02]  /*0de0*/  SHF.R.U32.HI R44, RZ, 0x10, R7 ;  /* 0x00000010ff2c7819 */ /* 0x000fe40000011607 */
[----:B------:R-:W-:-:S02]  /*0df0*/  SHF.R.U64 R109, R8, 0x10, R9 ;  /* 0x00000010086d7819 */ /* 0x000fc40000001209 */
[----:B------:R-:W-:Y:S02]  /*0e00*/  SHF.R.U32.HI R45, RZ, 0x10, R9 ;  /* 0x00000010ff2d7819 */ /* 0x000fe40000011609 */
[----:B------:R-:W-:Y:S02]  /*0e10*/  SHF.R.U64 R6, R40, 0x10, R41 ;  /* 0x0000001028067819 */ /* 0x000fe40000001229 */
[----:B------:R-:W-:Y:S02]  /*0e20*/  SHF.R.U64 R102, R14, 0x10, R15 ;  /* 0x000000100e667819 */ /* 0x000fe4000000120f */
[----:B------:R-:W-:Y:S02]  /*0e30*/  MOV R9, R40 ;  /* 0x0000002800097202 */ /* 0x000fe40000000f00 */
[----:B------:R-:W-:Y:S02]  /*0e40*/  SHF.R.U32.HI R7, RZ, 0x10, R41 ;  /* 0x00000010ff077819 */ /* 0x000fe40000011629 */
[----:B------:R-:W-:-:S02]  /*0e50*/  PRMT R103, R11, 0x5410, R103 ;  /* 0x000054100b677816 */ /* 0x000fc40000000067 */
[----:B------:R-:W-:Y:S02]  /*0e60*/  PRMT R88, R10, 0x5410, R88 ;  /* 0x000054100a587816 */ /* 0x000fe40000000058 */
[--C-:B------:R-:W-:Y:S02]  /*0e70*/  SHF.R.U64 R104, R12, 0x10, R13.reuse ;  /* 0x000000100c687819 */ /* 0x100fe4000000120d */
[----:B------:R-:W-:Y:S02]  /*0e80*/  SHF.R.U32.HI R47, RZ, 0x10, R13 ;  /* 0x00000010ff2f7819 */ /* 0x000fe4000001160d */
[----:B------:R-:W-:Y:S02]  /*0e90*/  SHF.R.U32.HI R14, RZ, 0x10, R15 ;  /* 0x00000010ff0e7819 */ /* 0x000fe4000001160f */
[----:B------:R-:W-:Y:S02]  /*0ea0*/  MOV R101, R16 ;  /* 0x0000001000657202 */ /* 0x000fe40000000f00 */
[----:B------:R-:W-:-:S02]  /*0eb0*/  SHF.R.U64 R100, R16, 0x10, R17 ;  /* 0x0000001010647819 */ /* 0x000fc40000001211 */
[----:B------:R-:W-:Y:S02]  /*0ec0*/  MOV R8, R41 ;  /* 0x0000002900087202 */ /* 0x000fe40000000f00 */
[----:B0-----:R-:W-:Y:S01]  /*0ed0*/  LOP3.LUT P3, RZ, R4, UR8, RZ, 0xfc, !PT ;  /* 0x0000000804ff7c12 */ /* 0x001fe2000f86fcff */
[----:B------:R-:W-:Y:S01]  /*0ee0*/  HADD2.F32 R4, -RZ, R6.H0_H0 ;  /* 0x20000006ff047230 */ /* 0x000fe20000004100 */
[--C-:B------:R-:W-:Y:S01]  /*0ef0*/  SHF.R.U64 R11, R2, 0x10, R3.reuse ;  /* 0x00000010020b7819 */ /* 0x100fe20000001203 */
[----:B------:R-:W-:Y:S01]  /*0f00*/  HADD2.F32 R6, -RZ, R7.H0_H0 ;  /* 0x20000007ff067230 */ /* 0x000fe20000004100 */
[----:B------:R-:W-:Y:S02]  /*0f10*/  SHF.R.U32.HI R10, RZ, 0x10, R3 ;  /* 0x00000010ff0a7819 */ /* 0x000fe40000011603 */
[----:B------:R-:W-:Y:S01]  /*0f20*/  MOV R12, R17 ;  /* 0x00000011000c7202 */ /* 0x000fe20000000f00 */
[----:B------:R-:W-:Y:S01]  /*0f30*/  HADD2.F32 R7, -RZ, R11.H0_H0 ;  /* 0x2000000bff077230 */ /* 0x000fe20000004100 */
[----:B------:R-:W-:-:S02]  /*0f40*/  SHF.R.U32.HI R15, RZ, 0x10, R17 ;  /* 0x00000010ff0f7819 */ /* 0x000fc40000011611 */
[----:B------:R-:W-:Y:S02]  /*0f50*/  MOV R99, R36 ;  /* 0x0000002400637202 */ /* 0x000fe40000000f00 */
[----:B------:R-:W-:Y:S02]  /*0f60*/  MOV R13, R37 ;  /* 0x00000025000d7202 */ /* 0x000fe40000000f00 */
[--C-:B------:R-:W-:Y:S02]  /*0f70*/  SHF.R.U64 R98, R36, 0x10, R37.reuse ;  /* 0x0000001024627819 */ /* 0x100fe40000001225 */
[----:B------:R-:W-:Y:S02]  /*0f80*/  SHF.R.U32.HI R16, RZ, 0x10, R37 ;  /* 0x00000010ff107819 */ /* 0x000fe40000011625 */
[----:B------:R-:W-:Y:S01]  /*0f90*/  PRMT R118, R118, 0x5410, R0 ;  /* 0x0000541076767816 */ /* 0x000fe20000000000 */
[----:B------:R-:W-:Y:S01]  /*0fa0*/  HADD2.F32 R0, -RZ, R2.H0_H0 ;  /* 0x20000002ff007230 */ /* 0x000fe20000004100 */
[----:B-1----:R-:W-:Y:S01]  /*0fb0*/  ISETP.NE.AND P0, PT, RZ, UR4, PT ;  /* 0x00000004ff007c0c */ /* 0x002fe2000bf05270 */
[----:B------:R-:W-:Y:S01]  /*0fc0*/  HADD2.F32 R2, -RZ, R3.H0_H0 ;  /* 0x20000003ff027230 */ /* 0x000fe20000004100 */
[----:B------:R-:W-:Y:S01]  /*0fd0*/  LOP3.LUT P3, RZ, R5, UR9, RZ, 0xfc, P3 ;  /* 0x0000000905ff7c12 */ /* 0x000fe2000986fcff */
[----:B------:R-:W-:Y:S01]  /*0fe0*/  HADD2.F32 R3, -RZ, R9.H0_H0 ;  /* 0x20000009ff037230 */ /* 0x000fe20000004100 */
[----:B------:R-:W-:Y:S01]  /*0ff0*/  PRMT R116, R42, 0x5410, R116 ;  /* 0x000054102a747816 */ /* 0x000fe20000000074 */
[----:B------:R-:W-:Y:S01]  /*1000*/  HADD2.F32 R5, -RZ, R8.H0_H0 ;  /* 0x20000008ff057230 */ /* 0x000fe20000004100 */
[----:B------:R-:W-:Y:S01]  /*1010*/  PRMT R115, R38, 0x5410, R115 ;  /* 0x0000541026737816 */ /* 0x000fe20000000073 */
[----:B------:R-:W-:Y:S01]  /*1020*/  HADD2.F32 R9, -RZ, R10.H0_H0 ;  /* 0x2000000aff097230 */ /* 0x000fe20000004100 */
[----:B------:R-:W-:Y:S01]  /*1030*/  PRMT R114, R43, 0x5410, R114 ;  /* 0x000054102b727816 */ /* 0x000fe20000000072 */
[----:B------:R-:W0:Y:S01]  /*1040*/  LDCU.64 UR8, c[0x0][0x3a0] ;  /* 0x00007400ff0877ac */ /* 0x000e220008000a00 */
        /* <DEDUP_REMOVED lines=10> */
[----:B0-234-:R-:W-:-:S07]  /*10f0*/  P2R R86, PR, RZ, 0x1 ;  /* 0x00000001ff567803 */ /* 0x01dfce0000000000 */
.L_x_22311:
        /* <DEDUP_REMOVED lines=23> */
[----:B0-----:R-:W-:Y:S01]  /*1270*/  FADD.FTZ R10, R49, R45 ;  /* 0x0000002d310a7221 */ /* 0x001fe20000010000 */
        /* <DEDUP_REMOVED lines=11> */
.L_x_22252:
[----:B-----5:R-:W-:Y:S01]  /*1330*/  FADD.FTZ R8, R48, R44 ;  /* 0x0000002c30087221 */ /* 0x020fe20000010000 */
[----:B0-----:R-:W-:Y:S01]  /*1340*/  FADD.FTZ R10, R49, R45 ;  /* 0x0000002d310a7221 */ /* 0x001fe20000010000 */
[----:B------:R-:W-:Y:S01]  /*1350*/  FADD.FTZ R11, R50, R46 ;  /* 0x0000002e320b7221 */ /* 0x000fe20000010000 */
[----:B------:R-:W-:Y:S02]  /*1360*/  FADD.FTZ R12, R51, R47 ;  /* 0x0000002f330c7221 */ /* 0x000fe40000010000 */
[----:B------:R-:W-:Y:S02]  /*1370*/  MOV R36, R8 ;  /* 0x0000000800247202 */ /* 0x000fe40000000f00 */
[----:B------:R-:W-:Y:S02]  /*1380*/  MOV R37, R10 ;  /* 0x0000000a00257202 */ /* 0x000fe40000000f00 */
[----:B------:R-:W-:Y:S02]  /*1390*/  MOV R38, R11 ;  /* 0x0000000b00267202 */ /* 0x000fe40000000f00 */
[----:B------:R-:W-:Y:S01]  /*13a0*/  MOV R39, R12 ;  /* 0x0000000c00277202 */ /* 0x000fe20000000f00 */
[----:B------:R-:W-:Y:S06]  /*13b0*/  BRA `(.L_x_22253) ;  /* 0x0000000000307947 */ /* 0x000fec0003800000 */
.L_x_22251:
[----:B-----5:R-:W-:Y:S01]  /*13c0*/  @P1 FADD.FTZ R36, R48, R40 ;  /* 0x0000002830241221 */ /* 0x020fe20000010000 */
[----:B------:R-:W-:Y:S01]  /*13d0*/  @P1 FADD.FTZ R37, R49, R41 ;  /* 0x0000002931251221 */ /* 0x000fe20000010000 */
[----:B------:R-:W-:Y:S01]  /*13e0*/  @P1 FADD.FTZ R38, R50, R42 ;  /* 0x0000002a32261221 */ /* 0x000fe20000010000 */
[----:B------:R-:W-:Y:S02]  /*13f0*/  @P1 FADD.FTZ R39, R51, R43 ;  /* 0x0000002b33271221 */ /* 0x000fe40000010000 */
[----:B------:R-:W-:Y:S02]  /*1400*/  @P1 MOV R8, R36 ;  /* 0x0000002400081202 */ /* 0x000fe40000000f00 */
[----:B0-----:R-:W-:Y:S02]  /*1410*/  @P1 MOV R10, R37 ;  /* 0x00000025000a1202 */ /* 0x001fe40000000f00 */
[----:B------:R-:W-:Y:S02]  /*1420*/  @P1 MOV R11, R38 ;  /* 0x00000026000b1202 */ /* 0x000fe40000000f00 */
[----:B------:R-:W-:-:S02]  /*1430*/  @P1 MOV R12, R39 ;  /* 0x00000027000c1202 */ /* 0x000fc40000000f00 */
[----:B------:R-:W-:Y:S02]  /*1440*/  @!P1 MOV R8, R48 ;  /* 0x0000003000089202 */ /* 0x000fe40000000f00 */
[----:B------:R-:W-:Y:S02]  /*1450*/  @!P1 MOV R10, R49 ;  /* 0x00000031000a9202 */ /* 0x000fe40000000f00 */
[----:B------:R-:W-:Y:S02]  /*1460*/  @!P1 MOV R11, R50 ;  /* 0x00000032000b9202 */ /* 0x000fe40000000f00 */
[----:B------:R-:W-:-:S07]  /*1470*/  @!P1 MOV R12, R51 ;  /* 0x00000033000c9202 */ /* 0x000fce0000000f00 */
.L_x_22253:
[----:B------:R-:W0:Y:S01]  /*1480*/  @P3 LDC.64 R48, c[0x0][0x3a8] ;  /* 0x0000ea00ff303b82 */ /* 0x000e220000000a00 */
[C---:B------:R-:W-:Y:S01]  /*1490*/  IADD3 R90, PT, PT, R87.reuse, 0x20, RZ ;  /* 0x00000020575a7810 */ /* 0x040fe20007ffe0ff */
[----:B0-----:R-:W-:-:S05]  /*14a0*/  @P3 IMAD.WIDE.U32 R48, R87, 0x10, R48 ;  /* 0x0000001057303825 */ /* 0x001fca00078e0030 */
[----:B------:R0:W-:Y:S02]  /*14b0*/  @P3 STG.E.128 desc[UR6][R48.64], R36 ;  /* 0x0000002430003986 */ /* 0x0001e4000c101d06 */
.L_x_22250:
[----:B------:R-:W-:Y:S05]  /*14c0*/  BSYNC.RECONVERGENT B0 ;  /* 0x0000000000007941 */ /* 0x000fea0003800200 */
.L_x_22249:
        /* <DEDUP_REMOVED lines=35> */
.L_x_22256:
        /* <DEDUP_REMOVED lines=23> */
.L_x_22257:
[----:B------:R-:W0:Y:S02]  /*1870*/  @P3 LDC.64 R48, c[0x0][0x3a8] ;  /* 0x0000ea00ff303b82 */ /* 0x000e240000000a00 */
[C---:B0-----:R-:W-:Y:S01]  /*1880*/  @P3 IMAD.WIDE.U32 R48, R90.reuse, 0x10, R48 ;  /* 0x000000105a303825 */ /* 0x041fe200078e0030 */
[----:B------:R-:W-:-:S04]  /*1890*/  IADD3 R90, PT, PT, R90, 0x20, RZ ;  /* 0x000000205a5a7810 */ /* 0x000fc80007ffe0ff */
[----:B------:R0:W-:Y:S03]  /*18a0*/  @P3 STG.E.128 desc[UR6][R48.64], R36 ;  /* 0x0000002430003986 */ /* 0x0001e6000c101d06 */
.L_x_22255:
[----:B------:R-:W-:Y:S05]  /*18b0*/  BSYNC.RECONVERGENT B0 ;  /* 0x0000000000007941 */ /* 0x000fea0003800200 */
.L_x_22254:
        /* <DEDUP_REMOVED lines=35> */
.L_x_22260:
        /* <DEDUP_REMOVED lines=23> */
.L_x_22261:
[----:B------:R-:W0:Y:S02]  /*1c60*/  @P3 LDC.64 R48, c[0x0][0x3a8] ;  /* 0x0000ea00ff303b82 */ /* 0x000e240000000a00 */
[C---:B0-----:R-:W-:Y:S01]  /*1c70*/  @P3 IMAD.WIDE.U32 R48, R90.reuse, 0x10, R48 ;  /* 0x000000105a303825 */ /* 0x041fe200078e0030 */
[----:B------:R-:W-:-:S04]  /*1c80*/  IADD3 R90, PT, PT, R90, 0x20, RZ ;  /* 0x000000205a5a7810 */ /* 0x000fc80007ffe0ff */
[----:B------:R0:W-:Y:S03]  /*1c90*/  @P3 STG.E.128 desc[UR6][R48.64], R36 ;  /* 0x0000002430003986 */ /* 0x0001e6000c101d06 */
.L_x_22259:
[----:B------:R-:W-:Y:S05]  /*1ca0*/  BSYNC.RECONVERGENT B0 ;  /* 0x0000000000007941 */ /* 0x000fea0003800200 */
.L_x_22258:
        /* <DEDUP_REMOVED lines=35> */
.L_x_22264:
        /* <DEDUP_REMOVED lines=23> */
.L_x_22265:
[----:B------:R-:W0:Y:S02]  /*2050*/  @P3 LDC.64 R48, c[0x0][0x3a8] ;  /* 0x0000ea00ff303b82 */ /* 0x000e240000000a00 */
[C---:B0-----:R-:W-:Y:S01]  /*2060*/  @P3 IMAD.WIDE.U32 R48, R90.reuse, 0x10, R48 ;  /* 0x000000105a303825 */ /* 0x041fe200078e0030 */
[----:B------:R-:W-:-:S04]  /*2070*/  IADD3 R90, PT, PT, R90, 0x20, RZ ;  /* 0x000000205a5a7810 */ /* 0x000fc80007ffe0ff */
[----:B------:R0:W-:Y:S03]  /*2080*/  @P3 STG.E.128 desc[UR6][R48.64], R36 ;  /* 0x0000002430003986 */ /* 0x0001e6000c101d06 */
.L_x_22263:
[----:B------:R-:W-:Y:S05]  /*2090*/  BSYNC.RECONVERGENT B0 ;  /* 0x0000000000007941 */ /* 0x000fea0003800200 */
.L_x_22262:
        /* <DEDUP_REMOVED lines=35> */
.L_x_22268:
        /* <DEDUP_REMOVED lines=23> */
.L_x_22269:
[----:B------:R-:W0:Y:S02]  /*2440*/  @P3 LDC.64 R48, c[0x0][0x3a8] ;  /* 0x0000ea00ff303b82 */ /* 0x000e240000000a00 */
[C---:B0-----:R-:W-:Y:S01]  /*2450*/  @P3 IMAD.WIDE.U32 R48, R90.reuse, 0x10, R48 ;  /* 0x000000105a303825 */ /* 0x041fe200078e0030 */
[----:B------:R-:W-:-:S04]  /*2460*/  IADD3 R90, PT, PT, R90, 0x20, RZ ;  /* 0x000000205a5a7810 */ /* 0x000fc80007ffe0ff */
[----:B------:R0:W-:Y:S03]  /*2470*/  @P3 STG.E.128 desc[UR6][R48.64], R36 ;  /* 0x0000002430003986 */ /* 0x0001e6000c101d06 */
.L_x_22267:
[----:B------:R-:W-:Y:S05]  /*2480*/  BSYNC.RECONVERGENT B0 ;  /* 0x0000000000007941 */ /* 0x000fea0003800200 */
.L_x_22266:
        /* <DEDUP_REMOVED lines=35> */
.L_x_22272:
        /* <DEDUP_REMOVED lines=23> */
.L_x_22273:
[----:B------:R-:W0:Y:S02]  /*2830*/  @P3 LDC.64 R48, c[0x0][0x3a8] ;  /* 0x0000ea00ff303b82 */ /* 0x000e240000000a00 */
[C---:B0-----:R-:W-:Y:S01]  /*2840*/  @P3 IMAD.WIDE.U32 R48, R90.reuse, 0x10, R48 ;  /* 0x000000105a303825 */ /* 0x041fe200078e0030 */
[----:B------:R-:W-:-:S04]  /*2850*/  IADD3 R90, PT, PT, R90, 0x20, RZ ;  /* 0x000000205a5a7810 */ /* 0x000fc80007ffe0ff */
[----:B------:R0:W-:Y:S03]  /*2860*/  @P3 STG.E.128 desc[UR6][R48.64], R36 ;  /* 0x0000002430003986 */ /* 0x0001e6000c101d06 */
.L_x_22271:
[----:B------:R-:W-:Y:S05]  /*2870*/  BSYNC.RECONVERGENT B0 ;  /* 0x0000000000007941 */ /* 0x000fea0003800200 */
.L_x_22270:
        /* <DEDUP_REMOVED lines=35> */
.L_x_22276:
        /* <DEDUP_REMOVED lines=23> */
.L_x_22277:
[----:B------:R-:W0:Y:S02]  /*2c20*/  @P3 LDC.64 R48, c[0x0][0x3a8] ;  /* 0x0000ea00ff303b82 */ /* 0x000e240000000a00 */
[C---:B0-----:R-:W-:Y:S01]  /*2c30*/  @P3 IMAD.WIDE.U32 R48, R90.reuse, 0x10, R48 ;  /* 0x000000105a303825 */ /* 0x041fe200078e0030 */
[----:B------:R-:W-:-:S04]  /*2c40*/  IADD3 R90, PT, PT, R90, 0x20, RZ ;  /* 0x000000205a5a7810 */ /* 0x000fc80007ffe0ff */
[----:B------:R0:W-:Y:S03]  /*2c50*/  @P3 STG.E.128 desc[UR6][R48.64], R36 ;  /* 0x0000002430003986 */ /* 0x0001e6000c101d06 */
.L_x_22275:
[----:B------:R-:W-:Y:S05]  /*2c60*/  BSYNC.RECONVERGENT B0 ;  /* 0x0000000000007941 */ /* 0x000fea0003800200 */
.L_x_22274:
        /* <DEDUP_REMOVED lines=35> */
.L_x_22280:
        /* <DEDUP_REMOVED lines=23> */
.L_x_22281:
[----:B------:R-:W0:Y:S02]  /*3010*/  @P3 LDC.64 R48, c[0x0][0x3a8] ;  /* 0x0000ea00ff303b82 */ /* 0x000e240000000a00 */
[C---:B0-----:R-:W-:Y:S01]  /*3020*/  @P3 IMAD.WIDE.U32 R48, R90.reuse, 0x10, R48 ;  /* 0x000000105a303825 */ /* 0x041fe200078e0030 */
[----:B------:R-:W-:-:S04]  /*3030*/  IADD3 R90, PT, PT, R90, 0x20, RZ ;  /* 0x000000205a5a7810 */ /* 0x000fc80007ffe0ff */
[----:B------:R0:W-:Y:S03]  /*3040*/  @P3 STG.E.128 desc[UR6][R48.64], R36 ;  /* 0x0000002430003986 */ /* 0x0001e6000c101d06 */
.L_x_22279:
[----:B------:R-:W-:Y:S05]  /*3050*/  BSYNC.RECONVERGENT B0 ;  /* 0x0000000000007941 */ /* 0x000fea0003800200 */
.L_x_22278:
        /* <DEDUP_REMOVED lines=35> */
.L_x_22284:
        /* <DEDUP_REMOVED lines=23> */
.L_x_22285:
[----:B------:R-:W0:Y:S02]  /*3400*/  @P3 LDC.64 R48, c[0x0][0x3a8] ;  /* 0x0000ea00ff303b82 */ /* 0x000e240000000a00 */
[C---:B0-----:R-:W-:Y:S01]  /*3410*/  @P3 IMAD.WIDE.U32 R48, R90.reuse, 0x10, R48 ;  /* 0x000000105a303825 */ /* 0x041fe200078e0030 */
[----:B------:R-:W-:-:S04]  /*3420*/  IADD3 R90, PT, PT, R90, 0x20, RZ ;  /* 0x000000205a5a7810 */ /* 0x000fc80007ffe0ff */
[----:B------:R0:W-:Y:S03]  /*3430*/  @P3 STG.E.128 desc[UR6][R48.64], R36 ;  /* 0x0000002430003986 */ /* 0x0001e6000c101d06 */
.L_x_22283:
[----:B------:R-:W-:Y:S05]  /*3440*/  BSYNC.RECONVERGENT B0 ;  /* 0x0000000000007941 */ /* 0x000fea0003800200 */
.L_x_22282:
[----:B------:R-:W-:Y:S01]  /*3450*/  ISETP.GE.U32.AND P0, PT, R84, 0x140, PT ;  /* 0x000001405400780c */ /* 0x000fe20003f06070 */
[----:B------:R-:W-:Y:S03]  /*3460*/  BSSY.RECONVERGENT B0, `(.L_x_22286) ;  /* 0x000003c000007945 */ /* 0x000fe60003800200 */
[----:B0-----:R-:W-:-:S09]  /*3470*/  P2R R48, PR, RZ, 0x1 ;  /* 0x00000001ff307803 */ /* 0x001fd20000000000 */
        /* <DEDUP_REMOVED lines=32> */
.L_x_22288:
        /* <DEDUP_REMOVED lines=23> */
.L_x_22289:
[----:B------:R-:W0:Y:S02]  /*37f0*/  @P3 LDC.64 R48, c[0x0][0x3a8] ;  /* 0x0000ea00ff303b82 */ /* 0x000e240000000a00 */
[----:B0-----:R-:W-:-:S05]  /*3800*/  @P3 IMAD.WIDE.U32 R48, R90, 0x10, R48 ;  /* 0x000000105a303825 */ /* 0x001fca00078e0030 */
[----:B------:R0:W-:Y:S02]  /*3810*/  @P3 STG.E.128 desc[UR6][R48.64], R36 ;  /* 0x0000002430003986 */ /* 0x0001e4000c101d06 */
.L_x_22287:
[----:B------:R-:W-:Y:S05]  /*3820*/  BSYNC.RECONVERGENT B0 ;  /* 0x0000000000007941 */ /* 0x000fea0003800200 */
.L_x_22286:
        /* <DEDUP_REMOVED lines=9> */
[----:B------:R-:W-:-:S05]  /*38c0*/  FADD.FTZ R120, R12, R49 ;  /* 0x000000310c787221 */ /* 0x000fca0000010000 */
[----:B------:R-:W-:-:S05]  /*38d0*/  FSEL R120, R120, RZ, P4 ;  /* 0x000000ff78787208 */ /* 0x000fca0002000000 */
        /* <DEDUP_REMOVED lines=14> */
[----:B------:R-:W-:Y:S01]  /*39c0*/  FADD.FTZ R49, R61, R48 ;  /* 0x000000303d317221 */ /* 0x000fe20000010000 */
[----:B------:R-:W-:-:S03]  /*39d0*/  P2R R48, PR, RZ, 0x20 ;  /* 0x00000020ff307803 */ /* 0x000fc60000000000 */
[----:B------:R-:W-:Y:S01]  /*39e0*/  @P5 FADD.FTZ R120, R62, R49 ;  /* 0x000000313e785221 */ /* 0x000fe20000010000 */
[----:B------:R-:W-:-:S03]  /*39f0*/  ISETP.GT.U32.AND P5, PT, R84, 0xbf, PT ;  /* 0x000000bf5400780c */ /* 0x000fc60003fa4070 */
        /* <DEDUP_REMOVED lines=45> */
[----:B------:R-:W-:-:S03]  /*3cd0*/  FADD.FTZ R48, R10, -R49 ;  /* 0x800000310a307221 */ /* 0x000fc60000010000 */
[----:B------:R-:W-:-:S04]  /*3ce0*/  FFMA.FTZ R51, R51, R51, RZ ;  /* 0x0000003333337223 */ /* 0x000fc800000100ff */
[----:B------:R-:W-:Y:S01]  /*3cf0*/  FFMA.FTZ R48, R48, R48, R51 ;  /* 0x0000003030307223 */ /* 0x000fe20000010033 */
[----:B------:R-:W-:-:S04]  /*3d00*/  FADD.FTZ R51, R11, -R49 ;  /* 0x800000310b337221 */ /* 0x000fc80000010000 */
[----:B------:R-:W-:Y:S01]  /*3d10*/  FFMA.FTZ R51, R51, R51, R48 ;  /* 0x0000003333337223 */ /* 0x000fe20000010030 */
[----:B------:R-:W-:-:S04]  /*3d20*/  FADD.FTZ R48, R12, -R49 ;  /* 0x800000310c307221 */ /* 0x000fc80000010000 */
[----:B------:R-:W-:Y:S01]  /*3d30*/  FFMA.FTZ R51, R48, R48, R51 ;  /* 0x0000003030337223 */ /* 0x000fe20000010033 */
[----:B------:R-:W-:-:S04]  /*3d40*/  FADD.FTZ R48, R13, -R49 ;  /* 0x800000310d307221 */ /* 0x000fc80000010000 */
[----:B------:R-:W-:-:S05]  /*3d50*/  FSEL R121, R51, RZ, P4 ;  /* 0x000000ff33797208 */ /* 0x000fca0002000000 */
[----:B------:R-:W-:Y:S01]  /*3d60*/  FFMA.FTZ R51, R48, R48, R121 ;  /* 0x0000003030337223 */ /* 0x000fe20000010079 */
[----:B------:R-:W-:-:S04]  /*3d70*/  FADD.FTZ R48, R14, -R49 ;  /* 0x800000310e307221 */ /* 0x000fc80000010000 */
[----:B------:R-:W-:Y:S01]  /*3d80*/  FFMA.FTZ R48, R48, R48, R51 ;  /* 0x0000003030307223 */ /* 0x000fe20000010033 */
[----:B------:R-:W-:-:S04]  /*3d90*/  FADD.FTZ R51, R15, -R49 ;  /* 0x800000310f337221 */ /* 0x000fc80000010000 */
[----:B------:R-:W-:Y:S01]  /*3da0*/  FFMA.FTZ R51, R51, R51, R48 ;  /* 0x0000003333337223 */ /* 0x000fe20000010030 */
[----:B------:R-:W-:-:S04]  /*3db0*/  FADD.FTZ R48, R16, -R49 ;  /* 0x8000003110307221 */ /* 0x000fc80000010000 */
[----:B------:R-:W-:Y:S01]  /*3dc0*/  @P2 FFMA.FTZ R121, R48, R48, R51 ;  /* 0x0000003030792223 */ /* 0x000fe20000010033 */
        /* <DEDUP_REMOVED lines=24> */
[----:B------:R-:W-:Y:S01]  /*3f50*/  FADD.FTZ R48, R63, -R49 ;  /* 0x800000313f307221 */ /* 0x000fe20000010000 */
[----:B------:R-:W-:-:S03]  /*3f60*/  ISETP.GT.U32.AND P6, PT, R84, 0xbf, PT ;  /* 0x000000bf5400780c */ /* 0x000fc60003fc4070 */
        /* <DEDUP_REMOVED lines=52> */
.L_x_22323:
[----:B------:R-:W-:Y:S01]  /*42b0*/  FMUL.FTZ R48, R49, R49 ;  /* 0x0000003131307220 */ /* 0x000fe20000410000 */
[----:B------:R-:W-:Y:S01]  /*42c0*/  ISETP.NE.AND P0, PT, R86, RZ, PT ;  /* 0x000000ff5600720c */ /* 0x000fe20003f05270 */
[----:B------:R-:W2:Y:S01]  /*42d0*/  @!P5 LDC.64 R120, c[0x0][0x3c0] ;  /* 0x0000f000ff78db82 */ /* 0x000ea20000000a00 */
[----:B01----:R-:W-:Y:S01]  /*42e0*/  FADD.FTZ R91, R91, R119 ;  /* 0x000000775b5b7221 */ /* 0x003fe20000010000 */
[----:B------:R-:W-:Y:S01]  /*42f0*/  BSSY.RECONVERGENT B0, `(.L_x_22291) ;  /* 0x0000024000007945 */ /* 0x000fe20003800200 */
[----:B------:R-:W-:Y:S02]  /*4300*/  FSEL R48, R48, RZ, P0 ;  /* 0x000000ff30307208 */ /* 0x000fe40000000000 */
[----:B------:R-:W-:-:S03]  /*4310*/  FFMA.FTZ R91, R91, R90, UR5 ;  /* 0x000000055b5b7e23 */ /* 0x000fc6000801005a */
[----:B------:R-:W0:Y:S01]  /*4320*/  @!P5 LDC.64 R50, c[0x0][0x3c8] ;  /* 0x0000f200ff32db82 */ /* 0x000e220000000a00 */
[----:B------:R-:W-:Y:S01]  /*4330*/  FADD.FTZ R48, R91, R48 ;  /* 0x000000305b307221 */ /* 0x000fe20000010000 */
[----:B------:R-:W-:-:S03]  /*4340*/  FSEL R91, R49, RZ, !P0 ;  /* 0x000000ff315b7208 */ /* 0x000fc60004000000 */
[----:B------:R-:W1:Y:S01]  /*4350*/  MUFU.RSQ R90, R48 ;  /* 0x00000030005a7308 */ /* 0x000e620000001400 */
[----:B--2---:R-:W-:-:S05]  /*4360*/  @!P5 IMAD.WIDE R120, R83, 0x4, R120 ;  /* 0x000000045378d825 */ /* 0x004fca00078e0278 */
[----:B------:R2:W-:Y:S01]  /*4370*/  @!P5 STG.E desc[UR6][R120.64], R49 ;  /* 0x000000317800d986 */ /* 0x0005e2000c101906 */
[----:B0-----:R-:W-:-:S05]  /*4380*/  @!P5 IMAD.WIDE R50, R83, 0x4, R50 ;  /* 0x000000045332d825 */ /* 0x001fca00078e0232 */
[----:B-1----:R2:W-:Y:S01]  /*4390*/  @!P5 STG.E desc[UR6][R50.64], R90 ;  /* 0x0000005a3200d986 */ /* 0x0025e2000c101906 */
[----:B------:R-:W-:Y:S05]  /*43a0*/  @!P4 BRA `(.L_x_22292) ;  /* 0x000000000060c947 */ /* 0x000fea0003800000 */
[--C-:B------:R-:W-:Y:S01]  /*43b0*/  FADD.FTZ R119, R8, -R91.reuse ;  /* 0x8000005b08777221 */ /* 0x100fe20000010000 */
[----:B--2---:R-:W-:Y:S01]  /*43c0*/  FADD.FTZ R49, R10, -R91 ;  /* 0x8000005b0a317221 */ /* 0x004fe20000010000 */
[----:B------:R-:W0:Y:S01]  /*43d0*/  LDC.64 R120, c[0x0][0x428] ;  /* 0x00010a00ff787b82 */ /* 0x000e220000000a00 */
[----:B------:R-:W-:Y:S02]  /*43e0*/  HADD2.F32 R51, -RZ, R117.H1_H1 ;  /* 0x30000075ff337230 */ /* 0x000fe40000004100 */
[C---:B------:R-:W-:Y:S01]  /*43f0*/  FMUL.FTZ R119, R90.reuse, R119 ;  /* 0x000000775a777220 */ /* 0x040fe20000410000 */
[----:B------:R-:W-:Y:S02]  /*4400*/  HADD2.F32 R48, -RZ, R34.H0_H0 ;  /* 0x20000022ff307230 */ /* 0x000fe40000004100 */
[----:B------:R-:W-:Y:S01]  /*4410*/  FMUL.FTZ R108, R90, R49 ;  /* 0x000000315a6c7220 */ /* 0x000fe20000410000 */
[----:B------:R-:W-:Y:S02]  /*4420*/  HADD2.F32 R50, -RZ, R116.H1_H1 ;  /* 0x30000074ff327230 */ /* 0x000fe40000004100 */
[----:B------:R-:W-:-:S02]  /*4430*/  HADD2.F32 R49, -RZ, R97.H1_H1 ;  /* 0x30000061ff317230 */ /* 0x000fc40000004100 */
[----:B------:R-:W-:Y:S01]  /*4440*/  FFMA.FTZ R48, R119, R51, R48 ;  /* 0x0000003377307223 */ /* 0x000fe20000010030 */
[----:B------:R-:W-:Y:S01]  /*4450*/  FADD.FTZ R119, R11, -R91 ;  /* 0x8000005b0b777221 */ /* 0x000fe20000010000 */
[----:B------:R-:W-:Y:S02]  /*4460*/  HADD2.F32 R51, -RZ, R117.H0_H0 ;  /* 0x20000075ff337230 */ /* 0x000fe40000004100 */
[----:B------:R-:W-:Y:S01]  /*4470*/  FFMA.FTZ R49, R108, R50, R49 ;  /* 0x000000326c317223 */ /* 0x000fe20000010031 */
[----:B------:R-:W-:Y:S02]  /*4480*/  HADD2.F32 R50, -RZ, R35.H0_H0 ;  /* 0x20000023ff327230 */ /* 0x000fe40000004100 */
[----:B------:R-:W-:Y:S01]  /*4490*/  FMUL.FTZ R119, R90, R119 ;  /* 0x000000775a777220 */ /* 0x000fe20000410000 */
[----:B------:R-:W-:-:S03]  /*44a0*/  HADD2.F32 R108, -RZ, R97.H0_H0 ;  /* 0x20000061ff6c7230 */ /* 0x000fc60000004100 */
[----:B------:R-:W-:Y:S01]  /*44b0*/  FFMA.FTZ R50, R119, R51, R50 ;  /* 0x0000003377327223 */ /* 0x000fe20000010032 */
[----:B------:R-:W-:Y:S01]  /*44c0*/  FADD.FTZ R119, R12, -R91 ;  /* 0x8000005b0c777221 */ /* 0x000fe20000010000 */
[----:B------:R-:W-:-:S03]  /*44d0*/  HADD2.F32 R51, -RZ, R116.H0_H0 ;  /* 0x20000074ff337230 */ /* 0x000fc60000004100 */
[----:B------:R-:W-:Y:S01]  /*44e0*/  FMUL.FTZ R119, R90, R119 ;  /* 0x000000775a777220 */ /* 0x000fe20000410000 */
[C---:B0-----:R-:W-:Y:S01]  /*44f0*/  IMAD.WIDE.U32 R120, R87.reuse, 0x10, R120 ;  /* 0x0000001057787825 */ /* 0x041fe200078e0078 */
[----:B------:R-:W-:-:S03]  /*4500*/  IADD3 R87, PT, PT, R87, 0x20, RZ ;  /* 0x0000002057577810 */ /* 0x000fc60007ffe0ff */
[----:B------:R-:W-:-:S05]  /*4510*/  FFMA.FTZ R51, R119, R51, R108 ;  /* 0x0000003377337223 */ /* 0x000fca000001006c */
[----:B------:R0:W-:Y:S02]  /*4520*/  STG.E.128 desc[UR6][R120.64], R48 ;  /* 0x0000003078007986 */ /* 0x0001e4000c101d06 */
.L_x_22292:
[----:B------:R-:W-:Y:S05]  /*4530*/  BSYNC.RECONVERGENT B0 ;  /* 0x0000000000007941 */ /* 0x000fea0003800200 */
.L_x_22291:
[----:B------:R-:W-:Y:S01]  /*4540*/  ISETP.GE.U32.AND P0, PT, R84, 0x40, PT ;  /* 0x000000405400780c */ /* 0x000fe20003f06070 */
[----:B------:R-:W-:-:S12]  /*4550*/  BSSY.RECONVERGENT B0, `(.L_x_22293) ;  /* 0x000001a000007945 */ /* 0x000fd80003800200 */
[----:B------:R-:W-:Y:S05]  /*4560*/  @!P0 BRA `(.L_x_22294) ;  /* 0x0000000000608947 */ /* 0x000fea0003800000 */
[--C-:B------:R-:W-:Y:S01]  /*4570*/  FADD.FTZ R119, R13, -R91.reuse ;  /* 0x8000005b0d777221 */ /* 0x100fe20000010000 */
[----:B0-2---:R-:W-:Y:S01]  /*4580*/  FADD.FTZ R49, R14, -R91 ;  /* 0x8000005b0e317221 */ /* 0x005fe20000010000 */
        /* <DEDUP_REMOVED lines=13> */
[----:B------:R-:W-:Y:S02]  /*4660*/  HADD2.F32 R108, -RZ, R114.H0_H0 ;  /* 0x20000072ff6c7230 */ /* 0x000fe40000004100 */
[----:B------:R-:W-:-:S02]  /*4670*/  HADD2.F32 R110, -RZ, R96.H0_H0 ;  /* 0x20000060ff6e7230 */ /* 0x000fc40000004100 */
[----:B------:R-:W-:Y:S01]  /*4680*/  FFMA.FTZ R50, R119, R51, R50 ;  /* 0x0000003377327223 */ /* 0x000fe20000010032 */
[----:B------:R-:W-:-:S04]  /*4690*/  FADD.FTZ R51, R16, -R91 ;  /* 0x8000005b10337221 */ /* 0x000fc80000010000 */
[----:B------:R-:W-:Y:S01]  /*46a0*/  FMUL.FTZ R51, R90, R51 ;  /* 0x000000335a337220 */ /* 0x000fe20000410000 */
[C---:B0-----:R-:W-:Y:S01]  /*46b0*/  IMAD.WIDE.U32 R120, R87.reuse, 0x10, R120 ;  /* 0x0000001057787825 */ /* 0x041fe200078e0078 */
[----:B------:R-:W-:-:S03]  /*46c0*/  IADD3 R87, PT, PT, R87, 0x20, RZ ;  /* 0x0000002057577810 */ /* 0x000fc60007ffe0ff */
[----:B------:R-:W-:-:S05]  /*46d0*/  FFMA.FTZ R51, R51, R108, R110 ;  /* 0x0000006c33337223 */ /* 0x000fca000001006e */
[----:B------:R1:W-:Y:S02]  /*46e0*/  STG.E.128 desc[UR6][R120.64], R48 ;  /* 0x0000003078007986 */ /* 0x0003e4000c101d06 */
.L_x_22294:
[----:B------:R-:W-:Y:S05]  /*46f0*/  BSYNC.RECONVERGENT B0 ;  /* 0x0000000000007941 */ /* 0x000fea0003800200 */
.L_x_22293:
[----:B------:R-:W-:Y:S01]  /*4700*/  ISETP.GE.U32.AND P0, PT, R84, 0x60, PT ;  /* 0x000000605400780c */ /* 0x000fe20003f06070 */
[----:B------:R-:W-:-:S12]  /*4710*/  BSSY.RECONVERGENT B0, `(.L_x_22295) ;  /* 0x000001a000007945 */ /* 0x000fd80003800200 */
[----:B------:R-:W-:Y:S05]  /*4720*/  @!P0 BRA `(.L_x_22296) ;  /* 0x0000000000608947 */ /* 0x000fea0003800000 */
[--C-:B------:R-:W-:Y:S01]  /*4730*/  FADD.FTZ R119, R17, -R91.reuse ;  /* 0x8000005b11777221 */ /* 0x100fe20000010000 */
[----:B012---:R-:W-:Y:S01]  /*4740*/  FADD.FTZ R49, R52, -R91 ;  /* 0x8000005b34317221 */ /* 0x007fe20000010000 */
        /* <DEDUP_REMOVED lines=22> */
.L_x_22296:
[----:B------:R-:W-:Y:S05]  /*48b0*/  BSYNC.RECONVERGENT B0 ;  /* 0x0000000000007941 */ /* 0x000fea0003800200 */
.L_x_22295:
[----:B------:R-:W-:Y:S01]  /*48c0*/  ISETP.GE.U32.AND P0, PT, R84, 0x80, PT ;  /* 0x000000805400780c */ /* 0x000fe20003f06070 */
[----:B------:R-:W-:-:S12]  /*48d0*/  BSSY.RECONVERGENT B0, `(.L_x_22297) ;  /* 0x000001a000007945 */ /* 0x000fd80003800200 */
[----:B------:R-:W-:Y:S05]  /*48e0*/  @!P0 BRA `(.L_x_22298) ;  /* 0x0000000000608947 */ /* 0x000fea0003800000 */
[--C-:B------:R-:W-:Y:S01]  /*48f0*/  FADD.FTZ R119, R55, -R91.reuse ;  /* 0x8000005b37777221 */ /* 0x100fe20000010000 */
[----:B0123--:R-:W-:Y:S01]  /*4900*/  FADD.FTZ R49, R56, -R91 ;  /* 0x8000005b38317221 */ /* 0x00ffe20000010000 */
        /* <DEDUP_REMOVED lines=22> */
.L_x_22298:
[----:B------:R-:W-:Y:S05]  /*4a70*/  BSYNC.RECONVERGENT B0 ;  /* 0x0000000000007941 */ /* 0x000fea0003800200 */
.L_x_22297:
[----:B------:R-:W-:Y:S01]  /*4a80*/  ISETP.GE.U32.AND P0, PT, R84, 0xa0, PT ;  /* 0x000000a05400780c */ /* 0x000fe20003f06070 */
[----:B------:R-:W-:-:S12]  /*4a90*/  BSSY.RECONVERGENT B0, `(.L_x_22299) ;  /* 0x000001a000007945 */ /* 0x000fd80003800200 */
[----:B------:R-:W-:Y:S05]  /*4aa0*/  @!P0 BRA `(.L_x_22300) ;  /* 0x0000000000608947 */ /* 0x000fea0003800000 */
[--C-:B------:R-:W-:Y:S01]  /*4ab0*/  FADD.FTZ R119, R59, -R91.reuse ;  /* 0x8000005b3b777221 */ /* 0x100fe20000010000 */
[----:B01234-:R-:W-:Y:S01]  /*4ac0*/  FADD.FTZ R49, R60, -R91 ;  /* 0x8000005b3c317221 */ /* 0x01ffe20000010000 */
        /* <DEDUP_REMOVED lines=22> */
.L_x_22300:
[----:B------:R-:W-:Y:S05]  /*4c30*/  BSYNC.RECONVERGENT B0 ;  /* 0x0000000000007941 */ /* 0x000fea0003800200 */
.L_x_22299:
        /* <DEDUP_REMOVED lines=27> */
.L_x_22302:
[----:B------:R-:W-:Y:S05]  /*4df0*/  BSYNC.RECONVERGENT B0 ;  /* 0x0000000000007941 */ /* 0x000fea0003800200 */
.L_x_22301:
        /* <DEDUP_REMOVED lines=27> */
.L_x_22304:
[----:B------:R-:W-:Y:S05]  /*4fb0*/  BSYNC.RECONVERGENT B0 ;  /* 0x0000000000007941 */ /* 0x000fea0003800200 */
.L_x_22303:
        /* <DEDUP_REMOVED lines=27> */
.L_x_22306:
[----:B------:R-:W-:Y:S05]  /*5170*/  BSYNC.RECONVERGENT B0 ;  /* 0x0000000000007941 */ /* 0x000fea0003800200 */
.L_x_22305:
        /* <DEDUP_REMOVED lines=11> */
[----:B------:R-:W-:-:S02]  /*5230*/  HADD2.F32 R49, -RZ, R118.H0_H0 ;  /* 0x20000076ff317230 */ /* 0x000fc40000004100 */
[----:B------:R-:W-:Y:S01]  /*5240*/  FFMA.FTZ R48, R119, R51, R48 ;  /* 0x0000003377307223 */ /* 0x000fe20000010030 */
[----:B------:R-:W-:Y:S01]  /*5250*/  FADD.FTZ R119, R77, -R91 ;  /* 0x8000005b4d777221 */ /* 0x000fe20000010000 */
[----:B------:R-:W-:Y:S02]  /*5260*/  HADD2.F32 R51, -RZ, R99.H0_H0 ;  /* 0x20000063ff337230 */ /* 0x000fe40000004100 */
[----:B------:R-:W-:Y:S01]  /*5270*/  FFMA.FTZ R49, R108, R50, R49 ;  /* 0x000000326c317223 */ /* 0x000fe20000010031 */
[----:B------:R-:W-:Y:S02]  /*5280*/  HADD2.F32 R50, -RZ, R33.H0_H0 ;  /* 0x20000021ff327230 */ /* 0x000fe40000004100 */
[----:B------:R-:W-:Y:S01]  /*5290*/  FMUL.FTZ R119, R90, R119 ;  /* 0x000000775a777220 */ /* 0x000fe20000410000 */
[----:B------:R-:W-:Y:S02]  /*52a0*/  HADD2.F32 R108, -RZ, R98.H0_H0 ;  /* 0x20000062ff6c7230 */ /* 0x000fe40000004100 */
[----:B------:R-:W-:-:S02]  /*52b0*/  HADD2.F32 R110, -RZ, R118.H1_H1 ;  /* 0x30000076ff6e7230 */ /* 0x000fc40000004100 */
[----:B------:R-:W-:Y:S01]  /*52c0*/  FFMA.FTZ R50, R119, R51, R50 ;  /* 0x0000003377327223 */ /* 0x000fe20000010032 */
[----:B------:R-:W-:-:S04]  /*52d0*/  FADD.FTZ R51, R78, -R91 ;  /* 0x8000005b4e337221 */ /* 0x000fc80000010000 */
[----:B------:R-:W-:Y:S01]  /*52e0*/  FMUL.FTZ R51, R90, R51 ;  /* 0x000000335a337220 */ /* 0x000fe20000410000 */
[C---:B0-----:R-:W-:Y:S01]  /*52f0*/  IMAD.WIDE.U32 R120, R87.reuse, 0x10, R120 ;  /* 0x0000001057787825 */ /* 0x041fe200078e0078 */
[----:B------:R-:W-:-:S03]  /*5300*/  IADD3 R87, PT, PT, R87, 0x20, RZ ;  /* 0x0000002057577810 */ /* 0x000fc60007ffe0ff */
[----:B------:R-:W-:-:S05]  /*5310*/  FFMA.FTZ R51, R51, R108, R110 ;  /* 0x0000006c33337223 */ /* 0x000fca000001006e */
[----:B------:R0:W-:Y:S02]  /*5320*/  STG.E.128 desc[UR6][R120.64], R48 ;  /* 0x0000003078007986 */ /* 0x0001e4000c101d06 */
.L_x_22308:
[----:B------:R-:W-:Y:S05]  /*5330*/  BSYNC.RECONVERGENT B0 ;  /* 0x0000000000007941 */ /* 0x000fea0003800200 */
.L_x_22307:
[----:B------:R-:W-:Y:S01]  /*5340*/  ISETP.GE.U32.AND P0, PT, R84, 0x140, PT ;  /* 0x000001405400780c */ /* 0x000fe20003f06070 */
[----:B------:R-:W-:-:S12]  /*5350*/  BSSY.RECONVERGENT B0, `(.L_x_22309) ;  /* 0x0000011000007945 */ /* 0x000fd80003800200 */
[----:B------:R-:W-:Y:S05]  /*5360*/  @!P0 BRA `(.L_x_22310) ;  /* 0x00000000003c8947 */ /* 0x000fea0003800000 */
[----:B01234-:R-:W0:Y:S01]  /*5370*/  LDC.64 R120, c[0x0][0x428] ;  /* 0x00010a00ff787b82 */ /* 0x01fe220000000a00 */
        /* <DEDUP_REMOVED lines=12> */
[----:B0-----:R-:W-:-:S05]  /*5440*/  IMAD.WIDE.U32 R120, R87, 0x10, R120 ;  /* 0x0000001057787825 */ /* 0x001fca00078e0078 */
[----:B------:R0:W-:Y:S02]  /*5450*/  STG.E.128 desc[UR6][R120.64], R48 ;  /* 0x0000003078007986 */ /* 0x0001e4000c101d06 */
.L_x_22310:
[----:B------:R-:W-:Y:S05]  /*5460*/  BSYNC.RECONVERGENT B0 ;  /* 0x0000000000007941 */ /* 0x000fea0003800200 */
.L_x_22309:
[----:B01234-:R-:W0:Y:S02]  /*5470*/  LDC.64 R48, c[0x0][0x380] ;  /* 0x0000e000ff307b82 */ /* 0x01fe240000000a00 */
[----:B0-----:R-:W-:-:S04]  /*5480*/  LEA R83, R48, R83, 0x2 ;  /* 0x0000005330537211 */ /* 0x001fc800078e10ff */
[----:B------:R-:W-:-:S13]  /*5490*/  ISETP.GE.AND P0, PT, R83, R49, PT ;  /* 0x000000315300720c */ /* 0x000fda0003f06270 */
[----:B------:R-:W-:Y:S05]  /*54a0*/  @!P0 BRA `(.L_x_22311) ;  /* 0xffffffbc00148947 */ /* 0x000fea000383ffff */
[----:B------:R-:W-:Y:S05]  /*54b0*/  EXIT ;  /* 0x000000000000794d */ /* 0x000fea0003800000 */
.L_x_22290:
        /* <DEDUP_REMOVED lines=8> */
.L_x_22313:
[----:B------:R-:W-:Y:S05]  /*5540*/  BSYNC B0 ;  /* 0x0000000000007941 */ /* 0x000fea0003800000 */
.L_x_22312:
[----:B------:R-:W-:Y:S02]  /*5550*/  HFMA2 R51, -RZ, RZ, 0, 1.1920928955078125e-07 ;  /* 0x00000002ff337431 */ /* 0x000fe400000001ff */
[----:B------:R-:W-:Y:S01]  /*5560*/  FADD.FTZ R121, R120, R119 ;  /* 0x0000007778797221 */ /* 0x000fe20000010000 */
[----:B------:R-:W-:Y:S01]  /*5570*/  MOV R48, 0x1f ;  /* 0x0000001f00307802 */ /* 0x000fe20000000f00 */
[----:B------:R-:W0:Y:S01]  /*5580*/  LDC R90, c[0x0][0x400] ;  /* 0x00010000ff5a7b82 */ /* 0x000e220000000800 */
[----:B------:R-:W-:-:S07]  /*5590*/  MOV R50, 0xffffffff ;  /* 0xffffffff00327802 */ /* 0x000fce0000000f00 */
[----:B0-----:R-:W-:Y:S05]  /*55a0*/  WARPSYNC.COLLECTIVE R50, `(.L_x_22314) ;  /* 0x0000000032087348 */ /* 0x001fea0003c00000 */
[----:B------:R1:W2:Y:S02]  /*55b0*/  SHFL.BFLY P6, R119, R121, R51, R48 ;  /* 0x0c00003379777389 */ /* 0x0002a400000c0030 */
[----:B012---:R-:W-:Y:S05]  /*55c0*/  ENDCOLLECTIVE ;  /* 0x000000000000791b */ /* 0x007fea0003800000 */
.L_x_22314:
[----:B------:R-:W-:Y:S02]  /*55d0*/  HFMA2 R51, -RZ, RZ, 0, 2.384185791015625e-07 ;  /* 0x00000004ff337431 */ /* 0x000fe400000001ff */
[----:B------:R-:W-:-:S05]  /*55e0*/  FADD.FTZ R110, R121, R119 ;  /* 0x00000077796e7221 */ /* 0x000fca0000010000 */
[----:B------:R-:W-:-:S07]  /*55f0*/  MOV R121, R110 ;  /* 0x0000006e00797202 */ /* 0x000fce0000000f00 */
[----:B------:R-:W-:Y:S05]  /*5600*/  WARPSYNC.COLLECTIVE R50, `(.L_x_22315) ;  /* 0x0000000032087348 */ /* 0x000fea0003c00000 */
[----:B------:R0:W1:Y:S02]  /*5610*/  SHFL.BFLY P6, R119, R121, R51, R48 ;  /* 0x0c00003379777389 */ /* 0x00006400000c0030 */
[----:B01----:R-:W-:Y:S05]  /*5620*/  ENDCOLLECTIVE ;  /* 0x000000000000791b */ /* 0x003fea0003800000 */
.L_x_22315:
[----:B------:R-:W-:Y:S02]  /*5630*/  HFMA2 R51, -RZ, RZ, 0, 4.76837158203125e-07 ;  /* 0x00000008ff337431 */ /* 0x000fe400000001ff */
[----:B------:R-:W-:-:S05]  /*5640*/  FADD.FTZ R108, R110, R119 ;  /* 0x000000776e6c7221 */ /* 0x000fca0000010000 */
[----:B------:R-:W-:-:S07]  /*5650*/  MOV R121, R108 ;  /* 0x0000006c00797202 */ /* 0x000fce0000000f00 */
[----:B------:R-:W-:Y:S05]  /*5660*/  WARPSYNC.COLLECTIVE R50, `(.L_x_22316) ;  /* 0x0000000032087348 */ /* 0x000fea0003c00000 */
[----:B------:R0:W1:Y:S02]  /*5670*/  SHFL.BFLY P6, R119, R121, R51, R48 ;  /* 0x0c00003379777389 */ /* 0x00006400000c0030 */
[----:B01----:R-:W-:Y:S05]  /*5680*/  ENDCOLLECTIVE ;  /* 0x000000000000791b */ /* 0x003fea0003800000 */
.L_x_22316:
[----:B------:R-:W-:Y:S02]  /*5690*/  HFMA2 R51, -RZ, RZ, 0, 9.5367431640625e-07 ;  /* 0x00000010ff337431 */ /* 0x000fe400000001ff */
[----:B------:R-:W-:-:S05]  /*56a0*/  FADD.FTZ R91, R108, R119 ;  /* 0x000000776c5b7221 */ /* 0x000fca0000010000 */
[----:B------:R-:W-:-:S07]  /*56b0*/  MOV R121, R91 ;  /* 0x0000005b00797202 */ /* 0x000fce0000000f00 */
[----:B------:R-:W-:Y:S05]  /*56c0*/  WARPSYNC.COLLECTIVE R50, `(.L_x_22317) ;  /* 0x0000000032087348 */ /* 0x000fea0003c00000 */
[----:B------:R0:W1:Y:S02]  /*56d0*/  SHFL.BFLY P6, R119, R121, R51, R48 ;  /* 0x0c00003379777389 */ /* 0x00006400000c0030 */
[----:B01----:R-:W-:Y:S05]  /*56e0*/  ENDCOLLECTIVE ;  /* 0x000000000000791b */ /* 0x003fea0003800000 */
.L_x_22317:
[----:B------:R-:W-:Y:S01]  /*56f0*/  FADD.FTZ R49, R91, R119 ;  /* 0x000000775b317221 */ /* 0x000fe20000010000 */
[----:B------:R-:W-:-:S03]  /*5700*/  ISETP.GT.U32.AND P6, PT, R84, 0x9f, PT ;  /* 0x0000009f5400780c */ /* 0x000fc60003fc4070 */
[----:B------:R-:W-:-:S04]  /*5710*/  FMUL.FTZ R49, R49, R90 ;  /* 0x0000005a31317220 */ /* 0x000fc80000410000 */
[--C-:B------:R-:W-:Y:S01]  /*5720*/  FADD.FTZ R91, R8, -R49.reuse ;  /* 0x80000031085b7221 */ /* 0x100fe20000010000 */
[--C-:B------:R-:W-:Y:S01]  /*5730*/  FADD.FTZ R108, R10, -R49.reuse ;  /* 0x800000310a6c7221 */ /* 0x100fe20000010000 */
[----:B------:R-:W-:Y:S02]  /*5740*/  FADD.FTZ R48, R12, -R49 ;  /* 0x800000310c307221 */ /* 0x000fe40000010000 */
[----:B------:R-:W-:-:S04]  /*5750*/  FFMA.FTZ R91, R91, R91, RZ ;  /* 0x0000005b5b5b7223 */ /* 0x000fc800000100ff */
[----:B------:R-:W-:Y:S01]  /*5760*/  FFMA.FTZ R108, R108, R108, R91 ;  /* 0x0000006c6c6c7223 */ /* 0x000fe2000001005b */
[----:B------:R-:W-:-:S04]  /*5770*/  FADD.FTZ R91, R11, -R49 ;  /* 0x800000310b5b7221 */ /* 0x000fc80000010000 */
[----:B------:R-:W-:-:S04]  /*5780*/  FFMA.FTZ R91, R91, R91, R108 ;  /* 0x0000005b5b5b7223 */ /* 0x000fc8000001006c */
        /* <DEDUP_REMOVED lines=79> */
[----:B------:R-:W-:Y:S01]  /*5c80*/  HFMA2 R48, -RZ, RZ, 0, 1.847743988037109375e-06 ;  /* 0x0000001fff307431 */ /* 0x000fe200000001ff */
[----:B------:R-:W-:-:S07]  /*5c90*/  MOV R51, 0x1 ;  /* 0x0000000100337802 */ /* 0x000fce0000000f00 */
[----:B------:R-:W-:Y:S05]  /*5ca0*/  WARPSYNC.COLLECTIVE R50, `(.L_x_22318) ;  /* 0x0000000032087348 */ /* 0x000fea0003c00000 */
[----:B------:R0:W1:Y:S02]  /*5cb0*/  SHFL.BFLY P6, R119, R121, R51, R48 ;  /* 0x0c00003379777389 */ /* 0x00006400000c0030 */
[----:B01----:R-:W-:Y:S05]  /*5cc0*/  ENDCOLLECTIVE ;  /* 0x000000000000791b */ /* 0x003fea0003800000 */
.L_x_22318:
[----:B------:R-:W-:Y:S02]  /*5cd0*/  HFMA2 R51, -RZ, RZ, 0, 1.1920928955078125e-07 ;  /* 0x00000002ff337431 */ /* 0x000fe400000001ff */
[----:B------:R-:W-:-:S05]  /*5ce0*/  FADD.FTZ R120, R121, R119 ;  /* 0x0000007779787221 */ /* 0x000fca0000010000 */
[----:B------:R-:W-:-:S07]  /*5cf0*/  MOV R121, R120 ;  /* 0x0000007800797202 */ /* 0x000fce0000000f00 */
[----:B------:R-:W-:Y:S05]  /*5d00*/  WARPSYNC.COLLECTIVE R50, `(.L_x_22319) ;  /* 0x0000000032087348 */ /* 0x000fea0003c00000 */
[----:B------:R0:W1:Y:S02]  /*5d10*/  SHFL.BFLY P6, R119, R121, R51, R48 ;  /* 0x0c00003379777389 */ /* 0x00006400000c0030 */
[----:B01----:R-:W-:Y:S05]  /*5d20*/  ENDCOLLECTIVE ;  /* 0x000000000000791b */ /* 0x003fea0003800000 */
.L_x_22319:
[----:B------:R-:W-:Y:S02]  /*5d30*/  HFMA2 R51, -RZ, RZ, 0, 2.384185791015625e-07 ;  /* 0x00000004ff337431 */ /* 0x000fe400000001ff */
[----:B------:R-:W-:-:S05]  /*5d40*/  FADD.FTZ R110, R120, R119 ;  /* 0x00000077786e7221 */ /* 0x000fca0000010000 */
[----:B------:R-:W-:-:S07]  /*5d50*/  MOV R121, R110 ;  /* 0x0000006e00797202 */ /* 0x000fce0000000f00 */
[----:B------:R-:W-:Y:S05]  /*5d60*/  WARPSYNC.COLLECTIVE R50, `(.L_x_22320) ;  /* 0x0000000032087348 */ /* 0x000fea0003c00000 */
[----:B------:R0:W1:Y:S02]  /*5d70*/  SHFL.BFLY P6, R119, R121, R51, R48 ;  /* 0x0c00003379777389 */ /* 0x00006400000c0030 */
[----:B01----:R-:W-:Y:S05]  /*5d80*/  ENDCOLLECTIVE ;  /* 0x000000000000791b */ /* 0x003fea0003800000 */
.L_x_22320:
[----:B------:R-:W-:Y:S02]  /*5d90*/  HFMA2 R51, -RZ, RZ, 0, 4.76837158203125e-07 ;  /* 0x00000008ff337431 */ /* 0x000fe400000001ff */
[----:B------:R-:W-:-:S05]  /*5da0*/  FADD.FTZ R108, R110, R119 ;  /* 0x000000776e6c7221 */ /* 0x000fca0000010000 */
[----:B------:R-:W-:-:S07]  /*5db0*/  MOV R121, R108 ;  /* 0x0000006c00797202 */ /* 0x000fce0000000f00 */
[----:B------:R-:W-:Y:S05]  /*5dc0*/  WARPSYNC.COLLECTIVE R50, `(.L_x_22321) ;  /* 0x0000000032087348 */ /* 0x000fea0003c00000 */
[----:B------:R0:W1:Y:S02]  /*5dd0*/  SHFL.BFLY P6, R119, R121, R51, R48 ;  /* 0x0c00003379777389 */ /* 0x00006400000c0030 */
[----:B01----:R-:W-:Y:S05]  /*5de0*/  ENDCOLLECTIVE ;  /* 0x000000000000791b */ /* 0x003fea0003800000 */
.L_x_22321:
[----:B------:R-:W-:Y:S02]  /*5df0*/  HFMA2 R51, -RZ, RZ, 0, 9.5367431640625e-07 ;  /* 0x00000010ff337431 */ /* 0x000fe400000001ff */
[----:B------:R-:W-:-:S05]  /*5e00*/  FADD.FTZ R91, R108, R119 ;  /* 0x000000776c5b7221 */ /* 0x000fca0000010000 */
[----:B------:R-:W-:-:S07]  /*5e10*/  MOV R121, R91 ;  /* 0x0000005b00797202 */ /* 0x000fce0000000f00 */
[----:B------:R-:W-:Y:S05]  /*5e20*/  WARPSYNC.COLLECTIVE R50, `(.L_x_22322) ;  /* 0x0000000032087348 */ /* 0x000fea0003c00000 */
[----:B------:R0:W1:Y:S02]  /*5e30*/  SHFL.BFLY P6, R119, R121, R51, R48 ;  /* 0x0c00003379777389 */ /* 0x00006400000c0030 */
[----:B01----:R-:W-:Y:S05]  /*5e40*/  ENDCOLLECTIVE ;  /* 0x000000000000791b */ /* 0x003fea0003800000 */
.L_x_22322:
[----:B------:R-:W-:Y:S05]  /*5e50*/  BRA `(.L_x_22323) ;  /* 0xffffffe400147947 */ /* 0x000fea000383ffff */
.L_x_22324:
        /* <DEDUP_REMOVED lines=10> */
.L_x_28018:


//--------------------- .text._ZN10layer_norm31ln_parallel_residual_fwd_kernelINS_13Kernel_traitsI6__halfffffjLj1280ELj1ELj4ELj1ELj16ENS_18Kernel_traits_baseILj1280ES2_ffffjLj128EEEEELb0ELb1ELb1EEEvNS_9FwdParamsE --------------------------
	.section	.text._ZN10layer_norm31ln_parallel_residual_fwd_kernelINS_13Kernel_traitsI6__halfffffjLj1280ELj1ELj4ELj1ELj16ENS_18Kernel_traits_baseILj1280ES2_ffffjLj128EEEEELb0ELb1ELb1EEEvNS_9FwdParamsE,"ax",@progbits
	.align	128
        .global         _ZN10layer_norm31ln_parallel_residual_fwd_kernelINS_13Kernel_traitsI6__halfffffjLj1280ELj1ELj4ELj1ELj16ENS_18Kernel_traits_baseILj1280ES2_ffffjLj128EEEEELb0ELb1ELb1EEEvNS_9FwdParamsE
        .type           _ZN10layer_norm31ln_parallel_residual_fwd_kernelINS_13Kernel_traitsI6__halfffffjLj1280ELj1ELj4ELj1ELj16ENS_18Kernel_traits_baseILj1280ES2_ffffjLj128EEEEELb0ELb1ELb1EEEvNS_9FwdParamsE,@function
        .size           _ZN10layer_norm31ln_parallel_residual_fwd_kernelINS_13Kernel_traitsI6__halfffffjLj1280ELj1ELj4ELj1ELj16ENS_18Kernel_traits_baseILj1280ES2_ffffjLj128EEEEELb0ELb1ELb1EEEvNS_9FwdParamsE,(.L_x_28019 - _ZN10layer_norm31ln_parallel_residual_fwd_kernelINS_13Kernel_traitsI6__halfffffjLj1280ELj1ELj4ELj1ELj16ENS_18Kernel_traits_baseILj1280ES2_ffffjLj128EEEEELb0ELb1ELb1EEEvNS_9FwdParamsE)
        .other          _ZN10layer_norm31ln_parallel_residual_fwd_kernelINS_13Kernel_traitsI6__halfffffjLj1280ELj1ELj4ELj1ELj16ENS_18Kernel_traits_baseILj1280ES2_ffffjLj128EEEEELb0ELb1ELb1EEEvNS_9FwdParamsE,@"STO_CUDA_ENTRY STV_DEFAULT"
_ZN10layer_norm31ln_parallel_residual_fwd_kernelINS_13Kernel_traitsI6__halfffffjLj1280ELj1ELj4ELj1ELj16ENS_18Kernel_traits_baseILj1280ES2_ffffjLj128EEEEELb0ELb1ELb1EEEvNS_9FwdParamsE:
.text._ZN10layer_norm31ln_parallel_residual_fwd_kernelINS_13Kernel_traitsI6__halfffffjLj1280ELj1ELj4ELj1ELj16ENS_18Kernel_traits_baseILj1280ES2_ffffjLj128EEEEELb0ELb1ELb1EEEvNS_9FwdParamsE:
        /* <DEDUP_REMOVED lines=19> */
[----:B------:R0:W5:Y:S01]  /*0130*/  LDG.E.64 R6, desc[UR6][R24.64] ;  /* 0x0000000618067981 */ /* 0x000162000c1e1b00 */
[----:B-1----:R-:W-:-:S03]  /*0140*/  IMAD.WIDE.U32 R26, R0, 0x8, R26 ;  /* 0x00000008001a7825 */ /* 0x002fc600078e001a */
        /* <DEDUP_REMOVED lines=20> */
.L_x_22325:
[----:B------:R-:W0:Y:S02]  /*0290*/  LDC.64 R2, c[0x0][0x3d0] ;  /* 0x0000f400ff027b82 */ /* 0x000e240000000a00 */
[----:B0-----:R-:W-:-:S05]  /*02a0*/  IMAD.WIDE.U32 R24, R0, 0x8, R2 ;  /* 0x0000000800187825 */ /* 0x001fca00078e0002 */
        /* <DEDUP_REMOVED lines=20> */
.L_x_22326:
[----:B------:R-:W1:Y:S02]  /*03f0*/  LDCU UR4, c[0x0][0x384] ;  /* 0x00007080ff0477ac */ /* 0x000e640008000800 */
[----:B-1----:R-:W-:-:S13]  /*0400*/  ISETP.GE.AND P1, PT, R54, UR4, PT ;  /* 0x0000000436007c0c */ /* 0x002fda000bf26270 */
[----:B------:R-:W-:Y:S05]  /*0410*/  @P1 EXIT ;  /* 0x000000000000194d */ /* 0x000fea0003800000 */
[----:B-----5:R-:W-:Y:S01]  /*0420*/  MOV R110, R4 ;  /* 0x00000004006e7202 */ /* 0x020fe20000000f00 */
[----:B------:R-:W1:Y:S01]  /*0430*/  LDCU UR4, c[0x0][0x388] ;  /* 0x00007100ff0477ac */ /* 0x000e620008000800 */
[----:B------:R-:W-:Y:S02]  /*0440*/  SHF.R.U64 R111, R4, 0x10, R5 ;  /* 0x00000010046f7819 */ /* 0x000fe40000001205 */
[--C-:B------:R-:W-:Y:S01]  /*0450*/  SHF.R.U64 R112, R52, 0x10, R53.reuse ;  /* 0x0000001034707819 */ /* 0x100fe20000001235 */
[----:B------:R-:W2:Y:S01]  /*0460*/  LDCU.U8 UR5, c[0x0][0x410] ;  /* 0x00008200ff0577ac */ /* 0x000ea20008000000 */
[----:B------:R-:W-:Y:S02]  /*0470*/  SHF.R.U32.HI R4, RZ, 0x10, R53 ;  /* 0x00000010ff047819 */ /* 0x000fe40000011635 */
[----:B------:R-:W-:Y:S01]  /*0480*/  MOV R63, R14 ;  /* 0x0000000e003f7202 */ /* 0x000fe20000000f00 */
[----:B------:R-:W3:Y:S01]  /*0490*/  LDCU UR8, c[0x0][0x448] ;  /* 0x00008900ff0877ac */ /* 0x000ee20008000800 */
[----:B------:R-:W-:-:S02]  /*04a0*/  SHF.R.U64 R64, R14, 0x10, R15 ;  /* 0x000000100e407819 */ /* 0x000fc4000000120f */
[----:B------:R-:W-:Y:S01]  /*04b0*/  MOV R14, R5 ;  /* 0x00000005000e7202 */ /* 0x000fe20000000f00 */
[----:B------:R-:W4:Y:S01]  /*04c0*/  LDCU.64 UR10, c[0x0][0x3a0] ;  /* 0x00007400ff0a77ac */ /* 0x000f220008000a00 */
[----:B------:R-:W-:Y:S02]  /*04d0*/  PRMT R112, R112, 0x5410, R4 ;  /* 0x0000541070707816 */ /* 0x000fe40000000004 */
[----:B------:R-:W-:Y:S01]  /*04e0*/  SHF.R.U32.HI R5, RZ, 0x10, R5 ;  /* 0x00000010ff057819 */ /* 0x000fe20000011605 */
[----:B------:R-:W0:Y:S01]  /*04f0*/  LDCU.64 UR12, c[0x0][0x398] ;  /* 0x00007300ff0c77ac */ /* 0x000e220008000a00 */
[--C-:B------:R-:W-:Y:S02]  /*0500*/  SHF.R.U64 R113, R50, 0x10, R51.reuse ;  /* 0x0000001032717819 */ /* 0x100fe40000001233 */
[----:B------:R-:W-:Y:S02]  /*0510*/  SHF.R.U32.HI R4, RZ, 0x10, R51 ;  /* 0x00000010ff047819 */ /* 0x000fe40000011633 */
[----:B------:R-:W-:-:S02]  /*0520*/  PRMT R111, R111, 0x5410, R5 ;  /* 0x000054106f6f7816 */ /* 0x000fc40000000005 */
[----:B------:R-:W-:Y:S02]  /*0530*/  PRMT R113, R113, 0x5410, R4 ;  /* 0x0000541071717816 */ /* 0x000fe40000000004 */
[--C-:B------:R-:W-:Y:S02]  /*0540*/  SHF.R.U64 R114, R48, 0x10, R49.reuse ;  /* 0x0000001030727819 */ /* 0x100fe40000001231 */
[----:B------:R-:W-:Y:S02]  /*0550*/  SHF.R.U32.HI R5, RZ, 0x10, R49 ;  /* 0x00000010ff057819 */ /* 0x000fe40000011631 */
        /* <DEDUP_REMOVED lines=14> */
[----:B------:R-:W-:-:S02]  /*0640*/  MOV R55, R6 ;  /* 0x0000000600377202 */ /* 0x000fc40000000f00 */
[----:B0-----:R-:W-:Y:S02]  /*0650*/  MOV R24, R7 ;  /* 0x0000000700187202 */ /* 0x001fe40000000f00 */
[--C-:B------:R-:W-:Y:S02]  /*0660*/  SHF.R.U64 R56, R6, 0x10, R7.reuse ;  /* 0x0000001006387819 */ /* 0x100fe40000001207 */
[----:B------:R-:W-:Y:S02]  /*0670*/  SHF.R.U32.HI R25, RZ, 0x10, R7 ;  /* 0x00000010ff197819 */ /* 0x000fe40000011607 */
[----:B------:R-:W-:Y:S02]  /*0680*/  MOV R59, R10 ;  /* 0x0000000a003b7202 */ /* 0x000fe40000000f00 */
[----:B------:R-:W-:Y:S02]  /*0690*/  SHF.R.U64 R60, R10, 0x10, R11 ;  /* 0x000000100a3c7819 */ /* 0x000fe4000000120b */
[----:B------:R-:W-:-:S02]  /*06a0*/  MOV R65, R16 ;  /* 0x0000001000417202 */ /* 0x000fc40000000f00 */
[----:B------:R-:W-:Y:S02]  /*06b0*/  SHF.R.U64 R66, R16, 0x10, R17 ;  /* 0x0000001010427819 */ /* 0x000fe40000001211 */
[----:B------:R-:W-:Y:S02]  /*06c0*/  MOV R57, R8 ;  /* 0x0000000800397202 */ /* 0x000fe40000000f00 */
[----:B------:R-:W-:Y:S02]  /*06d0*/  MOV R6, R9 ;  /* 0x0000000900067202 */ /* 0x000fe40000000f00 */
[--C-:B------:R-:W-:Y:S02]  /*06e0*/  SHF.R.U64 R58, R8, 0x10, R9.reuse ;  /* 0x00000010083a7819 */ /* 0x100fe40000001209 */
[----:B------:R-:W-:Y:S02]  /*06f0*/  SHF.R.U32.HI R26, RZ, 0x10, R9 ;  /* 0x00000010ff1a7819 */ /* 0x000fe40000011609 */
[----:B------:R-:W-:-:S02]  /*0700*/  MOV R7, R11 ;  /* 0x0000000b00077202 */ /* 0x000fc40000000f00 */
[----:B------:R-:W-:Y:S02]  /*0710*/  SHF.R.U32.HI R27, RZ, 0x10, R11 ;  /* 0x00000010ff1b7819 */ /* 0x000fe4000001160b */
[----:B------:R-:W-:Y:S02]  /*0720*/  MOV R10, R17 ;  /* 0x00000011000a7202 */ /* 0x000fe40000000f00 */
[----:B------:R-:W-:Y:S02]  /*0730*/  SHF.R.U32.HI R16, RZ, 0x10, R17 ;  /* 0x00000010ff107819 */ /* 0x000fe40000011611 */
[----:B------:R-:W-:Y:S02]  /*0740*/  MOV R61, R12 ;  /* 0x0000000c003d7202 */ /* 0x000fe40000000f00 */
[----:B------:R-:W-:Y:S02]  /*0750*/  MOV R8, R13 ;  /* 0x0000000d00087202 */ /* 0x000fe40000000f00 */
[----:B------:R-:W-:-:S02]  /*0760*/  SHF.R.U64 R62, R12, 0x10, R13 ;  /* 0x000000100c3e7819 */ /* 0x000fc4000000120d */
[----:B------:R-:W-:Y:S02]  /*0770*/  SHF.R.U32.HI R28, RZ, 0x10, R13 ;  /* 0x00000010ff1c7819 */ /* 0x000fe4000001160d */
[----:B------:R-:W-:Y:S02]  /*0780*/  MOV R9, R15 ;  /* 0x0000000f00097202 */ /* 0x000fe40000000f00 */
[----:B------:R-:W-:Y:S02]  /*0790*/  MOV R67, R18 ;  /* 0x0000001200437202 */ /* 0x000fe40000000f00 */
[----:B------:R-:W-:Y:S02]  /*07a0*/  MOV R11, R19 ;  /* 0x00000013000b7202 */ /* 0x000fe40000000f00 */
[--C-:B------:R-:W-:Y:S02]  /*07b0*/  SHF.R.U64 R103, R18, 0x10, R19.reuse ;  /* 0x0000001012677819 */ /* 0x100fe40000001213 */
[----:B------:R-:W-:-:S02]  /*07c0*/  SHF.R.U32.HI R17, RZ, 0x10, R19 ;  /* 0x00000010ff117819 */ /* 0x000fc40000011613 */
[----:B------:R-:W-:Y:S02]  /*07d0*/  PRMT R118, R118, 0x5410, R4 ;  /* 0x0000541076767816 */ /* 0x000fe40000000004 */
[----:B------:R-:W-:Y:S02]  /*07e0*/  PRMT R119, R119, 0x5410, R5 ;  /* 0x0000541077777816 */ /* 0x000fe40000000005 */
[----:B------:R-:W-:Y:S02]  /*07f0*/  SHF.R.U32.HI R15, RZ, 0x10, R15 ;  /* 0x00000010ff0f7819 */ /* 0x000fe4000001160f */
[----:B------:R-:W-:Y:S02]  /*0800*/  MOV R104, R20 ;  /* 0x0000001400687202 */ /* 0x000fe40000000f00 */
[----:B------:R-:W-:Y:S02]  /*0810*/  MOV R12, R21 ;  /* 0x00000015000c7202 */ /* 0x000fe40000000f00 */
[----:B------:R-:W-:-:S02]  /*0820*/  SHF.R.U64 R106, R20, 0x10, R21 ;  /* 0x00000010146a7819 */ /* 0x000fc40000001215 */
[----:B------:R-:W-:Y:S02]  /*0830*/  SHF.R.U32.HI R18, RZ, 0x10, R21 ;  /* 0x00000010ff127819 */ /* 0x000fe40000011615 */
[----:B------:R-:W-:Y:S02]  /*0840*/  MOV R107, R22 ;  /* 0x00000016006b7202 */ /* 0x000fe40000000f00 */
[----:B------:R-:W-:Y:S02]  /*0850*/  MOV R13, R23 ;  /* 0x00000017000d7202 */ /* 0x000fe40000000f00 */
[--C-:B------:R-:W-:Y:S02]  /*0860*/  SHF.R.U64 R109, R22, 0x10, R23.reuse ;  /* 0x00000010166d7819 */ /* 0x100fe40000001217 */
[----:B------:R-:W-:Y:S02]  /*0870*/  SHF.R.U32.HI R19, RZ, 0x10, R23 ;  /* 0x00000010ff137819 */ /* 0x000fe40000011617 */
[----:B------:R-:W-:-:S02]  /*0880*/  ISETP.NE.U32.AND P1, PT, R30, RZ, PT ;  /* 0x000000ff1e00720c */ /* 0x000fc40003f25070 */
[--C-:B------:R-:W-:Y:S02]  /*0890*/  SHF.R.U64 R120, R36, 0x10, R37.reuse ;  /* 0x0000001024787819 */ /* 0x100fe40000001225 */
[----:B------:R-:W-:Y:S02]  /*08a0*/  SHF.R.U32.HI R4, RZ, 0x10, R37 ;  /* 0x00000010ff047819 */ /* 0x000fe40000011625 */
[--C-:B------:R-:W-:Y:S02]  /*08b0*/  SHF.R.U64 R121, R2, 0x10, R3.reuse ;  /* 0x0000001002797819 */ /* 0x100fe40000001203 */
[----:B------:R-:W-:Y:S02]  /*08c0*/  SHF.R.U32.HI R5, RZ, 0x10, R3 ;  /* 0x00000010ff057819 */ /* 0x000fe40000011603 */
[----:B------:R-:W-:Y:S02]  /*08d0*/  ISETP.NE.AND.EX P1, PT, R31, RZ, PT, P1 ;  /* 0x000000ff1f00720c */ /* 0x000fe40003f25310 */
        /* <DEDUP_REMOVED lines=21> */
.L_x_22349:
        /* <DEDUP_REMOVED lines=12> */
[----:B--2---:R-:W-:-:S05]  /*0af0*/  @P2 IMAD.WIDE.U32 R16, R21, 0x10, R16 ;  /* 0x0000001015102825 */ /* 0x004fca00078e0010 */
[----:B------:R0:W5:Y:S04]  /*0b00*/  @P2 LDG.E.128 R8, desc[UR6][R16.64] ;  /* 0x0000000610082981 */ /* 0x000168000c1e1d00 */
[----:B------:R0:W5:Y:S01]  /*0b10*/  LDG.E.128 R16, desc[UR6][R22.64] ;  /* 0x0000000616107981 */ /* 0x000162000c1e1d00 */
[----:B------:R-:W-:Y:S05]  /*0b20*/  @!P1 BRA `(.L_x_22327) ;  /* 0x00000000005c9947 */ /* 0x000fea0003800000 */
[----:B------:R-:W-:Y:S05]  /*0b30*/  @!P2 BRA `(.L_x_22328) ;  /* 0x000000000034a947 */ /* 0x000fea0003800000 */
[----:B-----5:R-:W-:Y:S01]  /*0b40*/  FADD.FTZ R69, R16, R4 ;  /* 0x0000000410457221 */ /* 0x020fe20000010000 */
[----:B------:R-:W-:Y:S01]  /*0b50*/  FADD.FTZ R12, R17, R5 ;  /* 0x00000005110c7221 */ /* 0x000fe20000010000 */
[----:B------:R-:W-:Y:S01]  /*0b60*/  FADD.FTZ R13, R18, R6 ;  /* 0x00000006120d7221 */ /* 0x000fe20000010000 */
[----:B0-----:R-:W-:Y:S01]  /*0b70*/  FADD.FTZ R22, R19, R7 ;  /* 0x0000000713167221 */ /* 0x001fe20000010000 */
        /* <DEDUP_REMOVED lines=9> */
.L_x_22328:
[----:B-----5:R-:W-:Y:S01]  /*0c10*/  FADD.FTZ R69, R16, R4 ;  /* 0x0000000410457221 */ /* 0x020fe20000010000 */
[----:B------:R-:W-:Y:S01]  /*0c20*/  FADD.FTZ R29, R17, R5 ;  /* 0x00000005111d7221 */ /* 0x000fe20000010000 */
[----:B------:R-:W-:Y:S01]  /*0c30*/  FADD.FTZ R28, R18, R6 ;  /* 0x00000006121c7221 */ /* 0x000fe20000010000 */
[----:B0-----:R-:W-:Y:S02]  /*0c40*/  FADD.FTZ R22, R19, R7 ;  /* 0x0000000713167221 */ /* 0x001fe40000010000 */
[----:B------:R-:W-:Y:S02]  /*0c50*/  MOV R12, R69 ;  /* 0x00000045000c7202 */ /* 0x000fe40000000f00 */
[----:B------:R-:W-:Y:S02]  /*0c60*/  MOV R13, R29 ;  /* 0x0000001d000d7202 */ /* 0x000fe40000000f00 */
[----:B------:R-:W-:Y:S02]  /*0c70*/  MOV R14, R28 ;  /* 0x0000001c000e7202 */ /* 0x000fe40000000f00 */
[----:B------:R-:W-:Y:S01]  /*0c80*/  MOV R15, R22 ;  /* 0x00000016000f7202 */ /* 0x000fe20000000f00 */
[----:B------:R-:W-:Y:S06]  /*0c90*/  BRA `(.L_x_22329) ;  /* 0x0000000000307947 */ /* 0x000fec0003800000 */
.L_x_22327:
[----:B-----5:R-:W-:Y:S01]  /*0ca0*/  @P2 FADD.FTZ R12, R16, R8 ;  /* 0x00000008100c2221 */ /* 0x020fe20000010000 */
[----:B------:R-:W-:Y:S01]  /*0cb0*/  @P2 FADD.FTZ R13, R17, R9 ;  /* 0x00000009110d2221 */ /* 0x000fe20000010000 */
[----:B------:R-:W-:Y:S01]  /*0cc0*/  @P2 FADD.FTZ R14, R18, R10 ;  /* 0x0000000a120e2221 */ /* 0x000fe20000010000 */
[----:B------:R-:W-:Y:S02]  /*0cd0*/  @P2 FADD.FTZ R15, R19, R11 ;  /* 0x0000000b130f2221 */ /* 0x000fe40000010000 */
[----:B------:R-:W-:Y:S02]  /*0ce0*/  @P2 MOV R69, R12 ;  /* 0x0000000c00452202 */ /* 0x000fe40000000f00 */
[----:B------:R-:W-:Y:S02]  /*0cf0*/  @P2 MOV R29, R13 ;  /* 0x0000000d001d2202 */ /* 0x000fe40000000f00 */
[----:B------:R-:W-:Y:S02]  /*0d00*/  @P2 MOV R28, R14 ;  /* 0x0000000e001c2202 */ /* 0x000fe40000000f00 */
[----:B0-----:R-:W-:-:S02]  /*0d10*/  @P2 MOV R22, R15 ;  /* 0x0000000f00162202 */ /* 0x001fc40000000f00 */
[----:B------:R-:W-:Y:S02]  /*0d20*/  @!P2 MOV R69, R16 ;  /* 0x000000100045a202 */ /* 0x000fe40000000f00 */
[----:B------:R-:W-:Y:S02]  /*0d30*/  @!P2 MOV R29, R17 ;  /* 0x00000011001da202 */ /* 0x000fe40000000f00 */
[----:B------:R-:W-:Y:S02]  /*0d40*/  @!P2 MOV R28, R18 ;  /* 0x00000012001ca202 */ /* 0x000fe40000000f00 */
[----:B------:R-:W-:-:S07]  /*0d50*/  @!P2 MOV R22, R19 ;  /* 0x000000130016a202 */ /* 0x000fce0000000f00 */
.L_x_22329:
[----:B------:R-:W0:Y:S01]  /*0d60*/  @P0 LDC.64 R26, c[0x0][0x3a8] ;  /* 0x0000ea00ff1a0b82 */ /* 0x000e220000000a00 */
[----:B------:R-:W-:-:S05]  /*0d70*/  IADD3 R20, PT, PT, R21, 0x20, RZ ;  /* 0x0000002015147810 */ /* 0x000fca0007ffe0ff */
[----:B------:R-:W-:Y:S02]  /*0d80*/  IMAD.WIDE.U32 R24, R20, 0x10, R100 ;  /* 0x0000001014187825 */ /* 0x000fe400078e0064 */
[----:B------:R-:W1:Y:S08]  /*0d90*/  @P1 LDC.64 R18, c[0x0][0x398] ;  /* 0x0000e600ff121b82 */ /* 0x000e700000000a00 */
[----:B------:R-:W2:Y:S01]  /*0da0*/  @P2 LDC.64 R16, c[0x0][0x3a0] ;  /* 0x0000e800ff102b82 */ /* 0x000ea20000000a00 */
[----:B0-----:R-:W-:-:S05]  /*0db0*/  @P0 IMAD.WIDE.U32 R26, R21, 0x10, R26 ;  /* 0x00000010151a0825 */ /* 0x001fca00078e001a */
[----:B------:R0:W-:Y:S01]  /*0dc0*/  @P0 STG.E.128 desc[UR6][R26.64], R12 ;  /* 0x0000000c1a000986 */ /* 0x0001e2000c101d06 */
[----:B-1----:R-:W-:-:S05]  /*0dd0*/  @P1 IMAD.WIDE.U32 R18, R20, 0x10, R18 ;  /* 0x0000001014121825 */ /* 0x002fca00078e0012 */
[----:B------:R0:W5:Y:S01]  /*0de0*/  @P1 LDG.E.128 R4, desc[UR6][R18.64] ;  /* 0x0000000612041981 */ /* 0x000162000c1e1d00 */
[----:B--2---:R-:W-:-:S05]  /*0df0*/  @P2 IMAD.WIDE.U32 R16, R20, 0x10, R16 ;  /* 0x0000001014102825 */ /* 0x004fca00078e0010 */
[----:B------:R0:W5:Y:S04]  /*0e00*/  @P2 LDG.E.128 R8, desc[UR6][R16.64] ;  /* 0x0000000610082981 */ /* 0x000168000c1e1d00 */
[----:B------:R0:W5:Y:S01]  /*0e10*/  LDG.E.128 R16, desc[UR6][R24.64] ;  /* 0x0000000618107981 */ /* 0x000162000c1e1d00 */
[----:B------:R-:W-:-:S04]  /*0e20*/  UISETP.NE.U32.AND UP0, UPT, UR12, URZ, UPT ;  /* 0x000000ff0c00728c */ /* 0x000fc8000bf05070 */
[----:B------:R-:W-:-:S09]  /*0e30*/  UISETP.NE.AND.EX UP0, UPT, UR13, URZ, UPT, UP0 ;  /* 0x000000ff0d00728c */ /* 0x000fd2000bf05300 */
[----:B0-----:R-:W-:Y:S05]  /*0e40*/  BRA.U UP0, `(.L_x_22330) ;  /* 0x0000000100407547 */ /* 0x001fea000b800000 */
        /* <DEDUP_REMOVED lines=16> */
.L_x_22330:
        /* <DEDUP_REMOVED lines=23> */
.L_x_22331:
        /* <DEDUP_REMOVED lines=26> */
.L_x_22332:
        /* <DEDUP_REMOVED lines=21> */
.L_x_22333:
        /* <DEDUP_REMOVED lines=13> */
[----:B-----5:R-:W-:Y:S01]  /*1480*/  @!P3 MOV R74, R16 ;  /* 0x00000010004ab202 */ /* 0x020fe20000000f00 */
[----:B------:R-:W-:Y:S01]  /*1490*/  @P3 FADD.FTZ R74, R8, R16 ;  /* 0x00000010084a3221 */ /* 0x000fe20000010000 */
[----:B0-----:R-:W-:Y:S01]  /*14a0*/  @!P3 MOV R73, R17 ;  /* 0x000000110049b202 */ /* 0x001fe20000000f00 */
        /* <DEDUP_REMOVED lines=10> */
.L_x_22334:
[----:B-----5:R-:W-:Y:S01]  /*1550*/  @!P3 FADD.FTZ R74, R4, R16 ;  /* 0x00000010044ab221 */ /* 0x020fe20000010000 */
[----:B0-----:R-:W-:Y:S01]  /*1560*/  @!P3 FADD.FTZ R73, R5, R17 ;  /* 0x000000110549b221 */ /* 0x001fe20000010000 */
        /* <DEDUP_REMOVED lines=19> */
.L_x_22335:
        /* <DEDUP_REMOVED lines=26> */
.L_x_22336:
        /* <DEDUP_REMOVED lines=21> */
.L_x_22337:
        /* <DEDUP_REMOVED lines=26> */
.L_x_22338:
        /* <DEDUP_REMOVED lines=21> */
.L_x_22339:
        /* <DEDUP_REMOVED lines=26> */
.L_x_22340:
        /* <DEDUP_REMOVED lines=21> */
.L_x_22341:
        /* <DEDUP_REMOVED lines=26> */
.L_x_22342:
        /* <DEDUP_REMOVED lines=21> */
.L_x_22343:
[----:B------:R-:W0:Y:S01]  /*2260*/  @P0 LDC.64 R94, c[0x0][0x3a8] ;  /* 0x0000ea00ff5e0b82 */ /* 0x000e220000000a00 */
[----:B------:R-:W-:-:S07]  /*2270*/  IADD3 R84, PT, PT, R21, 0x100, RZ ;  /* 0x0000010015547810 */ /* 0x000fce0007ffe0ff */
[----:B------:R-:W1:Y:S08]  /*2280*/  @P1 LDC.64 R18, c[0x0][0x398] ;  /* 0x0000e600ff121b82 */ /* 0x000e700000000a00 */
[----:B------:R-:W2:Y:S01]  /*2290*/  @P2 LDC.64 R16, c[0x0][0x3a0] ;  /* 0x0000e800ff102b82 */ /* 0x000ea20000000a00 */
[----:B0-----:R-:W-:-:S05]  /*22a0*/  @P0 IMAD.WIDE.U32 R94, R79, 0x10, R94 ;  /* 0x000000104f5e0825 */ /* 0x001fca00078e005e */
[----:B------:R0:W-:Y:S01]  /*22b0*/  @P0 STG.E.128 desc[UR6][R94.64], R12 ;  /* 0x0000000c5e000986 */ /* 0x0001e2000c101d06 */
[----:B-1----:R-:W-:-:S05]  /*22c0*/  @P1 IMAD.WIDE.U32 R18, R84, 0x10, R18 ;  /* 0x0000001054121825 */ /* 0x002fca00078e0012 */
[----:B------:R1:W5:Y:S01]  /*22d0*/  @P1 LDG.E.128 R4, desc[UR6][R18.64] ;  /* 0x0000000612041981 */ /* 0x000362000c1e1d00 */
[----:B--2---:R-:W-:-:S05]  /*22e0*/  @P2 IMAD.WIDE.U32 R16, R84, 0x10, R16 ;  /* 0x0000001054102825 */ /* 0x004fca00078e0010 */
[----:B------:R1:W5:Y:S01]  /*22f0*/  @P2 LDG.E.128 R8, desc[UR6][R16.64] ;  /* 0x0000000610082981 */ /* 0x000362000c1e1d00 */
[----:B0-----:R-:W-:-:S05]  /*2300*/  IMAD.WIDE.U32 R94, R84, 0x10, R100 ;  /* 0x00000010545e7825 */ /* 0x001fca00078e0064 */
[----:B------:R1:W5:Y:S01]  /*2310*/  LDG.E.128 R16, desc[UR6][R94.64] ;  /* 0x000000065e107981 */ /* 0x000362000c1e1d00 */
[----:B------:R-:W-:Y:S05]  /*2320*/  BRA.U UP0, `(.L_x_22344) ;  /* 0x0000000100347547 */ /* 0x000fea000b800000 */
[----:B-----5:R-:W-:Y:S01]  /*2330*/  @!P3 MOV R98, R16 ;  /* 0x000000100062b202 */ /* 0x020fe20000000f00 */
[----:B------:R-:W-:Y:S01]  /*2340*/  @P3 FADD.FTZ R98, R8, R16 ;  /* 0x0000001008623221 */ /* 0x000fe20000010000 */
[----:B------:R-:W-:Y:S01]  /*2350*/  @!P3 MOV R97, R17 ;  /* 0x000000110061b202 */ /* 0x000fe20000000f00 */
[----:B------:R-:W-:Y:S01]  /*2360*/  @P3 FADD.FTZ R97, R9, R17 ;  /* 0x0000001109613221 */ /* 0x000fe20000010000 */
[----:B------:R-:W-:Y:S01]  /*2370*/  @!P3 MOV R96, R18 ;  /* 0x000000120060b202 */ /* 0x000fe20000000f00 */
[----:B------:R-:W-:Y:S01]  /*2380*/  @P3 FADD.FTZ R96, R10, R18 ;  /* 0x000000120a603221 */ /* 0x000fe20000010000 */
[----:B-1----:R-:W-:Y:S01]  /*2390*/  @!P3 MOV R95, R19 ;  /* 0x00000013005fb202 */ /* 0x002fe20000000f00 */
[----:B------:R-:W-:Y:S01]  /*23a0*/  @P3 FADD.FTZ R95, R11, R19 ;  /* 0x000000130b5f3221 */ /* 0x000fe20000010000 */
[----:B------:R-:W-:Y:S02]  /*23b0*/  @P3 MOV R12, R98 ;  /* 0x00000062000c3202 */ /* 0x000fe40000000f00 */
[----:B------:R-:W-:-:S02]  /*23c0*/  @P3 MOV R13, R97 ;  /* 0x00000061000d3202 */ /* 0x000fc40000000f00 */
[----:B------:R-:W-:Y:S02]  /*23d0*/  @P3 MOV R14, R96 ;  /* 0x00000060000e3202 */ /* 0x000fe40000000f00 */
[----:B------:R-:W-:Y:S01]  /*23e0*/  @P3 MOV R15, R95 ;  /* 0x0000005f000f3202 */ /* 0x000fe20000000f00 */
[----:B------:R-:W-:Y:S06]  /*23f0*/  BRA `(.L_x_22345) ;  /* 0x0000000000547947 */ /* 0x000fec0003800000 */
.L_x_22344:
[----:B-----5:R-:W-:Y:S01]  /*2400*/  @!P3 FADD.FTZ R98, R4, R16 ;  /* 0x000000100462b221 */ /* 0x020fe20000010000 */
[----:B------:R-:W-:Y:S01]  /*2410*/  @!P3 FADD.FTZ R97, R5, R17 ;  /* 0x000000110561b221 */ /* 0x000fe20000010000 */
[----:B------:R-:W-:Y:S01]  /*2420*/  @!P3 FADD.FTZ R96, R6, R18 ;  /* 0x000000120660b221 */ /* 0x000fe20000010000 */
[----:B-1----:R-:W-:Y:S02]  /*2430*/  @!P3 FADD.FTZ R95, R7, R19 ;  /* 0x00000013075fb221 */ /* 0x002fe40000010000 */
        /* <DEDUP_REMOVED lines=17> */
.L_x_22345:
        /* <DEDUP_REMOVED lines=10> */
[----:B-1----:R-:W-:-:S06]  /*25f0*/  IMAD.WIDE.U32 R18, R89, 0x10, R100 ;  /* 0x0000001059127825 */ /* 0x002fcc00078e0064 */
[----:B------:R-:W5:Y:S01]  /*2600*/  LDG.E.128 R16, desc[UR6][R18.64] ;  /* 0x0000000612107981 */ /* 0x000f62000c1e1d00 */
[----:B0-----:R-:W-:Y:S05]  /*2610*/  BRA.U UP0, `(.L_x_22346) ;  /* 0x0000000100347547 */ /* 0x001fea000b800000 */
        /* <DEDUP_REMOVED lines=13> */
.L_x_22346:
        /* <DEDUP_REMOVED lines=21> */
.L_x_22347:
[----:B------:R-:W0:Y:S01]  /*2840*/  @P0 LDC.64 R16, c[0x0][0x3a8] ;  /* 0x0000ea00ff100b82 */ /* 0x000e220000000a00 */
[----:B------:R-:W-:Y:S01]  /*2850*/  UMOV UR9, 0xffffffff ;  /* 0xffffffff00097882 */ /* 0x000fe20000000000 */
[----:B0-----:R-:W-:-:S04]  /*2860*/  @P0 IMAD.WIDE.U32 R18, R89, 0x10, R16 ;  /* 0x0000001059120825 */ /* 0x001fc800078e0010 */
[----:B------:R-:W-:Y:S01]  /*2870*/  FADD.FTZ R17, RZ, R69 ;  /* 0x00000045ff117221 */ /* 0x000fe20000010000 */
[----:B------:R-:W0:Y:S03]  /*2880*/  S2R R16, SR_TID.X ;  /* 0x0000000000107919 */ /* 0x000e260000002100 */
        /* <DEDUP_REMOVED lines=143> */
.L_x_22361:
[----:B------:R-:W2:Y:S01]  /*3180*/  @!P2 LDC.64 R122, c[0x0][0x3c0] ;  /* 0x0000f000ff7aab82 */ /* 0x000ea20000000a00 */
[----:B-1----:R-:W-:Y:S01]  /*3190*/  FADD.FTZ R16, R94, R16 ;  /* 0x000000105e107221 */ /* 0x002fe20000010000 */
[----:B------:R-:W-:Y:S01]  /*31a0*/  ISETP.NE.AND P3, PT, RZ, UR5, PT ;  /* 0x00000005ff007c0c */ /* 0x000fe2000bf65270 */
[----:B------:R-:W-:Y:S02]  /*31b0*/  HADD2.F32 R17, -RZ, R55.H0_H0 ;  /* 0x20000037ff117230 */ /* 0x000fe40000004100 */
[----:B------:R-:W-:Y:S01]  /*31c0*/  FFMA.FTZ R19, R16, R19, UR8 ;  /* 0x0000000810137e23 */ /* 0x000fe20008010013 */
[----:B------:R-:W-:Y:S02]  /*31d0*/  FMUL.FTZ R16, R105, R105 ;  /* 0x0000006969107220 */ /* 0x000fe40000410000 */
[----:B------:R-:W1:Y:S03]  /*31e0*/  @!P2 LDC.64 R124, c[0x0][0x3c8] ;  /* 0x0000f200ff7cab82 */ /* 0x000e660000000a00 */
[----:B------:R-:W-:-:S05]  /*31f0*/  FSEL R16, R16, RZ, P3 ;  /* 0x000000ff10107208 */ /* 0x000fca0001800000 */
[----:B------:R-:W-:-:S04]  /*3200*/  FADD.FTZ R16, R19, R16 ;  /* 0x0000001013107221 */ /* 0x000fc80000010000 */
[----:B0-----:R0:W3:Y:S01]  /*3210*/  MUFU.RSQ R94, R16 ;  /* 0x00000010005e7308 */ /* 0x0010e20000001400 */
[----:B--2---:R-:W-:-:S05]  /*3220*/  @!P2 IMAD.WIDE R122, R54, 0x4, R122 ;  /* 0x00000004367aa825 */ /* 0x004fca00078e027a */
[----:B------:R2:W-:Y:S01]  /*3230*/  @!P2 STG.E desc[UR6][R122.64], R105 ;  /* 0x000000697a00a986 */ /* 0x0005e2000c101906 */
[----:B0-----:R-:W-:Y:S02]  /*3240*/  HADD2.F32 R16, -RZ, R52.H0_H0 ;  /* 0x20000034ff107230 */ /* 0x001fe40000004100 */
[----:B-1----:R-:W-:-:S05]  /*3250*/  @!P2 IMAD.WIDE R124, R54, 0x4, R124 ;  /* 0x00000004367ca825 */ /* 0x002fca00078e027c */
[----:B---3--:R0:W-:Y:S01]  /*3260*/  @!P2 STG.E desc[UR6][R124.64], R94 ;  /* 0x0000005e7c00a986 */ /* 0x0081e2000c101906 */
[----:B--2---:R-:W-:-:S05]  /*3270*/  FSEL R105, R105, RZ, !P3 ;  /* 0x000000ff69697208 */ /* 0x004fca0005800000 */
[C---:B------:R-:W-:Y:S01]  /*3280*/  FADD.FTZ R18, -R105.reuse, R69 ;  /* 0x0000004569127221 */ /* 0x040fe20000010100 */
[C---:B------:R-:W-:Y:S01]  /*3290*/  FADD.FTZ R19, -R105.reuse, R29 ;  /* 0x0000001d69137221 */ /* 0x040fe20000010100 */
[C---:B------:R-:W-:Y:S01]  /*32a0*/  FADD.FTZ R69, -R105.reuse, R28 ;  /* 0x0000001c69457221 */ /* 0x040fe20000010100 */
[C---:B------:R-:W-:Y:S01]  /*32b0*/  FADD.FTZ R108, -R105.reuse, R26 ;  /* 0x0000001a696c7221 */ /* 0x040fe20000010100 */
[C---:B------:R-:W-:Y:S01]  /*32c0*/  FMUL.FTZ R18, R94.reuse, R18 ;  /* 0x000000125e127220 */ /* 0x040fe20000410000 */
[----:B------:R-:W1:Y:S01]  /*32d0*/  LDC.64 R28, c[0x0][0x428] ;  /* 0x00010a00ff1c7b82 */ /* 0x000e620000000a00 */
[C---:B------:R-:W-:Y:S01]  /*32e0*/  FMUL.FTZ R19, R94.reuse, R19 ;  /* 0x000000135e137220 */ /* 0x040fe20000410000 */
[----:B------:R-:W-:Y:S01]  /*32f0*/  FMUL.FTZ R69, R94, R69 ;  /* 0x000000455e457220 */ /* 0x000fe20000410000 */
[----:B------:R-:W-:Y:S01]  /*3300*/  FFMA.FTZ R16, R18, R17, R16 ;  /* 0x0000001112107223 */ /* 0x000fe20000010010 */
[----:B------:R-:W-:Y:S02]  /*3310*/  HADD2.F32 R18, -RZ, R56.H0_H0 ;  /* 0x20000038ff127230 */ /* 0x000fe40000004100 */
[----:B------:R-:W-:Y:S01]  /*3320*/  FADD.FTZ R26, -R105, R74 ;  /* 0x0000004a691a7221 */ /* 0x000fe20000010100 */
[----:B------:R-:W-:-:S02]  /*3330*/  HADD2.F32 R17, -RZ, R112.H0_H0 ;  /* 0x20000070ff117230 */ /* 0x000fc40000004100 */
[C---:B------:R-:W-:Y:S01]  /*3340*/  FADD.FTZ R74, -R105.reuse, R80 ;  /* 0x00000050694a7221 */ /* 0x040fe20000010100 */
[----:B------:R-:W-:Y:S01]  /*3350*/  FADD.FTZ R80, -R105, R93 ;  /* 0x0000005d69507221 */ /* 0x000fe20000010100 */
[----:B------:R-:W-:Y:S02]  /*3360*/  HADD2.F32 R93, -RZ, R59.H0_H0 ;  /* 0x2000003bff5d7230 */ /* 0x000fe40000004100 */
[C---:B------:R-:W-:Y:S01]  /*3370*/  FMUL.FTZ R108, R94.reuse, R108 ;  /* 0x0000006c5e6c7220 */ /* 0x040fe20000410000 */
[----:B------:R-:W-:Y:S01]  /*3380*/  FFMA.FTZ R17, R19, R18, R17 ;  /* 0x0000001213117223 */ /* 0x000fe20000010011 */
[----:B------:R-:W-:Y:S02]  /*3390*/  HADD2.F32 R19, -RZ, R55.H1_H1 ;  /* 0x30000037ff137230 */ /* 0x000fe40000004100 */
[C---:B------:R-:W-:Y:S01]  /*33a0*/  FMUL.FTZ R26, R94.reuse, R26 ;  /* 0x0000001a5e1a7220 */ /* 0x040fe20000410000 */
[----:B------:R-:W-:Y:S02]  /*33b0*/  HADD2.F32 R18, -RZ, R53.H0_H0 ;  /* 0x20000035ff127230 */ /* 0x000fe40000004100 */
[C---:B------:R-:W-:Y:S01]  /*33c0*/  FMUL.FTZ R80, R94.reuse, R80 ;  /* 0x000000505e507220 */ /* 0x040fe20000410000 */
[----:B------:R-:W-:-:S02]  /*33d0*/  FMUL.FTZ R74, R94, R74 ;  /* 0x0000004a5e4a7220 */ /* 0x000fc40000410000 */
[----:B------:R-:W-:Y:S01]  /*33e0*/  FFMA.FTZ R18, R69, R19, R18 ;  /* 0x0000001345127223 */ /* 0x000fe20000010012 */
[----:B------:R-:W-:Y:S01]  /*33f0*/  FADD.FTZ R69, -R105, R22 ;  /* 0x0000001669457221 */ /* 0x000fe20000010100 */
[----:B------:R-:W-:Y:S02]  /*3400*/  HADD2.F32 R22, -RZ, R56.H1_H1 ;  /* 0x30000038ff167230 */ /* 0x000fe40000004100 */
[----:B------:R-:W-:Y:S02]  /*3410*/  HADD2.F32 R19, -RZ, R112.H1_H1 ;  /* 0x30000070ff137230 */ /* 0x000fe40000004100 */
[----:B------:R-:W-:Y:S01]  /*3420*/  FMUL.FTZ R69, R94, R69 ;  /* 0x000000455e457220 */ /* 0x000fe20000410000 */
[----:B-1----:R-:W-:-:S04]  /*3430*/  IMAD.WIDE.U32 R122, R21, 0x10, R28 ;  /* 0x00000010157a7825 */ /* 0x002fc800078e001c */
[----:B------:R-:W-:Y:S01]  /*3440*/  FFMA.FTZ R19, R69, R22, R19 ;  /* 0x0000001645137223 */ /* 0x000fe20000010013 */
[C---:B------:R-:W-:Y:S01]  /*3450*/  FADD.FTZ R22, -R105.reuse, R24 ;  /* 0x0000001869167221 */ /* 0x040fe20000010100 */
[----:B------:R-:W-:Y:S02]  /*3460*/  HADD2.F32 R21, -RZ, R57.H1_H1 ;  /* 0x30000039ff157230 */ /* 0x000fe40000004100 */
[C---:B------:R-:W-:Y:S01]  /*3470*/  FADD.FTZ R24, -R105.reuse, R27 ;  /* 0x0000001b69187221 */ /* 0x040fe20000010100 */
[C---:B------:R-:W-:Y:S01]  /*3480*/  FADD.FTZ R69, -R105.reuse, R73 ;  /* 0x0000004969457221 */ /* 0x040fe20000010100 */
[----:B------:R1:W-:Y:S01]  /*3490*/  STG.E.128 desc[UR6][R122.64], R16 ;  /* 0x000000107a007986 */ /* 0x0003e2000c101d06 */
[C---:B------:R-:W-:Y:S01]  /*34a0*/  FMUL.FTZ R22, R94.reuse, R22 ;  /* 0x000000165e167220 */ /* 0x040fe20000410000 */
[----:B------:R-:W-:Y:S01]  /*34b0*/  FMUL.FTZ R24, R94, R24 ;  /* 0x000000185e187220 */ /* 0x000fe20000410000 */
[----:B------:R-:W-:Y:S01]  /*34c0*/  FADD.FTZ R27, -R105, R71 ;  /* 0x00000047691b7221 */ /* 0x000fe20000010100 */
[----:B0-----:R-:W-:-:S04]  /*34d0*/  IMAD.WIDE.U32 R124, R32, 0x10, R28 ;  /* 0x00000010207c7825 */ /* 0x001fc800078e001c */
[C---:B------:R-:W-:Y:S01]  /*34e0*/  FADD.FTZ R71, -R105.reuse, R83 ;  /* 0x0000005369477221 */ /* 0x040fe20000010100 */
[C---:B------:R-:W-:Y:S01]  /*34f0*/  FADD.FTZ R73, -R105.reuse, R81 ;  /* 0x0000005169497221 */ /* 0x040fe20000010100 */
[C---:B------:R-:W-:Y:S01]  /*3500*/  FADD.FTZ R81, -R105.reuse, R92 ;  /* 0x0000005c69517221 */ /* 0x040fe20000010100 */
[C---:B------:R-:W-:Y:S01]  /*3510*/  FADD.FTZ R92, -R105.reuse, R101 ;  /* 0x00000065695c7221 */ /* 0x040fe20000010100 */
[C---:B------:R-:W-:Y:S01]  /*3520*/  FMUL.FTZ R71, R94.reuse, R71 ;  /* 0x000000475e477220 */ /* 0x040fe20000410000 */
[C---:B------:R-:W-:Y:S01]  /*3530*/  FADD.FTZ R83, -R105.reuse, R90 ;  /* 0x0000005a69537221 */ /* 0x040fe20000010100 */
[C---:B------:R-:W-:Y:S01]  /*3540*/  FMUL.FTZ R81, R94.reuse, R81 ;  /* 0x000000515e517220 */ /* 0x040fe20000410000 */
[----:B------:R-:W-:Y:S01]  /*3550*/  FADD.FTZ R90, -R105, R99 ;  /* 0x00000063695a7221 */ /* 0x000fe20000010100 */
[C---:B------:R-:W-:Y:S01]  /*3560*/  FMUL.FTZ R73, R94.reuse, R73 ;  /* 0x000000495e497220 */ /* 0x040fe20000410000 */
[----:B------:R-:W-:Y:S01]  /*3570*/  FMUL.FTZ R83, R94, R83 ;  /* 0x000000535e537220 */ /* 0x000fe20000410000 */
[----:B------:R-:W-:-:S02]  /*3580*/  HADD2.F32 R32, -RZ, R109.H0_H0 ;  /* 0x2000006dff207230 */ /* 0x000fc40000004100 */
[C---:B------:R-:W-:Y:S01]  /*3590*/  FMUL.FTZ R90, R94.reuse, R90 ;  /* 0x0000005a5e5a7220 */ /* 0x040fe20000410000 */
[C---:B-1----:R-:W-:Y:S01]  /*35a0*/  FADD.FTZ R18, -R105.reuse, R35 ;  /* 0x0000002369127221 */ /* 0x042fe20000010100 */
[----:B------:R-:W-:Y:S02]  /*35b0*/  HADD2.F32 R17, -RZ, R57.H0_H0 ;  /* 0x20000039ff117230 */ /* 0x000fe40000004100 */
[C---:B------:R-:W-:Y:S01]  /*35c0*/  FADD.FTZ R19, -R105.reuse, R34 ;  /* 0x0000002269137221 */ /* 0x040fe20000010100 */
[----:B------:R-:W-:Y:S02]  /*35d0*/  HADD2.F32 R16, -RZ, R50.H0_H0 ;  /* 0x20000032ff107230 */ /* 0x000fe40000004100 */
[C---:B------:R-:W-:Y:S01]  /*35e0*/  FMUL.FTZ R18, R94.reuse, R18 ;  /* 0x000000125e127220 */ /* 0x040fe20000410000 */
[C---:B------:R-:W-:Y:S01]  /*35f0*/  FADD.FTZ R34, -R105.reuse, R75 ;  /* 0x0000004b69227221 */ /* 0x040fe20000010100 */
[----:B------:R-:W-:Y:S01]  /*3600*/  FMUL.FTZ R19, R94, R19 ;  /* 0x000000135e137220 */ /* 0x000fe20000410000 */
[----:B------:R-:W-:Y:S01]  /*3610*/  FADD.FTZ R75, -R105, R88 ;  /* 0x00000058694b7221 */ /* 0x000fe20000010100 */
[----:B------:R-:W-:Y:S01]  /*3620*/  FFMA.FTZ R16, R18, R17, R16 ;  /* 0x0000001112107223 */ /* 0x000fe20000010010 */
[----:B------:R-:W-:-:S02]  /*3630*/  HADD2.F32 R18, -RZ, R58.H0_H0 ;  /* 0x2000003aff127230 */ /* 0x000fc40000004100 */
[C---:B------:R-:W-:Y:S01]  /*3640*/  FADD.FTZ R88, -R105.reuse, R95 ;  /* 0x0000005f69587221 */ /* 0x040fe20000010100 */
[----:B------:R-:W-:Y:S02]  /*3650*/  HADD2.F32 R17, -RZ, R113.H0_H0 ;  /* 0x20000071ff117230 */ /* 0x000fe40000004100 */
[C---:B------:R-:W-:Y:S01]  /*3660*/  FADD.FTZ R35, -R105.reuse, R78 ;  /* 0x0000004e69237221 */ /* 0x040fe20000010100 */
[----:B------:R-:W-:Y:S02]  /*3670*/  HADD2.F32 R95, -RZ, R60.H1_H1 ;  /* 0x3000003cff5f7230 */ /* 0x000fe40000004100 */
[----:B------:R-:W-:Y:S01]  /*3680*/  FADD.FTZ R78, -R105, R85 ;  /* 0x00000055694e7221 */ /* 0x000fe20000010100 */
[----:B------:R-:W-:-:S04]  /*3690*/  IMAD.WIDE.U32 R122, R30, 0x10, R28 ;  /* 0x000000101e7a7825 */ /* 0x000fc800078e001c */
[----:B------:R-:W-:Y:S01]  /*36a0*/  FFMA.FTZ R17, R19, R18, R17 ;  /* 0x0000001213117223 */ /* 0x000fe20000010011 */
[C---:B------:R-:W-:Y:S01]  /*36b0*/  FADD.FTZ R19, -R105.reuse, R23 ;  /* 0x0000001769137221 */ /* 0x040fe20000010100 */
[----:B------:R-:W-:Y:S01]  /*36c0*/  FADD.FTZ R23, -R105, R72 ;  /* 0x0000004869177221 */ /* 0x000fe20000010100 */
[----:B------:R-:W-:Y:S02]  /*36d0*/  HADD2.F32 R18, -RZ, R51.H0_H0 ;  /* 0x20000033ff127230 */ /* 0x000fe40000004100 */
[----:B------:R-:W-:Y:S01]  /*36e0*/  FMUL.FTZ R35, R94, R35 ;  /* 0x000000235e237220 */ /* 0x000fe20000410000 */
[----:B------:R-:W-:-:S04]  /*36f0*/  IMAD.WIDE.U32 R30, R31, 0x10, R28 ;  /* 0x000000101f1e7825 */ /* 0x000fc800078e001c */
[C---:B------:R-:W-:Y:S01]  /*3700*/  FADD.FTZ R72, -R105.reuse, R82 ;  /* 0x0000005269487221 */ /* 0x040fe20000010100 */
[C---:B------:R-:W-:Y:S01]  /*3710*/  FADD.FTZ R82, -R105.reuse, R91 ;  /* 0x0000005b69527221 */ /* 0x040fe20000010100 */
[----:B------:R-:W-:Y:S01]  /*3720*/  FFMA.FTZ R18, R22, R21, R18 ;  /* 0x0000001516127223 */ /* 0x000fe20000010012 */
[C---:B------:R-:W-:Y:S01]  /*3730*/  FMUL.FTZ R22, R94.reuse, R19 ;  /* 0x000000135e167220 */ /* 0x040fe20000410000 */
[----:B------:R-:W-:Y:S02]  /*3740*/  HADD2.F32 R21, -RZ, R58.H1_H1 ;  /* 0x3000003aff157230 */ /* 0x000fe40000004100 */
[C---:B------:R-:W-:Y:S01]  /*3750*/  FMUL.FTZ R72, R94.reuse, R72 ;  /* 0x000000485e487220 */ /* 0x040fe20000410000 */
[----:B------:R-:W-:Y:S02]  /*3760*/  HADD2.F32 R19, -RZ, R113.H1_H1 ;  /* 0x30000071ff137230 */ /* 0x000fe40000004100 */
[C---:B------:R-:W-:Y:S01]  /*3770*/  FADD.FTZ R85, -R105.reuse, R98 ;  /* 0x0000006269557221 */ /* 0x040fe20000010100 */
[C---:B------:R-:W-:Y:S01]  /*3780*/  FADD.FTZ R91, -R105.reuse, R100 ;  /* 0x00000064695b7221 */ /* 0x040fe20000010100 */
[C---:B------:R-:W-:Y:S01]  /*3790*/  FMUL.FTZ R75, R94.reuse, R75 ;  /* 0x0000004b5e4b7220 */ /* 0x040fe20000410000 */
[----:B------:R-:W-:Y:S01]  /*37a0*/  FMUL.FTZ R82, R94, R82 ;  /* 0x000000525e527220 */ /* 0x000fe20000410000 */
        /* <DEDUP_REMOVED lines=9> */
[----:B------:R-:W-:-:S04]  /*3840*/  IMAD.WIDE.U32 R96, R20, 0x10, R28 ;  /* 0x0000001014607825 */ /* 0x000fc800078e001c */
[C---:B------:R-:W-:Y:S01]  /*3850*/  FMUL.FTZ R22, R94.reuse, R22 ;  /* 0x000000165e167220 */ /* 0x040fe20000410000 */
[C---:B------:R-:W-:Y:S01]  /*3860*/  FMUL.FTZ R25, R94.reuse, R25 ;  /* 0x000000195e197220 */ /* 0x040fe20000410000 */
[----:B------:R-:W-:Y:S01]  /*3870*/  FADD.FTZ R105, -R105, R102 ;  /* 0x0000006669697221 */ /* 0x000fe20000010100 */
        /* <DEDUP_REMOVED lines=10> */
[----:B------:R-:W-:-:S04]  /*3920*/  IMAD.WIDE.U32 R98, R84, 0x10, R28 ;  /* 0x0000001054627825 */ /* 0x000fc800078e001c */
[----:B------:R-:W-:-:S04]  /*3930*/  IMAD.WIDE.U32 R100, R89, 0x10, R28 ;  /* 0x0000001059647825 */ /* 0x000fc800078e001c */
[----:B0-----:R-:W-:Y:S02]  /*3940*/  HADD2.F32 R16, -RZ, R48.H0_H0 ;  /* 0x20000030ff107230 */ /* 0x001fe40000004100 */
[C---:B------:R-:W-:Y:S01]  /*3950*/  FMUL.FTZ R96, R94.reuse, R21 ;  /* 0x000000155e607220 */ /* 0x040fe20000410000 */
[----:B------:R-:W-:Y:S02]  /*3960*/  HADD2.F32 R17, -RZ, R114.H0_H0 ;  /* 0x20000072ff117230 */ /* 0x000fe40000004100 */
[----:B------:R-:W-:Y:S01]  /*3970*/  FMUL.FTZ R21, R94, R69 ;  /* 0x000000455e157220 */ /* 0x000fe20000410000 */
[----:B------:R-:W-:Y:S02]  /*3980*/  HADD2.F32 R19, -RZ, R59.H1_H1 ;  /* 0x3000003bff137230 */ /* 0x000fe40000004100 */
[----:B------:R-:W-:Y:S01]  /*3990*/  FFMA.FTZ R16, R22, R93, R16 ;  /* 0x0000005d16107223 */ /* 0x000fe20000010010 */
[----:B------:R-:W-:Y:S02]  /*39a0*/  HADD2.F32 R18, -RZ, R49.H0_H0 ;  /* 0x20000031ff127230 */ /* 0x000fe40000004100 */
[----:B------:R-:W-:Y:S01]  /*39b0*/  FFMA.FTZ R17, R24, R20, R17 ;  /* 0x0000001418117223 */ /* 0x000fe20000010011 */
[----:B------:R-:W-:-:S02]  /*39c0*/  HADD2.F32 R93, -RZ, R61.H0_H0 ;  /* 0x2000003dff5d7230 */ /* 0x000fc40000004100 */
[----:B------:R-:W-:Y:S01]  /*39d0*/  FMUL.FTZ R97, R94, R33 ;  /* 0x000000215e617220 */ /* 0x000fe20000410000 */
[----:B------:R-:W-:Y:S02]  /*39e0*/  HADD2.F32 R20, -RZ, R46.H0_H0 ;  /* 0x2000002eff147230 */ /* 0x000fe40000004100 */
[----:B------:R-:W-:Y:S01]  /*39f0*/  FFMA.FTZ R18, R108, R19, R18 ;  /* 0x000000136c127223 */ /* 0x000fe20000010012 */
[----:B------:R-:W-:Y:S02]  /*3a00*/  HADD2.F32 R19, -RZ, R114.H1_H1 ;  /* 0x30000072ff137230 */ /* 0x000fe40000004100 */
[----:B------:R-:W-:Y:S01]  /*3a10*/  FMUL.FTZ R33, R94, R91 ;  /* 0x0000005b5e217220 */ /* 0x000fe20000410000 */
[----:B------:R-:W-:Y:S02]  /*3a20*/  HADD2.F32 R24, -RZ, R62.H0_H0 ;  /* 0x2000003eff187230 */ /* 0x000fe40000004100 */
[----:B------:R-:W-:Y:S01]  /*3a30*/  FFMA.FTZ R20, R26, R93, R20 ;  /* 0x0000005d1a147223 */ /* 0x000fe20000010014 */
        /* <DEDUP_REMOVED lines=8> */
[----:B------:R-:W-:Y:S01]  /*3ac0*/  HADD2.F32 R69, -RZ, R115.H1_H1 ;  /* 0x30000073ff457230 */ /* 0x000fe20000004100 */
[----:B------:R0:W-:Y:S01]  /*3ad0*/  STG.E.128 desc[UR6][R122.64], R16 ;  /* 0x000000107a007986 */ /* 0x0001e2000c101d06 */
[----:B------:R-:W-:-:S02]  /*3ae0*/  HADD2.F32 R26, -RZ, R63.H0_H0 ;  /* 0x2000003fff1a7230 */ /* 0x000fc40000004100 */
[----:B------:R-:W-:Y:S01]  /*3af0*/  FFMA.FTZ R22, R96, R95, R22 ;  /* 0x0000005f60167223 */ /* 0x000fe20000010016 */
[----:B------:R-:W-:Y:S02]  /*3b00*/  HADD2.F32 R24, -RZ, R44.H0_H0 ;  /* 0x2000002cff187230 */ /* 0x000fe40000004100 */
[----:B------:R-:W-:Y:S01]  /*3b10*/  FFMA.FTZ R23, R23, R93, R69 ;  /* 0x0000005d17177223 */ /* 0x000fe20000010045 */
[----:B------:R-:W-:Y:S02]  /*3b20*/  HADD2.F32 R95, -RZ, R64.H0_H0 ;  /* 0x20000040ff5f7230 */ /* 0x000fe40000004100 */
[----:B------:R-:W-:Y:S01]  /*3b30*/  FMUL.FTZ R96, R94, R34 ;  /* 0x000000225e607220 */ /* 0x000fe20000410000 */
[----:B------:R-:W-:Y:S02]  /*3b40*/  HADD2.F32 R93, -RZ, R116.H0_H0 ;  /* 0x20000074ff5d7230 */ /* 0x000fe40000004100 */
[----:B------:R-:W-:Y:S01]  /*3b50*/  FFMA.FTZ R24, R35, R26, R24 ;  /* 0x0000001a23187223 */ /* 0x000fe20000010018 */
[----:B------:R-:W-:Y:S01]  /*3b60*/  HADD2.F32 R69, -RZ, R63.H1_H1 ;  /* 0x3000003fff457230 */ /* 0x000fe20000004100 */
[----:B------:R1:W-:Y:S01]  /*3b70*/  STG.E.128 desc[UR6][R30.64], R20 ;  /* 0x000000141e007986 */ /* 0x0003e2000c101d06 */
[----:B------:R-:W-:-:S02]  /*3b80*/  HADD2.F32 R26, -RZ, R45.H0_H0 ;  /* 0x2000002dff1a7230 */ /* 0x000fc40000004100 */
[----:B------:R-:W-:Y:S01]  /*3b90*/  FFMA.FTZ R25, R25, R95, R93 ;  /* 0x0000005f19197223 */ /* 0x000fe2000001005d */
[----:B------:R-:W-:Y:S02]  /*3ba0*/  HADD2.F32 R35, -RZ, R64.H1_H1 ;  /* 0x30000040ff237230 */ /* 0x000fe40000004100 */
[----:B------:R-:W-:Y:S01]  /*3bb0*/  FMUL.FTZ R34, R94, R92 ;  /* 0x0000005c5e227220 */ /* 0x000fe20000410000 */
[----:B------:R-:W-:Y:S02]  /*3bc0*/  HADD2.F32 R27, -RZ, R116.H1_H1 ;  /* 0x30000074ff1b7230 */ /* 0x000fe40000004100 */
[----:B------:R-:W-:Y:S01]  /*3bd0*/  FFMA.FTZ R26, R97, R69, R26 ;  /* 0x00000045611a7223 */ /* 0x000fe2000001001a */
[----:B------:R-:W-:-:S04]  /*3be0*/  IMAD.WIDE.U32 R92, R68, 0x10, R28 ;  /* 0x00000010445c7825 */ /* 0x000fc800078e001c */
[----:B------:R-:W-:Y:S01]  /*3bf0*/  FFMA.FTZ R27, R96, R35, R27 ;  /* 0x00000023601b7223 */ /* 0x000fe2000001001b */
[----:B0-----:R-:W-:Y:S02]  /*3c00*/  HADD2.F32 R16, -RZ, R42.H0_H0 ;  /* 0x2000002aff107230 */ /* 0x001fe40000004100 */
[----:B------:R-:W-:Y:S02]  /*3c10*/  HADD2.F32 R17, -RZ, R117.H0_H0 ;  /* 0x20000075ff117230 */ /* 0x000fe40000004100 */
[----:B------:R0:W-:Y:S01]  /*3c20*/  STG.E.128 desc[UR6][R124.64], R24 ;  /* 0x000000187c007986 */ /* 0x0001e2000c101d06 */
[----:B------:R-:W-:Y:S02]  /*3c30*/  HADD2.F32 R69, -RZ, R104.H1_H1 ;  /* 0x30000068ff457230 */ /* 0x000fe40000004100 */
[----:B-1----:R-:W-:Y:S02]  /*3c40*/  HADD2.F32 R21, -RZ, R67.H0_H0 ;  /* 0x20000043ff157230 */ /* 0x002fe40000004100 */
[----:B------:R-:W-:-:S02]  /*3c50*/  HADD2.F32 R20, -RZ, R40.H0_H0 ;  /* 0x20000028ff147230 */ /* 0x000fc40000004100 */
[----:B------:R-:W-:Y:S02]  /*3c60*/  HADD2.F32 R68, -RZ, R106.H1_H1 ;  /* 0x3000006aff447230 */ /* 0x000fe40000004100 */
[----:B------:R-:W-:Y:S02]  /*3c70*/  HADD2.F32 R23, -RZ, R65.H1_H1 ;  /* 0x30000041ff177230 */ /* 0x000fe40000004100 */
[----:B------:R-:W-:Y:S01]  /*3c80*/  FFMA.FTZ R20, R75, R21, R20 ;  /* 0x000000154b147223 */ /* 0x000fe20000010014 */
[----:B------:R-:W-:Y:S02]  /*3c90*/  HADD2.F32 R18, -RZ, R43.H0_H0 ;  /* 0x2000002bff127230 */ /* 0x000fe40000004100 */
[----:B------:R-:W-:Y:S02]  /*3ca0*/  HADD2.F32 R22, -RZ, R66.H1_H1 ;  /* 0x30000042ff167230 */ /* 0x000fe40000004100 */
[----:B------:R-:W-:Y:S02]  /*3cb0*/  HADD2.F32 R19, -RZ, R117.H1_H1 ;  /* 0x30000075ff137230 */ /* 0x000fe40000004100 */
[----:B------:R-:W-:Y:S01]  /*3cc0*/  FFMA.FTZ R18, R73, R23, R18 ;  /* 0x0000001749127223 */ /* 0x000fe20000010012 */
[----:B------:R-:W-:-:S04]  /*3cd0*/  IMAD.WIDE.U32 R94, R70, 0x10, R28 ;  /* 0x00000010465e7825 */ /* 0x000fc800078e001c */
[----:B------:R-:W-:Y:S01]  /*3ce0*/  FFMA.FTZ R19, R74, R22, R19 ;  /* 0x000000164a137223 */ /* 0x000fe20000010013 */
[----:B0-----:R-:W-:Y:S02]  /*3cf0*/  HADD2.F32 R25, -RZ, R65.H0_H0 ;  /* 0x20000041ff197230 */ /* 0x001fe40000004100 */
[----:B------:R-:W-:Y:S02]  /*3d00*/  HADD2.F32 R24, -RZ, R66.H0_H0 ;  /* 0x20000042ff187230 */ /* 0x000fe40000004100 */
[----:B------:R-:W-:Y:S02]  /*3d10*/  HADD2.F32 R27, -RZ, R104.H0_H0 ;  /* 0x20000068ff1b7230 */ /* 0x000fe40000004100 */
[----:B------:R-:W-:Y:S01]  /*3d20*/  FFMA.FTZ R16, R71, R25, R16 ;  /* 0x0000001947107223 */ /* 0x000fe20000010010 */
[----:B------:R-:W-:Y:S02]  /*3d30*/  HADD2.F32 R26, -RZ, R106.H0_H0 ;  /* 0x2000006aff1a7230 */ /* 0x000fe40000004100 */
[----:B------:R-:W-:Y:S01]  /*3d40*/  FFMA.FTZ R17, R72, R24, R17 ;  /* 0x0000001848117223 */ /* 0x000fe20000010011 */
[----:B------:R-:W-:-:S02]  /*3d50*/  HADD2.F32 R24, -RZ, R38.H0_H0 ;  /* 0x20000026ff187230 */ /* 0x000fc40000004100 */
[----:B------:R-:W-:Y:S02]  /*3d60*/  HADD2.F32 R25, -RZ, R119.H0_H0 ;  /* 0x20000077ff197230 */ /* 0x000fe40000004100 */
[----:B------:R-:W-:-:S04]  /*3d70*/  IMAD.WIDE.U32 R96, R79, 0x10, R28 ;  /* 0x000000104f607825 */ /* 0x000fc800078e001c */
[----:B------:R-:W-:Y:S01]  /*3d80*/  FFMA.FTZ R24, R80, R27, R24 ;  /* 0x0000001b50187223 */ /* 0x000fe20000010018 */
[----:B------:R0:W-:Y:S01]  /*3d90*/  STG.E.128 desc[UR6][R92.64], R16 ;  /* 0x000000105c007986 */ /* 0x0001e2000c101d06 */
[----:B------:R-:W-:Y:S01]  /*3da0*/  FFMA.FTZ R25, R81, R26, R25 ;  /* 0x0000001a51197223 */ /* 0x000fe20000010019 */
[----:B------:R-:W-:Y:S02]  /*3db0*/  HADD2.F32 R26, -RZ, R39.H0_H0 ;  /* 0x20000027ff1a7230 */ /* 0x000fe40000004100 */
[----:B------:R-:W-:Y:S02]  /*3dc0*/  HADD2.F32 R27, -RZ, R119.H1_H1 ;  /* 0x30000077ff1b7230 */ /* 0x000fe40000004100 */
[----:B------:R-:W-:Y:S02]  /*3dd0*/  HADD2.F32 R30, -RZ, R103.H0_H0 ;  /* 0x20000067ff1e7230 */ /* 0x000fe40000004100 */
[----:B------:R-:W-:Y:S01]  /*3de0*/  FFMA.FTZ R26, R82, R69, R26 ;  /* 0x00000045521a7223 */ /* 0x000fe2000001001a */
[----:B------:R-:W-:-:S02]  /*3df0*/  HADD2.F32 R21, -RZ, R118.H0_H0 ;  /* 0x20000076ff157230 */ /* 0x000fc40000004100 */
[----:B------:R-:W-:Y:S01]  /*3e00*/  FFMA.FTZ R27, R83, R68, R27 ;  /* 0x00000044531b7223 */ /* 0x000fe2000001001b */
[----:B------:R-:W-:Y:S01]  /*3e10*/  HADD2.F32 R29, -RZ, R67.H1_H1 ;  /* 0x30000043ff1d7230 */ /* 0x000fe20000004100 */
[----:B------:R-:W1:Y:S01]  /*3e20*/  LDC.64 R68, c[0x0][0x380] ;  /* 0x0000e000ff447b82 */ /* 0x000e620000000a00 */
[----:B------:R-:W-:Y:S02]  /*3e30*/  HADD2.F32 R22, -RZ, R41.H0_H0 ;  /* 0x20000029ff167230 */ /* 0x000fe40000004100 */
[----:B------:R-:W-:Y:S01]  /*3e40*/  FFMA.FTZ R21, R76, R30, R21 ;  /* 0x0000001e4c157223 */ /* 0x000fe20000010015 */
[----:B------:R-:W-:Y:S02]  /*3e50*/  HADD2.F32 R28, -RZ, R103.H1_H1 ;  /* 0x30000067ff1c7230 */ /* 0x000fe40000004100 */
[----:B------:R-:W-:Y:S02]  /*3e60*/  HADD2.F32 R23, -RZ, R118.H1_H1 ;  /* 0x30000076ff177230 */ /* 0x000fe40000004100 */
[----:B------:R-:W-:Y:S01]  /*3e70*/  FFMA.FTZ R22, R77, R29, R22 ;  /* 0x0000001d4d167223 */ /* 0x000fe20000010016 */
[----:B------:R-:W-:-:S02]  /*3e80*/  HADD2.F32 R31, -RZ, R107.H1_H1 ;  /* 0x3000006bff1f7230 */ /* 0x000fc40000004100 */
[----:B------:R-:W-:Y:S02]  /*3e90*/  HADD2.F32 R30, -RZ, R37.H0_H0 ;  /* 0x20000025ff1e7230 */ /* 0x000fe40000004100 */
[----:B------:R-:W-:Y:S01]  /*3ea0*/  FFMA.FTZ R23, R78, R28, R23 ;  /* 0x0000001c4e177223 */ /* 0x000fe20000010017 */
[----:B------:R-:W-:Y:S02]  /*3eb0*/  HADD2.F32 R35, -RZ, R107.H0_H0 ;  /* 0x2000006bff237230 */ /* 0x000fe40000004100 */
[----:B------:R-:W-:Y:S02]  /*3ec0*/  HADD2.F32 R28, -RZ, R36.H0_H0 ;  /* 0x20000024ff1c7230 */ /* 0x000fe40000004100 */
[----:B------:R-:W-:Y:S01]  /*3ed0*/  FFMA.FTZ R30, R87, R31, R30 ;  /* 0x0000001f571e7223 */ /* 0x000fe2000001001e */
[----:B------:R-:W-:Y:S01]  /*3ee0*/  HADD2.F32 R29, -RZ, R120.H0_H0 ;  /* 0x20000078ff1d7230 */ /* 0x000fe20000004100 */
[----:B------:R0:W-:Y:S01]  /*3ef0*/  STG.E.128 desc[UR6][R94.64], R20 ;  /* 0x000000145e007986 */ /* 0x0001e2000c101d06 */
[----:B------:R-:W-:-:S02]  /*3f00*/  HADD2.F32 R76, -RZ, R109.H1_H1 ;  /* 0x3000006dff4c7230 */ /* 0x000fc40000004100 */
[----:B------:R-:W-:Y:S01]  /*3f10*/  FFMA.FTZ R28, R85, R35, R28 ;  /* 0x00000023551c7223 */ /* 0x000fe2000001001c */
[----:B------:R-:W-:Y:S02]  /*3f20*/  HADD2.F32 R31, -RZ, R120.H1_H1 ;  /* 0x30000078ff1f7230 */ /* 0x000fe40000004100 */
[----:B------:R-:W-:Y:S01]  /*3f30*/  FFMA.FTZ R29, R86, R32, R29 ;  /* 0x00000020561d7223 */ /* 0x000fe2000001001d */
[----:B------:R-:W-:Y:S01]  /*3f40*/  HADD2.F32 R75, -RZ, R110.H0_H0 ;  /* 0x2000006eff4b7230 */ /* 0x000fe20000004100 */
[----:B------:R0:W-:Y:S01]  /*3f50*/  STG.E.128 desc[UR6][R96.64], R24 ;  /* 0x0000001860007986 */ /* 0x0001e2000c101d06 */
[----:B------:R-:W-:Y:S02]  /*3f60*/  HADD2.F32 R32, -RZ, R2.H0_H0 ;  /* 0x20000002ff207230 */ /* 0x000fe40000004100 */
[----:B------:R-:W-:Y:S01]  /*3f70*/  FFMA.FTZ R31, R88, R76, R31 ;  /* 0x0000004c581f7223 */ /* 0x000fe2000001001f */
[----:B------:R-:W-:Y:S01]  /*3f80*/  HADD2.F32 R74, -RZ, R111.H0_H0 ;  /* 0x2000006fff4a7230 */ /* 0x000fe20000004100 */
[----:B-1----:R-:W-:Y:S01]  /*3f90*/  LEA R54, R68, R54, 0x2 ;  /* 0x0000003644367211 */ /* 0x002fe200078e10ff */
[----:B------:R-:W-:-:S02]  /*3fa0*/  HADD2.F32 R73, -RZ, R121.H0_H0 ;  /* 0x20000079ff497230 */ /* 0x000fc40000004100 */
[----:B------:R-:W-:Y:S01]  /*3fb0*/  FFMA.FTZ R32, R90, R75, R32 ;  /* 0x0000004b5a207223 */ /* 0x000fe20000010020 */
[----:B------:R-:W-:Y:S01]  /*3fc0*/  HADD2.F32 R71, -RZ, R110.H1_H1 ;  /* 0x3000006eff477230 */ /* 0x000fe20000004100 */
[----:B------:R0:W-:Y:S01]  /*3fd0*/  STG.E.128 desc[UR6][R98.64], R28 ;  /* 0x0000001c62007986 */ /* 0x0001e2000c101d06 */
[----:B------:R-:W-:Y:S02]  /*3fe0*/  HADD2.F32 R72, -RZ, R3.H0_H0 ;  /* 0x20000003ff487230 */ /* 0x000fe40000004100 */
[----:B------:R-:W-:Y:S01]  /*3ff0*/  FFMA.FTZ R33, R33, R74, R73 ;  /* 0x0000004a21217223 */ /* 0x000fe20000010049 */
[----:B------:R-:W-:Y:S01]  /*4000*/  HADD2.F32 R35, -RZ, R111.H1_H1 ;  /* 0x3000006fff237230 */ /* 0x000fe20000004100 */
[----:B------:R-:W-:Y:S01]  /*4010*/  ISETP.GE.AND P2, PT, R54, R69, PT ;  /* 0x000000453600720c */ /* 0x000fe20003f46270 */
[----:B------:R-:W-:Y:S02]  /*4020*/  HADD2.F32 R70, -RZ, R121.H1_H1 ;  /* 0x30000079ff467230 */ /* 0x000fe40000004100 */
[----:B------:R-:W-:-:S03]  /*4030*/  FFMA.FTZ R34, R34, R71, R72 ;  /* 0x0000004722227223 */ /* 0x000fc60000010048 */
[----:B------:R-:W-:-:S05]  /*4040*/  FFMA.FTZ R35, R105, R35, R70 ;  /* 0x0000002369237223 */ /* 0x000fca0000010046 */
[----:B------:R0:W-:Y:S02]  /*4050*/  STG.E.128 desc[UR6][R100.64], R32 ;  /* 0x0000002064007986 */ /* 0x0001e4000c101d06 */
[----:B------:R-:W-:Y:S05]  /*4060*/  @!P2 BRA `(.L_x_22349) ;  /* 0xffffffc80070a947 */ /* 0x000fea000383ffff */
[----:B------:R-:W-:Y:S05]  /*4070*/  EXIT ;  /* 0x000000000000794d */ /* 0x000fea0003800000 */
.L_x_22348:
        /* <DEDUP_REMOVED lines=8> */
.L_x_22351:
[----:B------:R-:W-:Y:S05]  /*4100*/  BSYNC B0 ;  /* 0x0000000000007941 */ /* 0x000fea0003800000 */
.L_x_22350:
[----:B------:R-:W-:Y:S01]  /*4110*/  FADD.FTZ R94, R94, R16 ;  /* 0x000000105e5e7221 */ /* 0x000fe20000010000 */
[----:B------:R-:W-:Y:S01]  /*4120*/  HFMA2 R17, -RZ, RZ, 0, 1.1920928955078125e-07 ;  /* 0x00000002ff117431 */ /* 0x000fe200000001ff */
[----:B------:R-:W-:Y:S01]  /*4130*/  MOV R16, 0x1f ;  /* 0x0000001f00107802 */ /* 0x000fe20000000f00 */
[----:B------:R-:W0:Y:S01]  /*4140*/  LDC R19, c[0x0][0x400] ;  /* 0x00010000ff137b82 */ /* 0x000e220000000800 */
[----:B------:R-:W-:Y:S02]  /*4150*/  MOV R18, 0xffffffff ;  /* 0xffffffff00127802 */ /* 0x000fe40000000f00 */
[----:B------:R-:W-:-:S07]  /*4160*/  MOV R123, R94 ;  /* 0x0000005e007b7202 */ /* 0x000fce0000000f00 */
[----:B0-----:R-:W-:Y:S05]  /*4170*/  WARPSYNC.COLLECTIVE R18, `(.L_x_22352) ;  /* 0x0000000012087348 */ /* 0x001fea0003c00000 */
[----:B------:R1:W2:Y:S02]  /*4180*/  SHFL.BFLY P3, R16, R123, R17, R16 ;  /* 0x0c0000117b107389 */ /* 0x0002a40000060010 */
[----:B012---:R-:W-:Y:S05]  /*4190*/  ENDCOLLECTIVE ;  /* 0x000000000000791b */ /* 0x007fea0003800000 */
.L_x_22352:
[----:B------:R-:W-:Y:S02]  /*41a0*/  HFMA2 R17, -RZ, RZ, 0, 2.384185791015625e-07 ;  /* 0x00000004ff117431 */ /* 0x000fe400000001ff */
[----:B------:R-:W-:Y:S01]  /*41b0*/  FADD.FTZ R94, R94, R16 ;  /* 0x000000105e5e7221 */ /* 0x000fe20000010000 */
[----:B------:R-:W-:-:S04]  /*41c0*/  MOV R16, 0x1f ;  /* 0x0000001f00107802 */ /* 0x000fc80000000f00 */
[----:B------:R-:W-:-:S07]  /*41d0*/  MOV R123, R94 ;  /* 0x0000005e007b7202 */ /* 0x000fce0000000f00 */
[----:B------:R-:W-:Y:S05]  /*41e0*/  WARPSYNC.COLLECTIVE R18, `(.L_x_22353) ;  /* 0x0000000012087348 */ /* 0x000fea0003c00000 */
[----:B------:R0:W1:Y:S02]  /*41f0*/  SHFL.BFLY P3, R16, R123, R17, R16 ;  /* 0x0c0000117b107389 */ /* 0x0000640000060010 */
[----:B01----:R-:W-:Y:S05]  /*4200*/  ENDCOLLECTIVE ;  /* 0x000000000000791b */ /* 0x003fea0003800000 */
.L_x_22353:
[----:B------:R-:W-:Y:S02]  /*4210*/  HFMA2 R17, -RZ, RZ, 0, 4.76837158203125e-07 ;  /* 0x00000008ff117431 */ /* 0x000fe400000001ff */
[----:B------:R-:W-:Y:S01]  /*4220*/  FADD.FTZ R94, R94, R16 ;  /* 0x000000105e5e7221 */ /* 0x000fe20000010000 */
[----:B------:R-:W-:-:S04]  /*4230*/  MOV R16, 0x1f ;  /* 0x0000001f00107802 */ /* 0x000fc80000000f00 */
[----:B------:R-:W-:-:S07]  /*4240*/  MOV R123, R94 ;  /* 0x0000005e007b7202 */ /* 0x000fce0000000f00 */
[----:B------:R-:W-:Y:S05]  /*4250*/  WARPSYNC.COLLECTIVE R18, `(.L_x_22354) ;  /* 0x0000000012087348 */ /* 0x000fea0003c00000 */
[----:B------:R0:W1:Y:S02]  /*4260*/  SHFL.BFLY P3, R16, R123, R17, R16 ;  /* 0x0c0000117b107389 */ /* 0x0000640000060010 */
[----:B01----:R-:W-:Y:S05]  /*4270*/  ENDCOLLECTIVE ;  /* 0x000000000000791b */ /* 0x003fea0003800000 */
.L_x_22354:
[----:B------:R-:W-:Y:S02]  /*4280*/  HFMA2 R17, -RZ, RZ, 0, 9.5367431640625e-07 ;  /* 0x00000010ff117431 */ /* 0x000fe400000001ff */
[----:B------:R-:W-:Y:S01]  /*4290*/  FADD.FTZ R94, R94, R16 ;  /* 0x000000105e5e7221 */ /* 0x000fe20000010000 */
[----:B------:R-:W-:-:S04]  /*42a0*/  MOV R16, 0x1f ;  /* 0x0000001f00107802 */ /* 0x000fc80000000f00 */
[----:B------:R-:W-:-:S07]  /*42b0*/  MOV R123, R94 ;  /* 0x0000005e007b7202 */ /* 0x000fce0000000f00 */
[----:B------:R-:W-:Y:S05]  /*42c0*/  WARPSYNC.COLLECTIVE R18, `(.L_x_22355) ;  /* 0x0000000012087348 */ /* 0x000fea0003c00000 */
[----:B------:R0:W1:Y:S02]  /*42d0*/  SHFL.BFLY P3, R16, R123, R17, R16 ;  /* 0x0c0000117b107389 */ /* 0x0000640000060010 */
[----:B01----:R-:W-:Y:S05]  /*42e0*/  ENDCOLLECTIVE ;  /* 0x000000000000791b */ /* 0x003fea0003800000 */
.L_x_22355:
        /* <DEDUP_REMOVED lines=81> */
[----:B------:R-:W-:-:S03]  /*4800*/  HFMA2 R17, -RZ, RZ, 0, 5.9604644775390625e-08 ;  /* 0x00000001ff117431 */ /* 0x000fc600000001ff */
[----:B------:R-:W-:Y:S01]  /*4810*/  FFMA.FTZ R94, R94, R94, R16 ;  /* 0x0000005e5e5e7223 */ /* 0x000fe20000010010 */
[----:B------:R-:W-:-:S04]  /*4820*/  MOV R16, 0x1f ;  /* 0x0000001f00107802 */ /* 0x000fc80000000f00 */
[----:B------:R-:W-:-:S07]  /*4830*/  MOV R123, R94 ;  /* 0x0000005e007b7202 */ /* 0x000fce0000000f00 */
[----:B------:R-:W-:Y:S05]  /*4840*/  WARPSYNC.COLLECTIVE R18, `(.L_x_22356) ;  /* 0x0000000012087348 */ /* 0x000fea0003c00000 */
[----:B------:R0:W1:Y:S02]  /*4850*/  SHFL.BFLY P3, R16, R123, R17, R16 ;  /* 0x0c0000117b107389 */ /* 0x0000640000060010 */
[----:B01----:R-:W-:Y:S05]  /*4860*/  ENDCOLLECTIVE ;  /* 0x000000000000791b */ /* 0x003fea0003800000 */
.L_x_22356:
[----:B------:R-:W-:Y:S02]  /*4870*/  HFMA2 R17, -RZ, RZ, 0, 1.1920928955078125e-07 ;  /* 0x00000002ff117431 */ /* 0x000fe400000001ff */
[----:B------:R-:W-:Y:S01]  /*4880*/  FADD.FTZ R94, R94, R16 ;  /* 0x000000105e5e7221 */ /* 0x000fe20000010000 */
[----:B------:R-:W-:-:S04]  /*4890*/  MOV R16, 0x1f ;  /* 0x0000001f00107802 */ /* 0x000fc80000000f00 */
[----:B------:R-:W-:-:S07]  /*48a0*/  MOV R123, R94 ;  /* 0x0000005e007b7202 */ /* 0x000fce0000000f00 */
[----:B------:R-:W-:Y:S05]  /*48b0*/  WARPSYNC.COLLECTIVE R18, `(.L_x_22357) ;  /* 0x0000000012087348 */ /* 0x000fea0003c00000 */
[----:B------:R0:W1:Y:S02]  /*48c0*/  SHFL.BFLY P3, R16, R123, R17, R16 ;  /* 0x0c0000117b107389 */ /* 0x0000640000060010 */
[----:B01----:R-:W-:Y:S05]  /*48d0*/  ENDCOLLECTIVE ;  /* 0x000000000000791b */ /* 0x003fea0003800000 */
.L_x_22357:
[----:B------:R-:W-:Y:S02]  /*48e0*/  HFMA2 R17, -RZ, RZ, 0, 2.384185791015625e-07 ;  /* 0x00000004ff117431 */ /* 0x000fe400000001ff */
[----:B------:R-:W-:Y:S01]  /*48f0*/  FADD.FTZ R94, R94, R16 ;  /* 0x000000105e5e7221 */ /* 0x000fe20000010000 */
[----:B------:R-:W-:-:S04]  /*4900*/  MOV R16, 0x1f ;  /* 0x0000001f00107802 */ /* 0x000fc80000000f00 */
[----:B------:R-:W-:-:S07]  /*4910*/  MOV R123, R94 ;  /* 0x0000005e007b7202 */ /* 0x000fce0000000f00 */
[----:B------:R-:W-:Y:S05]  /*4920*/  WARPSYNC.COLLECTIVE R18, `(.L_x_22358) ;  /* 0x0000000012087348 */ /* 0x000fea0003c00000 */
[----:B------:R0:W1:Y:S02]  /*4930*/  SHFL.BFLY P3, R16, R123, R17, R16 ;  /* 0x0c0000117b107389 */ /* 0x0000640000060010 */
[----:B01----:R-:W-:Y:S05]  /*4940*/  ENDCOLLECTIVE ;  /* 0x000000000000791b */ /* 0x003fea0003800000 */
.L_x_22358:
[----:B------:R-:W-:Y:S02]  /*4950*/  HFMA2 R17, -RZ, RZ, 0, 4.76837158203125e-07 ;  /* 0x00000008ff117431 */ /* 0x000fe400000001ff */
[----:B------:R-:W-:Y:S01]  /*4960*/  FADD.FTZ R94, R94, R16 ;  /* 0x000000105e5e7221 */ /* 0x000fe20000010000 */
[----:B------:R-:W-:-:S04]  /*4970*/  MOV R16, 0x1f ;  /* 0x0000001f00107802 */ /* 0x000fc80000000f00 */
[----:B------:R-:W-:-:S07]  /*4980*/  MOV R123, R94 ;  /* 0x0000005e007b7202 */ /* 0x000fce0000000f00 */
[----:B------:R-:W-:Y:S05]  /*4990*/  WARPSYNC.COLLECTIVE R18, `(.L_x_22359) ;  /* 0x0000000012087348 */ /* 0x000fea0003c00000 */
[----:B------:R0:W1:Y:S02]  /*49a0*/  SHFL.BFLY P3, R16, R123, R17, R16 ;  /* 0x0c0000117b107389 */ /* 0x0000640000060010 */
[----:B01----:R-:W-:Y:S05]  /*49b0*/  ENDCOLLECTIVE ;  /* 0x000000000000791b */ /* 0x003fea0003800000 */
.L_x_22359:
[----:B------:R-:W-:Y:S02]  /*49c0*/  HFMA2 R17, -RZ, RZ, 0, 9.5367431640625e-07 ;  /* 0x00000010ff117431 */ /* 0x000fe400000001ff */
[----:B------:R-:W-:Y:S01]  /*49d0*/  FADD.FTZ R94, R94, R16 ;  /* 0x000000105e5e7221 */ /* 0x000fe20000010000 */
[----:B------:R-:W-:-:S04]  /*49e0*/  MOV R16, 0x1f ;  /* 0x0000001f00107802 */ /* 0x000fc80000000f00 */
[----:B------:R-:W-:-:S07]  /*49f0*/  MOV R123, R94 ;  /* 0x0000005e007b7202 */ /* 0x000fce0000000f00 */
[----:B------:R-:W-:Y:S05]  /*4a00*/  WARPSYNC.COLLECTIVE R18, `(.L_x_22360) ;  /* 0x0000000012087348 */ /* 0x000fea0003c00000 */
[----:B------:R0:W1:Y:S02]  /*4a10*/  SHFL.BFLY P3, R16, R123, R17, R16 ;  /* 0x0c0000117b107389 */ /* 0x0000640000060010 */
[----:B01----:R-:W-:Y:S05]  /*4a20*/  ENDCOLLECTIVE ;  /* 0x000000000000791b */ /* 0x003fea0003800000 */
.L_x_22360:
[----:B------:R-:W-:Y:S05]  /*4a30*/  BRA `(.L_x_22361) ;  /* 0xffffffe400d07947 */ /* 0x000fea000383ffff */
.L_x_22362:
        /* <DEDUP_REMOVED lines=12> */
.L_x_28019:


//--------------------- .text._ZN10layer_norm31ln_parallel_residual_fwd_kernelINS_13Kernel_traitsI6__halfffffjLj1280ELj1ELj4ELj1ELj16ENS_18Kernel_traits_baseILj1280ES2_ffffjLj128EEEEELb1ELb0ELb0EEEvNS_9FwdParamsE --------------------------
	.section	.text._ZN10layer_norm31ln_parallel_residual_fwd_kernelINS_13Kernel_traitsI6__halfffffjLj1280ELj1ELj4ELj1ELj16ENS_18Kernel_traits_baseILj1280ES2_ffffjLj128EEEEELb1ELb0ELb0EEEvNS_9FwdParamsE,"ax",@progbits
	.align	128
        .global         _ZN10layer_norm31ln_parallel_residual_fwd_kernelINS_13Kernel_traitsI6__halfffffjLj1280ELj1ELj4ELj1ELj16ENS_18Kernel_traits_baseILj1280ES2_ffffjLj128EEEEELb1ELb0ELb0EEEvNS_9FwdParamsE
        .type           _ZN10layer_norm31ln_parallel_residual_fwd_kernelINS_13Kernel_traitsI6__halfffffjLj1280ELj1ELj4ELj1ELj16ENS_18Kernel_traits_baseILj1280ES2_ffffjLj128EEEEELb1ELb0ELb0EEEvNS_9FwdParamsE,@function
        .size           _ZN10layer_norm31ln_parallel_residual_fwd_kernelINS_13Kernel_traitsI6__halfffffjLj1280ELj1ELj4ELj1ELj16ENS_18Kernel_traits_baseILj1280ES2_ffffjLj128EEEEELb1ELb0ELb0EEEvNS_9FwdParamsE,(.L_x_28020 - _ZN10layer_norm31ln_parallel_residual_fwd_kernelINS_13Kernel_traitsI6__halfffffjLj1280ELj1ELj4ELj1ELj16ENS_18Kernel_traits_baseILj1280ES2_ffffjLj128EEEEELb1ELb0ELb0EEEvNS_9FwdParamsE)
        .other          _ZN10layer_norm31ln_parallel_residual_fwd_kernelINS_13Kernel_traitsI6__halfffffjLj1280ELj1ELj4ELj1ELj16ENS_18Kernel_traits_baseILj1280ES2_ffffjLj128EEEEELb1ELb0ELb0EEEvNS_9FwdParamsE,@"STO_CUDA_ENTRY STV_DEFAULT"
_ZN10layer_norm31ln_parallel_residual_fwd_kernelINS_13Kernel_traitsI6__halfffffjLj1280ELj1ELj4ELj1ELj16ENS_18Kernel_traits_baseILj1280ES2_ffffjLj128EEEEELb1ELb0ELb0EEEvNS_9FwdParamsE:
.text._ZN10layer_norm31ln_parallel_residual_fwd_kernelINS_13Kernel_traitsI6__halfffffjLj1280ELj1ELj4ELj1ELj16ENS_18Kernel_traits_baseILj1280ES2_ffffjLj128EEEEELb1ELb0ELb0EEEvNS_9FwdParamsE:
        /* <DEDUP_REMOVED lines=20> */
[----:B------:R-:W-:Y:S02]  /*0140*/  SHF.R.S32.HI R0, RZ, 0x1f, R11 ;  /* 0x0000001fff007819 */ /* 0x000fe4000001140b */
[----:B------:R-:W-:Y:S02]  /*0150*/  MOV R32, R111 ;  /* 0x0000006f00207202 */ /* 0x000fe40000000f00 */
[----:B------:R-:W3:Y:S01]  /*0160*/  LDC R7, c[0x0][0x360] ;  /* 0x0000d800ff077b82 */ /* 0x000ee20000000800 */
[----:B------:R-:W-:Y:S02]  /*0170*/  LEA.HI R0, R0, R11, RZ, 0x2 ;  /* 0x0000000b00007211 */ /* 0x000fe400078f10ff */
[----:B------:R-:W-:-:S04]  /*0180*/  LOP3.LUT R109, R32, 0x1f, RZ, 0x3c, !PT ;  /* 0x0000001f206d7812 */ /* 0x000fc800078e3cff */
[----:B------:R-:W-:Y:S01]  /*0190*/  LEA.HI.SX32 R109, R0, R109, 0x1e ;  /* 0x0000006d006d7211 */ /* 0x000fe200078ff2ff */
[----:B-1----:R-:W-:Y:S02]  /*01a0*/  USHF.L.U32 UR8, UR9, 0x2, URZ ;  /* 0x0000000209087899 */ /* 0x002fe400080006ff */
[--C-:B---3--:R-:W-:Y:S01]  /*01b0*/  IMAD R110, R7, UR9, R108.reuse ;  /* 0x00000009076e7c24 */ /* 0x108fe2000f8e026c */
[----:B------:R-:W-:-:S04]  /*01c0*/  SHF.R.U32.HI R108, RZ, 0x5, R108 ;  /* 0x00000005ff6c7819 */ /* 0x000fc8000001166c */
[----:B------:R-:W-:Y:S02]  /*01d0*/  LOP3.LUT R108, R108, UR8, RZ, 0xfc, !PT ;  /* 0x000000086c6c7c12 */ /* 0x000fe4000f8efcff */
[----:B--2---:R-:W-:Y:S02]  /*01e0*/  @P0 R2UR UR4, R2 ;  /* 0x00000000020402ca */ /* 0x004fe400000e0000 */
        /* <DEDUP_REMOVED lines=44> */
[----:B------:R-:W-:-:S07]  /*04b0*/  ISETP.GE.U32.AND P4, PT, R109, 0x80, PT ;  /* 0x000000806d00780c */ /* 0x000fce0003f86070 */
[----:B------:R-:W1:Y:S08]  /*04c0*/  LDC.64 R48, c[0x0][0x3d0] ;  /* 0x0000f400ff307b82 */ /* 0x000e700000000a00 */
[----:B------:R-:W1:Y:S01]  /*04d0*/  LDC.64 R50, c[0x0][0x3d8] ;  /* 0x0000f600ff327b82 */ /* 0x000e620000000a00 */
[----:B--2---:R-:W-:Y:S01]  /*04e0*/  @P1 IMAD.WIDE.U32 R36, R32, 0x8, R36 ;  /* 0x0000000820241825 */ /* 0x004fe200078e0024 */
[----:B------:R-:W-:-:S06]  /*04f0*/  ISETP.GE.U32.AND P0, PT, R109, 0xa0, PT ;  /* 0x000000a06d00780c */ /* 0x000fcc0003f06070 */
[----:B------:R-:W2:Y:S01]  /*0500*/  LDC.64 R52, c[0x0][0x3d0] ;  /* 0x0000f400ff347b82 */ /* 0x000ea20000000a00 */
[C---:B---3--:R-:W-:Y:S01]  /*0510*/  @P1 IMAD.WIDE.U32 R38, R32.reuse, 0x8, R38 ;  /* 0x0000000820261825 */ /* 0x048fe200078e0026 */
[----:B------:R3:W5:Y:S06]  /*0520*/  @P1 LDG.E.64 R6, desc[UR6][R36.64] ;  /* 0x0000000624061981 */ /* 0x00076c000c1e1b00 */
[----:B------:R-:W2:Y:S01]  /*0530*/  LDC.64 R54, c[0x0][0x3d8] ;  /* 0x0000f600ff367b82 */ /* 0x000ea20000000a00 */
[----:B------:R-:W-:Y:S01]  /*0540*/  @P1 VIADD R32, R32, 0x20 ;  /* 0x0000002020201836 */ /* 0x000fe20000000000 */
[----:B------:R3:W5:Y:S01]  /*0550*/  @P1 LDG.E.64 R8, desc[UR6][R38.64] ;  /* 0x0000000626081981 */ /* 0x000762000c1e1b00 */
[----:B------:R-:W-:-:S02]  /*0560*/  ISETP.GE.U32.AND P3, PT, R109, 0xc0, PT ;  /* 0x000000c06d00780c */ /* 0x000fc40003f66070 */
[----:B0-----:R-:W-:-:S03]  /*0570*/  @P5 IMAD.WIDE.U32 R40, R32, 0x8, R40 ;  /* 0x0000000820285825 */ /* 0x001fc600078e0028 */
[----:B------:R-:W0:Y:S01]  /*0580*/  LDC.64 R56, c[0x0][0x3d8] ;  /* 0x0000f600ff387b82 */ /* 0x000e220000000a00 */
[C---:B----4-:R-:W-:Y:S01]  /*0590*/  @P5 IMAD.WIDE.U32 R42, R32.reuse, 0x8, R42 ;  /* 0x00000008202a5825 */ /* 0x050fe200078e002a */
[----:B------:R-:W-:Y:S01]  /*05a0*/  @P5 IADD3 R32, PT, PT, R32, 0x20, RZ ;  /* 0x0000002020205810 */ /* 0x000fe20007ffe0ff */
[----:B------:R4:W5:Y:S01]  /*05b0*/  @P5 LDG.E.64 R96, desc[UR6][R40.64] ;  /* 0x0000000628605981 */ /* 0x000962000c1e1b00 */
[----:B------:R-:W-:Y:S02]  /*05c0*/  ISETP.GE.U32.AND P2, PT, R109, 0xe0, PT ;  /* 0x000000e06d00780c */ /* 0x000fe40003f46070 */
[----:B------:R-:W-:Y:S02]  /*05d0*/  @P1 CS2R R94, SRZ ;  /* 0x00000000005e1805 */ /* 0x000fe4000001ff00 */
[----:B------:R-:W-:Y:S01]  /*05e0*/  @P5 CS2R R90, SRZ ;  /* 0x00000000005a5805 */ /* 0x000fe2000001ff00 */
[----:B------:R-:W5:Y:S01]  /*05f0*/  @P6 LDG.E.64 R10, desc[UR6][R34.64] ;  /* 0x00000006220a6981 */ /* 0x000f62000c1e1b00 */
[----:B-1----:R-:W1:Y:S01]  /*0600*/  LDC.64 R2, c[0x0][0x3d0] ;  /* 0x0000f400ff027b82 */ /* 0x002e620000000a00 */
[----:B------:R-:W-:-:S07]  /*0610*/  @P4 IMAD.WIDE.U32 R44, R32, 0x8, R44 ;  /* 0x00000008202c4825 */ /* 0x000fce00078e002c */
[----:B------:R-:W0:Y:S01]  /*0620*/  LDC.64 R58, c[0x0][0x3d0] ;  /* 0x0000f400ff3a7b82 */ /* 0x000e220000000a00 */
[----:B------:R-:W-:Y:S01]  /*0630*/  @P4 IMAD.WIDE.U32 R46, R32, 0x8, R46 ;  /* 0x00000008202e4825 */ /* 0x000fe200078e002e */
[----:B------:R-:W-:Y:S01]  /*0640*/  @P6 CS2R R82, SRZ ;  /* 0x0000000000526805 */ /* 0x000fe2000001ff00 */
[----:B------:R-:W5:Y:S01]  /*0650*/  @P5 LDG.E.64 R92, desc[UR6][R42.64] ;  /* 0x000000062a5c5981 */ /* 0x000f62000c1e1b00 */
[----:B------:R-:W-:-:S04]  /*0660*/  @P6 LOP3.LUT R0, R0, 0x400, RZ, 0xfc, !PT ;  /* 0x0000040000006812 */ /* 0x000fc800078efcff */
[----:B---3--:R-:W3:Y:S01]  /*0670*/  LDC.64 R36, c[0x0][0x3d0] ;  /* 0x0000f400ff247b82 */ /* 0x008ee20000000a00 */
[----:B------:R-:W-:-:S07]  /*0680*/  @P4 VIADD R32, R32, 0x20 ;  /* 0x0000002020204836 */ /* 0x000fce0000000000 */
[----:B------:R-:W3:Y:S01]  /*0690*/  LDC.64 R38, c[0x0][0x3d8] ;  /* 0x0000f600ff267b82 */ /* 0x000ee20000000a00 */
[C---:B------:R-:W-:Y:S01]  /*06a0*/  @P0 IMAD.WIDE.U32 R48, R32.reuse, 0x8, R48 ;  /* 0x0000000820300825 */ /* 0x040fe200078e0030 */
[----:B------:R-:W-:Y:S01]  /*06b0*/  ISETP.GE.U32.AND P1, PT, R109, 0x100, PT ;  /* 0x000001006d00780c */ /* 0x000fe20003f26070 */
[----:B------:R-:W5:Y:S02]  /*06c0*/  @P4 LDG.E.64 R88, desc[UR6][R44.64] ;  /* 0x000000062c584981 */ /* 0x000f64000c1e1b00 */
[----:B------:R-:W-:-:S03]  /*06d0*/  @P0 IMAD.WIDE.U32 R50, R32, 0x8, R50 ;  /* 0x0000000820320825 */ /* 0x000fc600078e0032 */
[----:B----4-:R-:W4:Y:S01]  /*06e0*/  LDC.64 R40, c[0x0][0x3d8] ;  /* 0x0000f600ff287b82 */ /* 0x010f220000000a00 */
[----:B------:R-:W-:Y:S01]  /*06f0*/  @P0 VIADD R32, R32, 0x20 ;  /* 0x0000002020200836 */ /* 0x000fe20000000000 */
[----:B------:R-:W-:Y:S01]  /*0700*/  ISETP.GE.U32.AND P5, PT, R109, 0x120, PT ;  /* 0x000001206d00780c */ /* 0x000fe20003fa6070 */
[----:B------:R-:W5:Y:S02]  /*0710*/  @P0 LDG.E.64 R12, desc[UR6][R48.64] ;  /* 0x00000006300c0981 */ /* 0x000f64000c1e1b00 */
[C---:B--2---:R-:W-:Y:S02]  /*0720*/  @P3 IMAD.WIDE.U32 R52, R32.reuse, 0x8, R52 ;  /* 0x0000000820343825 */ /* 0x044fe400078e0034 */
[----:B------:R-:W5:Y:S02]  /*0730*/  @P0 LDG.E.64 R14, desc[UR6][R50.64] ;  /* 0x00000006320e0981 */ /* 0x000f64000c1e1b00 */
[C---:B------:R-:W-:Y:S01]  /*0740*/  @P3 IMAD.WIDE.U32 R54, R32.reuse, 0x8, R54 ;  /* 0x0000000820363825 */ /* 0x040fe200078e0036 */
[----:B------:R-:W-:Y:S01]  /*0750*/  @P3 IADD3 R32, PT, PT, R32, 0x20, RZ ;  /* 0x0000002020203810 */ /* 0x000fe20007ffe0ff */
[----:B------:R-:W5:Y:S04]  /*0760*/  @P3 LDG.E.64 R16, desc[UR6][R52.64] ;  /* 0x0000000634103981 */ /* 0x000f68000c1e1b00 */
[C---:B-1----:R-:W-:Y:S01]  /*0770*/  @P2 IMAD.WIDE.U32 R2, R32.reuse, 0x8, R2 ;  /* 0x0000000820022825 */ /* 0x042fe200078e0002 */
[----:B------:R-:W5:Y:S03]  /*0780*/  @P4 LDG.E.64 R86, desc[UR6][R46.64] ;  /* 0x000000062e564981 */ /* 0x000f66000c1e1b00 */
[C---:B0-----:R-:W-:Y:S01]  /*0790*/  @P2 IMAD.WIDE.U32 R56, R32.reuse, 0x8, R56 ;  /* 0x0000000820382825 */ /* 0x041fe200078e0038 */
[----:B------:R-:W5:Y:S03]  /*07a0*/  @P2 LDG.E.64 R20, desc[UR6][R2.64] ;  /* 0x0000000602142981 */ /* 0x000f66000c1e1b00 */
[----:B------:R-:W-:Y:S01]  /*07b0*/  @P2 VIADD R32, R32, 0x20 ;  /* 0x0000002020202836 */ /* 0x000fe20000000000 */
[----:B------:R-:W-:-:S02]  /*07c0*/  @P4 CS2R R84, SRZ ;  /* 0x0000000000544805 */ /* 0x000fc4000001ff00 */
[----:B------:R-:W-:Y:S02]  /*07d0*/  @P0 CS2R R80, SRZ ;  /* 0x0000000000500805 */ /* 0x000fe4000001ff00 */
[----:B------:R-:W-:Y:S01]  /*07e0*/  @P3 CS2R R78, SRZ ;  /* 0x00000000004e3805 */ /* 0x000fe2000001ff00 */
[C---:B---3--:R-:W-:Y:S01]  /*07f0*/  @P1 IMAD.WIDE.U32 R36, R32.reuse, 0x8, R36 ;  /* 0x0000000820241825 */ /* 0x048fe200078e0024 */
[----:B------:R-:W-:Y:S02]  /*0800*/  @P2 CS2R R76, SRZ ;  /* 0x00000000004c2805 */ /* 0x000fe4000001ff00 */
[----:B------:R-:W-:Y:S02]  /*0810*/  @P5 CS2R R74, SRZ ;  /* 0x00000000004a5805 */ /* 0x000fe4000001ff00 */
[----:B------:R-:W-:Y:S01]  /*0820*/  @P1 CS2R R72, SRZ ;  /* 0x0000000000481805 */ /* 0x000fe2000001ff00 */
[C---:B------:R-:W-:Y:S01]  /*0830*/  @P1 IMAD.WIDE.U32 R38, R32.reuse, 0x8, R38 ;  /* 0x0000000820261825 */ /* 0x040fe200078e0026 */
[----:B------:R-:W5:Y:S03]  /*0840*/  @P1 LDG.E.64 R24, desc[UR6][R36.64] ;  /* 0x0000000624181981 */ /* 0x000f66000c1e1b00 */
[----:B------:R-:W-:Y:S01]  /*0850*/  @P1 VIADD R32, R32, 0x20 ;  /* 0x0000002020201836 */ /* 0x000fe20000000000 */
[----:B------:R-:W5:Y:S03]  /*0860*/  @P1 LDG.E.64 R26, desc[UR6][R38.64] ;  /* 0x00000006261a1981 */ /* 0x000f66000c1e1b00 */
[C---:B----4-:R-:W-:Y:S01]  /*0870*/  @P5 IMAD.WIDE.U32 R40, R32.reuse, 0x8, R40 ;  /* 0x0000000820285825 */ /* 0x050fe200078e0028 */
[----:B------:R-:W5:Y:S04]  /*0880*/  @P3 LDG.E.64 R18, desc[UR6][R54.64] ;  /* 0x0000000636123981 */ /* 0x000f68000c1e1b00 */
[----:B------:R-:W5:Y:S01]  /*0890*/  @P5 LDG.E.64 R30, desc[UR6][R40.64] ;  /* 0x00000006281e5981 */ /* 0x000f62000c1e1b00 */
[----:B------:R-:W-:Y:S01]  /*08a0*/  ISETP.GE.U32.AND P4, PT, R109, 0x140, PT ;  /* 0x000001406d00780c */ /* 0x000fe20003f86070 */
[C---:B------:R-:W-:Y:S01]  /*08b0*/  @P5 IMAD.WIDE.U32 R58, R32.reuse, 0x8, R58 ;  /* 0x00000008203a5825 */ /* 0x040fe200078e003a */
[----:B------:R-:W-:Y:S01]  /*08c0*/  MOV R70, R74 ;  /* 0x0000004a00467202 */ /* 0x000fe20000000f00 */
[----:B------:R0:W5:Y:S01]  /*08d0*/  @P2 LDG.E.64 R22, desc[UR6][R56.64] ;  /* 0x0000000638162981 */ /* 0x000162000c1e1b00 */
[----:B------:R-:W-:Y:S01]  /*08e0*/  MOV R69, R73 ;  /* 0x0000004900457202 */ /* 0x000fe20000000f00 */
[----:B------:R-:W-:Y:S01]  /*08f0*/  IMAD.MOV.U32 R71, RZ, RZ, R75 ;  /* 0x000000ffff477224 */ /* 0x000fe200078e004b */
[----:B------:R-:W-:Y:S01]  /*0900*/  MOV R64, R78 ;  /* 0x0000004e00407202 */ /* 0x000fe20000000f00 */
[----:B------:R1:W5:Y:S01]  /*0910*/  @P5 LDG.E.64 R28, desc[UR6][R58.64] ;  /* 0x000000063a1c5981 */ /* 0x000362000c1e1b00 */
[----:B------:R-:W-:Y:S01]  /*0920*/  IMAD.MOV.U32 R68, RZ, RZ, R72 ;  /* 0x000000ffff447224 */ /* 0x000fe200078e0048 */
[----:B------:R-:W-:Y:S01]  /*0930*/  MOV R63, R81 ;  /* 0x00000051003f7202 */ /* 0x000fe20000000f00 */
[----:B------:R-:W-:Y:S01]  /*0940*/  IMAD.MOV.U32 R66, RZ, RZ, R76 ;  /* 0x000000ffff427224 */ /* 0x000fe200078e004c */
[----:B------:R-:W-:Y:S01]  /*0950*/  @P5 IADD3 R32, PT, PT, R32, 0x20, RZ ;  /* 0x0000002020205810 */ /* 0x000fe20007ffe0ff */
[----:B------:R-:W-:Y:S01]  /*0960*/  IMAD.MOV.U32 R67, RZ, RZ, R77 ;  /* 0x000000ffff437224 */ /* 0x000fe200078e004d */
[----:B0-----:R-:W-:Y:S01]  /*0970*/  MOV R57, R95 ;  /* 0x0000005f00397202 */ /* 0x001fe20000000f00 */
[----:B------:R-:W-:-:S02]  /*0980*/  IMAD.MOV.U32 R65, RZ, RZ, R79 ;  /* 0x000000ffff417224 */ /* 0x000fc400078e004f */
[----:B------:R-:W-:Y:S01]  /*0990*/  IMAD.MOV.U32 R62, RZ, RZ, R80 ;  /* 0x000000ffff3e7224 */ /* 0x000fe200078e0050 */
[----:B-1----:R-:W-:Y:S01]  /*09a0*/  MOV R58, R90 ;  /* 0x0000005a003a7202 */ /* 0x002fe20000000f00 */
[----:B------:R-:W-:Y:S02]  /*09b0*/  IMAD.MOV.U32 R60, RZ, RZ, R84 ;  /* 0x000000ffff3c7224 */ /* 0x000fe400078e0054 */
[----:B------:R-:W-:Y:S02]  /*09c0*/  IMAD.MOV.U32 R61, RZ, RZ, R85 ;  /* 0x000000ffff3d7224 */ /* 0x000fe400078e0055 */
[----:B------:R-:W-:Y:S02]  /*09d0*/  IMAD.MOV.U32 R59, RZ, RZ, R91 ;  /* 0x000000ffff3b7224 */ /* 0x000fe400078e005b */
[----:B------:R-:W-:Y:S02]  /*09e0*/  IMAD.MOV.U32 R56, RZ, RZ, R94 ;  /* 0x000000ffff387224 */ /* 0x000fe400078e005e */
[----:B------:R-:W-:-:S02]  /*09f0*/  IMAD.MOV.U32 R54, RZ, RZ, R82 ;  /* 0x000000ffff367224 */ /* 0x000fc400078e0052 */
[----:B------:R-:W-:Y:S01]  /*0a00*/  IMAD.MOV.U32 R55, RZ, RZ, R83 ;  /* 0x000000ffff377224 */ /* 0x000fe200078e0053 */
        /* <DEDUP_REMOVED lines=8> */
[----:B------:R-:W-:Y:S01]  /*0a90*/  CS2R R2, SRZ ;  /* 0x0000000000027805 */ /* 0x000fe2000001ff00 */
[----:B------:R-:W-:Y:S01]  /*0aa0*/  IMAD.MOV.U32 R70, RZ, RZ, R74 ;  /* 0x000000ffff467224 */ /* 0x000fe200078e004a */
[----:B------:R-:W-:Y:S01]  /*0ab0*/  MOV R68, R72 ;  /* 0x0000004800447202 */ /* 0x000fe20000000f00 */
        /* <DEDUP_REMOVED lines=10> */
[----:B------:R-:W-:-:S02]  /*0b60*/  IMAD.MOV.U32 R63, RZ, RZ, R81 ;  /* 0x000000ffff3f7224 */ /* 0x000fc400078e0051 */
[----:B------:R-:W-:Y:S02]  /*0b70*/  IMAD.MOV.U32 R60, RZ, RZ, R84 ;  /* 0x000000ffff3c7224 */ /* 0x000fe400078e0054 */
[----:B------:R-:W-:Y:S02]  /*0b80*/  IMAD.MOV.U32 R58, RZ, RZ, R90 ;  /* 0x000000ffff3a7224 */ /* 0x000fe400078e005a */
[----:B------:R-:W-:Y:S02]  /*0b90*/  IMAD.MOV.U32 R59, RZ, RZ, R91 ;  /* 0x000000ffff3b7224 */ /* 0x000fe400078e005b */
[----:B------:R-:W-:Y:S02]  /*0ba0*/  IMAD.MOV.U32 R57, RZ, RZ, R95 ;  /* 0x000000ffff397224 */ /* 0x000fe400078e005f */
[----:B------:R-:W-:Y:S01]  /*0bb0*/  IMAD.MOV.U32 R54, RZ, RZ, R82 ;  /* 0x000000ffff367224 */ /* 0x000fe200078e0052 */
[----:B------:R-:W-:Y:S06]  /*0bc0*/  BRA `(.L_x_22366) ;  /* 0x00000018001c7947 */ /* 0x000fec0003800000 */
.L_x_22365:
        /* <DEDUP_REMOVED lines=8> */
[----:B------:R-:W3:Y:S01]  /*0c50*/  @P6 LDC.64 R2, c[0x0][0x440] ;  /* 0x00011000ff026b82 */ /* 0x000ee20000000a00 */
[----:B0-----:R-:W-:-:S07]  /*0c60*/  @P6 IMAD.WIDE.U32 R34, R32, 0x8, R34 ;  /* 0x0000000820226825 */ /* 0x001fce00078e0022 */
[----:B------:R-:W0:Y:S01]  /*0c70*/  LDC.64 R40, c[0x0][0x3d8] ;  /* 0x0000f600ff287b82 */ /* 0x000e220000000a00 */
[----:B-1----:R-:W-:-:S07]  /*0c80*/  @P6 IMAD.WIDE.U32 R36, R32, 0x8, R36 ;  /* 0x0000000820246825 */ /* 0x002fce00078e0024 */
[----:B------:R-:W1:Y:S08]  /*0c90*/  @P1 LDC.64 R42, c[0x0][0x440] ;  /* 0x00011000ff2a1b82 */ /* 0x000e700000000a00 */
[----:B------:R-:W4:Y:S01]  /*0ca0*/  LDC.64 R44, c[0x0][0x3d0] ;  /* 0x0000f400ff2c7b82 */ /* 0x000f220000000a00 */
[C---:B---3--:R-:W-:Y:S01]  /*0cb0*/  @P6 IMAD.WIDE.U32 R2, R32.reuse, 0x8, R2 ;  /* 0x0000000820026825 */ /* 0x048fe200078e0002 */
[----:B------:R-:W-:-:S06]  /*0cc0*/  @P6 LOP3.LUT R32, R32, 0x20, RZ, 0xfc, !PT ;  /* 0x0000002020206812 */ /* 0x000fcc00078efcff */
[----:B------:R-:W3:Y:S01]  /*0cd0*/  LDC.64 R46, c[0x0][0x3d8] ;  /* 0x0000f600ff2e7b82 */ /* 0x000ee20000000a00 */
[C---:B------:R-:W-:Y:S01]  /*0ce0*/  ISETP.GE.U32.AND P0, PT, R109.reuse, 0xa0, PT ;  /* 0x000000a06d00780c */ /* 0x040fe20003f06070 */
[C---:B--2---:R-:W-:Y:S01]  /*0cf0*/  @P1 IMAD.WIDE.U32 R38, R32.reuse, 0x8, R38 ;  /* 0x0000000820261825 */ /* 0x044fe200078e0026 */
[C---:B------:R-:W-:Y:S02]  /*0d00*/  ISETP.GE.U32.AND P3, PT, R109.reuse, 0xc0, PT ;  /* 0x000000c06d00780c */ /* 0x040fe40003f66070 */
[----:B------:R-:W-:Y:S01]  /*0d10*/  ISETP.GE.U32.AND P2, PT, R109, 0xe0, PT ;  /* 0x000000e06d00780c */ /* 0x000fe20003f46070 */
[C---:B0-----:R-:W-:Y:S01]  /*0d20*/  @P1 IMAD.WIDE.U32 R40, R32.reuse, 0x8, R40 ;  /* 0x0000000820281825 */ /* 0x041fe200078e0028 */
[----:B------:R0:W5:Y:S01]  /*0d30*/  @P1 LDG.E.64 R6, desc[UR6][R38.64] ;  /* 0x0000000626061981 */ /* 0x000162000c1e1b00 */
[----:B------:R-:W2:Y:S08]  /*0d40*/  @P5 LDC.64 R48, c[0x0][0x440] ;  /* 0x00011000ff305b82 */ /* 0x000eb00000000a00 */
[----:B------:R-:W0:Y:S01]  /*0d50*/  LDC.64 R50, c[0x0][0x3d0] ;  /* 0x0000f400ff327b82 */ /* 0x000e220000000a00 */
[C---:B-1----:R-:W-:Y:S01]  /*0d60*/  @P1 IMAD.WIDE.U32 R42, R32.reuse, 0x8, R42 ;  /* 0x00000008202a1825 */ /* 0x042fe200078e002a */
[----:B------:R1:W5:Y:S06]  /*0d70*/  @P1 LDG.E.64 R8, desc[UR6][R40.64] ;  /* 0x0000000628081981 */ /* 0x00036c000c1e1b00 */
[----:B------:R-:W1:Y:S01]  /*0d80*/  LDC.64 R52, c[0x0][0x3d8] ;  /* 0x0000f600ff347b82 */ /* 0x000e620000000a00 */
[----:B------:R-:W-:Y:S01]  /*0d90*/  @P1 VIADD R32, R32, 0x20 ;  /* 0x0000002020201836 */ /* 0x000fe20000000000 */
[----:B------:R-:W5:Y:S01]  /*0da0*/  @P1 LD.E.64 R56, desc[UR6][R42.64] ;  /* 0x000000062a381980 */ /* 0x000f62000c101b00 */
[----:B------:R-:W-:-:S02]  /*0db0*/  @P1 CS2R R94, SRZ ;  /* 0x00000000005e1805 */ /* 0x000fc4000001ff00 */
[----:B------:R-:W-:Y:S01]  /*0dc0*/  @P5 CS2R R90, SRZ ;  /* 0x00000000005a5805 */ /* 0x000fe2000001ff00 */
[C---:B----4-:R-:W-:Y:S01]  /*0dd0*/  @P5 IMAD.WIDE.U32 R44, R32.reuse, 0x8, R44 ;  /* 0x00000008202c5825 */ /* 0x050fe200078e002c */
[----:B------:R-:W5:Y:S01]  /*0de0*/  @P6 LDG.E.64 R4, desc[UR6][R34.64] ;  /* 0x0000000622046981 */ /* 0x000f62000c1e1b00 */
[----:B------:R-:W4:Y:S02]  /*0df0*/  LDC.64 R104, c[0x0][0x3d0] ;  /* 0x0000f400ff687b82 */ /* 0x000f240000000a00 */
[C---:B---3--:R-:W-:Y:S01]  /*0e00*/  @P5 IMAD.WIDE.U32 R46, R32.reuse, 0x8, R46 ;  /* 0x00000008202e5825 */ /* 0x048fe200078e002e */
[----:B------:R3:W5:Y:S05]  /*0e10*/  @P5 LDG.E.64 R96, desc[UR6][R44.64] ;  /* 0x000000062c605981 */ /* 0x00076a000c1e1b00 */
[----:B------:R-:W4:Y:S01]  /*0e20*/  @P4 LDC.64 R100, c[0x0][0x440] ;  /* 0x00011000ff644b82 */ /* 0x000f220000000a00 */
[C---:B--2---:R-:W-:Y:S01]  /*0e30*/  @P5 IMAD.WIDE.U32 R48, R32.reuse, 0x8, R48 ;  /* 0x0000000820305825 */ /* 0x044fe200078e0030 */
[----:B------:R-:W-:Y:S01]  /*0e40*/  ISETP.GE.U32.AND P1, PT, R109, 0x100, PT ;  /* 0x000001006d00780c */ /* 0x000fe20003f26070 */
[----:B------:R2:W5:Y:S05]  /*0e50*/  @P5 LDG.E.64 R92, desc[UR6][R46.64] ;  /* 0x000000062e5c5981 */ /* 0x00056a000c1e1b00 */
[----:B------:R-:W4:Y:S01]  /*0e60*/  LDC.64 R106, c[0x0][0x3d8] ;  /* 0x0000f600ff6a7b82 */ /* 0x000f220000000a00 */
[----:B------:R2:W5:Y:S07]  /*0e70*/  @P5 LD.E.64 R58, desc[UR6][R48.64] ;  /* 0x00000006303a5980 */ /* 0x00056e000c101b00 */
[----:B------:R-:W4:Y:S01]  /*0e80*/  LDC.64 R116, c[0x0][0x3d8] ;  /* 0x0000f600ff747b82 */ /* 0x000f220000000a00 */
[----:B------:R-:W-:Y:S01]  /*0e90*/  @P5 VIADD R32, R32, 0x20 ;  /* 0x0000002020205836 */ /* 0x000fe20000000000 */
[----:B------:R0:W5:Y:S06]  /*0ea0*/  @P6 LDG.E.64 R10, desc[UR6][R36.64] ;  /* 0x00000006240a6981 */ /* 0x00016c000c1e1b00 */
[----:B------:R-:W4:Y:S01]  /*0eb0*/  LDC.64 R120, c[0x0][0x3d0] ;  /* 0x0000f400ff787b82 */ /* 0x000f220000000a00 */
[----:B------:R0:W5:Y:S07]  /*0ec0*/  @P6 LD.E.64 R54, desc[UR6][R2.64] ;  /* 0x0000000602366980 */ /* 0x00016e000c101b00 */
[----:B------:R-:W4:Y:S01]  /*0ed0*/  LDC.64 R122, c[0x0][0x3d8] ;  /* 0x0000f600ff7a7b82 */ /* 0x000f220000000a00 */
[----:B------:R-:W-:-:S02]  /*0ee0*/  @P4 CS2R R84, SRZ ;  /* 0x0000000000544805 */ /* 0x000fc4000001ff00 */
[----:B------:R-:W-:-:S05]  /*0ef0*/  @P6 LOP3.LUT R0, R0, 0x400, RZ, 0xfc, !PT ;  /* 0x0000040000006812 */ /* 0x000fca00078efcff */
[----:B0-----:R-:W0:Y:S08]  /*0f00*/  LDC.64 R38, c[0x0][0x3d0] ;  /* 0x0000f400ff267b82 */ /* 0x001e300000000a00 */
[----:B-1----:R-:W1:Y:S08]  /*0f10*/  LDC.64 R40, c[0x0][0x3d8] ;  /* 0x0000f600ff287b82 */ /* 0x002e700000000a00 */
[----:B---3--:R-:W3:Y:S01]  /*0f20*/  @P0 LDC.64 R44, c[0x0][0x440] ;  /* 0x00011000ff2c0b82 */ /* 0x008ee20000000a00 */
[----:B------:R-:W-:-:S07]  /*0f30*/  ISETP.GE.U32.AND P5, PT, R109, 0x120, PT ;  /* 0x000001206d00780c */ /* 0x000fce0003fa6070 */
[----:B------:R-:W3:Y:S08]  /*0f40*/  LDC.64 R42, c[0x0][0x3d0] ;  /* 0x0000f400ff2a7b82 */ /* 0x000ef00000000a00 */
[----:B--2---:R-:W2:Y:S08]  /*0f50*/  LDC.64 R46, c[0x0][0x3d8] ;  /* 0x0000f600ff2e7b82 */ /* 0x004eb00000000a00 */
[----:B------:R-:W2:Y:S08]  /*0f60*/  @P3 LDC.64 R102, c[0x0][0x440] ;  /* 0x00011000ff663b82 */ /* 0x000eb00000000a00 */
[----:B------:R-:W2:Y:S01]  /*0f70*/  @P2 LDC.64 R112, c[0x0][0x440] ;  /* 0x00011000ff702b82 */ /* 0x000ea20000000a00 */
[----:B------:R-:W-:-:S04]  /*0f80*/  @P4 IMAD.WIDE.U32 R50, R32, 0x8, R50 ;  /* 0x0000000820324825 */ /* 0x000fc800078e0032 */
[C---:B------:R-:W-:Y:S01]  /*0f90*/  @P4 IMAD.WIDE.U32 R52, R32.reuse, 0x8, R52 ;  /* 0x0000000820344825 */ /* 0x040fe200078e0034 */
[----:B------:R0:W5:Y:S02]  /*0fa0*/  @P4 LDG.E.64 R88, desc[UR6][R50.64] ;  /* 0x0000000632584981 */ /* 0x000164000c1e1b00 */
[----:B------:R-:W2:Y:S01]  /*0fb0*/  LDC.64 R48, c[0x0][0x3d0] ;  /* 0x0000f400ff307b82 */ /* 0x000ea20000000a00 */
[C---:B----4-:R-:W-:Y:S01]  /*0fc0*/  @P4 IMAD.WIDE.U32 R100, R32.reuse, 0x8, R100 ;  /* 0x0000000820644825 */ /* 0x050fe200078e0064 */
[----:B------:R-:W-:Y:S01]  /*0fd0*/  @P4 IADD3 R32, PT, PT, R32, 0x20, RZ ;  /* 0x0000002020204810 */ /* 0x000fe20007ffe0ff */
[----:B------:R4:W5:Y:S05]  /*0fe0*/  @P4 LDG.E.64 R86, desc[UR6][R52.64] ;  /* 0x0000000634564981 */ /* 0x00096a000c1e1b00 */
[----:B------:R-:W4:Y:S01]  /*0ff0*/  @P1 LDC.64 R118, c[0x0][0x440] ;  /* 0x00011000ff761b82 */ /* 0x000f220000000a00 */
[C---:B0-----:R-:W-:Y:S01]  /*1000*/  @P0 IMAD.WIDE.U32 R38, R32.reuse, 0x8, R38 ;  /* 0x0000000820260825 */ /* 0x041fe200078e0026 */
[----:B------:R0:W5:Y:S03]  /*1010*/  @P4 LD.E.64 R60, desc[UR6][R100.64] ;  /* 0x00000006643c4980 */ /* 0x000166000c101b00 */
[C---:B-1----:R-:W-:Y:S01]  /*1020*/  @P0 IMAD.WIDE.U32 R40, R32.reuse, 0x8, R40 ;  /* 0x0000000820280825 */ /* 0x042fe200078e0028 */
[----:B------:R0:W5:Y:S02]  /*1030*/  @P0 LDG.E.64 R12, desc[UR6][R38.64] ;  /* 0x00000006260c0981 */ /* 0x000164000c1e1b00 */
[----:B------:R-:W1:Y:S01]  /*1040*/  @P5 LDC.64 R124, c[0x0][0x440] ;  /* 0x00011000ff7c5b82 */ /* 0x000e620000000a00 */
[C---:B---3--:R-:W-:Y:S01]  /*1050*/  @P0 IMAD.WIDE.U32 R44, R32.reuse, 0x8, R44 ;  /* 0x00000008202c0825 */ /* 0x048fe200078e002c */
[----:B------:R0:W5:Y:S03]  /*1060*/  @P0 LDG.E.64 R14, desc[UR6][R40.64] ;  /* 0x00000006280e0981 */ /* 0x000166000c1e1b00 */
[----:B------:R-:W-:Y:S01]  /*1070*/  @P0 VIADD R32, R32, 0x20 ;  /* 0x0000002020200836 */ /* 0x000fe20000000000 */
[----:B------:R0:W5:Y:S03]  /*1080*/  @P0 LD.E.64 R62, desc[UR6][R44.64] ;  /* 0x000000062c3e0980 */ /* 0x000166000c101b00 */
[----:B------:R-:W-:-:S04]  /*1090*/  @P3 IMAD.WIDE.U32 R42, R32, 0x8, R42 ;  /* 0x00000008202a3825 */ /* 0x000fc800078e002a */
[C---:B--2---:R-:W-:Y:S01]  /*10a0*/  @P3 IMAD.WIDE.U32 R46, R32.reuse, 0x8, R46 ;  /* 0x00000008202e3825 */ /* 0x044fe200078e002e */
[----:B------:R0:W5:Y:S03]  /*10b0*/  @P3 LDG.E.64 R16, desc[UR6][R42.64] ;  /* 0x000000062a103981 */ /* 0x000166000c1e1b00 */
[C---:B------:R-:W-:Y:S01]  /*10c0*/  @P3 IMAD.WIDE.U32 R102, R32.reuse, 0x8, R102 ;  /* 0x0000000820663825 */ /* 0x040fe200078e0066 */
[----:B------:R0:W5:Y:S03]  /*10d0*/  @P3 LDG.E.64 R18, desc[UR6][R46.64] ;  /* 0x000000062e123981 */ /* 0x000166000c1e1b00 */
[----:B------:R-:W-:Y:S01]  /*10e0*/  @P3 VIADD R32, R32, 0x20 ;  /* 0x0000002020203836 */ /* 0x000fe20000000000 */
[----:B------:R0:W5:Y:S03]  /*10f0*/  @P3 LD.E.64 R64, desc[UR6][R102.64] ;  /* 0x0000000666403980 */ /* 0x000166000c101b00 */
[----:B------:R-:W-:-:S04]  /*1100*/  @P2 IMAD.WIDE.U32 R104, R32, 0x8, R104 ;  /* 0x0000000820682825 */ /* 0x000fc800078e0068 */
[C---:B------:R-:W-:Y:S01]  /*1110*/  @P2 IMAD.WIDE.U32 R106, R32.reuse, 0x8, R106 ;  /* 0x00000008206a2825 */ /* 0x040fe200078e006a */
[----:B------:R0:W5:Y:S03]  /*1120*/  @P2 LDG.E.64 R20, desc[UR6][R104.64] ;  /* 0x0000000668142981 */ /* 0x000166000c1e1b00 */
        /* <DEDUP_REMOVED lines=9> */
[----:B------:R-:W-:Y:S01]  /*11c0*/  @P1 VIADD R32, R32, 0x20 ;  /* 0x0000002020201836 */ /* 0x000fe20000000000 */
[----:B------:R0:W5:Y:S03]  /*11d0*/  @P1 LD.E.64 R68, desc[UR6][R118.64] ;  /* 0x0000000676441980 */ /* 0x000166000c101b00 */
[----:B------:R-:W-:-:S04]  /*11e0*/  @P5 IMAD.WIDE.U32 R120, R32, 0x8, R120 ;  /* 0x0000000820785825 */ /* 0x000fc800078e0078 */
[C---:B------:R-:W-:Y:S01]  /*11f0*/  @P5 IMAD.WIDE.U32 R122, R32.reuse, 0x8, R122 ;  /* 0x00000008207a5825 */ /* 0x040fe200078e007a */
[----:B------:R0:W5:Y:S03]  /*1200*/  @P5 LDG.E.64 R28, desc[UR6][R120.64] ;  /* 0x00000006781c5981 */ /* 0x000166000c1e1b00 */
[----:B-1----:R-:W-:Y:S01]  /*1210*/  @P5 IMAD.WIDE.U32 R124, R32, 0x8, R124 ;  /* 0x00000008207c5825 */ /* 0x002fe200078e007c */
[----:B------:R0:W5:Y:S04]  /*1220*/  @P5 LDG.E.64 R30, desc[UR6][R122.64] ;  /* 0x000000067a1e5981 */ /* 0x000168000c1e1b00 */
[----:B------:R0:W5:Y:S01]  /*1230*/  @P5 LD.E.64 R70, desc[UR6][R124.64] ;  /* 0x000000067c465980 */ /* 0x000162000c101b00 */
[----:B------:R-:W-:-:S02]  /*1240*/  ISETP.GE.U32.AND P4, PT, R109, 0x140, PT ;  /* 0x000001406d00780c */ /* 0x000fc40003f86070 */
[----:B------:R-:W-:Y:S02]  /*1250*/  @P6 CS2R R82, SRZ ;  /* 0x0000000000526805 */ /* 0x000fe4000001ff00 */
[----:B------:R-:W-:Y:S02]  /*1260*/  @P0 CS2R R80, SRZ ;  /* 0x0000000000500805 */ /* 0x000fe4000001ff00 */
[----:B------:R-:W-:Y:S02]  /*1270*/  @P3 CS2R R78, SRZ ;  /* 0x00000000004e3805 */ /* 0x000fe4000001ff00 */
[----:B------:R-:W-:Y:S02]  /*1280*/  @P2 CS2R R76, SRZ ;  /* 0x00000000004c2805 */ /* 0x000fe4000001ff00 */
[----:B------:R-:W-:Y:S02]  /*1290*/  @P1 CS2R R72, SRZ ;  /* 0x0000000000481805 */ /* 0x000fe4000001ff00 */
[----:B------:R-:W-:Y:S01]  /*12a0*/  @P5 CS2R R74, SRZ ;  /* 0x00000000004a5805 */ /* 0x000fe2000001ff00 */
[----:B------:R-:W-:Y:S01]  /*12b0*/  @P5 VIADD R32, R32, 0x20 ;  /* 0x0000002020205836 */ /* 0x000fe20000000000 */
[----:B0-----:R-:W-:Y:S06]  /*12c0*/  @!P4 BRA `(.L_x_22366) ;  /* 0x00000010005cc947 */ /* 0x001fec0003800000 */
        /* <DEDUP_REMOVED lines=11> */
.L_x_22364:
        /* <DEDUP_REMOVED lines=16> */
[----:B------:R-:W1:Y:S01]  /*1480*/  LDC.64 R52, c[0x0][0x3d8] ;  /* 0x0000f600ff347b82 */ /* 0x000e620000000a00 */
[C---:B------:R-:W-:Y:S01]  /*1490*/  ISETP.GE.U32.AND P3, PT, R109.reuse, 0xa0, PT ;  /* 0x000000a06d00780c */ /* 0x040fe20003f66070 */
[----:B------:R-:W5:Y:S01]  /*14a0*/  @P6 LDG.E.64 R4, desc[UR6][R34.64] ;  /* 0x0000000622046981 */ /* 0x000f62000c1e1b00 */
[C---:B------:R-:W-:Y:S02]  /*14b0*/  ISETP.GE.U32.AND P2, PT, R109.reuse, 0xc0, PT ;  /* 0x000000c06d00780c */ /* 0x040fe40003f46070 */
[----:B------:R-:W-:Y:S01]  /*14c0*/  ISETP.GE.U32.AND P1, PT, R109, 0xe0, PT ;  /* 0x000000e06d00780c */ /* 0x000fe20003f26070 */
[----:B------:R-:W5:Y:S01]  /*14d0*/  @P6 LDG.E.64 R10, desc[UR6][R36.64] ;  /* 0x00000006240a6981 */ /* 0x000f62000c1e1b00 */
[----:B------:R-:W-:Y:S01]  /*14e0*/  @P6 LOP3.LUT R0, R0, 0x400, RZ, 0xfc, !PT ;  /* 0x0000040000006812 */ /* 0x000fe200078efcff */
[----:B------:R-:W4:Y:S08]  /*14f0*/  @P6 LDC.64 R2, c[0x0][0x438] ;  /* 0x00010e00ff026b82 */ /* 0x000f300000000a00 */
[----:B------:R-:W2:Y:S08]  /*1500*/  @P6 LDC.64 R38, c[0x0][0x440] ;  /* 0x00011000ff266b82 */ /* 0x000eb00000000a00 */
[----:B------:R-:W3:Y:S08]  /*1510*/  @P0 LDC.64 R42, c[0x0][0x438] ;  /* 0x00010e00ff2a0b82 */ /* 0x000ef00000000a00 */
[----:B------:R-:W0:Y:S01]  /*1520*/  @P0 LDC.64 R46, c[0x0][0x440] ;  /* 0x00011000ff2e0b82 */ /* 0x000e220000000a00 */
[----:B----4-:R-:W-:-:S05]  /*1530*/  @P6 IMAD.WIDE.U32 R2, R32, 0x8, R2 ;  /* 0x0000000820026825 */ /* 0x010fca00078e0002 */
[----:B------:R-:W5:Y:S02]  /*1540*/  @P6 LD.E.64 R82, desc[UR6][R2.64] ;  /* 0x0000000602526980 */ /* 0x000f64000c101b00 */
[----:B------:R-:W4:Y:S01]  /*1550*/  @P5 LDC.64 R50, c[0x0][0x438] ;  /* 0x00010e00ff325b82 */ /* 0x000f220000000a00 */
[C---:B--2---:R-:W-:Y:S01]  /*1560*/  @P6 IMAD.WIDE.U32 R38, R32.reuse, 0x8, R38 ;  /* 0x0000000820266825 */ /* 0x044fe200078e0026 */
[----:B------:R-:W-:-:S04]  /*1570*/  @P6 LOP3.LUT R32, R32, 0x20, RZ, 0xfc, !PT ;  /* 0x0000002020206812 */ /* 0x000fc800078efcff */
[----:B------:R-:W5:Y:S01]  /*1580*/  @P6 LD.E.64 R54, desc[UR6][R38.64] ;  /* 0x0000000626366980 */ /* 0x000f62000c101b00 */
[C---:B------:R-:W-:Y:S01]  /*1590*/  @P0 IMAD.WIDE.U32 R40, R32.reuse, 0x8, R40 ;  /* 0x0000000820280825 */ /* 0x040fe200078e0028 */
[----:B------:R-:W2:Y:S03]  /*15a0*/  @P5 LDC.64 R100, c[0x0][0x440] ;  /* 0x00011000ff645b82 */ /* 0x000ea60000000a00 */
[C---:B---3--:R-:W-:Y:S01]  /*15b0*/  @P0 IMAD.WIDE.U32 R42, R32.reuse, 0x8, R42 ;  /* 0x00000008202a0825 */ /* 0x048fe200078e002a */
[----:B------:R3:W5:Y:S03]  /*15c0*/  @P0 LDG.E.64 R6, desc[UR6][R40.64] ;  /* 0x0000000628060981 */ /* 0x000766000c1e1b00 */
[C---:B------:R-:W-:Y:S01]  /*15d0*/  @P0 IMAD.WIDE.U32 R44, R32.reuse, 0x8, R44 ;  /* 0x00000008202c0825 */ /* 0x040fe200078e002c */
[----:B------:R-:W3:Y:S01]  /*15e0*/  LDC.64 R102, c[0x0][0x3d0] ;  /* 0x0000f400ff667b82 */ /* 0x000ee20000000a00 */
[----:B------:R3:W5:Y:S02]  /*15f0*/  @P0 LD.E.64 R94, desc[UR6][R42.64] ;  /* 0x000000062a5e0980 */ /* 0x000764000c101b00 */
[C---:B0-----:R-:W-:Y:S01]  /*1600*/  @P0 IMAD.WIDE.U32 R46, R32.reuse, 0x8, R46 ;  /* 0x00000008202e0825 */ /* 0x041fe200078e002e */
[----:B------:R-:W-:Y:S01]  /*1610*/  @P0 IADD3 R32, PT, PT, R32, 0x20, RZ ;  /* 0x0000002020200810 */ /* 0x000fe20007ffe0ff */
[----:B------:R0:W5:Y:S03]  /*1620*/  @P0 LDG.E.64 R8, desc[UR6][R44.64] ;  /* 0x000000062c080981 */ /* 0x000166000c1e1b00 */
[----:B------:R-:W0:Y:S01]  /*1630*/  @P4 LDC.64 R104, c[0x0][0x438] ;  /* 0x00010e00ff684b82 */ /* 0x000e220000000a00 */
[C---:B------:R-:W-:Y:S01]  /*1640*/  @P5 IMAD.WIDE.U32 R48, R32.reuse, 0x8, R48 ;  /* 0x0000000820305825 */ /* 0x040fe200078e0030 */
[----:B------:R-:W5:Y:S03]  /*1650*/  @P0 LD.E.64 R56, desc[UR6][R46.64] ;  /* 0x000000062e380980 */ /* 0x000f66000c101b00 */
[C---:B-1----:R-:W-:Y:S01]  /*1660*/  @P5 IMAD.WIDE.U32 R52, R32.reuse, 0x8, R52 ;  /* 0x0000000820345825 */ /* 0x042fe200078e0034 */
[----:B------:R1:W5:Y:S02]  /*1670*/  @P5 LDG.E.64 R96, desc[UR6][R48.64] ;  /* 0x0000000630605981 */ /* 0x000364000c1e1b00 */
[----:B------:R-:W1:Y:S08]  /*1680*/  LDC.64 R106, c[0x0][0x3d8] ;  /* 0x0000f600ff6a7b82 */ /* 0x000e700000000a00 */
[----:B------:R-:W1:Y:S01]  /*1690*/  @P4 LDC.64 R112, c[0x0][0x440] ;  /* 0x00011000ff704b82 */ /* 0x000e620000000a00 */
[C---:B----4-:R-:W-:Y:S01]  /*16a0*/  @P5 IMAD.WIDE.U32 R50, R32.reuse, 0x8, R50 ;  /* 0x0000000820325825 */ /* 0x050fe200078e0032 */
[----:B------:R-:W-:Y:S01]  /*16b0*/  ISETP.GE.U32.AND P0, PT, R109, 0x100, PT ;  /* 0x000001006d00780c */ /* 0x000fe20003f06070 */
[----:B------:R4:W5:Y:S02]  /*16c0*/  @P5 LDG.E.64 R92, desc[UR6][R52.64] ;  /* 0x00000006345c5981 */ /* 0x000964000c1e1b00 */
[----:B--2---:R-:W-:-:S02]  /*16d0*/  @P5 IMAD.WIDE.U32 R100, R32, 0x8, R100 ;  /* 0x0000000820645825 */ /* 0x004fc400078e0064 */
[----:B------:R2:W5:Y:S01]  /*16e0*/  @P5 LD.E.64 R90, desc[UR6][R50.64] ;  /* 0x00000006325a5980 */ /* 0x000562000c101b00 */
[----:B---3--:R-:W3:Y:S08]  /*16f0*/  LDC.64 R40, c[0x0][0x3d0] ;  /* 0x0000f400ff287b82 */ /* 0x008ef00000000a00 */
[----:B------:R-:W3:Y:S01]  /*1700*/  @P3 LDC.64 R42, c[0x0][0x438] ;  /* 0x00010e00ff2a3b82 */ /* 0x000ee20000000a00 */
[----:B------:R2:W5:Y:S07]  /*1710*/  @P5 LD.E.64 R58, desc[UR6][R100.64] ;  /* 0x00000006643a5980 */ /* 0x00056e000c101b00 */
[----:B0-----:R-:W0:Y:S08]  /*1720*/  LDC.64 R44, c[0x0][0x3d8] ;  /* 0x0000f600ff2c7b82 */ /* 0x001e300000000a00 */
[----:B-1----:R-:W1:Y:S01]  /*1730*/  @P3 LDC.64 R48, c[0x0][0x440] ;  /* 0x00011000ff303b82 */ /* 0x002e620000000a00 */
[----:B------:R-:W-:Y:S01]  /*1740*/  @P5 VIADD R32, R32, 0x20 ;  /* 0x0000002020205836 */ /* 0x000fe20000000000 */
[----:B------:R-:W-:-:S06]  /*1750*/  ISETP.GE.U32.AND P5, PT, R109, 0x120, PT ;  /* 0x000001206d00780c */ /* 0x000fcc0003fa6070 */
[----:B------:R-:W1:Y:S08]  /*1760*/  LDC.64 R46, c[0x0][0x3d0] ;  /* 0x0000f400ff2e7b82 */ /* 0x000e700000000a00 */
[----:B----4-:R-:W4:Y:S08]  /*1770*/  @P2 LDC.64 R52, c[0x0][0x438] ;  /* 0x00010e00ff342b82 */ /* 0x010f300000000a00 */
[----:B------:R-:W4:Y:S08]  /*1780*/  LDC.64 R116, c[0x0][0x3d8] ;  /* 0x0000f600ff747b82 */ /* 0x000f300000000a00 */
[----:B------:R-:W4:Y:S08]  /*1790*/  @P2 LDC.64 R118, c[0x0][0x440] ;  /* 0x00011000ff762b82 */ /* 0x000f300000000a00 */
[----:B------:R-:W4:Y:S08]  /*17a0*/  LDC.64 R120, c[0x0][0x3d0] ;  /* 0x0000f400ff787b82 */ /* 0x000f300000000a00 */
[----:B------:R-:W4:Y:S08]  /*17b0*/  @P1 LDC.64 R122, c[0x0][0x438] ;  /* 0x00010e00ff7a1b82 */ /* 0x000f300000000a00 */
[----:B--2---:R-:W2:Y:S08]  /*17c0*/  LDC.64 R50, c[0x0][0x3d8] ;  /* 0x0000f600ff327b82 */ /* 0x004eb00000000a00 */
[----:B------:R-:W2:Y:S01]  /*17d0*/  @P1 LDC.64 R100, c[0x0][0x440] ;  /* 0x00011000ff641b82 */ /* 0x000ea20000000a00 */
[----:B------:R-:W-:-:S04]  /*17e0*/  @P4 IMAD.WIDE.U32 R102, R32, 0x8, R102 ;  /* 0x0000000820664825 */ /* 0x000fc800078e0066 */
[C---:B------:R-:W-:Y:S01]  /*17f0*/  @P4 IMAD.WIDE.U32 R104, R32.reuse, 0x8, R104 ;  /* 0x0000000820684825 */ /* 0x040fe200078e0068 */
[----:B------:R0:W5:Y:S02]  /*1800*/  @P4 LDG.E.64 R88, desc[UR6][R102.64] ;  /* 0x0000000666584981 */ /* 0x000164000c1e1b00 */
[----:B------:R-:W2:Y:S01]  /*1810*/  LDC.64 R124, c[0x0][0x3d0] ;  /* 0x0000f400ff7c7b82 */ /* 0x000ea20000000a00 */
[C---:B------:R-:W-:Y:S01]  /*1820*/  @P4 IMAD.WIDE.U32 R106, R32.reuse, 0x8, R106 ;  /* 0x00000008206a4825 */ /* 0x040fe200078e006a */
[----:B------:R0:W5:Y:S03]  /*1830*/  @P4 LD.E.64 R84, desc[UR6][R104.64] ;  /* 0x0000000668544980 */ /* 0x000166000c101b00 */
[C---:B------:R-:W-:Y:S01]  /*1840*/  @P4 IMAD.WIDE.U32 R112, R32.reuse, 0x8, R112 ;  /* 0x0000000820704825 */ /* 0x040fe200078e0070 */
[----:B------:R0:W5:Y:S02]  /*1850*/  @P4 LDG.E.64 R86, desc[UR6][R106.64] ;  /* 0x000000066a564981 */ /* 0x000164000c1e1b00 */
[----:B------:R-:W2:Y:S01]  /*1860*/  @P0 LDC.64 R126, c[0x0][0x438] ;  /* 0x00010e00ff7e0b82 */ /* 0x000ea20000000a00 */
[----:B------:R-:W-:Y:S01]  /*1870*/  @P4 VIADD R32, R32, 0x20 ;  /* 0x0000002020204836 */ /* 0x000fe20000000000 */
[----:B------:R0:W5:Y:S06]  /*1880*/  @P4 LD.E.64 R60, desc[UR6][R112.64] ;  /* 0x00000006703c4980 */ /* 0x00016c000c101b00 */
[----:B------:R-:W2:Y:S08]  /*1890*/  LDC.64 R128, c[0x0][0x3d8] ;  /* 0x0000f600ff807b82 */ /* 0x000eb00000000a00 */
[----:B------:R-:W2:Y:S01]  /*18a0*/  @P0 LDC.64 R130, c[0x0][0x440] ;  /* 0x00011000ff820b82 */ /* 0x000ea20000000a00 */
[----:B---3--:R-:W-:-:S04]  /*18b0*/  @P3 IMAD.WIDE.U32 R40, R32, 0x8, R40 ;  /* 0x0000000820283825 */ /* 0x008fc800078e0028 */
[C---:B------:R-:W-:Y:S01]  /*18c0*/  @P3 IMAD.WIDE.U32 R42, R32.reuse, 0x8, R42 ;  /* 0x00000008202a3825 */ /* 0x040fe200078e002a */
[----:B------:R3:W5:Y:S02]  /*18d0*/  @P3 LDG.E.64 R12, desc[UR6][R40.64] ;  /* 0x00000006280c3981 */ /* 0x000764000c1e1b00 */
[----:B------:R-:W3:Y:S01]  /*18e0*/  LDC.64 R132, c[0x0][0x3d0] ;  /* 0x0000f400ff847b82 */ /* 0x000ee20000000a00 */
[C---:B0-----:R-:W-:Y:S01]  /*18f0*/  @P3 IMAD.WIDE.U32 R44, R32.reuse, 0x8, R44 ;  /* 0x00000008202c3825 */ /* 0x041fe200078e002c */
[----:B------:R0:W5:Y:S03]  /*1900*/  @P3 LD.E.64 R80, desc[UR6][R42.64] ;  /* 0x000000062a503980 */ /* 0x000166000c101b00 */
[----:B-1----:R-:W-:-:S03]  /*1910*/  @P3 IMAD.WIDE.U32 R48, R32, 0x8, R48 ;  /* 0x0000000820303825 */ /* 0x002fc600078e0030 */
[----:B------:R-:W1:Y:S01]  /*1920*/  LDC.64 R136, c[0x0][0x3d8] ;  /* 0x0000f600ff887b82 */ /* 0x000e620000000a00 */
[----:B------:R-:W-:Y:S01]  /*1930*/  @P3 IADD3 R32, PT, PT, R32, 0x20, RZ ;  /* 0x0000002020203810 */ /* 0x000fe20007ffe0ff */
[----:B------:R0:W5:Y:S06]  /*1940*/  @P3 LDG.E.64 R14, desc[UR6][R44.64] ;  /* 0x000000062c0e3981 */ /* 0x00016c000c1e1b00 */
[----:B------:R-:W0:Y:S08]  /*1950*/  @P5 LDC.64 R134, c[0x0][0x438] ;  /* 0x00010e00ff865b82 */ /* 0x000e300000000a00 */
[----:B------:R-:W0:Y:S01]  /*1960*/  @P5 LDC.64 R34, c[0x0][0x440] ;  /* 0x00011000ff225b82 */ /* 0x000e220000000a00 */
[C---:B------:R-:W-:Y:S01]  /*1970*/  @P2 IMAD.WIDE.U32 R46, R32.reuse, 0x8, R46 ;  /* 0x00000008202e2825 */ /* 0x040fe200078e002e */
[----:B------:R0:W5:Y:S03]  /*1980*/  @P3 LD.E.64 R62, desc[UR6][R48.64] ;  /* 0x00000006303e3980 */ /* 0x000166000c101b00 */
[C---:B----4-:R-:W-:Y:S01]  /*1990*/  @P2 IMAD.WIDE.U32 R52, R32.reuse, 0x8, R52 ;  /* 0x0000000820342825 */ /* 0x050fe200078e0034 */
[----:B------:R4:W5:Y:S03]  /*19a0*/  @P2 LDG.E.64 R16, desc[UR6][R46.64] ;  /* 0x000000062e102981 */ /* 0x000966000c1e1b00 */
[C---:B------:R-:W-:Y:S01]  /*19b0*/  @P2 IMAD.WIDE.U32 R116, R32.reuse, 0x8, R116 ;  /* 0x0000000820742825 */ /* 0x040fe200078e0074 */
[----:B------:R4:W5:Y:S03]  /*19c0*/  @P2 LD.E.64 R78, desc[UR6][R52.64] ;  /* 0x00000006344e2980 */ /* 0x000966000c101b00 */
[C---:B------:R-:W-:Y:S01]  /*19d0*/  @P2 IMAD.WIDE.U32 R118, R32.reuse, 0x8, R118 ;  /* 0x0000000820762825 */ /* 0x040fe200078e0076 */
[----:B------:R4:W5:Y:S03]  /*19e0*/  @P2 LDG.E.64 R18, desc[UR6][R116.64] ;  /* 0x0000000674122981 */ /* 0x000966000c1e1b00 */
[----:B------:R-:W-:Y:S01]  /*19f0*/  @P2 VIADD R32, R32, 0x20 ;  /* 0x0000002020202836 */ /* 0x000fe20000000000 */
[----:B------:R4:W5:Y:S03]  /*1a00*/  @P2 LD.E.64 R64, desc[UR6][R118.64] ;  /* 0x0000000676402980 */ /* 0x000966000c101b00 */
[----:B------:R-:W-:-:S04]  /*1a10*/  @P1 IMAD.WIDE.U32 R120, R32, 0x8, R120 ;  /* 0x0000000820781825 */ /* 0x000fc800078e0078 */
[C---:B------:R-:W-:Y:S01]  /*1a20*/  @P1 IMAD.WIDE.U32 R122, R32.reuse, 0x8, R122 ;  /* 0x00000008207a1825 */ /* 0x040fe200078e007a */
[----:B------:R4:W5:Y:S03]  /*1a30*/  @P1 LDG.E.64 R20, desc[UR6][R120.64] ;  /* 0x0000000678141981 */ /* 0x000966000c1e1b00 */
[C---:B--2---:R-:W-:Y:S01]  /*1a40*/  @P1 IMAD.WIDE.U32 R50, R32.reuse, 0x8, R50 ;  /* 0x0000000820321825 */ /* 0x044fe200078e0032 */
        /* <DEDUP_REMOVED lines=9> */
[----:B------:R4:W5:Y:S03]  /*1ae0*/  @P0 LD.E.64 R72, desc[UR6][R126.64] ;  /* 0x000000067e480980 */ /* 0x000966000c101b00 */
[C---:B------:R-:W-:Y:S01]  /*1af0*/  @P0 IMAD.WIDE.U32 R130, R32.reuse, 0x8, R130 ;  /* 0x0000000820820825 */ /* 0x040fe200078e0082 */
[----:B------:R-:W-:Y:S01]  /*1b00*/  @P0 IADD3 R32, PT, PT, R32, 0x20, RZ ;  /* 0x0000002020200810 */ /* 0x000fe20007ffe0ff */
[----:B------:R4:W5:Y:S04]  /*1b10*/  @P0 LDG.E.64 R26, desc[UR6][R128.64] ;  /* 0x00000006801a0981 */ /* 0x000968000c1e1b00 */
[C---:B---3--:R-:W-:Y:S01]  /*1b20*/  @P5 IMAD.WIDE.U32 R132, R32.reuse, 0x8, R132 ;  /* 0x0000000820845825 */ /* 0x048fe200078e0084 */
[----:B------:R4:W5:Y:S03]  /*1b30*/  @P0 LD.E.64 R68, desc[UR6][R130.64] ;  /* 0x0000000682440980 */ /* 0x000966000c101b00 */
[C---:B-1----:R-:W-:Y:S01]  /*1b40*/  @P5 IMAD.WIDE.U32 R136, R32.reuse, 0x8, R136 ;  /* 0x0000000820885825 */ /* 0x042fe200078e0088 */
[----:B------:R4:W5:Y:S03]  /*1b50*/  @P5 LDG.E.64 R28, desc[UR6][R132.64] ;  /* 0x00000006841c5981 */ /* 0x000966000c1e1b00 */
[C---:B0-----:R-:W-:Y:S01]  /*1b60*/  @P5 IMAD.WIDE.U32 R134, R32.reuse, 0x8, R134 ;  /* 0x0000000820865825 */ /* 0x041fe200078e0086 */
[----:B------:R4:W5:Y:S03]  /*1b70*/  @P5 LDG.E.64 R30, desc[UR6][R136.64] ;  /* 0x00000006881e5981 */ /* 0x000966000c1e1b00 */
[C---:B------:R-:W-:Y:S01]  /*1b80*/  @P5 IMAD.WIDE.U32 R34, R32.reuse, 0x8, R34 ;  /* 0x0000000820225825 */ /* 0x040fe200078e0022 */
[----:B------:R4:W5:Y:S04]  /*1b90*/  @P5 LD.E.64 R74, desc[UR6][R134.64] ;  /* 0x00000006864a5980 */ /* 0x000968000c101b00 */
[----:B------:R4:W5:Y:S01]  /*1ba0*/  @P5 LD.E.64 R70, desc[UR6][R34.64] ;  /* 0x0000000622465980 */ /* 0x000962000c101b00 */
        /* <DEDUP_REMOVED lines=16> */
.L_x_22367:
        /* <DEDUP_REMOVED lines=9> */
[----:B------:R-:W3:Y:S01]  /*1d40*/  @P6 LDC.64 R40, c[0x0][0x438] ;  /* 0x00010e00ff286b82 */ /* 0x000ee20000000a00 */
[----:B0-----:R-:W-:-:S07]  /*1d50*/  @P6 IMAD.WIDE.U32 R44, R32, 0x8, R42 ;  /* 0x00000008202c6825 */ /* 0x001fce00078e002a */
[----:B------:R-:W0:Y:S01]  /*1d60*/  @P1 LDC.64 R48, c[0x0][0x438] ;  /* 0x00010e00ff301b82 */ /* 0x000e220000000a00 */
[----:B-1----:R-:W-:-:S07]  /*1d70*/  @P6 IMAD.WIDE.U32 R38, R32, 0x8, R38 ;  /* 0x0000000820266825 */ /* 0x002fce00078e0026 */
[----:B------:R-:W1:Y:S08]  /*1d80*/  LDC.64 R50, c[0x0][0x3d8] ;  /* 0x0000f600ff327b82 */ /* 0x000e700000000a00 */
[----:B------:R-:W4:Y:S01]  /*1d90*/  LDC.64 R100, c[0x0][0x3d0] ;  /* 0x0000f400ff647b82 */ /* 0x000f220000000a00 */
[C---:B---3--:R-:W-:Y:S01]  /*1da0*/  @P6 IMAD.WIDE.U32 R42, R32.reuse, 0x8, R40 ;  /* 0x00000008202a6825 */ /* 0x048fe200078e0028 */
[----:B------:R-:W-:-:S06]  /*1db0*/  @P6 LOP3.LUT R32, R32, 0x20, RZ, 0xfc, !PT ;  /* 0x0000002020206812 */ /* 0x000fcc00078efcff */
[----:B------:R-:W3:Y:S08]  /*1dc0*/  @P5 LDC.64 R102, c[0x0][0x438] ;  /* 0x00010e00ff665b82 */ /* 0x000ef00000000a00 */
[----:B------:R-:W3:Y:S08]  /*1dd0*/  LDC.64 R104, c[0x0][0x3d8] ;  /* 0x0000f600ff687b82 */ /* 0x000ef00000000a00 */
[----:B------:R-:W3:Y:S08]  /*1de0*/  LDC.64 R106, c[0x0][0x3d0] ;  /* 0x0000f400ff6a7b82 */ /* 0x000ef00000000a00 */
[----:B------:R-:W3:Y:S01]  /*1df0*/  LDC.64 R112, c[0x0][0x3d8] ;  /* 0x0000f600ff707b82 */ /* 0x000ee20000000a00 */
[C---:B------:R-:W-:Y:S01]  /*1e00*/  ISETP.GE.U32.AND P3, PT, R109.reuse, 0xc0, PT ;  /* 0x000000c06d00780c */ /* 0x040fe20003f66070 */
[----:B--2---:R-:W-:Y:S01]  /*1e10*/  @P1 IMAD.WIDE.U32 R46, R32, 0x8, R46 ;  /* 0x00000008202e1825 */ /* 0x004fe200078e002e */
[----:B------:R-:W-:-:S02]  /*1e20*/  ISETP.GE.U32.AND P2, PT, R109, 0xe0, PT ;  /* 0x000000e06d00780c */ /* 0x000fc40003f46070 */
[----:B------:R-:W-:Y:S02]  /*1e30*/  @P1 CS2R R56, SRZ ;  /* 0x0000000000381805 */ /* 0x000fe4000001ff00 */
[----:B------:R-:W-:Y:S01]  /*1e40*/  @P5 CS2R R58, SRZ ;  /* 0x00000000003a5805 */ /* 0x000fe2000001ff00 */
[C---:B0-----:R-:W-:Y:S01]  /*1e50*/  @P1 IMAD.WIDE.U32 R48, R32.reuse, 0x8, R48 ;  /* 0x0000000820301825 */ /* 0x041fe200078e0030 */
[----:B------:R0:W5:Y:S01]  /*1e60*/  @P1 LDG.E.64 R6, desc[UR6][R46.64] ;  /* 0x000000062e061981 */ /* 0x000162000c1e1b00 */
[----:B------:R-:W2:Y:S01]  /*1e70*/  @P4 LDC.64 R40, c[0x0][0x438] ;  /* 0x00010e00ff284b82 */ /* 0x000ea20000000a00 */
[----:B------:R-:W-:Y:S01]  /*1e80*/  @P4 CS2R R60, SRZ ;  /* 0x00000000003c4805 */ /* 0x000fe2000001ff00 */
[----:B-1----:R-:W-:Y:S01]  /*1e90*/  @P1 IMAD.WIDE.U32 R50, R32, 0x8, R50 ;  /* 0x0000000820321825 */ /* 0x002fe200078e0032 */
[----:B------:R-:W5:Y:S01]  /*1ea0*/  @P1 LD.E.64 R94, desc[UR6][R48.64] ;  /* 0x00000006305e1980 */ /* 0x000f62000c101b00 */
[----:B------:R-:W-:Y:S02]  /*1eb0*/  @P6 LOP3.LUT R0, R0, 0x400, RZ, 0xfc, !PT ;  /* 0x0000040000006812 */ /* 0x000fe400078efcff */
[----:B------:R-:W-:Y:S01]  /*1ec0*/  @P1 VIADD R32, R32, 0x20 ;  /* 0x0000002020201836 */ /* 0x000fe20000000000 */
[----:B------:R1:W5:Y:S01]  /*1ed0*/  @P1 LDG.E.64 R8, desc[UR6][R50.64] ;  /* 0x0000000632081981 */ /* 0x000362000c1e1b00 */
[----:B------:R-:W2:Y:S02]  /*1ee0*/  @P0 LDC.64 R116, c[0x0][0x438] ;  /* 0x00010e00ff740b82 */ /* 0x000ea40000000a00 */
[C---:B----4-:R-:W-:Y:S01]  /*1ef0*/  @P5 IMAD.WIDE.U32 R100, R32.reuse, 0x8, R100 ;  /* 0x0000000820645825 */ /* 0x050fe200078e0064 */
[----:B------:R-:W5:Y:S03]  /*1f00*/  @P6 LDG.E.64 R4, desc[UR6][R38.64] ;  /* 0x0000000626046981 */ /* 0x000f66000c1e1b00 */
[C---:B---3--:R-:W-:Y:S01]  /*1f10*/  @P5 IMAD.WIDE.U32 R102, R32.reuse, 0x8, R102 ;  /* 0x0000000820665825 */ /* 0x048fe200078e0066 */
[----:B------:R-:W5:Y:S01]  /*1f20*/  @P6 LDG.E.64 R10, desc[UR6][R44.64] ;  /* 0x000000062c0a6981 */ /* 0x000f62000c1e1b00 */
[----:B0-----:R-:W0:Y:S02]  /*1f30*/  LDC.64 R46, c[0x0][0x3d0] ;  /* 0x0000f400ff2e7b82 */ /* 0x001e240000000a00 */
[C---:B------:R-:W-:Y:S01]  /*1f40*/  @P5 IMAD.WIDE.U32 R104, R32.reuse, 0x8, R104 ;  /* 0x0000000820685825 */ /* 0x040fe200078e0068 */
[----:B------:R-:W-:Y:S01]  /*1f50*/  @P5 IADD3 R32, PT, PT, R32, 0x20, RZ ;  /* 0x0000002020205810 */ /* 0x000fe20007ffe0ff */
[----:B------:R3:W5:Y:S01]  /*1f60*/  @P5 LDG.E.64 R96, desc[UR6][R100.64] ;  /* 0x0000000664605981 */ /* 0x000762000c1e1b00 */
[----:B------:R-:W-:-:S03]  /*1f70*/  ISETP.GE.U32.AND P1, PT, R109, 0x100, PT ;  /* 0x000001006d00780c */ /* 0x000fc60003f26070 */
[----:B-1----:R-:W1:Y:S01]  /*1f80*/  LDC.64 R50, c[0x0][0x3d8] ;  /* 0x0000f600ff327b82 */ /* 0x002e620000000a00 */
[----:B------:R4:W5:Y:S01]  /*1f90*/  @P5 LD.E.64 R90, desc[UR6][R102.64] ;  /* 0x00000006665a5980 */ /* 0x000962000c101b00 */
[----:B------:R-:W-:-:S03]  /*1fa0*/  @P4 IMAD.WIDE.U32 R106, R32, 0x8, R106 ;  /* 0x00000008206a4825 */ /* 0x000fc600078e006a */
[----:B------:R4:W5:Y:S01]  /*1fb0*/  @P5 LDG.E.64 R92, desc[UR6][R104.64] ;  /* 0x00000006685c5981 */ /* 0x000962000c1e1b00 */
[C---:B------:R-:W-:Y:S02]  /*1fc0*/  @P4 IMAD.WIDE.U32 R112, R32.reuse, 0x8, R112 ;  /* 0x0000000820704825 */ /* 0x040fe400078e0070 */
[----:B---3--:R-:W3:Y:S01]  /*1fd0*/  LDC.64 R100, c[0x0][0x3d0] ;  /* 0x0000f400ff647b82 */ /* 0x008ee20000000a00 */
[C---:B------:R-:W-:Y:S01]  /*1fe0*/  ISETP.GE.U32.AND P5, PT, R109.reuse, 0x120, PT ;  /* 0x000001206d00780c */ /* 0x040fe20003fa6070 */
[C---:B--2---:R-:W-:Y:S01]  /*1ff0*/  @P4 IMAD.WIDE.U32 R40, R32.reuse, 0x8, R40 ;  /* 0x0000000820284825 */ /* 0x044fe200078e0028 */
[----:B------:R-:W5:Y:S04]  /*2000*/  @P4 LDG.E.64 R88, desc[UR6][R106.64] ;  /* 0x000000066a584981 */ /* 0x000f68000c1e1b00 */
[----:B------:R2:W5:Y:S01]  /*2010*/  @P4 LDG.E.64 R86, desc[UR6][R112.64] ;  /* 0x0000000670564981 */ /* 0x000562000c1e1b00 */
[----:B------:R-:W3:Y:S03]  /*2020*/  @P3 LDC.64 R48, c[0x0][0x438] ;  /* 0x00010e00ff303b82 */ /* 0x000ee60000000a00 */
[----:B------:R-:W5:Y:S05]  /*2030*/  @P6 LD.E.64 R82, desc[UR6][R42.64] ;  /* 0x000000062a526980 */ /* 0x000f6a000c101b00 */
[----:B----4-:R-:W4:Y:S01]  /*2040*/  LDC.64 R102, c[0x0][0x3d8] ;  /* 0x0000f600ff667b82 */ /* 0x010f220000000a00 */
[----:B------:R1:W5:Y:S01]  /*2050*/  @P4 LD.E.64 R84, desc[UR6][R40.64] ;  /* 0x0000000628544980 */ /* 0x000362000c101b00 */
[----:B------:R-:W-:Y:S01]  /*2060*/  @P4 VIADD R32, R32, 0x20 ;  /* 0x0000002020204836 */ /* 0x000fe20000000000 */
[----:B------:R-:W-:-:S05]  /*2070*/  ISETP.GE.U32.AND P4, PT, R109, 0x140, PT ;  /* 0x000001406d00780c */ /* 0x000fca0003f86070 */
[----:B------:R-:W4:Y:S08]  /*2080*/  LDC.64 R104, c[0x0][0x3d0] ;  /* 0x0000f400ff687b82 */ /* 0x000f300000000a00 */
[----:B--2---:R-:W2:Y:S08]  /*2090*/  LDC.64 R112, c[0x0][0x3d8] ;  /* 0x0000f600ff707b82 */ /* 0x004eb00000000a00 */
[----:B------:R-:W2:Y:S08]  /*20a0*/  @P2 LDC.64 R106, c[0x0][0x438] ;  /* 0x00010e00ff6a2b82 */ /* 0x000eb00000000a00 */
[----:B------:R-:W2:Y:S08]  /*20b0*/  LDC.64 R118, c[0x0][0x3d0] ;  /* 0x0000f400ff767b82 */ /* 0x000eb00000000a00 */
[----:B------:R-:W2:Y:S08]  /*20c0*/  LDC.64 R122, c[0x0][0x3d8] ;  /* 0x0000f600ff7a7b82 */ /* 0x000eb00000000a00 */
[----:B------:R-:W2:Y:S01]  /*20d0*/  @P1 LDC.64 R120, c[0x0][0x438] ;  /* 0x00010e00ff781b82 */ /* 0x000ea20000000a00 */
[----:B0-----:R-:W-:-:S04]  /*20e0*/  @P0 IMAD.WIDE.U32 R46, R32, 0x8, R46 ;  /* 0x00000008202e0825 */ /* 0x001fc800078e002e */
[C---:B------:R-:W-:Y:S01]  /*20f0*/  @P0 IMAD.WIDE.U32 R116, R32.reuse, 0x8, R116 ;  /* 0x0000000820740825 */ /* 0x040fe200078e0074 */
[----:B------:R0:W5:Y:S02]  /*2100*/  @P0 LDG.E.64 R12, desc[UR6][R46.64] ;  /* 0x000000062e0c0981 */ /* 0x000164000c1e1b00 */
[----:B-1----:R-:W1:Y:S01]  /*2110*/  LDC.64 R40, c[0x0][0x3d0] ;  /* 0x0000f400ff287b82 */ /* 0x002e620000000a00 */
[C---:B------:R-:W-:Y:S01]  /*2120*/  @P0 IMAD.WIDE.U32 R50, R32.reuse, 0x8, R50 ;  /* 0x0000000820320825 */ /* 0x040fe200078e0032 */
[----:B------:R0:W5:Y:S06]  /*2130*/  @P0 LD.E.64 R80, desc[UR6][R116.64] ;  /* 0x0000000674500980 */ /* 0x00016c000c101b00 */
[----:B------:R-:W0:Y:S01]  /*2140*/  LDC.64 R128, c[0x0][0x3d8] ;  /* 0x0000f600ff807b82 */ /* 0x000e220000000a00 */
[----:B------:R-:W-:Y:S01]  /*2150*/  @P0 VIADD R32, R32, 0x20 ;  /* 0x0000002020200836 */ /* 0x000fe20000000000 */
[----:B------:R0:W5:Y:S06]  /*2160*/  @P0 LDG.E.64 R14, desc[UR6][R50.64] ;  /* 0x00000006320e0981 */ /* 0x00016c000c1e1b00 */
[----:B------:R-:W0:Y:S01]  /*2170*/  @P5 LDC.64 R126, c[0x0][0x438] ;  /* 0x00010e00ff7e5b82 */ /* 0x000e220000000a00 */
[----:B---3--:R-:W-:-:S04]  /*2180*/  @P3 IMAD.WIDE.U32 R100, R32, 0x8, R100 ;  /* 0x0000000820643825 */ /* 0x008fc800078e0064 */
[C---:B------:R-:W-:Y:S01]  /*2190*/  @P3 IMAD.WIDE.U32 R48, R32.reuse, 0x8, R48 ;  /* 0x0000000820303825 */ /* 0x040fe200078e0030 */
[----:B------:R3:W5:Y:S02]  /*21a0*/  @P3 LDG.E.64 R16, desc[UR6][R100.64] ;  /* 0x0000000664103981 */ /* 0x000764000c1e1b00 */
[----:B------:R-:W3:Y:S01]  /*21b0*/  LDC.64 R134, c[0x0][0x3d8] ;  /* 0x0000f600ff867b82 */ /* 0x000ee20000000a00 */
[C---:B----4-:R-:W-:Y:S01]  /*21c0*/  @P3 IMAD.WIDE.U32 R102, R32.reuse, 0x8, R102 ;  /* 0x0000000820663825 */ /* 0x050fe200078e0066 */
[----:B------:R-:W-:Y:S01]  /*21d0*/  @P3 IADD3 R32, PT, PT, R32, 0x20, RZ ;  /* 0x0000002020203810 */ /* 0x000fe20007ffe0ff */
[----:B------:R4:W5:Y:S05]  /*21e0*/  @P3 LD.E.64 R78, desc[UR6][R48.64] ;  /* 0x00000006304e3980 */ /* 0x00096a000c101b00 */
[----:B------:R-:W4:Y:S01]  /*21f0*/  LDC.64 R130, c[0x0][0x3d0] ;  /* 0x0000f400ff827b82 */ /* 0x000f220000000a00 */
[C---:B------:R-:W-:Y:S01]  /*2200*/  @P2 IMAD.WIDE.U32 R104, R32.reuse, 0x8, R104 ;  /* 0x0000000820682825 */ /* 0x040fe200078e0068 */
[----:B------:R0:W5:Y:S06]  /*2210*/  @P3 LDG.E.64 R18, desc[UR6][R102.64] ;  /* 0x0000000666123981 */ /* 0x00016c000c1e1b00 */
[----:B------:R-:W4:Y:S01]  /*2220*/  @P4 LDC.64 R132, c[0x0][0x438] ;  /* 0x00010e00ff844b82 */ /* 0x000f220000000a00 */
[C---:B--2---:R-:W-:Y:S01]  /*2230*/  @P2 IMAD.WIDE.U32 R106, R32.reuse, 0x8, R106 ;  /* 0x00000008206a2825 */ /* 0x044fe200078e006a */
[----:B------:R2:W5:Y:S03]  /*2240*/  @P2 LDG.E.64 R20, desc[UR6][R104.64] ;  /* 0x0000000668142981 */ /* 0x000566000c1e1b00 */
[C---:B------:R-:W-:Y:S01]  /*2250*/  @P2 IMAD.WIDE.U32 R112, R32.reuse, 0x8, R112 ;  /* 0x0000000820702825 */ /* 0x040fe200078e0070 */
[----:B------:R2:W5:Y:S03]  /*2260*/  @P2 LD.E.64 R76, desc[UR6][R106.64] ;  /* 0x000000066a4c2980 */ /* 0x000566000c101b00 */
[----:B------:R-:W-:Y:S01]  /*2270*/  @P2 VIADD R32, R32, 0x20 ;  /* 0x0000002020202836 */ /* 0x000fe20000000000 */
[----:B------:R2:W5:Y:S03]  /*2280*/  @P2 LDG.E.64 R22, desc[UR6][R112.64] ;  /* 0x0000000670162981 */ /* 0x000566000c1e1b00 */
[----:B------:R-:W-:-:S04]  /*2290*/  @P1 IMAD.WIDE.U32 R118, R32, 0x8, R118 ;  /* 0x0000000820761825 */ /* 0x000fc800078e0076 */
[C---:B------:R-:W-:Y:S01]  /*22a0*/  @P1 IMAD.WIDE.U32 R120, R32.reuse, 0x8, R120 ;  /* 0x0000000820781825 */ /* 0x040fe200078e0078 */
[----:B------:R2:W5:Y:S03]  /*22b0*/  @P1 LDG.E.64 R24, desc[UR6][R118.64] ;  /* 0x0000000676181981 */ /* 0x000566000c1e1b00 */
[C---:B------:R-:W-:Y:S01]  /*22c0*/  @P1 IMAD.WIDE.U32 R122, R32.reuse, 0x8, R122 ;  /* 0x00000008207a1825 */ /* 0x040fe200078e007a */
[----:B------:R2:W5:Y:S03]  /*22d0*/  @P1 LD.E.64 R72, desc[UR6][R120.64] ;  /* 0x0000000678481980 */ /* 0x000566000c101b00 */
[----:B------:R-:W-:Y:S01]  /*22e0*/  @P1 VIADD R32, R32, 0x20 ;  /* 0x0000002020201836 */ /* 0x000fe20000000000 */
[----:B------:R2:W5:Y:S03]  /*22f0*/  @P1 LDG.E.64 R26, desc[UR6][R122.64] ;  /* 0x000000067a1a1981 */ /* 0x000566000c1e1b00 */
[----:B-1----:R-:W-:-:S04]  /*2300*/  @P5 IMAD.WIDE.U32 R124, R32, 0x8, R40 ;  /* 0x00000008207c5825 */ /* 0x002fc800078e0028 */
[C---:B0-----:R-:W-:Y:S01]  /*2310*/  @P5 IMAD.WIDE.U32 R126, R32.reuse, 0x8, R126 ;  /* 0x00000008207e5825 */ /* 0x041fe200078e007e */
[----:B------:R2:W5:Y:S03]  /*2320*/  @P5 LDG.E.64 R28, desc[UR6][R124.64] ;  /* 0x000000067c1c5981 */ /* 0x000566000c1e1b00 */
[C---:B------:R-:W-:Y:S01]  /*2330*/  @P5 IMAD.WIDE.U32 R128, R32.reuse, 0x8, R128 ;  /* 0x0000000820805825 */ /* 0x040fe200078e0080 */
[----:B------:R-:W-:Y:S01]  /*2340*/  @P5 IADD3 R32, PT, PT, R32, 0x20, RZ ;  /* 0x0000002020205810 */ /* 0x000fe20007ffe0ff */
[----:B------:R2:W5:Y:S04]  /*2350*/  @P5 LD.E.64 R74, desc[UR6][R126.64] ;  /* 0x000000067e4a5980 */ /* 0x000568000c101b00 */
[C---:B---3--:R-:W-:Y:S01]  /*2360*/  @P4 IMAD.WIDE.U32 R40, R32.reuse, 0x8, R134 ;  /* 0x0000000820284825 */ /* 0x048fe200078e0086 */
[----:B------:R2:W5:Y:S03]  /*2370*/  @P5 LDG.E.64 R30, desc[UR6][R128.64] ;  /* 0x00000006801e5981 */ /* 0x000566000c1e1b00 */
[C---:B----4-:R-:W-:Y:S01]  /*2380*/  @P4 IMAD.WIDE.U32 R38, R32.reuse, 0x8, R130 ;  /* 0x0000000820264825 */ /* 0x050fe200078e0082 */
[----:B------:R2:W5:Y:S03]  /*2390*/  @P4 LDG.E.64 R36, desc[UR6][R40.64] ;  /* 0x0000000628244981 */ /* 0x000566000c1e1b00 */
[----:B------:R-:W-:Y:S01]  /*23a0*/  @P4 IMAD.WIDE.U32 R32, R32, 0x8, R132 ;  /* 0x0000000820204825 */ /* 0x000fe200078e0084 */
        /* <DEDUP_REMOVED lines=8> */
[----:B--2---:R-:W-:-:S07]  /*2430*/  @P4 CS2R R2, SRZ ;  /* 0x0000000000024805 */ /* 0x004fce000001ff00 */
.L_x_22366:
[----:B------:R-:W-:Y:S05]  /*2440*/  BSYNC.RECONVERGENT B0 ;  /* 0x0000000000007941 */ /* 0x000fea0003800200 */
.L_x_22363:
[----:B------:R-:W0:Y:S02]  /*2450*/  LDCU UR8, c[0x0][0x384] ;  /* 0x00007080ff0877ac */ /* 0x000e240008000800 */
[----:B0-----:R-:W-:-:S13]  /*2460*/  ISETP.GE.AND P0, PT, R108, UR8, PT ;  /* 0x000000086c007c0c */ /* 0x001fda000bf06270 */
[----:B------:R-:W-:Y:S05]  /*2470*/  @P0 EXIT ;  /* 0x000000000000094d */ /* 0x000fea0003800000 */
[----:B-----5:R-:W-:Y:S01]  /*2480*/  IMAD.MOV.U32 R181, RZ, RZ, R4 ;  /* 0x000000ffffb57224 */ /* 0x020fe200078e0004 */
[--C-:B------:R-:W-:Y:S01]  /*2490*/  SHF.R.U64 R4, R4, 0x10, R5.reuse ;  /* 0x0000001004047819 */ /* 0x100fe20000001205 */
[--C-:B------:R-:W-:Y:S01]  /*24a0*/  IMAD.MOV.U32 R180, RZ, RZ, R5.reuse ;  /* 0x000000ffffb47224 */ /* 0x100fe200078e0005 */
[----:B------:R-:W-:Y:S01]  /*24b0*/  SHF.R.U32.HI R32, RZ, 0x10, R5 ;  /* 0x00000010ff207819 */ /* 0x000fe20000011605 */
[--C-:B------:R-:W-:Y:S01]  /*24c0*/  IMAD.MOV.U32 R178, RZ, RZ, R11.reuse ;  /* 0x000000ffffb27224 */ /* 0x100fe200078e000b */
[----:B------:R-:W-:Y:S01]  /*24d0*/  SHF.R.U64 R5, R10, 0x10, R11 ;  /* 0x000000100a057819 */ /* 0x000fe2000000120b */
[----:B------:R-:W-:Y:S01]  /*24e0*/  IMAD.MOV.U32 R177, RZ, RZ, R6 ;  /* 0x000000ffffb17224 */ /* 0x000fe200078e0006 */
[----:B------:R-:W-:Y:S01]  /*24f0*/  MOV R176, R7 ;  /* 0x0000000700b07202 */ /* 0x000fe20000000f00 */
[----:B------:R-:W-:Y:S01]  /*2500*/  IMAD.MOV.U32 R175, RZ, RZ, R8 ;  /* 0x000000ffffaf7224 */ /* 0x000fe200078e0008 */
[----:B------:R-:W-:Y:S01]  /*2510*/  SHF.R.U64 R6, R6, 0x10, R7 ;  /* 0x0000001006067819 */ /* 0x000fe20000001207 */
[----:B------:R-:W-:Y:S01]  /*2520*/  IMAD.MOV.U32 R174, RZ, RZ, R9 ;  /* 0x000000ffffae7224 */ /* 0x000fe200078e0009 */
[----:B------:R-:W-:Y:S01]  /*2530*/  PRMT R178, R5, 0x5410, R178 ;  /* 0x0000541005b27816 */ /* 0x000fe200000000b2 */
[----:B------:R-:W-:Y:S01]  /*2540*/  IMAD.MOV.U32 R5, RZ, RZ, R97 ;  /* 0x000000ffff057224 */ /* 0x000fe200078e0061 */
[----:B------:R-:W-:Y:S01]  /*2550*/  PRMT R176, R6, 0x5410, R176 ;  /* 0x0000541006b07816 */ /* 0x000fe200000000b0 */
[----:B------:R-:W-:Y:S01]  /*2560*/  IMAD.MOV.U32 R6, RZ, RZ, R92 ;  /* 0x000000ffff067224 */ /* 0x000fe200078e005c */
[----:B------:R-:W-:Y:S01]  /*2570*/  PRMT R180, R4, 0x5410, R180 ;  /* 0x0000541004b47816 */ /* 0x000fe200000000b4 */
[----:B------:R-:W-:Y:S01]  /*2580*/  IMAD.MOV.U32 R172, RZ, RZ, R13 ;  /* 0x000000ffffac7224 */ /* 0x000fe200078e000d */
[----:B------:R-:W-:Y:S01]  /*2590*/  SHF.R.U32.HI R141, RZ, 0x10, R37 ;  /* 0x00000010ff8d7819 */ /* 0x000fe20000011625 */
[----:B------:R-:W-:Y:S01]  /*25a0*/  IMAD.MOV.U32 R171, RZ, RZ, R14 ;  /* 0x000000ffffab7224 */ /* 0x000fe200078e000e */
[----:B------:R-:W-:Y:S01]  /*25b0*/  MOV R4, R96 ;  /* 0x0000006000047202 */ /* 0x000fe20000000f00 */
[----:B------:R-:W-:Y:S01]  /*25c0*/  IMAD.MOV.U32 R169, RZ, RZ, R16 ;  /* 0x000000ffffa97224 */ /* 0x000fe200078e0010 */
[----:B------:R-:W-:Y:S01]  /*25d0*/  PRMT R140, R6, 0x5410, R5 ;  /* 0x00005410068c7816 */ /* 0x000fe20000000005 */
[----:B------:R-:W-:Y:S01]  /*25e0*/  IMAD.MOV.U32 R5, RZ, RZ, R88 ;  /* 0x000000ffff057224 */ /* 0x000fe200078e0058 */
[----:B------:R-:W-:Y:S01]  /*25f0*/  PRMT R141, R4, 0x5410, R141 ;  /* 0x00005410048d7816 */ /* 0x000fe2000000008d */
[----:B------:R-:W-:Y:S01]  /*2600*/  IMAD.MOV.U32 R6, RZ, RZ, R89 ;  /* 0x000000ffff067224 */ /* 0x000fe200078e0059 */
[----:B------:R-:W-:Y:S01]  /*2610*/  MOV R4, R93 ;  /* 0x0000005d00047202 */ /* 0x000fe20000000f00 */
[----:B------:R-:W-:Y:S01]  /*2620*/  IMAD.MOV.U32 R166, RZ, RZ, R19 ;  /* 0x000000ffffa67224 */ /* 0x000fe200078e0013 */
[----:B------:R-:W-:Y:S01]  /*2630*/  SHF.R.U64 R137, R82, 0x10, R83 ;  /* 0x0000001052897819 */ /* 0x000fe20000001253 */
        /* <DEDUP_REMOVED lines=9> */
[----:B------:R-:W-:Y:S01]  /*26d0*/  SHF.R.U32.HI R4, RZ, 0x10, R83 ;  /* 0x00000010ff047819 */ /* 0x000fe20000011653 */
[----:B------:R-:W-:Y:S01]  /*26e0*/  IMAD.MOV.U32 R155, RZ, RZ, R28 ;  /* 0x000000ffff9b7224 */ /* 0x000fe200078e001c */
[----:B------:R-:W-:Y:S01]  /*26f0*/  PRMT R137, R137, 0x5410, R5 ;  /* 0x0000541089897816 */ /* 0x000fe20000000005 */
[----:B------:R-:W-:Y:S01]  /*2700*/  IMAD.MOV.U32 R146, RZ, RZ, R31 ;  /* 0x000000ffff927224 */ /* 0x000fe200078e001f */
[----:B------:R-:W-:Y:S01]  /*2710*/  PRMT R136, R4, 0x5410, R136 ;  /* 0x0000541004887816 */ /* 0x000fe20000000088 */
[----:B------:R-:W-:Y:S01]  /*2720*/  IMAD.MOV.U32 R168, RZ, RZ, R17 ;  /* 0x000000ffffa87224 */ /* 0x000fe200078e0011 */
[----:B------:R-:W-:Y:S01]  /*2730*/  SHF.R.U32.HI R135, RZ, 0x10, R55 ;  /* 0x00000010ff877819 */ /* 0x000fe20000011637 */
[----:B------:R-:W-:Y:S01]  /*2740*/  IMAD.MOV.U32 R160, RZ, RZ, R25 ;  /* 0x000000ffffa07224 */ /* 0x000fe200078e0019 */
[----:B------:R-:W-:Y:S01]  /*2750*/  SHF.R.U64 R4, R94, 0x10, R95 ;  /* 0x000000105e047819 */ /* 0x000fe2000000125f */
[----:B------:R-:W-:Y:S01]  /*2760*/  IMAD.MOV.U32 R154, RZ, RZ, R29 ;  /* 0x000000ffff9a7224 */ /* 0x000fe200078e001d */
[----:B------:R-:W-:Y:S01]  /*2770*/  SHF.R.U64 R134, R56, 0x10, R57 ;  /* 0x0000001038867819 */ /* 0x000fe20000001239 */
[----:B------:R-:W-:Y:S01]  /*2780*/  IMAD.MOV.U32 R145, RZ, RZ, R34 ;  /* 0x000000ffff917224 */ /* 0x000fe200078e0022 */
[----:B------:R-:W-:Y:S01]  /*2790*/  SHF.R.U32.HI R5, RZ, 0x10, R95 ;  /* 0x00000010ff057819 */ /* 0x000fe2000001165f */
[----:B------:R-:W-:Y:S01]  /*27a0*/  IMAD.MOV.U32 R143, RZ, RZ, R36 ;  /* 0x000000ffff8f7224 */ /* 0x000fe200078e0024 */
[----:B------:R-:W-:Y:S01]  /*27b0*/  PRMT R135, R4, 0x5410, R135 ;  /* 0x0000541004877816 */ /* 0x000fe20000000087 */
[----:B------:R-:W-:Y:S01]  /*27c0*/  IMAD.HI.U32 R4, R99, -0x2daee0ad, RZ ;  /* 0xd2511f5363047827 */ /* 0x000fe200078e00ff */
[----:B------:R-:W-:Y:S01]  /*27d0*/  PRMT R134, R5, 0x5410, R134 ;  /* 0x0000541005867816 */ /* 0x000fe20000000086 */
[----:B------:R-:W-:Y:S01]  /*27e0*/  BSSY B0, `(.L_x_22368) ;  /* 0x0002bc2000007945 */ /* 0x000fe20003800000 */
[----:B------:R-:W-:Y:S01]  /*27f0*/  MOV R179, R10 ;  /* 0x0000000a00b37202 */ /* 0x000fe20000000f00 */
[----:B------:R-:W-:Y:S01]  /*2800*/  IMAD.HI.U32 R5, R110, -0x326172a9, RZ ;  /* 0xcd9e8d576e057827 */ /* 0x000fe200078e00ff */
[----:B------:R-:W-:Y:S01]  /*2810*/  SHF.R.U32.HI R10, RZ, 0x10, R11 ;  /* 0x00000010ff0a7819 */ /* 0x000fe2000001160b */
[----:B------:R-:W0:Y:S01]  /*2820*/  LDCU UR26, c[0x0][0x408] ;  /* 0x00008100ff1a77ac */ /* 0x000e220008000800 */
[----:B------:R-:W-:Y:S01]  /*2830*/  SHF.R.U32.HI R11, RZ, 0x10, R7 ;  /* 0x00000010ff0b7819 */ /* 0x000fe20000011607 */
[----:B------:R-:W-:Y:S01]  /*2840*/  IMAD.MOV.U32 R142, RZ, RZ, R37 ;  /* 0x000000ffff8e7224 */ /* 0x000fe200078e0025 */
[--C-:B------:R-:W-:Y:S01]  /*2850*/  SHF.R.U64 R7, R8, 0x10, R9.reuse ;  /* 0x0000001008077819 */ /* 0x100fe20000001209 */
[----:B------:R-:W-:Y:S01]  /*2860*/  IMAD.MOV.U32 R115, RZ, RZ, RZ ;  /* 0x000000ffff737224 */ /* 0x000fe200078e00ff */
[----:B------:R-:W-:Y:S01]  /*2870*/  SHF.R.U32.HI R8, RZ, 0x10, R9 ;  /* 0x00000010ff087819 */ /* 0x000fe20000011609 */
[----:B------:R-:W1:Y:S01]  /*2880*/  LDCU UR27, c[0x0][0x388] ;  /* 0x00007100ff1b77ac */ /* 0x000e620008000800 */
[----:B------:R-:W-:-:S02]  /*2890*/  MOV R173, R12 ;  /* 0x0000000c00ad7202 */ /* 0x000fc40000000f00 */
[----:B------:R-:W-:Y:S01]  /*28a0*/  SHF.R.U64 R9, R12, 0x10, R13 ;  /* 0x000000100c097819 */ /* 0x000fe2000000120d */
[----:B------:R-:W2:Y:S01]  /*28b0*/  LDCU.U8 UR28, c[0x0][0x410] ;  /* 0x00008200ff1c77ac */ /* 0x000ea20008000000 */
[----:B------:R-:W-:Y:S02]  /*28c0*/  LOP3.LUT R4, R4, UR5, RZ, 0x3c, !PT ;  /* 0x0000000504047c12 */ /* 0x000fe4000f8e3cff */
[----:B------:R-:W-:Y:S01]  /*28d0*/  LOP3.LUT R5, R98, UR4, R5, 0x96, !PT ;  /* 0x0000000462057c12 */ /* 0x000fe2000f8e9605 */
[----:B------:R-:W3:Y:S01]  /*28e0*/  LDCU UR29, c[0x0][0x448] ;  /* 0x00008900ff1d77ac */ /* 0x000ee20008000800 */
[----:B------:R-:W-:Y:S01]  /*28f0*/  PRMT R174, R7, 0x5410, R174 ;  /* 0x0000541007ae7816 */ /* 0x000fe200000000ae */
[----:B------:R-:W-:Y:S01]  /*2900*/  IMAD R7, R110, -0x326172a9, RZ ;  /* 0xcd9e8d576e077824 */ /* 0x000fe200078e02ff */
[----:B------:R-:W-:Y:S01]  /*2910*/  PRMT R173, R173, 0x5410, R8 ;  /* 0x00005410adad7816 */ /* 0x000fe20000000008 */
[----:B------:R-:W-:Y:S01]  /*2920*/  IMAD.HI.U32 R6, R4, -0x326172a9, RZ ;  /* 0xcd9e8d5704067827 */ /* 0x000fe200078e00ff */
[----:B------:R-:W-:Y:S01]  /*2930*/  PRMT R172, R9, 0x5410, R172 ;  /* 0x0000541009ac7816 */ /* 0x000fe200000000ac */
[----:B------:R-:W4:Y:S01]  /*2940*/  LDCU.64 UR8, c[0x0][0x398] ;  /* 0x00007300ff0877ac */ /* 0x000f220008000a00 */
[----:B------:R-:W-:Y:S01]  /*2950*/  SHF.R.U32.HI R132, RZ, 0x10, R57 ;  /* 0x00000010ff847819 */ /* 0x000fe20000011639 */
[----:B------:R-:W-:Y:S01]  /*2960*/  IMAD R9, R99, -0x2daee0ad, RZ ;  /* 0xd2511f5363097824 */ /* 0x000fe200078e02ff */
[----:B------:R-:W-:Y:S01]  /*2970*/  PRMT R177, R177, 0x5410, R10 ;  /* 0x00005410b1b17816 */ /* 0x000fe2000000000a */
[----:B------:R-:W-:Y:S01]  /*2980*/  IMAD.HI.U32 R8, R5, -0x2daee0ad, RZ ;  /* 0xd2511f5305087827 */ /* 0x000fe200078e00ff */
[----:B------:R-:W-:-:S02]  /*2990*/  PRMT R132, R132, 0x5410, R132 ;  /* 0x0000541084847816 */ /* 0x000fc40000000084 */
[----:B------:R-:W-:Y:S02]  /*29a0*/  SHF.R.U32.HI R10, RZ, 0x10, R61 ;  /* 0x00000010ff0a7819 */ /* 0x000fe4000001163d */
[----:B------:R-:W-:Y:S01]  /*29b0*/  LOP3.LUT R6, R7, UR12, R6, 0x96, !PT ;  /* 0x0000000c07067c12 */ /* 0x000fe2000f8e9606 */
[----:B------:R-:W-:Y:S01]  /*29c0*/  IMAD R7, R4, -0x326172a9, RZ ;  /* 0xcd9e8d5704077824 */ /* 0x000fe200078e02ff */
[----:B------:R-:W-:Y:S02]  /*29d0*/  LOP3.LUT R8, R9, UR13, R8, 0x96, !PT ;  /* 0x0000000d09087c12 */ /* 0x000fe4000f8e9608 */
[----:B------:R-:W-:Y:S01]  /*29e0*/  PRMT R132, R10, 0x7610, R132 ;  /* 0x000076100a847816 */ /* 0x000fe20000000084 */
[----:B------:R-:W-:Y:S01]  /*29f0*/  IMAD R10, R5, -0x2daee0ad, RZ ;  /* 0xd2511f53050a7824 */ /* 0x000fe200078e02ff */
[----:B------:R-:W-:Y:S01]  /*2a00*/  SHF.R.U32.HI R130, RZ, 0x10, R81 ;  /* 0x00000010ff827819 */ /* 0x000fe20000011651 */
[----:B------:R-:W-:Y:S01]  /*2a10*/  IMAD.HI.U32 R4, R8, -0x326172a9, RZ ;  /* 0xcd9e8d5708047827 */ /* 0x000fe200078e00ff */
[----:B------:R-:W-:-:S02]  /*2a20*/  SHF.R.U32.HI R9, RZ, 0x10, R63 ;  /* 0x00000010ff097819 */ /* 0x000fc4000001163f */
[----:B------:R-:W-:Y:S01]  /*2a30*/  SHF.R.U64 R122, R76, 0x10, R77 ;  /* 0x000000104c7a7819 */ /* 0x000fe2000000124d */
[----:B------:R-:W-:Y:S01]  /*2a40*/  IMAD.HI.U32 R5, R6, -0x2daee0ad, RZ ;  /* 0xd2511f5306057827 */ /* 0x000fe200078e00ff */
[----:B------:R-:W-:Y:S02]  /*2a50*/  LOP3.LUT R4, R7, UR14, R4, 0x96, !PT ;  /* 0x0000000e07047c12 */ /* 0x000fe4000f8e9604 */
[----:B------:R-:W-:Y:S01]  /*2a60*/  PRMT R130, R9, 0x5410, R130 ;  /* 0x0000541009827816 */ /* 0x000fe20000000082 */
[----:B------:R-:W-:Y:S01]  /*2a70*/  IMAD R7, R8, -0x326172a9, RZ ;  /* 0xcd9e8d5708077824 */ /* 0x000fe200078e02ff */
[----:B------:R-:W-:Y:S01]  /*2a80*/  LOP3.LUT R5, R10, UR15, R5, 0x96, !PT ;  /* 0x0000000f0a057c12 */ /* 0x000fe2000f8e9605 */
[----:B------:R-:W-:Y:S01]  /*2a90*/  IMAD R9, R6, -0x2daee0ad, RZ ;  /* 0xd2511f5306097824 */ /* 0x000fe200078e02ff */
[----:B------:R-:W-:Y:S01]  /*2aa0*/  SHF.R.U32.HI R123, RZ, 0x10, R77 ;  /* 0x00000010ff7b7819 */ /* 0x000fe2000001164d */
[----:B------:R-:W-:Y:S01]  /*2ab0*/  IMAD.HI.U32 R8, R4, -0x2daee0ad, RZ ;  /* 0xd2511f5304087827 */ /* 0x000fe200078e00ff */
[----:B------:R-:W-:-:S02]  /*2ac0*/  SHF.R.U32.HI R125, RZ, 0x10, R73 ;  /* 0x00000010ff7d7819 */ /* 0x000fc40000011649 */
[----:B------:R-:W-:Y:S01]  /*2ad0*/  PRMT R175, R175, 0x5410, R11 ;  /* 0x00005410afaf7816 */ /* 0x000fe2000000000b */
[----:B------:R-:W-:Y:S01]  /*2ae0*/  IMAD.HI.U32 R6, R5, -0x326172a9, RZ ;  /* 0xcd9e8d5705067827 */ /* 0x000fe200078e00ff */
[----:B------:R-:W-:Y:S02]  /*2af0*/  LOP3.LUT R8, R9, UR17, R8, 0x96, !PT ;  /* 0x0000001109087c12 */ /* 0x000fe4000f8e9608 */
[----:B------:R-:W-:Y:S01]  /*2b00*/  SHF.R.U64 R9, R66, 0x10, R67 ;  /* 0x0000001042097819 */ /* 0x000fe20000001243 */
[----:B------:R-:W-:Y:S01]  /*2b10*/  IMAD R10, R4, -0x2daee0ad, RZ ;  /* 0xd2511f53040a7824 */ /* 0x000fe200078e02ff */
[----:B------:R-:W-:Y:S01]  /*2b20*/  LOP3.LUT R6, R7, UR16, R6, 0x96, !PT ;  /* 0x0000001007067c12 */ /* 0x000fe2000f8e9606 */
[----:B------:R-:W-:Y:S01]  /*2b30*/  IMAD R5, R5, -0x326172a9, RZ ;  /* 0xcd9e8d5705057824 */ /* 0x000fe200078e02ff */
[----:B------:R-:W-:Y:S01]  /*2b40*/  PRMT R122, R122, 0x5410, R9 ;  /* 0x000054107a7a7816 */ /* 0x000fe20000000009 */
[----:B------:R-:W-:Y:S01]  /*2b50*/  IMAD.HI.U32 R4, R8, -0x326172a9, RZ ;  /* 0xcd9e8d5708047827 */ /* 0x000fe200078e00ff */
[----:B------:R-:W-:-:S02]  /*2b60*/  SHF.R.U64 R131, R80, 0x10, R81 ;  /* 0x0000001050837819 */ /* 0x000fc40000001251 */
[----:B------:R-:W-:Y:S01]  /*2b70*/  SHF.R.U64 R11, R62, 0x10, R63 ;  /* 0x000000103e0b7819 */ /* 0x000fe2000000123f */
[C---:B------:R-:W-:Y:S01]  /*2b80*/  IMAD.HI.U32 R7, R6.reuse, -0x2daee0ad, RZ ;  /* 0xd2511f5306077827 */ /* 0x040fe200078e00ff */
[----:B------:R-:W-:Y:S02]  /*2b90*/  LOP3.LUT R4, R5, UR18, R4, 0x96, !PT ;  /* 0x0000001205047c12 */ /* 0x000fe4000f8e9604 */
[----:B------:R-:W-:Y:S01]  /*2ba0*/  PRMT R131, R11, 0x5410, R131 ;  /* 0x000054100b837816 */ /* 0x000fe20000000083 */
[----:B------:R-:W-:Y:S01]  /*2bb0*/  IMAD R9, R6, -0x2daee0ad, RZ ;  /* 0xd2511f5306097824 */ /* 0x000fe200078e02ff */
[----:B------:R-:W-:Y:S01]  /*2bc0*/  LOP3.LUT R7, R10, UR10, R7, 0x96, !PT ;  /* 0x0000000a0a077c12 */ /* 0x000fe2000f8e9607 */
[----:B------:R-:W-:Y:S01]  /*2bd0*/  IMAD R8, R8, -0x326172a9, RZ ;  /* 0xcd9e8d5708087824 */ /* 0x000fe200078e02ff */
[----:B------:R-:W-:Y:S01]  /*2be0*/  SHF.R.U32.HI R10, RZ, 0x10, R67 ;  /* 0x00000010ff0a7819 */ /* 0x000fe20000011643 */
[----:B------:R-:W-:Y:S01]  /*2bf0*/  IMAD.HI.U32 R6, R4, -0x2daee0ad, RZ ;  /* 0xd2511f5304067827 */ /* 0x000fe200078e00ff */
[----:B------:R-:W-:Y:S01]  /*2c00*/  SHF.R.U64 R124, R72, 0x10, R73 ;  /* 0x00000010487c7819 */ /* 0x000fe20000001249 */
[----:B------:R-:W0:Y:S01]  /*2c10*/  LDCU.64 UR10, c[0x0][0x3a0] ;  /* 0x00007400ff0a77ac */ /* 0x000e220008000a00 */
[----:B------:R-:W-:Y:S01]  /*2c20*/  PRMT R123, R123, 0x5410, R10 ;  /* 0x000054107b7b7816 */ /* 0x000fe2000000000a */
[----:B------:R-:W-:Y:S01]  /*2c30*/  IMAD.HI.U32 R5, R7, -0x326172a9, RZ ;  /* 0xcd9e8d5707057827 */ /* 0x000fe200078e00ff */
[----:B------:R-:W-:-:S02]  /*2c40*/  LOP3.LUT R6, R9, UR20, R6, 0x96, !PT ;  /* 0x0000001409067c12 */ /* 0x000fc4000f8e9606 */
[----:B------:R-:W-:Y:S01]  /*2c50*/  SHF.R.U32.HI R10, RZ, 0x10, R69 ;  /* 0x00000010ff0a7819 */ /* 0x000fe20000011645 */
[----:B------:R-:W-:Y:S01]  /*2c60*/  IMAD R9, R4, -0x2daee0ad, RZ ;  /* 0xd2511f5304097824 */ /* 0x000fe200078e02ff */
[----:B------:R-:W-:Y:S01]  /*2c70*/  LOP3.LUT R5, R8, UR19, R5, 0x96, !PT ;  /* 0x0000001308057c12 */ /* 0x000fe2000f8e9605 */
[----:B------:R-:W-:Y:S01]  /*2c80*/  IMAD R7, R7, -0x326172a9, RZ ;  /* 0xcd9e8d5707077824 */ /* 0x000fe200078e02ff */
[----:B------:R-:W-:Y:S01]  /*2c90*/  PRMT R125, R125, 0x5410, R10 ;  /* 0x000054107d7d7816 */ /* 0x000fe2000000000a */
[----:B------:R-:W-:Y:S01]  /*2ca0*/  IMAD.HI.U32 R4, R6, -0x326172a9, RZ ;  /* 0xcd9e8d5706047827 */ /* 0x000fe200078e00ff */
[----:B------:R-:W-:Y:S02]  /*2cb0*/  SHF.R.U64 R11, R68, 0x10, R69 ;  /* 0x00000010440b7819 */ /* 0x000fe40000001245 */
[----:B------:R-:W-:Y:S01]  /*2cc0*/  SHF.R.U64 R126, R74, 0x10, R75 ;  /* 0x000000104a7e7819 */ /* 0x000fe2000000124b */
[----:B------:R-:W-:Y:S01]  /*2cd0*/  IMAD.HI.U32 R8, R5, -0x2daee0ad, RZ ;  /* 0xd2511f5305087827 */ /* 0x000fe200078e00ff */
[----:B------:R-:W-:-:S02]  /*2ce0*/  LOP3.LUT R4, R7, UR21, R4, 0x96, !PT ;  /* 0x0000001507047c12 */ /* 0x000fc4000f8e9604 */
[----:B------:R-:W-:Y:S01]  /*2cf0*/  SHF.R.U64 R12, R14, 0x10, R15 ;  /* 0x000000100e0c7819 */ /* 0x000fe2000000120f */
[----:B------:R-:W-:Y:S01]  /*2d00*/  IMAD R10, R5, -0x2daee0ad, RZ ;  /* 0xd2511f53050a7824 */ /* 0x000fe200078e02ff */
[----:B------:R-:W-:Y:S01]  /*2d10*/  LOP3.LUT R8, R9, UR22, R8, 0x96, !PT ;  /* 0x0000001609087c12 */ /* 0x000fe2000f8e9608 */
[----:B------:R-:W-:Y:S01]  /*2d20*/  IMAD R6, R6, -0x326172a9, RZ ;  /* 0xcd9e8d5706067824 */ /* 0x000fe200078e02ff */
[----:B------:R-:W-:Y:S01]  /*2d30*/  SHF.R.U64 R9, R70, 0x10, R71 ;  /* 0x0000001046097819 */ /* 0x000fe20000001247 */
[----:B------:R-:W-:Y:S01]  /*2d40*/  IMAD.HI.U32 R7, R4, -0x2daee0ad, RZ ;  /* 0xd2511f5304077827 */ /* 0x000fe200078e00ff */
[----:B------:R-:W-:Y:S02]  /*2d50*/  MOV R170, R15 ;  /* 0x0000000f00aa7202 */ /* 0x000fe40000000f00 */
[----:B------:R-:W-:Y:S01]  /*2d60*/  SHF.R.U32.HI R14, RZ, 0x10, R15 ;  /* 0x00000010ff0e7819 */ /* 0x000fe2000001160f */
[----:B------:R-:W-:Y:S01]  /*2d70*/  IMAD.HI.U32 R5, R8, -0x326172a9, RZ ;  /* 0xcd9e8d5708057827 */ /* 0x000fe200078e00ff */
[----:B------:R-:W-:-:S02]  /*2d80*/  LOP3.LUT R7, R10, UR24, R7, 0x96, !PT ;  /* 0x000000180a077c12 */ /* 0x000fc4000f8e9607 */
[----:B------:R-:W-:Y:S02]  /*2d90*/  SHF.R.U64 R15, R16, 0x10, R17 ;  /* 0x00000010100f7819 */ /* 0x000fe40000001211 */
[----:B------:R-:W-:Y:S02]  /*2da0*/  LOP3.LUT R5, R6, UR23, R5, 0x96, !PT ;  /* 0x0000001706057c12 */ /* 0x000fe4000f8e9605 */
[----:B------:R-:W-:Y:S01]  /*2db0*/  PRMT R124, R124, 0x5410, R11 ;  /* 0x000054107c7c7816 */ /* 0x000fe2000000000b */
[----:B------:R-:W-:Y:S01]  /*2dc0*/  IMAD R11, R4, -0x2daee0ad, RZ ;  /* 0xd2511f53040b7824 */ /* 0x000fe200078e02ff */
[----:B------:R-:W-:Y:S01]  /*2dd0*/  MOV R167, R18 ;  /* 0x0000001200a77202 */ /* 0x000fe20000000f00 */
[----:B------:R-:W-:Y:S01]  /*2de0*/  IMAD.HI.U32 R4, R7, -0x326172a9, RZ ;  /* 0xcd9e8d5707047827 */ /* 0x000fe200078e00ff */
[----:B------:R-:W-:Y:S02]  /*2df0*/  SHF.R.U64 R16, R18, 0x10, R19 ;  /* 0x0000001012107819 */ /* 0x000fe40000001213 */
[----:B------:R-:W-:Y:S01]  /*2e00*/  PRMT R126, R126, 0x5410, R9 ;  /* 0x000054107e7e7816 */ /* 0x000fe20000000009 */
[----:B------:R-:W-:Y:S01]  /*2e10*/  IMAD R9, R8, -0x326172a9, RZ ;  /* 0xcd9e8d5708097824 */ /* 0x000fe200078e02ff */
[----:B------:R-:W-:Y:S01]  /*2e20*/  SHF.R.U32.HI R18, RZ, 0x10, R19 ;  /* 0x00000010ff127819 */ /* 0x000fe20000011613 */
[----:B------:R-:W-:Y:S01]  /*2e30*/  IMAD.HI.U32 R6, R5, -0x2daee0ad, RZ ;  /* 0xd2511f5305067827 */ /* 0x000fe200078e00ff */
[----:B------:R-:W-:-:S02]  /*2e40*/  SHF.R.U64 R19, R20, 0x10, R21 ;  /* 0x0000001014137819 */ /* 0x000fc40000001215 */
[--C-:B------:R-:W-:Y:S01]  /*2e50*/  SHF.R.U64 R20, R22, 0x10, R23.reuse ;  /* 0x0000001016147819 */ /* 0x100fe20000001217 */
[----:B------:R-:W-:Y:S01]  /*2e60*/  IMAD R8, R7, -0x326172a9, RZ ;  /* 0xcd9e8d5707087824 */ /* 0x000fe200078e02ff */
[----:B------:R-:W-:Y:S01]  /*2e70*/  SHF.R.U32.HI R22, RZ, 0x10, R23 ;  /* 0x00000010ff167819 */ /* 0x000fe20000011617 */
[----:B------:R-:W-:Y:S01]  /*2e80*/  IMAD R5, R5, -0x2daee0ad, RZ ;  /* 0xd2511f5305057824 */ /* 0x000fe200078e02ff */
[----:B------:R-:W-:Y:S02]  /*2e90*/  MOV R161, R24 ;  /* 0x0000001800a17202 */ /* 0x000fe40000000f00 */
[----:B------:R-:W-:Y:S02]  /*2ea0*/  SHF.R.U64 R23, R24, 0x10, R25 ;  /* 0x0000001018177819 */ /* 0x000fe40000001219 */
[----:B------:R-:W-:Y:S02]  /*2eb0*/  SHF.R.U64 R24, R26, 0x10, R27 ;  /* 0x000000101a187819 */ /* 0x000fe4000000121b */
[----:B------:R-:W-:-:S02]  /*2ec0*/  LOP3.LUT R4, R9, UR30, R4, 0x96, !PT ;  /* 0x0000001e09047c12 */ /* 0x000fc4000f8e9604 */
[----:B------:R-:W-:Y:S02]  /*2ed0*/  LOP3.LUT R6, R11, UR31, R6, 0x96, !PT ;  /* 0x0000001f0b067c12 */ /* 0x000fe4000f8e9606 */
[----:B------:R-:W-:Y:S01]  /*2ee0*/  MOV R157, R27 ;  /* 0x0000001b009d7202 */ /* 0x000fe20000000f00 */
[----:B------:R-:W-:Y:S01]  /*2ef0*/  IMAD.HI.U32 R112, R4, -0x2daee0ad, RZ ;  /* 0xd2511f5304707827 */ /* 0x000fe200078e00ff */
[----:B------:R-:W-:Y:S02]  /*2f00*/  SHF.R.U32.HI R26, RZ, 0x10, R27 ;  /* 0x00000010ff1a7819 */ /* 0x000fe4000001161b */
[----:B------:R-:W-:Y:S01]  /*2f10*/  SHF.R.U32.HI R127, RZ, 0x10, R75 ;  /* 0x00000010ff7f7819 */ /* 0x000fe2000001164b */
[----:B------:R-:W-:Y:S01]  /*2f20*/  IMAD.HI.U32 R113, R6, -0x326172a9, RZ ;  /* 0xcd9e8d5706717827 */ /* 0x000fe200078e00ff */
[----:B------:R-:W-:Y:S02]  /*2f30*/  SHF.R.U32.HI R10, RZ, 0x10, R71 ;  /* 0x00000010ff0a7819 */ /* 0x000fe40000011647 */
[----:B------:R-:W-:Y:S01]  /*2f40*/  SHF.R.U64 R27, R28, 0x10, R29 ;  /* 0x000000101c1b7819 */ /* 0x000fe2000000121d */
[----:B------:R-:W-:Y:S01]  /*2f50*/  IMAD R116, R4, -0x2daee0ad, RZ ;  /* 0xd2511f5304747824 */ /* 0x000fe200078e02ff */
[----:B------:R-:W-:Y:S01]  /*2f60*/  MOV R149, R30 ;  /* 0x0000001e00957202 */ /* 0x000fe20000000f00 */
[----:B------:R-:W-:Y:S01]  /*2f70*/  IMAD R118, R6, -0x326172a9, RZ ;  /* 0xcd9e8d5706767824 */ /* 0x000fe200078e02ff */
[----:B------:R-:W-:-:S02]  /*2f80*/  SHF.R.U64 R28, R30, 0x10, R31 ;  /* 0x000000101e1c7819 */ /* 0x000fc4000000121f */
[----:B------:R-:W-:Y:S02]  /*2f90*/  SHF.R.U32.HI R30, RZ, 0x10, R31 ;  /* 0x00000010ff1e7819 */ /* 0x000fe4000001161f */
[----:B------:R-:W-:Y:S02]  /*2fa0*/  MOV R164, R21 ;  /* 0x0000001500a47202 */ /* 0x000fe40000000f00 */
[----:B------:R-:W-:Y:S02]  /*2fb0*/  SHF.R.U64 R31, R34, 0x10, R35 ;  /* 0x00000010221f7819 */ /* 0x000fe40000001223 */
[----:B------:R-:W-:Y:S02]  /*2fc0*/  PRMT R127, R127, 0x5410, R10 ;  /* 0x000054107f7f7816 */ /* 0x000fe4000000000a */
[----:B------:R-:W-:Y:S02]  /*2fd0*/  SHF.R.U32.HI R13, RZ, 0x10, R13 ;  /* 0x00000010ff0d7819 */ /* 0x000fe4000001160d */
[----:B------:R-:W-:-:S02]  /*2fe0*/  SHF.R.U32.HI R17, RZ, 0x10, R17 ;  /* 0x00000010ff117819 */ /* 0x000fc40000011611 */
[----:B------:R-:W-:Y:S02]  /*2ff0*/  SHF.R.U32.HI R21, RZ, 0x10, R21 ;  /* 0x00000010ff157819 */ /* 0x000fe40000011615 */
[----:B------:R-:W-:Y:S02]  /*3000*/  SHF.R.U32.HI R25, RZ, 0x10, R25 ;  /* 0x00000010ff197819 */ /* 0x000fe40000011619 */
[----:B------:R-:W-:Y:S02]  /*3010*/  SHF.R.U32.HI R29, RZ, 0x10, R29 ;  /* 0x00000010ff1d7819 */ /* 0x000fe4000001161d */
[----:B------:R-:W-:Y:S02]  /*3020*/  MOV R144, R35 ;  /* 0x0000002300907202 */ /* 0x000fe40000000f00 */
[----:B------:R-:W-:Y:S02]  /*3030*/  SHF.R.U32.HI R34, RZ, 0x10, R35 ;  /* 0x00000010ff227819 */ /* 0x000fe40000011623 */
[----:B------:R-:W-:-:S02]  /*3040*/  SHF.R.U64 R33, R36, 0x10, R37 ;  /* 0x0000001024217819 */ /* 0x000fc40000001225 */
[----:B------:R-:W-:Y:S02]  /*3050*/  SHF.R.U64 R117, R78, 0x10, R79 ;  /* 0x000000104e757819 */ /* 0x000fe4000000124f */
[----:B------:R-:W-:Y:S02]  /*3060*/  SHF.R.U64 R119, R64, 0x10, R65 ;  /* 0x0000001040777819 */ /* 0x000fe40000001241 */
[----:B------:R-:W-:Y:S02]  /*3070*/  SHF.R.U32.HI R120, RZ, 0x10, R79 ;  /* 0x00000010ff787819 */ /* 0x000fe4000001164f */
        /* <DEDUP_REMOVED lines=34> */
[----:B------:R-:W-:Y:S02]  /*32a0*/  LOP3.LUT R112, R5, UR25, R112, 0x96, !PT ;  /* 0x0000001905707c12 */ /* 0x000fe4000f8e9670 */
[----:B------:R-:W-:Y:S02]  /*32b0*/  LOP3.LUT R113, R8, UR32, R113, 0x96, !PT ;  /* 0x0000002008717c12 */ /* 0x000fe4000f8e9671 */
[----:B01234-:R-:W-:-:S07]  /*32c0*/  LOP3.LUT R114, R114, 0x3, RZ, 0xc0, !PT ;  /* 0x0000000372727812 */ /* 0x01ffce00078ec0ff */
.L_x_23039:
        /* <DEDUP_REMOVED lines=40> */
.L_x_22374:
        /* <DEDUP_REMOVED lines=13> */
.L_x_22376:
[----:B------:R-:W-:Y:S05]  /*3620*/  BSYNC.RECONVERGENT B3 ;  /* 0x0000000000037941 */ /* 0x000fea0003800200 */
.L_x_22375:
        /* <DEDUP_REMOVED lines=46> */
.L_x_22373:
[----:B------:R-:W-:Y:S05]  /*3910*/  BSYNC.RECONVERGENT B2 ;  /* 0x0000000000027941 */ /* 0x000fea0003800200 */
.L_x_22372:
[----:B------:R-:W0:Y:S01]  /*3920*/  LDC R105, c[0x0][0x404] ;  /* 0x00010100ff697b82 */ /* 0x000e220000000800 */
[----:B------:R-:W-:Y:S01]  /*3930*/  ISETP.NE.AND P3, PT, R102, 0x1, PT ;  /* 0x000000016600780c */ /* 0x000fe20003f65270 */
[----:B------:R-:W-:Y:S01]  /*3940*/  IMAD.MOV.U32 R116, RZ, RZ, 0x2f800000 ;  /* 0x2f800000ff747424 */ /* 0x000fe200078e00ff */
[----:B------:R-:W-:Y:S01]  /*3950*/  I2FP.F32.U32 R101, R100 ;  /* 0x0000006400657245 */ /* 0x000fe20000201000 */
[----:B------:R-:W-:Y:S01]  /*3960*/  BSSY.RECONVERGENT B2, `(.L_x_22377) ;  /* 0x000004b000027945 */ /* 0x000fe20003800200 */
[----:B------:R-:W-:-:S03]  /*3970*/  HFMA2 R103, -RZ, RZ, 0, 1.1920928955078125e-07 ;  /* 0x00000002ff677431 */ /* 0x000fc600000001ff */
[----:B------:R-:W-:Y:S01]  /*3980*/  FFMA.FTZ R100, R101, R116, 1.1641532182693481445e-10 ;  /* 0x2f00000065647423 */ /* 0x000fe20000010074 */
[----:B------:R-:W-:-:S04]  /*3990*/  IMAD.MOV.U32 R101, RZ, RZ, R118 ;  /* 0x000000ffff657224 */ /* 0x000fc800078e0076 */
[----:B0-----:R-:W-:Y:S01]  /*39a0*/  FSETP.LE.FTZ.AND P2, PT, R100, R105, PT ;  /* 0x000000696400720b */ /* 0x001fe20003f53000 */
        /* <DEDUP_REMOVED lines=9> */
.L_x_22379:
        /* <DEDUP_REMOVED lines=13> */
.L_x_22381:
[----:B------:R-:W-:Y:S05]  /*3b10*/  BSYNC.RECONVERGENT B3 ;  /* 0x0000000000037941 */ /* 0x000fea0003800200 */
.L_x_22380:
        /* <DEDUP_REMOVED lines=47> */
.L_x_22378:
[----:B------:R-:W-:Y:S05]  /*3e10*/  BSYNC.RECONVERGENT B2 ;  /* 0x0000000000027941 */ /* 0x000fea0003800200 */
.L_x_22377:
[----:B------:R-:W-:Y:S01]  /*3e20*/  ISETP.NE.AND P4, PT, R103, 0x1, PT ;  /* 0x000000016700780c */ /* 0x000fe20003f85270 */
[----:B------:R-:W-:Y:S01]  /*3e30*/  BSSY.RECONVERGENT B2, `(.L_x_22382) ;  /* 0x000004c000027945 */ /* 0x000fe20003800200 */
[----:B------:R-:W-:Y:S01]  /*3e40*/  I2FP.F32.U32 R101, R101 ;  /* 0x0000006500657245 */ /* 0x000fe20000201000 */
[----:B------:R-:W-:-:S04]  /*3e50*/  IMAD.MOV.U32 R102, RZ, RZ, 0x2 ;  /* 0x00000002ff667424 */ /* 0x000fc800078e00ff */
        /* <DEDUP_REMOVED lines=12> */
.L_x_22384:
        /* <DEDUP_REMOVED lines=13> */
.L_x_22386:
[----:B------:R-:W-:Y:S05]  /*3ff0*/  BSYNC.RECONVERGENT B3 ;  /* 0x0000000000037941 */ /* 0x000fea0003800200 */
.L_x_22385:
        /* <DEDUP_REMOVED lines=47> */
.L_x_22383:
[----:B------:R-:W-:Y:S05]  /*42f0*/  BSYNC.RECONVERGENT B2 ;  /* 0x0000000000027941 */ /* 0x000fea0003800200 */
.L_x_22382:
[----:B------:R-:W-:Y:S01]  /*4300*/  ISETP.NE.AND P5, PT, R102, 0x1, PT ;  /* 0x000000016600780c */ /* 0x000fe20003fa5270 */
[----:B------:R-:W-:Y:S01]  /*4310*/  BSSY.RECONVERGENT B2, `(.L_x_22387) ;  /* 0x000004c000027945 */ /* 0x000fe20003800200 */
[----:B------:R-:W-:Y:S01]  /*4320*/  I2FP.F32.U32 R101, R101 ;  /* 0x0000006500657245 */ /* 0x000fe20000201000 */
[----:B------:R-:W-:-:S04]  /*4330*/  IMAD.MOV.U32 R114, RZ, RZ, 0x2 ;  /* 0x00000002ff727424 */ /* 0x000fc800078e00ff */
        /* <DEDUP_REMOVED lines=12> */
.L_x_22389:
        /* <DEDUP_REMOVED lines=13> */
.L_x_22391:
[----:B------:R-:W-:Y:S05]  /*44d0*/  BSYNC.RECONVERGENT B3 ;  /* 0x0000000000037941 */ /* 0x000fea0003800200 */
.L_x_22390:
        /* <DEDUP_REMOVED lines=47> */
.L_x_22388:
[----:B------:R-:W-:Y:S05]  /*47d0*/  BSYNC.RECONVERGENT B2 ;  /* 0x0000000000027941 */ /* 0x000fea0003800200 */
.L_x_22387:
[----:B------:R-:W-:Y:S01]  /*47e0*/  I2FP.F32.U32 R101, R101 ;  /* 0x0000006500657245 */ /* 0x000fe20000201000 */
[----:B-----5:R-:W-:Y:S01]  /*47f0*/  FMUL.FTZ R49, R49, UR26 ;  /* 0x0000001a31317c20 */ /* 0x020fe20008410000 */
[----:B------:R-:W-:Y:S01]  /*4800*/  FMUL.FTZ R48, R48, UR26 ;  /* 0x0000001a30307c20 */ /* 0x000fe20008410000 */
[----:B------:R-:W-:Y:S01]  /*4810*/  FMUL.FTZ R51, R51, UR26 ;  /* 0x0000001a33337c20 */ /* 0x000fe20008410000 */
[----:B------:R-:W-:Y:S01]  /*4820*/  FMUL.FTZ R50, R50, UR26 ;  /* 0x0000001a32327c20 */ /* 0x000fe20008410000 */
[----:B------:R-:W-:Y:S01]  /*4830*/  FFMA.FTZ R116, R101, R116, 1.1641532182693481445e-10 ;  /* 0x2f00000065747423 */ /* 0x000fe20000010074 */
[----:B------:R-:W-:Y:S02]  /*4840*/  FSEL R49, R49, RZ, P3 ;  /* 0x000000ff31317208 */ /* 0x000fe40001800000 */
[----:B------:R-:W-:Y:S02]  /*4850*/  FSEL R48, R48, RZ, P2 ;  /* 0x000000ff30307208 */ /* 0x000fe40001000000 */
[----:B------:R-:W-:Y:S01]  /*4860*/  FSETP.GTU.FTZ.AND P5, PT, R116, R105, PT ;  /* 0x000000697400720b */ /* 0x000fe20003fbc000 */
[----:B------:R-:W-:Y:S01]  /*4870*/  @P1 FADD.FTZ R49, R5, R49 ;  /* 0x0000003105311221 */ /* 0x000fe20000010000 */
[----:B------:R-:W-:Y:S01]  /*4880*/  FSEL R50, R50, RZ, P4 ;  /* 0x000000ff32327208 */ /* 0x000fe20002000000 */
[----:B------:R-:W-:Y:S01]  /*4890*/  @P1 FADD.FTZ R48, R4, R48 ;  /* 0x0000003004301221 */ /* 0x000fe20000010000 */
[----:B------:R-:W-:-:S02]  /*48a0*/  FSEL R51, R51, RZ, !P5 ;  /* 0x000000ff33337208 */ /* 0x000fc40006800000 */
[----:B------:R-:W-:Y:S01]  /*48b0*/  PLOP3.LUT P5, PT, P5, PT, PT, 0x8, 0x80 ;  /* 0x000000000080781c */ /* 0x000fe20002fae170 */
[----:B------:R-:W-:Y:S02]  /*48c0*/  @P1 FADD.FTZ R50, R6, R50 ;  /* 0x0000003206321221 */ /* 0x000fe40000010000 */
[----:B------:R-:W-:Y:S01]  /*48d0*/  @P1 FADD.FTZ R51, R7, R51 ;  /* 0x0000003307331221 */ /* 0x000fe20000010000 */
[----:B------:R-:W-:Y:S09]  /*48e0*/  BRA `(.L_x_22392) ;  /* 0x00000028005c7947 */ /* 0x000ff20003800000 */
.L_x_22371:
        /* <DEDUP_REMOVED lines=16> */
.L_x_22395:
        /* <DEDUP_REMOVED lines=13> */
.L_x_22397:
[----:B------:R-:W-:Y:S05]  /*4ac0*/  BSYNC.RECONVERGENT B3 ;  /* 0x0000000000037941 */ /* 0x000fea0003800200 */
.L_x_22396:
        /* <DEDUP_REMOVED lines=46> */
.L_x_22394:
[----:B------:R-:W-:Y:S05]  /*4db0*/  BSYNC.RECONVERGENT B2 ;  /* 0x0000000000027941 */ /* 0x000fea0003800200 */
.L_x_22393:
[----:B------:R-:W0:Y:S01]  /*4dc0*/  LDC R107, c[0x0][0x404] ;  /* 0x00010100ff6b7b82 */ /* 0x000e220000000800 */
[----:B------:R-:W-:Y:S01]  /*4dd0*/  ISETP.NE.AND P3, PT, R102, 0x1, PT ;  /* 0x000000016600780c */ /* 0x000fe20003f65270 */
[----:B------:R-:W-:Y:S01]  /*4de0*/  IMAD.MOV.U32 R105, RZ, RZ, 0x2f800000 ;  /* 0x2f800000ff697424 */ /* 0x000fe200078e00ff */
[----:B------:R-:W-:Y:S01]  /*4df0*/  I2FP.F32.U32 R100, R100 ;  /* 0x0000006400647245 */ /* 0x000fe20000201000 */
[----:B------:R-:W-:Y:S01]  /*4e00*/  BSSY.RECONVERGENT B2, `(.L_x_22398) ;  /* 0x000004d000027945 */ /* 0x000fe20003800200 */
[----:B------:R-:W-:-:S03]  /*4e10*/  MOV R101, R118 ;  /* 0x0000007600657202 */ /* 0x000fc60000000f00 */
[----:B------:R-:W1:Y:S01]  /*4e20*/  LDC R106, c[0x0][0x408] ;  /* 0x00010200ff6a7b82 */ /* 0x000e620000000800 */
[----:B------:R-:W-:-:S05]  /*4e30*/  FFMA.FTZ R100, R100, R105, 1.1641532182693481445e-10 ;  /* 0x2f00000064647423 */ /* 0x000fca0000010069 */
[----:B0-----:R-:W-:Y:S01]  /*4e40*/  FSETP.LE.FTZ.AND P2, PT, R100, R107, PT ;  /* 0x0000006b6400720b */ /* 0x001fe20003f53000 */
[----:B------:R-:W-:Y:S02]  /*4e50*/  IMAD.MOV.U32 R100, RZ, RZ, 0x2 ;  /* 0x00000002ff647424 */ /* 0x000fe400078e00ff */
[----:B-1---5:R-:W-:Y:S01]  /*4e60*/  FMUL.FTZ R147, R48, R106 ;  /* 0x0000006a30937220 */ /* 0x022fe20000410000 */
[----:B------:R-:W-:Y:S09]  /*4e70*/  @!P3 BRA `(.L_x_22399) ;  /* 0x000000040014b947 */ /* 0x000ff20003800000 */
        /* <DEDUP_REMOVED lines=8> */
.L_x_22400:
        /* <DEDUP_REMOVED lines=13> */
.L_x_22402:
[----:B------:R-:W-:Y:S05]  /*4fd0*/  BSYNC.RECONVERGENT B3 ;  /* 0x0000000000037941 */ /* 0x000fea0003800200 */
.L_x_22401:
        /* <DEDUP_REMOVED lines=47> */
.L_x_22399:
[----:B------:R-:W-:Y:S05]  /*52d0*/  BSYNC.RECONVERGENT B2 ;  /* 0x0000000000027941 */ /* 0x000fea0003800200 */
.L_x_22398:
[----:B------:R-:W-:Y:S01]  /*52e0*/  ISETP.NE.AND P3, PT, R100, 0x1, PT ;  /* 0x000000016400780c */ /* 0x000fe20003f65270 */
[----:B------:R-:W-:Y:S01]  /*52f0*/  BSSY.RECONVERGENT B2, `(.L_x_22403) ;  /* 0x000004b000027945 */ /* 0x000fe20003800200 */
[----:B------:R-:W-:Y:S01]  /*5300*/  I2FP.F32.U32 R116, R101 ;  /* 0x0000006500747245 */ /* 0x000fe20000201000 */
[----:B------:R-:W-:Y:S02]  /*5310*/  IMAD.MOV.U32 R101, RZ, RZ, 0x2 ;  /* 0x00000002ff657424 */ /* 0x000fe400078e00ff */
[----:B------:R-:W-:Y:S02]  /*5320*/  IMAD.MOV.U32 R48, RZ, RZ, R118 ;  /* 0x000000ffff307224 */ /* 0x000fe400078e0076 */
[----:B------:R-:W-:-:S06]  /*5330*/  FFMA.FTZ R116, R116, R105, 1.1641532182693481445e-10 ;  /* 0x2f00000074747423 */ /* 0x000fcc0000010069 */
        /* <DEDUP_REMOVED lines=9> */
.L_x_22405:
        /* <DEDUP_REMOVED lines=13> */
.L_x_22407:
[----:B------:R-:W-:Y:S05]  /*54a0*/  BSYNC.RECONVERGENT B3 ;  /* 0x0000000000037941 */ /* 0x000fea0003800200 */
.L_x_22406:
        /* <DEDUP_REMOVED lines=47> */
.L_x_22404:
[----:B------:R-:W-:Y:S05]  /*57a0*/  BSYNC.RECONVERGENT B2 ;  /* 0x0000000000027941 */ /* 0x000fea0003800200 */
.L_x_22403:
[----:B------:R-:W-:Y:S01]  /*57b0*/  ISETP.NE.AND P4, PT, R101, 0x1, PT ;  /* 0x000000016500780c */ /* 0x000fe20003f85270 */
[----:B------:R-:W-:Y:S01]  /*57c0*/  BSSY.RECONVERGENT B2, `(.L_x_22408) ;  /* 0x000004d000027945 */ /* 0x000fe20003800200 */
[----:B------:R-:W-:Y:S01]  /*57d0*/  I2FP.F32.U32 R48, R48 ;  /* 0x0000003000307245 */ /* 0x000fe20000201000 */
[----:B------:R-:W-:Y:S01]  /*57e0*/  FMUL.FTZ R150, R49, R106 ;  /* 0x0000006a31967220 */ /* 0x000fe20000410000 */
[----:B------:R-:W-:-:S03]  /*57f0*/  IMAD.MOV.U32 R49, RZ, RZ, R118 ;  /* 0x000000ffff317224 */ /* 0x000fc600078e0076 */
[----:B------:R-:W-:-:S05]  /*5800*/  FFMA.FTZ R48, R48, R105, 1.1641532182693481445e-10 ;  /* 0x2f00000030307423 */ /* 0x000fca0000010069 */
[----:B------:R-:W-:Y:S01]  /*5810*/  FSETP.LE.FTZ.AND P3, PT, R48, R107, PT ;  /* 0x0000006b3000720b */ /* 0x000fe20003f73000 */
[----:B------:R-:W-:Y:S01]  /*5820*/  HFMA2 R48, -RZ, RZ, 0, 1.1920928955078125e-07 ;  /* 0x00000002ff307431 */ /* 0x000fe200000001ff */
        /* <DEDUP_REMOVED lines=9> */
.L_x_22410:
        /* <DEDUP_REMOVED lines=13> */
.L_x_22412:
[----:B------:R-:W-:Y:S05]  /*5990*/  BSYNC.RECONVERGENT B3 ;  /* 0x0000000000037941 */ /* 0x000fea0003800200 */
.L_x_22411:
        /* <DEDUP_REMOVED lines=47> */
.L_x_22409:
[----:B------:R-:W-:Y:S05]  /*5c90*/  BSYNC.RECONVERGENT B2 ;  /* 0x0000000000027941 */ /* 0x000fea0003800200 */
.L_x_22408:
[----:B------:R-:W-:Y:S01]  /*5ca0*/  ISETP.NE.AND P4, PT, R48, 0x1, PT ;  /* 0x000000013000780c */ /* 0x000fe20003f85270 */
[----:B------:R-:W-:Y:S01]  /*5cb0*/  BSSY.RECONVERGENT B2, `(.L_x_22413) ;  /* 0x000004b000027945 */ /* 0x000fe20003800200 */
[----:B------:R-:W-:Y:S01]  /*5cc0*/  I2FP.F32.U32 R148, R49 ;  /* 0x0000003100947245 */ /* 0x000fe20000201000 */
[----:B------:R-:W-:Y:S01]  /*5cd0*/  IMAD.MOV.U32 R100, RZ, RZ, 0x2 ;  /* 0x00000002ff647424 */ /* 0x000fe200078e00ff */
[----:B------:R-:W-:-:S03]  /*5ce0*/  MOV R49, R118 ;  /* 0x0000007600317202 */ /* 0x000fc60000000f00 */
[----:B------:R-:W-:-:S06]  /*5cf0*/  FFMA.FTZ R148, R148, R105, 1.1641532182693481445e-10 ;  /* 0x2f00000094947423 */ /* 0x000fcc0000010069 */
        /* <DEDUP_REMOVED lines=9> */
.L_x_22415:
        /* <DEDUP_REMOVED lines=13> */
.L_x_22417:
[----:B------:R-:W-:Y:S05]  /*5e60*/  BSYNC.RECONVERGENT B3 ;  /* 0x0000000000037941 */ /* 0x000fea0003800200 */
.L_x_22416:
        /* <DEDUP_REMOVED lines=47> */
.L_x_22414:
[----:B------:R-:W-:Y:S05]  /*6160*/  BSYNC.RECONVERGENT B2 ;  /* 0x0000000000027941 */ /* 0x000fea0003800200 */
.L_x_22413:
[----:B------:R-:W-:Y:S01]  /*6170*/  ISETP.NE.AND P5, PT, R100, 0x1, PT ;  /* 0x000000016400780c */ /* 0x000fe20003fa5270 */
[----:B------:R-:W-:Y:S01]  /*6180*/  BSSY.RECONVERGENT B2, `(.L_x_22418) ;  /* 0x000004d000027945 */ /* 0x000fe20003800200 */
[----:B------:R-:W-:Y:S01]  /*6190*/  I2FP.F32.U32 R48, R49 ;  /* 0x0000003100307245 */ /* 0x000fe20000201000 */
[----:B------:R-:W-:Y:S01]  /*61a0*/  FMUL.FTZ R151, R50, R106 ;  /* 0x0000006a32977220 */ /* 0x000fe20000410000 */
[----:B------:R-:W-:-:S03]  /*61b0*/  IMAD.MOV.U32 R49, RZ, RZ, R118 ;  /* 0x000000ffff317224 */ /* 0x000fc600078e0076 */
        /* <DEDUP_REMOVED lines=12> */
.L_x_22420:
        /* <DEDUP_REMOVED lines=13> */
.L_x_22422:
[----:B------:R-:W-:Y:S05]  /*6350*/  BSYNC.RECONVERGENT B3 ;  /* 0x0000000000037941 */ /* 0x000fea0003800200 */
.L_x_22421:
        /* <DEDUP_REMOVED lines=47> */
.L_x_22419:
[----:B------:R-:W-:Y:S05]  /*6650*/  BSYNC.RECONVERGENT B2 ;  /* 0x0000000000027941 */ /* 0x000fea0003800200 */
.L_x_22418:
[----:B------:R-:W-:Y:S01]  /*6660*/  ISETP.NE.AND P5, PT, R48, 0x1, PT ;  /* 0x000000013000780c */ /* 0x000fe20003fa5270 */
[----:B------:R-:W-:Y:S01]  /*6670*/  BSSY.RECONVERGENT B2, `(.L_x_22423) ;  /* 0x000004b000027945 */ /* 0x000fe20003800200 */
[----:B------:R-:W-:Y:S01]  /*6680*/  I2FP.F32.U32 R152, R49 ;  /* 0x0000003100987245 */ /* 0x000fe20000201000 */
[----:B------:R-:W-:Y:S02]  /*6690*/  HFMA2 R50, -RZ, RZ, 0, 1.1920928955078125e-07 ;  /* 0x00000002ff327431 */ /* 0x000fe400000001ff */
[----:B------:R-:W-:Y:S02]  /*66a0*/  IMAD.MOV.U32 R49, RZ, RZ, R118 ;  /* 0x000000ffff317224 */ /* 0x000fe400078e0076 */
[----:B------:R-:W-:-:S06]  /*66b0*/  FFMA.FTZ R152, R152, R105, 1.1641532182693481445e-10 ;  /* 0x2f00000098987423 */ /* 0x000fcc0000010069 */
        /* <DEDUP_REMOVED lines=9> */
.L_x_22425:
        /* <DEDUP_REMOVED lines=13> */
.L_x_22427:
[----:B------:R-:W-:Y:S05]  /*6820*/  BSYNC.RECONVERGENT B3 ;  /* 0x0000000000037941 */ /* 0x000fea0003800200 */
.L_x_22426:
        /* <DEDUP_REMOVED lines=47> */
.L_x_22424:
[----:B------:R-:W-:Y:S05]  /*6b20*/  BSYNC.RECONVERGENT B2 ;  /* 0x0000000000027941 */ /* 0x000fea0003800200 */
.L_x_22423:
[----:B------:R-:W-:Y:S01]  /*6b30*/  ISETP.NE.AND P6, PT, R50, 0x1, PT ;  /* 0x000000013200780c */ /* 0x000fe20003fc5270 */
[----:B------:R-:W-:Y:S01]  /*6b40*/  BSSY.RECONVERGENT B2, `(.L_x_22428) ;  /* 0x000004f000027945 */ /* 0x000fe20003800200 */
[----:B------:R-:W-:Y:S01]  /*6b50*/  I2FP.F32.U32 R48, R49 ;  /* 0x0000003100307245 */ /* 0x000fe20000201000 */
[----:B------:R-:W-:Y:S01]  /*6b60*/  FMUL.FTZ R153, R51, R106 ;  /* 0x0000006a33997220 */ /* 0x000fe20000410000 */
[----:B------:R-:W-:Y:S01]  /*6b70*/  IMAD.MOV.U32 R114, RZ, RZ, 0x2 ;  /* 0x00000002ff727424 */ /* 0x000fe200078e00ff */
[----:B------:R-:W-:Y:S02]  /*6b80*/  MOV R49, R118 ;  /* 0x0000007600317202 */ /* 0x000fe40000000f00 */
        /* <DEDUP_REMOVED lines=11> */
.L_x_22430:
        /* <DEDUP_REMOVED lines=15> */
.L_x_22432:
[----:B------:R-:W-:Y:S05]  /*6d30*/  BSYNC.RECONVERGENT B3 ;  /* 0x0000000000037941 */ /* 0x000fea0003800200 */
.L_x_22431:
        /* <DEDUP_REMOVED lines=47> */
.L_x_22429:
[----:B------:R-:W-:Y:S05]  /*7030*/  BSYNC.RECONVERGENT B2 ;  /* 0x0000000000027941 */ /* 0x000fea0003800200 */
.L_x_22428:
[-C--:B------:R-:W-:Y:S01]  /*7040*/  FMUL.FTZ R48, R8, R106.reuse ;  /* 0x0000006a08307220 */ /* 0x080fe20000410000 */
[-C--:B------:R-:W-:Y:S02]  /*7050*/  FSETP.GTU.FTZ.AND P6, PT, R116, R107.reuse, PT ;  /* 0x0000006b7400720b */ /* 0x080fe40003fdc000 */
[----:B------:R-:W-:Y:S02]  /*7060*/  FSEL R150, R150, RZ, P3 ;  /* 0x000000ff96967208 */ /* 0x000fe40001800000 */
[----:B------:R-:W-:Y:S01]  /*7070*/  FSEL R50, R48, RZ, !P6 ;  /* 0x000000ff30327208 */ /* 0x000fe20007000000 */
[----:B------:R-:W-:Y:S01]  /*7080*/  FMUL.FTZ R48, R9, R106 ;  /* 0x0000006a09307220 */ /* 0x000fe20000410000 */
[----:B------:R-:W-:Y:S02]  /*7090*/  SEL R103, RZ, 0x1, P6 ;  /* 0x00000001ff677807 */ /* 0x000fe40003000000 */
[----:B------:R-:W-:Y:S02]  /*70a0*/  FSETP.GTU.FTZ.AND P6, PT, R148, R107, PT ;  /* 0x0000006b9400720b */ /* 0x000fe40003fdc000 */
[----:B------:R-:W-:-:S02]  /*70b0*/  FSEL R147, R147, RZ, P2 ;  /* 0x000000ff93937208 */ /* 0x000fc40001000000 */
[----:B------:R-:W-:Y:S02]  /*70c0*/  FSEL R51, R48, RZ, !P6 ;  /* 0x000000ff30337208 */ /* 0x000fe40007000000 */
[----:B------:R-:W-:Y:S01]  /*70d0*/  I2FP.F32.U32 R48, R49 ;  /* 0x0000003100307245 */ /* 0x000fe20000201000 */
[-C--:B------:R-:W-:Y:S01]  /*70e0*/  FMUL.FTZ R49, R11, R106.reuse ;  /* 0x0000006a0b317220 */ /* 0x080fe20000410000 */
[----:B------:R-:W-:Y:S01]  /*70f0*/  SEL R116, RZ, 0x1, P6 ;  /* 0x00000001ff747807 */ /* 0x000fe20003000000 */
[----:B------:R-:W-:Y:S01]  /*7100*/  FMUL.FTZ R106, R10, R106 ;  /* 0x0000006a0a6a7220 */ /* 0x000fe20000410000 */
[----:B------:R-:W-:Y:S01]  /*7110*/  FSEL R102, R153, RZ, P5 ;  /* 0x000000ff99667208 */ /* 0x000fe20002800000 */
[----:B------:R-:W-:Y:S01]  /*7120*/  FFMA.FTZ R48, R48, R105, 1.1641532182693481445e-10 ;  /* 0x2f00000030307423 */ /* 0x000fe20000010069 */
[----:B------:R-:W-:Y:S02]  /*7130*/  FSEL R151, R151, RZ, P4 ;  /* 0x000000ff97977208 */ /* 0x000fe40002000000 */
[----:B------:R-:W-:-:S02]  /*7140*/  PRMT R117, R103, 0x7610, R117 ;  /* 0x0000761067757816 */ /* 0x000fc40000000075 */
[-C--:B------:R-:W-:Y:S01]  /*7150*/  FSETP.GTU.FTZ.AND P6, PT, R48, R107.reuse, PT ;  /* 0x0000006b3000720b */ /* 0x080fe20003fdc000 */
[----:B------:R-:W-:Y:S01]  /*7160*/  FADD.FTZ R48, R147, R50 ;  /* 0x0000003293307221 */ /* 0x000fe20000010000 */
[----:B------:R-:W-:Y:S02]  /*7170*/  PRMT R119, R116, 0x7610, R119 ;  /* 0x0000761074777816 */ /* 0x000fe40000000077 */
[----:B------:R-:W-:Y:S01]  /*7180*/  FSEL R101, R49, RZ, !P6 ;  /* 0x000000ff31657208 */ /* 0x000fe20007000000 */
[----:B------:R-:W-:Y:S01]  /*7190*/  FADD.FTZ R49, R150, R51 ;  /* 0x0000003396317221 */ /* 0x000fe20000010000 */
[----:B------:R-:W-:Y:S01]  /*71a0*/  SEL R100, RZ, 0x1, P6 ;  /* 0x00000001ff647807 */ /* 0x000fe20003000000 */
[----:B------:R-:W-:Y:S01]  /*71b0*/  @P1 FADD.FTZ R48, R4, R48 ;  /* 0x0000003004301221 */ /* 0x000fe20000010000 */
[----:B------:R-:W-:Y:S01]  /*71c0*/  FSETP.GTU.FTZ.AND P6, PT, R152, R107, PT ;  /* 0x0000006b9800720b */ /* 0x000fe20003fdc000 */
[----:B------:R-:W-:Y:S01]  /*71d0*/  FADD.FTZ R51, R101, R102 ;  /* 0x0000006665337221 */ /* 0x000fe20000010000 */
[----:B------:R-:W-:Y:S01]  /*71e0*/  @P1 FADD.FTZ R49, R5, R49 ;  /* 0x0000003105311221 */ /* 0x000fe20000010000 */
[----:B------:R-:W-:-:S02]  /*71f0*/  PRMT R121, R100, 0x7610, R121 ;  /* 0x0000761064797816 */ /* 0x000fc40000000079 */
[----:B------:R-:W-:Y:S01]  /*7200*/  FSEL R106, R106, RZ, !P6 ;  /* 0x000000ff6a6a7208 */ /* 0x000fe20007000000 */
[----:B------:R-:W-:Y:S01]  /*7210*/  @P1 FADD.FTZ R51, R7, R51 ;  /* 0x0000003307331221 */ /* 0x000fe20000010000 */
[----:B------:R-:W-:-:S03]  /*7220*/  SEL R101, RZ, 0x1, P6 ;  /* 0x00000001ff657807 */ /* 0x000fc60003000000 */
[----:B------:R-:W-:Y:S01]  /*7230*/  FADD.FTZ R50, R151, R106 ;  /* 0x0000006a97327221 */ /* 0x000fe20000010000 */
[----:B------:R-:W-:-:S03]  /*7240*/  PRMT R120, R101, 0x7610, R120 ;  /* 0x0000761065787816 */ /* 0x000fc60000000078 */
[----:B------:R-:W-:-:S07]  /*7250*/  @P1 FADD.FTZ R50, R6, R50 ;  /* 0x0000003206321221 */ /* 0x000fce0000010000 */
.L_x_22392:
[----:B------:R-:W0:Y:S01]  /*7260*/  LDC.64 R102, c[0x0][0x3a8] ;  /* 0x0000ea00ff667b82 */ /* 0x000e220000000a00 */
[----:B------:R-:W-:Y:S02]  /*7270*/  SEL R105, RZ, 0x1000000, !P5 ;  /* 0x01000000ff697807 */ /* 0x000fe40006800000 */
[----:B------:R-:W-:Y:S02]  /*7280*/  SEL R106, RZ, 0x10000, !P4 ;  /* 0x00010000ff6a7807 */ /* 0x000fe40006000000 */
[----:B------:R-:W-:-:S03]  /*7290*/  SEL R107, RZ, 0x100, !P3 ;  /* 0x00000100ff6b7807 */ /* 0x000fc60005800000 */
[----:B------:R-:W1:Y:S01]  /*72a0*/  LDC.64 R100, c[0x0][0x3b0] ;  /* 0x0000ec00ff647b82 */ /* 0x000e620000000a00 */
[----:B------:R-:W-:Y:S02]  /*72b0*/  IADD3 R105, PT, PT, R107, R105, R106 ;  /* 0x000000696b697210 */ /* 0x000fe40007ffe06a */
[----:B------:R-:W-:-:S05]  /*72c0*/  SEL R106, RZ, 0x1, !P2 ;  /* 0x00000001ff6a7807 */ /* 0x000fca0005000000 */
[----:B------:R-:W-:Y:S02]  /*72d0*/  IMAD.IADD R105, R105, 0x1, R106 ;  /* 0x0000000169697824 */ /* 0x000fe400078e026a */
[----:B0-----:R-:W-:-:S05]  /*72e0*/  IMAD.WIDE.U32 R102, R133, 0x10, R102 ;  /* 0x0000001085667825 */ /* 0x001fca00078e0066 */
[----:B------:R0:W-:Y:S01]  /*72f0*/  STG.E.128 desc[UR6][R102.64], R48 ;  /* 0x0000003066007986 */ /* 0x0001e2000c101d06 */
[----:B-1----:R-:W-:-:S05]  /*7300*/  IMAD.WIDE.U32 R100, R133, 0x4, R100 ;  /* 0x0000000485647825 */ /* 0x002fca00078e0064 */
[----:B------:R0:W-:Y:S01]  /*7310*/  STG.E desc[UR6][R100.64], R105 ;  /* 0x0000006964007986 */ /* 0x0001e2000c101906 */
[----:B------:R-:W-:Y:S05]  /*7320*/  @!P0 BRA `(.L_x_22433) ;  /* 0x00000000002c8947 */ /* 0x000fea0003800000 */
[----:B0-----:R-:W0:Y:S01]  /*7330*/  LDC.64 R100, c[0x0][0x3b8] ;  /* 0x0000ee00ff647b82 */ /* 0x001e220000000a00 */
[----:B------:R-:W-:Y:S01]  /*7340*/  IMAD.U32 R103, R120, 0x10000, RZ ;  /* 0x0001000078677824 */ /* 0x000fe200078e00ff */
[----:B------:R-:W-:Y:S02]  /*7350*/  LOP3.LUT R102, R121, 0xffff, RZ, 0xc0, !PT ;  /* 0x0000ffff79667812 */ /* 0x000fe400078ec0ff */
[----:B------:R-:W-:Y:S02]  /*7360*/  LOP3.LUT R105, R119, 0xff, RZ, 0xc0, !PT ;  /* 0x000000ff77697812 */ /* 0x000fe400078ec0ff */
[----:B------:R-:W-:-:S04]  /*7370*/  LOP3.LUT R103, R103, 0xff0000, RZ, 0xc0, !PT ;  /* 0x00ff000067677812 */ /* 0x000fc800078ec0ff */
[----:B------:R-:W-:Y:S02]  /*7380*/  LEA R102, R102, R103, 0x18 ;  /* 0x0000006766667211 */ /* 0x000fe400078ec0ff */
[----:B------:R-:W-:-:S03]  /*7390*/  LOP3.LUT R103, R117, 0xff, RZ, 0xc0, !PT ;  /* 0x000000ff75677812 */ /* 0x000fc600078ec0ff */
[----:B------:R-:W-:-:S04]  /*73a0*/  IMAD R102, R105, 0x100, R102 ;  /* 0x0000010069667824 */ /* 0x000fc800078e0266 */
[----:B------:R-:W-:Y:S02]  /*73b0*/  IMAD.IADD R103, R102, 0x1, R103 ;  /* 0x0000000166677824 */ /* 0x000fe400078e0267 */
[----:B0-----:R-:W-:-:S05]  /*73c0*/  IMAD.WIDE.U32 R100, R133, 0x4, R100 ;  /* 0x0000000485647825 */ /* 0x001fca00078e0064 */
[----:B------:R1:W-:Y:S02]  /*73d0*/  STG.E desc[UR6][R100.64], R103 ;  /* 0x0000006764007986 */ /* 0x0003e4000c101906 */
.L_x_22433:
[----:B------:R-:W-:Y:S01]  /*73e0*/  MOV R116, R104 ;  /* 0x0000006800747202 */ /* 0x000fe20000000f00 */
[----:B01----:R-:W-:-:S07]  /*73f0*/  VIADD R100, R133, 0x20 ;  /* 0x0000002085647836 */ /* 0x003fce0000000000 */
.L_x_22370:
[----:B------:R-:W-:Y:S05]  /*7400*/  BSYNC.RECONVERGENT B1 ;  /* 0x0000000000017941 */ /* 0x000fea0003800200 */
.L_x_22369:
        /* <DEDUP_REMOVED lines=35> */
.L_x_22439:
        /* <DEDUP_REMOVED lines=13> */
.L_x_22441:
[----:B------:R-:W-:Y:S05]  /*7710*/  BSYNC.RECONVERGENT B3 ;  /* 0x0000000000037941 */ /* 0x000fea0003800200 */
.L_x_22440:
        /* <DEDUP_REMOVED lines=46> */
.L_x_22438:
[----:B------:R-:W-:Y:S05]  /*7a00*/  BSYNC.RECONVERGENT B2 ;  /* 0x0000000000027941 */ /* 0x000fea0003800200 */
.L_x_22437:
[----:B------:R-:W0:Y:S01]  /*7a10*/  LDC R116, c[0x0][0x404] ;  /* 0x00010100ff747b82 */ /* 0x000e220000000800 */
[----:B------:R-:W-:Y:S01]  /*7a20*/  I2FP.F32.U32 R102, R101 ;  /* 0x0000006500667245 */ /* 0x000fe20000201000 */
[----:B------:R-:W-:Y:S01]  /*7a30*/  HFMA2 R101, -RZ, RZ, 0.1171875, 0 ;  /* 0x2f800000ff657431 */ /* 0x000fe200000001ff */
[----:B------:R-:W-:Y:S01]  /*7a40*/  ISETP.NE.AND P3, PT, R104, 0x1, PT ;  /* 0x000000016800780c */ /* 0x000fe20003f65270 */
[----:B------:R-:W-:Y:S04]  /*7a50*/  BSSY.RECONVERGENT B2, `(.L_x_22442) ;  /* 0x000004d000027945 */ /* 0x000fe80003800200 */
[----:B------:R-:W1:Y:S01]  /*7a60*/  LDC R107, c[0x0][0x408] ;  /* 0x00010200ff6b7b82 */ /* 0x000e620000000800 */
[----:B------:R-:W-:Y:S01]  /*7a70*/  FFMA.FTZ R103, R102, R101, 1.1641532182693481445e-10 ;  /* 0x2f00000066677423 */ /* 0x000fe20000010065 */
[----:B------:R-:W-:-:S04]  /*7a80*/  IMAD.MOV.U32 R102, RZ, RZ, 0x2 ;  /* 0x00000002ff667424 */ /* 0x000fc800078e00ff */
[----:B0-----:R-:W-:Y:S01]  /*7a90*/  FSETP.LE.FTZ.AND P2, PT, R103, R116, PT ;  /* 0x000000746700720b */ /* 0x001fe20003f53000 */
[----:B------:R-:W-:Y:S02]  /*7aa0*/  IMAD.MOV.U32 R103, RZ, RZ, R118 ;  /* 0x000000ffff677224 */ /* 0x000fe400078e0076 */
[----:B-1---5:R-:W-:Y:S01]  /*7ab0*/  FMUL.FTZ R148, R44, R107 ;  /* 0x0000006b2c947220 */ /* 0x022fe20000410000 */
[----:B------:R-:W-:Y:S09]  /*7ac0*/  @!P3 BRA `(.L_x_22443) ;  /* 0x000000040014b947 */ /* 0x000ff20003800000 */
        /* <DEDUP_REMOVED lines=8> */
.L_x_22444:
        /* <DEDUP_REMOVED lines=13> */
.L_x_22446:
[----:B------:R-:W-:Y:S05]  /*7c20*/  BSYNC.RECONVERGENT B3 ;  /* 0x0000000000037941 */ /* 0x000fea0003800200 */
.L_x_22445:
        /* <DEDUP_REMOVED lines=47> */
.L_x_22443:
[----:B------:R-:W-:Y:S05]  /*7f20*/  BSYNC.RECONVERGENT B2 ;  /* 0x0000000000027941 */ /* 0x000fea0003800200 */
.L_x_22442:
        /* <DEDUP_REMOVED lines=15> */
.L_x_22449:
        /* <DEDUP_REMOVED lines=13> */
.L_x_22451:
[----:B------:R-:W-:Y:S05]  /*80f0*/  BSYNC.RECONVERGENT B3 ;  /* 0x0000000000037941 */ /* 0x000fea0003800200 */
.L_x_22450:
        /* <DEDUP_REMOVED lines=47> */
.L_x_22448:
[----:B------:R-:W-:Y:S05]  /*83f0*/  BSYNC.RECONVERGENT B2 ;  /* 0x0000000000027941 */ /* 0x000fea0003800200 */
.L_x_22447:
        /* <DEDUP_REMOVED lines=17> */
.L_x_22454:
        /* <DEDUP_REMOVED lines=13> */
.L_x_22456:
[----:B------:R-:W-:Y:S05]  /*85e0*/  BSYNC.RECONVERGENT B3 ;  /* 0x0000000000037941 */ /* 0x000fea0003800200 */
.L_x_22455:
        /* <DEDUP_REMOVED lines=47> */
.L_x_22453:
[----:B------:R-:W-:Y:S05]  /*88e0*/  BSYNC.RECONVERGENT B2 ;  /* 0x0000000000027941 */ /* 0x000fea0003800200 */
.L_x_22452:
        /* <DEDUP_REMOVED lines=15> */
.L_x_22459:
        /* <DEDUP_REMOVED lines=13> */
.L_x_22461:
[----:B------:R-:W-:Y:S05]  /*8ab0*/  BSYNC.RECONVERGENT B3 ;  /* 0x0000000000037941 */ /* 0x000fea0003800200 */
.L_x_22460:
        /* <DEDUP_REMOVED lines=47> */
.L_x_22458:
[----:B------:R-:W-:Y:S05]  /*8db0*/  BSYNC.RECONVERGENT B2 ;  /* 0x0000000000027941 */ /* 0x000fea0003800200 */
.L_x_22457:
[----:B------:R-:W-:Y:S01]  /*8dc0*/  ISETP.NE.AND P5, PT, R103, 0x1, PT ;  /* 0x000000016700780c */ /* 0x000fe20003fa5270 */
[----:B------:R-:W-:Y:S01]  /*8dd0*/  FMUL.FTZ R152, R46, R107 ;  /* 0x0000006b2e987220 */ /* 0x000fe20000410000 */
[----:B------:R-:W-:Y:S01]  /*8de0*/  I2FP.F32.U32 R44, R45 ;  /* 0x0000002d002c7245 */ /* 0x000fe20000201000 */
[----:B------:R-:W-:Y:S01]  /*8df0*/  BSSY.RECONVERGENT B2, `(.L_x_22462) ;  /* 0x000004b000027945 */ /* 0x000fe20003800200 */
[----:B------:R-:W-:-:S03]  /*8e00*/  HFMA2 R46, -RZ, RZ, 0, 1.1920928955078125e-07 ;  /* 0x00000002ff2e7431 */ /* 0x000fc600000001ff */
        /* <DEDUP_REMOVED lines=12> */
.L_x_22464:
        /* <DEDUP_REMOVED lines=13> */
.L_x_22466:
[----:B------:R-:W-:Y:S05]  /*8fa0*/  BSYNC.RECONVERGENT B3 ;  /* 0x0000000000037941 */ /* 0x000fea0003800200 */
.L_x_22465:
        /* <DEDUP_REMOVED lines=47> */
.L_x_22463:
[----:B------:R-:W-:Y:S05]  /*92a0*/  BSYNC.RECONVERGENT B2 ;  /* 0x0000000000027941 */ /* 0x000fea0003800200 */
.L_x_22462:
        /* <DEDUP_REMOVED lines=15> */
.L_x_22469:
        /* <DEDUP_REMOVED lines=13> */
.L_x_22471:
[----:B------:R-:W-:Y:S05]  /*9470*/  BSYNC.RECONVERGENT B3 ;  /* 0x0000000000037941 */ /* 0x000fea0003800200 */
.L_x_22470:
        /* <DEDUP_REMOVED lines=47> */
.L_x_22468:
[----:B------:R-:W-:Y:S05]  /*9770*/  BSYNC.RECONVERGENT B2 ;  /* 0x0000000000027941 */ /* 0x000fea0003800200 */
.L_x_22467:
[----:B------:R-:W-:Y:S01]  /*9780*/  ISETP.NE.AND P6, PT, R102, 0x1, PT ;  /* 0x000000016600780c */ /* 0x000fe20003fc5270 */
[----:B------:R-:W-:Y:S01]  /*9790*/  BSSY.RECONVERGENT B2, `(.L_x_22472) ;  /* 0x000004f000027945 */ /* 0x000fe20003800200 */
[----:B------:R-:W-:Y:S01]  /*97a0*/  I2FP.F32.U32 R44, R45 ;  /* 0x0000002d002c7245 */ /* 0x000fe20000201000 */
[----:B------:R-:W-:Y:S01]  /*97b0*/  FMUL.FTZ R156, R47, R107 ;  /* 0x0000006b2f9c7220 */ /* 0x000fe20000410000 */
[----:B------:R-:W-:Y:S02]  /*97c0*/  IMAD.MOV.U32 R114, RZ, RZ, 0x2 ;  /* 0x00000002ff727424 */ /* 0x000fe400078e00ff */
        /* <DEDUP_REMOVED lines=12> */
.L_x_22474:
        /* <DEDUP_REMOVED lines=15> */
.L_x_22476:
[----:B------:R-:W-:Y:S05]  /*9980*/  BSYNC.RECONVERGENT B3 ;  /* 0x0000000000037941 */ /* 0x000fea0003800200 */
.L_x_22475:
        /* <DEDUP_REMOVED lines=45> */
[----:B------:R-:W-:Y:S01]  /*9c60*/  IMAD.MOV.U32 R106, RZ, RZ, R44 ;  /* 0x000000ffff6a7224 */ /* 0x000fe200078e002c */
[----:B------:R-:W-:-:S07]  /*9c70*/  LOP3.LUT R112, R112, UR25, R45, 0x96, !PT ;  /* 0x0000001970707c12 */ /* 0x000fce000f8e962d */
.L_x_22473:
[----:B------:R-:W-:Y:S05]  /*9c80*/  BSYNC.RECONVERGENT B2 ;  /* 0x0000000000027941 */ /* 0x000fea0003800200 */
.L_x_22472:
[-C--:B------:R-:W-:Y:S01]  /*9c90*/  FMUL.FTZ R103, R8, R107.reuse ;  /* 0x0000006b08677220 */ /* 0x080fe20000410000 */
[----:B------:R-:W-:Y:S01]  /*9ca0*/  FSETP.GTU.FTZ.AND P6, PT, R147, R116, PT ;  /* 0x000000749300720b */ /* 0x000fe20003fdc000 */
[-C--:B------:R-:W-:Y:S01]  /*9cb0*/  FMUL.FTZ R45, R9, R107.reuse ;  /* 0x0000006b092d7220 */ /* 0x080fe20000410000 */
[----:B------:R-:W-:Y:S01]  /*9cc0*/  I2FP.F32.U32 R44, R46 ;  /* 0x0000002e002c7245 */ /* 0x000fe20000201000 */
[-C--:B------:R-:W-:Y:S01]  /*9cd0*/  FMUL.FTZ R47, R10, R107.reuse ;  /* 0x0000006b0a2f7220 */ /* 0x080fe20000410000 */
[----:B------:R-:W-:Y:S01]  /*9ce0*/  FSEL R103, R103, RZ, !P6 ;  /* 0x000000ff67677208 */ /* 0x000fe20007000000 */
[----:B------:R-:W-:Y:S01]  /*9cf0*/  FMUL.FTZ R102, R11, R107 ;  /* 0x0000006b0b667220 */ /* 0x000fe20000410000 */
[----:B------:R-:W-:Y:S01]  /*9d00*/  SEL R104, RZ, 0x1, P6 ;  /* 0x00000001ff687807 */ /* 0x000fe20003000000 */
[----:B------:R-:W-:Y:S01]  /*9d10*/  FFMA.FTZ R101, R44, R101, 1.1641532182693481445e-10 ;  /* 0x2f0000002c657423 */ /* 0x000fe20000010065 */
[----:B------:R-:W-:Y:S02]  /*9d20*/  FSETP.GTU.FTZ.AND P6, PT, R151, R116, PT ;  /* 0x000000749700720b */ /* 0x000fe40003fdc000 */
[----:B------:R-:W-:-:S02]  /*9d30*/  FSEL R152, R152, RZ, P4 ;  /* 0x000000ff98987208 */ /* 0x000fc40002000000 */
[----:B------:R-:W-:Y:S02]  /*9d40*/  FSEL R45, R45, RZ, !P6 ;  /* 0x000000ff2d2d7208 */ /* 0x000fe40007000000 */
[----:B------:R-:W-:Y:S02]  /*9d50*/  SEL R147, RZ, 0x1, P6 ;  /* 0x00000001ff937807 */ /* 0x000fe40003000000 */
[-C--:B------:R-:W-:Y:S02]  /*9d60*/  FSETP.GTU.FTZ.AND P6, PT, R153, R116.reuse, PT ;  /* 0x000000749900720b */ /* 0x080fe40003fdc000 */
[----:B------:R-:W-:Y:S02]  /*9d70*/  FSEL R148, R148, RZ, P2 ;  /* 0x000000ff94947208 */ /* 0x000fe40001000000 */
[----:B------:R-:W-:Y:S02]  /*9d80*/  FSEL R47, R47, RZ, !P6 ;  /* 0x000000ff2f2f7208 */ /* 0x000fe40007000000 */
[----:B------:R-:W-:Y:S01]  /*9d90*/  SEL R151, RZ, 0x1, P6 ;  /* 0x00000001ff977807 */ /* 0x000fe20003000000 */
[----:B------:R-:W-:Y:S01]  /*9da0*/  FADD.FTZ R44, R148, R103 ;  /* 0x00000067942c7221 */ /* 0x000fe20000010000 */
[----:B------:R-:W-:Y:S01]  /*9db0*/  FSETP.GTU.FTZ.AND P6, PT, R101, R116, PT ;  /* 0x000000746500720b */ /* 0x000fe20003fdc000 */
[----:B------:R-:W-:Y:S01]  /*9dc0*/  FADD.FTZ R46, R152, R47 ;  /* 0x0000002f982e7221 */ /* 0x000fe20000010000 */
[----:B------:R-:W-:Y:S01]  /*9dd0*/  FSEL R150, R150, RZ, P3 ;  /* 0x000000ff96967208 */ /* 0x000fe20001800000 */
[----:B------:R-:W-:Y:S01]  /*9de0*/  @P1 FADD.FTZ R44, R4, R44 ;  /* 0x0000002c042c1221 */ /* 0x000fe20000010000 */
[----:B------:R-:W-:Y:S01]  /*9df0*/  FSEL R102, R102, RZ, !P6 ;  /* 0x000000ff66667208 */ /* 0x000fe20007000000 */
[----:B------:R-:W-:Y:S01]  /*9e00*/  @P1 FADD.FTZ R46, R6, R46 ;  /* 0x0000002e062e1221 */ /* 0x000fe20000010000 */
[----:B------:R-:W-:Y:S01]  /*9e10*/  FSEL R105, R156, RZ, P5 ;  /* 0x000000ff9c697208 */ /* 0x000fe20002800000 */
[----:B------:R-:W-:Y:S01]  /*9e20*/  FADD.FTZ R45, R150, R45 ;  /* 0x0000002d962d7221 */ /* 0x000fe20000010000 */
[----:B------:R-:W-:-:S02]  /*9e30*/  SEL R101, RZ, 0x1, P6 ;  /* 0x00000001ff657807 */ /* 0x000fc40003000000 */
[----:B------:R-:W-:Y:S01]  /*9e40*/  PRMT R117, R104, 0x7610, R117 ;  /* 0x0000761068757816 */ /* 0x000fe20000000075 */
[----:B------:R-:W-:Y:S01]  /*9e50*/  FADD.FTZ R47, R102, R105 ;  /* 0x00000069662f7221 */ /* 0x000fe20000010000 */
[----:B------:R-:W-:Y:S01]  /*9e60*/  @P1 FADD.FTZ R45, R5, R45 ;  /* 0x0000002d052d1221 */ /* 0x000fe20000010000 */
[----:B------:R-:W-:Y:S02]  /*9e70*/  PRMT R119, R147, 0x7610, R119 ;  /* 0x0000761093777816 */ /* 0x000fe40000000077 */
[----:B------:R-:W-:Y:S01]  /*9e80*/  @P1 FADD.FTZ R47, R7, R47 ;  /* 0x0000002f072f1221 */ /* 0x000fe20000010000 */
[----:B------:R-:W-:Y:S02]  /*9e90*/  PRMT R120, R151, 0x7610, R120 ;  /* 0x0000761097787816 */ /* 0x000fe40000000078 */
[----:B------:R-:W-:Y:S01]  /*9ea0*/  PRMT R121, R101, 0x7610, R121 ;  /* 0x0000761065797816 */ /* 0x000fe20000000079 */
[----:B------:R-:W-:Y:S06]  /*9eb0*/  BRA `(.L_x_22477) ;  /* 0x0000001400247947 */ /* 0x000fec0003800000 */
.L_x_22436:
        /* <DEDUP_REMOVED lines=16> */
.L_x_22480:
        /* <DEDUP_REMOVED lines=13> */
.L_x_22482:
[----:B------:R-:W-:Y:S05]  /*a090*/  BSYNC.RECONVERGENT B3 ;  /* 0x0000000000037941 */ /* 0x000fea0003800200 */
.L_x_22481:
        /* <DEDUP_REMOVED lines=46> */
.L_x_22479:
[----:B------:R-:W-:Y:S05]  /*a380*/  BSYNC.RECONVERGENT B2 ;  /* 0x0000000000027941 */ /* 0x000fea0003800200 */
.L_x_22478:
[----:B------:R-:W0:Y:S01]  /*a390*/  LDC R101, c[0x0][0x404] ;  /* 0x00010100ff657b82 */ /* 0x000e220000000800 */
[----:B------:R-:W-:Y:S01]  /*a3a0*/  ISETP.NE.AND P3, PT, R104, 0x1, PT ;  /* 0x000000016800780c */ /* 0x000fe20003f65270 */
[----:B------:R-:W-:Y:S01]  /*a3b0*/  IMAD.MOV.U32 R107, RZ, RZ, 0x2f800000 ;  /* 0x2f800000ff6b7424 */ /* 0x000fe200078e00ff */
[----:B------:R-:W-:Y:S01]  /*a3c0*/  I2FP.F32.U32 R102, R102 ;  /* 0x0000006600667245 */ /* 0x000fe20000201000 */
[----:B------:R-:W-:Y:S01]  /*a3d0*/  BSSY.RECONVERGENT B2, `(.L_x_22483) ;  /* 0x000004b000027945 */ /* 0x000fe20003800200 */
[----:B------:R-:W-:Y:S01]  /*a3e0*/  IMAD.MOV.U32 R105, RZ, RZ, 0x2 ;  /* 0x00000002ff697424 */ /* 0x000fe200078e00ff */
[----:B------:R-:W-:Y:S02]  /*a3f0*/  MOV R103, R118 ;  /* 0x0000007600677202 */ /* 0x000fe40000000f00 */
[----:B------:R-:W-:-:S05]  /*a400*/  FFMA.FTZ R102, R102, R107, 1.1641532182693481445e-10 ;  /* 0x2f00000066667423 */ /* 0x000fca000001006b */
[----:B0-----:R-:W-:Y:S01]  /*a410*/  FSETP.LE.FTZ.AND P2, PT, R102, R101, PT ;  /* 0x000000656600720b */ /* 0x001fe20003f53000 */
        /* <DEDUP_REMOVED lines=9> */
.L_x_22485:
        /* <DEDUP_REMOVED lines=13> */
.L_x_22487:
[----:B------:R-:W-:Y:S05]  /*a580*/  BSYNC.RECONVERGENT B3 ;  /* 0x0000000000037941 */ /* 0x000fea0003800200 */
.L_x_22486:
        /* <DEDUP_REMOVED lines=47> */
.L_x_22484:
[----:B------:R-:W-:Y:S05]  /*a880*/  BSYNC.RECONVERGENT B2 ;  /* 0x0000000000027941 */ /* 0x000fea0003800200 */
.L_x_22483:
[----:B------:R-:W-:Y:S01]  /*a890*/  ISETP.NE.AND P4, PT, R105, 0x1, PT ;  /* 0x000000016900780c */ /* 0x000fe20003f85270 */
[----:B------:R-:W-:Y:S01]  /*a8a0*/  BSSY.RECONVERGENT B2, `(.L_x_22488) ;  /* 0x000004c000027945 */ /* 0x000fe20003800200 */
[----:B------:R-:W-:Y:S01]  /*a8b0*/  I2FP.F32.U32 R102, R103 ;  /* 0x0000006700667245 */ /* 0x000fe20000201000 */
        /* <DEDUP_REMOVED lines=13> */
.L_x_22490:
        /* <DEDUP_REMOVED lines=13> */
.L_x_22492:
[----:B------:R-:W-:Y:S05]  /*aa60*/  BSYNC.RECONVERGENT B3 ;  /* 0x0000000000037941 */ /* 0x000fea0003800200 */
.L_x_22491:
        /* <DEDUP_REMOVED lines=47> */
.L_x_22489:
[----:B------:R-:W-:Y:S05]  /*ad60*/  BSYNC.RECONVERGENT B2 ;  /* 0x0000000000027941 */ /* 0x000fea0003800200 */
.L_x_22488:
[----:B------:R-:W-:Y:S01]  /*ad70*/  ISETP.NE.AND P5, PT, R104, 0x1, PT ;  /* 0x000000016800780c */ /* 0x000fe20003fa5270 */
[----:B------:R-:W-:Y:S01]  /*ad80*/  BSSY.RECONVERGENT B2, `(.L_x_22493) ;  /* 0x000004c000027945 */ /* 0x000fe20003800200 */
[----:B------:R-:W-:Y:S01]  /*ad90*/  I2FP.F32.U32 R102, R103 ;  /* 0x0000006700667245 */ /* 0x000fe20000201000 */
[----:B------:R-:W-:Y:S02]  /*ada0*/  HFMA2 R114, -RZ, RZ, 0, 1.1920928955078125e-07 ;  /* 0x00000002ff727431 */ /* 0x000fe400000001ff */
        /* <DEDUP_REMOVED lines=12> */
.L_x_22495:
        /* <DEDUP_REMOVED lines=13> */
.L_x_22497:
[----:B------:R-:W-:Y:S05]  /*af40*/  BSYNC.RECONVERGENT B3 ;  /* 0x0000000000037941 */ /* 0x000fea0003800200 */
.L_x_22496:
        /* <DEDUP_REMOVED lines=47> */
.L_x_22494:
[----:B------:R-:W-:Y:S05]  /*b240*/  BSYNC.RECONVERGENT B2 ;  /* 0x0000000000027941 */ /* 0x000fea0003800200 */
.L_x_22493:
        /* <DEDUP_REMOVED lines=15> */
[----:B------:R-:W-:-:S10]  /*b340*/  @P1 FADD.FTZ R47, R7, R47 ;  /* 0x0000002f072f1221 */ /* 0x000fd40000010000 */
.L_x_22477:
        /* <DEDUP_REMOVED lines=14> */
[----:B------:R-:W-:Y:S02]  /*b430*/  SHF.L.U32 R104, R120, 0x10, RZ ;  /* 0x0000001078687819 */ /* 0x000fe400000006ff */
[----:B------:R-:W-:Y:S02]  /*b440*/  LOP3.LUT R101, R121, 0xffff, RZ, 0xc0, !PT ;  /* 0x0000ffff79657812 */ /* 0x000fe400078ec0ff */
[----:B------:R-:W-:Y:S02]  /*b450*/  LOP3.LUT R104, R104, 0xff0000, RZ, 0xc0, !PT ;  /* 0x00ff000068687812 */ /* 0x000fe400078ec0ff */
[----:B------:R-:W-:-:S03]  /*b460*/  LOP3.LUT R116, R119, 0xff, RZ, 0xc0, !PT ;  /* 0x000000ff77747812 */ /* 0x000fc600078ec0ff */
[----:B------:R-:W-:Y:S01]  /*b470*/  IMAD R101, R101, 0x1000000, R104 ;  /* 0x0100000065657824 */ /* 0x000fe200078e0268 */
[----:B------:R-:W-:-:S03]  /*b480*/  LOP3.LUT R104, R117, 0xff, RZ, 0xc0, !PT ;  /* 0x000000ff75687812 */ /* 0x000fc600078ec0ff */
[----:B------:R-:W-:-:S05]  /*b490*/  IMAD R101, R116, 0x100, R101 ;  /* 0x0000010074657824 */ /* 0x000fca00078e0265 */
[----:B------:R-:W-:Y:S01]  /*b4a0*/  IADD3 R101, PT, PT, R101, R104, RZ ;  /* 0x0000006865657210 */ /* 0x000fe20007ffe0ff */
[----:B0-----:R-:W-:-:S05]  /*b4b0*/  IMAD.WIDE.U32 R102, R100, 0x4, R102 ;  /* 0x0000000464667825 */ /* 0x001fca00078e0066 */
[----:B------:R1:W-:Y:S02]  /*b4c0*/  STG.E desc[UR6][R102.64], R101 ;  /* 0x0000006566007986 */ /* 0x0003e4000c101906 */
.L_x_22498:
[----:B------:R-:W-:Y:S02]  /*b4d0*/  IMAD.MOV.U32 R116, RZ, RZ, R106 ;  /* 0x000000ffff747224 */ /* 0x000fe400078e006a */
[----:B------:R-:W-:-:S07]  /*b4e0*/  VIADD R100, R100, 0x20 ;  /* 0x0000002064647836 */ /* 0x000fce0000000000 */
.L_x_22435:
[----:B------:R-:W-:Y:S05]  /*b4f0*/  BSYNC.RECONVERGENT B1 ;  /* 0x0000000000017941 */ /* 0x000fea0003800200 */
.L_x_22434:
        /* <DEDUP_REMOVED lines=10> */
[----:B0-----:R-:W0:Y:S08]  /*b5a0*/  @P0 LDC.64 R104, c[0x0][0x398] ;  /* 0x0000e600ff680b82 */ /* 0x001e300000000a00 */
[----:B-1----:R-:W1:Y:S01]  /*b5b0*/  @P1 LDC.64 R102, c[0x0][0x3a0] ;  /* 0x0000e800ff661b82 */ /* 0x002e620000000a00 */
[----:B--2---:R-:W-:-:S06]  /*b5c0*/  IMAD.WIDE.U32 R40, R100, 0x10, R40 ;  /* 0x0000001064287825 */ /* 0x004fcc00078e0028 */
[----:B------:R-:W5:Y:S01]  /*b5d0*/  LDG.E.128 R40, desc[UR6][R40.64] ;  /* 0x0000000628287981 */ /* 0x000f62000c1e1d00 */
[----:B0-----:R-:W-:-:S05]  /*b5e0*/  @P0 IMAD.WIDE.U32 R104, R100, 0x10, R104 ;  /* 0x0000001064680825 */ /* 0x001fca00078e0068 */
[----:B------:R0:W5:Y:S01]  /*b5f0*/  @P0 LDG.E.128 R8, desc[UR6][R104.64] ;  /* 0x0000000668080981 */ /* 0x000162000c1e1d00 */
[----:B-1----:R-:W-:-:S05]  /*b600*/  @P1 IMAD.WIDE.U32 R102, R100, 0x10, R102 ;  /* 0x0000001064661825 */ /* 0x002fca00078e0066 */
        /* <DEDUP_REMOVED lines=18> */
.L_x_22504:
        /* <DEDUP_REMOVED lines=13> */
.L_x_22506:
[----:B------:R-:W-:Y:S05]  /*b800*/  BSYNC.RECONVERGENT B3 ;  /* 0x0000000000037941 */ /* 0x000fea0003800200 */
.L_x_22505:
        /* <DEDUP_REMOVED lines=45> */
[----:B------:R-:W-:-:S07]  /*bae0*/  LOP3.LUT R112, R112, UR25, R107, 0x96, !PT ;  /* 0x0000001970707c12 */ /* 0x000fce000f8e966b */
.L_x_22503:
[----:B------:R-:W-:Y:S05]  /*baf0*/  BSYNC.RECONVERGENT B2 ;  /* 0x0000000000027941 */ /* 0x000fea0003800200 */
.L_x_22502:
[----:B------:R-:W0:Y:S01]  /*bb00*/  LDC R116, c[0x0][0x404] ;  /* 0x00010100ff747b82 */ /* 0x000e220000000800 */
[----:B------:R-:W-:Y:S01]  /*bb10*/  ISETP.NE.AND P3, PT, R104, 0x1, PT ;  /* 0x000000016800780c */ /* 0x000fe20003f65270 */
[----:B------:R-:W-:Y:S01]  /*bb20*/  BSSY.RECONVERGENT B2, `(.L_x_22507) ;  /* 0x000004f000027945 */ /* 0x000fe20003800200 */
[----:B------:R-:W-:Y:S01]  /*bb30*/  I2FP.F32.U32 R102, R101 ;  /* 0x0000006500667245 */ /* 0x000fe20000201000 */
[----:B------:R-:W-:-:S04]  /*bb40*/  IMAD.MOV.U32 R101, RZ, RZ, 0x2f800000 ;  /* 0x2f800000ff657424 */ /* 0x000fc800078e00ff */
[----:B------:R-:W1:Y:S01]  /*bb50*/  LDC R107, c[0x0][0x408] ;  /* 0x00010200ff6b7b82 */ /* 0x000e620000000800 */
[----:B------:R-:W-:Y:S01]  /*bb60*/  FFMA.FTZ R103, R102, R101, 1.1641532182693481445e-10 ;  /* 0x2f00000066677423 */ /* 0x000fe20000010065 */
[----:B------:R-:W-:-:S04]  /*bb70*/  IMAD.MOV.U32 R102, RZ, RZ, 0x2 ;  /* 0x00000002ff667424 */ /* 0x000fc800078e00ff */
[----:B0-----:R-:W-:Y:S02]  /*bb80*/  FSETP.LE.FTZ.AND P2, PT, R103, R116, PT ;  /* 0x000000746700720b */ /* 0x001fe40003f53000 */
[----:B------:R-:W-:Y:S01]  /*bb90*/  MOV R103, R118 ;  /* 0x0000007600677202 */ /* 0x000fe20000000f00 */
        /* <DEDUP_REMOVED lines=10> */
.L_x_22509:
        /* <DEDUP_REMOVED lines=13> */
.L_x_22511:
[----:B------:R-:W-:Y:S05]  /*bd10*/  BSYNC.RECONVERGENT B3 ;  /* 0x0000000000037941 */ /* 0x000fea0003800200 */
.L_x_22510:
        /* <DEDUP_REMOVED lines=47> */
.L_x_22508:
[----:B------:R-:W-:Y:S05]  /*c010*/  BSYNC.RECONVERGENT B2 ;  /* 0x0000000000027941 */ /* 0x000fea0003800200 */
.L_x_22507:
        /* <DEDUP_REMOVED lines=15> */
.L_x_22514:
        /* <DEDUP_REMOVED lines=13> */
.L_x_22516:
[----:B------:R-:W-:Y:S05]  /*c1e0*/  BSYNC.RECONVERGENT B3 ;  /* 0x0000000000037941 */ /* 0x000fea0003800200 */
.L_x_22515:
        /* <DEDUP_REMOVED lines=47> */
.L_x_22513:
[----:B------:R-:W-:Y:S05]  /*c4e0*/  BSYNC.RECONVERGENT B2 ;  /* 0x0000000000027941 */ /* 0x000fea0003800200 */
.L_x_22512:
[----:B------:R-:W-:Y:S01]  /*c4f0*/  ISETP.NE.AND P4, PT, R104, 0x1, PT ;  /* 0x000000016800780c */ /* 0x000fe20003f85270 */
[----:B------:R-:W-:Y:S01]  /*c500*/  BSSY.RECONVERGENT B2, `(.L_x_22517) ;  /* 0x000004d000027945 */ /* 0x000fe20003800200 */
[----:B------:R-:W-:Y:S01]  /*c510*/  I2FP.F32.U32 R40, R103 ;  /* 0x0000006700287245 */ /* 0x000fe20000201000 */
        /* <DEDUP_REMOVED lines=14> */
.L_x_22519:
        /* <DEDUP_REMOVED lines=13> */
.L_x_22521:
[----:B------:R-:W-:Y:S05]  /*c6d0*/  BSYNC.RECONVERGENT B3 ;  /* 0x0000000000037941 */ /* 0x000fea0003800200 */
.L_x_22520:
        /* <DEDUP_REMOVED lines=47> */
.L_x_22518:
[----:B------:R-:W-:Y:S05]  /*c9d0*/  BSYNC.RECONVERGENT B2 ;  /* 0x0000000000027941 */ /* 0x000fea0003800200 */
.L_x_22517:
        /* <DEDUP_REMOVED lines=15> */
.L_x_22524:
        /* <DEDUP_REMOVED lines=13> */
.L_x_22526:
[----:B------:R-:W-:Y:S05]  /*cba0*/  BSYNC.RECONVERGENT B3 ;  /* 0x0000000000037941 */ /* 0x000fea0003800200 */
.L_x_22525:
        /* <DEDUP_REMOVED lines=47> */
.L_x_22523:
[----:B------:R-:W-:Y:S05]  /*cea0*/  BSYNC.RECONVERGENT B2 ;  /* 0x0000000000027941 */ /* 0x000fea0003800200 */
.L_x_22522:
        /* <DEDUP_REMOVED lines=17> */
.L_x_22529:
        /* <DEDUP_REMOVED lines=13> */
.L_x_22531:
[----:B------:R-:W-:Y:S05]  /*d090*/  BSYNC.RECONVERGENT B3 ;  /* 0x0000000000037941 */ /* 0x000fea0003800200 */
.L_x_22530:
        /* <DEDUP_REMOVED lines=47> */
.L_x_22528:
[----:B------:R-:W-:Y:S05]  /*d390*/  BSYNC.RECONVERGENT B2 ;  /* 0x0000000000027941 */ /* 0x000fea0003800200 */
.L_x_22527:
        /* <DEDUP_REMOVED lines=15> */
.L_x_22534:
        /* <DEDUP_REMOVED lines=13> */
.L_x_22536:
[----:B------:R-:W-:Y:S05]  /*d560*/  BSYNC.RECONVERGENT B3 ;  /* 0x0000000000037941 */ /* 0x000fea0003800200 */
.L_x_22535:
        /* <DEDUP_REMOVED lines=47> */
.L_x_22533:
[----:B------:R-:W-:Y:S05]  /*d860*/  BSYNC.RECONVERGENT B2 ;  /* 0x0000000000027941 */ /* 0x000fea0003800200 */
.L_x_22532:
        /* <DEDUP_REMOVED lines=17> */
.L_x_22539:
        /* <DEDUP_REMOVED lines=15> */
.L_x_22541:
[----:B------:R-:W-:Y:S05]  /*da70*/  BSYNC.RECONVERGENT B3 ;  /* 0x0000000000037941 */ /* 0x000fea0003800200 */
.L_x_22540:
        /* <DEDUP_REMOVED lines=46> */
[----:B------:R-:W-:-:S07]  /*dd60*/  IMAD.MOV.U32 R106, RZ, RZ, R40 ;  /* 0x000000ffff6a7224 */ /* 0x000fce00078e0028 */
.L_x_22538:
[----:B------:R-:W-:Y:S05]  /*dd70*/  BSYNC.RECONVERGENT B2 ;  /* 0x0000000000027941 */ /* 0x000fea0003800200 */
.L_x_22537:
        /* <DEDUP_REMOVED lines=35> */
.L_x_22501:
        /* <DEDUP_REMOVED lines=16> */
.L_x_22545:
        /* <DEDUP_REMOVED lines=13> */
.L_x_22547:
[----:B------:R-:W-:Y:S05]  /*e180*/  BSYNC.RECONVERGENT B3 ;  /* 0x0000000000037941 */ /* 0x000fea0003800200 */
.L_x_22546:
        /* <DEDUP_REMOVED lines=46> */
.L_x_22544:
[----:B------:R-:W-:Y:S05]  /*e470*/  BSYNC.RECONVERGENT B2 ;  /* 0x0000000000027941 */ /* 0x000fea0003800200 */
.L_x_22543:
[----:B------:R-:W0:Y:S01]  /*e480*/  LDC R101, c[0x0][0x404] ;  /* 0x00010100ff657b82 */ /* 0x000e220000000800 */
[----:B------:R-:W-:Y:S01]  /*e490*/  ISETP.NE.AND P3, PT, R104, 0x1, PT ;  /* 0x000000016800780c */ /* 0x000fe20003f65270 */
[----:B------:R-:W-:Y:S01]  /*e4a0*/  IMAD.MOV.U32 R107, RZ, RZ, 0x2f800000 ;  /* 0x2f800000ff6b7424 */ /* 0x000fe200078e00ff */
[----:B------:R-:W-:Y:S01]  /*e4b0*/  I2FP.F32.U32 R102, R102 ;  /* 0x0000006600667245 */ /* 0x000fe20000201000 */
[----:B------:R-:W-:Y:S01]  /*e4c0*/  BSSY.RECONVERGENT B2, `(.L_x_22548) ;  /* 0x000004b000027945 */ /* 0x000fe20003800200 */
[----:B------:R-:W-:Y:S02]  /*e4d0*/  HFMA2 R105, -RZ, RZ, 0, 1.1920928955078125e-07 ;  /* 0x00000002ff697431 */ /* 0x000fe400000001ff */
[----:B------:R-:W-:Y:S02]  /*e4e0*/  IMAD.MOV.U32 R103, RZ, RZ, R118 ;  /* 0x000000ffff677224 */ /* 0x000fe400078e0076 */
[----:B------:R-:W-:-:S05]  /*e4f0*/  FFMA.FTZ R102, R102, R107, 1.1641532182693481445e-10 ;  /* 0x2f00000066667423 */ /* 0x000fca000001006b */
        /* <DEDUP_REMOVED lines=10> */
.L_x_22550:
        /* <DEDUP_REMOVED lines=13> */
.L_x_22552:
[----:B------:R-:W-:Y:S05]  /*e670*/  BSYNC.RECONVERGENT B3 ;  /* 0x0000000000037941 */ /* 0x000fea0003800200 */
.L_x_22551:
        /* <DEDUP_REMOVED lines=47> */
.L_x_22549:
[----:B------:R-:W-:Y:S05]  /*e970*/  BSYNC.RECONVERGENT B2 ;  /* 0x0000000000027941 */ /* 0x000fea0003800200 */
.L_x_22548:
[----:B------:R-:W-:Y:S01]  /*e980*/  ISETP.NE.AND P4, PT, R105, 0x1, PT ;  /* 0x000000016900780c */ /* 0x000fe20003f85270 */
[----:B------:R-:W-:Y:S01]  /*e990*/  BSSY.RECONVERGENT B2, `(.L_x_22553) ;  /* 0x000004c000027945 */ /* 0x000fe20003800200 */
[----:B------:R-:W-:Y:S01]  /*e9a0*/  I2FP.F32.U32 R102, R103 ;  /* 0x0000006700667245 */ /* 0x000fe20000201000 */
[----:B------:R-:W-:Y:S01]  /*e9b0*/  IMAD.MOV.U32 R104, RZ, RZ, 0x2 ;  /* 0x00000002ff687424 */ /* 0x000fe200078e00ff */
[----:B------:R-:W-:-:S03]  /*e9c0*/  MOV R103, R118 ;  /* 0x0000007600677202 */ /* 0x000fc60000000f00 */
        /* <DEDUP_REMOVED lines=11> */
.L_x_22555:
        /* <DEDUP_REMOVED lines=13> */
.L_x_22557:
[----:B------:R-:W-:Y:S05]  /*eb50*/  BSYNC.RECONVERGENT B3 ;  /* 0x0000000000037941 */ /* 0x000fea0003800200 */
.L_x_22556:
        /* <DEDUP_REMOVED lines=47> */
.L_x_22554:
[----:B------:R-:W-:Y:S05]  /*ee50*/  BSYNC.RECONVERGENT B2 ;  /* 0x0000000000027941 */ /* 0x000fea0003800200 */
.L_x_22553:
        /* <DEDUP_REMOVED lines=16> */
.L_x_22560:
        /* <DEDUP_REMOVED lines=13> */
.L_x_22562:
[----:B------:R-:W-:Y:S05]  /*f030*/  BSYNC.RECONVERGENT B3 ;  /* 0x0000000000037941 */ /* 0x000fea0003800200 */
.L_x_22561:
        /* <DEDUP_REMOVED lines=47> */
.L_x_22559:
[----:B------:R-:W-:Y:S05]  /*f330*/  BSYNC.RECONVERGENT B2 ;  /* 0x0000000000027941 */ /* 0x000fea0003800200 */
.L_x_22558:
        /* <DEDUP_REMOVED lines=16> */
.L_x_22542:
[----:B------:R-:W0:Y:S01]  /*f440*/  LDC.64 R104, c[0x0][0x3a8] ;  /* 0x0000ea00ff687b82 */ /* 0x000e220000000a00 */
[----:B------:R-:W-:Y:S02]  /*f450*/  SEL R101, RZ, 0x1000000, !P5 ;  /* 0x01000000ff657807 */ /* 0x000fe40006800000 */
[----:B------:R-:W-:Y:S02]  /*f460*/  SEL R116, RZ, 0x10000, !P4 ;  /* 0x00010000ff747807 */ /* 0x000fe40006000000 */
[----:B------:R-:W-:-:S03]  /*f470*/  SEL R107, RZ, 0x100, !P3 ;  /* 0x00000100ff6b7807 */ /* 0x000fc60005800000 */
[----:B------:R-:W1:Y:S01]  /*f480*/  LDC.64 R102, c[0x0][0x3b0] ;  /* 0x0000ec00ff667b82 */ /* 0x000e620000000a00 */
[----:B------:R-:W-:Y:S02]  /*f490*/  IADD3 R101, PT, PT, R107, R101, R116 ;  /* 0x000000656b657210 */ /* 0x000fe40007ffe074 */
[----:B------:R-:W-:-:S04]  /*f4a0*/  SEL R116, RZ, 0x1, !P2 ;  /* 0x00000001ff747807 */ /* 0x000fc80005000000 */
[----:B------:R-:W-:Y:S01]  /*f4b0*/  IADD3 R101, PT, PT, R101, R116, RZ ;  /* 0x0000007465657210 */ /* 0x000fe20007ffe0ff */
        /* <DEDUP_REMOVED lines=9> */
[----:B------:R-:W-:-:S05]  /*f550*/  LOP3.LUT R104, R104, 0xff0000, RZ, 0xc0, !PT ;  /* 0x00ff000068687812 */ /* 0x000fca00078ec0ff */
[----:B------:R-:W-:Y:S01]  /*f560*/  IMAD R101, R101, 0x1000000, R104 ;  /* 0x0100000065657824 */ /* 0x000fe200078e0268 */
[----:B------:R-:W-:-:S04]  /*f570*/  LOP3.LUT R104, R117, 0xff, RZ, 0xc0, !PT ;  /* 0x000000ff75687812 */ /* 0x000fc800078ec0ff */
[----:B------:R-:W-:-:S05]  /*f580*/  LEA R101, R116, R101, 0x8 ;  /* 0x0000006574657211 */ /* 0x000fca00078e40ff */
[----:B------:R-:W-:Y:S02]  /*f590*/  IMAD.IADD R101, R101, 0x1, R104 ;  /* 0x0000000165657824 */ /* 0x000fe400078e0268 */
[----:B0-----:R-:W-:-:S05]  /*f5a0*/  IMAD.WIDE.U32 R102, R100, 0x4, R102 ;  /* 0x0000000464667825 */ /* 0x001fca00078e0066 */
[----:B------:R1:W-:Y:S02]  /*f5b0*/  STG.E desc[UR6][R102.64], R101 ;  /* 0x0000006566007986 */ /* 0x0003e4000c101906 */
.L_x_22563:
[----:B------:R-:W-:Y:S01]  /*f5c0*/  IMAD.MOV.U32 R116, RZ, RZ, R106 ;  /* 0x000000ffff747224 */ /* 0x000fe200078e006a */
[----:B------:R-:W-:-:S07]  /*f5d0*/  IADD3 R100, PT, PT, R100, 0x20, RZ ;  /* 0x0000002064647810 */ /* 0x000fce0007ffe0ff */
.L_x_22500:
[----:B------:R-:W-:Y:S05]  /*f5e0*/  BSYNC.RECONVERGENT B1 ;  /* 0x0000000000017941 */ /* 0x000fea0003800200 */
.L_x_22499:
        /* <DEDUP_REMOVED lines=35> */
.L_x_22569:
        /* <DEDUP_REMOVED lines=13> */
.L_x_22571:
[----:B------:R-:W-:Y:S05]  /*f8f0*/  BSYNC.RECONVERGENT B3 ;  /* 0x0000000000037941 */ /* 0x000fea0003800200 */
.L_x_22570:
        /* <DEDUP_REMOVED lines=46> */
.L_x_22568:
[----:B------:R-:W-:Y:S05]  /*fbe0*/  BSYNC.RECONVERGENT B2 ;  /* 0x0000000000027941 */ /* 0x000fea0003800200 */
.L_x_22567:
[----:B------:R-:W0:Y:S01]  /*fbf0*/  LDC R116, c[0x0][0x404] ;  /* 0x00010100ff747b82 */ /* 0x000e220000000800 */
[----:B------:R-:W-:Y:S01]  /*fc00*/  ISETP.NE.AND P3, PT, R104, 0x1, PT ;  /* 0x000000016800780c */ /* 0x000fe20003f65270 */
[----:B------:R-:W-:Y:S01]  /*fc10*/  BSSY.RECONVERGENT B2, `(.L_x_22572) ;  /* 0x000004f000027945 */ /* 0x000fe20003800200 */
[----:B------:R-:W-:Y:S01]  /*fc20*/  I2FP.F32.U32 R102, R101 ;  /* 0x0000006500667245 */ /* 0x000fe20000201000 */
[----:B------:R-:W-:-:S04]  /*fc30*/  IMAD.MOV.U32 R101, RZ, RZ, 0x2f800000 ;  /* 0x2f800000ff657424 */ /* 0x000fc800078e00ff */
[----:B------:R-:W1:Y:S01]  /*fc40*/  LDC R107, c[0x0][0x408] ;  /* 0x00010200ff6b7b82 */ /* 0x000e620000000800 */
[----:B------:R-:W-:Y:S01]  /*fc50*/  FFMA.FTZ R103, R102, R101, 1.1641532182693481445e-10 ;  /* 0x2f00000066677423 */ /* 0x000fe20000010065 */
[----:B------:R-:W-:-:S04]  /*fc60*/  HFMA2 R102, -RZ, RZ, 0, 1.1920928955078125e-07 ;  /* 0x00000002ff667431 */ /* 0x000fc800000001ff */
[----:B0-----:R-:W-:Y:S01]  /*fc70*/  FSETP.LE.FTZ.AND P2, PT, R103, R116, PT ;  /* 0x000000746700720b */ /* 0x001fe20003f53000 */
[----:B------:R-:W-:Y:S02]  /*fc80*/  IMAD.MOV.U32 R103, RZ, RZ, R118 ;  /* 0x000000ffff677224 */ /* 0x000fe400078e0076 */
[----:B-1---5:R-:W-:Y:S01]  /*fc90*/  FMUL.FTZ R148, R36, R107 ;  /* 0x0000006b24947220 */ /* 0x022fe20000410000 */
        /* <DEDUP_REMOVED lines=9> */
.L_x_22574:
        /* <DEDUP_REMOVED lines=13> */
.L_x_22576:
[----:B------:R-:W-:Y:S05]  /*fe00*/  BSYNC.RECONVERGENT B3 ;  /* 0x0000000000037941 */ /* 0x000fea0003800200 */
.L_x_22575:
        /* <DEDUP_REMOVED lines=47> */
.L_x_22573:
[----:B------:R-:W-:Y:S05]  /*10100*/  BSYNC.RECONVERGENT B2 ;  /* 0x0000000000027941 */ /* 0x000fea0003800200 */
.L_x_22572:
        /* <DEDUP_REMOVED lines=15> */
.L_x_22579:
        /* <DEDUP_REMOVED lines=13> */
.L_x_22581:
[----:B------:R-:W-:Y:S05]  /*102d0*/  BSYNC.RECONVERGENT B3 ;  /* 0x0000000000037941 */ /* 0x000fea0003800200 */
.L_x_22580:
        /* <DEDUP_REMOVED lines=47> */
.L_x_22578:
[----:B------:R-:W-:Y:S05]  /*105d0*/  BSYNC.RECONVERGENT B2 ;  /* 0x0000000000027941 */ /* 0x000fea0003800200 */
.L_x_22577:
        /* <DEDUP_REMOVED lines=17> */
.L_x_22584:
        /* <DEDUP_REMOVED lines=13> */
.L_x_22586:
[----:B------:R-:W-:Y:S05]  /*107c0*/  BSYNC.RECONVERGENT B3 ;  /* 0x0000000000037941 */ /* 0x000fea0003800200 */
.L_x_22585:
        /* <DEDUP_REMOVED lines=47> */
.L_x_22583:
[----:B------:R-:W-:Y:S05]  /*10ac0*/  BSYNC.RECONVERGENT B2 ;  /* 0x0000000000027941 */ /* 0x000fea0003800200 */
.L_x_22582:
        /* <DEDUP_REMOVED lines=15> */
.L_x_22589:
        /* <DEDUP_REMOVED lines=13> */
.L_x_22591:
[----:B------:R-:W-:Y:S05]  /*10c90*/  BSYNC.RECONVERGENT B3 ;  /* 0x0000000000037941 */ /* 0x000fea0003800200 */
.L_x_22590:
        /* <DEDUP_REMOVED lines=47> */
.L_x_22588:
[----:B------:R-:W-:Y:S05]  /*10f90*/  BSYNC.RECONVERGENT B2 ;  /* 0x0000000000027941 */ /* 0x000fea0003800200 */
.L_x_22587:
        /* <DEDUP_REMOVED lines=17> */
.L_x_22594:
        /* <DEDUP_REMOVED lines=13> */
.L_x_22596:
[----:B------:R-:W-:Y:S05]  /*11180*/  BSYNC.RECONVERGENT B3 ;  /* 0x0000000000037941 */ /* 0x000fea0003800200 */
.L_x_22595:
        /* <DEDUP_REMOVED lines=47> */
.L_x_22593:
[----:B------:R-:W-:Y:S05]  /*11480*/  BSYNC.RECONVERGENT B2 ;  /* 0x0000000000027941 */ /* 0x000fea0003800200 */
.L_x_22592:
        /* <DEDUP_REMOVED lines=15> */
.L_x_22599:
        /* <DEDUP_REMOVED lines=13> */
.L_x_22601:
[----:B------:R-:W-:Y:S05]  /*11650*/  BSYNC.RECONVERGENT B3 ;  /* 0x0000000000037941 */ /* 0x000fea0003800200 */
.L_x_22600:
        /* <DEDUP_REMOVED lines=47> */
.L_x_22598:
[----:B------:R-:W-:Y:S05]  /*11950*/  BSYNC.RECONVERGENT B2 ;  /* 0x0000000000027941 */ /* 0x000fea0003800200 */
.L_x_22597:
        /* <DEDUP_REMOVED lines=17> */
.L_x_22604:
        /* <DEDUP_REMOVED lines=15> */
.L_x_22606:
[----:B------:R-:W-:Y:S05]  /*11b60*/  BSYNC.RECONVERGENT B3 ;  /* 0x0000000000037941 */ /* 0x000fea0003800200 */
.L_x_22605:
        /* <DEDUP_REMOVED lines=47> */
.L_x_22603:
[----:B------:R-:W-:Y:S05]  /*11e60*/  BSYNC.RECONVERGENT B2 ;  /* 0x0000000000027941 */ /* 0x000fea0003800200 */
.L_x_22602:
        /* <DEDUP_REMOVED lines=35> */
.L_x_22566:
        /* <DEDUP_REMOVED lines=16> */
.L_x_22610:
        /* <DEDUP_REMOVED lines=13> */
.L_x_22612:
[----:B------:R-:W-:Y:S05]  /*12270*/  BSYNC.RECONVERGENT B3 ;  /* 0x0000000000037941 */ /* 0x000fea0003800200 */
.L_x_22611:
        /* <DEDUP_REMOVED lines=46> */
.L_x_22609:
[----:B------:R-:W-:Y:S05]  /*12560*/  BSYNC.RECONVERGENT B2 ;  /* 0x0000000000027941 */ /* 0x000fea0003800200 */
.L_x_22608:
[----:B------:R-:W0:Y:S01]  /*12570*/  LDC R101, c[0x0][0x404] ;  /* 0x00010100ff657b82 */ /* 0x000e220000000800 */
[----:B------:R-:W-:Y:S01]  /*12580*/  HFMA2 R107, -RZ, RZ, 0.1171875, 0 ;  /* 0x2f800000ff6b7431 */ /* 0x000fe200000001ff */
[----:B------:R-:W-:Y:S01]  /*12590*/  ISETP.NE.AND P3, PT, R104, 0x1, PT ;  /* 0x000000016800780c */ /* 0x000fe20003f65270 */
[----:B------:R-:W-:Y:S01]  /*125a0*/  BSSY.RECONVERGENT B2, `(.L_x_22613) ;  /* 0x000004c000027945 */ /* 0x000fe20003800200 */
[----:B------:R-:W-:Y:S01]  /*125b0*/  I2FP.F32.U32 R102, R102 ;  /* 0x0000006600667245 */ /* 0x000fe20000201000 */
[----:B------:R-:W-:Y:S02]  /*125c0*/  IMAD.MOV.U32 R105, RZ, RZ, 0x2 ;  /* 0x00000002ff697424 */ /* 0x000fe400078e00ff */
[----:B------:R-:W-:Y:S02]  /*125d0*/  IMAD.MOV.U32 R103, RZ, RZ, R118 ;  /* 0x000000ffff677224 */ /* 0x000fe400078e0076 */
[----:B------:R-:W-:-:S05]  /*125e0*/  FFMA.FTZ R102, R102, R107, 1.1641532182693481445e-10 ;  /* 0x2f00000066667423 */ /* 0x000fca000001006b */
[----:B0-----:R-:W-:Y:S01]  /*125f0*/  FSETP.LE.FTZ.AND P2, PT, R102, R101, PT ;  /* 0x000000656600720b */ /* 0x001fe20003f53000 */
        /* <DEDUP_REMOVED lines=9> */
.L_x_22615:
        /* <DEDUP_REMOVED lines=13> */
.L_x_22617:
[----:B------:R-:W-:Y:S05]  /*12760*/  BSYNC.RECONVERGENT B3 ;  /* 0x0000000000037941 */ /* 0x000fea0003800200 */
.L_x_22616:
        /* <DEDUP_REMOVED lines=47> */
.L_x_22614:
[----:B------:R-:W-:Y:S05]  /*12a60*/  BSYNC.RECONVERGENT B2 ;  /* 0x0000000000027941 */ /* 0x000fea0003800200 */
.L_x_22613:
        /* <DEDUP_REMOVED lines=16> */
.L_x_22620:
        /* <DEDUP_REMOVED lines=13> */
.L_x_22622:
[----:B------:R-:W-:Y:S05]  /*12c40*/  BSYNC.RECONVERGENT B3 ;  /* 0x0000000000037941 */ /* 0x000fea0003800200 */
.L_x_22621:
        /* <DEDUP_REMOVED lines=47> */
.L_x_22619:
[----:B------:R-:W-:Y:S05]  /*12f40*/  BSYNC.RECONVERGENT B2 ;  /* 0x0000000000027941 */ /* 0x000fea0003800200 */
.L_x_22618:
        /* <DEDUP_REMOVED lines=16> */
.L_x_22625:
        /* <DEDUP_REMOVED lines=13> */
.L_x_22627:
[----:B------:R-:W-:Y:S05]  /*13120*/  BSYNC.RECONVERGENT B3 ;  /* 0x0000000000037941 */ /* 0x000fea0003800200 */
.L_x_22626:
        /* <DEDUP_REMOVED lines=47> */
.L_x_22624:
[----:B------:R-:W-:Y:S05]  /*13420*/  BSYNC.RECONVERGENT B2 ;  /* 0x0000000000027941 */ /* 0x000fea0003800200 */
.L_x_22623:
        /* <DEDUP_REMOVED lines=16> */
.L_x_22607:
        /* <DEDUP_REMOVED lines=24> */
.L_x_22628:
[----:B------:R-:W-:Y:S01]  /*136b0*/  MOV R116, R106 ;  /* 0x0000006a00747202 */ /* 0x000fe20000000f00 */
[----:B------:R-:W-:-:S07]  /*136c0*/  VIADD R100, R100, 0x20 ;  /* 0x0000002064647836 */ /* 0x000fce0000000000 */
.L_x_22565:
[----:B------:R-:W-:Y:S05]  /*136d0*/  BSYNC.RECONVERGENT B1 ;  /* 0x0000000000017941 */ /* 0x000fea0003800200 */
.L_x_22564:
        /* <DEDUP_REMOVED lines=35> */
.L_x_22634:
        /* <DEDUP_REMOVED lines=13> */
.L_x_22636:
[----:B------:R-:W-:Y:S05]  /*139e0*/  BSYNC.RECONVERGENT B3 ;  /* 0x0000000000037941 */ /* 0x000fea0003800200 */
.L_x_22635:
        /* <DEDUP_REMOVED lines=46> */
.L_x_22633:
[----:B------:R-:W-:Y:S05]  /*13cd0*/  BSYNC.RECONVERGENT B2 ;  /* 0x0000000000027941 */ /* 0x000fea0003800200 */
.L_x_22632:
[----:B------:R-:W0:Y:S01]  /*13ce0*/  LDC R116, c[0x0][0x408] ;  /* 0x00010200ff747b82 */ /* 0x000e220000000800 */
[----:B------:R-:W-:Y:S01]  /*13cf0*/  I2FP.F32.U32 R102, R101 ;  /* 0x0000006500667245 */ /* 0x000fe20000201000 */
[----:B------:R-:W-:Y:S01]  /*13d00*/  HFMA2 R101, -RZ, RZ, 0.1171875, 0 ;  /* 0x2f800000ff657431 */ /* 0x000fe200000001ff */
[----:B------:R-:W-:Y:S01]  /*13d10*/  ISETP.NE.AND P3, PT, R104, 0x1, PT ;  /* 0x000000016800780c */ /* 0x000fe20003f65270 */
[----:B------:R-:W-:Y:S01]  /*13d20*/  BSSY.RECONVERGENT B2, `(.L_x_22637) ;  /* 0x000004d000027945 */ /* 0x000fe20003800200 */
[----:B------:R-:W-:Y:S02]  /*13d30*/  IMAD.MOV.U32 R105, RZ, RZ, 0x2 ;  /* 0x00000002ff697424 */ /* 0x000fe400078e00ff */
[----:B------:R-:W-:Y:S01]  /*13d40*/  IMAD.MOV.U32 R103, RZ, RZ, R118 ;  /* 0x000000ffff677224 */ /* 0x000fe200078e0076 */
[----:B------:R-:W1:Y:S01]  /*13d50*/  LDC R107, c[0x0][0x404] ;  /* 0x00010100ff6b7b82 */ /* 0x000e620000000800 */
[----:B------:R-:W-:Y:S01]  /*13d60*/  FFMA.FTZ R102, R102, R101, 1.1641532182693481445e-10 ;  /* 0x2f00000066667423 */ /* 0x000fe20000010065 */
[----:B0----5:R-:W-:-:S04]  /*13d70*/  FMUL.FTZ R147, R32, R116 ;  /* 0x0000007420937220 */ /* 0x021fc80000410000 */
[----:B-1----:R-:W-:Y:S02]  /*13d80*/  FSETP.LE.FTZ.AND P2, PT, R102, R107, PT ;  /* 0x0000006b6600720b */ /* 0x002fe40003f53000 */
        /* <DEDUP_REMOVED lines=9> */
.L_x_22639:
        /* <DEDUP_REMOVED lines=13> */
.L_x_22641:
[----:B------:R-:W-:Y:S05]  /*13ef0*/  BSYNC.RECONVERGENT B3 ;  /* 0x0000000000037941 */ /* 0x000fea0003800200 */
.L_x_22640:
        /* <DEDUP_REMOVED lines=47> */
.L_x_22638:
[----:B------:R-:W-:Y:S05]  /*141f0*/  BSYNC.RECONVERGENT B2 ;  /* 0x0000000000027941 */ /* 0x000fea0003800200 */
.L_x_22637:
        /* <DEDUP_REMOVED lines=15> */
.L_x_22644:
        /* <DEDUP_REMOVED lines=13> */
.L_x_22646:
[----:B------:R-:W-:Y:S05]  /*143c0*/  BSYNC.RECONVERGENT B3 ;  /* 0x0000000000037941 */ /* 0x000fea0003800200 */
.L_x_22645:
        /* <DEDUP_REMOVED lines=47> */
.L_x_22643:
[----:B------:R-:W-:Y:S05]  /*146c0*/  BSYNC.RECONVERGENT B2 ;  /* 0x0000000000027941 */ /* 0x000fea0003800200 */
.L_x_22642:
        /* <DEDUP_REMOVED lines=17> */
.L_x_22649:
        /* <DEDUP_REMOVED lines=13> */
.L_x_22651:
[----:B------:R-:W-:Y:S05]  /*148b0*/  BSYNC.RECONVERGENT B3 ;  /* 0x0000000000037941 */ /* 0x000fea0003800200 */
.L_x_22650:
        /* <DEDUP_REMOVED lines=47> */
.L_x_22648:
[----:B------:R-:W-:Y:S05]  /*14bb0*/  BSYNC.RECONVERGENT B2 ;  /* 0x0000000000027941 */ /* 0x000fea0003800200 */
.L_x_22647:
        /* <DEDUP_REMOVED lines=15> */
.L_x_22654:
        /* <DEDUP_REMOVED lines=13> */
.L_x_22656:
[----:B------:R-:W-:Y:S05]  /*14d80*/  BSYNC.RECONVERGENT B3 ;  /* 0x0000000000037941 */ /* 0x000fea0003800200 */
.L_x_22655:
        /* <DEDUP_REMOVED lines=47> */
.L_x_22653:
[----:B------:R-:W-:Y:S05]  /*15080*/  BSYNC.RECONVERGENT B2 ;  /* 0x0000000000027941 */ /* 0x000fea0003800200 */
.L_x_22652:
[----:B------:R-:W-:Y:S01]  /*15090*/  ISETP.NE.AND P5, PT, R102, 0x1, PT ;  /* 0x000000016600780c */ /* 0x000fe20003fa5270 */
[----:B------:R-:W-:Y:S01]  /*150a0*/  FMUL.FTZ R153, R34, R116 ;  /* 0x0000007422997220 */ /* 0x000fe20000410000 */
[----:B------:R-:W-:Y:S01]  /*150b0*/  I2FP.F32.U32 R32, R33 ;  /* 0x0000002100207245 */ /* 0x000fe20000201000 */
[----:B------:R-:W-:Y:S01]  /*150c0*/  BSSY.RECONVERGENT B2, `(.L_x_22657) ;  /* 0x000004b000027945 */ /* 0x000fe20003800200 */
        /* <DEDUP_REMOVED lines=13> */
.L_x_22659:
        /* <DEDUP_REMOVED lines=13> */
.L_x_22661:
[----:B------:R-:W-:Y:S05]  /*15270*/  BSYNC.RECONVERGENT B3 ;  /* 0x0000000000037941 */ /* 0x000fea0003800200 */
.L_x_22660:
        /* <DEDUP_REMOVED lines=47> */
.L_x_22658:
[----:B------:R-:W-:Y:S05]  /*15570*/  BSYNC.RECONVERGENT B2 ;  /* 0x0000000000027941 */ /* 0x000fea0003800200 */
.L_x_22657:
        /* <DEDUP_REMOVED lines=15> */
.L_x_22664:
        /* <DEDUP_REMOVED lines=13> */
.L_x_22666:
[----:B------:R-:W-:Y:S05]  /*15740*/  BSYNC.RECONVERGENT B3 ;  /* 0x0000000000037941 */ /* 0x000fea0003800200 */
.L_x_22665:
        /* <DEDUP_REMOVED lines=47> */
.L_x_22663:
[----:B------:R-:W-:Y:S05]  /*15a40*/  BSYNC.RECONVERGENT B2 ;  /* 0x0000000000027941 */ /* 0x000fea0003800200 */
.L_x_22662:
        /* <DEDUP_REMOVED lines=17> */
.L_x_22669:
        /* <DEDUP_REMOVED lines=15> */
.L_x_22671:
[----:B------:R-:W-:Y:S05]  /*15c50*/  BSYNC.RECONVERGENT B3 ;  /* 0x0000000000037941 */ /* 0x000fea0003800200 */
.L_x_22670:
        /* <DEDUP_REMOVED lines=47> */
.L_x_22668:
[----:B------:R-:W-:Y:S05]  /*15f50*/  BSYNC.RECONVERGENT B2 ;  /* 0x0000000000027941 */ /* 0x000fea0003800200 */
.L_x_22667:
        /* <DEDUP_REMOVED lines=12> */
[----:B------:R-:W-:Y:S01]  /*16020*/  SEL R105, RZ, 0x1, P6 ;  /* 0x00000001ff697807 */ /* 0x000fe20003000000 */
[----:B------:R-:W-:Y:S01]  /*16030*/  FADD.FTZ R32, R147, R32 ;  /* 0x0000002093207221 */ /* 0x000fe20000010000 */
[-C--:B------:R-:W-:Y:S02]  /*16040*/  FSETP.GTU.FTZ.AND P6, PT, R152, R107.reuse, PT ;  /* 0x0000006b9800720b */ /* 0x080fe40003fdc000 */
[----:B------:R-:W-:Y:S01]  /*16050*/  FSEL R151, R151, RZ, P3 ;  /* 0x000000ff97977208 */ /* 0x000fe20001800000 */
[----:B------:R-:W-:Y:S01]  /*16060*/  @P1 FADD.FTZ R32, R4, R32 ;  /* 0x0000002004201221 */ /* 0x000fe20000010000 */
[----:B------:R-:W-:Y:S02]  /*16070*/  FSEL R34, R34, RZ, !P6 ;  /* 0x000000ff22227208 */ /* 0x000fe40007000000 */
[----:B------:R-:W-:Y:S01]  /*16080*/  SEL R148, RZ, 0x1, P6 ;  /* 0x00000001ff947807 */ /* 0x000fe20003000000 */
[----:B------:R-:W-:Y:S01]  /*16090*/  FADD.FTZ R33, R151, R102 ;  /* 0x0000006697217221 */ /* 0x000fe20000010000 */
[----:B------:R-:W-:-:S02]  /*160a0*/  FSETP.GTU.FTZ.AND P6, PT, R104, R107, PT ;  /* 0x0000006b6800720b */ /* 0x000fc40003fdc000 */
[----:B------:R-:W-:Y:S01]  /*160b0*/  FSEL R153, R153, RZ, P4 ;  /* 0x000000ff99997208 */ /* 0x000fe20002000000 */
[----:B------:R-:W-:Y:S01]  /*160c0*/  @P1 FADD.FTZ R33, R5, R33 ;  /* 0x0000002105211221 */ /* 0x000fe20000010000 */
[----:B------:R-:W-:Y:S02]  /*160d0*/  FSEL R35, R35, RZ, !P6 ;  /* 0x000000ff23237208 */ /* 0x000fe40007000000 */
[----:B------:R-:W-:Y:S01]  /*160e0*/  FSEL R156, R156, RZ, P5 ;  /* 0x000000ff9c9c7208 */ /* 0x000fe20002800000 */
[----:B------:R-:W-:Y:S01]  /*160f0*/  FADD.FTZ R34, R153, R34 ;  /* 0x0000002299227221 */ /* 0x000fe20000010000 */
[----:B------:R-:W-:Y:S02]  /*16100*/  SEL R101, RZ, 0x1, P6 ;  /* 0x00000001ff657807 */ /* 0x000fe40003000000 */
[----:B------:R-:W-:Y:S01]  /*16110*/  PRMT R117, R103, 0x7610, R117 ;  /* 0x0000761067757816 */ /* 0x000fe20000000075 */
[----:B------:R-:W-:Y:S01]  /*16120*/  FADD.FTZ R35, R35, R156 ;  /* 0x0000009c23237221 */ /* 0x000fe20000010000 */
[----:B------:R-:W-:Y:S01]  /*16130*/  @P1 FADD.FTZ R34, R6, R34 ;  /* 0x0000002206221221 */ /* 0x000fe20000010000 */
[----:B------:R-:W-:-:S02]  /*16140*/  PRMT R119, R105, 0x7610, R119 ;  /* 0x0000761069777816 */ /* 0x000fc40000000077 */
[----:B------:R-:W-:Y:S01]  /*16150*/  @P1 FADD.FTZ R35, R7, R35 ;  /* 0x0000002307231221 */ /* 0x000fe20000010000 */
[----:B------:R-:W-:Y:S02]  /*16160*/  PRMT R120, R148, 0x7610, R120 ;  /* 0x0000761094787816 */ /* 0x000fe40000000078 */
[----:B------:R-:W-:Y:S01]  /*16170*/  PRMT R121, R101, 0x7610, R121 ;  /* 0x0000761065797816 */ /* 0x000fe20000000079 */
[----:B------:R-:W-:Y:S06]  /*16180*/  BRA `(.L_x_22672) ;  /* 0x0000001400247947 */ /* 0x000fec0003800000 */
.L_x_22631:
        /* <DEDUP_REMOVED lines=16> */
.L_x_22675:
        /* <DEDUP_REMOVED lines=13> */
.L_x_22677:
[----:B------:R-:W-:Y:S05]  /*16360*/  BSYNC.RECONVERGENT B3 ;  /* 0x0000000000037941 */ /* 0x000fea0003800200 */
.L_x_22676:
        /* <DEDUP_REMOVED lines=46> */
.L_x_22674:
[----:B------:R-:W-:Y:S05]  /*16650*/  BSYNC.RECONVERGENT B2 ;  /* 0x0000000000027941 */ /* 0x000fea0003800200 */
.L_x_22673:
        /* <DEDUP_REMOVED lines=18> */
.L_x_22680:
        /* <DEDUP_REMOVED lines=13> */
.L_x_22682:
[----:B------:R-:W-:Y:S05]  /*16850*/  BSYNC.RECONVERGENT B3 ;  /* 0x0000000000037941 */ /* 0x000fea0003800200 */
.L_x_22681:
        /* <DEDUP_REMOVED lines=47> */
.L_x_22679:
[----:B------:R-:W-:Y:S05]  /*16b50*/  BSYNC.RECONVERGENT B2 ;  /* 0x0000000000027941 */ /* 0x000fea0003800200 */
.L_x_22678:
        /* <DEDUP_REMOVED lines=16> */
.L_x_22685:
        /* <DEDUP_REMOVED lines=13> */
.L_x_22687:
[----:B------:R-:W-:Y:S05]  /*16d30*/  BSYNC.RECONVERGENT B3 ;  /* 0x0000000000037941 */ /* 0x000fea0003800200 */
.L_x_22686:
        /* <DEDUP_REMOVED lines=47> */
.L_x_22684:
[----:B------:R-:W-:Y:S05]  /*17030*/  BSYNC.RECONVERGENT B2 ;  /* 0x0000000000027941 */ /* 0x000fea0003800200 */
.L_x_22683:
        /* <DEDUP_REMOVED lines=16> */
.L_x_22690:
        /* <DEDUP_REMOVED lines=13> */
.L_x_22692:
[----:B------:R-:W-:Y:S05]  /*17210*/  BSYNC.RECONVERGENT B3 ;  /* 0x0000000000037941 */ /* 0x000fea0003800200 */
.L_x_22691:
        /* <DEDUP_REMOVED lines=47> */
.L_x_22689:
[----:B------:R-:W-:Y:S05]  /*17510*/  BSYNC.RECONVERGENT B2 ;  /* 0x0000000000027941 */ /* 0x000fea0003800200 */
.L_x_22688:
        /* <DEDUP_REMOVED lines=16> */
.L_x_22672:
        /* <DEDUP_REMOVED lines=24> */
.L_x_22693:
[----:B------:R-:W-:Y:S02]  /*177a0*/  IMAD.MOV.U32 R116, RZ, RZ, R106 ;  /* 0x000000ffff747224 */ /* 0x000fe400078e006a */
[----:B------:R-:W-:-:S07]  /*177b0*/  VIADD R100, R100, 0x20 ;  /* 0x0000002064647836 */ /* 0x000fce0000000000 */
.L_x_22630:
[----:B------:R-:W-:Y:S05]  /*177c0*/  BSYNC.RECONVERGENT B1 ;  /* 0x0000000000017941 */ /* 0x000fea0003800200 */
.L_x_22629:
        /* <DEDUP_REMOVED lines=35> */
.L_x_22699:
        /* <DEDUP_REMOVED lines=13> */
.L_x_22701:
[----:B------:R-:W-:Y:S05]  /*17ad0*/  BSYNC.RECONVERGENT B3 ;  /* 0x0000000000037941 */ /* 0x000fea0003800200 */
.L_x_22700:
        /* <DEDUP_REMOVED lines=46> */
.L_x_22698:
[----:B------:R-:W-:Y:S05]  /*17dc0*/  BSYNC.RECONVERGENT B2 ;  /* 0x0000000000027941 */ /* 0x000fea0003800200 */
.L_x_22697:
[----:B------:R-:W0:Y:S01]  /*17dd0*/  LDC R116, c[0x0][0x408] ;  /* 0x00010200ff747b82 */ /* 0x000e220000000800 */
[----:B------:R-:W-:Y:S01]  /*17de0*/  ISETP.NE.AND P3, PT, R104, 0x1, PT ;  /* 0x000000016800780c */ /* 0x000fe20003f65270 */
[----:B------:R-:W-:Y:S01]  /*17df0*/  BSSY.RECONVERGENT B2, `(.L_x_22702) ;  /* 0x000004f000027945 */ /* 0x000fe20003800200 */
[----:B------:R-:W-:Y:S01]  /*17e00*/  I2FP.F32.U32 R102, R101 ;  /* 0x0000006500667245 */ /* 0x000fe20000201000 */
[----:B------:R-:W-:Y:S01]  /*17e10*/  IMAD.MOV.U32 R101, RZ, RZ, 0x2f800000 ;  /* 0x2f800000ff657424 */ /* 0x000fe200078e00ff */
[----:B------:R-:W-:Y:S01]  /*17e20*/  MOV R103, R118 ;  /* 0x0000007600677202 */ /* 0x000fe20000000f00 */
[----:B------:R-:W-:Y:S02]  /*17e30*/  IMAD.MOV.U32 R105, RZ, RZ, 0x2 ;  /* 0x00000002ff697424 */ /* 0x000fe400078e00ff */
[----:B------:R-:W1:Y:S01]  /*17e40*/  LDC R107, c[0x0][0x404] ;  /* 0x00010100ff6b7b82 */ /* 0x000e620000000800 */
[----:B------:R-:W-:Y:S01]  /*17e50*/  FFMA.FTZ R102, R102, R101, 1.1641532182693481445e-10 ;  /* 0x2f00000066667423 */ /* 0x000fe20000010065 */
[----:B0----5:R-:W-:-:S04]  /*17e60*/  FMUL.FTZ R147, R28, R116 ;  /* 0x000000741c937220 */ /* 0x021fc80000410000 */
[----:B-1----:R-:W-:Y:S01]  /*17e70*/  FSETP.LE.FTZ.AND P2, PT, R102, R107, PT ;  /* 0x0000006b6600720b */ /* 0x002fe20003f53000 */
        /* <DEDUP_REMOVED lines=9> */
.L_x_22704:
        /* <DEDUP_REMOVED lines=13> */
.L_x_22706:
[----:B------:R-:W-:Y:S05]  /*17fe0*/  BSYNC.RECONVERGENT B3 ;  /* 0x0000000000037941 */ /* 0x000fea0003800200 */
.L_x_22705:
        /* <DEDUP_REMOVED lines=47> */
.L_x_22703:
[----:B------:R-:W-:Y:S05]  /*182e0*/  BSYNC.RECONVERGENT B2 ;  /* 0x0000000000027941 */ /* 0x000fea0003800200 */
.L_x_22702:
        /* <DEDUP_REMOVED lines=15> */
.L_x_22709:
        /* <DEDUP_REMOVED lines=13> */
.L_x_22711:
[----:B------:R-:W-:Y:S05]  /*184b0*/  BSYNC.RECONVERGENT B3 ;  /* 0x0000000000037941 */ /* 0x000fea0003800200 */
.L_x_22710:
        /* <DEDUP_REMOVED lines=47> */
.L_x_22708:
[----:B------:R-:W-:Y:S05]  /*187b0*/  BSYNC.RECONVERGENT B2 ;  /* 0x0000000000027941 */ /* 0x000fea0003800200 */
.L_x_22707:
        /* <DEDUP_REMOVED lines=17> */
.L_x_22714:
        /* <DEDUP_REMOVED lines=13> */
.L_x_22716:
[----:B------:R-:W-:Y:S05]  /*189a0*/  BSYNC.RECONVERGENT B3 ;  /* 0x0000000000037941 */ /* 0x000fea0003800200 */
.L_x_22715:
        /* <DEDUP_REMOVED lines=47> */
.L_x_22713:
[----:B------:R-:W-:Y:S05]  /*18ca0*/  BSYNC.RECONVERGENT B2 ;  /* 0x0000000000027941 */ /* 0x000fea0003800200 */
.L_x_22712:
        /* <DEDUP_REMOVED lines=15> */
.L_x_22719:
        /* <DEDUP_REMOVED lines=13> */
.L_x_22721:
[----:B------:R-:W-:Y:S05]  /*18e70*/  BSYNC.RECONVERGENT B3 ;  /* 0x0000000000037941 */ /* 0x000fea0003800200 */
.L_x_22720:
        /* <DEDUP_REMOVED lines=47> */
.L_x_22718:
[----:B------:R-:W-:Y:S05]  /*19170*/  BSYNC.RECONVERGENT B2 ;  /* 0x0000000000027941 */ /* 0x000fea0003800200 */
.L_x_22717:
        /* <DEDUP_REMOVED lines=17> */
.L_x_22724:
        /* <DEDUP_REMOVED lines=13> */
.L_x_22726:
[----:B------:R-:W-:Y:S05]  /*19360*/  BSYNC.RECONVERGENT B3 ;  /* 0x0000000000037941 */ /* 0x000fea0003800200 */
.L_x_22725:
        /* <DEDUP_REMOVED lines=47> */
.L_x_22723:
[----:B------:R-:W-:Y:S05]  /*19660*/  BSYNC.RECONVERGENT B2 ;  /* 0x0000000000027941 */ /* 0x000fea0003800200 */
.L_x_22722:
        /* <DEDUP_REMOVED lines=15> */
.L_x_22729:
        /* <DEDUP_REMOVED lines=13> */
.L_x_22731:
[----:B------:R-:W-:Y:S05]  /*19830*/  BSYNC.RECONVERGENT B3 ;  /* 0x0000000000037941 */ /* 0x000fea0003800200 */
.L_x_22730:
        /* <DEDUP_REMOVED lines=47> */
.L_x_22728:
[----:B------:R-:W-:Y:S05]  /*19b30*/  BSYNC.RECONVERGENT B2 ;  /* 0x0000000000027941 */ /* 0x000fea0003800200 */
.L_x_22727:
        /* <DEDUP_REMOVED lines=17> */
.L_x_22734:
        /* <DEDUP_REMOVED lines=15> */
.L_x_22736:
[----:B------:R-:W-:Y:S05]  /*19d40*/  BSYNC.RECONVERGENT B3 ;  /* 0x0000000000037941 */ /* 0x000fea0003800200 */
.L_x_22735:
        /* <DEDUP_REMOVED lines=47> */
.L_x_22733:
[----:B------:R-:W-:Y:S05]  /*1a040*/  BSYNC.RECONVERGENT B2 ;  /* 0x0000000000027941 */ /* 0x000fea0003800200 */
.L_x_22732:
        /* <DEDUP_REMOVED lines=35> */
.L_x_22696:
        /* <DEDUP_REMOVED lines=16> */
.L_x_22740:
        /* <DEDUP_REMOVED lines=13> */
.L_x_22742:
[----:B------:R-:W-:Y:S05]  /*1a450*/  BSYNC.RECONVERGENT B3 ;  /* 0x0000000000037941 */ /* 0x000fea0003800200 */
.L_x_22741:
        /* <DEDUP_REMOVED lines=46> */
.L_x_22739:
[----:B------:R-:W-:Y:S05]  /*1a740*/  BSYNC.RECONVERGENT B2 ;  /* 0x0000000000027941 */ /* 0x000fea0003800200 */
.L_x_22738:
        /* <DEDUP_REMOVED lines=18> */
.L_x_22745:
        /* <DEDUP_REMOVED lines=13> */
.L_x_22747:
[----:B------:R-:W-:Y:S05]  /*1a940*/  BSYNC.RECONVERGENT B3 ;  /* 0x0000000000037941 */ /* 0x000fea0003800200 */
.L_x_22746:
        /* <DEDUP_REMOVED lines=47> */
.L_x_22744:
[----:B------:R-:W-:Y:S05]  /*1ac40*/  BSYNC.RECONVERGENT B2 ;  /* 0x0000000000027941 */ /* 0x000fea0003800200 */
.L_x_22743:
        /* <DEDUP_REMOVED lines=16> */
.L_x_22750:
        /* <DEDUP_REMOVED lines=13> */
.L_x_22752:
[----:B------:R-:W-:Y:S05]  /*1ae20*/  BSYNC.RECONVERGENT B3 ;  /* 0x0000000000037941 */ /* 0x000fea0003800200 */
.L_x_22751:
        /* <DEDUP_REMOVED lines=47> */
.L_x_22749:
[----:B------:R-:W-:Y:S05]  /*1b120*/  BSYNC.RECONVERGENT B2 ;  /* 0x0000000000027941 */ /* 0x000fea0003800200 */
.L_x_22748:
        /* <DEDUP_REMOVED lines=16> */
.L_x_22755:
        /* <DEDUP_REMOVED lines=13> */
.L_x_22757:
[----:B------:R-:W-:Y:S05]  /*1b300*/  BSYNC.RECONVERGENT B3 ;  /* 0x0000000000037941 */ /* 0x000fea0003800200 */
.L_x_22756:
        /* <DEDUP_REMOVED lines=47> */
.L_x_22754:
[----:B------:R-:W-:Y:S05]  /*1b600*/  BSYNC.RECONVERGENT B2 ;  /* 0x0000000000027941 */ /* 0x000fea0003800200 */
.L_x_22753:
        /* <DEDUP_REMOVED lines=16> */
.L_x_22737:
[----:B------:R-:W0:Y:S01]  /*1b710*/  LDC.64 R104, c[0x0][0x3a8] ;  /* 0x0000ea00ff687b82 */ /* 0x000e220000000a00 */
[----:B------:R-:W-:Y:S02]  /*1b720*/  SEL R101, RZ, 0x1000000, !P5 ;  /* 0x01000000ff657807 */ /* 0x000fe40006800000 */
[----:B------:R-:W-:Y:S02]  /*1b730*/  SEL R116, RZ, 0x10000, !P4 ;  /* 0x00010000ff747807 */ /* 0x000fe40006000000 */
[----:B------:R-:W-:Y:S02]  /*1b740*/  SEL R107, RZ, 0x100, !P3 ;  /* 0x00000100ff6b7807 */ /* 0x000fe40005800000 */
[----:B------:R-:W-:Y:S01]  /*1b750*/  SEL R148, RZ, 0x1, !P2 ;  /* 0x00000001ff947807 */ /* 0x000fe20005000000 */
[----:B------:R-:W1:Y:S01]  /*1b760*/  LDC.64 R102, c[0x0][0x3b0] ;  /* 0x0000ec00ff667b82 */ /* 0x000e620000000a00 */
[----:B------:R-:W-:-:S04]  /*1b770*/  IADD3 R101, PT, PT, R107, R101, R116 ;  /* 0x000000656b657210 */ /* 0x000fc80007ffe074 */
        /* <DEDUP_REMOVED lines=17> */
.L_x_22758:
[----:B------:R-:W-:Y:S01]  /*1b890*/  IMAD.MOV.U32 R116, RZ, RZ, R106 ;  /* 0x000000ffff747224 */ /* 0x000fe200078e006a */
[----:B------:R-:W-:-:S07]  /*1b8a0*/  IADD3 R100, PT, PT, R100, 0x20, RZ ;  /* 0x0000002064647810 */ /* 0x000fce0007ffe0ff */
.L_x_22695:
[----:B------:R-:W-:Y:S05]  /*1b8b0*/  BSYNC.RECONVERGENT B1 ;  /* 0x0000000000017941 */ /* 0x000fea0003800200 */
.L_x_22694:
        /* <DEDUP_REMOVED lines=35> */
.L_x_22764:
        /* <DEDUP_REMOVED lines=13> */
.L_x_22766:
[----:B------:R-:W-:Y:S05]  /*1bbc0*/  BSYNC.RECONVERGENT B3 ;  /* 0x0000000000037941 */ /* 0x000fea0003800200 */
.L_x_22765:
        /* <DEDUP_REMOVED lines=46> */
.L_x_22763:
[----:B------:R-:W-:Y:S05]  /*1beb0*/  BSYNC.RECONVERGENT B2 ;  /* 0x0000000000027941 */ /* 0x000fea0003800200 */
.L_x_22762:
[----:B------:R-:W0:Y:S01]  /*1bec0*/  LDC R116, c[0x0][0x408] ;  /* 0x00010200ff747b82 */ /* 0x000e220000000800 */
[----:B------:R-:W-:Y:S01]  /*1bed0*/  ISETP.NE.AND P3, PT, R104, 0x1, PT ;  /* 0x000000016800780c */ /* 0x000fe20003f65270 */
[----:B------:R-:W-:Y:S01]  /*1bee0*/  BSSY.RECONVERGENT B2, `(.L_x_22767) ;  /* 0x000004f000027945 */ /* 0x000fe20003800200 */
[----:B------:R-:W-:Y:S01]  /*1bef0*/  I2FP.F32.U32 R102, R101 ;  /* 0x0000006500667245 */ /* 0x000fe20000201000 */
[----:B------:R-:W-:Y:S02]  /*1bf00*/  IMAD.MOV.U32 R101, RZ, RZ, 0x2f800000 ;  /* 0x2f800000ff657424 */ /* 0x000fe400078e00ff */
[----:B------:R-:W-:Y:S02]  /*1bf10*/  HFMA2 R105, -RZ, RZ, 0, 1.1920928955078125e-07 ;  /* 0x00000002ff697431 */ /* 0x000fe400000001ff */
[----:B------:R-:W-:Y:S01]  /*1bf20*/  IMAD.MOV.U32 R103, RZ, RZ, R118 ;  /* 0x000000ffff677224 */ /* 0x000fe200078e0076 */
        /* <DEDUP_REMOVED lines=13> */
.L_x_22769:
        /* <DEDUP_REMOVED lines=13> */
.L_x_22771:
[----:B------:R-:W-:Y:S05]  /*1c0d0*/  BSYNC.RECONVERGENT B3 ;  /* 0x0000000000037941 */ /* 0x000fea0003800200 */
.L_x_22770:
        /* <DEDUP_REMOVED lines=47> */
.L_x_22768:
[----:B------:R-:W-:Y:S05]  /*1c3d0*/  BSYNC.RECONVERGENT B2 ;  /* 0x0000000000027941 */ /* 0x000fea0003800200 */
.L_x_22767:
        /* <DEDUP_REMOVED lines=15> */
.L_x_22774:
        /* <DEDUP_REMOVED lines=13> */
.L_x_22776:
[----:B------:R-:W-:Y:S05]  /*1c5a0*/  BSYNC.RECONVERGENT B3 ;  /* 0x0000000000037941 */ /* 0x000fea0003800200 */
.L_x_22775:
        /* <DEDUP_REMOVED lines=47> */
.L_x_22773:
[----:B------:R-:W-:Y:S05]  /*1c8a0*/  BSYNC.RECONVERGENT B2 ;  /* 0x0000000000027941 */ /* 0x000fea0003800200 */
.L_x_22772:
        /* <DEDUP_REMOVED lines=17> */
.L_x_22779:
        /* <DEDUP_REMOVED lines=13> */
.L_x_22781:
[----:B------:R-:W-:Y:S05]  /*1ca90*/  BSYNC.RECONVERGENT B3 ;  /* 0x0000000000037941 */ /* 0x000fea0003800200 */
.L_x_22780:
        /* <DEDUP_REMOVED lines=47> */
.L_x_22778:
[----:B------:R-:W-:Y:S05]  /*1cd90*/  BSYNC.RECONVERGENT B2 ;  /* 0x0000000000027941 */ /* 0x000fea0003800200 */
.L_x_22777:
        /* <DEDUP_REMOVED lines=15> */
.L_x_22784:
        /* <DEDUP_REMOVED lines=13> */
.L_x_22786:
[----:B------:R-:W-:Y:S05]  /*1cf60*/  BSYNC.RECONVERGENT B3 ;  /* 0x0000000000037941 */ /* 0x000fea0003800200 */
.L_x_22785:
        /* <DEDUP_REMOVED lines=45> */
[----:B------:R-:W-:Y:S01]  /*1d240*/  IMAD.MOV.U32 R25, RZ, RZ, R106 ;  /* 0x000000ffff197224 */ /* 0x000fe200078e006a */
[----:B------:R-:W-:-:S07]  /*1d250*/  MOV R106, R24 ;  /* 0x00000018006a7202 */ /* 0x000fce0000000f00 */
.L_x_22783:
[----:B------:R-:W-:Y:S05]  /*1d260*/  BSYNC.RECONVERGENT B2 ;  /* 0x0000000000027941 */ /* 0x000fea0003800200 */
.L_x_22782:
        /* <DEDUP_REMOVED lines=17> */
.L_x_22789:
        /* <DEDUP_REMOVED lines=13> */
.L_x_22791:
[----:B------:R-:W-:Y:S05]  /*1d450*/  BSYNC.RECONVERGENT B3 ;  /* 0x0000000000037941 */ /* 0x000fea0003800200 */
.L_x_22790:
        /* <DEDUP_REMOVED lines=47> */
.L_x_22788:
[----:B------:R-:W-:Y:S05]  /*1d750*/  BSYNC.RECONVERGENT B2 ;  /* 0x0000000000027941 */ /* 0x000fea0003800200 */
.L_x_22787:
        /* <DEDUP_REMOVED lines=15> */
.L_x_22794:
        /* <DEDUP_REMOVED lines=13> */
.L_x_22796:
[----:B------:R-:W-:Y:S05]  /*1d920*/  BSYNC.RECONVERGENT B3 ;  /* 0x0000000000037941 */ /* 0x000fea0003800200 */
.L_x_22795:
        /* <DEDUP_REMOVED lines=47> */
.L_x_22793:
[----:B------:R-:W-:Y:S05]  /*1dc20*/  BSYNC.RECONVERGENT B2 ;  /* 0x0000000000027941 */ /* 0x000fea0003800200 */
.L_x_22792:
        /* <DEDUP_REMOVED lines=17> */
.L_x_22799:
        /* <DEDUP_REMOVED lines=15> */
.L_x_22801:
[----:B------:R-:W-:Y:S05]  /*1de30*/  BSYNC.RECONVERGENT B3 ;  /* 0x0000000000037941 */ /* 0x000fea0003800200 */
.L_x_22800:
        /* <DEDUP_REMOVED lines=47> */
.L_x_22798:
[----:B------:R-:W-:Y:S05]  /*1e130*/  BSYNC.RECONVERGENT B2 ;  /* 0x0000000000027941 */ /* 0x000fea0003800200 */
.L_x_22797:
        /* <DEDUP_REMOVED lines=35> */
.L_x_22761:
        /* <DEDUP_REMOVED lines=16> */
.L_x_22805:
        /* <DEDUP_REMOVED lines=13> */
.L_x_22807:
[----:B------:R-:W-:Y:S05]  /*1e540*/  BSYNC.RECONVERGENT B3 ;  /* 0x0000000000037941 */ /* 0x000fea0003800200 */
.L_x_22806:
        /* <DEDUP_REMOVED lines=46> */
.L_x_22804:
[----:B------:R-:W-:Y:S05]  /*1e830*/  BSYNC.RECONVERGENT B2 ;  /* 0x0000000000027941 */ /* 0x000fea0003800200 */
.L_x_22803:
[----:B------:R-:W0:Y:S01]  /*1e840*/  LDC R101, c[0x0][0x404] ;  /* 0x00010100ff657b82 */ /* 0x000e220000000800 */
[----:B------:R-:W-:Y:S01]  /*1e850*/  HFMA2 R107, -RZ, RZ, 0.1171875, 0 ;  /* 0x2f800000ff6b7431 */ /* 0x000fe200000001ff */
[----:B------:R-:W-:Y:S01]  /*1e860*/  ISETP.NE.AND P3, PT, R104, 0x1, PT ;  /* 0x000000016800780c */ /* 0x000fe20003f65270 */
[----:B------:R-:W-:Y:S01]  /*1e870*/  BSSY.RECONVERGENT B2, `(.L_x_22808) ;  /* 0x000004c000027945 */ /* 0x000fe20003800200 */
[----:B------:R-:W-:Y:S01]  /*1e880*/  I2FP.F32.U32 R102, R102 ;  /* 0x0000006600667245 */ /* 0x000fe20000201000 */
[----:B------:R-:W-:Y:S01]  /*1e890*/  IMAD.MOV.U32 R105, RZ, RZ, 0x2 ;  /* 0x00000002ff697424 */ /* 0x000fe200078e00ff */
[----:B------:R-:W-:-:S03]  /*1e8a0*/  MOV R103, R118 ;  /* 0x0000007600677202 */ /* 0x000fc60000000f00 */
        /* <DEDUP_REMOVED lines=11> */
.L_x_22810:
        /* <DEDUP_REMOVED lines=13> */
.L_x_22812:
[----:B------:R-:W-:Y:S05]  /*1ea30*/  BSYNC.RECONVERGENT B3 ;  /* 0x0000000000037941 */ /* 0x000fea0003800200 */
.L_x_22811:
        /* <DEDUP_REMOVED lines=45> */
[----:B------:R-:W-:Y:S01]  /*1ed10*/  IMAD.MOV.U32 R103, RZ, RZ, R106 ;  /* 0x000000ffff677224 */ /* 0x000fe200078e006a */
[----:B------:R-:W-:-:S07]  /*1ed20*/  MOV R106, R102 ;  /* 0x00000066006a7202 */ /* 0x000fce0000000f00 */
.L_x_22809:
[----:B------:R-:W-:Y:S05]  /*1ed30*/  BSYNC.RECONVERGENT B2 ;  /* 0x0000000000027941 */ /* 0x000fea0003800200 */
.L_x_22808:
        /* <DEDUP_REMOVED lines=16> */
.L_x_22815:
        /* <DEDUP_REMOVED lines=13> */
.L_x_22817:
[----:B------:R-:W-:Y:S05]  /*1ef10*/  BSYNC.RECONVERGENT B3 ;  /* 0x0000000000037941 */ /* 0x000fea0003800200 */
.L_x_22816:
        /* <DEDUP_REMOVED lines=40> */
[----:B------:R-:W-:-:S03]  /*1f1a0*/  IMAD.WIDE.U32 R102, R102, -0x2daee0ad, RZ ;  /* 0xd2511f5366667825 */ /* 0x000fc600078e00ff */
[----:B------:R-:W-:Y:S01]  /*1f1b0*/  LOP3.LUT R113, R150, UR30, R105, 0x96, !PT ;  /* 0x0000001e96717c12 */ /* 0x000fe2000f8e9669 */
[----:B------:R-:W-:Y:S01]  /*1f1c0*/  IMAD.MOV.U32 R118, RZ, RZ, R104 ;  /* 0x000000ffff767224 */ /* 0x000fe200078e0068 */
[----:B------:R-:W-:Y:S01]  /*1f1d0*/  LOP3.LUT R112, R112, UR25, R103, 0x96, !PT ;  /* 0x0000001970707c12 */ /* 0x000fe2000f8e9667 */
[----:B------:R-:W-:Y:S01]  /*1f1e0*/  HFMA2 R104, -RZ, RZ, 0, 0 ;  /* 0x00000000ff687431 */ /* 0x000fe200000001ff */
[----:B------:R-:W-:Y:S01]  /*1f1f0*/  MOV R103, R106 ;  /* 0x0000006a00677202 */ /* 0x000fe20000000f00 */
[----:B------:R-:W-:-:S07]  /*1f200*/  IMAD.MOV.U32 R106, RZ, RZ, R102 ;  /* 0x000000ffff6a7224 */ /* 0x000fce00078e0066 */
.L_x_22814:
[----:B------:R-:W-:Y:S05]  /*1f210*/  BSYNC.RECONVERGENT B2 ;  /* 0x0000000000027941 */ /* 0x000fea0003800200 */
.L_x_22813:
        /* <DEDUP_REMOVED lines=16> */
.L_x_22820:
        /* <DEDUP_REMOVED lines=13> */
.L_x_22822:
[----:B------:R-:W-:Y:S05]  /*1f3f0*/  BSYNC.RECONVERGENT B3 ;  /* 0x0000000000037941 */ /* 0x000fea0003800200 */
.L_x_22821:
        /* <DEDUP_REMOVED lines=45> */
[----:B------:R-:W-:Y:S01]  /*1f6d0*/  IMAD.MOV.U32 R103, RZ, RZ, R106 ;  /* 0x000000ffff677224 */ /* 0x000fe200078e006a */
[----:B------:R-:W-:-:S07]  /*1f6e0*/  MOV R106, R102 ;  /* 0x00000066006a7202 */ /* 0x000fce0000000f00 */
.L_x_22819:
[----:B------:R-:W-:Y:S05]  /*1f6f0*/  BSYNC.RECONVERGENT B2 ;  /* 0x0000000000027941 */ /* 0x000fea0003800200 */
.L_x_22818:
        /* <DEDUP_REMOVED lines=16> */
.L_x_22802:
        /* <DEDUP_REMOVED lines=20> */
[----:B------:R-:W-:-:S05]  /*1f940*/  IMAD R101, R116, 0x100, R101 ;  /* 0x0000010074657824 */ /* 0x000fca00078e0265 */
[----:B------:R-:W-:Y:S01]  /*1f950*/  IADD3 R101, PT, PT, R101, R104, RZ ;  /* 0x0000006865657210 */ /* 0x000fe20007ffe0ff */
[----:B0-----:R-:W-:-:S05]  /*1f960*/  IMAD.WIDE.U32 R102, R100, 0x4, R102 ;  /* 0x0000000464667825 */ /* 0x001fca00078e0066 */
[----:B------:R1:W-:Y:S02]  /*1f970*/  STG.E desc[UR6][R102.64], R101 ;  /* 0x0000006566007986 */ /* 0x0003e4000c101906 */
.L_x_22823:
[----:B------:R-:W-:Y:S01]  /*1f980*/  IMAD.MOV.U32 R116, RZ, RZ, R106 ;  /* 0x000000ffff747224 */ /* 0x000fe200078e006a */
[----:B------:R-:W-:-:S07]  /*1f990*/  IADD3 R100, PT, PT, R100, 0x20, RZ ;  /* 0x0000002064647810 */ /* 0x000fce0007ffe0ff */
.L_x_22760:
[----:B------:R-:W-:Y:S05]  /*1f9a0*/  BSYNC.RECONVERGENT B1 ;  /* 0x0000000000017941 */ /* 0x000fea0003800200 */
.L_x_22759:
        /* <DEDUP_REMOVED lines=35> */
.L_x_22829:
        /* <DEDUP_REMOVED lines=13> */
.L_x_22831:
[----:B------:R-:W-:Y:S05]  /*1fcb0*/  BSYNC.RECONVERGENT B3 ;  /* 0x0000000000037941 */ /* 0x000fea0003800200 */
.L_x_22830:
        /* <DEDUP_REMOVED lines=46> */
.L_x_22828:
[----:B------:R-:W-:Y:S05]  /*1ffa0*/  BSYNC.RECONVERGENT B2 ;  /* 0x0000000000027941 */ /* 0x000fea0003800200 */
.L_x_22827:
[----:B------:R-:W0:Y:S01]  /*1ffb0*/  LDC R116, c[0x0][0x408] ;  /* 0x00010200ff747b82 */ /* 0x000e220000000800 */
[----:B------:R-:W-:Y:S01]  /*1ffc0*/  I2FP.F32.U32 R102, R101 ;  /* 0x0000006500667245 */ /* 0x000fe20000201000 */
[----:B------:R-:W-:Y:S01]  /*1ffd0*/  HFMA2 R101, -RZ, RZ, 0.1171875, 0 ;  /* 0x2f800000ff657431 */ /* 0x000fe200000001ff */
[----:B------:R-:W-:Y:S01]  /*1ffe0*/  ISETP.NE.AND P3, PT, R104, 0x1, PT ;  /* 0x000000016800780c */ /* 0x000fe20003f65270 */
[----:B------:R-:W-:Y:S01]  /*1fff0*/  BSSY.RECONVERGENT B2, `(.L_x_22832) ;  /* 0x000004d000027945 */ /* 0x000fe20003800200 */
[----:B------:R-:W-:Y:S01]  /*20000*/  IMAD.MOV.U32 R105, RZ, RZ, 0x2 ;  /* 0x00000002ff697424 */ /* 0x000fe200078e00ff */
[----:B------:R-:W-:Y:S02]  /*20010*/  MOV R103, R118 ;  /* 0x0000007600677202 */ /* 0x000fe40000000f00 */
        /* <DEDUP_REMOVED lines=13> */
.L_x_22834:
        /* <DEDUP_REMOVED lines=13> */
.L_x_22836:
[----:B------:R-:W-:Y:S05]  /*201c0*/  BSYNC.RECONVERGENT B3 ;  /* 0x0000000000037941 */ /* 0x000fea0003800200 */
.L_x_22835:
        /* <DEDUP_REMOVED lines=47> */
.L_x_22833:
[----:B------:R-:W-:Y:S05]  /*204c0*/  BSYNC.RECONVERGENT B2 ;  /* 0x0000000000027941 */ /* 0x000fea0003800200 */
.L_x_22832:
        /* <DEDUP_REMOVED lines=15> */
.L_x_22839:
        /* <DEDUP_REMOVED lines=13> */
.L_x_22841:
[----:B------:R-:W-:Y:S05]  /*20690*/  BSYNC.RECONVERGENT B3 ;  /* 0x0000000000037941 */ /* 0x000fea0003800200 */
.L_x_22840:
        /* <DEDUP_REMOVED lines=47> */
.L_x_22838:
[----:B------:R-:W-:Y:S05]  /*20990*/  BSYNC.RECONVERGENT B2 ;  /* 0x0000000000027941 */ /* 0x000fea0003800200 */
.L_x_22837:
        /* <DEDUP_REMOVED lines=17> */
.L_x_22844:
        /* <DEDUP_REMOVED lines=13> */
.L_x_22846:
[----:B------:R-:W-:Y:S05]  /*20b80*/  BSYNC.RECONVERGENT B3 ;  /* 0x0000000000037941 */ /* 0x000fea0003800200 */
.L_x_22845:
        /* <DEDUP_REMOVED lines=47> */
.L_x_22843:
[----:B------:R-:W-:Y:S05]  /*20e80*/  BSYNC.RECONVERGENT B2 ;  /* 0x0000000000027941 */ /* 0x000fea0003800200 */
.L_x_22842:
        /* <DEDUP_REMOVED lines=15> */
.L_x_22849:
        /* <DEDUP_REMOVED lines=13> */
.L_x_22851:
[----:B------:R-:W-:Y:S05]  /*21050*/  BSYNC.RECONVERGENT B3 ;  /* 0x0000000000037941 */ /* 0x000fea0003800200 */
.L_x_22850:
        /* <DEDUP_REMOVED lines=47> */
.L_x_22848:
[----:B------:R-:W-:Y:S05]  /*21350*/  BSYNC.RECONVERGENT B2 ;  /* 0x0000000000027941 */ /* 0x000fea0003800200 */
.L_x_22847:
        /* <DEDUP_REMOVED lines=17> */
.L_x_22854:
        /* <DEDUP_REMOVED lines=13> */
.L_x_22856:
[----:B------:R-:W-:Y:S05]  /*21540*/  BSYNC.RECONVERGENT B3 ;  /* 0x0000000000037941 */ /* 0x000fea0003800200 */
.L_x_22855:
        /* <DEDUP_REMOVED lines=47> */
.L_x_22853:
[----:B------:R-:W-:Y:S05]  /*21840*/  BSYNC.RECONVERGENT B2 ;  /* 0x0000000000027941 */ /* 0x000fea0003800200 */
.L_x_22852:
        /* <DEDUP_REMOVED lines=15> */
.L_x_22859:
        /* <DEDUP_REMOVED lines=13> */
.L_x_22861:
[----:B------:R-:W-:Y:S05]  /*21a10*/  BSYNC.RECONVERGENT B3 ;  /* 0x0000000000037941 */ /* 0x000fea0003800200 */
.L_x_22860:
        /* <DEDUP_REMOVED lines=47> */
.L_x_22858:
[----:B------:R-:W-:Y:S05]  /*21d10*/  BSYNC.RECONVERGENT B2 ;  /* 0x0000000000027941 */ /* 0x000fea0003800200 */
.L_x_22857:
        /* <DEDUP_REMOVED lines=17> */
.L_x_22864:
        /* <DEDUP_REMOVED lines=15> */
.L_x_22866:
[----:B------:R-:W-:Y:S05]  /*21f20*/  BSYNC.RECONVERGENT B3 ;  /* 0x0000000000037941 */ /* 0x000fea0003800200 */
.L_x_22865:
        /* <DEDUP_REMOVED lines=47> */
.L_x_22863:
[----:B------:R-:W-:Y:S05]  /*22220*/  BSYNC.RECONVERGENT B2 ;  /* 0x0000000000027941 */ /* 0x000fea0003800200 */
.L_x_22862:
        /* <DEDUP_REMOVED lines=35> */
.L_x_22826:
[----:B------:R-:W-:Y:S01]  /*22460*/  ISETP.NE.AND P2, PT, R114, 0x1, PT ;  /* 0x000000017200780c */ /* 0x000fe20003f45270 */
[----:B------:R-:W-:Y:S01]  /*22470*/  BSSY.RECONVERGENT B2, `(.L_x_22868) ;  /* 0x000004b000027945 */ /* 0x000fe20003800200 */
[----:B0-----:R-:W-:Y:S02]  /*22480*/  HFMA2 R104, -RZ, RZ, 0, 1.1920928955078125e-07 ;  /* 0x00000002ff687431 */ /* 0x001fe400000001ff */
        /* <DEDUP_REMOVED lines=13> */
.L_x_22870:
        /* <DEDUP_REMOVED lines=13> */
.L_x_22872:
[----:B------:R-:W-:Y:S05]  /*22630*/  BSYNC.RECONVERGENT B3 ;  /* 0x0000000000037941 */ /* 0x000fea0003800200 */
.L_x_22871:
        /* <DEDUP_REMOVED lines=43> */
[----:B------:R-:W-:Y:S01]  /*228f0*/  MOV R118, R102 ;  /* 0x0000006600767202 */ /* 0x000fe20000000f00 */
[----:B------:R-:W-:Y:S01]  /*22900*/  IMAD.MOV.U32 R102, RZ, RZ, R116 ;  /* 0x000000ffff667224 */ /* 0x000fe200078e0074 */
[----:B------:R-:W-:-:S07]  /*22910*/  LOP3.LUT R112, R112, UR25, R107, 0x96, !PT ;  /* 0x0000001970707c12 */ /* 0x000fce000f8e966b */
.L_x_22869:
[----:B------:R-:W-:Y:S05]  /*22920*/  BSYNC.RECONVERGENT B2 ;  /* 0x0000000000027941 */ /* 0x000fea0003800200 */
.L_x_22868:
[----:B------:R-:W0:Y:S01]  /*22930*/  LDC R101, c[0x0][0x404] ;  /* 0x00010100ff657b82 */ /* 0x000e220000000800 */
[----:B------:R-:W-:Y:S01]  /*22940*/  ISETP.NE.AND P3, PT, R104, 0x1, PT ;  /* 0x000000016800780c */ /* 0x000fe20003f65270 */
[----:B------:R-:W-:Y:S01]  /*22950*/  IMAD.MOV.U32 R107, RZ, RZ, 0x2f800000 ;  /* 0x2f800000ff6b7424 */ /* 0x000fe200078e00ff */
[----:B------:R-:W-:Y:S01]  /*22960*/  I2FP.F32.U32 R102, R102 ;  /* 0x0000006600667245 */ /* 0x000fe20000201000 */
[----:B------:R-:W-:Y:S01]  /*22970*/  BSSY.RECONVERGENT B2, `(.L_x_22873) ;  /* 0x000004b000027945 */ /* 0x000fe20003800200 */
[----:B------:R-:W-:Y:S01]  /*22980*/  MOV R105, 0x2 ;  /* 0x0000000200697802 */ /* 0x000fe20000000f00 */
        /* <DEDUP_REMOVED lines=12> */
.L_x_22875:
        /* <DEDUP_REMOVED lines=13> */
.L_x_22877:
[----:B------:R-:W-:Y:S05]  /*22b20*/  BSYNC.RECONVERGENT B3 ;  /* 0x0000000000037941 */ /* 0x000fea0003800200 */
.L_x_22876:
        /* <DEDUP_REMOVED lines=44> */
[----:B------:R-:W-:Y:S02]  /*22df0*/  LOP3.LUT R112, R112, UR25, R103, 0x96, !PT ;  /* 0x0000001970707c12 */ /* 0x000fe4000f8e9667 */
[----:B------:R-:W-:Y:S01]  /*22e00*/  MOV R103, R106 ;  /* 0x0000006a00677202 */ /* 0x000fe20000000f00 */
[----:B------:R-:W-:-:S07]  /*22e10*/  IMAD.MOV.U32 R106, RZ, RZ, R102 ;  /* 0x000000ffff6a7224 */ /* 0x000fce00078e0066 */
.L_x_22874:
[----:B------:R-:W-:Y:S05]  /*22e20*/  BSYNC.RECONVERGENT B2 ;  /* 0x0000000000027941 */ /* 0x000fea0003800200 */
.L_x_22873:
        /* <DEDUP_REMOVED lines=16> */
.L_x_22880:
        /* <DEDUP_REMOVED lines=13> */
.L_x_22882:
[----:B------:R-:W-:Y:S05]  /*23000*/  BSYNC.RECONVERGENT B3 ;  /* 0x0000000000037941 */ /* 0x000fea0003800200 */
.L_x_22881:
        /* <DEDUP_REMOVED lines=47> */
.L_x_22879:
[----:B------:R-:W-:Y:S05]  /*23300*/  BSYNC.RECONVERGENT B2 ;  /* 0x0000000000027941 */ /* 0x000fea0003800200 */
.L_x_22878:
        /* <DEDUP_REMOVED lines=16> */
.L_x_22885:
        /* <DEDUP_REMOVED lines=13> */
.L_x_22887:
[----:B------:R-:W-:Y:S05]  /*234e0*/  BSYNC.RECONVERGENT B3 ;  /* 0x0000000000037941 */ /* 0x000fea0003800200 */
.L_x_22886:
        /* <DEDUP_REMOVED lines=47> */
.L_x_22884:
[----:B------:R-:W-:Y:S05]  /*237e0*/  BSYNC.RECONVERGENT B2 ;  /* 0x0000000000027941 */ /* 0x000fea0003800200 */
.L_x_22883:
        /* <DEDUP_REMOVED lines=16> */
.L_x_22867:
[----:B------:R-:W0:Y:S01]  /*238f0*/  LDC.64 R104, c[0x0][0x3a8] ;  /* 0x0000ea00ff687b82 */ /* 0x000e220000000a00 */
[----:B------:R-:W-:Y:S02]  /*23900*/  SEL R101, RZ, 0x1000000, !P5 ;  /* 0x01000000ff657807 */ /* 0x000fe40006800000 */
[----:B------:R-:W-:Y:S02]  /*23910*/  SEL R116, RZ, 0x10000, !P4 ;  /* 0x00010000ff747807 */ /* 0x000fe40006000000 */
[----:B------:R-:W-:Y:S02]  /*23920*/  SEL R107, RZ, 0x100, !P3 ;  /* 0x00000100ff6b7807 */ /* 0x000fe40005800000 */
[----:B------:R-:W-:Y:S01]  /*23930*/  SEL R148, RZ, 0x1, !P2 ;  /* 0x00000001ff947807 */ /* 0x000fe20005000000 */
[----:B------:R-:W1:Y:S01]  /*23940*/  LDC.64 R102, c[0x0][0x3b0] ;  /* 0x0000ec00ff667b82 */ /* 0x000e620000000a00 */
[----:B------:R-:W-:-:S05]  /*23950*/  IADD3 R101, PT, PT, R107, R101, R116 ;  /* 0x000000656b657210 */ /* 0x000fca0007ffe074 */
        /* <DEDUP_REMOVED lines=12> */
[----:B------:R-:W-:-:S04]  /*23a20*/  LOP3.LUT R104, R117, 0xff, RZ, 0xc0, !PT ;  /* 0x000000ff75687812 */ /* 0x000fc800078ec0ff */
[----:B------:R-:W-:-:S05]  /*23a30*/  LEA R101, R116, R101, 0x8 ;  /* 0x0000006574657211 */ /* 0x000fca00078e40ff */
[----:B------:R-:W-:Y:S02]  /*23a40*/  IMAD.IADD R101, R101, 0x1, R104 ;  /* 0x0000000165657824 */ /* 0x000fe400078e0268 */
[----:B0-----:R-:W-:-:S05]  /*23a50*/  IMAD.WIDE.U32 R102, R100, 0x4, R102 ;  /* 0x0000000464667825 */ /* 0x001fca00078e0066 */
[----:B------:R1:W-:Y:S02]  /*23a60*/  STG.E desc[UR6][R102.64], R101 ;  /* 0x0000006566007986 */ /* 0x0003e4000c101906 */
.L_x_22888:
[----:B------:R-:W-:Y:S01]  /*23a70*/  MOV R116, R106 ;  /* 0x0000006a00747202 */ /* 0x000fe20000000f00 */
[----:B------:R-:W-:-:S07]  /*23a80*/  VIADD R100, R100, 0x20 ;  /* 0x0000002064647836 */ /* 0x000fce0000000000 */
.L_x_22825:
[----:B------:R-:W-:Y:S05]  /*23a90*/  BSYNC.RECONVERGENT B1 ;  /* 0x0000000000017941 */ /* 0x000fea0003800200 */
.L_x_22824:
        /* <DEDUP_REMOVED lines=35> */
.L_x_22894:
        /* <DEDUP_REMOVED lines=13> */
.L_x_22896:
[----:B------:R-:W-:Y:S05]  /*23da0*/  BSYNC.RECONVERGENT B3 ;  /* 0x0000000000037941 */ /* 0x000fea0003800200 */
.L_x_22895:
        /* <DEDUP_REMOVED lines=45> */
[----:B------:R-:W-:-:S07]  /*24080*/  LOP3.LUT R112, R112, UR25, R107, 0x96, !PT ;  /* 0x0000001970707c12 */ /* 0x000fce000f8e966b */
.L_x_22893:
[----:B------:R-:W-:Y:S05]  /*24090*/  BSYNC.RECONVERGENT B2 ;  /* 0x0000000000027941 */ /* 0x000fea0003800200 */
.L_x_22892:
[----:B------:R-:W0:Y:S01]  /*240a0*/  LDC R116, c[0x0][0x408] ;  /* 0x00010200ff747b82 */ /* 0x000e220000000800 */
[----:B------:R-:W-:Y:S01]  /*240b0*/  ISETP.NE.AND P3, PT, R104, 0x1, PT ;  /* 0x000000016800780c */ /* 0x000fe20003f65270 */
[----:B------:R-:W-:Y:S01]  /*240c0*/  BSSY.RECONVERGENT B2, `(.L_x_22897) ;  /* 0x000004f000027945 */ /* 0x000fe20003800200 */
[----:B------:R-:W-:Y:S01]  /*240d0*/  I2FP.F32.U32 R102, R101 ;  /* 0x0000006500667245 */ /* 0x000fe20000201000 */
[----:B------:R-:W-:Y:S01]  /*240e0*/  IMAD.MOV.U32 R101, RZ, RZ, 0x2f800000 ;  /* 0x2f800000ff657424 */ /* 0x000fe200078e00ff */
[----:B------:R-:W-:Y:S01]  /*240f0*/  MOV R105, 0x2 ;  /* 0x0000000200697802 */ /* 0x000fe20000000f00 */
[----:B------:R-:W-:Y:S02]  /*24100*/  IMAD.MOV.U32 R103, RZ, RZ, R118 ;  /* 0x000000ffff677224 */ /* 0x000fe400078e0076 */
        /* <DEDUP_REMOVED lines=13> */
.L_x_22899:
        /* <DEDUP_REMOVED lines=13> */
.L_x_22901:
[----:B------:R-:W-:Y:S05]  /*242b0*/  BSYNC.RECONVERGENT B3 ;  /* 0x0000000000037941 */ /* 0x000fea0003800200 */
.L_x_22900:
        /* <DEDUP_REMOVED lines=47> */
.L_x_22898:
[----:B------:R-:W-:Y:S05]  /*245b0*/  BSYNC.RECONVERGENT B2 ;  /* 0x0000000000027941 */ /* 0x000fea0003800200 */
.L_x_22897:
        /* <DEDUP_REMOVED lines=15> */
.L_x_22904:
        /* <DEDUP_REMOVED lines=13> */
.L_x_22906:
[----:B------:R-:W-:Y:S05]  /*24780*/  BSYNC.RECONVERGENT B3 ;  /* 0x0000000000037941 */ /* 0x000fea0003800200 */
.L_x_22905:
        /* <DEDUP_REMOVED lines=44> */
[----:B------:R-:W-:Y:S01]  /*24a50*/  MOV R106, R102 ;  /* 0x00000066006a7202 */ /* 0x000fe20000000f00 */
[----:B------:R-:W-:Y:S01]  /*24a60*/  IMAD.MOV.U32 R102, RZ, RZ, RZ ;  /* 0x000000ffff667224 */ /* 0x000fe200078e00ff */
[----:B------:R-:W-:-:S07]  /*24a70*/  LOP3.LUT R112, R112, UR25, R103, 0x96, !PT ;  /* 0x0000001970707c12 */ /* 0x000fce000f8e9667 */
.L_x_22903:
[----:B------:R-:W-:Y:S05]  /*24a80*/  BSYNC.RECONVERGENT B2 ;  /* 0x0000000000027941 */ /* 0x000fea0003800200 */
.L_x_22902:
        /* <DEDUP_REMOVED lines=17> */
.L_x_22909:
        /* <DEDUP_REMOVED lines=13> */
.L_x_22911:
[----:B------:R-:W-:Y:S05]  /*24c70*/  BSYNC.RECONVERGENT B3 ;  /* 0x0000000000037941 */ /* 0x000fea0003800200 */
.L_x_22910:
        /* <DEDUP_REMOVED lines=47> */
.L_x_22908:
[----:B------:R-:W-:Y:S05]  /*24f70*/  BSYNC.RECONVERGENT B2 ;  /* 0x0000000000027941 */ /* 0x000fea0003800200 */
.L_x_22907:
        /* <DEDUP_REMOVED lines=15> */
.L_x_22914:
        /* <DEDUP_REMOVED lines=13> */
.L_x_22916:
[----:B------:R-:W-:Y:S05]  /*25140*/  BSYNC.RECONVERGENT B3 ;  /* 0x0000000000037941 */ /* 0x000fea0003800200 */
.L_x_22915:
        /* <DEDUP_REMOVED lines=47> */
.L_x_22913:
[----:B------:R-:W-:Y:S05]  /*25440*/  BSYNC.RECONVERGENT B2 ;  /* 0x0000000000027941 */ /* 0x000fea0003800200 */
.L_x_22912:
        /* <DEDUP_REMOVED lines=17> */
.L_x_22919:
        /* <DEDUP_REMOVED lines=13> */
.L_x_22921:
[----:B------:R-:W-:Y:S05]  /*25630*/  BSYNC.RECONVERGENT B3 ;  /* 0x0000000000037941 */ /* 0x000fea0003800200 */
.L_x_22920:
        /* <DEDUP_REMOVED lines=47> */
.L_x_22918:
[----:B------:R-:W-:Y:S05]  /*25930*/  BSYNC.RECONVERGENT B2 ;  /* 0x0000000000027941 */ /* 0x000fea0003800200 */
.L_x_22917:
        /* <DEDUP_REMOVED lines=15> */
.L_x_22924:
        /* <DEDUP_REMOVED lines=13> */
.L_x_22926:
[----:B------:R-:W-:Y:S05]  /*25b00*/  BSYNC.RECONVERGENT B3 ;  /* 0x0000000000037941 */ /* 0x000fea0003800200 */
.L_x_22925:
        /* <DEDUP_REMOVED lines=47> */
.L_x_22923:
[----:B------:R-:W-:Y:S05]  /*25e00*/  BSYNC.RECONVERGENT B2 ;  /* 0x0000000000027941 */ /* 0x000fea0003800200 */
.L_x_22922:
        /* <DEDUP_REMOVED lines=17> */
.L_x_22929:
        /* <DEDUP_REMOVED lines=15> */
.L_x_22931:
[----:B------:R-:W-:Y:S05]  /*26010*/  BSYNC.RECONVERGENT B3 ;  /* 0x0000000000037941 */ /* 0x000fea0003800200 */
.L_x_22930:
        /* <DEDUP_REMOVED lines=47> */
.L_x_22928:
[----:B------:R-:W-:Y:S05]  /*26310*/  BSYNC.RECONVERGENT B2 ;  /* 0x0000000000027941 */ /* 0x000fea0003800200 */
.L_x_22927:
        /* <DEDUP_REMOVED lines=35> */
.L_x_22891:
        /* <DEDUP_REMOVED lines=16> */
.L_x_22935:
        /* <DEDUP_REMOVED lines=13> */
.L_x_22937:
[----:B------:R-:W-:Y:S05]  /*26720*/  BSYNC.RECONVERGENT B3 ;  /* 0x0000000000037941 */ /* 0x000fea0003800200 */
.L_x_22936:
        /* <DEDUP_REMOVED lines=46> */
.L_x_22934:
[----:B------:R-:W-:Y:S05]  /*26a10*/  BSYNC.RECONVERGENT B2 ;  /* 0x0000000000027941 */ /* 0x000fea0003800200 */
.L_x_22933:
        /* <DEDUP_REMOVED lines=18> */
.L_x_22940:
        /* <DEDUP_REMOVED lines=13> */
.L_x_22942:
[----:B------:R-:W-:Y:S05]  /*26c10*/  BSYNC.RECONVERGENT B3 ;  /* 0x0000000000037941 */ /* 0x000fea0003800200 */
.L_x_22941:
        /* <DEDUP_REMOVED lines=47> */
.L_x_22939:
[----:B------:R-:W-:Y:S05]  /*26f10*/  BSYNC.RECONVERGENT B2 ;  /* 0x0000000000027941 */ /* 0x000fea0003800200 */
.L_x_22938:
        /* <DEDUP_REMOVED lines=16> */
.L_x_22945:
        /* <DEDUP_REMOVED lines=13> */
.L_x_22947:
[----:B------:R-:W-:Y:S05]  /*270f0*/  BSYNC.RECONVERGENT B3 ;  /* 0x0000000000037941 */ /* 0x000fea0003800200 */
.L_x_22946:
        /* <DEDUP_REMOVED lines=47> */
.L_x_22944:
[----:B------:R-:W-:Y:S05]  /*273f0*/  BSYNC.RECONVERGENT B2 ;  /* 0x0000000000027941 */ /* 0x000fea0003800200 */
.L_x_22943:
        /* <DEDUP_REMOVED lines=16> */
.L_x_22950:
        /* <DEDUP_REMOVED lines=13> */
.L_x_22952:
[----:B------:R-:W-:Y:S05]  /*275d0*/  BSYNC.RECONVERGENT B3 ;  /* 0x0000000000037941 */ /* 0x000fea0003800200 */
.L_x_22951:
        /* <DEDUP_REMOVED lines=47> */
.L_x_22949:
[----:B------:R-:W-:Y:S05]  /*278d0*/  BSYNC.RECONVERGENT B2 ;  /* 0x0000000000027941 */ /* 0x000fea0003800200 */
.L_x_22948:
        /* <DEDUP_REMOVED lines=16> */
.L_x_22932:
        /* <DEDUP_REMOVED lines=24> */
.L_x_22953:
[----:B------:R-:W-:Y:S01]  /*27b60*/  IMAD.MOV.U32 R116, RZ, RZ, R106 ;  /* 0x000000ffff747224 */ /* 0x000fe200078e006a */
[----:B------:R-:W-:-:S07]  /*27b70*/  IADD3 R100, PT, PT, R100, 0x20, RZ ;  /* 0x0000002064647810 */ /* 0x000fce0007ffe0ff */
.L_x_22890:
[----:B------:R-:W-:Y:S05]  /*27b80*/  BSYNC.RECONVERGENT B1 ;  /* 0x0000000000017941 */ /* 0x000fea0003800200 */
.L_x_22889:
        /* <DEDUP_REMOVED lines=35> */
.L_x_22959:
        /* <DEDUP_REMOVED lines=13> */
.L_x_22961:
[----:B------:R-:W-:Y:S05]  /*27e90*/  BSYNC.RECONVERGENT B3 ;  /* 0x0000000000037941 */ /* 0x000fea0003800200 */
.L_x_22960:
        /* <DEDUP_REMOVED lines=46> */
.L_x_22958:
[----:B------:R-:W-:Y:S05]  /*28180*/  BSYNC.RECONVERGENT B2 ;  /* 0x0000000000027941 */ /* 0x000fea0003800200 */
.L_x_22957:
        /* <DEDUP_REMOVED lines=20> */
.L_x_22964:
        /* <DEDUP_REMOVED lines=13> */
.L_x_22966:
[----:B------:R-:W-:Y:S05]  /*283a0*/  BSYNC.RECONVERGENT B3 ;  /* 0x0000000000037941 */ /* 0x000fea0003800200 */
.L_x_22965:
        /* <DEDUP_REMOVED lines=47> */
.L_x_22963:
[----:B------:R-:W-:Y:S05]  /*286a0*/  BSYNC.RECONVERGENT B2 ;  /* 0x0000000000027941 */ /* 0x000fea0003800200 */
.L_x_22962:
        /* <DEDUP_REMOVED lines=15> */
.L_x_22969:
        /* <DEDUP_REMOVED lines=13> */
.L_x_22971:
[----:B------:R-:W-:Y:S05]  /*28870*/  BSYNC.RECONVERGENT B3 ;  /* 0x0000000000037941 */ /* 0x000fea0003800200 */
.L_x_22970:
        /* <DEDUP_REMOVED lines=47> */
.L_x_22968:
[----:B------:R-:W-:Y:S05]  /*28b70*/  BSYNC.RECONVERGENT B2 ;  /* 0x0000000000027941 */ /* 0x000fea0003800200 */
.L_x_22967:
        /* <DEDUP_REMOVED lines=17> */
.L_x_22974:
        /* <DEDUP_REMOVED lines=13> */
.L_x_22976:
[----:B------:R-:W-:Y:S05]  /*28d60*/  BSYNC.RECONVERGENT B3 ;  /* 0x0000000000037941 */ /* 0x000fea0003800200 */
.L_x_22975:
        /* <DEDUP_REMOVED lines=47> */
.L_x_22973:
[----:B------:R-:W-:Y:S05]  /*29060*/  BSYNC.RECONVERGENT B2 ;  /* 0x0000000000027941 */ /* 0x000fea0003800200 */
.L_x_22972:
        /* <DEDUP_REMOVED lines=15> */
.L_x_22979:
        /* <DEDUP_REMOVED lines=13> */
.L_x_22981:
[----:B------:R-:W-:Y:S05]  /*29230*/  BSYNC.RECONVERGENT B3 ;  /* 0x0000000000037941 */ /* 0x000fea0003800200 */
.L_x_22980:
        /* <DEDUP_REMOVED lines=47> */
.L_x_22978:
[----:B------:R-:W-:Y:S05]  /*29530*/  BSYNC.RECONVERGENT B2 ;  /* 0x0000000000027941 */ /* 0x000fea0003800200 */
.L_x_22977:
        /* <DEDUP_REMOVED lines=17> */
.L_x_22984:
        /* <DEDUP_REMOVED lines=13> */
.L_x_22986:
[----:B------:R-:W-:Y:S05]  /*29720*/  BSYNC.RECONVERGENT B3 ;  /* 0x0000000000037941 */ /* 0x000fea0003800200 */
.L_x_22985:
        /* <DEDUP_REMOVED lines=47> */
.L_x_22983:
[----:B------:R-:W-:Y:S05]  /*29a20*/  BSYNC.RECONVERGENT B2 ;  /* 0x0000000000027941 */ /* 0x000fea0003800200 */
.L_x_22982:
        /* <DEDUP_REMOVED lines=15> */
.L_x_22989:
        /* <DEDUP_REMOVED lines=13> */
.L_x_22991:
[----:B------:R-:W-:Y:S05]  /*29bf0*/  BSYNC.RECONVERGENT B3 ;  /* 0x0000000000037941 */ /* 0x000fea0003800200 */
.L_x_22990:
        /* <DEDUP_REMOVED lines=47> */
.L_x_22988:
[----:B------:R-:W-:Y:S05]  /*29ef0*/  BSYNC.RECONVERGENT B2 ;  /* 0x0000000000027941 */ /* 0x000fea0003800200 */
.L_x_22987:
        /* <DEDUP_REMOVED lines=17> */
.L_x_22994:
        /* <DEDUP_REMOVED lines=15> */
.L_x_22996:
[----:B------:R-:W-:Y:S05]  /*2a100*/  BSYNC.RECONVERGENT B3 ;  /* 0x0000000000037941 */ /* 0x000fea0003800200 */
.L_x_22995:
        /* <DEDUP_REMOVED lines=47> */
.L_x_22993:
[----:B------:R-:W-:Y:S05]  /*2a400*/  BSYNC.RECONVERGENT B2 ;  /* 0x0000000000027941 */ /* 0x000fea0003800200 */
.L_x_22992:
        /* <DEDUP_REMOVED lines=13> */
[----:B------:R-:W-:Y:S01]  /*2a4e0*/  FSETP.GTU.FTZ.AND P6, PT, R158, R103, PT ;  /* 0x000000679e00720b */ /* 0x000fe20003fdc000 */
[----:B------:R-:W-:Y:S01]  /*2a4f0*/  FADD.FTZ R21, R153, R22 ;  /* 0x0000001699157221 */ /* 0x000fe20000010000 */
[----:B------:R-:W-:Y:S02]  /*2a500*/  FSEL R156, R156, RZ, P4 ;  /* 0x000000ff9c9c7208 */ /* 0x000fe40002000000 */
[----:B------:R-:W-:Y:S01]  /*2a510*/  FSEL R23, R23, RZ, !P6 ;  /* 0x000000ff17177208 */ /* 0x000fe20007000000 */
[----:B------:R-:W-:Y:S01]  /*2a520*/  @P1 FADD.FTZ R21, R5, R21 ;  /* 0x0000001505151221 */ /* 0x000fe20000010000 */
[----:B------:R-:W-:-:S02]  /*2a530*/  SEL R107, RZ, 0x1, P6 ;  /* 0x00000001ff6b7807 */ /* 0x000fc40003000000 */
[----:B------:R-:W-:Y:S01]  /*2a540*/  FSETP.GTU.FTZ.AND P6, PT, R104, R103, PT ;  /* 0x000000676800720b */ /* 0x000fe20003fdc000 */
[----:B------:R-:W-:Y:S01]  /*2a550*/  FADD.FTZ R22, R156, R23 ;  /* 0x000000179c167221 */ /* 0x000fe20000010000 */
[----:B------:R-:W-:Y:S02]  /*2a560*/  FSEL R147, R147, RZ, P2 ;  /* 0x000000ff93937208 */ /* 0x000fe40001000000 */
[----:B------:R-:W-:Y:S01]  /*2a570*/  FSEL R103, R116, RZ, !P6 ;  /* 0x000000ff74677208 */ /* 0x000fe20007000000 */
[----:B------:R-:W-:Y:S01]  /*2a580*/  @P1 FADD.FTZ R22, R6, R22 ;  /* 0x0000001606161221 */ /* 0x000fe20000010000 */
        /* <DEDUP_REMOVED lines=11> */
.L_x_22956:
        /* <DEDUP_REMOVED lines=16> */
.L_x_23000:
        /* <DEDUP_REMOVED lines=13> */
.L_x_23002:
[----:B------:R-:W-:Y:S05]  /*2a810*/  BSYNC.RECONVERGENT B3 ;  /* 0x0000000000037941 */ /* 0x000fea0003800200 */
.L_x_23001:
        /* <DEDUP_REMOVED lines=45> */
[----:B------:R-:W-:-:S07]  /*2aaf0*/  IMAD.MOV.U32 R103, RZ, RZ, R116 ;  /* 0x000000ffff677224 */ /* 0x000fce00078e0074 */
.L_x_22999:
[----:B------:R-:W-:Y:S05]  /*2ab00*/  BSYNC.RECONVERGENT B2 ;  /* 0x0000000000027941 */ /* 0x000fea0003800200 */
.L_x_22998:
[----:B------:R-:W0:Y:S01]  /*2ab10*/  LDC R101, c[0x0][0x404] ;  /* 0x00010100ff657b82 */ /* 0x000e220000000800 */
[----:B------:R-:W-:Y:S01]  /*2ab20*/  ISETP.NE.AND P3, PT, R106, 0x1, PT ;  /* 0x000000016a00780c */ /* 0x000fe20003f65270 */
[----:B------:R-:W-:Y:S01]  /*2ab30*/  BSSY.RECONVERGENT B2, `(.L_x_23003) ;  /* 0x000004d000027945 */ /* 0x000fe20003800200 */
[----:B------:R-:W-:Y:S01]  /*2ab40*/  I2FP.F32.U32 R104, R103 ;  /* 0x0000006700687245 */ /* 0x000fe20000201000 */
[----:B------:R-:W-:Y:S01]  /*2ab50*/  IMAD.MOV.U32 R103, RZ, RZ, 0x2f800000 ;  /* 0x2f800000ff677424 */ /* 0x000fe200078e00ff */
        /* <DEDUP_REMOVED lines=13> */
.L_x_23005:
        /* <DEDUP_REMOVED lines=13> */
.L_x_23007:
[----:B------:R-:W-:Y:S05]  /*2ad00*/  BSYNC.RECONVERGENT B3 ;  /* 0x0000000000037941 */ /* 0x000fea0003800200 */
.L_x_23006:
        /* <DEDUP_REMOVED lines=47> */
.L_x_23004:
[----:B------:R-:W-:Y:S05]  /*2b000*/  BSYNC.RECONVERGENT B2 ;  /* 0x0000000000027941 */ /* 0x000fea0003800200 */
.L_x_23003:
        /* <DEDUP_REMOVED lines=16> */
.L_x_23010:
        /* <DEDUP_REMOVED lines=13> */
.L_x_23012:
[----:B------:R-:W-:Y:S05]  /*2b1e0*/  BSYNC.RECONVERGENT B3 ;  /* 0x0000000000037941 */ /* 0x000fea0003800200 */
.L_x_23011:
        /* <DEDUP_REMOVED lines=47> */
.L_x_23009:
[----:B------:R-:W-:Y:S05]  /*2b4e0*/  BSYNC.RECONVERGENT B2 ;  /* 0x0000000000027941 */ /* 0x000fea0003800200 */
.L_x_23008:
        /* <DEDUP_REMOVED lines=16> */
.L_x_23015:
        /* <DEDUP_REMOVED lines=13> */
.L_x_23017:
[----:B------:R-:W-:Y:S05]  /*2b6c0*/  BSYNC.RECONVERGENT B3 ;  /* 0x0000000000037941 */ /* 0x000fea0003800200 */
.L_x_23016:
        /* <DEDUP_REMOVED lines=47> */
.L_x_23014:
[----:B------:R-:W-:Y:S05]  /*2b9c0*/  BSYNC.RECONVERGENT B2 ;  /* 0x0000000000027941 */ /* 0x000fea0003800200 */
.L_x_23013:
        /* <DEDUP_REMOVED lines=16> */
.L_x_22997:
[----:B------:R-:W0:Y:S01]  /*2bad0*/  LDC.64 R106, c[0x0][0x3a8] ;  /* 0x0000ea00ff6a7b82 */ /* 0x000e220000000a00 */
[----:B------:R-:W-:Y:S02]  /*2bae0*/  SEL R101, RZ, 0x1000000, !P5 ;  /* 0x01000000ff657807 */ /* 0x000fe40006800000 */
[----:B------:R-:W-:Y:S02]  /*2baf0*/  SEL R116, RZ, 0x10000, !P4 ;  /* 0x00010000ff747807 */ /* 0x000fe40006000000 */
[----:B------:R-:W-:Y:S02]  /*2bb00*/  SEL R103, RZ, 0x100, !P3 ;  /* 0x00000100ff677807 */ /* 0x000fe40005800000 */
[----:B------:R-:W-:Y:S01]  /*2bb10*/  SEL R148, RZ, 0x1, !P2 ;  /* 0x00000001ff947807 */ /* 0x000fe20005000000 */
[----:B------:R-:W1:Y:S01]  /*2bb20*/  LDC.64 R104, c[0x0][0x3b0] ;  /* 0x0000ec00ff687b82 */ /* 0x000e620000000a00 */
[----:B------:R-:W-:Y:S02]  /*2bb30*/  IADD3 R101, PT, PT, R103, R101, R116 ;  /* 0x0000006567657210 */ /* 0x000fe40007ffe074 */
[----:B------:R-:W-:-:S03]  /*2bb40*/  MOV R116, R102 ;  /* 0x0000006600747202 */ /* 0x000fc60000000f00 */
[----:B------:R-:W-:Y:S02]  /*2bb50*/  IMAD.IADD R101, R101, 0x1, R148 ;  /* 0x0000000165657824 */ /* 0x000fe400078e0294 */
[----:B0-----:R-:W-:-:S05]  /*2bb60*/  IMAD.WIDE.U32 R106, R100, 0x10, R106 ;  /* 0x00000010646a7825 */ /* 0x001fca00078e006a */
[----:B------:R2:W-:Y:S01]  /*2bb70*/  STG.E.128 desc[UR6][R106.64], R20 ;  /* 0x000000146a007986 */ /* 0x0005e2000c101d06 */
[----:B-1----:R-:W-:-:S05]  /*2bb80*/  IMAD.WIDE.U32 R104, R100, 0x4, R104 ;  /* 0x0000000464687825 */ /* 0x002fca00078e0068 */
[----:B------:R2:W-:Y:S01]  /*2bb90*/  STG.E desc[UR6][R104.64], R101 ;  /* 0x0000006568007986 */ /* 0x0005e2000c101906 */
[----:B------:R-:W-:Y:S05]  /*2bba0*/  @!P0 BRA `(.L_x_22955) ;  /* 0x00000000002c8947 */ /* 0x000fea0003800000 */
[----:B------:R-:W0:Y:S01]  /*2bbb0*/  LDC.64 R102, c[0x0][0x3b8] ;  /* 0x0000ee00ff667b82 */ /* 0x000e220000000a00 */
[----:B--2---:R-:W-:Y:S01]  /*2bbc0*/  IMAD.U32 R104, R120, 0x10000, RZ ;  /* 0x0001000078687824 */ /* 0x004fe200078e00ff */
        /* <DEDUP_REMOVED lines=9> */
.L_x_22955:
[----:B------:R-:W-:Y:S05]  /*2bc60*/  BSYNC.RECONVERGENT B1 ;  /* 0x0000000000017941 */ /* 0x000fea0003800200 */
.L_x_22954:
[----:B------:R-:W-:Y:S01]  /*2bc70*/  FADD.FTZ R100, RZ, R48 ;  /* 0x00000030ff647221 */ /* 0x000fe20000010000 */
[C---:B------:R-:W-:Y:S01]  /*2bc80*/  ISETP.GE.U32.AND P5, PT, R109.reuse, 0x20, PT ;  /* 0x000000206d00780c */ /* 0x040fe20003fa6070 */
[----:B------:R-:W4:Y:S01]  /*2bc90*/  S2R R147, SR_TID.X ;  /* 0x0000000000937919 */ /* 0x000f220000002100 */
[----:B------:R-:W-:Y:S01]  /*2bca0*/  ISETP.GT.U32.AND P4, PT, R109, 0x3f, PT ;  /* 0x0000003f6d00780c */ /* 0x000fe20003f84070 */
[----:B0123--:R-:W-:Y:S01]  /*2bcb0*/  FADD.FTZ R101, R49, R100 ;  /* 0x0000006431657221 */ /* 0x00ffe20000010000 */
[C---:B------:R-:W-:Y:S01]  /*2bcc0*/  ISETP.GT.U32.AND P3, PT, R109.reuse, 0x5f, PT ;  /* 0x0000005f6d00780c */ /* 0x040fe20003f64070 */
[----:B------:R-:W-:Y:S01]  /*2bcd0*/  UMOV UR30, 0xffffffff ;  /* 0xffffffff001e7882 */ /* 0x000fe20000000000 */
[C---:B------:R-:W-:Y:S01]  /*2bce0*/  ISETP.GT.U32.AND P2, PT, R109.reuse, 0x7f, PT ;  /* 0x0000007f6d00780c */ /* 0x040fe20003f44070 */
[----:B------:R-:W-:Y:S01]  /*2bcf0*/  FADD.FTZ R100, R50, R101 ;  /* 0x0000006532647221 */ /* 0x000fe20000010000 */
[C---:B------:R-:W-:Y:S02]  /*2bd00*/  ISETP.GT.U32.AND P1, PT, R109.reuse, 0x9f, PT ;  /* 0x0000009f6d00780c */ /* 0x040fe40003f24070 */
[----:B------:R-:W-:Y:S01]  /*2bd10*/  ISETP.GT.U32.AND P0, PT, R109, 0xbf, PT ;  /* 0x000000bf6d00780c */ /* 0x000fe20003f04070 */
[----:B------:R-:W-:Y:S01]  /*2bd20*/  FADD.FTZ R100, R51, R100 ;  /* 0x0000006433647221 */ /* 0x000fe20000010000 */
[----:B------:R-:W-:-:S02]  /*2bd30*/  ISETP.GT.U32.AND P6, PT, R109, 0xdf, PT ;  /* 0x000000df6d00780c */ /* 0x000fc40003fc4070 */
[----:B------:R-:W-:Y:S02]  /*2bd40*/  LOP3.LUT R0, R0, 0xfffffffe, RZ, 0xc0, !PT ;  /* 0xfffffffe00007812 */ /* 0x000fe400078ec0ff */
[----:B------:R-:W-:-:S05]  /*2bd50*/  FSEL R101, R100, RZ, P5 ;  /* 0x000000ff64657208 */ /* 0x000fca0002800000 */
[----:B------:R-:W-:-:S04]  /*2bd60*/  FADD.FTZ R100, R44, R101 ;  /* 0x000000652c647221 */ /* 0x000fc80000010000 */
[----:B------:R-:W-:Y:S01]  /*2bd70*/  FADD.FTZ R103, R45, R100 ;  /* 0x000000642d677221 */ /* 0x000fe20000010000 */
[----:B------:R-:W-:-:S03]  /*2bd80*/  @P6 LOP3.LUT R0, R0, 0x1, RZ, 0xfc, !PT ;  /* 0x0000000100006812 */ /* 0x000fc600078efcff */
[----:B------:R-:W-:Y:S01]  /*2bd90*/  FADD.FTZ R100, R46, R103 ;  /* 0x000000672e647221 */ /* 0x000fe20000010000 */
[----:B------:R-:W-:-:S03]  /*2bda0*/  LOP3.LUT R0, R0, 0xfffffffd, RZ, 0xc0, !PT ;  /* 0xfffffffd00007812 */ /* 0x000fc600078ec0ff */
        /* <DEDUP_REMOVED lines=22> */
[----:B------:R-:W-:-:S04]  /*2bf10*/  FADD.FTZ R100, R12, R101 ;  /* 0x000000650c647221 */ /* 0x000fc80000010000 */
[----:B------:R-:W-:-:S04]  /*2bf20*/  FADD.FTZ R103, R13, R100 ;  /* 0x000000640d677221 */ /* 0x000fc80000010000 */
[----:B------:R-:W-:Y:S02]  /*2bf30*/  FADD.FTZ R100, R14, R103 ;  /* 0x000000670e647221 */ /* 0x000fe40000010000 */
[----:B------:R-:W-:Y:S02]  /*2bf40*/  @P6 LOP3.LUT R0, R0, 0x2, RZ, 0xfc, !PT ;  /* 0x0000000200006812 */ /* 0x000fe400078efcff */
[----:B------:R-:W-:Y:S01]  /*2bf50*/  @P6 FADD.FTZ R101, R15, R100 ;  /* 0x000000640f656221 */ /* 0x000fe20000010000 */
[----:B------:R-:W-:Y:S02]  /*2bf60*/  ISETP.GT.U32.AND P6, PT, R109, 0x11f, PT ;  /* 0x0000011f6d00780c */ /* 0x000fe40003fc4070 */
[----:B------:R-:W-:Y:S01]  /*2bf70*/  LOP3.LUT R0, R0, 0xfffffffb, RZ, 0xc0, !PT ;  /* 0xfffffffb00007812 */ /* 0x000fe200078ec0ff */
        /* <DEDUP_REMOVED lines=12> */
[----:B----4-:R-:W-:Y:S02]  /*2c040*/  LOP3.LUT P6, RZ, R147, 0x1f, RZ, 0xc0, !PT ;  /* 0x0000001f93ff7812 */ /* 0x010fe400078cc0ff */
[----:B------:R-:W-:-:S11]  /*2c050*/  LOP3.LUT R0, R0, 0xffffffef, RZ, 0xc0, !PT ;  /* 0xffffffef00007812 */ /* 0x000fd600078ec0ff */
[----:B------:R-:W-:Y:S01]  /*2c060*/  @P6 LOP3.LUT R0, R0, 0x10, RZ, 0xfc, !PT ;  /* 0x0000001000006812 */ /* 0x000fe200078efcff */
[----:B------:R-:W-:Y:S06]  /*2c070*/  BRA.DIV UR30, `(.L_x_23018) ;  /* 0x000000221ee87947 */ /* 0x000fec000b800000 */
[----:B------:R-:W0:Y:S01]  /*2c080*/  SHFL.BFLY PT, R100, R101, 0x1, 0x1f ;  /* 0x0c201f0065647f89 */ /* 0x000e2200000e0000 */
[----:B------:R-:W1:Y:S01]  /*2c090*/  LDC R104, c[0x0][0x400] ;  /* 0x00010000ff687b82 */ /* 0x000e620000000800 */
[----:B------:R-:W-:Y:S01]  /*2c0a0*/  LOP3.LUT P6, RZ, R0, 0x8, RZ, 0xc0, !PT ;  /* 0x0000000800ff7812 */ /* 0x000fe200078cc0ff */
        /* <DEDUP_REMOVED lines=29> */
[----:B------:R-:W-:Y:S01]  /*2c280*/  FADD.FTZ R102, R41, -R105 ;  /* 0x8000006929667221 */ /* 0x000fe20000010000 */
[----:B------:R-:W-:Y:S02]  /*2c290*/  LOP3.LUT P4, RZ, R0, 0x4, RZ, 0xc0, !PT ;  /* 0x0000000400ff7812 */ /* 0x000fe4000788c0ff */
        /* <DEDUP_REMOVED lines=72> */
.L_x_23051:
        /* <DEDUP_REMOVED lines=19> */
[----:B------:R-:W-:Y:S02]  /*2c850*/  HADD2.F32 R101, -RZ, R181.H0_H0 ;  /* 0x200000b5ff657230 */ /* 0x000fe40000004100 */
[----:B0-----:R-:W-:Y:S01]  /*2c860*/  FADD.FTZ R106, R49, -R148 ;  /* 0x80000094316a7221 */ /* 0x001fe20000010000 */
[----:B------:R-:W-:Y:S02]  /*2c870*/  HADD2.F32 R103, -RZ, R82.H0_H0 ;  /* 0x20000052ff677230 */ /* 0x000fe40000004100 */
[C---:B------:R-:W-:Y:S01]  /*2c880*/  FMUL.FTZ R104, R147.reuse, R100 ;  /* 0x0000006493687220 */ /* 0x040fe20000410000 */
[----:B------:R-:W-:Y:S02]  /*2c890*/  HADD2.F32 R105, -RZ, R179.H0_H0 ;  /* 0x200000b3ff697230 */ /* 0x000fe40000004100 */
[----:B------:R-:W-:Y:S01]  /*2c8a0*/  FMUL.FTZ R106, R147, R106 ;  /* 0x0000006a936a7220 */ /* 0x000fe20000410000 */
[----:B------:R-:W0:Y:S01]  /*2c8b0*/  LDC.64 R150, c[0x0][0x430] ;  /* 0x00010c00ff967b82 */ /* 0x000e220000000a00 */
[----:B------:R-:W-:-:S02]  /*2c8c0*/  HADD2.F32 R102, -RZ, R54.H0_H0 ;  /* 0x20000036ff667230 */ /* 0x000fc40000004100 */
[C---:B------:R-:W-:Y:S01]  /*2c8d0*/  FFMA.FTZ R100, R104.reuse, R101, R103 ;  /* 0x0000006568647223 */ /* 0x040fe20000010067 */
[----:B------:R-:W-:Y:S02]  /*2c8e0*/  HADD2.F32 R107, -RZ, R180.H0_H0 ;  /* 0x200000b4ff6b7230 */ /* 0x000fe40000004100 */
        /* <DEDUP_REMOVED lines=21> */
[----:B--2---:R-:W-:-:S04]  /*2ca40*/  IMAD.WIDE.U32 R152, R133, 0x10, R152 ;  /* 0x0000001085987825 */ /* 0x004fc800078e0098 */
[----:B------:R-:W-:Y:S01]  /*2ca50*/  FFMA.FTZ R107, R184, R189, R186 ;  /* 0x000000bdb86b7223 */ /* 0x000fe200000100ba */
[C---:B0-----:R-:W-:Y:S01]  /*2ca60*/  IMAD.WIDE.U32 R150, R133.reuse, 0x10, R150 ;  /* 0x0000001085967825 */ /* 0x041fe200078e0096 */
[----:B------:R2:W-:Y:S03]  /*2ca70*/  STG.E.128 desc[UR6][R152.64], R100 ;  /* 0x0000006498007986 */ /* 0x0005e6000c101d06 */
[----:B------:R-:W-:Y:S01]  /*2ca80*/  VIADD R133, R133, 0x20 ;  /* 0x0000002085857836 */ /* 0x000fe20000000000 */
[----:B------:R2:W-:Y:S06]  /*2ca90*/  STG.E.128 desc[UR6][R150.64], R104 ;  /* 0x0000006896007986 */ /* 0x0005ec000c101d06 */
.L_x_23020:
[----:B------:R-:W-:Y:S05]  /*2caa0*/  BSYNC.RECONVERGENT B1 ;  /* 0x0000000000017941 */ /* 0x000fea0003800200 */
.L_x_23019:
[----:B------:R-:W-:Y:S01]  /*2cab0*/  LOP3.LUT P0, RZ, R0, 0x4000, RZ, 0xc0, !PT ;  /* 0x0000400000ff7812 */ /* 0x000fe2000780c0ff */
[----:B------:R-:W-:-:S12]  /*2cac0*/  BSSY.RECONVERGENT B1, `(.L_x_23021) ;  /* 0x0000029000017945 */ /* 0x000fd80003800200 */
[----:B------:R-:W-:Y:S05]  /*2cad0*/  @!P0 BRA `(.L_x_23022) ;  /* 0x00000000009c8947 */ /* 0x000fea0003800000 */
[----:B--2---:R-:W2:Y:S01]  /*2cae0*/  LDC.64 R152, c[0x0][0x428] ;  /* 0x00010a00ff987b82 */ /* 0x004ea20000000a00 */
        /* <DEDUP_REMOVED lines=38> */
.L_x_23022:
[----:B------:R-:W-:Y:S05]  /*2cd50*/  BSYNC.RECONVERGENT B1 ;  /* 0x0000000000017941 */ /* 0x000fea0003800200 */
.L_x_23021:
[----:B------:R-:W-:Y:S01]  /*2cd60*/  LOP3.LUT P0, RZ, R0, 0x2000, RZ, 0xc0, !PT ;  /* 0x0000200000ff7812 */ /* 0x000fe2000780c0ff */
[----:B------:R-:W-:-:S12]  /*2cd70*/  BSSY.RECONVERGENT B1, `(.L_x_23023) ;  /* 0x0000031000017945 */ /* 0x000fd80003800200 */
[----:B------:R-:W-:Y:S05]  /*2cd80*/  @!P0 BRA `(.L_x_23024) ;  /* 0x0000000000bc8947 */ /* 0x000fea0003800000 */
[----:B--23--:R-:W-:Y:S01]  /*2cd90*/  SHF.R.U64 R150, R96, 0x10, R97 ;  /* 0x0000001060967819 */ /* 0x00cfe20000001261 */
[--C-:B-1----:R-:W-:Y:S01]  /*2cda0*/  FADD.FTZ R100, R40, -R148.reuse ;  /* 0x8000009428647221 */ /* 0x102fe20000010000 */
[----:B------:R-:W-:Y:S01]  /*2cdb0*/  SHF.R.U64 R152, R90, 0x10, R91 ;  /* 0x000000105a987819 */ /* 0x000fe2000000125b */
[----:B0-----:R-:W-:Y:S01]  /*2cdc0*/  FADD.FTZ R106, R41, -R148 ;  /* 0x80000094296a7221 */ /* 0x001fe20000010000 */
[----:B------:R-:W-:Y:S02]  /*2cdd0*/  HADD2.F32 R101, -RZ, R141.H0_H0 ;  /* 0x2000008dff657230 */ /* 0x000fe40000004100 */
[C---:B------:R-:W-:Y:S01]  /*2cde0*/  FMUL.FTZ R104, R147.reuse, R100 ;  /* 0x0000006493687220 */ /* 0x040fe20000410000 */
[----:B------:R-:W-:Y:S02]  /*2cdf0*/  HADD2.F32 R103, -RZ, R90.H0_H0 ;  /* 0x2000005aff677230 */ /* 0x000fe40000004100 */
[----:B------:R-:W-:Y:S01]  /*2ce00*/  FMUL.FTZ R105, R147, R106 ;  /* 0x0000006a93697220 */ /* 0x000fe20000410000 */
[----:B------:R-:W-:Y:S01]  /*2ce10*/  HADD2.F32 R150, -RZ, R150.H0_H0 ;  /* 0x20000096ff967230 */ /* 0x000fe20000004100 */
[----:B------:R-:W-:Y:S01]  /*2ce20*/  SHF.R.U64 R106, R58, 0x10, R59 ;  /* 0x000000103a6a7819 */ /* 0x000fe2000000123b */
[----:B------:R-:W-:-:S02]  /*2ce30*/  HADD2.F32 R152, -RZ, R152.H0_H0 ;  /* 0x20000098ff987230 */ /* 0x000fc40000004100 */
[----:B------:R-:W-:Y:S01]  /*2ce40*/  FFMA.FTZ R100, R104, R101, R103 ;  /* 0x0000006568647223 */ /* 0x000fe20000010067 */
[----:B------:R-:W-:Y:S01]  /*2ce50*/  HADD2.F32 R107, -RZ, R140.H0_H0 ;  /* 0x2000008cff6b7230 */ /* 0x000fe20000004100 */
[----:B------:R-:W-:Y:S01]  /*2ce60*/  SHF.R.U32.HI R185, RZ, 0x10, R97 ;  /* 0x00000010ffb97819 */ /* 0x000fe20000011661 */
[----:B------:R-:W-:Y:S02]  /*2ce70*/  HADD2.F32 R102, -RZ, R58.H0_H0 ;  /* 0x2000003aff667230 */ /* 0x000fe40000004100 */
[----:B------:R-:W-:Y:S01]  /*2ce80*/  FFMA.FTZ R101, R105, R150, R152 ;  /* 0x0000009669657223 */ /* 0x000fe20000010098 */
[----:B------:R-:W-:Y:S01]  /*2ce90*/  SHF.R.U32.HI R187, RZ, 0x10, R91 ;  /* 0x00000010ffbb7819 */ /* 0x000fe2000001165b */
[----:B------:R-:W0:Y:S01]  /*2cea0*/  LDC.64 R152, c[0x0][0x428] ;  /* 0x00010a00ff987b82 */ /* 0x000e220000000a00 */
[----:B------:R-:W-:Y:S01]  /*2ceb0*/  FADD.FTZ R156, R42, -R148 ;  /* 0x800000942a9c7221 */ /* 0x000fe20000010000 */
[----:B------:R-:W-:Y:S01]  /*2cec0*/  FFMA.FTZ R104, R104, R107, R102 ;  /* 0x0000006b68687223 */ /* 0x000fe20000010066 */
[--C-:B------:R-:W-:Y:S01]  /*2ced0*/  SHF.R.U64 R102, R92, 0x10, R93.reuse ;  /* 0x000000105c667819 */ /* 0x100fe2000000125d */
[----:B------:R-:W-:Y:S01]  /*2cee0*/  FADD.FTZ R182, R43, -R148 ;  /* 0x800000942bb67221 */ /* 0x000fe20000010000 */
[----:B------:R-:W-:Y:S01]  /*2cef0*/  SHF.R.U32.HI R189, RZ, 0x10, R93 ;  /* 0x00000010ffbd7819 */ /* 0x000fe2000001165d */
[----:B------:R-:W-:Y:S01]  /*2cf00*/  HADD2.F32 R106, -RZ, R106.H0_H0 ;  /* 0x2000006aff6a7230 */ /* 0x000fe20000004100 */
[----:B------:R-:W-:Y:S01]  /*2cf10*/  SHF.R.U32.HI R184, RZ, 0x10, R59 ;  /* 0x00000010ffb87819 */ /* 0x000fe2000001163b */
[----:B------:R-:W1:Y:S01]  /*2cf20*/  LDC.64 R150, c[0x0][0x430] ;  /* 0x00010c00ff967b82 */ /* 0x000e620000000a00 */
[----:B------:R-:W-:-:S02]  /*2cf30*/  HADD2.F32 R102, -RZ, R102.H0_H0 ;  /* 0x20000066ff667230 */ /* 0x000fc40000004100 */
[C---:B------:R-:W-:Y:S01]  /*2cf40*/  FMUL.FTZ R156, R147.reuse, R156 ;  /* 0x0000009c939c7220 */ /* 0x040fe20000410000 */
[----:B------:R-:W-:Y:S02]  /*2cf50*/  HADD2.F32 R103, -RZ, R140.H1_H1 ;  /* 0x3000008cff677230 */ /* 0x000fe40000004100 */
[----:B------:R-:W-:Y:S01]  /*2cf60*/  FMUL.FTZ R182, R147, R182 ;  /* 0x000000b693b67220 */ /* 0x000fe20000410000 */
[----:B------:R-:W-:Y:S02]  /*2cf70*/  HADD2.F32 R107, -RZ, R91.H0_H0 ;  /* 0x2000005bff6b7230 */ /* 0x000fe40000004100 */
[----:B------:R-:W-:Y:S01]  /*2cf80*/  FFMA.FTZ R105, R105, R102, R106 ;  /* 0x0000006669697223 */ /* 0x000fe2000001006a */
[----:B------:R-:W-:Y:S02]  /*2cf90*/  HADD2.F32 R185, -RZ, R185.H0_H0 ;  /* 0x200000b9ffb97230 */ /* 0x000fe40000004100 */
        /* <DEDUP_REMOVED lines=8> */
[----:B0-----:R-:W-:-:S04]  /*2d020*/  IMAD.WIDE.U32 R152, R133, 0x10, R152 ;  /* 0x0000001085987825 */ /* 0x001fc800078e0098 */
[----:B------:R-:W-:Y:S01]  /*2d030*/  FFMA.FTZ R107, R182, R189, R184 ;  /* 0x000000bdb66b7223 */ /* 0x000fe200000100b8 */
[C---:B-1----:R-:W-:Y:S01]  /*2d040*/  IMAD.WIDE.U32 R150, R133.reuse, 0x10, R150 ;  /* 0x0000001085967825 */ /* 0x042fe200078e0096 */
[----:B------:R4:W-:Y:S03]  /*2d050*/  STG.E.128 desc[UR6][R152.64], R100 ;  /* 0x0000006498007986 */ /* 0x0009e6000c101d06 */
[----:B------:R-:W-:Y:S01]  /*2d060*/  VIADD R133, R133, 0x20 ;  /* 0x0000002085857836 */ /* 0x000fe20000000000 */
[----:B------:R4:W-:Y:S06]  /*2d070*/  STG.E.128 desc[UR6][R150.64], R104 ;  /* 0x0000006896007986 */ /* 0x0009ec000c101d06 */
.L_x_23024:
[----:B------:R-:W-:Y:S05]  /*2d080*/  BSYNC.RECONVERGENT B1 ;  /* 0x0000000000017941 */ /* 0x000fea0003800200 */
.L_x_23023:
[----:B------:R-:W-:Y:S01]  /*2d090*/  LOP3.LUT P0, RZ, R0, 0x1000, RZ, 0xc0, !PT ;  /* 0x0000100000ff7812 */ /* 0x000fe2000780c0ff */
[----:B------:R-:W-:-:S12]  /*2d0a0*/  BSSY.RECONVERGENT B1, `(.L_x_23025) ;  /* 0x0000030000017945 */ /* 0x000fd80003800200 */
[----:B------:R-:W-:Y:S05]  /*2d0b0*/  @!P0 BRA `(.L_x_23026) ;  /* 0x0000000000b88947 */ /* 0x000fea0003800000 */
[----:B--234-:R-:W-:Y:S01]  /*2d0c0*/  SHF.R.U64 R150, R88, 0x10, R89 ;  /* 0x0000001058967819 */ /* 0x01cfe20000001259 */
        /* <DEDUP_REMOVED lines=22> */
[----:B------:R-:W-:-:S02]  /*2d230*/  HADD2.F32 R106, -RZ, R106.H0_H0 ;  /* 0x2000006aff6a7230 */ /* 0x000fc40000004100 */
[C---:B------:R-:W-:Y:S01]  /*2d240*/  FMUL.FTZ R156, R147.reuse, R156 ;  /* 0x0000009c939c7220 */ /* 0x040fe20000410000 */
[----:B------:R-:W1:Y:S01]  /*2d250*/  LDC.64 R150, c[0x0][0x430] ;  /* 0x00010c00ff967b82 */ /* 0x000e620000000a00 */
[----:B------:R-:W-:Y:S02]  /*2d260*/  HADD2.F32 R102, -RZ, R102.H0_H0 ;  /* 0x20000066ff667230 */ /* 0x000fe40000004100 */
[----:B------:R-:W-:Y:S01]  /*2d270*/  FMUL.FTZ R182, R147, R182 ;  /* 0x000000b693b67220 */ /* 0x000fe20000410000 */
[----:B------:R-:W-:Y:S02]  /*2d280*/  HADD2.F32 R103, -RZ, R138.H1_H1 ;  /* 0x3000008aff677230 */ /* 0x000fe40000004100 */
[----:B------:R-:W-:Y:S02]  /*2d290*/  HADD2.F32 R107, -RZ, R85.H0_H0 ;  /* 0x20000055ff6b7230 */ /* 0x000fe40000004100 */
[----:B------:R-:W-:Y:S01]  /*2d2a0*/  FFMA.FTZ R105, R105, R102, R106 ;  /* 0x0000006669697223 */ /* 0x000fe2000001006a */
[----:B------:R-:W-:-:S02]  /*2d2b0*/  HADD2.F32 R185, -RZ, R185.H0_H0 ;  /* 0x200000b9ffb97230 */ /* 0x000fc40000004100 */
[----:B------:R-:W-:Y:S02]  /*2d2c0*/  HADD2.F32 R187, -RZ, R187.H0_H0 ;  /* 0x200000bbffbb7230 */ /* 0x000fe40000004100 */
[----:B------:R-:W-:Y:S01]  /*2d2d0*/  FFMA.FTZ R102, R156, R103, R107 ;  /* 0x000000679c667223 */ /* 0x000fe2000001006b */
[----:B------:R-:W-:Y:S02]  /*2d2e0*/  HADD2.F32 R183, -RZ, R137.H1_H1 ;  /* 0x30000089ffb77230 */ /* 0x000fe40000004100 */
[----:B------:R-:W-:Y:S02]  /*2d2f0*/  HADD2.F32 R158, -RZ, R61.H0_H0 ;  /* 0x2000003dff9e7230 */ /* 0x000fe40000004100 */
[----:B------:R-:W-:Y:S01]  /*2d300*/  FFMA.FTZ R103, R182, R185, R187 ;  /* 0x000000b9b6677223 */ /* 0x000fe200000100bb */
[----:B------:R-:W-:Y:S02]  /*2d310*/  HADD2.F32 R184, -RZ, R132.H0_H0 ;  /* 0x20000084ffb87230 */ /* 0x000fe40000004100 */
[----:B------:R-:W-:-:S02]  /*2d320*/  HADD2.F32 R189, -RZ, R189.H0_H0 ;  /* 0x200000bdffbd7230 */ /* 0x000fc40000004100 */
[----:B------:R-:W-:Y:S01]  /*2d330*/  FFMA.FTZ R106, R156, R183, R158 ;  /* 0x000000b79c6a7223 */ /* 0x000fe2000001009e */
[----:B0-----:R-:W-:-:S04]  /*2d340*/  IMAD.WIDE.U32 R152, R133, 0x10, R152 ;  /* 0x0000001085987825 */ /* 0x001fc800078e0098 */
[----:B------:R-:W-:Y:S01]  /*2d350*/  FFMA.FTZ R107, R182, R189, R184 ;  /* 0x000000bdb66b7223 */ /* 0x000fe200000100b8 */
[C---:B-1----:R-:W-:Y:S01]  /*2d360*/  IMAD.WIDE.U32 R150, R133.reuse, 0x10, R150 ;  /* 0x0000001085967825 */ /* 0x042fe200078e0096 */
[----:B------:R0:W-:Y:S01]  /*2d370*/  STG.E.128 desc[UR6][R152.64], R100 ;  /* 0x0000006498007986 */ /* 0x0001e2000c101d06 */
[----:B------:R-:W-:-:S03]  /*2d380*/  IADD3 R133, PT, PT, R133, 0x20, RZ ;  /* 0x0000002085857810 */ /* 0x000fc60007ffe0ff */
[----:B------:R0:W-:Y:S04]  /*2d390*/  STG.E.128 desc[UR6][R150.64], R104 ;  /* 0x0000006896007986 */ /* 0x0001e8000c101d06 */
.L_x_23026:
[----:B------:R-:W-:Y:S05]  /*2d3a0*/  BSYNC.RECONVERGENT B1 ;  /* 0x0000000000017941 */ /* 0x000fea0003800200 */
.L_x_23025:
[----:B------:R-:W-:Y:S01]  /*2d3b0*/  LOP3.LUT P0, RZ, R0, 0x800, RZ, 0xc0, !PT ;  /* 0x0000080000ff7812 */ /* 0x000fe2000780c0ff */
        /* <DEDUP_REMOVED lines=15> */
[--C-:B------:R-:W-:Y:S02]  /*2d4b0*/  HADD2.F32 R183, -RZ, R131.reuse.H1_H1 ;  /* 0x30000083ffb77230 */ /* 0x100fe40000004100 */
[----:B------:R-:W-:Y:S01]  /*2d4c0*/  FFMA.FTZ R104, R104, R105, R102 ;  /* 0x0000006968687223 */ /* 0x000fe20000010066 */
[----:B------:R-:W-:Y:S01]  /*2d4d0*/  FADD.FTZ R102, R34, -R148 ;  /* 0x8000009422667221 */ /* 0x000fe20000010000 */
[----:B------:R-:W-:Y:S02]  /*2d4e0*/  HADD2.F32 R105, -RZ, R170.H0_H0 ;  /* 0x200000aaff697230 */ /* 0x000fe40000004100 */
[----:B------:R-:W-:Y:S01]  /*2d4f0*/  FMUL.FTZ R184, R147, R184 ;  /* 0x000000b893b87220 */ /* 0x000fe20000410000 */
[----:B------:R-:W-:Y:S01]  /*2d500*/  FFMA.FTZ R101, R106, R107, R183 ;  /* 0x0000006b6a657223 */ /* 0x000fe200000100b7 */
[----:B------:R-:W-:-:S02]  /*2d510*/  HADD2.F32 R103, -RZ, R131.H0_H0 ;  /* 0x20000083ff677230 */ /* 0x000fc40000004100 */
        /* <DEDUP_REMOVED lines=8> */
[--C-:B------:R-:W-:Y:S02]  /*2d5a0*/  HADD2.F32 R187, -RZ, R130.reuse.H1_H1 ;  /* 0x30000082ffbb7230 */ /* 0x100fe40000004100 */
[----:B------:R-:W-:Y:S01]  /*2d5b0*/  FFMA.FTZ R106, R107, R182, R183 ;  /* 0x000000b66b6a7223 */ /* 0x000fe200000100b7 */
[----:B------:R-:W-:Y:S02]  /*2d5c0*/  HADD2.F32 R189, -RZ, R169.H1_H1 ;  /* 0x300000a9ffbd7230 */ /* 0x000fe40000004100 */
        /* <DEDUP_REMOVED lines=8> */
.L_x_23028:
[----:B------:R-:W-:Y:S05]  /*2d650*/  BSYNC.RECONVERGENT B1 ;  /* 0x0000000000017941 */ /* 0x000fea0003800200 */
.L_x_23027:
        /* <DEDUP_REMOVED lines=16> */
[----:B------:R-:W-:Y:S02]  /*2d760*/  HADD2.F32 R183, -RZ, R117.H1_H1 ;  /* 0x30000075ffb77230 */ /* 0x000fe40000004100 */
        /* <DEDUP_REMOVED lines=25> */
.L_x_23030:
[----:B------:R-:W-:Y:S05]  /*2d900*/  BSYNC.RECONVERGENT B1 ;  /* 0x0000000000017941 */ /* 0x000fea0003800200 */
.L_x_23029:
        /* <DEDUP_REMOVED lines=39> */
[----:B------:R0:W-:Y:S03]  /*2db80*/  STG.E.128 desc[UR6][R152.64], R100 ;  /* 0x0000006498007986 */ /* 0x0001e6000c101d06 */
[----:B------:R-:W-:Y:S01]  /*2db90*/  VIADD R133, R133, 0x20 ;  /* 0x0000002085857836 */ /* 0x000fe20000000000 */
[----:B------:R0:W-:Y:S06]  /*2dba0*/  STG.E.128 desc[UR6][R150.64], R104 ;  /* 0x0000006896007986 */ /* 0x0001ec000c101d06 */
.L_x_23032:
[----:B------:R-:W-:Y:S05]  /*2dbb0*/  BSYNC.RECONVERGENT B1 ;  /* 0x0000000000017941 */ /* 0x000fea0003800200 */
.L_x_23031:
        /* <DEDUP_REMOVED lines=42> */
.L_x_23034:
[----:B------:R-:W-:Y:S05]  /*2de60*/  BSYNC.RECONVERGENT B1 ;  /* 0x0000000000017941 */ /* 0x000fea0003800200 */
.L_x_23033:
        /* <DEDUP_REMOVED lines=42> */
.L_x_23036:
[----:B------:R-:W-:Y:S05]  /*2e110*/  BSYNC.RECONVERGENT B1 ;  /* 0x0000000000017941 */ /* 0x000fea0003800200 */
.L_x_23035:
[----:B------:R-:W-:Y:S01]  /*2e120*/  LOP3.LUT P0, RZ, R0, 0x20, RZ, 0xc0, !PT ;  /* 0x0000002000ff7812 */ /* 0x000fe2000780c0ff */
[----:B------:R-:W-:-:S12]  /*2e130*/  BSSY.RECONVERGENT B1, `(.L_x_23037) ;  /* 0x0000028000017945 */ /* 0x000fd80003800200 */
[----:B------:R-:W-:Y:S05]  /*2e140*/  @!P0 BRA `(.L_x_23038) ;  /* 0x0000000000988947 */ /* 0x000fea0003800000 */
[----:B0-234-:R-:W0:Y:S01]  /*2e150*/  LDC.64 R150, c[0x0][0x428] ;  /* 0x00010a00ff967b82 */ /* 0x01de220000000a00 */
[--C-:B-1----:R-:W-:Y:S01]  /*2e160*/  FADD.FTZ R100, R20, -R148.reuse ;  /* 0x8000009414647221 */ /* 0x102fe20000010000 */
[--C-:B------:R-:W-:Y:S01]  /*2e170*/  FADD.FTZ R102, R21, -R148.reuse ;  /* 0x8000009415667221 */ /* 0x100fe20000010000 */
[--C-:B------:R-:W-:Y:S01]  /*2e180*/  FADD.FTZ R106, R22, -R148.reuse ;  /* 0x80000094166a7221 */ /* 0x100fe20000010000 */
[----:B------:R-:W-:Y:S01]  /*2e190*/  FADD.FTZ R148, R23, -R148 ;  /* 0x8000009417947221 */ /* 0x000fe20000010000 */
[C---:B------:R-:W-:Y:S01]  /*2e1a0*/  FMUL.FTZ R104, R147.reuse, R100 ;  /* 0x0000006493687220 */ /* 0x040fe20000410000 */
[C---:B------:R-:W-:Y:S01]  /*2e1b0*/  FMUL.FTZ R105, R147.reuse, R102 ;  /* 0x0000006693697220 */ /* 0x040fe20000410000 */
[C---:B------:R-:W-:Y:S01]  /*2e1c0*/  FMUL.FTZ R106, R147.reuse, R106 ;  /* 0x0000006a936a7220 */ /* 0x040fe20000410000 */
[----:B------:R-:W1:Y:S01]  /*2e1d0*/  LDC.64 R152, c[0x0][0x430] ;  /* 0x00010c00ff987b82 */ /* 0x000e620000000a00 */
[----:B------:R-:W-:Y:S01]  /*2e1e0*/  FMUL.FTZ R107, R147, R148 ;  /* 0x00000094936b7220 */ /* 0x000fe20000410000 */
[----:B------:R-:W-:-:S02]  /*2e1f0*/  HADD2.F32 R101, -RZ, R145.H0_H0 ;  /* 0x20000091ff657230 */ /* 0x000fc40000004100 */
[----:B------:R-:W-:Y:S02]  /*2e200*/  HADD2.F32 R103, -RZ, R52.H0_H0 ;  /* 0x20000034ff677230 */ /* 0x000fe40000004100 */
[----:B------:R-:W-:Y:S02]  /*2e210*/  HADD2.F32 R147, -RZ, R143.H0_H0 ;  /* 0x2000008fff937230 */ /* 0x000fe40000004100 */
[----:B------:R-:W-:Y:S02]  /*2e220*/  HADD2.F32 R102, -RZ, R2.H0_H0 ;  /* 0x20000002ff667230 */ /* 0x000fe40000004100 */
[C---:B------:R-:W-:Y:S01]  /*2e230*/  FFMA.FTZ R100, R104.reuse, R101, R103 ;  /* 0x0000006568647223 */ /* 0x040fe20000010067 */
[----:B------:R-:W-:Y:S02]  /*2e240*/  HADD2.F32 R148, -RZ, R144.H0_H0 ;  /* 0x20000090ff947230 */ /* 0x000fe40000004100 */
[----:B------:R-:W-:Y:S02]  /*2e250*/  HADD2.F32 R156, -RZ, R128.H0_H0 ;  /* 0x20000080ff9c7230 */ /* 0x000fe40000004100 */
[----:B------:R-:W-:Y:S01]  /*2e260*/  FFMA.FTZ R104, R104, R147, R102 ;  /* 0x0000009368687223 */ /* 0x000fe20000010066 */
[----:B------:R-:W-:-:S02]  /*2e270*/  HADD2.F32 R102, -RZ, R142.H0_H0 ;  /* 0x2000008eff667230 */ /* 0x000fc40000004100 */
[----:B0-----:R-:W-:-:S04]  /*2e280*/  IMAD.WIDE.U32 R150, R133, 0x10, R150 ;  /* 0x0000001085967825 */ /* 0x001fc800078e0096 */
[----:B------:R-:W-:Y:S01]  /*2e290*/  FFMA.FTZ R101, R105, R148, R156 ;  /* 0x0000009469657223 */ /* 0x000fe2000001009c */
[----:B------:R-:W-:Y:S02]  /*2e2a0*/  HADD2.F32 R148, -RZ, R128.H1_H1 ;  /* 0x30000080ff947230 */ /* 0x000fe40000004100 */
[----:B------:R-:W-:Y:S02]  /*2e2b0*/  HADD2.F32 R103, -RZ, R144.H1_H1 ;  /* 0x30000090ff677230 */ /* 0x000fe40000004100 */
[----:B-1----:R-:W-:-:S04]  /*2e2c0*/  IMAD.WIDE.U32 R152, R133, 0x10, R152 ;  /* 0x0000001085987825 */ /* 0x002fc800078e0098 */
[----:B------:R-:W-:Y:S01]  /*2e2d0*/  FFMA.FTZ R105, R105, R102, R148 ;  /* 0x0000006669697223 */ /* 0x000fe20000010094 */
[----:B------:R-:W-:Y:S02]  /*2e2e0*/  HADD2.F32 R133, -RZ, R53.H0_H0 ;  /* 0x20000035ff857230 */ /* 0x000fe40000004100 */
[----:B------:R-:W-:Y:S02]  /*2e2f0*/  HADD2.F32 R158, -RZ, R143.H1_H1 ;  /* 0x3000008fff9e7230 */ /* 0x000fe40000004100 */
[----:B------:R-:W-:Y:S02]  /*2e300*/  HADD2.F32 R182, -RZ, R129.H0_H0 ;  /* 0x20000081ffb67230 */ /* 0x000fe40000004100 */
[----:B------:R-:W-:Y:S01]  /*2e310*/  FFMA.FTZ R102, R106, R103, R133 ;  /* 0x000000676a667223 */ /* 0x000fe20000010085 */
[----:B------:R-:W-:Y:S02]  /*2e320*/  HADD2.F32 R147, -RZ, R142.H1_H1 ;  /* 0x3000008eff937230 */ /* 0x000fe40000004100 */
[----:B------:R-:W-:-:S02]  /*2e330*/  HADD2.F32 R156, -RZ, R3.H0_H0 ;  /* 0x20000003ff9c7230 */ /* 0x000fc40000004100 */
[C---:B------:R-:W-:Y:S01]  /*2e340*/  FFMA.FTZ R103, R107.reuse, R158, R182 ;  /* 0x0000009e6b677223 */ /* 0x040fe200000100b6 */
[----:B------:R-:W-:Y:S02]  /*2e350*/  HADD2.F32 R184, -RZ, R141.H1_H1 ;  /* 0x3000008dffb87230 */ /* 0x000fe40000004100 */
[----:B------:R-:W-:Y:S02]  /*2e360*/  HADD2.F32 R183, -RZ, R129.H1_H1 ;  /* 0x30000081ffb77230 */ /* 0x000fe40000004100 */
[----:B------:R-:W-:Y:S01]  /*2e370*/  FFMA.FTZ R106, R106, R147, R156 ;  /* 0x000000936a6a7223 */ /* 0x000fe2000001009c */
[----:B------:R0:W-:Y:S02]  /*2e380*/  STG.E.128 desc[UR6][R150.64], R100 ;  /* 0x0000006496007986 */ /* 0x0001e4000c101d06 */
[----:B------:R-:W-:-:S05]  /*2e390*/  FFMA.FTZ R107, R107, R184, R183 ;  /* 0x000000b86b6b7223 */ /* 0x000fca00000100b7 */
[----:B------:R0:W-:Y:S02]  /*2e3a0*/  STG.E.128 desc[UR6][R152.64], R104 ;  /* 0x0000006898007986 */ /* 0x0001e4000c101d06 */
.L_x_23038:
[----:B------:R-:W-:Y:S05]  /*2e3b0*/  BSYNC.RECONVERGENT B1 ;  /* 0x0000000000017941 */ /* 0x000fea0003800200 */
.L_x_23037:
[----:B01234-:R-:W0:Y:S02]  /*2e3c0*/  LDC.64 R100, c[0x0][0x380] ;  /* 0x0000e000ff647b82 */ /* 0x01fe240000000a00 */
[----:B0-----:R-:W-:-:S04]  /*2e3d0*/  LEA R108, R100, R108, 0x2 ;  /* 0x0000006c646c7211 */ /* 0x001fc800078e10ff */
[----:B------:R-:W-:-:S13]  /*2e3e0*/  ISETP.GE.AND P0, PT, R108, R101, PT ;  /* 0x000000656c00720c */ /* 0x000fda0003f06270 */
[----:B------:R-:W-:Y:S05]  /*2e3f0*/  @!P0 BRA `(.L_x_23039) ;  /* 0xfffffd4c00b48947 */ /* 0x000fea000383ffff */
[----:B------:R-:W-:Y:S05]  /*2e400*/  BSYNC B0 ;  /* 0x0000000000007941 */ /* 0x000fea0003800000 */
.L_x_22368:
[----:B------:R-:W-:Y:S05]  /*2e410*/  EXIT ;  /* 0x000000000000794d */ /* 0x000fea0003800000 */
.L_x_23018:
        /* <DEDUP_REMOVED lines=8> */
.L_x_23041:
[----:B------:R-:W-:Y:S05]  /*2e4a0*/  BSYNC B1 ;  /* 0x0000000000017941 */ /* 0x000fea0003800000 */
.L_x_23040:
        /* <DEDUP_REMOVED lines=10> */
.L_x_23042:
[----:B------:R-:W-:Y:S01]  /*2e550*/  HFMA2 R152, -RZ, RZ, 0, 2.384185791015625e-07 ;  /* 0x00000004ff987431 */ /* 0x000fe200000001ff */
[----:B------:R-:W-:-:S05]  /*2e560*/  MOV R103, R150 ;  /* 0x0000009600677202 */ /* 0x000fca0000000f00 */
[----:B------:R-:W-:-:S04]  /*2e570*/  FADD.FTZ R103, R102, R103 ;  /* 0x0000006766677221 */ /* 0x000fc80000010000 */
[----:B------:R-:W-:-:S07]  /*2e580*/  IMAD.MOV.U32 R151, RZ, RZ, R103 ;  /* 0x000000ffff977224 */ /* 0x000fce00078e0067 */
[----:B------:R-:W-:Y:S05]  /*2e590*/  WARPSYNC.COLLECTIVE R148, `(.L_x_23043) ;  /* 0x0000000094087348 */ /* 0x000fea0003c00000 */
[----:B------:R0:W1:Y:S02]  /*2e5a0*/  SHFL.BFLY P6, R150, R151, R152, R153 ;  /* 0x0c00009897967389 */ /* 0x00006400000c0099 */
[----:B01----:R-:W-:Y:S05]  /*2e5b0*/  ENDCOLLECTIVE ;  /* 0x000000000000791b */ /* 0x003fea0003800000 */
.L_x_23043:
[----:B------:R-:W-:Y:S02]  /*2e5c0*/  IMAD.MOV.U32 R152, RZ, RZ, 0x8 ;  /* 0x00000008ff987424 */ /* 0x000fe400078e00ff */
[----:B------:R-:W-:-:S04]  /*2e5d0*/  IMAD.MOV.U32 R100, RZ, RZ, R150 ;  /* 0x000000ffff647224 */ /* 0x000fc800078e0096 */
[----:B------:R-:W-:-:S05]  /*2e5e0*/  FADD.FTZ R106, R103, R100 ;  /* 0x00000064676a7221 */ /* 0x000fca0000010000 */
[----:B------:R-:W-:-:S07]  /*2e5f0*/  MOV R151, R106 ;  /* 0x0000006a00977202 */ /* 0x000fce0000000f00 */
[----:B------:R-:W-:Y:S05]  /*2e600*/  WARPSYNC.COLLECTIVE R148, `(.L_x_23044) ;  /* 0x0000000094087348 */ /* 0x000fea0003c00000 */
[----:B------:R0:W1:Y:S02]  /*2e610*/  SHFL.BFLY P6, R150, R151, R152, R153 ;  /* 0x0c00009897967389 */ /* 0x00006400000c0099 */
[----:B01----:R-:W-:Y:S05]  /*2e620*/  ENDCOLLECTIVE ;  /* 0x000000000000791b */ /* 0x003fea0003800000 */
.L_x_23044:
[----:B------:R-:W-:Y:S01]  /*2e630*/  HFMA2 R152, -RZ, RZ, 0, 9.5367431640625e-07 ;  /* 0x00000010ff987431 */ /* 0x000fe200000001ff */
[----:B------:R-:W-:-:S05]  /*2e640*/  MOV R105, R150 ;  /* 0x0000009600697202 */ /* 0x000fca0000000f00 */
[----:B------:R-:W-:-:S04]  /*2e650*/  FADD.FTZ R107, R106, R105 ;  /* 0x000000696a6b7221 */ /* 0x000fc80000010000 */
[----:B------:R-:W-:-:S07]  /*2e660*/  IMAD.MOV.U32 R151, RZ, RZ, R107 ;  /* 0x000000ffff977224 */ /* 0x000fce00078e006b */
[----:B------:R-:W-:Y:S05]  /*2e670*/  WARPSYNC.COLLECTIVE R148, `(.L_x_23045) ;  /* 0x0000000094087348 */ /* 0x000fea0003c00000 */
[----:B------:R0:W1:Y:S02]  /*2e680*/  SHFL.BFLY P6, R150, R151, R152, R153 ;  /* 0x0c00009897967389 */ /* 0x00006400000c0099 */
[----:B01----:R-:W-:Y:S05]  /*2e690*/  ENDCOLLECTIVE ;  /* 0x000000000000791b */ /* 0x003fea0003800000 */
.L_x_23045:
[----:B------:R-:W-:Y:S02]  /*2e6a0*/  IMAD.MOV.U32 R152, RZ, RZ, 0x1 ;  /* 0x00000001ff987424 */ /* 0x000fe400078e00ff */
[----:B------:R-:W-:Y:S01]  /*2e6b0*/  IMAD.MOV.U32 R100, RZ, RZ, R150 ;  /* 0x000000ffff647224 */ /* 0x000fe200078e0096 */
[----:B------:R-:W-:-:S03]  /*2e6c0*/  LOP3.LUT P6, RZ, R0, 0x8, RZ, 0xc0, !PT ;  /* 0x0000000800ff7812 */ /* 0x000fc600078cc0ff */
        /* <DEDUP_REMOVED lines=90> */
.L_x_23046:
[----:B------:R-:W-:Y:S01]  /*2ec70*/  HFMA2 R152, -RZ, RZ, 0, 1.1920928955078125e-07 ;  /* 0x00000002ff987431 */ /* 0x000fe200000001ff */
[----:B------:R-:W-:-:S05]  /*2ec80*/  MOV R101, R150 ;  /* 0x0000009600657202 */ /* 0x000fca0000000f00 */
[----:B------:R-:W-:-:S04]  /*2ec90*/  FADD.FTZ R101, R100, R101 ;  /* 0x0000006564657221 */ /* 0x000fc80000010000 */
[----:B------:R-:W-:-:S07]  /*2eca0*/  IMAD.MOV.U32 R151, RZ, RZ, R101 ;  /* 0x000000ffff977224 */ /* 0x000fce00078e0065 */
[----:B------:R-:W-:Y:S05]  /*2ecb0*/  WARPSYNC.COLLECTIVE R148, `(.L_x_23047) ;  /* 0x0000000094087348 */ /* 0x000fea0003c00000 */
[----:B------:R0:W1:Y:S02]  /*2ecc0*/  SHFL.BFLY P6, R150, R151, R152, R153 ;  /* 0x0c00009897967389 */ /* 0x00006400000c0099 */
[----:B01----:R-:W-:Y:S05]  /*2ecd0*/  ENDCOLLECTIVE ;  /* 0x000000000000791b */ /* 0x003fea0003800000 */
.L_x_23047:
[----:B------:R-:W-:Y:S02]  /*2ece0*/  IMAD.MOV.U32 R152, RZ, RZ, 0x4 ;  /* 0x00000004ff987424 */ /* 0x000fe400078e00ff */
[----:B------:R-:W-:-:S04]  /*2ecf0*/  IMAD.MOV.U32 R102, RZ, RZ, R150 ;  /* 0x000000ffff667224 */ /* 0x000fc800078e0096 */
[----:B------:R-:W-:-:S05]  /*2ed00*/  FADD.FTZ R102, R101, R102 ;  /* 0x0000006665667221 */ /* 0x000fca0000010000 */
[----:B------:R-:W-:-:S07]  /*2ed10*/  MOV R151, R102 ;  /* 0x0000006600977202 */ /* 0x000fce0000000f00 */
[----:B------:R-:W-:Y:S05]  /*2ed20*/  WARPSYNC.COLLECTIVE R148, `(.L_x_23048) ;  /* 0x0000000094087348 */ /* 0x000fea0003c00000 */
[----:B------:R0:W1:Y:S02]  /*2ed30*/  SHFL.BFLY P6, R150, R151, R152, R153 ;  /* 0x0c00009897967389 */ /* 0x00006400000c0099 */
[----:B01----:R-:W-:Y:S05]  /*2ed40*/  ENDCOLLECTIVE ;  /* 0x000000000000791b */ /* 0x003fea0003800000 */
.L_x_23048:
[----:B------:R-:W-:Y:S01]  /*2ed50*/  HFMA2 R152, -RZ, RZ, 0, 4.76837158203125e-07 ;  /* 0x00000008ff987431 */ /* 0x000fe200000001ff */
[----:B------:R-:W-:-:S05]  /*2ed60*/  MOV R103, R150 ;  /* 0x0000009600677202 */ /* 0x000fca0000000f00 */
[----:B------:R-:W-:-:S04]  /*2ed70*/  FADD.FTZ R103, R102, R103 ;  /* 0x0000006766677221 */ /* 0x000fc80000010000 */
[----:B------:R-:W-:-:S07]  /*2ed80*/  IMAD.MOV.U32 R151, RZ, RZ, R103 ;  /* 0x000000ffff977224 */ /* 0x000fce00078e0067 */
[----:B------:R-:W-:Y:S05]  /*2ed90*/  WARPSYNC.COLLECTIVE R148, `(.L_x_23049) ;  /* 0x0000000094087348 */ /* 0x000fea0003c00000 */
[----:B------:R0:W1:Y:S02]  /*2eda0*/  SHFL.BFLY P6, R150, R151, R152, R153 ;  /* 0x0c00009897967389 */ /* 0x00006400000c0099 */
[----:B01----:R-:W-:Y:S05]  /*2edb0*/  ENDCOLLECTIVE ;  /* 0x000000000000791b */ /* 0x003fea0003800000 */
.L_x_23049:
[----:B------:R-:W-:Y:S02]  /*2edc0*/  IMAD.MOV.U32 R152, RZ, RZ, 0x10 ;  /* 0x00000010ff987424 */ /* 0x000fe400078e00ff */
[----:B------:R-:W-:-:S04]  /*2edd0*/  IMAD.MOV.U32 R106, RZ, RZ, R150 ;  /* 0x000000ffff6a7224 */ /* 0x000fc800078e0096 */
[----:B------:R-:W-:-:S05]  /*2ede0*/  FADD.FTZ R106, R103, R106 ;  /* 0x0000006a676a7221 */ /* 0x000fca0000010000 */
[----:B------:R-:W-:-:S07]  /*2edf0*/  MOV R151, R106 ;  /* 0x0000006a00977202 */ /* 0x000fce0000000f00 */
[----:B------:R-:W-:Y:S05]  /*2ee00*/  WARPSYNC.COLLECTIVE R148, `(.L_x_23050) ;  /* 0x0000000094087348 */ /* 0x000fea0003c00000 */
[----:B------:R0:W1:Y:S02]  /*2ee10*/  SHFL.BFLY P6, R150, R151, R152, R153 ;  /* 0x0c00009897967389 */ /* 0x00006400000c0099 */
[----:B01----:R-:W-:Y:S05]  /*2ee20*/  ENDCOLLECTIVE ;  /* 0x000000000000791b */ /* 0x003fea0003800000 */
.L_x_23050:
[----:B------:R-:W-:Y:S01]  /*2ee30*/  MOV R107, R150 ;  /* 0x00000096006b7202 */ /* 0x000fe20000000f00 */
[----:B------:R-:W-:Y:S06]  /*2ee40*/  BRA `(.L_x_23051) ;  /* 0xffffffd800347947 */ /* 0x000fec000383ffff */
.L_x_23052:
        /* <DEDUP_REMOVED lines=11> */
.L_x_28020:


//--------------------- .text._ZN10layer_norm31ln_parallel_residual_fwd_kernelINS_13Kernel_traitsI6__halfffffjLj1280ELj1ELj4ELj1ELj16ENS_18Kernel_traits_baseILj1280ES2_ffffjLj128EEEEELb1ELb0ELb1EEEvNS_9FwdParamsE --------------------------
	.section	.text._ZN10layer_norm31ln_parallel_residual_fwd_kernelINS_13Kernel_traitsI6__halfffffjLj1280ELj1ELj4ELj1ELj16ENS_18Kernel_traits_baseILj1280ES2_ffffjLj128EEEEELb1ELb0ELb1EEEvNS_9FwdParamsE,"ax",@progbits
	.align	128
        .global         _ZN10layer_norm31ln_parallel_residual_fwd_kernelINS_13Kernel_traitsI6__halfffffjLj1280ELj1ELj4ELj1ELj16ENS_18Kernel_traits_baseILj1280ES2_ffffjLj128EEEEELb1ELb0ELb1EEEvNS_9FwdParamsE
        .type           _ZN10layer_norm31ln_parallel_residual_fwd_kernelINS_13Kernel_traitsI6__halfffffjLj1280ELj1ELj4ELj1ELj16ENS_18Kernel_traits_baseILj1280ES2_ffffjLj128EEEEELb1ELb0ELb1EEEvNS_9FwdParamsE,@function
        .size           _ZN10layer_norm31ln_parallel_residual_fwd_kernelINS_13Kernel_traitsI6__halfffffjLj1280ELj1ELj4ELj1ELj16ENS_18Kernel_traits_baseILj1280ES2_ffffjLj128EEEEELb1ELb0ELb1EEEvNS_9FwdParamsE,(.L_x_28021 - _ZN10layer_norm31ln_parallel_residual_fwd_kernelINS_13Kernel_traitsI6__halfffffjLj1280ELj1ELj4ELj1ELj16ENS_18Kernel_traits_baseILj1280ES2_ffffjLj128EEEEELb1ELb0ELb1EEEvNS_9FwdParamsE)
        .other          _ZN10layer_norm31ln_parallel_residual_fwd_kernelINS_13Kernel_traitsI6__halfffffjLj1280ELj1ELj4ELj1ELj16ENS_18Kernel_traits_baseILj1280ES2_ffffjLj128EEEEELb1ELb0ELb1EEEvNS_9FwdParamsE,@"STO_CUDA_ENTRY STV_DEFAULT"
_ZN10layer_norm31ln_parallel_residual_fwd_kernelINS_13Kernel_traitsI6__halfffffjLj1280ELj1ELj4ELj1ELj16ENS_18Kernel_traits_baseILj1280ES2_ffffjLj128EEEEELb1ELb0ELb1EEEvNS_9FwdParamsE:
.text._ZN10layer_norm31ln_parallel_residual_fwd_kernelINS_13Kernel_traitsI6__halfffffjLj1280ELj1ELj4ELj1ELj16ENS_18Kernel_traits_baseILj1280ES2_ffffjLj128EEEEELb1ELb0ELb1EEEvNS_9FwdParamsE:
[----:B------:R-:W-:Y:S01]  /*0000*/  LDC R1, c[0x0][0x37c] ;  /* 0x0000df00ff017b82 */ /* 0x000fe20000000800 */
[----:B------:R-:W0:Y:S07]  /*0010*/  LDCU.U8 UR4, c[0x0][0x464] ;  /* 0x00008c80ff0477ac */ /* 0x000e2e0008000000 */
[----:B------:R-:W1:Y:S01]  /*0020*/  LDC R130, c[0x0][0x458] ;  /* 0x00011600ff827b82 */ /* 0x000e620000000800 */
[----:B------:R-:W2:Y:S01]  /*0030*/  LDCU.64 UR6, c[0x0][0x450] ;  /* 0x00008a00ff0677ac */ /* 0x000ea20008000a00 */
[----:B------:R-:W3:Y:S06]  /*0040*/  LDCU.64 UR8, c[0x0][0x358] ;  /* 0x00006b00ff0877ac */ /* 0x000eec0008000a00 */
[----:B------:R-:W1:Y:S01]  /*0050*/  LDC R131, c[0x0][0x45c] ;  /* 0x00011700ff837b82 */ /* 0x000e620000000800 */
[----:B------:R-:W4:Y:S01]  /*0060*/  LDCU.64 UR10, c[0x0][0x438] ;  /* 0x00008700ff0a77ac */ /* 0x000f220008000a00 */
[----:B0-----:R-:W-:Y:S01]  /*0070*/  ISETP.NE.AND P0, PT, RZ, UR4, PT ;  /* 0x00000004ff007c0c */ /* 0x001fe2000bf05270 */
[----:B--2---:R-:W-:-:S02]  /*0080*/  IMAD.U32 R2, RZ, RZ, UR6 ;  /* 0x00000006ff027e24 */ /* 0x004fc4000f8e00ff */
[----:B------:R-:W-:-:S10]  /*0090*/  IMAD.U32 R3, RZ, RZ, UR7 ;  /* 0x00000007ff037e24 */ /* 0x000fd4000f8e00ff */
[----:B---3--:R-:W2:Y:S01]  /*00a0*/  @P0 LDG.E.64 R2, desc[UR8][R2.64] ;  /* 0x0000000802020981 */ /* 0x008ea2000c1e1b00 */
[----:B------:R-:W0:Y:S03]  /*00b0*/  @P0 LDC R7, c[0x0][0x460] ;  /* 0x00011800ff070b82 */ /* 0x000e260000000800 */
[----:B-1----:R-:W0:Y:S01]  /*00c0*/  @P0 LDG.E.64 R4, desc[UR8][R130.64] ;  /* 0x0000000882040981 */ /* 0x002e22000c1e1b00 */
[----:B----4-:R-:W-:Y:S01]  /*00d0*/  UISETP.NE.U32.AND UP0, UPT, UR10, URZ, UPT ;  /* 0x000000ff0a00728c */ /* 0x010fe2000bf05070 */
[----:B------:R-:W1:Y:S03]  /*00e0*/  S2R R100, SR_TID.X ;  /* 0x0000000000647919 */ /* 0x000e660000002100 */
[----:B------:R-:W3:Y:S01]  /*00f0*/  S2UR UR5, SR_CTAID.X ;  /* 0x00000000000579c3 */ /* 0x000ee20000002500 */
[----:B------:R-:W-:-:S07]  /*0100*/  UISETP.NE.AND.EX UP0, UPT, UR11, URZ, UPT, UP0 ;  /* 0x000000ff0b00728c */ /* 0x000fce000bf05300 */
[----:B------:R-:W4:Y:S01]  /*0110*/  LDC R101, c[0x0][0x360] ;  /* 0x0000d800ff657b82 */ /* 0x000f220000000800 */
[----:B---3--:R-:W-:Y:S01]  /*0120*/  USHF.L.U32 UR4, UR5, 0x2, URZ ;  /* 0x0000000205047899 */ /* 0x008fe200080006ff */
[--C-:B-1----:R-:W-:Y:S01]  /*0130*/  SHF.R.U32.HI R59, RZ, 0x5, R100.reuse ;  /* 0x00000005ff3b7819 */ /* 0x102fe20000011664 */
[----:B----4-:R-:W-:Y:S01]  /*0140*/  IMAD R101, R101, UR5, R100 ;  /* 0x0000000565657c24 */ /* 0x010fe2000f8e0264 */
[----:B------:R-:W-:-:S03]  /*0150*/  LOP3.LUT R100, R100, 0x1f, RZ, 0xc0, !PT ;  /* 0x0000001f64647812 */ /* 0x000fc600078ec0ff */
[----:B------:R-:W-:Y:S02]  /*0160*/  LOP3.LUT R59, R59, UR4, RZ, 0xfc, !PT ;  /* 0x000000043b3b7c12 */ /* 0x000fe4000f8efcff */
[----:B--2---:R-:W-:Y:S02]  /*0170*/  @P0 R2UR UR6, R2 ;  /* 0x00000000020602ca */ /* 0x004fe400000e0000 */
[----:B------:R-:W-:Y:S02]  /*0180*/  @P0 R2UR UR7, R3 ;  /* 0x00000000030702ca */ /* 0x000fe400000e0000 */
[----:B0-----:R-:W-:-:S04]  /*0190*/  @P0 IADD3 R130, P1, PT, R4, R7, RZ ;  /* 0x0000000704820210 */ /* 0x001fc80007f3e0ff */
[----:B------:R-:W-:-:S04]  /*01a0*/  @P0 IADD3.X R131, PT, PT, RZ, R5, RZ, P1, !PT ;  /* 0x00000005ff830210 */ /* 0x000fc80000ffe4ff */
[--C-:B------:R-:W-:Y:S01]  /*01b0*/  SHF.R.U64 R58, R130, 0x2, R131.reuse ;  /* 0x00000002823a7819 */ /* 0x100fe20000001283 */
[----:B------:R-:W-:Y:S01]  /*01c0*/  UIADD3 UR13, UPT, UPT, UR6, -0x61c88647, URZ ;  /* 0x9e3779b9060d7890 */ /* 0x000fe2000fffe0ff */
[----:B------:R-:W-:Y:S01]  /*01d0*/  SHF.R.U32.HI R0, RZ, 0x2, R131 ;  /* 0x00000002ff007819 */ /* 0x000fe20000011683 */
[----:B------:R-:W-:Y:S02]  /*01e0*/  UIADD3 UR14, UPT, UPT, UR7, -0x4498517b, URZ ;  /* 0xbb67ae85070e7890 */ /* 0x000fe4000fffe0ff */
        /* <DEDUP_REMOVED lines=66> */
.L_x_23054:
        /* <DEDUP_REMOVED lines=47> */
.L_x_23053:
        /* <DEDUP_REMOVED lines=53> */
.L_x_23056:
        /* <DEDUP_REMOVED lines=46> */
.L_x_23055:
[----:B------:R-:W1:Y:S02]  /*0f30*/  LDCU UR4, c[0x0][0x384] ;  /* 0x00007080ff0477ac */ /* 0x000e640008000800 */
[----:B-1----:R-:W-:-:S13]  /*0f40*/  ISETP.GE.AND P0, PT, R59, UR4, PT ;  /* 0x000000043b007c0c */ /* 0x002fda000bf06270 */
[----:B------:R-:W-:Y:S05]  /*0f50*/  @P0 EXIT ;  /* 0x000000000000094d */ /* 0x000fea0003800000 */
[----:B0----5:R-:W-:Y:S01]  /*0f60*/  IMAD.MOV.U32 R5, RZ, RZ, R9 ;  /* 0x000000ffff057224 */ /* 0x021fe200078e0009 */
[----:B------:R-:W-:Y:S01]  /*0f70*/  MOV R117, R8 ;  /* 0x0000000800757202 */ /* 0x000fe20000000f00 */
[----:B------:R-:W-:Y:S01]  /*0f80*/  IMAD.MOV.U32 R119, RZ, RZ, R6 ;  /* 0x000000ffff777224 */ /* 0x000fe200078e0006 */
[--C-:B------:R-:W-:Y:S01]  /*0f90*/  SHF.R.U64 R118, R6, 0x10, R7.reuse ;  /* 0x0000001006767819 */ /* 0x100fe20000001207 */
[----:B------:R-:W-:Y:S01]  /*0fa0*/  IMAD.MOV.U32 R4, RZ, RZ, R7 ;  /* 0x000000ffff047224 */ /* 0x000fe200078e0007 */
[----:B------:R-:W-:Y:S01]  /*0fb0*/  PRMT R117, R5, 0x5410, R117 ;  /* 0x0000541005757816 */ /* 0x000fe20000000075 */
[----:B------:R-:W-:Y:S01]  /*0fc0*/  IMAD.MOV.U32 R5, RZ, RZ, R57 ;  /* 0x000000ffff057224 */ /* 0x000fe200078e0039 */
[----:B------:R-:W-:Y:S01]  /*0fd0*/  MOV R6, R11 ;  /* 0x0000000b00067202 */ /* 0x000fe20000000f00 */
[----:B------:R-:W-:Y:S01]  /*0fe0*/  IMAD.MOV.U32 R115, RZ, RZ, R10 ;  /* 0x000000ffff737224 */ /* 0x000fe200078e000a */
[----:B------:R-:W-:Y:S01]  /*0ff0*/  PRMT R119, R4, 0x5410, R119 ;  /* 0x0000541004777816 */ /* 0x000fe20000000077 */
        /* <DEDUP_REMOVED lines=9> */
[----:B------:R-:W-:Y:S01]  /*1090*/  SHF.R.U32.HI R193, RZ, 0x10, R13 ;  /* 0x00000010ffc17819 */ /* 0x000fe2000001160d */
[----:B------:R-:W0:Y:S01]  /*10a0*/  LDCU.64 UR4, c[0x0][0x398] ;  /* 0x00007300ff0477ac */ /* 0x000e220008000a00 */
        /* <DEDUP_REMOVED lines=10> */
[----:B------:R-:W-:Y:S01]  /*1150*/  SHF.R.U64 R200, R16, 0x10, R17 ;  /* 0x0000001010c87819 */ /* 0x000fe20000001211 */
[----:B------:R-:W-:Y:S01]  /*1160*/  IMAD.MOV.U32 R134, RZ, RZ, R78 ;  /* 0x000000ffff867224 */ /* 0x000fe200078e004e */
[----:B------:R-:W-:Y:S01]  /*1170*/  PRMT R190, R5, 0x5410, R4 ;  /* 0x0000541005be7816 */ /* 0x000fe20000000004 */
[----:B------:R-:W-:Y:S01]  /*1180*/  IMAD.MOV.U32 R169, RZ, RZ, R82 ;  /* 0x000000ffffa97224 */ /* 0x000fe200078e0052 */
[--C-:B------:R-:W-:Y:S01]  /*1190*/  SHF.R.U64 R5, R34, 0x10, R35.reuse ;  /* 0x0000001022057819 */ /* 0x100fe20000001223 */
[----:B------:R-:W-:Y:S01]  /*11a0*/  IMAD.MOV.U32 R175, RZ, RZ, R84 ;  /* 0x000000ffffaf7224 */ /* 0x000fe200078e0054 */
[----:B------:R-:W-:Y:S01]  /*11b0*/  SHF.R.U32.HI R4, RZ, 0x10, R35 ;  /* 0x00000010ff047819 */ /* 0x000fe20000011623 */
[----:B0-----:R-:W-:Y:S01]  /*11c0*/  UISETP.NE.U32.AND UP0, UPT, UR4, URZ, UPT ;  /* 0x000000ff0400728c */ /* 0x001fe2000bf05070 */
[----:B------:R-:W-:Y:S01]  /*11d0*/  PRMT R193, R193, 0x5410, R5 ;  /* 0x00005410c1c17816 */ /* 0x000fe20000000005 */
[----:B------:R-:W-:Y:S01]  /*11e0*/  BSSY B0, `(.L_x_23057) ;  /* 0x00028fe000007945 */ /* 0x000fe20003800000 */
[----:B------:R-:W-:Y:S01]  /*11f0*/  SHF.R.U64 R5, R36, 0x10, R37 ;  /* 0x0000001024057819 */ /* 0x000fe20000001225 */
[----:B------:R-:W-:Y:S01]  /*1200*/  UISETP.NE.AND.EX UP0, UPT, UR5, URZ, UPT, UP0 ;  /* 0x000000ff0500728c */ /* 0x000fe2000bf05300 */
[----:B------:R-:W-:Y:S01]  /*1210*/  PRMT R198, R198, 0x5410, R4 ;  /* 0x00005410c6c67816 */ /* 0x000fe20000000004 */
[----:B------:R-:W-:Y:S01]  /*1220*/  IMAD.MOV.U32 R104, RZ, RZ, RZ ;  /* 0x000000ffff687224 */ /* 0x000fe200078e00ff */
[----:B------:R-:W-:Y:S01]  /*1230*/  PRMT R199, R199, 0x5410, R5 ;  /* 0x00005410c7c77816 */ /* 0x000fe20000000005 */
[----:B------:R-:W0:Y:S01]  /*1240*/  LDCU UR4, c[0x0][0x388] ;  /* 0x00007100ff0477ac */ /* 0x000e220008000800 */
[----:B------:R-:W-:-:S02]  /*1250*/  SHF.R.U32.HI R4, RZ, 0x10, R37 ;  /* 0x00000010ff047819 */ /* 0x000fc40000011625 */
[----:B------:R-:W-:Y:S01]  /*1260*/  SHF.R.U32.HI R201, RZ, 0x10, R17 ;  /* 0x00000010ffc97819 */ /* 0x000fe20000011611 */
[----:B------:R-:W1:Y:S01]  /*1270*/  LDCU.U8 UR5, c[0x0][0x410] ;  /* 0x00008200ff0577ac */ /* 0x000e620008000000 */
[----:B------:R-:W-:Y:S02]  /*1280*/  SHF.R.U64 R5, R38, 0x10, R39 ;  /* 0x0000001026057819 */ /* 0x000fe40000001227 */
[----:B------:R-:W-:Y:S01]  /*1290*/  PRMT R200, R200, 0x5410, R4 ;  /* 0x00005410c8c87816 */ /* 0x000fe20000000004 */
[----:B------:R-:W-:Y:S01]  /*12a0*/  IMAD.HI.U32 R4, R58, -0x2daee0ad, RZ ;  /* 0xd2511f533a047827 */ /* 0x000fe200078e00ff */
[----:B------:R-:W-:Y:S02]  /*12b0*/  PRMT R201, R201, 0x5410, R5 ;  /* 0x00005410c9c97816 */ /* 0x000fe40000000005 */
[----:B------:R-:W-:Y:S01]  /*12c0*/  SHF.R.U32.HI R86, RZ, 0x10, R7 ;  /* 0x00000010ff567819 */ /* 0x000fe20000011607 */
[----:B------:R-:W-:Y:S01]  /*12d0*/  IMAD.HI.U32 R5, R101, -0x326172a9, RZ ;  /* 0xcd9e8d5765057827 */ /* 0x000fe200078e00ff */
[----:B------:R-:W-:-:S02]  /*12e0*/  SHF.R.U64 R116, R8, 0x10, R9 ;  /* 0x0000001008747819 */ /* 0x000fc40000001209 */
[----:B------:R-:W-:Y:S01]  /*12f0*/  SHF.R.U32.HI R87, RZ, 0x10, R9 ;  /* 0x00000010ff577819 */ /* 0x000fe20000011609 */
[----:B------:R-:W-:Y:S01]  /*1300*/  IMAD.MOV.U32 R7, RZ, RZ, R61 ;  /* 0x000000ffff077224 */ /* 0x000fe200078e003d */
[----:B------:R-:W-:Y:S01]  /*1310*/  MOV R111, R62 ;  /* 0x0000003e006f7202 */ /* 0x000fe20000000f00 */
[----:B------:R-:W-:Y:S01]  /*1320*/  IMAD.MOV.U32 R8, RZ, RZ, R63 ;  /* 0x000000ffff087224 */ /* 0x000fe200078e003f */
[----:B------:R-:W-:Y:S01]  /*1330*/  LOP3.LUT R4, R4, UR7, RZ, 0x3c, !PT ;  /* 0x0000000704047c12 */ /* 0x000fe2000f8e3cff */
[----:B------:R-:W-:Y:S01]  /*1340*/  IMAD.MOV.U32 R9, RZ, RZ, R67 ;  /* 0x000000ffff097224 */ /* 0x000fe200078e0043 */
[----:B------:R-:W-:Y:S02]  /*1350*/  LOP3.LUT R5, R0, UR6, R5, 0x96, !PT ;  /* 0x0000000600057c12 */ /* 0x000fe4000f8e9605 */
[----:B------:R-:W-:Y:S01]  /*1360*/  SHF.R.U64 R114, R10, 0x10, R11 ;  /* 0x000000100a727819 */ /* 0x000fe2000000120b */
[----:B------:R-:W-:Y:S01]  /*1370*/  IMAD.MOV.U32 R10, RZ, RZ, R69 ;  /* 0x000000ffff0a7224 */ /* 0x000fe200078e0045 */
[----:B------:R-:W-:Y:S01]  /*1380*/  MOV R122, R68 ;  /* 0x00000044007a7202 */ /* 0x000fe20000000f00 */
[----:B------:R-:W-:Y:S01]  /*1390*/  IMAD.HI.U32 R6, R4, -0x326172a9, RZ ;  /* 0xcd9e8d5704067827 */ /* 0x000fe200078e00ff */
[----:B------:R-:W-:-:S02]  /*13a0*/  PRMT R113, R7, 0x5410, R113 ;  /* 0x0000541007717816 */ /* 0x000fc40000000071 */
[----:B------:R-:W-:Y:S01]  /*13b0*/  PRMT R111, R8, 0x5410, R111 ;  /* 0x00005410086f7816 */ /* 0x000fe2000000006f */
[----:B------:R-:W-:Y:S01]  /*13c0*/  IMAD R7, R101, -0x326172a9, RZ ;  /* 0xcd9e8d5765077824 */ /* 0x000fe200078e02ff */
[----:B------:R-:W-:Y:S01]  /*13d0*/  PRMT R120, R120, 0x5410, R9 ;  /* 0x0000541078787816 */ /* 0x000fe20000000009 */
[----:B------:R-:W-:Y:S01]  /*13e0*/  IMAD R9, R58, -0x2daee0ad, RZ ;  /* 0xd2511f533a097824 */ /* 0x000fe200078e02ff */
[----:B------:R-:W-:Y:S01]  /*13f0*/  PRMT R122, R122, 0x5410, R10 ;  /* 0x000054107a7a7816 */ /* 0x000fe2000000000a */
[----:B------:R-:W-:Y:S01]  /*1400*/  IMAD.HI.U32 R8, R5, -0x2daee0ad, RZ ;  /* 0xd2511f5305087827 */ /* 0x000fe200078e00ff */
[----:B------:R-:W-:Y:S02]  /*1410*/  SHF.R.U64 R202, R18, 0x10, R19 ;  /* 0x0000001012ca7819 */ /* 0x000fe40000001213 */
[----:B------:R-:W-:Y:S02]  /*1420*/  SHF.R.U32.HI R10, RZ, 0x10, R39 ;  /* 0x00000010ff0a7819 */ /* 0x000fe40000011627 */
[----:B------:R-:W-:Y:S01]  /*1430*/  LOP3.LUT R6, R7, UR13, R6, 0x96, !PT ;  /* 0x0000000d07067c12 */ /* 0x000fe2000f8e9606 */
[----:B------:R-:W-:Y:S01]  /*1440*/  IMAD R7, R4, -0x326172a9, RZ ;  /* 0xcd9e8d5704077824 */ /* 0x000fe200078e02ff */
[----:B------:R-:W-:-:S02]  /*1450*/  LOP3.LUT R8, R9, UR14, R8, 0x96, !PT ;  /* 0x0000000e09087c12 */ /* 0x000fc4000f8e9608 */
[----:B------:R-:W-:Y:S01]  /*1460*/  PRMT R202, R202, 0x5410, R10 ;  /* 0x00005410caca7816 */ /* 0x000fe2000000000a */
[----:B------:R-:W-:Y:S01]  /*1470*/  IMAD R10, R5, -0x2daee0ad, RZ ;  /* 0xd2511f53050a7824 */ /* 0x000fe200078e02ff */
[----:B------:R-:W-:Y:S01]  /*1480*/  SHF.R.U64 R204, R20, 0x10, R21 ;  /* 0x0000001014cc7819 */ /* 0x000fe20000001215 */
[----:B------:R-:W-:Y:S01]  /*1490*/  IMAD.HI.U32 R4, R8, -0x326172a9, RZ ;  /* 0xcd9e8d5708047827 */ /* 0x000fe200078e00ff */
[----:B------:R-:W-:Y:S02]  /*14a0*/  SHF.R.U32.HI R9, RZ, 0x10, R41 ;  /* 0x00000010ff097819 */ /* 0x000fe40000011629 */
[----:B------:R-:W-:Y:S01]  /*14b0*/  SHF.R.U32.HI R205, RZ, 0x10, R21 ;  /* 0x00000010ffcd7819 */ /* 0x000fe20000011615 */
[----:B------:R-:W-:Y:S01]  /*14c0*/  IMAD.HI.U32 R5, R6, -0x2daee0ad, RZ ;  /* 0xd2511f5306057827 */ /* 0x000fe200078e00ff */
[----:B------:R-:W-:Y:S02]  /*14d0*/  LOP3.LUT R4, R7, UR10, R4, 0x96, !PT ;  /* 0x0000000a07047c12 */ /* 0x000fe4000f8e9604 */
[----:B------:R-:W-:Y:S01]  /*14e0*/  PRMT R204, R204, 0x5410, R9 ;  /* 0x00005410cccc7816 */ /* 0x000fe20000000009 */
[----:B------:R-:W-:Y:S01]  /*14f0*/  IMAD R7, R8, -0x326172a9, RZ ;  /* 0xcd9e8d5708077824 */ /* 0x000fe200078e02ff */
[----:B------:R-:W-:Y:S01]  /*1500*/  LOP3.LUT R5, R10, UR15, R5, 0x96, !PT ;  /* 0x0000000f0a057c12 */ /* 0x000fe2000f8e9605 */
[----:B------:R-:W-:Y:S01]  /*1510*/  IMAD R9, R6, -0x2daee0ad, RZ ;  /* 0xd2511f5306097824 */ /* 0x000fe200078e02ff */
[----:B------:R-:W-:Y:S01]  /*1520*/  SHF.R.U64 R10, R42, 0x10, R43 ;  /* 0x000000102a0a7819 */ /* 0x000fe2000000122b */
        /* <DEDUP_REMOVED lines=11> */
[----:B------:R-:W-:Y:S01]  /*15e0*/  SHF.R.U64 R208, R24, 0x10, R25 ;  /* 0x0000001018d07819 */ /* 0x000fe20000001219 */
[----:B------:R-:W2:Y:S01]  /*15f0*/  LDCU.64 UR10, c[0x0][0x3a0] ;  /* 0x00007400ff0a77ac */ /* 0x000ea20008000a00 */
[----:B------:R-:W-:Y:S01]  /*1600*/  SHF.R.U32.HI R88, RZ, 0x10, R11 ;  /* 0x00000010ff587819 */ /* 0x000fe2000001160b */
[----:B------:R-:W-:Y:S01]  /*1610*/  IMAD.HI.U32 R7, R6, -0x2daee0ad, RZ ;  /* 0xd2511f5306077827 */ /* 0x000fe200078e00ff */
[----:B------:R-:W-:-:S02]  /*1620*/  LOP3.LUT R4, R5, UR17, R4, 0x96, !PT ;  /* 0x0000001105047c12 */ /* 0x000fc4000f8e9604 */
[----:B------:R-:W-:Y:S01]  /*1630*/  MOV R11, R71 ;  /* 0x00000047000b7202 */ /* 0x000fe20000000f00 */
[----:B------:R-:W-:Y:S01]  /*1640*/  IMAD R9, R6, -0x2daee0ad, RZ ;  /* 0xd2511f5306097824 */ /* 0x000fe200078e02ff */
[----:B------:R-:W-:Y:S01]  /*1650*/  LOP3.LUT R7, R10, UR12, R7, 0x96, !PT ;  /* 0x0000000c0a077c12 */ /* 0x000fe2000f8e9607 */
[----:B------:R-:W-:Y:S01]  /*1660*/  IMAD R8, R8, -0x326172a9, RZ ;  /* 0xcd9e8d5708087824 */ /* 0x000fe200078e02ff */
[----:B------:R-:W-:Y:S01]  /*1670*/  SHF.R.U32.HI R10, RZ, 0x10, R45 ;  /* 0x00000010ff0a7819 */ /* 0x000fe2000001162d */
[----:B------:R-:W-:Y:S01]  /*1680*/  IMAD.HI.U32 R6, R4, -0x2daee0ad, RZ ;  /* 0xd2511f5304067827 */ /* 0x000fe200078e00ff */
[----:B------:R-:W-:Y:S01]  /*1690*/  SHF.R.U32.HI R209, RZ, 0x10, R25 ;  /* 0x00000010ffd17819 */ /* 0x000fe20000011619 */
[----:B------:R-:W3:Y:S01]  /*16a0*/  LDCU UR12, c[0x0][0x448] ;  /* 0x00008900ff0c77ac */ /* 0x000ee20008000800 */
[----:B------:R-:W-:Y:S01]  /*16b0*/  PRMT R208, R208, 0x5410, R10 ;  /* 0x00005410d0d07816 */ /* 0x000fe2000000000a */
[----:B------:R-:W-:Y:S01]  /*16c0*/  IMAD.HI.U32 R5, R7, -0x326172a9, RZ ;  /* 0xcd9e8d5707057827 */ /* 0x000fe200078e00ff */
[----:B------:R-:W-:-:S02]  /*16d0*/  LOP3.LUT R6, R9, UR19, R6, 0x96, !PT ;  /* 0x0000001309067c12 */ /* 0x000fc4000f8e9606 */
[----:B------:R-:W-:Y:S01]  /*16e0*/  SHF.R.U64 R10, R46, 0x10, R47 ;  /* 0x000000102e0a7819 */ /* 0x000fe2000000122f */
[----:B------:R-:W-:Y:S01]  /*16f0*/  IMAD R9, R4, -0x2daee0ad, RZ ;  /* 0xd2511f5304097824 */ /* 0x000fe200078e02ff */
[----:B------:R-:W-:Y:S01]  /*1700*/  LOP3.LUT R5, R8, UR18, R5, 0x96, !PT ;  /* 0x0000001208057c12 */ /* 0x000fe2000f8e9605 */
[----:B------:R-:W-:Y:S01]  /*1710*/  IMAD R7, R7, -0x326172a9, RZ ;  /* 0xcd9e8d5707077824 */ /* 0x000fe200078e02ff */
[----:B------:R-:W-:Y:S01]  /*1720*/  PRMT R124, R124, 0x5410, R11 ;  /* 0x000054107c7c7816 */ /* 0x000fe2000000000b */
[----:B------:R-:W-:Y:S01]  /*1730*/  IMAD.HI.U32 R4, R6, -0x326172a9, RZ ;  /* 0xcd9e8d5706047827 */ /* 0x000fe200078e00ff */
[----:B------:R-:W-:Y:S01]  /*1740*/  PRMT R209, R209, 0x5410, R10 ;  /* 0x00005410d1d17816 */ /* 0x000fe2000000000a */
[----:B------:R-:W4:Y:S01]  /*1750*/  LDCU UR18, c[0x0][0x404] ;  /* 0x00008080ff1277ac */ /* 0x000f220008000800 */
[----:B------:R-:W-:Y:S01]  /*1760*/  SHF.R.U32.HI R203, RZ, 0x10, R19 ;  /* 0x00000010ffcb7819 */ /* 0x000fe20000011613 */
[----:B------:R-:W-:Y:S01]  /*1770*/  IMAD.HI.U32 R8, R5, -0x2daee0ad, RZ ;  /* 0xd2511f5305087827 */ /* 0x000fe200078e00ff */
[----:B------:R-:W-:Y:S01]  /*1780*/  LOP3.LUT R4, R7, UR20, R4, 0x96, !PT ;  /* 0x0000001407047c12 */ /* 0x000fe2000f8e9604 */
[----:B------:R-:W0:Y:S01]  /*1790*/  LDCU UR20, c[0x0][0x408] ;  /* 0x00008100ff1477ac */ /* 0x000e220008000800 */
[----:B------:R-:W-:Y:S01]  /*17a0*/  SHF.R.U64 R11, R40, 0x10, R41 ;  /* 0x00000010280b7819 */ /* 0x000fe20000001229 */
[----:B------:R-:W-:Y:S01]  /*17b0*/  IMAD R10, R5, -0x2daee0ad, RZ ;  /* 0xd2511f53050a7824 */ /* 0x000fe200078e02ff */
[----:B------:R-:W-:Y:S01]  /*17c0*/  LOP3.LUT R8, R9, UR21, R8, 0x96, !PT ;  /* 0x0000001509087c12 */ /* 0x000fe2000f8e9608 */
[----:B------:R-:W-:Y:S01]  /*17d0*/  IMAD R6, R6, -0x326172a9, RZ ;  /* 0xcd9e8d5706067824 */ /* 0x000fe200078e02ff */
[----:B------:R-:W-:Y:S01]  /*17e0*/  PRMT R203, R203, 0x5410, R11 ;  /* 0x00005410cbcb7816 */ /* 0x000fe2000000000b */
[----:B------:R-:W-:Y:S01]  /*17f0*/  IMAD.HI.U32 R7, R4, -0x2daee0ad, RZ ;  /* 0xd2511f5304077827 */ /* 0x000fe200078e00ff */
[----:B------:R-:W-:-:S02]  /*1800*/  SHF.R.U64 R206, R22, 0x10, R23 ;  /* 0x0000001016ce7819 */ /* 0x000fc40000001217 */
[----:B------:R-:W-:Y:S01]  /*1810*/  SHF.R.U32.HI R11, RZ, 0x10, R43 ;  /* 0x00000010ff0b7819 */ /* 0x000fe2000001162b */
[----:B------:R-:W-:Y:S01]  /*1820*/  IMAD.HI.U32 R5, R8, -0x326172a9, RZ ;  /* 0xcd9e8d5708057827 */ /* 0x000fe200078e00ff */
[----:B------:R-:W-:Y:S02]  /*1830*/  SHF.R.U64 R210, R26, 0x10, R27 ;  /* 0x000000101ad27819 */ /* 0x000fe4000000121b */
[----:B------:R-:W-:Y:S02]  /*1840*/  SHF.R.U32.HI R9, RZ, 0x10, R47 ;  /* 0x00000010ff097819 */ /* 0x000fe4000001162f */
[----:B------:R-:W-:Y:S02]  /*1850*/  LOP3.LUT R5, R6, UR22, R5, 0x96, !PT ;  /* 0x0000001606057c12 */ /* 0x000fe4000f8e9605 */
[----:B------:R-:W-:Y:S02]  /*1860*/  LOP3.LUT R7, R10, UR23, R7, 0x96, !PT ;  /* 0x000000170a077c12 */ /* 0x000fe4000f8e9607 */
[----:B------:R-:W-:Y:S01]  /*1870*/  PRMT R206, R206, 0x5410, R11 ;  /* 0x00005410cece7816 */ /* 0x000fe2000000000b */
[----:B------:R-:W-:Y:S01]  /*1880*/  IMAD R11, R4, -0x2daee0ad, RZ ;  /* 0xd2511f53040b7824 */ /* 0x000fe200078e02ff */
[----:B------:R-:W-:Y:S01]  /*1890*/  PRMT R210, R210, 0x5410, R9 ;  /* 0x00005410d2d27816 */ /* 0x000fe20000000009 */
[----:B------:R-:W-:Y:S01]  /*18a0*/  IMAD R9, R8, -0x326172a9, RZ ;  /* 0xcd9e8d5708097824 */ /* 0x000fe200078e02ff */
[--C-:B------:R-:W-:Y:S01]  /*18b0*/  SHF.R.U64 R123, R68, 0x10, R69.reuse ;  /* 0x00000010447b7819 */ /* 0x100fe20000001245 */
[----:B------:R-:W-:Y:S01]  /*18c0*/  IMAD.HI.U32 R6, R7, -0x326172a9, RZ ;  /* 0xcd9e8d5707067827 */ /* 0x000fe200078e00ff */
[----:B------:R-:W-:-:S02]  /*18d0*/  SHF.R.U32.HI R68, RZ, 0x10, R69 ;  /* 0x00000010ff447819 */ /* 0x000fc40000011645 */
[--C-:B------:R-:W-:Y:S01]  /*18e0*/  SHF.R.U64 R112, R60, 0x10, R61.reuse ;  /* 0x000000103c707819 */ /* 0x100fe2000000123d */
[----:B------:R-:W-:Y:S01]  /*18f0*/  IMAD.HI.U32 R4, R5, -0x2daee0ad, RZ ;  /* 0xd2511f5305047827 */ /* 0x000fe200078e00ff */
[----:B------:R-:W-:Y:S02]  /*1900*/  LOP3.LUT R6, R9, UR24, R6, 0x96, !PT ;  /* 0x0000001809067c12 */ /* 0x000fe4000f8e9606 */
[----:B------:R-:W-:Y:S01]  /*1910*/  SHF.R.U32.HI R89, RZ, 0x10, R61 ;  /* 0x00000010ff597819 */ /* 0x000fe2000001163d */
[----:B------:R-:W-:Y:S01]  /*1920*/  IMAD.MOV.U32 R60, RZ, RZ, R73 ;  /* 0x000000ffff3c7224 */ /* 0x000fe200078e0049 */
[----:B------:R-:W-:Y:S01]  /*1930*/  LOP3.LUT R4, R11, UR25, R4, 0x96, !PT ;  /* 0x000000190b047c12 */ /* 0x000fe2000f8e9604 */
[----:B------:R-:W-:Y:S01]  /*1940*/  IMAD.MOV.U32 R61, RZ, RZ, R75 ;  /* 0x000000ffff3d7224 */ /* 0x000fe200078e004b */
[--C-:B------:R-:W-:Y:S01]  /*1950*/  SHF.R.U64 R110, R62, 0x10, R63.reuse ;  /* 0x000000103e6e7819 */ /* 0x100fe2000000123f */
[----:B------:R-:W-:Y:S01]  /*1960*/  IMAD R8, R7, -0x326172a9, RZ ;  /* 0xcd9e8d5707087824 */ /* 0x000fe200078e02ff */
[----:B------:R-:W-:Y:S01]  /*1970*/  SHF.R.U32.HI R90, RZ, 0x10, R63 ;  /* 0x00000010ff5a7819 */ /* 0x000fe2000001163f */
[----:B------:R-:W-:Y:S01]  /*1980*/  IMAD.MOV.U32 R63, RZ, RZ, R79 ;  /* 0x000000ffff3f7224 */ /* 0x000fe200078e004f */
[----:B------:R-:W-:Y:S01]  /*1990*/  SHF.R.U64 R107, R64, 0x10, R65 ;  /* 0x00000010406b7819 */ /* 0x000fe20000001241 */
[----:B------:R-:W-:Y:S01]  /*19a0*/  IMAD.MOV.U32 R64, RZ, RZ, R81 ;  /* 0x000000ffff407224 */ /* 0x000fe200078e0051 */
[----:B------:R-:W-:Y:S01]  /*19b0*/  SHF.R.U64 R121, R66, 0x10, R67 ;  /* 0x0000001042797819 */ /* 0x000fe20000001243 */
[----:B------:R-:W-:Y:S01]  /*19c0*/  IMAD.MOV.U32 R66, RZ, RZ, R85 ;  /* 0x000000ffff427224 */ /* 0x000fe200078e0055 */
[--C-:B------:R-:W-:Y:S01]  /*19d0*/  SHF.R.U64 R125, R70, 0x10, R71.reuse ;  /* 0x00000010467d7819 */ /* 0x100fe20000001247 */
[----:B------:R-:W-:Y:S01]  /*19e0*/  IMAD R5, R5, -0x2daee0ad, RZ ;  /* 0xd2511f5305057824 */ /* 0x000fe200078e02ff */
[----:B------:R-:W-:Y:S01]  /*19f0*/  SHF.R.U32.HI R69, RZ, 0x10, R71 ;  /* 0x00000010ff457819 */ /* 0x000fe20000011647 */
[----:B------:R-:W-:Y:S01]  /*1a00*/  IMAD.HI.U32 R102, R6, -0x2daee0ad, RZ ;  /* 0xd2511f5306667827 */ /* 0x000fe200078e00ff */
[----:B------:R-:W-:-:S02]  /*1a10*/  MOV R108, R65 ;  /* 0x00000041006c7202 */ /* 0x000fc40000000f00 */
[----:B------:R-:W-:Y:S01]  /*1a20*/  SHF.R.U32.HI R105, RZ, 0x10, R65 ;  /* 0x00000010ff697819 */ /* 0x000fe20000011641 */
[----:B------:R-:W-:Y:S01]  /*1a30*/  IMAD.HI.U32 R103, R4, -0x326172a9, RZ ;  /* 0xcd9e8d5704677827 */ /* 0x000fe200078e00ff */
[--C-:B------:R-:W-:Y:S02]  /*1a40*/  SHF.R.U64 R127, R72, 0x10, R73.reuse ;  /* 0x00000010487f7819 */ /* 0x100fe40000001249 */
[----:B------:R-:W-:Y:S01]  /*1a50*/  SHF.R.U32.HI R70, RZ, 0x10, R73 ;  /* 0x00000010ff467819 */ /* 0x000fe20000011649 */
[----:B------:R-:W-:Y:S01]  /*1a60*/  IMAD R132, R6, -0x2daee0ad, RZ ;  /* 0xd2511f5306847824 */ /* 0x000fe200078e02ff */
[----:B------:R-:W-:Y:S01]  /*1a70*/  MOV R128, R74 ;  /* 0x0000004a00807202 */ /* 0x000fe20000000f00 */
[----:B------:R-:W-:Y:S01]  /*1a80*/  IMAD R106, R4, -0x326172a9, RZ ;  /* 0xcd9e8d57046a7824 */ /* 0x000fe200078e02ff */
[--C-:B------:R-:W-:Y:S02]  /*1a90*/  SHF.R.U64 R129, R74, 0x10, R75.reuse ;  /* 0x000000104a817819 */ /* 0x100fe4000000124b */
[----:B------:R-:W-:-:S02]  /*1aa0*/  SHF.R.U32.HI R71, RZ, 0x10, R75 ;  /* 0x00000010ff477819 */ /* 0x000fc4000001164b */
[----:B------:R-:W-:Y:S02]  /*1ab0*/  SHF.R.U64 R133, R76, 0x10, R77 ;  /* 0x000000104c857819 */ /* 0x000fe4000000124d */
[----:B------:R-:W-:Y:S02]  /*1ac0*/  SHF.R.U32.HI R67, RZ, 0x10, R67 ;  /* 0x00000010ff437819 */ /* 0x000fe40000011643 */
[----:B------:R-:W-:Y:S02]  /*1ad0*/  MOV R62, R77 ;  /* 0x0000004d003e7202 */ /* 0x000fe40000000f00 */
[----:B------:R-:W-:Y:S02]  /*1ae0*/  SHF.R.U32.HI R72, RZ, 0x10, R77 ;  /* 0x00000010ff487819 */ /* 0x000fe4000001164d */
[--C-:B------:R-:W-:Y:S02]  /*1af0*/  SHF.R.U64 R135, R78, 0x10, R79.reuse ;  /* 0x000000104e877819 */ /* 0x100fe4000000124f */
[----:B------:R-:W-:-:S02]  /*1b00*/  SHF.R.U32.HI R73, RZ, 0x10, R79 ;  /* 0x00000010ff497819 */ /* 0x000fc4000001164f */
[----:B------:R-:W-:Y:S02]  /*1b10*/  MOV R146, R80 ;  /* 0x0000005000927202 */ /* 0x000fe40000000f00 */
[--C-:B------:R-:W-:Y:S02]  /*1b20*/  SHF.R.U64 R147, R80, 0x10, R81.reuse ;  /* 0x0000001050937819 */ /* 0x100fe40000001251 */
[----:B------:R-:W-:Y:S02]  /*1b30*/  SHF.R.U32.HI R74, RZ, 0x10, R81 ;  /* 0x00000010ff4a7819 */ /* 0x000fe40000011651 */
[----:B------:R-:W-:Y:S02]  /*1b40*/  MOV R65, R83 ;  /* 0x0000005300417202 */ /* 0x000fe40000000f00 */
[--C-:B------:R-:W-:Y:S02]  /*1b50*/  SHF.R.U64 R172, R82, 0x10, R83.reuse ;  /* 0x0000001052ac7819 */ /* 0x100fe40000001253 */
[----:B------:R-:W-:-:S02]  /*1b60*/  SHF.R.U32.HI R75, RZ, 0x10, R83 ;  /* 0x00000010ff4b7819 */ /* 0x000fc40000011653 */
[--C-:B------:R-:W-:Y:S02]  /*1b70*/  SHF.R.U64 R178, R84, 0x10, R85.reuse ;  /* 0x0000001054b27819 */ /* 0x100fe40000001255 */
[----:B------:R-:W-:Y:S02]  /*1b80*/  SHF.R.U32.HI R76, RZ, 0x10, R85 ;  /* 0x00000010ff4c7819 */ /* 0x000fe40000011655 */
[----:B------:R-:W-:Y:S02]  /*1b90*/  SHF.R.U32.HI R211, RZ, 0x10, R27 ;  /* 0x00000010ffd37819 */ /* 0x000fe4000001161b */
[----:B------:R-:W-:Y:S02]  /*1ba0*/  SHF.R.U64 R10, R48, 0x10, R49 ;  /* 0x00000010300a7819 */ /* 0x000fe40000001231 */
[----:B------:R-:W-:Y:S02]  /*1bb0*/  SHF.R.U64 R212, R28, 0x10, R29 ;  /* 0x000000101cd47819 */ /* 0x000fe4000000121d */
[----:B------:R-:W-:-:S02]  /*1bc0*/  SHF.R.U32.HI R9, RZ, 0x10, R49 ;  /* 0x00000010ff097819 */ /* 0x000fc40000011631 */
        /* <DEDUP_REMOVED lines=27> */
[----:B------:R-:W-:Y:S02]  /*1d80*/  SHF.R.U32.HI R213, RZ, 0x10, R29 ;  /* 0x00000010ffd57819 */ /* 0x000fe4000001161d */
[----:B------:R-:W-:Y:S02]  /*1d90*/  PRMT R212, R212, 0x5410, R9 ;  /* 0x00005410d4d47816 */ /* 0x000fe40000000009 */
[----:B------:R-:W-:-:S02]  /*1da0*/  PLOP3.LUT P0, PT, PT, PT, UP0, 0x80, 0x8 ;  /* 0x000000000008781c */ /* 0x000fc40003f0f008 */
[----:B------:R-:W-:Y:S02]  /*1db0*/  LOP3.LUT R102, R5, UR27, R102, 0x96, !PT ;  /* 0x0000001b05667c12 */ /* 0x000fe4000f8e9666 */
[----:B------:R-:W-:Y:S02]  /*1dc0*/  LOP3.LUT R103, R8, UR26, R103, 0x96, !PT ;  /* 0x0000001a08677c12 */ /* 0x000fe4000f8e9667 */
[----:B01234-:R-:W-:-:S07]  /*1dd0*/  LOP3.LUT R130, R130, 0x3, RZ, 0xc0, !PT ;  /* 0x0000000382827812 */ /* 0x01ffce00078ec0ff */
.L_x_23689:
        /* <DEDUP_REMOVED lines=25> */
[----:B------:R-:W-:Y:S01]  /*1f70*/  IMAD.U32 R150, RZ, RZ, UR6 ;  /* 0x00000006ff967e24 */ /* 0x000fe2000f8e00ff */
[----:B------:R-:W-:Y:S01]  /*1f80*/  IADD3 R137, PT, PT, R137, -0x695add53, RZ ;  /* 0x96a522ad89897810 */ /* 0x000fe20007ffe0ff */
[----:B------:R-:W-:Y:S01]  /*1f90*/  IMAD.MOV.U32 R136, RZ, RZ, 0x2f800000 ;  /* 0x2f800000ff887424 */ /* 0x000fe200078e00ff */
[----:B------:R-:W-:Y:S01]  /*1fa0*/  IADD3 R140, PT, PT, R140, 0x3c6ef372, RZ ;  /* 0x3c6ef3728c8c7810 */ /* 0x000fe20007ffe0ff */
[----:B------:R-:W-:Y:S01]  /*1fb0*/  VIADD R138, R138, 0x1715609d ;  /* 0x1715609d8a8a7836 */ /* 0x000fe20000000000 */
[----:B------:R-:W-:Y:S01]  /*1fc0*/  IADD3 R148, PT, PT, R148, -0x4ab325aa, RZ ;  /* 0xb54cda5694947810 */ /* 0x000fe20007ffe0ff */
[----:B------:R-:W-:-:S02]  /*1fd0*/  VIADD R139, R139, 0xdb3d7428 ;  /* 0xdb3d74288b8b7836 */ /* 0x000fc40000000000 */
[----:B------:R-:W-:Y:S02]  /*1fe0*/  VIADD R142, R142, 0x8ff34781 ;  /* 0x8ff347818e8e7836 */ /* 0x000fe40000000000 */
[----:B------:R-:W-:Y:S02]  /*1ff0*/  VIADD R144, R144, 0xed9eba14 ;  /* 0xed9eba1490907836 */ /* 0x000fe40000000000 */
        /* <DEDUP_REMOVED lines=18> */
.L_x_23061:
        /* <DEDUP_REMOVED lines=13> */
.L_x_23063:
[----:B------:R-:W-:Y:S05]  /*21f0*/  BSYNC.RECONVERGENT B2 ;  /* 0x0000000000027941 */ /* 0x000fea0003800200 */
.L_x_23062:
        /* <DEDUP_REMOVED lines=37> */
[----:B------:R-:W-:Y:S02]  /*2450*/  LOP3.LUT R103, R142, R68, R67, 0x96, !PT ;  /* 0x000000448e677212 */ /* 0x000fe400078e9643 */
[----:B------:R-:W-:Y:S01]  /*2460*/  MOV R106, R66 ;  /* 0x00000042006a7202 */ /* 0x000fe20000000f00 */
[----:B------:R-:W-:Y:S01]  /*2470*/  IMAD.MOV.U32 R66, RZ, RZ, R132 ;  /* 0x000000ffff427224 */ /* 0x000fe200078e0084 */
[----:B------:R-:W-:Y:S01]  /*2480*/  LOP3.LUT R102, R137, R102, R79, 0x96, !PT ;  /* 0x0000006689667212 */ /* 0x000fe200078e964f */
[----:B------:R-:W-:-:S07]  /*2490*/  IMAD.MOV.U32 R68, RZ, RZ, RZ ;  /* 0x000000ffff447224 */ /* 0x000fce00078e00ff */
.L_x_23060:
[----:B------:R-:W-:Y:S05]  /*24a0*/  BSYNC.RECONVERGENT B1 ;  /* 0x0000000000017941 */ /* 0x000fea0003800200 */
.L_x_23059:
[----:B------:R-:W-:Y:S01]  /*24b0*/  ISETP.NE.AND P0, PT, R68, 0x1, PT ;  /* 0x000000014400780c */ /* 0x000fe20003f05270 */
[----:B------:R-:W-:Y:S01]  /*24c0*/  BSSY.RECONVERGENT B1, `(.L_x_23064) ;  /* 0x0000049000017945 */ /* 0x000fe20003800200 */
[----:B------:R-:W-:Y:S01]  /*24d0*/  I2FP.F32.U32 R67, R66 ;  /* 0x0000004200437245 */ /* 0x000fe20000201000 */
[----:B------:R-:W-:Y:S01]  /*24e0*/  IMAD.MOV.U32 R66, RZ, RZ, 0x2 ;  /* 0x00000002ff427424 */ /* 0x000fe200078e00ff */
[----:B------:R-:W-:-:S03]  /*24f0*/  MOV R152, UR18 ;  /* 0x0000001200987c02 */ /* 0x000fc60008000f00 */
        /* <DEDUP_REMOVED lines=12> */
.L_x_23066:
        /* <DEDUP_REMOVED lines=13> */
.L_x_23068:
[----:B------:R-:W-:Y:S05]  /*2690*/  BSYNC.RECONVERGENT B2 ;  /* 0x0000000000027941 */ /* 0x000fea0003800200 */
.L_x_23067:
        /* <DEDUP_REMOVED lines=43> */
.L_x_23065:
[----:B------:R-:W-:Y:S05]  /*2950*/  BSYNC.RECONVERGENT B1 ;  /* 0x0000000000017941 */ /* 0x000fea0003800200 */
.L_x_23064:
[----:B------:R-:W-:Y:S01]  /*2960*/  ISETP.NE.AND P0, PT, R66, 0x1, PT ;  /* 0x000000014200780c */ /* 0x000fe20003f05270 */
[----:B------:R-:W-:Y:S01]  /*2970*/  BSSY.RECONVERGENT B1, `(.L_x_23069) ;  /* 0x0000048000017945 */ /* 0x000fe20003800200 */
[----:B------:R-:W-:Y:S01]  /*2980*/  I2FP.F32.U32 R67, R67 ;  /* 0x0000004300437245 */ /* 0x000fe20000201000 */
[----:B------:R-:W-:-:S04]  /*2990*/  HFMA2 R68, -RZ, RZ, 0, 1.1920928955078125e-07 ;  /* 0x00000002ff447431 */ /* 0x000fc800000001ff */
        /* <DEDUP_REMOVED lines=12> */
.L_x_23071:
        /* <DEDUP_REMOVED lines=13> */
.L_x_23073:
[----:B------:R-:W-:Y:S05]  /*2b30*/  BSYNC.RECONVERGENT B2 ;  /* 0x0000000000027941 */ /* 0x000fea0003800200 */
.L_x_23072:
        /* <DEDUP_REMOVED lines=43> */
.L_x_23070:
[----:B------:R-:W-:Y:S05]  /*2df0*/  BSYNC.RECONVERGENT B1 ;  /* 0x0000000000017941 */ /* 0x000fea0003800200 */
.L_x_23069:
[----:B------:R-:W-:Y:S01]  /*2e00*/  ISETP.NE.AND P0, PT, R68, 0x1, PT ;  /* 0x000000014400780c */ /* 0x000fe20003f05270 */
[----:B------:R-:W-:Y:S01]  /*2e10*/  BSSY.RECONVERGENT B1, `(.L_x_23074) ;  /* 0x0000048000017945 */ /* 0x000fe20003800200 */
[----:B------:R-:W-:Y:S01]  /*2e20*/  I2FP.F32.U32 R67, R67 ;  /* 0x0000004300437245 */ /* 0x000fe20000201000 */
[----:B------:R-:W-:-:S04]  /*2e30*/  IMAD.MOV.U32 R79, RZ, RZ, 0x2 ;  /* 0x00000002ff4f7424 */ /* 0x000fc800078e00ff */
        /* <DEDUP_REMOVED lines=12> */
.L_x_23076:
        /* <DEDUP_REMOVED lines=13> */
.L_x_23078:
[----:B------:R-:W-:Y:S05]  /*2fd0*/  BSYNC.RECONVERGENT B2 ;  /* 0x0000000000027941 */ /* 0x000fea0003800200 */
.L_x_23077:
[----:B------:R-:W-:Y:S01]  /*2fe0*/  IMAD.WIDE.U32 R70, R101, -0x326172a9, RZ ;  /* 0xcd9e8d5765467825 */ /* 0x000fe200078e00ff */
[----:B------:R-:W-:-:S03]  /*2ff0*/  LOP3.LUT R66, R104, UR7, R73, 0x96, !PT ;  /* 0x0000000768427c12 */ /* 0x000fc6000f8e9649 */
[----:B------:R-:W-:Y:S01]  /*3000*/  HFMA2 R79, -RZ, RZ, 0, 0 ;  /* 0x00000000ff4f7431 */ /* 0x000fe200000001ff */
        /* <DEDUP_REMOVED lines=36> */
[----:B------:R-:W-:Y:S02]  /*3250*/  MOV R106, R68 ;  /* 0x00000044006a7202 */ /* 0x000fe40000000f00 */
[----:B------:R-:W-:Y:S01]  /*3260*/  LOP3.LUT R102, R137, R102, R67, 0x96, !PT ;  /* 0x0000006689667212 */ /* 0x000fe200078e9643 */
[----:B------:R-:W-:Y:S02]  /*3270*/  IMAD.MOV.U32 R67, RZ, RZ, R78 ;  /* 0x000000ffff437224 */ /* 0x000fe400078e004e */
[----:B------:R-:W-:-:S07]  /*3280*/  IMAD.MOV.U32 R78, RZ, RZ, R66 ;  /* 0x000000ffff4e7224 */ /* 0x000fce00078e0042 */
.L_x_23075:
[----:B------:R-:W-:Y:S05]  /*3290*/  BSYNC.RECONVERGENT B1 ;  /* 0x0000000000017941 */ /* 0x000fea0003800200 */
.L_x_23074:
[----:B------:R-:W-:Y:S01]  /*32a0*/  I2FP.F32.U32 R67, R67 ;  /* 0x0000004300437245 */ /* 0x000fe20000201000 */
[----:B------:R-:W-:-:S04]  /*32b0*/  IMAD.U32 R153, RZ, RZ, UR20 ;  /* 0x00000014ff997e24 */ /* 0x000fc8000f8e00ff */
[----:B------:R-:W-:Y:S01]  /*32c0*/  FFMA.FTZ R67, R67, R136, 1.1641532182693481445e-10 ;  /* 0x2f00000043437423 */ /* 0x000fe20000010088 */
[-C--:B-----5:R-:W-:Y:S01]  /*32d0*/  FMUL.FTZ R62, R62, R153.reuse ;  /* 0x000000993e3e7220 */ /* 0x0a0fe20000410000 */
[-C--:B------:R-:W-:Y:S01]  /*32e0*/  FMUL.FTZ R60, R60, R153.reuse ;  /* 0x000000993c3c7220 */ /* 0x080fe20000410000 */
[-C--:B------:R-:W-:Y:S01]  /*32f0*/  FMUL.FTZ R61, R61, R153.reuse ;  /* 0x000000993d3d7220 */ /* 0x080fe20000410000 */
[----:B------:R-:W-:Y:S01]  /*3300*/  FMUL.FTZ R63, R63, R153 ;  /* 0x000000993f3f7220 */ /* 0x000fe20000410000 */
[----:B------:R-:W-:Y:S02]  /*3310*/  FSETP.GTU.FTZ.AND P0, PT, R67, R152, PT ;  /* 0x000000984300720b */ /* 0x000fe40003f1c000 */
[----:B------:R-:W-:Y:S02]  /*3320*/  FSEL R62, R62, RZ, P4 ;  /* 0x000000ff3e3e7208 */ /* 0x000fe40002000000 */
[----:B------:R-:W-:Y:S02]  /*3330*/  FSEL R60, R60, RZ, P2 ;  /* 0x000000ff3c3c7208 */ /* 0x000fe40001000000 */
        /* <DEDUP_REMOVED lines=8> */
.L_x_23058:
        /* <DEDUP_REMOVED lines=16> */
.L_x_23082:
        /* <DEDUP_REMOVED lines=13> */
.L_x_23084:
[----:B------:R-:W-:Y:S05]  /*3590*/  BSYNC.RECONVERGENT B2 ;  /* 0x0000000000027941 */ /* 0x000fea0003800200 */
.L_x_23083:
        /* <DEDUP_REMOVED lines=42> */
.L_x_23081:
[----:B------:R-:W-:Y:S05]  /*3840*/  BSYNC.RECONVERGENT B1 ;  /* 0x0000000000017941 */ /* 0x000fea0003800200 */
.L_x_23080:
[----:B------:R-:W-:Y:S01]  /*3850*/  ISETP.NE.AND P0, PT, R68, 0x1, PT ;  /* 0x000000014400780c */ /* 0x000fe20003f05270 */
[----:B------:R-:W-:Y:S01]  /*3860*/  IMAD.U32 R153, RZ, RZ, UR20 ;  /* 0x00000014ff997e24 */ /* 0x000fe2000f8e00ff */
[----:B------:R-:W-:Y:S01]  /*3870*/  I2FP.F32.U32 R67, R66 ;  /* 0x0000004200437245 */ /* 0x000fe20000201000 */
[----:B------:R-:W-:Y:S01]  /*3880*/  BSSY.RECONVERGENT B1, `(.L_x_23085) ;  /* 0x0000049000017945 */ /* 0x000fe20003800200 */
[----:B------:R-:W-:Y:S01]  /*3890*/  MOV R152, UR18 ;  /* 0x0000001200987c02 */ /* 0x000fe20008000f00 */
[----:B------:R-:W-:Y:S02]  /*38a0*/  IMAD.MOV.U32 R66, RZ, RZ, 0x2 ;  /* 0x00000002ff427424 */ /* 0x000fe400078e00ff */
[----:B-----5:R-:W-:Y:S01]  /*38b0*/  FMUL.FTZ R72, R60, R153 ;  /* 0x000000993c487220 */ /* 0x020fe20000410000 */
        /* <DEDUP_REMOVED lines=12> */
.L_x_23087:
        /* <DEDUP_REMOVED lines=13> */
.L_x_23089:
[----:B------:R-:W-:Y:S05]  /*3a50*/  BSYNC.RECONVERGENT B2 ;  /* 0x0000000000027941 */ /* 0x000fea0003800200 */
.L_x_23088:
        /* <DEDUP_REMOVED lines=43> */
.L_x_23086:
[----:B------:R-:W-:Y:S05]  /*3d10*/  BSYNC.RECONVERGENT B1 ;  /* 0x0000000000017941 */ /* 0x000fea0003800200 */
.L_x_23085:
        /* <DEDUP_REMOVED lines=15> */
.L_x_23092:
        /* <DEDUP_REMOVED lines=13> */
.L_x_23094:
[----:B------:R-:W-:Y:S05]  /*3ee0*/  BSYNC.RECONVERGENT B2 ;  /* 0x0000000000027941 */ /* 0x000fea0003800200 */
.L_x_23093:
[----:B------:R-:W-:Y:S01]  /*3ef0*/  IMAD.WIDE.U32 R70, R101, -0x326172a9, RZ ;  /* 0xcd9e8d5765467825 */ /* 0x000fe200078e00ff */
[----:B------:R-:W-:Y:S02]  /*3f00*/  LOP3.LUT R66, R104, UR7, R75, 0x96, !PT ;  /* 0x0000000768427c12 */ /* 0x000fe4000f8e964b */
[----:B------:R-:W-:Y:S02]  /*3f10*/  MOV R60, R78 ;  /* 0x0000004e003c7202 */ /* 0x000fe40000000f00 */
        /* <DEDUP_REMOVED lines=38> */
[----:B------:R-:W-:Y:S02]  /*4180*/  IMAD.MOV.U32 R78, RZ, RZ, R66 ;  /* 0x000000ffff4e7224 */ /* 0x000fe400078e0042 */
[----:B------:R-:W-:-:S07]  /*4190*/  IMAD.MOV.U32 R68, RZ, RZ, RZ ;  /* 0x000000ffff447224 */ /* 0x000fce00078e00ff */
.L_x_23091:
[----:B------:R-:W-:Y:S05]  /*41a0*/  BSYNC.RECONVERGENT B1 ;  /* 0x0000000000017941 */ /* 0x000fea0003800200 */
.L_x_23090:
        /* <DEDUP_REMOVED lines=17> */
.L_x_23097:
        /* <DEDUP_REMOVED lines=13> */
.L_x_23099:
[----:B------:R-:W-:Y:S05]  /*4390*/  BSYNC.RECONVERGENT B2 ;  /* 0x0000000000027941 */ /* 0x000fea0003800200 */
.L_x_23098:
        /* <DEDUP_REMOVED lines=43> */
.L_x_23096:
[----:B------:R-:W-:Y:S05]  /*4650*/  BSYNC.RECONVERGENT B1 ;  /* 0x0000000000017941 */ /* 0x000fea0003800200 */
.L_x_23095:
        /* <DEDUP_REMOVED lines=15> */
.L_x_23102:
        /* <DEDUP_REMOVED lines=13> */
.L_x_23104:
[----:B------:R-:W-:Y:S05]  /*4820*/  BSYNC.RECONVERGENT B2 ;  /* 0x0000000000027941 */ /* 0x000fea0003800200 */
.L_x_23103:
        /* <DEDUP_REMOVED lines=43> */
.L_x_23101:
[----:B------:R-:W-:Y:S05]  /*4ae0*/  BSYNC.RECONVERGENT B1 ;  /* 0x0000000000017941 */ /* 0x000fea0003800200 */
.L_x_23100:
[----:B------:R-:W-:Y:S01]  /*4af0*/  ISETP.NE.AND P0, PT, R66, 0x1, PT ;  /* 0x000000014200780c */ /* 0x000fe20003f05270 */
[----:B------:R-:W-:Y:S01]  /*4b00*/  BSSY.RECONVERGENT B1, `(.L_x_23105) ;  /* 0x0000049000017945 */ /* 0x000fe20003800200 */
[----:B------:R-:W-:Y:S01]  /*4b10*/  I2FP.F32.U32 R61, R61 ;  /* 0x0000003d003d7245 */ /* 0x000fe20000201000 */
[----:B------:R-:W-:Y:S01]  /*4b20*/  FMUL.FTZ R76, R62, R153 ;  /* 0x000000993e4c7220 */ /* 0x000fe20000410000 */
[----:B------:R-:W-:-:S03]  /*4b30*/  IMAD.MOV.U32 R60, RZ, RZ, 0x2 ;  /* 0x00000002ff3c7424 */ /* 0x000fc600078e00ff */
        /* <DEDUP_REMOVED lines=12> */
.L_x_23107:
        /* <DEDUP_REMOVED lines=13> */
.L_x_23109:
[----:B------:R-:W-:Y:S05]  /*4cd0*/  BSYNC.RECONVERGENT B2 ;  /* 0x0000000000027941 */ /* 0x000fea0003800200 */
.L_x_23108:
        /* <DEDUP_REMOVED lines=43> */
.L_x_23106:
[----:B------:R-:W-:Y:S05]  /*4f90*/  BSYNC.RECONVERGENT B1 ;  /* 0x0000000000017941 */ /* 0x000fea0003800200 */
.L_x_23105:
        /* <DEDUP_REMOVED lines=15> */
.L_x_23112:
        /* <DEDUP_REMOVED lines=13> */
.L_x_23114:
[----:B------:R-:W-:Y:S05]  /*5160*/  BSYNC.RECONVERGENT B2 ;  /* 0x0000000000027941 */ /* 0x000fea0003800200 */
.L_x_23113:
        /* <DEDUP_REMOVED lines=42> */
[----:B------:R-:W-:-:S07]  /*5410*/  MOV R78, R60 ;  /* 0x0000003c004e7202 */ /* 0x000fce0000000f00 */
.L_x_23111:
[----:B------:R-:W-:Y:S05]  /*5420*/  BSYNC.RECONVERGENT B1 ;  /* 0x0000000000017941 */ /* 0x000fea0003800200 */
.L_x_23110:
[----:B------:R-:W-:Y:S01]  /*5430*/  ISETP.NE.AND P0, PT, R62, 0x1, PT ;  /* 0x000000013e00780c */ /* 0x000fe20003f05270 */
[----:B------:R-:W-:Y:S01]  /*5440*/  BSSY.RECONVERGENT B1, `(.L_x_23115) ;  /* 0x0000049000017945 */ /* 0x000fe20003800200 */
[----:B------:R-:W-:Y:S01]  /*5450*/  I2FP.F32.U32 R61, R61 ;  /* 0x0000003d003d7245 */ /* 0x000fe20000201000 */
[----:B------:R-:W-:Y:S01]  /*5460*/  FMUL.FTZ R70, R63, R153 ;  /* 0x000000993f467220 */ /* 0x000fe20000410000 */
[----:B------:R-:W-:-:S03]  /*5470*/  IMAD.MOV.U32 R79, RZ, RZ, 0x2 ;  /* 0x00000002ff4f7424 */ /* 0x000fc600078e00ff */
        /* <DEDUP_REMOVED lines=12> */
.L_x_23117:
        /* <DEDUP_REMOVED lines=13> */
.L_x_23119:
[----:B------:R-:W-:Y:S05]  /*5610*/  BSYNC.RECONVERGENT B2 ;  /* 0x0000000000027941 */ /* 0x000fea0003800200 */
.L_x_23118:
        /* <DEDUP_REMOVED lines=43> */
.L_x_23116:
[----:B------:R-:W-:Y:S05]  /*58d0*/  BSYNC.RECONVERGENT B1 ;  /* 0x0000000000017941 */ /* 0x000fea0003800200 */
.L_x_23115:
[----:B------:R-:W-:Y:S01]  /*58e0*/  I2FP.F32.U32 R63, R61 ;  /* 0x0000003d003f7245 */ /* 0x000fe20000201000 */
[-C--:B------:R-:W-:Y:S01]  /*58f0*/  FMUL.FTZ R60, R8, R153.reuse ;  /* 0x00000099083c7220 */ /* 0x080fe20000410000 */
[-C--:B------:R-:W-:Y:S01]  /*5900*/  FSETP.GTU.FTZ.AND P6, PT, R73, R152.reuse, PT ;  /* 0x000000984900720b */ /* 0x080fe20003fdc000 */
[-C--:B------:R-:W-:Y:S01]  /*5910*/  FMUL.FTZ R61, R9, R153.reuse ;  /* 0x00000099093d7220 */ /* 0x080fe20000410000 */
[----:B------:R-:W-:Y:S01]  /*5920*/  FSETP.GTU.FTZ.AND P0, PT, R75, R152, PT ;  /* 0x000000984b00720b */ /* 0x000fe20003f1c000 */
[----:B------:R-:W-:Y:S01]  /*5930*/  FFMA.FTZ R69, R63, R136, 1.1641532182693481445e-10 ;  /* 0x2f0000003f457423 */ /* 0x000fe20000010088 */
[----:B------:R-:W-:Y:S01]  /*5940*/  FSEL R67, R60, RZ, !P6 ;  /* 0x000000ff3c437208 */ /* 0x000fe20007000000 */
[-C--:B------:R-:W-:Y:S01]  /*5950*/  FMUL.FTZ R60, R10, R153.reuse ;  /* 0x000000990a3c7220 */ /* 0x080fe20000410000 */
[----:B------:R-:W-:Y:S01]  /*5960*/  SEL R68, RZ, 0x1, P6 ;  /* 0x00000001ff447807 */ /* 0x000fe20003000000 */
[----:B------:R-:W-:Y:S01]  /*5970*/  FMUL.FTZ R62, R11, R153 ;  /* 0x000000990b3e7220 */ /* 0x000fe20000410000 */
[----:B------:R-:W-:-:S02]  /*5980*/  FSETP.GTU.FTZ.AND P6, PT, R77, R152, PT ;  /* 0x000000984d00720b */ /* 0x000fc40003fdc000 */
[----:B------:R-:W-:Y:S02]  /*5990*/  FSEL R63, R61, RZ, !P0 ;  /* 0x000000ff3d3f7208 */ /* 0x000fe40004000000 */
[----:B------:R-:W-:Y:S02]  /*59a0*/  SEL R71, RZ, 0x1, P0 ;  /* 0x00000001ff477807 */ /* 0x000fe40000000000 */
[----:B------:R-:W-:Y:S02]  /*59b0*/  FSETP.GTU.FTZ.AND P0, PT, R69, R152, PT ;  /* 0x000000984500720b */ /* 0x000fe40003f1c000 */
[----:B------:R-:W-:Y:S02]  /*59c0*/  FSEL R76, R76, RZ, P4 ;  /* 0x000000ff4c4c7208 */ /* 0x000fe40002000000 */
[----:B------:R-:W-:Y:S02]  /*59d0*/  FSEL R61, R60, RZ, !P6 ;  /* 0x000000ff3c3d7208 */ /* 0x000fe40007000000 */
[----:B------:R-:W-:-:S02]  /*59e0*/  FSEL R74, R74, RZ, P3 ;  /* 0x000000ff4a4a7208 */ /* 0x000fc40001800000 */
[----:B------:R-:W-:Y:S02]  /*59f0*/  FSEL R72, R72, RZ, P2 ;  /* 0x000000ff48487208 */ /* 0x000fe40001000000 */
[----:B------:R-:W-:Y:S02]  /*5a00*/  FSEL R69, R70, RZ, P5 ;  /* 0x000000ff46457208 */ /* 0x000fe40002800000 */
[----:B------:R-:W-:Y:S01]  /*5a10*/  FSEL R66, R62, RZ, !P0 ;  /* 0x000000ff3e427208 */ /* 0x000fe20004000000 */
[----:B------:R-:W-:Y:S01]  /*5a20*/  FADD.FTZ R62, R76, R61 ;  /* 0x0000003d4c3e7221 */ /* 0x000fe20000010000 */
[----:B------:R-:W-:Y:S01]  /*5a30*/  FADD.FTZ R61, R74, R63 ;  /* 0x0000003f4a3d7221 */ /* 0x000fe20000010000 */
[----:B------:R-:W-:Y:S01]  /*5a40*/  FADD.FTZ R60, R72, R67 ;  /* 0x00000043483c7221 */ /* 0x000fe20000010000 */
[----:B------:R-:W-:Y:S01]  /*5a50*/  SEL R67, RZ, 0x1, P6 ;  /* 0x00000001ff437807 */ /* 0x000fe20003000000 */
[----:B------:R-:W-:Y:S01]  /*5a60*/  FADD.FTZ R63, R66, R69 ;  /* 0x00000045423f7221 */ /* 0x000fe20000010000 */
[----:B------:R-:W-:Y:S01]  /*5a70*/  SEL R66, RZ, 0x1, P0 ;  /* 0x00000001ff427807 */ /* 0x000fe20000000000 */
[----:B------:R-:W-:Y:S01]  /*5a80*/  @P1 FADD.FTZ R62, R6, R62 ;  /* 0x0000003e063e1221 */ /* 0x000fe20000010000 */
[----:B------:R-:W-:Y:S01]  /*5a90*/  PRMT R105, R68, 0x7610, R105 ;  /* 0x0000761044697816 */ /* 0x000fe20000000069 */
[----:B------:R-:W-:Y:S01]  /*5aa0*/  @P1 FADD.FTZ R61, R5, R61 ;  /* 0x0000003d053d1221 */ /* 0x000fe20000010000 */
[----:B------:R-:W-:Y:S01]  /*5ab0*/  PRMT R107, R71, 0x7610, R107 ;  /* 0x00007610476b7816 */ /* 0x000fe2000000006b */
[----:B------:R-:W-:Y:S01]  /*5ac0*/  @P1 FADD.FTZ R60, R4, R60 ;  /* 0x0000003c043c1221 */ /* 0x000fe20000010000 */
[----:B------:R-:W-:Y:S01]  /*5ad0*/  PRMT R108, R67, 0x7610, R108 ;  /* 0x00007610436c7816 */ /* 0x000fe2000000006c */
[----:B------:R-:W-:Y:S01]  /*5ae0*/  @P1 FADD.FTZ R63, R7, R63 ;  /* 0x0000003f073f1221 */ /* 0x000fe20000010000 */
[----:B------:R-:W-:-:S07]  /*5af0*/  PRMT R109, R66, 0x7610, R109 ;  /* 0x00007610426d7816 */ /* 0x000fce000000006d */
.L_x_23079:
[----:B------:R-:W0:Y:S01]  /*5b00*/  LDC.64 R166, c[0x0][0x3a8] ;  /* 0x0000ea00ffa67b82 */ /* 0x000e220000000a00 */
[----:B------:R-:W-:Y:S01]  /*5b10*/  ISETP.NE.U32.AND P0, PT, R64, RZ, PT ;  /* 0x000000ff4000720c */ /* 0x000fe20003f05070 */
[----:B------:R-:W-:Y:S01]  /*5b20*/  VIADD R151, R149, 0x20 ;  /* 0x0000002095977836 */ /* 0x000fe20000000000 */
[----:B------:R-:W-:Y:S02]  /*5b30*/  SEL R68, RZ, 0x1000000, !P5 ;  /* 0x01000000ff447807 */ /* 0x000fe40006800000 */
[----:B------:R-:W-:Y:S02]  /*5b40*/  ISETP.NE.AND.EX P0, PT, R65, RZ, PT, P0 ;  /* 0x000000ff4100720c */ /* 0x000fe40003f05300 */
[----:B------:R-:W-:Y:S01]  /*5b50*/  SEL R69, RZ, 0x10000, !P4 ;  /* 0x00010000ff457807 */ /* 0x000fe20006000000 */
[----:B------:R-:W1:Y:S01]  /*5b60*/  LDC.64 R154, c[0x0][0x3b0] ;  /* 0x0000ec00ff9a7b82 */ /* 0x000e620000000a00 */
[----:B------:R-:W-:-:S04]  /*5b70*/  SEL R70, RZ, 0x100, !P3 ;  /* 0x00000100ff467807 */ /* 0x000fc80005800000 */
[----:B------:R-:W-:Y:S02]  /*5b80*/  IADD3 R68, PT, PT, R70, R68, R69 ;  /* 0x0000004446447210 */ /* 0x000fe40007ffe045 */
[----:B------:R-:W-:Y:S01]  /*5b90*/  SEL R69, RZ, 0x1, !P2 ;  /* 0x00000001ff457807 */ /* 0x000fe20005000000 */
[----:B------:R-:W2:Y:S04]  /*5ba0*/  @P1 LDC.64 R64, c[0x0][0x3a0] ;  /* 0x0000e800ff401b82 */ /* 0x000ea80000000a00 */
[----:B------:R-:W-:Y:S02]  /*5bb0*/  IMAD.IADD R81, R68, 0x1, R69 ;  /* 0x0000000144517824 */ /* 0x000fe400078e0245 */
[----:B------:R-:W-:Y:S02]  /*5bc0*/  IMAD.WIDE.U32 R68, R151, 0x10, R96 ;  /* 0x0000001097447825 */ /* 0x000fe400078e0060 */
[----:B------:R-:W3:Y:S02]  /*5bd0*/  @P0 LDC.64 R66, c[0x0][0x398] ;  /* 0x0000e600ff420b82 */ /* 0x000ee40000000a00 */
[----:B0-----:R-:W-:-:S05]  /*5be0*/  IMAD.WIDE.U32 R76, R149, 0x10, R166 ;  /* 0x00000010954c7825 */ /* 0x001fca00078e00a6 */
[----:B------:R0:W-:Y:S01]  /*5bf0*/  STG.E.128 desc[UR8][R76.64], R60 ;  /* 0x0000003c4c007986 */ /* 0x0001e2000c101d08 */
[----:B-1----:R-:W-:-:S05]  /*5c00*/  IMAD.WIDE.U32 R70, R149, 0x4, R154 ;  /* 0x0000000495467825 */ /* 0x002fca00078e009a */
[----:B------:R0:W-:Y:S01]  /*5c10*/  STG.E desc[UR8][R70.64], R81 ;  /* 0x0000005146007986 */ /* 0x0001e2000c101908 */
[----:B--2---:R-:W-:-:S04]  /*5c20*/  @P1 IMAD.WIDE.U32 R72, R151, 0x10, R64 ;  /* 0x0000001097481825 */ /* 0x004fc800078e0040 */
[----:B---3--:R-:W-:Y:S01]  /*5c30*/  @P0 IMAD.WIDE.U32 R74, R151, 0x10, R66 ;  /* 0x00000010974a0825 */ /* 0x008fe200078e0042 */
[----:B0-----:R-:W-:Y:S06]  /*5c40*/  @!P0 BRA `(.L_x_23120) ;  /* 0x00000000002c8947 */ /* 0x001fec0003800000 */
[----:B------:R-:W0:Y:S01]  /*5c50*/  LDC.64 R64, c[0x0][0x3b8] ;  /* 0x0000ee00ff407b82 */ /* 0x000e220000000a00 */
        /* <DEDUP_REMOVED lines=10> */
.L_x_23120:
        /* <DEDUP_REMOVED lines=20> */
.L_x_23124:
        /* <DEDUP_REMOVED lines=13> */
.L_x_23126:
[----:B------:R-:W-:Y:S05]  /*5f10*/  BSYNC.RECONVERGENT B2 ;  /* 0x0000000000027941 */ /* 0x000fea0003800200 */
.L_x_23125:
        /* <DEDUP_REMOVED lines=40> */
[----:B------:R-:W-:Y:S01]  /*61a0*/  IMAD.MOV.U32 R70, RZ, RZ, RZ ;  /* 0x000000ffff467224 */ /* 0x000fe200078e00ff */
[----:B------:R-:W-:-:S07]  /*61b0*/  MOV R68, R78 ;  /* 0x0000004e00447202 */ /* 0x000fce0000000f00 */
.L_x_23123:
[----:B------:R-:W-:Y:S05]  /*61c0*/  BSYNC.RECONVERGENT B1 ;  /* 0x0000000000017941 */ /* 0x000fea0003800200 */
.L_x_23122:
[----:B------:R-:W-:Y:S01]  /*61d0*/  ISETP.NE.AND P3, PT, R70, 0x1, PT ;  /* 0x000000014600780c */ /* 0x000fe20003f65270 */
[----:B------:R-:W-:Y:S01]  /*61e0*/  BSSY.RECONVERGENT B1, `(.L_x_23127) ;  /* 0x0000049000017945 */ /* 0x000fe20003800200 */
[----:B------:R-:W-:Y:S01]  /*61f0*/  I2FP.F32.U32 R69, R68 ;  /* 0x0000004400457245 */ /* 0x000fe20000201000 */
[----:B-----5:R-:W-:Y:S01]  /*6200*/  FMUL.FTZ R74, R64, R153 ;  /* 0x00000099404a7220 */ /* 0x020fe20000410000 */
        /* <DEDUP_REMOVED lines=13> */
.L_x_23129:
        /* <DEDUP_REMOVED lines=13> */
.L_x_23131:
[----:B------:R-:W-:Y:S05]  /*63b0*/  BSYNC.RECONVERGENT B2 ;  /* 0x0000000000027941 */ /* 0x000fea0003800200 */
.L_x_23130:
        /* <DEDUP_REMOVED lines=40> */
[----:B------:R-:W-:Y:S02]  /*6640*/  IMAD.MOV.U32 R82, RZ, RZ, R68 ;  /* 0x000000ffff527224 */ /* 0x000fe400078e0044 */
[----:B------:R-:W-:Y:S01]  /*6650*/  HFMA2 R68, -RZ, RZ, 0, 0 ;  /* 0x00000000ff447431 */ /* 0x000fe200000001ff */
[----:B------:R-:W-:-:S07]  /*6660*/  LOP3.LUT R102, R137, R102, R69, 0x96, !PT ;  /* 0x0000006689667212 */ /* 0x000fce00078e9645 */
.L_x_23128:
[----:B------:R-:W-:Y:S05]  /*6670*/  BSYNC.RECONVERGENT B1 ;  /* 0x0000000000017941 */ /* 0x000fea0003800200 */
.L_x_23127:
        /* <DEDUP_REMOVED lines=15> */
.L_x_23134:
        /* <DEDUP_REMOVED lines=13> */
.L_x_23136:
[----:B------:R-:W-:Y:S05]  /*6840*/  BSYNC.RECONVERGENT B2 ;  /* 0x0000000000027941 */ /* 0x000fea0003800200 */
.L_x_23135:
        /* <DEDUP_REMOVED lines=43> */
.L_x_23133:
[----:B------:R-:W-:Y:S05]  /*6b00*/  BSYNC.RECONVERGENT B1 ;  /* 0x0000000000017941 */ /* 0x000fea0003800200 */
.L_x_23132:
        /* <DEDUP_REMOVED lines=17> */
.L_x_23139:
        /* <DEDUP_REMOVED lines=13> */
.L_x_23141:
[----:B------:R-:W-:Y:S05]  /*6cf0*/  BSYNC.RECONVERGENT B2 ;  /* 0x0000000000027941 */ /* 0x000fea0003800200 */
.L_x_23140:
        /* <DEDUP_REMOVED lines=43> */
.L_x_23138:
[----:B------:R-:W-:Y:S05]  /*6fb0*/  BSYNC.RECONVERGENT B1 ;  /* 0x0000000000017941 */ /* 0x000fea0003800200 */
.L_x_23137:
        /* <DEDUP_REMOVED lines=15> */
.L_x_23144:
        /* <DEDUP_REMOVED lines=13> */
.L_x_23146:
[----:B------:R-:W-:Y:S05]  /*7180*/  BSYNC.RECONVERGENT B2 ;  /* 0x0000000000027941 */ /* 0x000fea0003800200 */
.L_x_23145:
        /* <DEDUP_REMOVED lines=43> */
.L_x_23143:
[----:B------:R-:W-:Y:S05]  /*7440*/  BSYNC.RECONVERGENT B1 ;  /* 0x0000000000017941 */ /* 0x000fea0003800200 */
.L_x_23142:
        /* <DEDUP_REMOVED lines=17> */
.L_x_23149:
        /* <DEDUP_REMOVED lines=13> */
.L_x_23151:
[----:B------:R-:W-:Y:S05]  /*7630*/  BSYNC.RECONVERGENT B2 ;  /* 0x0000000000027941 */ /* 0x000fea0003800200 */
.L_x_23150:
        /* <DEDUP_REMOVED lines=43> */
.L_x_23148:
[----:B------:R-:W-:Y:S05]  /*78f0*/  BSYNC.RECONVERGENT B1 ;  /* 0x0000000000017941 */ /* 0x000fea0003800200 */
.L_x_23147:
        /* <DEDUP_REMOVED lines=15> */
.L_x_23154:
        /* <DEDUP_REMOVED lines=13> */
.L_x_23156:
[----:B------:R-:W-:Y:S05]  /*7ac0*/  BSYNC.RECONVERGENT B2 ;  /* 0x0000000000027941 */ /* 0x000fea0003800200 */
.L_x_23155:
        /* <DEDUP_REMOVED lines=43> */
.L_x_23153:
[----:B------:R-:W-:Y:S05]  /*7d80*/  BSYNC.RECONVERGENT B1 ;  /* 0x0000000000017941 */ /* 0x000fea0003800200 */
.L_x_23152:
        /* <DEDUP_REMOVED lines=17> */
.L_x_23159:
        /* <DEDUP_REMOVED lines=15> */
.L_x_23161:
[----:B------:R-:W-:Y:S05]  /*7f90*/  BSYNC.RECONVERGENT B2 ;  /* 0x0000000000027941 */ /* 0x000fea0003800200 */
.L_x_23160:
        /* <DEDUP_REMOVED lines=43> */
.L_x_23158:
[----:B------:R-:W-:Y:S05]  /*8250*/  BSYNC.RECONVERGENT B1 ;  /* 0x0000000000017941 */ /* 0x000fea0003800200 */
.L_x_23157:
[-C--:B------:R-:W-:Y:S01]  /*8260*/  FMUL.FTZ R69, R8, R153.reuse ;  /* 0x0000009908457220 */ /* 0x080fe20000410000 */
[----:B------:R-:W-:Y:S01]  /*8270*/  FSETP.GTU.FTZ.AND P6, PT, R75, R152, PT ;  /* 0x000000984b00720b */ /* 0x000fe20003fdc000 */
[----:B------:R-:W-:Y:S01]  /*8280*/  FMUL.FTZ R67, R9, R153 ;  /* 0x0000009909437220 */ /* 0x000fe20000410000 */
        /* <DEDUP_REMOVED lines=10> */
[----:B------:R-:W-:Y:S02]  /*8330*/  FSETP.GTU.FTZ.AND P6, PT, R79, R152, PT ;  /* 0x000000984f00720b */ /* 0x000fe40003fdc000 */
[----:B------:R-:W-:Y:S02]  /*8340*/  FSEL R76, R76, RZ, P3 ;  /* 0x000000ff4c4c7208 */ /* 0x000fe40001800000 */
[----:B------:R-:W-:Y:S02]  /*8350*/  FSEL R65, R64, RZ, !P6 ;  /* 0x000000ff40417208 */ /* 0x000fe40007000000 */
[----:B------:R-:W-:-:S02]  /*8360*/  SEL R75, RZ, 0x1, P6 ;  /* 0x00000001ff4b7807 */ /* 0x000fc40003000000 */
[----:B------:R-:W-:Y:S01]  /*8370*/  FSETP.GTU.FTZ.AND P6, PT, R71, R152, PT ;  /* 0x000000984700720b */ /* 0x000fe20003fdc000 */
[----:B------:R-:W-:Y:S01]  /*8380*/  FADD.FTZ R66, R78, R65 ;  /* 0x000000414e427221 */ /* 0x000fe20000010000 */
[----:B------:R-:W-:Y:S01]  /*8390*/  FSEL R71, R72, RZ, P5 ;  /* 0x000000ff48477208 */ /* 0x000fe20002800000 */
[----:B------:R-:W-:Y:S01]  /*83a0*/  FADD.FTZ R65, R76, R67 ;  /* 0x000000434c417221 */ /* 0x000fe20000010000 */
[----:B------:R-:W-:Y:S01]  /*83b0*/  FSEL R68, R68, RZ, !P6 ;  /* 0x000000ff44447208 */ /* 0x000fe20007000000 */
[----:B------:R-:W-:Y:S01]  /*83c0*/  @P1 FADD.FTZ R66, R6, R66 ;  /* 0x0000004206421221 */ /* 0x000fe20000010000 */
[----:B------:R-:W-:Y:S01]  /*83d0*/  FSEL R74, R74, RZ, P2 ;  /* 0x000000ff4a4a7208 */ /* 0x000fe20001000000 */
[----:B------:R-:W-:Y:S01]  /*83e0*/  @P1 FADD.FTZ R65, R5, R65 ;  /* 0x0000004105411221 */ /* 0x000fe20000010000 */
[----:B------:R-:W-:Y:S01]  /*83f0*/  PRMT R105, R70, 0x7610, R105 ;  /* 0x0000761046697816 */ /* 0x000fe20000000069 */
[----:B------:R-:W-:Y:S01]  /*8400*/  FADD.FTZ R67, R68, R71 ;  /* 0x0000004744437221 */ /* 0x000fe20000010000 */
[----:B------:R-:W-:Y:S01]  /*8410*/  SEL R68, RZ, 0x1, P6 ;  /* 0x00000001ff447807 */ /* 0x000fe20003000000 */
[----:B------:R-:W-:Y:S01]  /*8420*/  FADD.FTZ R64, R74, R69 ;  /* 0x000000454a407221 */ /* 0x000fe20000010000 */
[----:B------:R-:W-:Y:S01]  /*8430*/  PRMT R107, R73, 0x7610, R107 ;  /* 0x00007610496b7816 */ /* 0x000fe2000000006b */
[----:B------:R-:W-:Y:S01]  /*8440*/  @P1 FADD.FTZ R67, R7, R67 ;  /* 0x0000004307431221 */ /* 0x000fe20000010000 */
[----:B------:R-:W-:Y:S01]  /*8450*/  PRMT R108, R75, 0x7610, R108 ;  /* 0x000076104b6c7816 */ /* 0x000fe2000000006c */
[----:B------:R-:W-:Y:S01]  /*8460*/  @P1 FADD.FTZ R64, R4, R64 ;  /* 0x0000004004401221 */ /* 0x000fe20000010000 */
[----:B------:R-:W-:Y:S01]  /*8470*/  PRMT R109, R68, 0x7610, R109 ;  /* 0x00007610446d7816 */ /* 0x000fe2000000006d */
[----:B------:R-:W-:Y:S06]  /*8480*/  BRA `(.L_x_23162) ;  /* 0x0000001000dc7947 */ /* 0x000fec0003800000 */
.L_x_23121:
        /* <DEDUP_REMOVED lines=16> */
.L_x_23165:
        /* <DEDUP_REMOVED lines=13> */
.L_x_23167:
[----:B------:R-:W-:Y:S05]  /*8660*/  BSYNC.RECONVERGENT B2 ;  /* 0x0000000000027941 */ /* 0x000fea0003800200 */
.L_x_23166:
        /* <DEDUP_REMOVED lines=42> */
.L_x_23164:
[----:B------:R-:W-:Y:S05]  /*8910*/  BSYNC.RECONVERGENT B1 ;  /* 0x0000000000017941 */ /* 0x000fea0003800200 */
.L_x_23163:
        /* <DEDUP_REMOVED lines=16> */
.L_x_23170:
        /* <DEDUP_REMOVED lines=13> */
.L_x_23172:
[----:B------:R-:W-:Y:S05]  /*8af0*/  BSYNC.RECONVERGENT B2 ;  /* 0x0000000000027941 */ /* 0x000fea0003800200 */
.L_x_23171:
        /* <DEDUP_REMOVED lines=43> */
.L_x_23169:
[----:B------:R-:W-:Y:S05]  /*8db0*/  BSYNC.RECONVERGENT B1 ;  /* 0x0000000000017941 */ /* 0x000fea0003800200 */
.L_x_23168:
[----:B------:R-:W-:Y:S01]  /*8dc0*/  ISETP.NE.AND P4, PT, R68, 0x1, PT ;  /* 0x000000014400780c */ /* 0x000fe20003f85270 */
[----:B------:R-:W-:Y:S01]  /*8dd0*/  BSSY.RECONVERGENT B1, `(.L_x_23173) ;  /* 0x0000048000017945 */ /* 0x000fe20003800200 */
[----:B------:R-:W-:Y:S01]  /*8de0*/  I2FP.F32.U32 R69, R69 ;  /* 0x0000004500457245 */ /* 0x000fe20000201000 */
[----:B------:R-:W-:-:S04]  /*8df0*/  IMAD.MOV.U32 R70, RZ, RZ, 0x2 ;  /* 0x00000002ff467424 */ /* 0x000fc800078e00ff */
        /* <DEDUP_REMOVED lines=12> */
.L_x_23175:
        /* <DEDUP_REMOVED lines=13> */
.L_x_23177:
[----:B------:R-:W-:Y:S05]  /*8f90*/  BSYNC.RECONVERGENT B2 ;  /* 0x0000000000027941 */ /* 0x000fea0003800200 */
.L_x_23176:
        /* <DEDUP_REMOVED lines=43> */
.L_x_23174:
[----:B------:R-:W-:Y:S05]  /*9250*/  BSYNC.RECONVERGENT B1 ;  /* 0x0000000000017941 */ /* 0x000fea0003800200 */
.L_x_23173:
        /* <DEDUP_REMOVED lines=16> */
.L_x_23180:
        /* <DEDUP_REMOVED lines=13> */
.L_x_23182:
[----:B------:R-:W-:Y:S05]  /*9430*/  BSYNC.RECONVERGENT B2 ;  /* 0x0000000000027941 */ /* 0x000fea0003800200 */
.L_x_23181:
        /* <DEDUP_REMOVED lines=43> */
.L_x_23179:
[----:B------:R-:W-:Y:S05]  /*96f0*/  BSYNC.RECONVERGENT B1 ;  /* 0x0000000000017941 */ /* 0x000fea0003800200 */
.L_x_23178:
[----:B------:R-:W-:Y:S01]  /*9700*/  I2FP.F32.U32 R69, R69 ;  /* 0x0000004500457245 */ /* 0x000fe20000201000 */
[-C--:B-----5:R-:W-:Y:S01]  /*9710*/  FMUL.FTZ R66, R66, R153.reuse ;  /* 0x0000009942427220 */ /* 0x0a0fe20000410000 */
[-C--:B------:R-:W-:Y:S01]  /*9720*/  FMUL.FTZ R64, R64, R153.reuse ;  /* 0x0000009940407220 */ /* 0x080fe20000410000 */
[-C--:B------:R-:W-:Y:S01]  /*9730*/  FMUL.FTZ R65, R65, R153.reuse ;  /* 0x0000009941417220 */ /* 0x080fe20000410000 */
[----:B------:R-:W-:Y:S01]  /*9740*/  FMUL.FTZ R67, R67, R153 ;  /* 0x0000009943437220 */ /* 0x000fe20000410000 */
        /* <DEDUP_REMOVED lines=11> */
.L_x_23162:
[----:B------:R-:W-:Y:S01]  /*9800*/  SEL R72, RZ, 0x1000000, !P5 ;  /* 0x01000000ff487807 */ /* 0x000fe20006800000 */
[----:B------:R-:W-:Y:S01]  /*9810*/  IMAD.WIDE.U32 R80, R151, 0x10, R166 ;  /* 0x0000001097507825 */ /* 0x000fe200078e00a6 */
[----:B------:R-:W-:Y:S01]  /*9820*/  SEL R73, RZ, 0x10000, !P4 ;  /* 0x00010000ff497807 */ /* 0x000fe20006000000 */
[----:B------:R-:W0:Y:S01]  /*9830*/  @P0 LDC.64 R70, c[0x0][0x398] ;  /* 0x0000e600ff460b82 */ /* 0x000e220000000a00 */
[----:B------:R-:W-:Y:S01]  /*9840*/  SEL R74, RZ, 0x100, !P3 ;  /* 0x00000100ff4a7807 */ /* 0x000fe20005800000 */
[----:B------:R-:W-:Y:S01]  /*9850*/  VIADD R141, R149, 0x40 ;  /* 0x00000040958d7836 */ /* 0x000fe20000000000 */
[----:B------:R1:W-:Y:S02]  /*9860*/  STG.E.128 desc[UR8][R80.64], R64 ;  /* 0x0000004050007986 */ /* 0x0003e4000c101d08 */
[----:B------:R-:W-:Y:S01]  /*9870*/  IADD3 R72, PT, PT, R74, R72, R73 ;  /* 0x000000484a487210 */ /* 0x000fe20007ffe049 */
[----:B------:R-:W-:Y:S01]  /*9880*/  IMAD.WIDE.U32 R74, R151, 0x4, R154 ;  /* 0x00000004974a7825 */ /* 0x000fe200078e009a */
[----:B------:R-:W-:Y:S01]  /*9890*/  SEL R73, RZ, 0x1, !P2 ;  /* 0x00000001ff497807 */ /* 0x000fe20005000000 */
[----:B------:R-:W2:Y:S03]  /*98a0*/  @P1 LDC.64 R68, c[0x0][0x3a0] ;  /* 0x0000e800ff441b82 */ /* 0x000ea60000000a00 */
[----:B------:R-:W-:Y:S01]  /*98b0*/  IADD3 R85, PT, PT, R72, R73, RZ ;  /* 0x0000004948557210 */ /* 0x000fe20007ffe0ff */
[----:B------:R-:W-:-:S04]  /*98c0*/  IMAD.WIDE.U32 R72, R141, 0x10, R96 ;  /* 0x000000108d487825 */ /* 0x000fc800078e0060 */
[----:B------:R1:W-:Y:S01]  /*98d0*/  STG.E desc[UR8][R74.64], R85 ;  /* 0x000000554a007986 */ /* 0x0003e2000c101908 */
[----:B0-----:R-:W-:-:S04]  /*98e0*/  @P0 IMAD.WIDE.U32 R76, R141, 0x10, R70 ;  /* 0x000000108d4c0825 */ /* 0x001fc800078e0046 */
[----:B--2---:R-:W-:Y:S01]  /*98f0*/  @P1 IMAD.WIDE.U32 R78, R141, 0x10, R68 ;  /* 0x000000108d4e1825 */ /* 0x004fe200078e0044 */
[----:B-1----:R-:W-:Y:S06]  /*9900*/  @!P0 BRA `(.L_x_23183) ;  /* 0x00000000002c8947 */ /* 0x002fec0003800000 */
[----:B------:R-:W0:Y:S01]  /*9910*/  LDC.64 R68, c[0x0][0x3b8] ;  /* 0x0000ee00ff447b82 */ /* 0x000e220000000a00 */
        /* <DEDUP_REMOVED lines=10> */
.L_x_23183:
        /* <DEDUP_REMOVED lines=20> */
.L_x_23187:
        /* <DEDUP_REMOVED lines=13> */
.L_x_23189:
[----:B------:R-:W-:Y:S05]  /*9bd0*/  BSYNC.RECONVERGENT B2 ;  /* 0x0000000000027941 */ /* 0x000fea0003800200 */
.L_x_23188:
        /* <DEDUP_REMOVED lines=42> */
.L_x_23186:
[----:B------:R-:W-:Y:S05]  /*9e80*/  BSYNC.RECONVERGENT B1 ;  /* 0x0000000000017941 */ /* 0x000fea0003800200 */
.L_x_23185:
[----:B------:R-:W-:Y:S01]  /*9e90*/  ISETP.NE.AND P3, PT, R74, 0x1, PT ;  /* 0x000000014a00780c */ /* 0x000fe20003f65270 */
[----:B------:R-:W-:Y:S01]  /*9ea0*/  BSSY.RECONVERGENT B1, `(.L_x_23190) ;  /* 0x0000049000017945 */ /* 0x000fe20003800200 */
[----:B------:R-:W-:Y:S01]  /*9eb0*/  I2FP.F32.U32 R73, R72 ;  /* 0x0000004800497245 */ /* 0x000fe20000201000 */
[----:B------:R-:W-:Y:S02]  /*9ec0*/  HFMA2 R72, -RZ, RZ, 0, 1.1920928955078125e-07 ;  /* 0x00000002ff487431 */ /* 0x000fe400000001ff */
[----:B-----5:R-:W-:Y:S01]  /*9ed0*/  FMUL.FTZ R78, R68, R153 ;  /* 0x00000099444e7220 */ /* 0x020fe20000410000 */
        /* <DEDUP_REMOVED lines=12> */
.L_x_23192:
        /* <DEDUP_REMOVED lines=13> */
.L_x_23194:
[----:B------:R-:W-:Y:S05]  /*a070*/  BSYNC.RECONVERGENT B2 ;  /* 0x0000000000027941 */ /* 0x000fea0003800200 */
.L_x_23193:
        /* <DEDUP_REMOVED lines=40> */
[----:B------:R-:W-:Y:S01]  /*a300*/  MOV R86, R72 ;  /* 0x0000004800567202 */ /* 0x000fe20000000f00 */
[----:B------:R-:W-:Y:S01]  /*a310*/  IMAD.MOV.U32 R72, RZ, RZ, RZ ;  /* 0x000000ffff487224 */ /* 0x000fe200078e00ff */
[----:B------:R-:W-:-:S07]  /*a320*/  LOP3.LUT R102, R137, R102, R73, 0x96, !PT ;  /* 0x0000006689667212 */ /* 0x000fce00078e9649 */
.L_x_23191:
[----:B------:R-:W-:Y:S05]  /*a330*/  BSYNC.RECONVERGENT B1 ;  /* 0x0000000000017941 */ /* 0x000fea0003800200 */
.L_x_23190:
        /* <DEDUP_REMOVED lines=15> */
.L_x_23197:
        /* <DEDUP_REMOVED lines=13> */
.L_x_23199:
[----:B------:R-:W-:Y:S05]  /*a500*/  BSYNC.RECONVERGENT B2 ;  /* 0x0000000000027941 */ /* 0x000fea0003800200 */
.L_x_23198:
        /* <DEDUP_REMOVED lines=40> */
[----:B------:R-:W-:Y:S01]  /*a790*/  LOP3.LUT R103, R142, R76, R75, 0x96, !PT ;  /* 0x0000004c8e677212 */ /* 0x000fe200078e964b */
[----:B------:R-:W-:Y:S01]  /*a7a0*/  IMAD.MOV.U32 R86, RZ, RZ, R72 ;  /* 0x000000ffff567224 */ /* 0x000fe200078e0048 */
[----:B------:R-:W-:-:S07]  /*a7b0*/  LOP3.LUT R102, R137, R102, R73, 0x96, !PT ;  /* 0x0000006689667212 */ /* 0x000fce00078e9649 */
.L_x_23196:
[----:B------:R-:W-:Y:S05]  /*a7c0*/  BSYNC.RECONVERGENT B1 ;  /* 0x0000000000017941 */ /* 0x000fea0003800200 */
.L_x_23195:
        /* <DEDUP_REMOVED lines=17> */
.L_x_23202:
        /* <DEDUP_REMOVED lines=13> */
.L_x_23204:
[----:B------:R-:W-:Y:S05]  /*a9b0*/  BSYNC.RECONVERGENT B2 ;  /* 0x0000000000027941 */ /* 0x000fea0003800200 */
.L_x_23203:
        /* <DEDUP_REMOVED lines=43> */
.L_x_23201:
[----:B------:R-:W-:Y:S05]  /*ac70*/  BSYNC.RECONVERGENT B1 ;  /* 0x0000000000017941 */ /* 0x000fea0003800200 */
.L_x_23200:
        /* <DEDUP_REMOVED lines=15> */
.L_x_23207:
        /* <DEDUP_REMOVED lines=13> */
.L_x_23209:
[----:B------:R-:W-:Y:S05]  /*ae40*/  BSYNC.RECONVERGENT B2 ;  /* 0x0000000000027941 */ /* 0x000fea0003800200 */
.L_x_23208:
        /* <DEDUP_REMOVED lines=43> */
.L_x_23206:
[----:B------:R-:W-:Y:S05]  /*b100*/  BSYNC.RECONVERGENT B1 ;  /* 0x0000000000017941 */ /* 0x000fea0003800200 */
.L_x_23205:
        /* <DEDUP_REMOVED lines=17> */
.L_x_23212:
        /* <DEDUP_REMOVED lines=13> */
.L_x_23214:
[----:B------:R-:W-:Y:S05]  /*b2f0*/  BSYNC.RECONVERGENT B2 ;  /* 0x0000000000027941 */ /* 0x000fea0003800200 */
.L_x_23213:
        /* <DEDUP_REMOVED lines=43> */
.L_x_23211:
[----:B------:R-:W-:Y:S05]  /*b5b0*/  BSYNC.RECONVERGENT B1 ;  /* 0x0000000000017941 */ /* 0x000fea0003800200 */
.L_x_23210:
        /* <DEDUP_REMOVED lines=15> */
.L_x_23217:
        /* <DEDUP_REMOVED lines=13> */
.L_x_23219:
[----:B------:R-:W-:Y:S05]  /*b780*/  BSYNC.RECONVERGENT B2 ;  /* 0x0000000000027941 */ /* 0x000fea0003800200 */
.L_x_23218:
        /* <DEDUP_REMOVED lines=42> */
[----:B------:R-:W-:-:S07]  /*ba30*/  IMAD.MOV.U32 R86, RZ, RZ, R68 ;  /* 0x000000ffff567224 */ /* 0x000fce00078e0044 */
.L_x_23216:
[----:B------:R-:W-:Y:S05]  /*ba40*/  BSYNC.RECONVERGENT B1 ;  /* 0x0000000000017941 */ /* 0x000fea0003800200 */
.L_x_23215:
[----:B------:R-:W-:Y:S01]  /*ba50*/  ISETP.NE.AND P6, PT, R70, 0x1, PT ;  /* 0x000000014600780c */ /* 0x000fe20003fc5270 */
[----:B------:R-:W-:Y:S01]  /*ba60*/  BSSY.RECONVERGENT B1, `(.L_x_23220) ;  /* 0x000004b000017945 */ /* 0x000fe20003800200 */
[----:B------:R-:W-:Y:S01]  /*ba70*/  I2FP.F32.U32 R69, R69 ;  /* 0x0000004500457245 */ /* 0x000fe20000201000 */
[----:B------:R-:W-:Y:S02]  /*ba80*/  HFMA2 R87, -RZ, RZ, 0, 1.1920928955078125e-07 ;  /* 0x00000002ff577431 */ /* 0x000fe400000001ff */
[----:B------:R-:W-:Y:S02]  /*ba90*/  FMUL.FTZ R76, R71, R153 ;  /* 0x00000099474c7220 */ /* 0x000fe40000410000 */
        /* <DEDUP_REMOVED lines=12> */
.L_x_23222:
        /* <DEDUP_REMOVED lines=15> */
.L_x_23224:
[----:B------:R-:W-:Y:S05]  /*bc50*/  BSYNC.RECONVERGENT B2 ;  /* 0x0000000000027941 */ /* 0x000fea0003800200 */
.L_x_23223:
        /* <DEDUP_REMOVED lines=43> */
.L_x_23221:
[----:B------:R-:W-:Y:S05]  /*bf10*/  BSYNC.RECONVERGENT B1 ;  /* 0x0000000000017941 */ /* 0x000fea0003800200 */
.L_x_23220:
        /* <DEDUP_REMOVED lines=35> */
.L_x_23184:
        /* <DEDUP_REMOVED lines=16> */
.L_x_23228:
        /* <DEDUP_REMOVED lines=13> */
.L_x_23230:
[----:B------:R-:W-:Y:S05]  /*c320*/  BSYNC.RECONVERGENT B2 ;  /* 0x0000000000027941 */ /* 0x000fea0003800200 */
.L_x_23229:
        /* <DEDUP_REMOVED lines=42> */
.L_x_23227:
[----:B------:R-:W-:Y:S05]  /*c5d0*/  BSYNC.RECONVERGENT B1 ;  /* 0x0000000000017941 */ /* 0x000fea0003800200 */
.L_x_23226:
        /* <DEDUP_REMOVED lines=16> */
.L_x_23233:
        /* <DEDUP_REMOVED lines=13> */
.L_x_23235:
[----:B------:R-:W-:Y:S05]  /*c7b0*/  BSYNC.RECONVERGENT B2 ;  /* 0x0000000000027941 */ /* 0x000fea0003800200 */
.L_x_23234:
        /* <DEDUP_REMOVED lines=43> */
.L_x_23232:
[----:B------:R-:W-:Y:S05]  /*ca70*/  BSYNC.RECONVERGENT B1 ;  /* 0x0000000000017941 */ /* 0x000fea0003800200 */
.L_x_23231:
        /* <DEDUP_REMOVED lines=16> */
.L_x_23238:
        /* <DEDUP_REMOVED lines=13> */
.L_x_23240:
[----:B------:R-:W-:Y:S05]  /*cc50*/  BSYNC.RECONVERGENT B2 ;  /* 0x0000000000027941 */ /* 0x000fea0003800200 */
.L_x_23239:
        /* <DEDUP_REMOVED lines=43> */
.L_x_23237:
[----:B------:R-:W-:Y:S05]  /*cf10*/  BSYNC.RECONVERGENT B1 ;  /* 0x0000000000017941 */ /* 0x000fea0003800200 */
.L_x_23236:
        /* <DEDUP_REMOVED lines=16> */
.L_x_23243:
        /* <DEDUP_REMOVED lines=13> */
.L_x_23245:
[----:B------:R-:W-:Y:S05]  /*d0f0*/  BSYNC.RECONVERGENT B2 ;  /* 0x0000000000027941 */ /* 0x000fea0003800200 */
.L_x_23244:
        /* <DEDUP_REMOVED lines=43> */
.L_x_23242:
[----:B------:R-:W-:Y:S05]  /*d3b0*/  BSYNC.RECONVERGENT B1 ;  /* 0x0000000000017941 */ /* 0x000fea0003800200 */
.L_x_23241:
        /* <DEDUP_REMOVED lines=16> */
.L_x_23225:
[----:B------:R-:W-:Y:S01]  /*d4c0*/  SEL R76, RZ, 0x1000000, !P5 ;  /* 0x01000000ff4c7807 */ /* 0x000fe20006800000 */
[----:B------:R-:W-:Y:S01]  /*d4d0*/  IMAD.WIDE.U32 R84, R141, 0x10, R166 ;  /* 0x000000108d547825 */ /* 0x000fe200078e00a6 */
[----:B------:R-:W-:Y:S01]  /*d4e0*/  SEL R77, RZ, 0x10000, !P4 ;  /* 0x00010000ff4d7807 */ /* 0x000fe20006000000 */
[----:B------:R-:W0:Y:S01]  /*d4f0*/  @P0 LDC.64 R74, c[0x0][0x398] ;  /* 0x0000e600ff4a0b82 */ /* 0x000e220000000a00 */
[----:B------:R-:W-:Y:S02]  /*d500*/  SEL R78, RZ, 0x100, !P3 ;  /* 0x00000100ff4e7807 */ /* 0x000fe40005800000 */
[----:B------:R1:W-:Y:S01]  /*d510*/  STG.E.128 desc[UR8][R84.64], R68 ;  /* 0x0000004454007986 */ /* 0x0003e2000c101d08 */
[----:B------:R-:W-:Y:S02]  /*d520*/  IADD3 R143, PT, PT, R149, 0x60, RZ ;  /* 0x00000060958f7810 */ /* 0x000fe40007ffe0ff */
[----:B------:R-:W-:Y:S01]  /*d530*/  IADD3 R76, PT, PT, R78, R76, R77 ;  /* 0x0000004c4e4c7210 */ /* 0x000fe20007ffe04d */
[----:B------:R-:W-:Y:S01]  /*d540*/  IMAD.WIDE.U32 R78, R141, 0x4, R154 ;  /* 0x000000048d4e7825 */ /* 0x000fe200078e009a */
[----:B------:R-:W-:Y:S01]  /*d550*/  SEL R77, RZ, 0x1, !P2 ;  /* 0x00000001ff4d7807 */ /* 0x000fe20005000000 */
[----:B------:R-:W2:Y:S04]  /*d560*/  @P1 LDC.64 R72, c[0x0][0x3a0] ;  /* 0x0000e800ff481b82 */ /* 0x000ea80000000a00 */
[----:B------:R-:W-:-:S02]  /*d570*/  IMAD.IADD R89, R76, 0x1, R77 ;  /* 0x000000014c597824 */ /* 0x000fc400078e024d */
[----:B------:R-:W-:-:S03]  /*d580*/  IMAD.WIDE.U32 R76, R143, 0x10, R96 ;  /* 0x000000108f4c7825 */ /* 0x000fc600078e0060 */
        /* <DEDUP_REMOVED lines=15> */
.L_x_23246:
[----:B------:R1:W5:Y:S04]  /*d680*/  @P0 LDG.E.128 R8, desc[UR8][R80.64] ;  /* 0x0000000850080981 */ /* 0x000368000c1e1d00 */
[----:B------:R1:W5:Y:S04]  /*d690*/  @P1 LDG.E.128 R4, desc[UR8][R82.64] ;  /* 0x0000000852041981 */ /* 0x000368000c1e1d00 */
[----:B0-----:R1:W5:Y:S01]  /*d6a0*/  LDG.E.128 R72, desc[UR8][R76.64] ;  /* 0x000000084c487981 */ /* 0x001362000c1e1d00 */
[----:B------:R-:W-:Y:S05]  /*d6b0*/  @!P0 BRA `(.L_x_23247) ;  /* 0x0000002400d48947 */ /* 0x000fea0003800000 */
        /* <DEDUP_REMOVED lines=16> */
.L_x_23250:
        /* <DEDUP_REMOVED lines=13> */
.L_x_23252:
[----:B------:R-:W-:Y:S05]  /*d890*/  BSYNC.RECONVERGENT B2 ;  /* 0x0000000000027941 */ /* 0x000fea0003800200 */
.L_x_23251:
        /* <DEDUP_REMOVED lines=38> */
[----:B------:R-:W-:Y:S02]  /*db00*/  HFMA2 R78, -RZ, RZ, 0, 0 ;  /* 0x00000000ff4e7431 */ /* 0x000fe400000001ff */
[----:B------:R-:W-:Y:S01]  /*db10*/  IMAD.MOV.U32 R106, RZ, RZ, R76 ;  /* 0x000000ffff6a7224 */ /* 0x000fe200078e004c */
[----:B------:R-:W-:Y:S01]  /*db20*/  LOP3.LUT R102, R137, R102, R91, 0x96, !PT ;  /* 0x0000006689667212 */ /* 0x000fe200078e965b */
[----:B------:R-:W-:-:S07]  /*db30*/  IMAD.MOV.U32 R76, RZ, RZ, R86 ;  /* 0x000000ffff4c7224 */ /* 0x000fce00078e0056 */
.L_x_23249:
[----:B------:R-:W-:Y:S05]  /*db40*/  BSYNC.RECONVERGENT B1 ;  /* 0x0000000000017941 */ /* 0x000fea0003800200 */
.L_x_23248:
[----:B------:R-:W-:Y:S01]  /*db50*/  ISETP.NE.AND P3, PT, R78, 0x1, PT ;  /* 0x000000014e00780c */ /* 0x000fe20003f65270 */
[----:B------:R-:W-:Y:S01]  /*db60*/  BSSY.RECONVERGENT B1, `(.L_x_23253) ;  /* 0x0000049000017945 */ /* 0x000fe20003800200 */
[----:B------:R-:W-:Y:S01]  /*db70*/  I2FP.F32.U32 R77, R76 ;  /* 0x0000004c004d7245 */ /* 0x000fe20000201000 */
[----:B-----5:R-:W-:Y:S01]  /*db80*/  FMUL.FTZ R82, R72, R153 ;  /* 0x0000009948527220 */ /* 0x020fe20000410000 */
        /* <DEDUP_REMOVED lines=13> */
.L_x_23255:
        /* <DEDUP_REMOVED lines=13> */
.L_x_23257:
[----:B------:R-:W-:Y:S05]  /*dd30*/  BSYNC.RECONVERGENT B2 ;  /* 0x0000000000027941 */ /* 0x000fea0003800200 */
.L_x_23256:
        /* <DEDUP_REMOVED lines=43> */
.L_x_23254:
[----:B------:R-:W-:Y:S05]  /*dff0*/  BSYNC.RECONVERGENT B1 ;  /* 0x0000000000017941 */ /* 0x000fea0003800200 */
.L_x_23253:
        /* <DEDUP_REMOVED lines=15> */
.L_x_23260:
        /* <DEDUP_REMOVED lines=13> */
.L_x_23262:
[----:B------:R-:W-:Y:S05]  /*e1c0*/  BSYNC.RECONVERGENT B2 ;  /* 0x0000000000027941 */ /* 0x000fea0003800200 */
.L_x_23261:
        /* <DEDUP_REMOVED lines=43> */
.L_x_23259:
[----:B------:R-:W-:Y:S05]  /*e480*/  BSYNC.RECONVERGENT B1 ;  /* 0x0000000000017941 */ /* 0x000fea0003800200 */
.L_x_23258:
        /* <DEDUP_REMOVED lines=17> */
.L_x_23265:
        /* <DEDUP_REMOVED lines=13> */
.L_x_23267:
[----:B------:R-:W-:Y:S05]  /*e670*/  BSYNC.RECONVERGENT B2 ;  /* 0x0000000000027941 */ /* 0x000fea0003800200 */
.L_x_23266:
        /* <DEDUP_REMOVED lines=43> */
.L_x_23264:
[----:B------:R-:W-:Y:S05]  /*e930*/  BSYNC.RECONVERGENT B1 ;  /* 0x0000000000017941 */ /* 0x000fea0003800200 */
.L_x_23263:
        /* <DEDUP_REMOVED lines=15> */
.L_x_23270:
        /* <DEDUP_REMOVED lines=13> */
.L_x_23272:
[----:B------:R-:W-:Y:S05]  /*eb00*/  BSYNC.RECONVERGENT B2 ;  /* 0x0000000000027941 */ /* 0x000fea0003800200 */
.L_x_23271:
        /* <DEDUP_REMOVED lines=43> */
.L_x_23269:
[----:B------:R-:W-:Y:S05]  /*edc0*/  BSYNC.RECONVERGENT B1 ;  /* 0x0000000000017941 */ /* 0x000fea0003800200 */
.L_x_23268:
        /* <DEDUP_REMOVED lines=17> */
.L_x_23275:
        /* <DEDUP_REMOVED lines=13> */
.L_x_23277:
[----:B------:R-:W-:Y:S05]  /*efb0*/  BSYNC.RECONVERGENT B2 ;  /* 0x0000000000027941 */ /* 0x000fea0003800200 */
.L_x_23276:
        /* <DEDUP_REMOVED lines=43> */
.L_x_23274:
[----:B------:R-:W-:Y:S05]  /*f270*/  BSYNC.RECONVERGENT B1 ;  /* 0x0000000000017941 */ /* 0x000fea0003800200 */
.L_x_23273:
        /* <DEDUP_REMOVED lines=15> */
.L_x_23280:
        /* <DEDUP_REMOVED lines=13> */
.L_x_23282:
[----:B------:R-:W-:Y:S05]  /*f440*/  BSYNC.RECONVERGENT B2 ;  /* 0x0000000000027941 */ /* 0x000fea0003800200 */
.L_x_23281:
        /* <DEDUP_REMOVED lines=43> */
.L_x_23279:
[----:B------:R-:W-:Y:S05]  /*f700*/  BSYNC.RECONVERGENT B1 ;  /* 0x0000000000017941 */ /* 0x000fea0003800200 */
.L_x_23278:
        /* <DEDUP_REMOVED lines=17> */
.L_x_23285:
        /* <DEDUP_REMOVED lines=15> */
.L_x_23287:
[----:B------:R-:W-:Y:S05]  /*f910*/  BSYNC.RECONVERGENT B2 ;  /* 0x0000000000027941 */ /* 0x000fea0003800200 */
.L_x_23286:
        /* <DEDUP_REMOVED lines=43> */
.L_x_23284:
[----:B------:R-:W-:Y:S05]  /*fbd0*/  BSYNC.RECONVERGENT B1 ;  /* 0x0000000000017941 */ /* 0x000fea0003800200 */
.L_x_23283:
[-C--:B------:R-:W-:Y:S01]  /*fbe0*/  FMUL.FTZ R79, R8, R153.reuse ;  /* 0x00000099084f7220 */ /* 0x080fe20000410000 */
[----:B------:R-:W-:Y:S01]  /*fbf0*/  FSETP.GTU.FTZ.AND P6, PT, R83, R152, PT ;  /* 0x000000985300720b */ /* 0x000fe20003fdc000 */
[----:B------:R-:W-:Y:S01]  /*fc00*/  FMUL.FTZ R77, R9, R153 ;  /* 0x00000099094d7220 */ /* 0x000fe20000410000 */
[----:B------:R-:W-:Y:S01]  /*fc10*/  I2FP.F32.U32 R73, R73 ;  /* 0x0000004900497245 */ /* 0x000fe20000201000 */
[----:B------:R-:W-:Y:S01]  /*fc20*/  FMUL.FTZ R72, R10, R153 ;  /* 0x000000990a487220 */ /* 0x000fe20000410000 */
[----:B------:R-:W-:Y:S02]  /*fc30*/  FSEL R79, R79, RZ, !P6 ;  /* 0x000000ff4f4f7208 */ /* 0x000fe40007000000 */
        /* <DEDUP_REMOVED lines=8> */
[----:B------:R-:W-:Y:S01]  /*fcc0*/  FSEL R73, R72, RZ, !P6 ;  /* 0x000000ff48497208 */ /* 0x000fe20007000000 */
[----:B------:R-:W-:Y:S01]  /*fcd0*/  FMUL.FTZ R72, R11, R153 ;  /* 0x000000990b487220 */ /* 0x000fe20000410000 */
        /* <DEDUP_REMOVED lines=17> */
[----:B------:R-:W-:Y:S01]  /*fdf0*/  @P1 FADD.FTZ R75, R7, R75 ;  /* 0x0000004b074b1221 */ /* 0x000fe20000010000 */
[----:B------:R-:W-:Y:S06]  /*fe00*/  BRA `(.L_x_23288) ;  /* 0x0000001000dc7947 */ /* 0x000fec0003800000 */
.L_x_23247:
        /* <DEDUP_REMOVED lines=16> */
.L_x_23291:
        /* <DEDUP_REMOVED lines=13> */
.L_x_23293:
[----:B------:R-:W-:Y:S05]  /*ffe0*/  BSYNC.RECONVERGENT B2 ;  /* 0x0000000000027941 */ /* 0x000fea0003800200 */
.L_x_23292:
        /* <DEDUP_REMOVED lines=42> */
.L_x_23290:
[----:B------:R-:W-:Y:S05]  /*10290*/  BSYNC.RECONVERGENT B1 ;  /* 0x0000000000017941 */ /* 0x000fea0003800200 */
.L_x_23289:
        /* <DEDUP_REMOVED lines=16> */
.L_x_23296:
        /* <DEDUP_REMOVED lines=13> */
.L_x_23298:
[----:B------:R-:W-:Y:S05]  /*10470*/  BSYNC.RECONVERGENT B2 ;  /* 0x0000000000027941 */ /* 0x000fea0003800200 */
.L_x_23297:
        /* <DEDUP_REMOVED lines=43> */
.L_x_23295:
[----:B------:R-:W-:Y:S05]  /*10730*/  BSYNC.RECONVERGENT B1 ;  /* 0x0000000000017941 */ /* 0x000fea0003800200 */
.L_x_23294:
        /* <DEDUP_REMOVED lines=16> */
.L_x_23301:
        /* <DEDUP_REMOVED lines=13> */
.L_x_23303:
[----:B------:R-:W-:Y:S05]  /*10910*/  BSYNC.RECONVERGENT B2 ;  /* 0x0000000000027941 */ /* 0x000fea0003800200 */
.L_x_23302:
        /* <DEDUP_REMOVED lines=43> */
.L_x_23300:
[----:B------:R-:W-:Y:S05]  /*10bd0*/  BSYNC.RECONVERGENT B1 ;  /* 0x0000000000017941 */ /* 0x000fea0003800200 */
.L_x_23299:
        /* <DEDUP_REMOVED lines=16> */
.L_x_23306:
        /* <DEDUP_REMOVED lines=13> */
.L_x_23308:
[----:B------:R-:W-:Y:S05]  /*10db0*/  BSYNC.RECONVERGENT B2 ;  /* 0x0000000000027941 */ /* 0x000fea0003800200 */
.L_x_23307:
        /* <DEDUP_REMOVED lines=43> */
.L_x_23305:
[----:B------:R-:W-:Y:S05]  /*11070*/  BSYNC.RECONVERGENT B1 ;  /* 0x0000000000017941 */ /* 0x000fea0003800200 */
.L_x_23304:
        /* <DEDUP_REMOVED lines=16> */
.L_x_23288:
        /* <DEDUP_REMOVED lines=28> */
.L_x_23309:
        /* <DEDUP_REMOVED lines=20> */
.L_x_23313:
        /* <DEDUP_REMOVED lines=13> */
.L_x_23315:
[----:B------:R-:W-:Y:S05]  /*11550*/  BSYNC.RECONVERGENT B2 ;  /* 0x0000000000027941 */ /* 0x000fea0003800200 */
.L_x_23314:
        /* <DEDUP_REMOVED lines=42> */
.L_x_23312:
[----:B------:R-:W-:Y:S05]  /*11800*/  BSYNC.RECONVERGENT B1 ;  /* 0x0000000000017941 */ /* 0x000fea0003800200 */
.L_x_23311:
        /* <DEDUP_REMOVED lines=17> */
.L_x_23318:
        /* <DEDUP_REMOVED lines=13> */
.L_x_23320:
[----:B------:R-:W-:Y:S05]  /*119f0*/  BSYNC.RECONVERGENT B2 ;  /* 0x0000000000027941 */ /* 0x000fea0003800200 */
.L_x_23319:
        /* <DEDUP_REMOVED lines=43> */
.L_x_23317:
[----:B------:R-:W-:Y:S05]  /*11cb0*/  BSYNC.RECONVERGENT B1 ;  /* 0x0000000000017941 */ /* 0x000fea0003800200 */
.L_x_23316:
        /* <DEDUP_REMOVED lines=15> */
.L_x_23323:
        /* <DEDUP_REMOVED lines=13> */
.L_x_23325:
[----:B------:R-:W-:Y:S05]  /*11e80*/  BSYNC.RECONVERGENT B2 ;  /* 0x0000000000027941 */ /* 0x000fea0003800200 */
.L_x_23324:
        /* <DEDUP_REMOVED lines=43> */
.L_x_23322:
[----:B------:R-:W-:Y:S05]  /*12140*/  BSYNC.RECONVERGENT B1 ;  /* 0x0000000000017941 */ /* 0x000fea0003800200 */
.L_x_23321:
        /* <DEDUP_REMOVED lines=17> */
.L_x_23328:
        /* <DEDUP_REMOVED lines=13> */
.L_x_23330:
[----:B------:R-:W-:Y:S05]  /*12330*/  BSYNC.RECONVERGENT B2 ;  /* 0x0000000000027941 */ /* 0x000fea0003800200 */
.L_x_23329:
        /* <DEDUP_REMOVED lines=43> */
.L_x_23327:
[----:B------:R-:W-:Y:S05]  /*125f0*/  BSYNC.RECONVERGENT B1 ;  /* 0x0000000000017941 */ /* 0x000fea0003800200 */
.L_x_23326:
        /* <DEDUP_REMOVED lines=15> */
.L_x_23333:
        /* <DEDUP_REMOVED lines=13> */
.L_x_23335:
[----:B------:R-:W-:Y:S05]  /*127c0*/  BSYNC.RECONVERGENT B2 ;  /* 0x0000000000027941 */ /* 0x000fea0003800200 */
.L_x_23334:
        /* <DEDUP_REMOVED lines=43> */
.L_x_23332:
[----:B------:R-:W-:Y:S05]  /*12a80*/  BSYNC.RECONVERGENT B1 ;  /* 0x0000000000017941 */ /* 0x000fea0003800200 */
.L_x_23331:
        /* <DEDUP_REMOVED lines=17> */
.L_x_23338:
        /* <DEDUP_REMOVED lines=13> */
.L_x_23340:
[----:B------:R-:W-:Y:S05]  /*12c70*/  BSYNC.RECONVERGENT B2 ;  /* 0x0000000000027941 */ /* 0x000fea0003800200 */
.L_x_23339:
        /* <DEDUP_REMOVED lines=43> */
.L_x_23337:
[----:B------:R-:W-:Y:S05]  /*12f30*/  BSYNC.RECONVERGENT B1 ;  /* 0x0000000000017941 */ /* 0x000fea0003800200 */
.L_x_23336:
        /* <DEDUP_REMOVED lines=15> */
.L_x_23343:
        /* <DEDUP_REMOVED lines=13> */
.L_x_23345:
[----:B------:R-:W-:Y:S05]  /*13100*/  BSYNC.RECONVERGENT B2 ;  /* 0x0000000000027941 */ /* 0x000fea0003800200 */
.L_x_23344:
        /* <DEDUP_REMOVED lines=43> */
.L_x_23342:
[----:B------:R-:W-:Y:S05]  /*133c0*/  BSYNC.RECONVERGENT B1 ;  /* 0x0000000000017941 */ /* 0x000fea0003800200 */
.L_x_23341:
        /* <DEDUP_REMOVED lines=17> */
.L_x_23348:
        /* <DEDUP_REMOVED lines=15> */
.L_x_23350:
[----:B------:R-:W-:Y:S05]  /*135d0*/  BSYNC.RECONVERGENT B2 ;  /* 0x0000000000027941 */ /* 0x000fea0003800200 */
.L_x_23349:
        /* <DEDUP_REMOVED lines=43> */
.L_x_23347:
[----:B------:R-:W-:Y:S05]  /*13890*/  BSYNC.RECONVERGENT B1 ;  /* 0x0000000000017941 */ /* 0x000fea0003800200 */
.L_x_23346:
        /* <DEDUP_REMOVED lines=35> */
.L_x_23310:
        /* <DEDUP_REMOVED lines=16> */
.L_x_23354:
        /* <DEDUP_REMOVED lines=13> */
.L_x_23356:
[----:B------:R-:W-:Y:S05]  /*13ca0*/  BSYNC.RECONVERGENT B2 ;  /* 0x0000000000027941 */ /* 0x000fea0003800200 */
.L_x_23355:
        /* <DEDUP_REMOVED lines=42> */
.L_x_23353:
[----:B------:R-:W-:Y:S05]  /*13f50*/  BSYNC.RECONVERGENT B1 ;  /* 0x0000000000017941 */ /* 0x000fea0003800200 */
.L_x_23352:
        /* <DEDUP_REMOVED lines=16> */
.L_x_23359:
        /* <DEDUP_REMOVED lines=13> */
.L_x_23361:
[----:B------:R-:W-:Y:S05]  /*14130*/  BSYNC.RECONVERGENT B2 ;  /* 0x0000000000027941 */ /* 0x000fea0003800200 */
.L_x_23360:
        /* <DEDUP_REMOVED lines=43> */
.L_x_23358:
[----:B------:R-:W-:Y:S05]  /*143f0*/  BSYNC.RECONVERGENT B1 ;  /* 0x0000000000017941 */ /* 0x000fea0003800200 */
.L_x_23357:
        /* <DEDUP_REMOVED lines=16> */
.L_x_23364:
        /* <DEDUP_REMOVED lines=13> */
.L_x_23366:
[----:B------:R-:W-:Y:S05]  /*145d0*/  BSYNC.RECONVERGENT B2 ;  /* 0x0000000000027941 */ /* 0x000fea0003800200 */
.L_x_23365:
        /* <DEDUP_REMOVED lines=43> */
.L_x_23363:
[----:B------:R-:W-:Y:S05]  /*14890*/  BSYNC.RECONVERGENT B1 ;  /* 0x0000000000017941 */ /* 0x000fea0003800200 */
.L_x_23362:
        /* <DEDUP_REMOVED lines=16> */
.L_x_23369:
        /* <DEDUP_REMOVED lines=13> */
.L_x_23371:
[----:B------:R-:W-:Y:S05]  /*14a70*/  BSYNC.RECONVERGENT B2 ;  /* 0x0000000000027941 */ /* 0x000fea0003800200 */
.L_x_23370:
        /* <DEDUP_REMOVED lines=43> */
.L_x_23368:
[----:B------:R-:W-:Y:S05]  /*14d30*/  BSYNC.RECONVERGENT B1 ;  /* 0x0000000000017941 */ /* 0x000fea0003800200 */
.L_x_23367:
        /* <DEDUP_REMOVED lines=16> */
.L_x_23351:
        /* <DEDUP_REMOVED lines=28> */
.L_x_23372:
        /* <DEDUP_REMOVED lines=20> */
.L_x_23376:
        /* <DEDUP_REMOVED lines=13> */
.L_x_23378:
[----:B------:R-:W-:Y:S05]  /*15210*/  BSYNC.RECONVERGENT B2 ;  /* 0x0000000000027941 */ /* 0x000fea0003800200 */
.L_x_23377:
        /* <DEDUP_REMOVED lines=43> */
.L_x_23375:
[----:B------:R-:W-:Y:S05]  /*154d0*/  BSYNC.RECONVERGENT B1 ;  /* 0x0000000000017941 */ /* 0x000fea0003800200 */
.L_x_23374:
        /* <DEDUP_REMOVED lines=17> */
.L_x_23381:
        /* <DEDUP_REMOVED lines=13> */
.L_x_23383:
[----:B------:R-:W-:Y:S05]  /*156c0*/  BSYNC.RECONVERGENT B2 ;  /* 0x0000000000027941 */ /* 0x000fea0003800200 */
.L_x_23382:
        /* <DEDUP_REMOVED lines=43> */
.L_x_23380:
[----:B------:R-:W-:Y:S05]  /*15980*/  BSYNC.RECONVERGENT B1 ;  /* 0x0000000000017941 */ /* 0x000fea0003800200 */
.L_x_23379:
        /* <DEDUP_REMOVED lines=15> */
.L_x_23386:
        /* <DEDUP_REMOVED lines=13> */
.L_x_23388:
[----:B------:R-:W-:Y:S05]  /*15b50*/  BSYNC.RECONVERGENT B2 ;  /* 0x0000000000027941 */ /* 0x000fea0003800200 */
.L_x_23387:
        /* <DEDUP_REMOVED lines=43> */
.L_x_23385:
[----:B------:R-:W-:Y:S05]  /*15e10*/  BSYNC.RECONVERGENT B1 ;  /* 0x0000000000017941 */ /* 0x000fea0003800200 */
.L_x_23384:
        /* <DEDUP_REMOVED lines=17> */
.L_x_23391:
        /* <DEDUP_REMOVED lines=13> */
.L_x_23393:
[----:B------:R-:W-:Y:S05]  /*16000*/  BSYNC.RECONVERGENT B2 ;  /* 0x0000000000027941 */ /* 0x000fea0003800200 */
.L_x_23392:
        /* <DEDUP_REMOVED lines=43> */
.L_x_23390:
[----:B------:R-:W-:Y:S05]  /*162c0*/  BSYNC.RECONVERGENT B1 ;  /* 0x0000000000017941 */ /* 0x000fea0003800200 */
.L_x_23389:
        /* <DEDUP_REMOVED lines=15> */
.L_x_23396:
        /* <DEDUP_REMOVED lines=13> */
.L_x_23398:
[----:B------:R-:W-:Y:S05]  /*16490*/  BSYNC.RECONVERGENT B2 ;  /* 0x0000000000027941 */ /* 0x000fea0003800200 */
.L_x_23397:
        /* <DEDUP_REMOVED lines=43> */
.L_x_23395:
[----:B------:R-:W-:Y:S05]  /*16750*/  BSYNC.RECONVERGENT B1 ;  /* 0x0000000000017941 */ /* 0x000fea0003800200 */
.L_x_23394:
        /* <DEDUP_REMOVED lines=17> */
.L_x_23401:
        /* <DEDUP_REMOVED lines=13> */
.L_x_23403:
[----:B------:R-:W-:Y:S05]  /*16940*/  BSYNC.RECONVERGENT B2 ;  /* 0x0000000000027941 */ /* 0x000fea0003800200 */
.L_x_23402:
        /* <DEDUP_REMOVED lines=43> */
.L_x_23400:
[----:B------:R-:W-:Y:S05]  /*16c00*/  BSYNC.RECONVERGENT B1 ;  /* 0x0000000000017941 */ /* 0x000fea0003800200 */
.L_x_23399:
        /* <DEDUP_REMOVED lines=15> */
.L_x_23406:
        /* <DEDUP_REMOVED lines=13> */
.L_x_23408:
[----:B------:R-:W-:Y:S05]  /*16dd0*/  BSYNC.RECONVERGENT B2 ;  /* 0x0000000000027941 */ /* 0x000fea0003800200 */
.L_x_23407:
        /* <DEDUP_REMOVED lines=43> */
.L_x_23405:
[----:B------:R-:W-:Y:S05]  /*17090*/  BSYNC.RECONVERGENT B1 ;  /* 0x0000000000017941 */ /* 0x000fea0003800200 */
.L_x_23404:
        /* <DEDUP_REMOVED lines=17> */
.L_x_23411:
        /* <DEDUP_REMOVED lines=15> */
.L_x_23413:
[----:B------:R-:W-:Y:S05]  /*172a0*/  BSYNC.RECONVERGENT B2 ;  /* 0x0000000000027941 */ /* 0x000fea0003800200 */
.L_x_23412:
        /* <DEDUP_REMOVED lines=43> */
.L_x_23410:
[----:B------:R-:W-:Y:S05]  /*17560*/  BSYNC.RECONVERGENT B1 ;  /* 0x0000000000017941 */ /* 0x000fea0003800200 */
.L_x_23409:
        /* <DEDUP_REMOVED lines=35> */
.L_x_23373:
        /* <DEDUP_REMOVED lines=16> */
.L_x_23417:
        /* <DEDUP_REMOVED lines=13> */
.L_x_23419:
[----:B------:R-:W-:Y:S05]  /*17970*/  BSYNC.RECONVERGENT B2 ;  /* 0x0000000000027941 */ /* 0x000fea0003800200 */
.L_x_23418:
        /* <DEDUP_REMOVED lines=43> */
.L_x_23416:
[----:B------:R-:W-:Y:S05]  /*17c30*/  BSYNC.RECONVERGENT B1 ;  /* 0x0000000000017941 */ /* 0x000fea0003800200 */
.L_x_23415:
        /* <DEDUP_REMOVED lines=16> */
.L_x_23422:
        /* <DEDUP_REMOVED lines=13> */
.L_x_23424:
[----:B------:R-:W-:Y:S05]  /*17e10*/  BSYNC.RECONVERGENT B2 ;  /* 0x0000000000027941 */ /* 0x000fea0003800200 */
.L_x_23423:
        /* <DEDUP_REMOVED lines=43> */
.L_x_23421:
[----:B------:R-:W-:Y:S05]  /*180d0*/  BSYNC.RECONVERGENT B1 ;  /* 0x0000000000017941 */ /* 0x000fea0003800200 */
.L_x_23420:
        /* <DEDUP_REMOVED lines=16> */
.L_x_23427:
        /* <DEDUP_REMOVED lines=13> */
.L_x_23429:
[----:B------:R-:W-:Y:S05]  /*182b0*/  BSYNC.RECONVERGENT B2 ;  /* 0x0000000000027941 */ /* 0x000fea0003800200 */
.L_x_23428:
        /* <DEDUP_REMOVED lines=43> */
.L_x_23426:
[----:B------:R-:W-:Y:S05]  /*18570*/  BSYNC.RECONVERGENT B1 ;  /* 0x0000000000017941 */ /* 0x000fea0003800200 */
.L_x_23425:
        /* <DEDUP_REMOVED lines=16> */
.L_x_23432:
        /* <DEDUP_REMOVED lines=13> */
.L_x_23434:
[----:B------:R-:W-:Y:S05]  /*18750*/  BSYNC.RECONVERGENT B2 ;  /* 0x0000000000027941 */ /* 0x000fea0003800200 */
.L_x_23433:
        /* <DEDUP_REMOVED lines=43> */
.L_x_23431:
[----:B------:R-:W-:Y:S05]  /*18a10*/  BSYNC.RECONVERGENT B1 ;  /* 0x0000000000017941 */ /* 0x000fea0003800200 */
.L_x_23430:
        /* <DEDUP_REMOVED lines=16> */
.L_x_23414:
        /* <DEDUP_REMOVED lines=28> */
.L_x_23435:
        /* <DEDUP_REMOVED lines=20> */
.L_x_23439:
        /* <DEDUP_REMOVED lines=13> */
.L_x_23441:
[----:B------:R-:W-:Y:S05]  /*18ef0*/  BSYNC.RECONVERGENT B2 ;  /* 0x0000000000027941 */ /* 0x000fea0003800200 */
.L_x_23440:
        /* <DEDUP_REMOVED lines=43> */
.L_x_23438:
[----:B------:R-:W-:Y:S05]  /*191b0*/  BSYNC.RECONVERGENT B1 ;  /* 0x0000000000017941 */ /* 0x000fea0003800200 */
.L_x_23437:
        /* <DEDUP_REMOVED lines=17> */
.L_x_23444:
        /* <DEDUP_REMOVED lines=13> */
.L_x_23446:
[----:B------:R-:W-:Y:S05]  /*193a0*/  BSYNC.RECONVERGENT B2 ;  /* 0x0000000000027941 */ /* 0x000fea0003800200 */
.L_x_23445:
        /* <DEDUP_REMOVED lines=39> */
[----:B------:R-:W-:Y:S02]  /*19620*/  IMAD.MOV.U32 R130, RZ, RZ, R88 ;  /* 0x000000ffff827224 */ /* 0x000fe400078e0058 */
[----:B------:R-:W-:Y:S02]  /*19630*/  HFMA2 R88, -RZ, RZ, 0, 0 ;  /* 0x00000000ff587431 */ /* 0x000fe400000001ff */
[----:B------:R-:W-:Y:S01]  /*19640*/  IMAD.MOV.U32 R106, RZ, RZ, R90 ;  /* 0x000000ffff6a7224 */ /* 0x000fe200078e005a */
[----:B------:R-:W-:-:S07]  /*19650*/  LOP3.LUT R102, R137, R102, R89, 0x96, !PT ;  /* 0x0000006689667212 */ /* 0x000fce00078e9659 */
.L_x_23443:
[----:B------:R-:W-:Y:S05]  /*19660*/  BSYNC.RECONVERGENT B1 ;  /* 0x0000000000017941 */ /* 0x000fea0003800200 */
.L_x_23442:
        /* <DEDUP_REMOVED lines=15> */
.L_x_23449:
        /* <DEDUP_REMOVED lines=13> */
.L_x_23451:
[----:B------:R-:W-:Y:S05]  /*19830*/  BSYNC.RECONVERGENT B2 ;  /* 0x0000000000027941 */ /* 0x000fea0003800200 */
.L_x_23450:
        /* <DEDUP_REMOVED lines=40> */
[----:B------:R-:W-:Y:S01]  /*19ac0*/  IMAD.MOV.U32 R90, RZ, RZ, RZ ;  /* 0x000000ffff5a7224 */ /* 0x000fe200078e00ff */
[----:B------:R-:W-:Y:S02]  /*19ad0*/  LOP3.LUT R102, R137, R102, R89, 0x96, !PT ;  /* 0x0000006689667212 */ /* 0x000fe400078e9659 */
[----:B------:R-:W-:-:S07]  /*19ae0*/  MOV R130, R88 ;  /* 0x0000005800827202 */ /* 0x000fce0000000f00 */
.L_x_23448:
[----:B------:R-:W-:Y:S05]  /*19af0*/  BSYNC.RECONVERGENT B1 ;  /* 0x0000000000017941 */ /* 0x000fea0003800200 */
.L_x_23447:
        /* <DEDUP_REMOVED lines=17> */
.L_x_23454:
        /* <DEDUP_REMOVED lines=13> */
.L_x_23456:
[----:B------:R-:W-:Y:S05]  /*19ce0*/  BSYNC.RECONVERGENT B2 ;  /* 0x0000000000027941 */ /* 0x000fea0003800200 */
.L_x_23455:
        /* <DEDUP_REMOVED lines=43> */
.L_x_23453:
[----:B------:R-:W-:Y:S05]  /*19fa0*/  BSYNC.RECONVERGENT B1 ;  /* 0x0000000000017941 */ /* 0x000fea0003800200 */
.L_x_23452:
        /* <DEDUP_REMOVED lines=15> */
.L_x_23459:
        /* <DEDUP_REMOVED lines=13> */
.L_x_23461:
[----:B------:R-:W-:Y:S05]  /*1a170*/  BSYNC.RECONVERGENT B2 ;  /* 0x0000000000027941 */ /* 0x000fea0003800200 */
.L_x_23460:
        /* <DEDUP_REMOVED lines=43> */
.L_x_23458:
[----:B------:R-:W-:Y:S05]  /*1a430*/  BSYNC.RECONVERGENT B1 ;  /* 0x0000000000017941 */ /* 0x000fea0003800200 */
.L_x_23457:
        /* <DEDUP_REMOVED lines=17> */
.L_x_23464:
        /* <DEDUP_REMOVED lines=13> */
.L_x_23466:
[----:B------:R-:W-:Y:S05]  /*1a620*/  BSYNC.RECONVERGENT B2 ;  /* 0x0000000000027941 */ /* 0x000fea0003800200 */
.L_x_23465:
        /* <DEDUP_REMOVED lines=43> */
.L_x_23463:
[----:B------:R-:W-:Y:S05]  /*1a8e0*/  BSYNC.RECONVERGENT B1 ;  /* 0x0000000000017941 */ /* 0x000fea0003800200 */
.L_x_23462:
        /* <DEDUP_REMOVED lines=15> */
.L_x_23469:
        /* <DEDUP_REMOVED lines=13> */
.L_x_23471:
[----:B------:R-:W-:Y:S05]  /*1aab0*/  BSYNC.RECONVERGENT B2 ;  /* 0x0000000000027941 */ /* 0x000fea0003800200 */
.L_x_23470:
        /* <DEDUP_REMOVED lines=41> */
[----:B------:R-:W-:Y:S01]  /*1ad50*/  IMAD.MOV.U32 R85, RZ, RZ, R130 ;  /* 0x000000ffff557224 */ /* 0x000fe200078e0082 */
[----:B------:R-:W-:-:S07]  /*1ad60*/  MOV R130, R84 ;  /* 0x0000005400827202 */ /* 0x000fce0000000f00 */
.L_x_23468:
[----:B------:R-:W-:Y:S05]  /*1ad70*/  BSYNC.RECONVERGENT B1 ;  /* 0x0000000000017941 */ /* 0x000fea0003800200 */
.L_x_23467:
        /* <DEDUP_REMOVED lines=17> */
.L_x_23474:
        /* <DEDUP_REMOVED lines=15> */
.L_x_23476:
[----:B------:R-:W-:Y:S05]  /*1af80*/  BSYNC.RECONVERGENT B2 ;  /* 0x0000000000027941 */ /* 0x000fea0003800200 */
.L_x_23475:
        /* <DEDUP_REMOVED lines=43> */
.L_x_23473:
[----:B------:R-:W-:Y:S05]  /*1b240*/  BSYNC.RECONVERGENT B1 ;  /* 0x0000000000017941 */ /* 0x000fea0003800200 */
.L_x_23472:
        /* <DEDUP_REMOVED lines=35> */
.L_x_23436:
        /* <DEDUP_REMOVED lines=16> */
.L_x_23480:
        /* <DEDUP_REMOVED lines=13> */
.L_x_23482:
[----:B------:R-:W-:Y:S05]  /*1b650*/  BSYNC.RECONVERGENT B2 ;  /* 0x0000000000027941 */ /* 0x000fea0003800200 */
.L_x_23481:
        /* <DEDUP_REMOVED lines=39> */
[----:B------:R-:W-:Y:S01]  /*1b8d0*/  HFMA2 R90, -RZ, RZ, 0, 0 ;  /* 0x00000000ff5a7431 */ /* 0x000fe200000001ff */
[----:B------:R-:W-:Y:S01]  /*1b8e0*/  MOV R130, R88 ;  /* 0x0000005800827202 */ /* 0x000fe20000000f00 */
[----:B------:R-:W-:Y:S01]  /*1b8f0*/  IMAD.MOV.U32 R88, RZ, RZ, R132 ;  /* 0x000000ffff587224 */ /* 0x000fe200078e0084 */
[----:B------:R-:W-:-:S07]  /*1b900*/  LOP3.LUT R102, R137, R102, R89, 0x96, !PT ;  /* 0x0000006689667212 */ /* 0x000fce00078e9659 */
.L_x_23479:
[----:B------:R-:W-:Y:S05]  /*1b910*/  BSYNC.RECONVERGENT B1 ;  /* 0x0000000000017941 */ /* 0x000fea0003800200 */
.L_x_23478:
        /* <DEDUP_REMOVED lines=16> */
.L_x_23485:
        /* <DEDUP_REMOVED lines=13> */
.L_x_23487:
[----:B------:R-:W-:Y:S05]  /*1baf0*/  BSYNC.RECONVERGENT B2 ;  /* 0x0000000000027941 */ /* 0x000fea0003800200 */
.L_x_23486:
        /* <DEDUP_REMOVED lines=43> */
.L_x_23484:
[----:B------:R-:W-:Y:S05]  /*1bdb0*/  BSYNC.RECONVERGENT B1 ;  /* 0x0000000000017941 */ /* 0x000fea0003800200 */
.L_x_23483:
        /* <DEDUP_REMOVED lines=16> */
.L_x_23490:
        /* <DEDUP_REMOVED lines=13> */
.L_x_23492:
[----:B------:R-:W-:Y:S05]  /*1bf90*/  BSYNC.RECONVERGENT B2 ;  /* 0x0000000000027941 */ /* 0x000fea0003800200 */
.L_x_23491:
        /* <DEDUP_REMOVED lines=43> */
.L_x_23489:
[----:B------:R-:W-:Y:S05]  /*1c250*/  BSYNC.RECONVERGENT B1 ;  /* 0x0000000000017941 */ /* 0x000fea0003800200 */
.L_x_23488:
        /* <DEDUP_REMOVED lines=16> */
.L_x_23495:
        /* <DEDUP_REMOVED lines=13> */
.L_x_23497:
[----:B------:R-:W-:Y:S05]  /*1c430*/  BSYNC.RECONVERGENT B2 ;  /* 0x0000000000027941 */ /* 0x000fea0003800200 */
.L_x_23496:
        /* <DEDUP_REMOVED lines=43> */
.L_x_23494:
[----:B------:R-:W-:Y:S05]  /*1c6f0*/  BSYNC.RECONVERGENT B1 ;  /* 0x0000000000017941 */ /* 0x000fea0003800200 */
.L_x_23493:
        /* <DEDUP_REMOVED lines=16> */
.L_x_23477:
        /* <DEDUP_REMOVED lines=28> */
.L_x_23498:
        /* <DEDUP_REMOVED lines=20> */
.L_x_23502:
        /* <DEDUP_REMOVED lines=13> */
.L_x_23504:
[----:B------:R-:W-:Y:S05]  /*1cbd0*/  BSYNC.RECONVERGENT B2 ;  /* 0x0000000000027941 */ /* 0x000fea0003800200 */
.L_x_23503:
        /* <DEDUP_REMOVED lines=43> */
.L_x_23501:
[----:B------:R-:W-:Y:S05]  /*1ce90*/  BSYNC.RECONVERGENT B1 ;  /* 0x0000000000017941 */ /* 0x000fea0003800200 */
.L_x_23500:
        /* <DEDUP_REMOVED lines=17> */
.L_x_23507:
        /* <DEDUP_REMOVED lines=13> */
.L_x_23509:
[----:B------:R-:W-:Y:S05]  /*1d080*/  BSYNC.RECONVERGENT B2 ;  /* 0x0000000000027941 */ /* 0x000fea0003800200 */
.L_x_23508:
        /* <DEDUP_REMOVED lines=43> */
.L_x_23506:
[----:B------:R-:W-:Y:S05]  /*1d340*/  BSYNC.RECONVERGENT B1 ;  /* 0x0000000000017941 */ /* 0x000fea0003800200 */
.L_x_23505:
        /* <DEDUP_REMOVED lines=15> */
.L_x_23512:
        /* <DEDUP_REMOVED lines=13> */
.L_x_23514:
[----:B------:R-:W-:Y:S05]  /*1d510*/  BSYNC.RECONVERGENT B2 ;  /* 0x0000000000027941 */ /* 0x000fea0003800200 */
.L_x_23513:
        /* <DEDUP_REMOVED lines=43> */
.L_x_23511:
[----:B------:R-:W-:Y:S05]  /*1d7d0*/  BSYNC.RECONVERGENT B1 ;  /* 0x0000000000017941 */ /* 0x000fea0003800200 */
.L_x_23510:
        /* <DEDUP_REMOVED lines=17> */
.L_x_23517:
        /* <DEDUP_REMOVED lines=13> */
.L_x_23519:
[----:B------:R-:W-:Y:S05]  /*1d9c0*/  BSYNC.RECONVERGENT B2 ;  /* 0x0000000000027941 */ /* 0x000fea0003800200 */
.L_x_23518:
        /* <DEDUP_REMOVED lines=43> */
.L_x_23516:
[----:B------:R-:W-:Y:S05]  /*1dc80*/  BSYNC.RECONVERGENT B1 ;  /* 0x0000000000017941 */ /* 0x000fea0003800200 */
.L_x_23515:
        /* <DEDUP_REMOVED lines=15> */
.L_x_23522:
        /* <DEDUP_REMOVED lines=13> */
.L_x_23524:
[----:B------:R-:W-:Y:S05]  /*1de50*/  BSYNC.RECONVERGENT B2 ;  /* 0x0000000000027941 */ /* 0x000fea0003800200 */
.L_x_23523:
        /* <DEDUP_REMOVED lines=43> */
.L_x_23521:
[----:B------:R-:W-:Y:S05]  /*1e110*/  BSYNC.RECONVERGENT B1 ;  /* 0x0000000000017941 */ /* 0x000fea0003800200 */
.L_x_23520:
        /* <DEDUP_REMOVED lines=17> */
.L_x_23527:
        /* <DEDUP_REMOVED lines=13> */
.L_x_23529:
[----:B------:R-:W-:Y:S05]  /*1e300*/  BSYNC.RECONVERGENT B2 ;  /* 0x0000000000027941 */ /* 0x000fea0003800200 */
.L_x_23528:
        /* <DEDUP_REMOVED lines=43> */
.L_x_23526:
[----:B------:R-:W-:Y:S05]  /*1e5c0*/  BSYNC.RECONVERGENT B1 ;  /* 0x0000000000017941 */ /* 0x000fea0003800200 */
.L_x_23525:
        /* <DEDUP_REMOVED lines=15> */
.L_x_23532:
        /* <DEDUP_REMOVED lines=13> */
.L_x_23534:
[----:B------:R-:W-:Y:S05]  /*1e790*/  BSYNC.RECONVERGENT B2 ;  /* 0x0000000000027941 */ /* 0x000fea0003800200 */
.L_x_23533:
        /* <DEDUP_REMOVED lines=43> */
.L_x_23531:
[----:B------:R-:W-:Y:S05]  /*1ea50*/  BSYNC.RECONVERGENT B1 ;  /* 0x0000000000017941 */ /* 0x000fea0003800200 */
.L_x_23530:
        /* <DEDUP_REMOVED lines=17> */
.L_x_23537:
        /* <DEDUP_REMOVED lines=15> */
.L_x_23539:
[----:B------:R-:W-:Y:S05]  /*1ec60*/  BSYNC.RECONVERGENT B2 ;  /* 0x0000000000027941 */ /* 0x000fea0003800200 */
.L_x_23538:
        /* <DEDUP_REMOVED lines=43> */
.L_x_23536:
[----:B------:R-:W-:Y:S05]  /*1ef20*/  BSYNC.RECONVERGENT B1 ;  /* 0x0000000000017941 */ /* 0x000fea0003800200 */
.L_x_23535:
        /* <DEDUP_REMOVED lines=35> */
.L_x_23499:
        /* <DEDUP_REMOVED lines=16> */
.L_x_23543:
        /* <DEDUP_REMOVED lines=13> */
.L_x_23545:
[----:B------:R-:W-:Y:S05]  /*1f330*/  BSYNC.RECONVERGENT B2 ;  /* 0x0000000000027941 */ /* 0x000fea0003800200 */
.L_x_23544:
        /* <DEDUP_REMOVED lines=43> */
.L_x_23542:
[----:B------:R-:W-:Y:S05]  /*1f5f0*/  BSYNC.RECONVERGENT B1 ;  /* 0x0000000000017941 */ /* 0x000fea0003800200 */
.L_x_23541:
        /* <DEDUP_REMOVED lines=16> */
.L_x_23548:
        /* <DEDUP_REMOVED lines=13> */
.L_x_23550:
[----:B------:R-:W-:Y:S05]  /*1f7d0*/  BSYNC.RECONVERGENT B2 ;  /* 0x0000000000027941 */ /* 0x000fea0003800200 */
.L_x_23549:
        /* <DEDUP_REMOVED lines=43> */
.L_x_23547:
[----:B------:R-:W-:Y:S05]  /*1fa90*/  BSYNC.RECONVERGENT B1 ;  /* 0x0000000000017941 */ /* 0x000fea0003800200 */
.L_x_23546:
        /* <DEDUP_REMOVED lines=16> */
.L_x_23553:
        /* <DEDUP_REMOVED lines=13> */
.L_x_23555:
[----:B------:R-:W-:Y:S05]  /*1fc70*/  BSYNC.RECONVERGENT B2 ;  /* 0x0000000000027941 */ /* 0x000fea0003800200 */
.L_x_23554:
        /* <DEDUP_REMOVED lines=43> */
.L_x_23552:
[----:B------:R-:W-:Y:S05]  /*1ff30*/  BSYNC.RECONVERGENT B1 ;  /* 0x0000000000017941 */ /* 0x000fea0003800200 */
.L_x_23551:
        /* <DEDUP_REMOVED lines=16> */
.L_x_23558:
        /* <DEDUP_REMOVED lines=13> */
.L_x_23560:
[----:B------:R-:W-:Y:S05]  /*20110*/  BSYNC.RECONVERGENT B2 ;  /* 0x0000000000027941 */ /* 0x000fea0003800200 */
.L_x_23559:
        /* <DEDUP_REMOVED lines=43> */
.L_x_23557:
[----:B------:R-:W-:Y:S05]  /*203d0*/  BSYNC.RECONVERGENT B1 ;  /* 0x0000000000017941 */ /* 0x000fea0003800200 */
.L_x_23556:
        /* <DEDUP_REMOVED lines=16> */
.L_x_23540:
[----:B------:R-:W-:Y:S01]  /*204e0*/  SEL R98, RZ, 0x1000000, !P5 ;  /* 0x01000000ff627807 */ /* 0x000fe20006800000 */
[C---:B------:R-:W-:Y:S01]  /*204f0*/  IMAD.WIDE.U32 R182, R161.reuse, 0x10, R166 ;  /* 0x00000010a1b67825 */ /* 0x040fe200078e00a6 */
[----:B------:R-:W-:Y:S01]  /*20500*/  SEL R99, RZ, 0x10000, !P4 ;  /* 0x00010000ff637807 */ /* 0x000fe20006000000 */
[----:B------:R-:W0:Y:S01]  /*20510*/  @P0 LDC.64 R94, c[0x0][0x398] ;  /* 0x0000e600ff5e0b82 */ /* 0x000e220000000a00 */
[----:B------:R-:W-:Y:S01]  /*20520*/  SEL R130, RZ, 0x100, !P3 ;  /* 0x00000100ff827807 */ /* 0x000fe20005800000 */
[----:B------:R-:W-:Y:S01]  /*20530*/  IMAD.WIDE.U32 R164, R161, 0x4, R154 ;  /* 0x00000004a1a47825 */ /* 0x000fe200078e009a */
[----:B------:R1:W-:Y:S01]  /*20540*/  STG.E.128 desc[UR8][R182.64], R88 ;  /* 0x00000058b6007986 */ /* 0x0003e2000c101d08 */
[----:B------:R-:W-:Y:S02]  /*20550*/  IADD3 R163, PT, PT, R149, 0x100, RZ ;  /* 0x0000010095a37810 */ /* 0x000fe40007ffe0ff */
[----:B------:R-:W-:Y:S02]  /*20560*/  IADD3 R98, PT, PT, R130, R98, R99 ;  /* 0x0000006282627210 */ /* 0x000fe40007ffe063 */
        /* <DEDUP_REMOVED lines=19> */
.L_x_23561:
        /* <DEDUP_REMOVED lines=20> */
.L_x_23565:
        /* <DEDUP_REMOVED lines=13> */
.L_x_23567:
[----:B------:R-:W-:Y:S05]  /*208b0*/  BSYNC.RECONVERGENT B2 ;  /* 0x0000000000027941 */ /* 0x000fea0003800200 */
.L_x_23566:
        /* <DEDUP_REMOVED lines=41> */
[----:B------:R-:W-:Y:S02]  /*20b50*/  LOP3.LUT R102, R137, R102, R99, 0x96, !PT ;  /* 0x0000006689667212 */ /* 0x000fe400078e9663 */
[----:B------:R-:W-:-:S07]  /*20b60*/  MOV R98, R156 ;  /* 0x0000009c00627202 */ /* 0x000fce0000000f00 */
.L_x_23564:
[----:B------:R-:W-:Y:S05]  /*20b70*/  BSYNC.RECONVERGENT B1 ;  /* 0x0000000000017941 */ /* 0x000fea0003800200 */
.L_x_23563:
        /* <DEDUP_REMOVED lines=17> */
.L_x_23570:
        /* <DEDUP_REMOVED lines=13> */
.L_x_23572:
[----:B------:R-:W-:Y:S05]  /*20d60*/  BSYNC.RECONVERGENT B2 ;  /* 0x0000000000027941 */ /* 0x000fea0003800200 */
.L_x_23571:
        /* <DEDUP_REMOVED lines=43> */
.L_x_23569:
[----:B------:R-:W-:Y:S05]  /*21020*/  BSYNC.RECONVERGENT B1 ;  /* 0x0000000000017941 */ /* 0x000fea0003800200 */
.L_x_23568:
        /* <DEDUP_REMOVED lines=15> */
.L_x_23575:
        /* <DEDUP_REMOVED lines=13> */
.L_x_23577:
[----:B------:R-:W-:Y:S05]  /*211f0*/  BSYNC.RECONVERGENT B2 ;  /* 0x0000000000027941 */ /* 0x000fea0003800200 */
.L_x_23576:
        /* <DEDUP_REMOVED lines=41> */
[----:B------:R-:W-:Y:S02]  /*21490*/  LOP3.LUT R102, R137, R102, R99, 0x96, !PT ;  /* 0x0000006689667212 */ /* 0x000fe400078e9663 */
[----:B------:R-:W-:-:S07]  /*214a0*/  MOV R130, R98 ;  /* 0x0000006200827202 */ /* 0x000fce0000000f00 */
.L_x_23574:
[----:B------:R-:W-:Y:S05]  /*214b0*/  BSYNC.RECONVERGENT B1 ;  /* 0x0000000000017941 */ /* 0x000fea0003800200 */
.L_x_23573:
        /* <DEDUP_REMOVED lines=17> */
.L_x_23580:
        /* <DEDUP_REMOVED lines=13> */
.L_x_23582:
[----:B------:R-:W-:Y:S05]  /*216a0*/  BSYNC.RECONVERGENT B2 ;  /* 0x0000000000027941 */ /* 0x000fea0003800200 */
.L_x_23581:
        /* <DEDUP_REMOVED lines=43> */
.L_x_23579:
[----:B------:R-:W-:Y:S05]  /*21960*/  BSYNC.RECONVERGENT B1 ;  /* 0x0000000000017941 */ /* 0x000fea0003800200 */
.L_x_23578:
        /* <DEDUP_REMOVED lines=15> */
.L_x_23585:
        /* <DEDUP_REMOVED lines=13> */
.L_x_23587:
[----:B------:R-:W-:Y:S05]  /*21b30*/  BSYNC.RECONVERGENT B2 ;  /* 0x0000000000027941 */ /* 0x000fea0003800200 */
.L_x_23586:
        /* <DEDUP_REMOVED lines=43> */
.L_x_23584:
[----:B------:R-:W-:Y:S05]  /*21df0*/  BSYNC.RECONVERGENT B1 ;  /* 0x0000000000017941 */ /* 0x000fea0003800200 */
.L_x_23583:
        /* <DEDUP_REMOVED lines=17> */
.L_x_23590:
        /* <DEDUP_REMOVED lines=13> */
.L_x_23592:
[----:B------:R-:W-:Y:S05]  /*21fe0*/  BSYNC.RECONVERGENT B2 ;  /* 0x0000000000027941 */ /* 0x000fea0003800200 */
.L_x_23591:
        /* <DEDUP_REMOVED lines=43> */
.L_x_23589:
[----:B------:R-:W-:Y:S05]  /*222a0*/  BSYNC.RECONVERGENT B1 ;  /* 0x0000000000017941 */ /* 0x000fea0003800200 */
.L_x_23588:
        /* <DEDUP_REMOVED lines=15> */
.L_x_23595:
        /* <DEDUP_REMOVED lines=13> */
.L_x_23597:
[----:B------:R-:W-:Y:S05]  /*22470*/  BSYNC.RECONVERGENT B2 ;  /* 0x0000000000027941 */ /* 0x000fea0003800200 */
.L_x_23596:
        /* <DEDUP_REMOVED lines=43> */
.L_x_23594:
[----:B------:R-:W-:Y:S05]  /*22730*/  BSYNC.RECONVERGENT B1 ;  /* 0x0000000000017941 */ /* 0x000fea0003800200 */
.L_x_23593:
        /* <DEDUP_REMOVED lines=17> */
.L_x_23600:
        /* <DEDUP_REMOVED lines=15> */
.L_x_23602:
[----:B------:R-:W-:Y:S05]  /*22940*/  BSYNC.RECONVERGENT B2 ;  /* 0x0000000000027941 */ /* 0x000fea0003800200 */
.L_x_23601:
        /* <DEDUP_REMOVED lines=43> */
.L_x_23599:
[----:B------:R-:W-:Y:S05]  /*22c00*/  BSYNC.RECONVERGENT B1 ;  /* 0x0000000000017941 */ /* 0x000fea0003800200 */
.L_x_23598:
        /* <DEDUP_REMOVED lines=17> */
[----:B------:R-:W-:Y:S02]  /*22d20*/  FSETP.GTU.FTZ.AND P6, PT, R165, R152, PT ;  /* 0x00000098a500720b */ /* 0x000fe40003fdc000 */
[----:B------:R-:W-:Y:S02]  /*22d30*/  FSEL R165, R132, RZ, P2 ;  /* 0x000000ff84a57208 */ /* 0x000fe40001000000 */
[----:B------:R-:W-:Y:S02]  /*22d40*/  FSEL R171, R162, RZ, P5 ;  /* 0x000000ffa2ab7208 */ /* 0x000fe40002800000 */
[----:B------:R-:W-:Y:S01]  /*22d50*/  FSEL R132, R94, RZ, !P6 ;  /* 0x000000ff5e847208 */ /* 0x000fe20007000000 */
[----:B------:R-:W-:Y:S01]  /*22d60*/  FADD.FTZ R94, R160, R93 ;  /* 0x0000005da05e7221 */ /* 0x000fe20000010000 */
[----:B------:R-:W-:Y:S01]  /*22d70*/  FADD.FTZ R93, R158, R95 ;  /* 0x0000005f9e5d7221 */ /* 0x000fe20000010000 */
[----:B------:R-:W-:Y:S01]  /*22d80*/  PRMT R105, R98, 0x7610, R105 ;  /* 0x0000761062697816 */ /* 0x000fe20000000069 */
[----:B------:R-:W-:Y:S01]  /*22d90*/  FADD.FTZ R92, R165, R92 ;  /* 0x0000005ca55c7221 */ /* 0x000fe20000010000 */
        /* <DEDUP_REMOVED lines=9> */
[----:B------:R-:W-:Y:S06]  /*22e30*/  BRA `(.L_x_23603) ;  /* 0x0000001000e07947 */ /* 0x000fec0003800000 */
.L_x_23562:
        /* <DEDUP_REMOVED lines=16> */
.L_x_23606:
        /* <DEDUP_REMOVED lines=13> */
.L_x_23608:
[----:B------:R-:W-:Y:S05]  /*23010*/  BSYNC.RECONVERGENT B2 ;  /* 0x0000000000027941 */ /* 0x000fea0003800200 */
.L_x_23607:
        /* <DEDUP_REMOVED lines=41> */
[----:B------:R-:W-:Y:S01]  /*232b0*/  IMAD.MOV.U32 R98, RZ, RZ, R156 ;  /* 0x000000ffff627224 */ /* 0x000fe200078e009c */
[----:B------:R-:W-:-:S07]  /*232c0*/  LOP3.LUT R102, R137, R102, R99, 0x96, !PT ;  /* 0x0000006689667212 */ /* 0x000fce00078e9663 */
.L_x_23605:
[----:B------:R-:W-:Y:S05]  /*232d0*/  BSYNC.RECONVERGENT B1 ;  /* 0x0000000000017941 */ /* 0x000fea0003800200 */
.L_x_23604:
        /* <DEDUP_REMOVED lines=16> */
.L_x_23611:
        /* <DEDUP_REMOVED lines=13> */
.L_x_23613:
[----:B------:R-:W-:Y:S05]  /*234b0*/  BSYNC.RECONVERGENT B2 ;  /* 0x0000000000027941 */ /* 0x000fea0003800200 */
.L_x_23612:
        /* <DEDUP_REMOVED lines=43> */
.L_x_23610:
[----:B------:R-:W-:Y:S05]  /*23770*/  BSYNC.RECONVERGENT B1 ;  /* 0x0000000000017941 */ /* 0x000fea0003800200 */
.L_x_23609:
        /* <DEDUP_REMOVED lines=16> */
.L_x_23616:
        /* <DEDUP_REMOVED lines=13> */
.L_x_23618:
[----:B------:R-:W-:Y:S05]  /*23950*/  BSYNC.RECONVERGENT B2 ;  /* 0x0000000000027941 */ /* 0x000fea0003800200 */
.L_x_23617:
        /* <DEDUP_REMOVED lines=43> */
.L_x_23615:
[----:B------:R-:W-:Y:S05]  /*23c10*/  BSYNC.RECONVERGENT B1 ;  /* 0x0000000000017941 */ /* 0x000fea0003800200 */
.L_x_23614:
        /* <DEDUP_REMOVED lines=16> */
.L_x_23621:
        /* <DEDUP_REMOVED lines=13> */
.L_x_23623:
[----:B------:R-:W-:Y:S05]  /*23df0*/  BSYNC.RECONVERGENT B2 ;  /* 0x0000000000027941 */ /* 0x000fea0003800200 */
.L_x_23622:
        /* <DEDUP_REMOVED lines=43> */
.L_x_23620:
[----:B------:R-:W-:Y:S05]  /*240b0*/  BSYNC.RECONVERGENT B1 ;  /* 0x0000000000017941 */ /* 0x000fea0003800200 */
.L_x_23619:
        /* <DEDUP_REMOVED lines=16> */
.L_x_23603:
[----:B------:R-:W-:Y:S01]  /*241c0*/  SEL R132, RZ, 0x1000000, !P5 ;  /* 0x01000000ff847807 */ /* 0x000fe20006800000 */
[C---:B------:R-:W-:Y:S01]  /*241d0*/  IMAD.WIDE.U32 R182, R163.reuse, 0x10, R166 ;  /* 0x00000010a3b67825 */ /* 0x040fe200078e00a6 */
[----:B------:R-:W-:Y:S01]  /*241e0*/  SEL R165, RZ, 0x10000, !P4 ;  /* 0x00010000ffa57807 */ /* 0x000fe20006000000 */
[----:B------:R-:W0:Y:S01]  /*241f0*/  @P0 LDC.64 R170, c[0x0][0x398] ;  /* 0x0000e600ffaa0b82 */ /* 0x000e220000000a00 */
[----:B------:R-:W-:Y:S01]  /*24200*/  SEL R158, RZ, 0x100, !P3 ;  /* 0x00000100ff9e7807 */ /* 0x000fe20005800000 */
[----:B------:R-:W-:Y:S01]  /*24210*/  IMAD.WIDE.U32 R176, R163, 0x4, R154 ;  /* 0x00000004a3b07825 */ /* 0x000fe200078e009a */
[----:B------:R-:W-:Y:S01]  /*24220*/  SEL R173, RZ, 0x1, !P2 ;  /* 0x00000001ffad7807 */ /* 0x000fe20005000000 */
[----:B------:R1:W-:Y:S01]  /*24230*/  STG.E.128 desc[UR8][R182.64], R92 ;  /* 0x0000005cb6007986 */ /* 0x0003e2000c101d08 */
[----:B------:R-:W-:Y:S02]  /*24240*/  IADD3 R132, PT, PT, R158, R132, R165 ;  /* 0x000000849e847210 */ /* 0x000fe40007ffe0a5 */
[----:B------:R-:W-:Y:S01]  /*24250*/  IADD3 R165, PT, PT, R149, 0x120, RZ ;  /* 0x0000012095a57810 */ /* 0x000fe20007ffe0ff */
[----:B------:R-:W2:Y:S02]  /*24260*/  @P1 LDC.64 R98, c[0x0][0x3a0] ;  /* 0x0000e800ff621b82 */ /* 0x000ea40000000a00 */
        /* <DEDUP_REMOVED lines=17> */
.L_x_23624:
[----:B------:R1:W5:Y:S04]  /*24380*/  @P0 LDG.E.128 R8, desc[UR8][R170.64] ;  /* 0x00000008aa080981 */ /* 0x000368000c1e1d00 */
[----:B------:R1:W5:Y:S04]  /*24390*/  @P1 LDG.E.128 R4, desc[UR8][R188.64] ;  /* 0x00000008bc041981 */ /* 0x000368000c1e1d00 */
[----:B0-----:R-:W5:Y:S01]  /*243a0*/  LDG.E.128 R96, desc[UR8][R96.64] ;  /* 0x0000000860607981 */ /* 0x001f62000c1e1d00 */
[----:B------:R-:W-:Y:S05]  /*243b0*/  @!P0 BRA `(.L_x_23625) ;  /* 0x0000002400d88947 */ /* 0x000fea0003800000 */
        /* <DEDUP_REMOVED lines=16> */
.L_x_23628:
        /* <DEDUP_REMOVED lines=13> */
.L_x_23630:
[----:B------:R-:W-:Y:S05]  /*24590*/  BSYNC.RECONVERGENT B2 ;  /* 0x0000000000027941 */ /* 0x000fea0003800200 */
.L_x_23629:
[----:B------:R-:W-:Y:S01]  /*245a0*/  IMAD.WIDE.U32 R102, R101, -0x326172a9, RZ ;  /* 0xcd9e8d5765667825 */ /* 0x000fe200078e00ff */
[----:B-1----:R-:W-:Y:S02]  /*245b0*/  LOP3.LUT R170, R104, UR7, R183, 0x96, !PT ;  /* 0x0000000768aa7c12 */ /* 0x002fe4000f8e96b7 */
[----:B------:R-:W-:Y:S01]  /*245c0*/  MOV R158, R130 ;  /* 0x00000082009e7202 */ /* 0x000fe20000000f00 */
        /* <DEDUP_REMOVED lines=39> */
[----:B------:R-:W-:-:S07]  /*24840*/  LOP3.LUT R102, R137, R102, R171, 0x96, !PT ;  /* 0x0000006689667212 */ /* 0x000fce00078e96ab */
.L_x_23627:
[----:B------:R-:W-:Y:S05]  /*24850*/  BSYNC.RECONVERGENT B1 ;  /* 0x0000000000017941 */ /* 0x000fea0003800200 */
.L_x_23626:
[----:B------:R-:W-:Y:S01]  /*24860*/  ISETP.NE.AND P3, PT, R160, 0x1, PT ;  /* 0x00000001a000780c */ /* 0x000fe20003f65270 */
[----:B------:R-:W-:Y:S01]  /*24870*/  BSSY.RECONVERGENT B1, `(.L_x_23631) ;  /* 0x0000049000017945 */ /* 0x000fe20003800200 */
[----:B-1----:R-:W-:Y:S01]  /*24880*/  I2FP.F32.U32 R171, R158 ;  /* 0x0000009e00ab7245 */ /* 0x002fe20000201000 */
        /* <DEDUP_REMOVED lines=14> */
.L_x_23633:
        /* <DEDUP_REMOVED lines=13> */
.L_x_23635:
[----:B------:R-:W-:Y:S05]  /*24a40*/  BSYNC.RECONVERGENT B2 ;  /* 0x0000000000027941 */ /* 0x000fea0003800200 */
.L_x_23634:
[----:B------:R-:W-:Y:S01]  /*24a50*/  IMAD.WIDE.U32 R102, R101, -0x326172a9, RZ ;  /* 0xcd9e8d5765667825 */ /* 0x000fe200078e00ff */
[----:B------:R-:W-:-:S03]  /*24a60*/  LOP3.LUT R170, R104, UR7, R183, 0x96, !PT ;  /* 0x0000000768aa7c12 */ /* 0x000fc6000f8e96b7 */
[----:B------:R-:W-:Y:S01]  /*24a70*/  HFMA2 R130, -RZ, RZ, 0, 0 ;  /* 0x00000000ff827431 */ /* 0x000fe200000001ff */
        /* <DEDUP_REMOVED lines=39> */
[----:B------:R-:W-:-:S07]  /*24cf0*/  IMAD.MOV.U32 R132, RZ, RZ, R170 ;  /* 0x000000ffff847224 */ /* 0x000fce00078e00aa */
.L_x_23632:
[----:B------:R-:W-:Y:S05]  /*24d00*/  BSYNC.RECONVERGENT B1 ;  /* 0x0000000000017941 */ /* 0x000fea0003800200 */
.L_x_23631:
        /* <DEDUP_REMOVED lines=15> */
.L_x_23638:
        /* <DEDUP_REMOVED lines=13> */
.L_x_23640:
[----:B------:R-:W-:Y:S05]  /*24ed0*/  BSYNC.RECONVERGENT B2 ;  /* 0x0000000000027941 */ /* 0x000fea0003800200 */
.L_x_23639:
        /* <DEDUP_REMOVED lines=43> */
.L_x_23637:
[----:B------:R-:W-:Y:S05]  /*25190*/  BSYNC.RECONVERGENT B1 ;  /* 0x0000000000017941 */ /* 0x000fea0003800200 */
.L_x_23636:
        /* <DEDUP_REMOVED lines=17> */
.L_x_23643:
        /* <DEDUP_REMOVED lines=13> */
.L_x_23645:
[----:B------:R-:W-:Y:S05]  /*25380*/  BSYNC.RECONVERGENT B2 ;  /* 0x0000000000027941 */ /* 0x000fea0003800200 */
.L_x_23644:
        /* <DEDUP_REMOVED lines=43> */
.L_x_23642:
[----:B------:R-:W-:Y:S05]  /*25640*/  BSYNC.RECONVERGENT B1 ;  /* 0x0000000000017941 */ /* 0x000fea0003800200 */
.L_x_23641:
        /* <DEDUP_REMOVED lines=15> */
.L_x_23648:
        /* <DEDUP_REMOVED lines=13> */
.L_x_23650:
[----:B------:R-:W-:Y:S05]  /*25810*/  BSYNC.RECONVERGENT B2 ;  /* 0x0000000000027941 */ /* 0x000fea0003800200 */
.L_x_23649:
        /* <DEDUP_REMOVED lines=43> */
.L_x_23647:
[----:B------:R-:W-:Y:S05]  /*25ad0*/  BSYNC.RECONVERGENT B1 ;  /* 0x0000000000017941 */ /* 0x000fea0003800200 */
.L_x_23646:
        /* <DEDUP_REMOVED lines=17> */
.L_x_23653:
        /* <DEDUP_REMOVED lines=13> */
.L_x_23655:
[----:B------:R-:W-:Y:S05]  /*25cc0*/  BSYNC.RECONVERGENT B2 ;  /* 0x0000000000027941 */ /* 0x000fea0003800200 */
.L_x_23654:
        /* <DEDUP_REMOVED lines=43> */
.L_x_23652:
[----:B------:R-:W-:Y:S05]  /*25f80*/  BSYNC.RECONVERGENT B1 ;  /* 0x0000000000017941 */ /* 0x000fea0003800200 */
.L_x_23651:
        /* <DEDUP_REMOVED lines=15> */
.L_x_23658:
        /* <DEDUP_REMOVED lines=13> */
.L_x_23660:
[----:B------:R-:W-:Y:S05]  /*26150*/  BSYNC.RECONVERGENT B2 ;  /* 0x0000000000027941 */ /* 0x000fea0003800200 */
.L_x_23659:
        /* <DEDUP_REMOVED lines=43> */
.L_x_23657:
[----:B------:R-:W-:Y:S05]  /*26410*/  BSYNC.RECONVERGENT B1 ;  /* 0x0000000000017941 */ /* 0x000fea0003800200 */
.L_x_23656:
        /* <DEDUP_REMOVED lines=17> */
.L_x_23663:
        /* <DEDUP_REMOVED lines=15> */
.L_x_23665:
[----:B------:R-:W-:Y:S05]  /*26620*/  BSYNC.RECONVERGENT B2 ;  /* 0x0000000000027941 */ /* 0x000fea0003800200 */
.L_x_23664:
        /* <DEDUP_REMOVED lines=43> */
.L_x_23662:
[----:B------:R-:W-:Y:S05]  /*268e0*/  BSYNC.RECONVERGENT B1 ;  /* 0x0000000000017941 */ /* 0x000fea0003800200 */
.L_x_23661:
        /* <DEDUP_REMOVED lines=35> */
.L_x_23625:
        /* <DEDUP_REMOVED lines=16> */
.L_x_23669:
        /* <DEDUP_REMOVED lines=13> */
.L_x_23671:
[----:B------:R-:W-:Y:S05]  /*26cf0*/  BSYNC.RECONVERGENT B2 ;  /* 0x0000000000027941 */ /* 0x000fea0003800200 */
.L_x_23670:
[----:B------:R-:W-:Y:S01]  /*26d00*/  IMAD.WIDE.U32 R102, R101, -0x326172a9, RZ ;  /* 0xcd9e8d5765667825 */ /* 0x000fe200078e00ff */
[----:B-1----:R-:W-:-:S03]  /*26d10*/  LOP3.LUT R170, R104, UR7, R183, 0x96, !PT ;  /* 0x0000000768aa7c12 */ /* 0x002fc6000f8e96b7 */
[----:B------:R-:W-:Y:S02]  /*26d20*/  HFMA2 R160, -RZ, RZ, 0, 0 ;  /* 0x00000000ffa07431 */ /* 0x000fe400000001ff */
        /* <DEDUP_REMOVED lines=39> */
[----:B------:R-:W-:-:S07]  /*26fa0*/  MOV R132, R170 ;  /* 0x000000aa00847202 */ /* 0x000fce0000000f00 */
.L_x_23668:
[----:B------:R-:W-:Y:S05]  /*26fb0*/  BSYNC.RECONVERGENT B1 ;  /* 0x0000000000017941 */ /* 0x000fea0003800200 */
.L_x_23667:
[----:B------:R-:W-:Y:S01]  /*26fc0*/  ISETP.NE.AND P3, PT, R160, 0x1, PT ;  /* 0x00000001a000780c */ /* 0x000fe20003f65270 */
[----:B------:R-:W-:Y:S01]  /*26fd0*/  BSSY.RECONVERGENT B1, `(.L_x_23672) ;  /* 0x0000048000017945 */ /* 0x000fe20003800200 */
[----:B-1----:R-:W-:Y:S01]  /*26fe0*/  I2FP.F32.U32 R171, R158 ;  /* 0x0000009e00ab7245 */ /* 0x002fe20000201000 */
        /* <DEDUP_REMOVED lines=13> */
.L_x_23674:
        /* <DEDUP_REMOVED lines=13> */
.L_x_23676:
[----:B------:R-:W-:Y:S05]  /*27190*/  BSYNC.RECONVERGENT B2 ;  /* 0x0000000000027941 */ /* 0x000fea0003800200 */
.L_x_23675:
        /* <DEDUP_REMOVED lines=43> */
.L_x_23673:
[----:B------:R-:W-:Y:S05]  /*27450*/  BSYNC.RECONVERGENT B1 ;  /* 0x0000000000017941 */ /* 0x000fea0003800200 */
.L_x_23672:
        /* <DEDUP_REMOVED lines=16> */
.L_x_23679:
        /* <DEDUP_REMOVED lines=13> */
.L_x_23681:
[----:B------:R-:W-:Y:S05]  /*27630*/  BSYNC.RECONVERGENT B2 ;  /* 0x0000000000027941 */ /* 0x000fea0003800200 */
.L_x_23680:
        /* <DEDUP_REMOVED lines=43> */
.L_x_23678:
[----:B------:R-:W-:Y:S05]  /*278f0*/  BSYNC.RECONVERGENT B1 ;  /* 0x0000000000017941 */ /* 0x000fea0003800200 */
.L_x_23677:
        /* <DEDUP_REMOVED lines=16> */
.L_x_23684:
        /* <DEDUP_REMOVED lines=13> */
.L_x_23686:
[----:B------:R-:W-:Y:S05]  /*27ad0*/  BSYNC.RECONVERGENT B2 ;  /* 0x0000000000027941 */ /* 0x000fea0003800200 */
.L_x_23685:
        /* <DEDUP_REMOVED lines=43> */
.L_x_23683:
[----:B------:R-:W-:Y:S05]  /*27d90*/  BSYNC.RECONVERGENT B1 ;  /* 0x0000000000017941 */ /* 0x000fea0003800200 */
.L_x_23682:
        /* <DEDUP_REMOVED lines=16> */
.L_x_23666:
[----:B------:R-:W-:Y:S01]  /*27ea0*/  FADD.FTZ R136, RZ, R60 ;  /* 0x0000003cff887221 */ /* 0x000fe20000010000 */
[----:B------:R-:W0:Y:S01]  /*27eb0*/  S2R R142, SR_TID.X ;  /* 0x00000000008e7919 */ /* 0x000e220000002100 */
[----:B------:R-:W-:-:S04]  /*27ec0*/  IMAD.WIDE.U32 R166, R165, 0x10, R166 ;  /* 0x00000010a5a67825 */ /* 0x000fc800078e00a6 */
[----:B------:R-:W-:Y:S01]  /*27ed0*/  FADD.FTZ R137, R136, R61 ;  /* 0x0000003d88897221 */ /* 0x000fe20000010000 */
[----:B------:R-:W-:Y:S01]  /*27ee0*/  IMAD.WIDE.U32 R154, R165, 0x4, R154 ;  /* 0x00000004a59a7825 */ /* 0x000fe200078e009a */
[----:B------:R1:W-:Y:S03]  /*27ef0*/  STG.E.128 desc[UR8][R166.64], R96 ;  /* 0x00000060a6007986 */ /* 0x0003e6000c101d08 */
        /* <DEDUP_REMOVED lines=31> */
[----:B------:R-:W-:-:S03]  /*280f0*/  SEL R137, RZ, 0x10000, !P4 ;  /* 0x00010000ff897807 */ /* 0x000fc60006000000 */
[----:B------:R-:W-:Y:S01]  /*28100*/  FADD.FTZ R139, R138, R91 ;  /* 0x0000005b8a8b7221 */ /* 0x000fe20000010000 */
[----:B------:R-:W-:-:S03]  /*28110*/  SEL R138, RZ, 0x100, !P3 ;  /* 0x00000100ff8a7807 */ /* 0x000fc60005800000 */
[----:B------:R-:W-:Y:S01]  /*28120*/  FADD.FTZ R140, R139, R92 ;  /* 0x0000005c8b8c7221 */ /* 0x000fe20000010000 */
[----:B------:R-:W-:Y:S02]  /*28130*/  IADD3 R136, PT, PT, R138, R136, R137 ;  /* 0x000000888a887210 */ /* 0x000fe40007ffe089 */
[----:B------:R-:W-:Y:S01]  /*28140*/  SEL R137, RZ, 0x1, !P2 ;  /* 0x00000001ff897807 */ /* 0x000fe20005000000 */
[----:B------:R-:W-:-:S03]  /*28150*/  FADD.FTZ R139, R140, R93 ;  /* 0x0000005d8c8b7221 */ /* 0x000fc60000010000 */
[----:B------:R-:W-:Y:S01]  /*28160*/  IADD3 R137, PT, PT, R136, R137, RZ ;  /* 0x0000008988897210 */ /* 0x000fe20007ffe0ff */
[----:B------:R-:W-:-:S04]  /*28170*/  FADD.FTZ R136, R139, R94 ;  /* 0x0000005e8b887221 */ /* 0x000fc80000010000 */
[----:B------:R1:W-:Y:S01]  /*28180*/  STG.E desc[UR8][R154.64], R137 ;  /* 0x000000899a007986 */ /* 0x0003e2000c101908 */
[----:B------:R-:W-:-:S04]  /*28190*/  FADD.FTZ R139, R136, R95 ;  /* 0x0000005f888b7221 */ /* 0x000fc80000010000 */
[----:B------:R-:W-:-:S04]  /*281a0*/  FADD.FTZ R136, R139, R96 ;  /* 0x000000608b887221 */ /* 0x000fc80000010000 */
[----:B------:R-:W-:-:S04]  /*281b0*/  FADD.FTZ R139, R136, R97 ;  /* 0x00000061888b7221 */ /* 0x000fc80000010000 */
[----:B------:R-:W-:Y:S01]  /*281c0*/  FADD.FTZ R138, R139, R98 ;  /* 0x000000628b8a7221 */ /* 0x000fe20000010000 */
        /* <DEDUP_REMOVED lines=12> */
.L_x_23687:
        /* <DEDUP_REMOVED lines=104> */
.L_x_23701:
[----:B------:R-:W-:Y:S01]  /*28910*/  ISETP.NE.AND P2, PT, RZ, UR5, PT ;  /* 0x00000005ff007c0c */ /* 0x000fe2000bf45270 */
[----:B-1----:R-:W-:Y:S01]  /*28920*/  FADD.FTZ R150, R140, R155 ;  /* 0x0000009b8c967221 */ /* 0x002fe20000010000 */
[C---:B------:R-:W-:Y:S01]  /*28930*/  FMUL.FTZ R136, R148.reuse, R148 ;  /* 0x0000009494887220 */ /* 0x040fe20000410000 */
[--C-:B------:R-:W-:Y:S01]  /*28940*/  HADD2.F32 R214, -RZ, R117.reuse.H1_H1 ;  /* 0x30000075ffd67230 */ /* 0x100fe20000004100 */
[----:B------:R-:W-:Y:S01]  /*28950*/  FSEL R152, R148, RZ, !P2 ;  /* 0x000000ff94987208 */ /* 0x000fe20005000000 */
[----:B------:R-:W-:Y:S01]  /*28960*/  FFMA.FTZ R150, R150, R137, UR12 ;  /* 0x0000000c96967e23 */ /* 0x000fe20008010089 */
[----:B------:R-:W-:Y:S01]  /*28970*/  HADD2.F32 R216, -RZ, R14.H0_H0 ;  /* 0x2000000effd87230 */ /* 0x000fe20000004100 */
[----:B------:R-:W-:Y:S01]  /*28980*/  FSEL R137, R136, RZ, P2 ;  /* 0x000000ff88897208 */ /* 0x000fe20001000000 */
[----:B------:R-:W-:Y:S02]  /*28990*/  HADD2.F32 R218, -RZ, R117.H0_H0 ;  /* 0x20000075ffda7230 */ /* 0x000fe40000004100 */
[C---:B0-----:R-:W-:Y:S01]  /*289a0*/  FADD.FTZ R140, -R152.reuse, R60 ;  /* 0x0000003c988c7221 */ /* 0x041fe20000010100 */
[C---:B------:R-:W-:Y:S01]  /*289b0*/  FADD.FTZ R142, -R152.reuse, R61 ;  /* 0x0000003d988e7221 */ /* 0x040fe20000010100 */
[----:B------:R-:W-:Y:S01]  /*289c0*/  FADD.FTZ R136, -R152, R64 ;  /* 0x0000004098887221 */ /* 0x000fe20000010100 */
[----:B------:R-:W0:Y:S01]  /*289d0*/  @!P1 LDC.64 R60, c[0x0][0x3c0] ;  /* 0x0000f000ff3c9b82 */ /* 0x000e220000000a00 */
[----:B------:R-:W-:Y:S01]  /*289e0*/  FADD.FTZ R150, R150, R137 ;  /* 0x0000008996967221 */ /* 0x000fe20000010000 */
[C---:B------:R-:W-:Y:S01]  /*289f0*/  FADD.FTZ R137, -R152.reuse, R65 ;  /* 0x0000004198897221 */ /* 0x040fe20000010100 */
[C---:B------:R-:W-:Y:S01]  /*28a00*/  FADD.FTZ R197, -R152.reuse, R68 ;  /* 0x0000004498c57221 */ /* 0x040fe20000010100 */
[C---:B------:R-:W-:Y:S01]  /*28a10*/  FADD.FTZ R196, -R152.reuse, R69 ;  /* 0x0000004598c47221 */ /* 0x040fe20000010100 */
[C---:B------:R-:W-:Y:S01]  /*28a20*/  FADD.FTZ R177, -R152.reuse, R82 ;  /* 0x0000005298b17221 */ /* 0x040fe20000010100 */
[C---:B------:R-:W-:Y:S01]  /*28a30*/  FADD.FTZ R176, -R152.reuse, R83 ;  /* 0x0000005398b07221 */ /* 0x040fe20000010100 */
[C---:B------:R-:W-:Y:S01]  /*28a40*/  FADD.FTZ R191, -R152.reuse, R73 ;  /* 0x0000004998bf7221 */ /* 0x040fe20000010100 */
[----:B------:R-:W1:Y:S01]  /*28a50*/  @!P1 LDC.64 R68, c[0x0][0x3c8] ;  /* 0x0000f200ff449b82 */ /* 0x000e620000000a00 */
[C---:B------:R-:W-:Y:S01]  /*28a60*/  FADD.FTZ R185, -R152.reuse, R77 ;  /* 0x0000004d98b97221 */ /* 0x040fe20000010100 */
[----:B------:R-:W-:Y:S01]  /*28a70*/  SHF.R.U32.HI R73, RZ, 0x10, R57 ;  /* 0x00000010ff497819 */ /* 0x000fe20000011639 */
[C---:B------:R-:W-:Y:S01]  /*28a80*/  FADD.FTZ R144, -R152.reuse, R63 ;  /* 0x0000003f98907221 */ /* 0x040fe20000010100 */
[----:B------:R-:W-:Y:S01]  /*28a90*/  SHF.R.U32.HI R77, RZ, 0x10, R31 ;  /* 0x00000010ff4d7819 */ /* 0x000fe2000001161f */
[----:B------:R-:W-:Y:S01]  /*28aa0*/  FADD.FTZ R138, -R152, R67 ;  /* 0x00000043988a7221 */ /* 0x000fe20000010100 */
[----:B------:R-:W-:-:S02]  /*28ab0*/  HADD2.F32 R63, -RZ, R181.H0_H0 ;  /* 0x200000b5ff3f7230 */ /* 0x000fc40000004100 */
[C---:B------:R-:W-:Y:S01]  /*28ac0*/  FADD.FTZ R189, -R152.reuse, R74 ;  /* 0x0000004a98bd7221 */ /* 0x040fe20000010100 */
[----:B------:R-:W2:Y:S01]  /*28ad0*/  LDC.64 R82, c[0x0][0x428] ;  /* 0x00010a00ff527b82 */ /* 0x000ea20000000a00 */
[----:B------:R-:W-:Y:S02]  /*28ae0*/  HADD2.F32 R67, -RZ, R30.H0_H0 ;  /* 0x2000001eff437230 */ /* 0x000fe40000004100 */
[----:B------:R-:W-:Y:S01]  /*28af0*/  FADD.FTZ R194, -R152, R71 ;  /* 0x0000004798c27221 */ /* 0x000fe20000010100 */
[----:B------:R-:W-:Y:S01]  /*28b00*/  HADD2.F32 R73, -RZ, R73.H0_H0 ;  /* 0x20000049ff497230 */ /* 0x000fe20000004100 */
[----:B------:R-:W-:Y:S01]  /*28b10*/  SHF.R.U64 R71, R30, 0x10, R31 ;  /* 0x000000101e477819 */ /* 0x000fe2000000121f */
[----:B------:R-:W-:Y:S02]  /*28b20*/  HADD2.F32 R77, -RZ, R77.H0_H0 ;  /* 0x2000004dff4d7230 */ /* 0x000fe40000004100 */
[C---:B------:R-:W-:Y:S01]  /*28b30*/  FADD.FTZ R62, -R152.reuse, R62 ;  /* 0x0000003e983e7221 */ /* 0x040fe20000010100 */
[----:B------:R-:W-:Y:S01]  /*28b40*/  FADD.FTZ R182, -R152, R79 ;  /* 0x0000004f98b67221 */ /* 0x000fe20000010100 */
[----:B0-----:R-:W-:Y:S01]  /*28b50*/  @!P1 IMAD.WIDE R64, R59, 0x4, R60 ;  /* 0x000000043b409825 */ /* 0x001fe200078e023c */
[----:B------:R-:W-:Y:S01]  /*28b60*/  SHF.R.U64 R60, R56, 0x10, R57 ;  /* 0x00000010383c7819 */ /* 0x000fe20000001239 */
[----:B------:R-:W0:Y:S02]  /*28b70*/  MUFU.RSQ R61, R150 ;  /* 0x00000096003d7308 */ /* 0x000e240000001400 */
[C---:B------:R-:W-:Y:S01]  /*28b80*/  FADD.FTZ R139, -R152.reuse, R66 ;  /* 0x00000042988b7221 */ /* 0x040fe20000010100 */
[----:B------:R-:W-:Y:S01]  /*28b90*/  FADD.FTZ R195, -R152, R70 ;  /* 0x0000004698c37221 */ /* 0x000fe20000010100 */
[----:B------:R3:W-:Y:S01]  /*28ba0*/  @!P1 STG.E desc[UR8][R64.64], R148 ;  /* 0x0000009440009986 */ /* 0x0007e2000c101908 */
[----:B------:R-:W-:-:S02]  /*28bb0*/  HADD2.F32 R79, -RZ, R2.H0_H0 ;  /* 0x20000002ff4f7230 */ /* 0x000fc40000004100 */
[C---:B------:R-:W-:Y:S01]  /*28bc0*/  FADD.FTZ R188, -R152.reuse, R75 ;  /* 0x0000004b98bc7221 */ /* 0x040fe20000010100 */
[C---:B------:R-:W-:Y:S01]  /*28bd0*/  FADD.FTZ R186, -R152.reuse, R76 ;  /* 0x0000004c98ba7221 */ /* 0x040fe20000010100 */
[----:B------:R-:W-:Y:S02]  /*28be0*/  HADD2.F32 R66, -RZ, R181.H1_H1 ;  /* 0x300000b5ff427230 */ /* 0x000fe40000004100 */
[C---:B------:R-:W-:Y:S01]  /*28bf0*/  FADD.FTZ R192, -R152.reuse, R72 ;  /* 0x0000004898c07221 */ /* 0x040fe20000010100 */
[----:B------:R-:W-:Y:S02]  /*28c00*/  HADD2.F32 R70, -RZ, R31.H0_H0 ;  /* 0x2000001fff467230 */ /* 0x000fe40000004100 */
[C---:B------:R-:W-:Y:S01]  /*28c10*/  FADD.FTZ R183, -R152.reuse, R78 ;  /* 0x0000004e98b77221 */ /* 0x040fe20000010100 */
[----:B------:R-:W-:Y:S02]  /*28c20*/  HADD2.F32 R71, -RZ, R71.H0_H0 ;  /* 0x20000047ff477230 */ /* 0x000fe40000004100 */
[C---:B------:R-:W-:Y:S01]  /*28c30*/  FADD.FTZ R180, -R152.reuse, R80 ;  /* 0x0000005098b47221 */ /* 0x040fe20000010100 */
[C---:B------:R-:W-:Y:S01]  /*28c40*/  FADD.FTZ R179, -R152.reuse, R81 ;  /* 0x0000005198b37221 */ /* 0x040fe20000010100 */
[----:B------:R-:W-:Y:S01]  /*28c50*/  FADD.FTZ R174, -R152, R84 ;  /* 0x0000005498ae7221 */ /* 0x000fe20000010100 */
[----:B---3--:R-:W-:-:S02]  /*28c60*/  HADD2.F32 R65, -RZ, R60.H0_H0 ;  /* 0x2000003cff417230 */ /* 0x008fc40000004100 */
[----:B------:R-:W-:Y:S01]  /*28c70*/  FADD.FTZ R173, -R152, R85 ;  /* 0x0000005598ad7221 */ /* 0x000fe20000010100 */
[C---:B0-----:R-:W-:Y:S01]  /*28c80*/  FMUL.FTZ R60, R61.reuse, R140 ;  /* 0x0000008c3d3c7220 */ /* 0x041fe20000410000 */
[C---:B------:R-:W-:Y:S01]  /*28c90*/  FMUL.FTZ R74, R61.reuse, R144 ;  /* 0x000000903d4a7220 */ /* 0x040fe20000410000 */
[C---:B------:R-:W-:Y:S01]  /*28ca0*/  FMUL.FTZ R76, R61.reuse, R142 ;  /* 0x0000008e3d4c7220 */ /* 0x040fe20000410000 */
[----:B------:R-:W-:Y:S01]  /*28cb0*/  FMUL.FTZ R75, R61, R62 ;  /* 0x0000003e3d4b7220 */ /* 0x000fe20000410000 */
[----:B------:R-:W-:Y:S01]  /*28cc0*/  FFMA.FTZ R64, R60, R63, R67 ;  /* 0x0000003f3c407223 */ /* 0x000fe20000010043 */
[----:B------:R-:W-:Y:S01]  /*28cd0*/  FFMA.FTZ R67, R74, R73, R77 ;  /* 0x000000494a437223 */ /* 0x000fe2000001004d */
[----:B------:R-:W-:Y:S02]  /*28ce0*/  HADD2.F32 R77, -RZ, R184.H0_H0 ;  /* 0x200000b8ff4d7230 */ /* 0x000fe40000004100 */
        /* <DEDUP_REMOVED lines=14> */
[----:B------:R-:W-:Y:S01]  /*28dd0*/  FFMA.FTZ R60, R60, R77, R79 ;  /* 0x0000004d3c3c7223 */ /* 0x000fe2000001004f */
[----:B------:R-:W-:Y:S01]  /*28de0*/  FADD.FTZ R152, -R152, R99 ;  /* 0x0000006398987221 */ /* 0x000fe20000010100 */
[----:B------:R-:W-:Y:S01]  /*28df0*/  FFMA.FTZ R65, R76, R65, R71 ;  /* 0x000000414c417223 */ /* 0x000fe20000010047 */
[----:B------:R-:W-:Y:S01]  /*28e00*/  FFMA.FTZ R66, R75, R66, R70 ;  /* 0x000000424b427223 */ /* 0x000fe20000010046 */
[----:B--2---:R-:W-:Y:S01]  /*28e10*/  IMAD.WIDE.U32 R68, R149, 0x10, R82 ;  /* 0x0000001095447825 */ /* 0x004fe200078e0052 */
[----:B------:R-:W-:-:S03]  /*28e20*/  SHF.R.U64 R77, R52, 0x10, R53 ;  /* 0x00000010344d7819 */ /* 0x000fc60000001235 */
[C---:B------:R-:W-:Y:S01]  /*28e30*/  FMUL.FTZ R73, R61.reuse, R136 ;  /* 0x000000883d497220 */ /* 0x040fe20000410000 */
[----:B------:R-:W-:Y:S01]  /*28e40*/  SHF.R.U64 R79, R2, 0x10, R3 ;  /* 0x00000010024f7819 */ /* 0x000fe20000001203 */
[C---:B------:R-:W-:Y:S01]  /*28e50*/  FMUL.FTZ R72, R61.reuse, R137 ;  /* 0x000000893d487220 */ /* 0x040fe20000410000 */
[----:B------:R-:W-:Y:S01]  /*28e60*/  SHF.R.U32.HI R81, RZ, 0x10, R53 ;  /* 0x00000010ff517819 */ /* 0x000fe20000011635 */
[C---:B------:R-:W-:Y:S01]  /*28e70*/  FMUL.FTZ R70, R61.reuse, R139 ;  /* 0x0000008b3d467220 */ /* 0x040fe20000410000 */
[----:B------:R-:W-:Y:S01]  /*28e80*/  SHF.R.U32.HI R85, RZ, 0x10, R3 ;  /* 0x00000010ff557819 */ /* 0x000fe20000011603 */
        /* <DEDUP_REMOVED lines=33> */
[----:B------:R0:W-:Y:S01]  /*290a0*/  @!P1 STG.E desc[UR8][R62.64], R61 ;  /* 0x0000003d3e009986 */ /* 0x0001e2000c101908 */
[----:B------:R-:W1:Y:S01]  /*290b0*/  LDC.64 R88, c[0x0][0x430] ;  /* 0x00010c00ff587b82 */ /* 0x000e620000000a00 */
[----:B------:R-:W-:-:S02]  /*290c0*/  HADD2.F32 R78, -RZ, R184.H1_H1 ;  /* 0x300000b8ff4e7230 */ /* 0x000fc40000004100 */
[----:B------:R2:W-:Y:S01]  /*290d0*/  STG.E.128 desc[UR8][R68.64], R64 ;  /* 0x0000004044007986 */ /* 0x0005e2000c101d08 */
[----:B------:R-:W-:Y:S02]  /*290e0*/  HADD2.F32 R80, -RZ, R3.H0_H0 ;  /* 0x20000003ff507230 */ /* 0x000fe40000004100 */
[----:B------:R-:W-:Y:S02]  /*290f0*/  HADD2.F32 R84, -RZ, R187.H0_H0 ;  /* 0x200000bbff547230 */ /* 0x000fe40000004100 */
[----:B------:R-:W-:Y:S02]  /*29100*/  HADD2.F32 R86, -RZ, R32.H0_H0 ;  /* 0x20000020ff567230 */ /* 0x000fe40000004100 */
[----:B------:R-:W-:-:S04]  /*29110*/  IMAD.WIDE.U32 R90, R157, 0x10, R82 ;  /* 0x000000109d5a7825 */ /* 0x000fc800078e0052 */
[----:B0-----:R-:W-:Y:S01]  /*29120*/  FFMA.FTZ R62, R75, R78, R80 ;  /* 0x0000004e4b3e7223 */ /* 0x001fe20000010050 */
[----:B------:R-:W-:Y:S01]  /*29130*/  SHF.R.U32.HI R78, RZ, 0x10, R33 ;  /* 0x00000010ff4e7819 */ /* 0x000fe20000011621 */
[----:B------:R-:W-:Y:S02]  /*29140*/  HADD2.F32 R61, -RZ, R77.H0_H0 ;  /* 0x2000004dff3d7230 */ /* 0x000fe40000004100 */
[----:B------:R-:W-:Y:S02]  /*29150*/  HADD2.F32 R63, -RZ, R79.H0_H0 ;  /* 0x2000004fff3f7230 */ /* 0x000fe40000004100 */
[----:B------:R-:W-:Y:S02]  /*29160*/  HADD2.F32 R75, -RZ, R33.H0_H0 ;  /* 0x20000021ff4b7230 */ /* 0x000fe40000004100 */
[--C-:B------:R-:W-:Y:S02]  /*29170*/  HADD2.F32 R77, -RZ, R190.reuse.H1_H1 ;  /* 0x300000beff4d7230 */ /* 0x100fe40000004100 */
[----:B------:R-:W-:Y:S01]  /*29180*/  FFMA.FTZ R61, R76, R61, R63 ;  /* 0x0000003d4c3d7223 */ /* 0x000fe2000001003f */
[----:B--2---:R-:W-:Y:S01]  /*29190*/  HADD2.F32 R65, -RZ, R81.H0_H0 ;  /* 0x20000051ff417230 */ /* 0x004fe20000004100 */
[----:B------:R-:W-:Y:S01]  /*291a0*/  SHF.R.U64 R66, R12, 0x10, R13 ;  /* 0x000000100c427819 */ /* 0x000fe2000000120d */
[----:B------:R-:W-:Y:S01]  /*291b0*/  HADD2.F32 R67, -RZ, R85.H0_H0 ;  /* 0x20000055ff437230 */ /* 0x000fe20000004100 */
[----:B------:R-:W-:Y:S01]  /*291c0*/  SHF.R.U32.HI R76, RZ, 0x10, R55 ;  /* 0x00000010ff4c7819 */ /* 0x000fe20000011637 */
[----:B------:R-:W-:-:S02]  /*291d0*/  HADD2.F32 R68, -RZ, R190.H0_H0 ;  /* 0x200000beff447230 */ /* 0x000fc40000004100 */
[C---:B------:R-:W-:Y:S01]  /*291e0*/  FFMA.FTZ R64, R73.reuse, R84, R86 ;  /* 0x0000005449407223 */ /* 0x040fe20000010056 */
[----:B------:R-:W-:Y:S02]  /*291f0*/  HADD2.F32 R69, -RZ, R12.H0_H0 ;  /* 0x2000000cff457230 */ /* 0x000fe40000004100 */
[----:B------:R-:W-:Y:S01]  /*29200*/  FFMA.FTZ R63, R74, R65, R67 ;  /* 0x000000414a3f7223 */ /* 0x000fe20000010043 */
[----:B------:R-:W-:Y:S01]  /*29210*/  SHF.R.U64 R65, R54, 0x10, R55 ;  /* 0x0000001036417819 */ /* 0x000fe20000001237 */
[----:B------:R-:W-:Y:S01]  /*29220*/  HADD2.F32 R66, -RZ, R66.H0_H0 ;  /* 0x20000042ff427230 */ /* 0x000fe20000004100 */
[----:B------:R-:W-:Y:S01]  /*29230*/  SHF.R.U64 R67, R32, 0x10, R33 ;  /* 0x0000001020437819 */ /* 0x000fe20000001221 */
[----:B------:R-:W-:Y:S01]  /*29240*/  FFMA.FTZ R68, R73, R68, R69 ;  /* 0x0000004449447223 */ /* 0x000fe20000010045 */
[----:B------:R-:W-:Y:S01]  /*29250*/  SHF.R.U64 R69, R50, 0x10, R51 ;  /* 0x0000001032457819 */ /* 0x000fe20000001233 */
[----:B------:R-:W-:Y:S02]  /*29260*/  HADD2.F32 R65, -RZ, R65.H0_H0 ;  /* 0x20000041ff417230 */ /* 0x000fe40000004100 */
[----:B------:R-:W-:-:S02]  /*29270*/  HADD2.F32 R67, -RZ, R67.H0_H0 ;  /* 0x20000043ff437230 */ /* 0x000fc40000004100 */
[----:B------:R-:W-:Y:S02]  /*29280*/  HADD2.F32 R69, -RZ, R69.H0_H0 ;  /* 0x20000045ff457230 */ /* 0x000fe40000004100 */
[----:B------:R-:W-:Y:S02]  /*29290*/  HADD2.F32 R73, -RZ, R187.H1_H1 ;  /* 0x300000bbff497230 */ /* 0x000fe40000004100 */
[C---:B------:R-:W-:Y:S01]  /*292a0*/  FFMA.FTZ R65, R72.reuse, R65, R67 ;  /* 0x0000004148417223 */ /* 0x040fe20000010043 */
[----:B------:R-:W-:Y:S02]  /*292b0*/  HADD2.F32 R74, -RZ, R13.H0_H0 ;  /* 0x2000000dff4a7230 */ /* 0x000fe40000004100 */
[----:B------:R-:W-:Y:S01]  /*292c0*/  FFMA.FTZ R69, R72, R69, R66 ;  /* 0x0000004548457223 */ /* 0x000fe20000010042 */
[----:B------:R-:W-:Y:S01]  /*292d0*/  HADD2.F32 R76, -RZ, R76.H0_H0 ;  /* 0x2000004cff4c7230 */ /* 0x000fe20000004100 */
[----:B------:R-:W-:Y:S01]  /*292e0*/  SHF.R.U32.HI R72, RZ, 0x10, R51 ;  /* 0x00000010ff487819 */ /* 0x000fe20000011633 */
[----:B------:R-:W-:-:S02]  /*292f0*/  HADD2.F32 R78, -RZ, R78.H0_H0 ;  /* 0x2000004eff4e7230 */ /* 0x000fc40000004100 */
[C---:B------:R-:W-:Y:S01]  /*29300*/  FFMA.FTZ R66, R70.reuse, R73, R75 ;  /* 0x0000004946427223 */ /* 0x040fe2000001004b */
[----:B------:R-:W-:Y:S01]  /*29310*/  FFMA.FTZ R70, R70, R77, R74 ;  /* 0x0000004d46467223 */ /* 0x000fe2000001004a */
[--C-:B------:R-:W-:Y:S02]  /*29320*/  HADD2.F32 R74, -RZ, R193.reuse.H0_H0 ;  /* 0x200000c1ff4a7230 */ /* 0x100fe40000004100 */
[----:B------:R-:W-:Y:S01]  /*29330*/  FFMA.FTZ R67, R71, R76, R78 ;  /* 0x0000004c47437223 */ /* 0x000fe2000001004e */
[----:B------:R-:W-:Y:S02]  /*29340*/  HADD2.F32 R73, -RZ, R118.H1_H1 ;  /* 0x30000076ff497230 */ /* 0x000fe40000004100 */
[----:B------:R-:W-:Y:S02]  /*29350*/  HADD2.F32 R75, -RZ, R193.H1_H1 ;  /* 0x300000c1ff4b7230 */ /* 0x000fe40000004100 */
[----:B------:R-:W-:Y:S02]  /*29360*/  HADD2.F32 R72, -RZ, R72.H0_H0 ;  /* 0x20000048ff487230 */ /* 0x000fe40000004100 */
[----:B------:R-:W-:-:S02]  /*29370*/  HADD2.F32 R76, -RZ, R119.H1_H1 ;  /* 0x30000077ff4c7230 */ /* 0x000fc40000004100 */
[----:B------:R-:W-:Y:S01]  /*29380*/  FFMA.FTZ R73, R196, R73, R75 ;  /* 0x00000049c4497223 */ /* 0x000fe2000001004b */
[----:B------:R-:W-:Y:S02]  /*29390*/  HADD2.F32 R78, -RZ, R34.H0_H0 ;  /* 0x20000022ff4e7230 */ /* 0x000fe40000004100 */
[----:B------:R-:W-:Y:S01]  /*293a0*/  FFMA.FTZ R71, R71, R72, R74 ;  /* 0x0000004847477223 */ /* 0x000fe2000001004a */
[----:B------:R-:W-:Y:S02]  /*293b0*/  HADD2.F32 R77, -RZ, R118.H0_H0 ;  /* 0x20000076ff4d7230 */ /* 0x000fe40000004100 */
[----:B------:R-:W-:Y:S02]  /*293c0*/  HADD2.F32 R79, -RZ, R198.H1_H1 ;  /* 0x300000c6ff4f7230 */ /* 0x000fe40000004100 */
[----:B------:R-:W-:Y:S01]  /*293d0*/  FFMA.FTZ R72, R197, R76, R78 ;  /* 0x0000004cc5487223 */ /* 0x000fe2000001004e */
[----:B-1----:R-:W-:-:S04]  /*293e0*/  IMAD.WIDE.U32 R148, R149, 0x10, R88 ;  /* 0x0000001095947825 */ /* 0x002fc800078e0058 */
[----:B------:R-:W-:Y:S01]  /*293f0*/  FFMA.FTZ R75, R194, R77, R79 ;  /* 0x0000004dc24b7223 */ /* 0x000fe2000001004f */
[C---:B------:R-:W-:Y:S01]  /*29400*/  IMAD.WIDE.U32 R76, R151.reuse, 0x10, R82 ;  /* 0x00000010974c7825 */ /* 0x040fe200078e0052 */
[----:B------:R0:W-:Y:S03]  /*29410*/  STG.E.128 desc[UR8][R148.64], R60 ;  /* 0x0000003c94007986 */ /* 0x0001e6000c101d08 */
[----:B------:R-:W-:Y:S01]  /*29420*/  HADD2.F32 R80, -RZ, R119.H0_H0 ;  /* 0x20000077ff507230 */ /* 0x000fe20000004100 */
[----:B------:R1:W-:Y:S01]  /*29430*/  STG.E.128 desc[UR8][R76.64], R64 ;  /* 0x000000404c007986 */ /* 0x0003e2000c101d08 */
[----:B------:R-:W-:Y:S02]  /*29440*/  HADD2.F32 R84, -RZ, R35.H0_H0 ;  /* 0x20000023ff547230 */ /* 0x000fe40000004100 */
[----:B------:R-:W-:-:S04]  /*29450*/  IMAD.WIDE.U32 R150, R151, 0x10, R88 ;  /* 0x0000001097967825 */ /* 0x000fc800078e0058 */
[----:B------:R-:W-:Y:S01]  /*29460*/  FFMA.FTZ R74, R195, R80, R84 ;  /* 0x00000050c34a7223 */ /* 0x000fe20000010054 */
[--C-:B------:R-:W-:Y:S01]  /*29470*/  IMAD.WIDE.U32 R78, R141, 0x10, R82.reuse ;  /* 0x000000108d4e7825 */ /* 0x100fe200078e0052 */
[----:B------:R2:W-:Y:S03]  /*29480*/  STG.E.128 desc[UR8][R150.64], R68 ;  /* 0x0000004496007986 */ /* 0x0005e6000c101d08 */
[----:B------:R-:W-:Y:S01]  /*29490*/  IMAD.WIDE.U32 R92, R159, 0x10, R82 ;  /* 0x000000109f5c7825 */ /* 0x000fe200078e0052 */
[----:B------:R3:W-:Y:S03]  /*294a0*/  STG.E.128 desc[UR8][R78.64], R72 ;  /* 0x000000484e007986 */ /* 0x0007e6000c101d08 */
[----:B0-----:R-:W-:Y:S01]  /*294b0*/  FFMA.FTZ R60, R197, R214, R216 ;  /* 0x000000d6c53c7223 */ /* 0x001fe200000100d8 */
[----:B------:R-:W-:-:S04]  /*294c0*/  IMAD.WIDE.U32 R94, R161, 0x10, R82 ;  /* 0x00000010a15e7825 */ /* 0x000fc800078e0052 */
[--C-:B-1----:R-:W-:Y:S02]  /*294d0*/  HADD2.F32 R65, -RZ, R115.reuse.H1_H1 ;  /* 0x30000073ff417230 */ /* 0x102fe40000004100 */
[----:B------:R-:W-:Y:S02]  /*294e0*/  HADD2.F32 R67, -RZ, R36.H0_H0 ;  /* 0x20000024ff437230 */ /* 0x000fe40000004100 */
[----:B------:R-:W-:Y:S02]  /*294f0*/  HADD2.F32 R66, -RZ, R114.H1_H1 ;  /* 0x30000072ff427230 */ /* 0x000fe40000004100 */
[----:B------:R-:W-:Y:S02]  /*29500*/  HADD2.F32 R76, -RZ, R115.H0_H0 ;  /* 0x20000073ff4c7230 */ /* 0x000fe40000004100 */
[----:B------:R-:W-:Y:S01]  /*29510*/  FFMA.FTZ R64, R192, R65, R67 ;  /* 0x00000041c0407223 */ /* 0x000fe20000010043 */
[----:B------:R-:W-:Y:S02]  /*29520*/  HADD2.F32 R65, -RZ, R113.H1_H1 ;  /* 0x30000071ff417230 */ /* 0x000fe40000004100 */
[----:B--2---:R-:W-:-:S02]  /*29530*/  HADD2.F32 R69, -RZ, R16.H0_H0 ;  /* 0x20000010ff457230 */ /* 0x004fc40000004100 */
[----:B---3--:R-:W-:Y:S02]  /*29540*/  HADD2.F32 R72, -RZ, R199.H1_H1 ;  /* 0x300000c7ff487230 */ /* 0x008fe40000004100 */
[----:B------:R-:W-:Y:S02]  /*29550*/  HADD2.F32 R74, -RZ, R112.H1_H1 ;  /* 0x30000070ff4a7230 */ /* 0x000fe40000004100 */
[----:B------:R-:W-:Y:S01]  /*29560*/  FFMA.FTZ R68, R192, R65, R69 ;  /* 0x00000041c0447223 */ /* 0x000fe20000010045 */
[----:B------:R-:W-:Y:S02]  /*29570*/  HADD2.F32 R71, -RZ, R200.H0_H0 ;  /* 0x200000c8ff477230 */ /* 0x000fe40000004100 */
[----:B------:R-:W-:Y:S01]  /*29580*/  FFMA.FTZ R65, R191, R66, R72 ;  /* 0x00000042bf417223 */ /* 0x000fe20000010048 */
[----:B------:R-:W-:Y:S02]  /*29590*/  HADD2.F32 R70, -RZ, R113.H0_H0 ;  /* 0x20000071ff467230 */ /* 0x000fe40000004100 */
[----:B------:R-:W-:-:S02]  /*295a0*/  HADD2.F32 R67, -RZ, R17.H0_H0 ;  /* 0x20000011ff437230 */ /* 0x000fc40000004100 */
[----:B------:R-:W-:Y:S01]  /*295b0*/  FFMA.FTZ R69, R191, R74, R71 ;  /* 0x0000004abf457223 */ /* 0x000fe20000010047 */
[----:B------:R-:W-:Y:S02]  /*295c0*/  HADD2.F32 R78, -RZ, R37.H0_H0 ;  /* 0x20000025ff4e7230 */ /* 0x000fe40000004100 */
[----:B------:R-:W-:-:S04]  /*295d0*/  IMAD.WIDE.U32 R96, R157, 0x10, R88 ;  /* 0x000000109d607825 */ /* 0x000fc800078e0058 */
[C---:B------:R-:W-:Y:S01]  /*295e0*/  FFMA.FTZ R70, R189.reuse, R70, R67 ;  /* 0x00000046bd467223 */ /* 0x040fe20000010043 */
[----:B------:R-:W-:Y:S01]  /*295f0*/  FFMA.FTZ R66, R189, R76, R78 ;  /* 0x0000004cbd427223 */ /* 0x000fe2000001004e */
[----:B------:R-:W-:-:S04]  /*29600*/  IMAD.WIDE.U32 R98, R159, 0x10, R88 ;  /* 0x000000109f627825 */ /* 0x000fc800078e0058 */
[----:B------:R-:W-:-:S04]  /*29610*/  IMAD.WIDE.U32 R84, R161, 0x10, R88 ;  /* 0x00000010a1547825 */ /* 0x000fc800078e0058 */
[----:B------:R-:W-:Y:S02]  /*29620*/  HADD2.F32 R157, -RZ, R116.H1_H1 ;  /* 0x30000074ff9d7230 */ /* 0x000fe40000004100 */
[----:B------:R-:W-:Y:S02]  /*29630*/  HADD2.F32 R159, -RZ, R198.H0_H0 ;  /* 0x200000c6ff9f7230 */ /* 0x000fe40000004100 */
[----:B------:R-:W-:Y:S02]  /*29640*/  HADD2.F32 R220, -RZ, R15.H0_H0 ;  /* 0x2000000fffdc7230 */ /* 0x000fe40000004100 */
[----:B------:R-:W-:Y:S02]  /*29650*/  HADD2.F32 R161, -RZ, R116.H0_H0 ;  /* 0x20000074ffa17230 */ /* 0x000fe40000004100 */
[----:B------:R-:W-:Y:S01]  /*29660*/  FFMA.FTZ R61, R196, R157, R159 ;  /* 0x0000009dc43d7223 */ /* 0x000fe2000001009f */
[----:B------:R-:W-:Y:S02]  /*29670*/  HADD2.F32 R63, -RZ, R199.H0_H0 ;  /* 0x200000c7ff3f7230 */ /* 0x000fe40000004100 */
[----:B------:R-:W-:Y:S01]  /*29680*/  FFMA.FTZ R62, R195, R218, R220 ;  /* 0x000000dac33e7223 */ /* 0x000fe200000100dc */
[----:B------:R-:W-:-:S02]  /*29690*/  HADD2.F32 R67, -RZ, R114.H0_H0 ;  /* 0x20000072ff437230 */ /* 0x000fc40000004100 */
[----:B------:R-:W-:Y:S02]  /*296a0*/  HADD2.F32 R71, -RZ, R200.H1_H1 ;  /* 0x300000c8ff477230 */ /* 0x000fe40000004100 */
[----:B------:R-:W-:Y:S01]  /*296b0*/  FFMA.FTZ R63, R194, R161, R63 ;  /* 0x000000a1c23f7223 */ /* 0x000fe2000001003f */
[----:B------:R-:W-:Y:S02]  /*296c0*/  HADD2.F32 R79, -RZ, R112.H0_H0 ;  /* 0x20000070ff4f7230 */ /* 0x000fe40000004100 */
[----:B------:R-:W-:Y:S02]  /*296d0*/  HADD2.F32 R72, -RZ, R201.H0_H0 ;  /* 0x200000c9ff487230 */ /* 0x000fe40000004100 */
[----:B------:R-:W-:Y:S01]  /*296e0*/  FFMA.FTZ R67, R188, R67, R71 ;  /* 0x00000043bc437223 */ /* 0x000fe20000010047 */
[----:B------:R-:W-:Y:S02]  /*296f0*/  HADD2.F32 R73, -RZ, R109.H1_H1 ;  /* 0x3000006dff497230 */ /* 0x000fe40000004100 */
[----:B------:R-:W-:-:S02]  /*29700*/  HADD2.F32 R76, -RZ, R18.H0_H0 ;  /* 0x20000012ff4c7230 */ /* 0x000fc40000004100 */
[----:B------:R-:W-:Y:S01]  /*29710*/  FFMA.FTZ R71, R188, R79, R72 ;  /* 0x0000004fbc477223 */ /* 0x000fe20000010048 */
[----:B------:R-:W-:Y:S02]  /*29720*/  HADD2.F32 R75, -RZ, R111.H1_H1 ;  /* 0x3000006fff4b7230 */ /* 0x000fe40000004100 */
[----:B------:R-:W-:Y:S02]  /*29730*/  HADD2.F32 R77, -RZ, R38.H0_H0 ;  /* 0x20000026ff4d7230 */ /* 0x000fe40000004100 */
[C---:B------:R-:W-:Y:S01]  /*29740*/  FFMA.FTZ R76, R186.reuse, R73, R76 ;  /* 0x00000049ba4c7223 */ /* 0x040fe2000001004c */
[----:B------:R-:W-:Y:S02]  /*29750*/  HADD2.F32 R74, -RZ, R110.H1_H1 ;  /* 0x3000006eff4a7230 */ /* 0x000fe40000004100 */
[----:B------:R-:W-:Y:S02]  /*29760*/  HADD2.F32 R78, -RZ, R201.H1_H1 ;  /* 0x300000c9ff4e7230 */ /* 0x000fe40000004100 */
[----:B------:R-:W-:Y:S01]  /*29770*/  FFMA.FTZ R72, R186, R75, R77 ;  /* 0x0000004bba487223 */ /* 0x000fe2000001004d */
[----:B------:R-:W-:-:S04]  /*29780*/  IMAD.WIDE.U32 R140, R141, 0x10, R88 ;  /* 0x000000108d8c7825 */ /* 0x000fc800078e0058 */
[----:B------:R-:W-:Y:S01]  /*29790*/  FFMA.FTZ R73, R185, R74, R78 ;  /* 0x0000004ab9497223 */ /* 0x000fe2000001004e */
[C---:B------:R-:W-:Y:S01]  /*297a0*/  IMAD.WIDE.U32 R136, R143.reuse, 0x10, R82 ;  /* 0x000000108f887825 */ /* 0x040fe200078e0052 */
[----:B------:R0:W-:Y:S03]  /*297b0*/  STG.E.128 desc[UR8][R140.64], R60 ;  /* 0x0000003c8c007986 */ /* 0x0001e6000c101d08 */
[----:B------:R-:W-:Y:S01]  /*297c0*/  IMAD.WIDE.U32 R142, R143, 0x10, R88 ;  /* 0x000000108f8e7825 */ /* 0x000fe200078e0058 */
[----:B------:R1:W-:Y:S03]  /*297d0*/  STG.E.128 desc[UR8][R136.64], R64 ;  /* 0x0000004088007986 */ /* 0x0003e6000c101d08 */
[----:B------:R-:W-:Y:S01]  /*297e0*/  HADD2.F32 R74, -RZ, R111.H0_H0 ;  /* 0x2000006fff4a7230 */ /* 0x000fe20000004100 */
[----:B------:R2:W-:Y:S01]  /*297f0*/  STG.E.128 desc[UR8][R142.64], R68 ;  /* 0x000000448e007986 */ /* 0x0005e2000c101d08 */
[----:B------:R-:W-:-:S02]  /*29800*/  HADD2.F32 R150, -RZ, R39.H0_H0 ;  /* 0x20000027ff967230 */ /* 0x000fc40000004100 */
[----:B------:R-:W-:Y:S02]  /*29810*/  HADD2.F32 R75, -RZ, R110.H0_H0 ;  /* 0x2000006eff4b7230 */ /* 0x000fe40000004100 */
[----:B------:R-:W-:Y:S02]  /*29820*/  HADD2.F32 R149, -RZ, R202.H1_H1 ;  /* 0x300000caff957230 */ /* 0x000fe40000004100 */
[----:B------:R-:W-:Y:S01]  /*29830*/  FFMA.FTZ R74, R183, R74, R150 ;  /* 0x0000004ab74a7223 */ /* 0x000fe20000010096 */
[----:B------:R-:W-:-:S04]  /*29840*/  IMAD.WIDE.U32 R138, R145, 0x10, R82 ;  /* 0x00000010918a7825 */ /* 0x000fc800078e0052 */
[----:B------:R-:W-:Y:S01]  /*29850*/  FFMA.FTZ R75, R182, R75, R149 ;  /* 0x0000004bb64b7223 */ /* 0x000fe20000010095 */
[----:B0-----:R-:W-:Y:S02]  /*29860*/  HADD2.F32 R62, -RZ, R123.H0_H0 ;  /* 0x2000007bff3e7230 */ /* 0x001fe40000004100 */
[----:B------:R-:W-:Y:S02]  /*29870*/  HADD2.F32 R186, -RZ, R107.H1_H1 ;  /* 0x3000006bffba7230 */ /* 0x000fe40000004100 */
[----:B-1----:R-:W-:Y:S01]  /*29880*/  HADD2.F32 R65, -RZ, R204.H0_H0 ;  /* 0x200000ccff417230 */ /* 0x002fe20000004100 */
[----:B------:R0:W-:Y:S01]  /*29890*/  STG.E.128 desc[UR8][R138.64], R72 ;  /* 0x000000488a007986 */ /* 0x0001e2000c101d08 */
[----:B------:R-:W-:Y:S02]  /*298a0*/  HADD2.F32 R66, -RZ, R120.H1_H1 ;  /* 0x30000078ff427230 */ /* 0x000fe40000004100 */
[----:B--2---:R-:W-:Y:S02]  /*298b0*/  HADD2.F32 R68, -RZ, R41.H0_H0 ;  /* 0x20000029ff447230 */ /* 0x004fe40000004100 */
[----:B------:R-:W-:Y:S01]  /*298c0*/  FFMA.FTZ R65, R179, R62, R65 ;  /* 0x0000003eb3417223 */ /* 0x000fe20000010041 */
[----:B------:R-:W-:-:S02]  /*298d0*/  HADD2.F32 R188, -RZ, R202.H0_H0 ;  /* 0x200000caffbc7230 */ /* 0x000fc40000004100 */
[----:B------:R-:W-:Y:S02]  /*298e0*/  HADD2.F32 R78, -RZ, R108.H1_H1 ;  /* 0x3000006cff4e7230 */ /* 0x000fe40000004100 */
[----:B------:R-:W-:Y:S01]  /*298f0*/  FFMA.FTZ R62, R177, R66, R68 ;  /* 0x00000042b13e7223 */ /* 0x000fe20000010044 */
        /* <DEDUP_REMOVED lines=9> */
[----:B------:R-:W-:Y:S02]  /*29990*/  HADD2.F32 R68, -RZ, R21.H0_H0 ;  /* 0x20000015ff447230 */ /* 0x000fe40000004100 */
[----:B------:R-:W-:Y:S01]  /*299a0*/  FFMA.FTZ R63, R176, R63, R67 ;  /* 0x0000003fb03f7223 */ /* 0x000fe20000010043 */
[----:B------:R-:W-:Y:S02]  /*299b0*/  HADD2.F32 R69, -RZ, R123.H1_H1 ;  /* 0x3000007bff457230 */ /* 0x000fe40000004100 */
[----:B------:R-:W-:-:S02]  /*299c0*/  HADD2.F32 R70, -RZ, R205.H0_H0 ;  /* 0x200000cdff467230 */ /* 0x000fc40000004100 */
[----:B------:R-:W-:Y:S01]  /*299d0*/  FFMA.FTZ R66, R177, R66, R68 ;  /* 0x00000042b1427223 */ /* 0x000fe20000010044 */
[----:B------:R-:W-:Y:S02]  /*299e0*/  HADD2.F32 R71, -RZ, R124.H0_H0 ;  /* 0x2000007cff477230 */ /* 0x000fe40000004100 */
[----:B0-----:R-:W-:Y:S02]  /*299f0*/  HADD2.F32 R73, -RZ, R42.H0_H0 ;  /* 0x2000002aff497230 */ /* 0x001fe40000004100 */
[----:B------:R-:W-:Y:S01]  /*29a00*/  FFMA.FTZ R67, R176, R69, R70 ;  /* 0x00000045b0437223 */ /* 0x000fe20000010046 */
[----:B------:R-:W-:-:S04]  /*29a10*/  IMAD.WIDE.U32 R144, R145, 0x10, R88 ;  /* 0x0000001091907825 */ /* 0x000fc800078e0058 */
[C---:B------:R-:W-:Y:S01]  /*29a20*/  FFMA.FTZ R68, R174.reuse, R71, R73 ;  /* 0x00000047ae447223 */ /* 0x040fe20000010049 */
[----:B------:R-:W-:Y:S01]  /*29a30*/  HADD2.F32 R75, -RZ, R126.H0_H0 ;  /* 0x2000007eff4b7230 */ /* 0x000fe20000004100 */
[----:B------:R0:W-:Y:S01]  /*29a40*/  STG.E.128 desc[UR8][R144.64], R76 ;  /* 0x0000004c90007986 */ /* 0x0001e2000c101d08 */
[----:B------:R-:W-:Y:S02]  /*29a50*/  HADD2.F32 R72, -RZ, R22.H0_H0 ;  /* 0x20000016ff487230 */ /* 0x000fe40000004100 */
[----:B------:R-:W-:Y:S02]  /*29a60*/  HADD2.F32 R149, -RZ, R120.H0_H0 ;  /* 0x20000078ff957230 */ /* 0x000fe40000004100 */
[----:B------:R-:W-:Y:S02]  /*29a70*/  HADD2.F32 R151, -RZ, R40.H0_H0 ;  /* 0x20000028ff977230 */ /* 0x000fe40000004100 */
[----:B------:R-:W-:Y:S01]  /*29a80*/  FFMA.FTZ R72, R174, R75, R72 ;  /* 0x0000004bae487223 */ /* 0x000fe20000010048 */
[----:B------:R-:W-:-:S02]  /*29a90*/  HADD2.F32 R150, -RZ, R121.H0_H0 ;  /* 0x20000079ff967230 */ /* 0x000fc40000004100 */
[----:B------:R-:W-:Y:S02]  /*29aa0*/  HADD2.F32 R182, -RZ, R203.H1_H1 ;  /* 0x300000cbffb67230 */ /* 0x000fe40000004100 */
[----:B------:R-:W-:Y:S01]  /*29ab0*/  FFMA.FTZ R60, R180, R149, R151 ;  /* 0x00000095b43c7223 */ /* 0x000fe20000010097 */
[----:B------:R-:W-:Y:S02]  /*29ac0*/  HADD2.F32 R70, -RZ, R125.H0_H0 ;  /* 0x2000007dff467230 */ /* 0x000fe40000004100 */
[----:B------:R-:W-:Y:S02]  /*29ad0*/  HADD2.F32 R74, -RZ, R205.H1_H1 ;  /* 0x300000cdff4a7230 */ /* 0x000fe40000004100 */
        /* <DEDUP_REMOVED lines=8> */
[----:B0-----:R-:W-:Y:S02]  /*29b60*/  HADD2.F32 R78, -RZ, R124.H1_H1 ;  /* 0x3000007cff4e7230 */ /* 0x001fe40000004100 */
[----:B------:R-:W-:Y:S02]  /*29b70*/  HADD2.F32 R136, -RZ, R43.H0_H0 ;  /* 0x2000002bff887230 */ /* 0x000fe40000004100 */
[----:B------:R-:W-:Y:S01]  /*29b80*/  FFMA.FTZ R74, R171, R138, R71 ;  /* 0x0000008aab4a7223 */ /* 0x000fe20000010047 */
[----:B------:R-:W-:Y:S01]  /*29b90*/  HADD2.F32 R75, -RZ, R125.H1_H1 ;  /* 0x3000007dff4b7230 */ /* 0x000fe20000004100 */
[----:B------:R0:W-:Y:S01]  /*29ba0*/  STG.E.128 desc[UR8][R96.64], R64 ;  /* 0x0000004060007986 */ /* 0x0001e2000c101d08 */
[----:B------:R-:W-:-:S02]  /*29bb0*/  HADD2.F32 R77, -RZ, R206.H1_H1 ;  /* 0x300000ceff4d7230 */ /* 0x000fc40000004100 */
[----:B------:R-:W-:Y:S01]  /*29bc0*/  FFMA.FTZ R70, R171, R78, R136 ;  /* 0x0000004eab467223 */ /* 0x000fe20000010088 */
[--C-:B------:R-:W-:Y:S02]  /*29bd0*/  HADD2.F32 R76, -RZ, R127.reuse.H0_H0 ;  /* 0x2000007fff4c7230 */ /* 0x100fe40000004100 */
[----:B------:R-:W-:Y:S02]  /*29be0*/  HADD2.F32 R73, -RZ, R206.H0_H0 ;  /* 0x200000ceff497230 */ /* 0x000fe40000004100 */
[----:B------:R-:W-:Y:S01]  /*29bf0*/  FFMA.FTZ R71, R170, R75, R77 ;  /* 0x0000004baa477223 */ /* 0x000fe2000001004d */
[----:B------:R-:W-:Y:S02]  /*29c00*/  HADD2.F32 R75, -RZ, R127.H1_H1 ;  /* 0x3000007fff4b7230 */ /* 0x000fe40000004100 */
[----:B------:R-:W-:Y:S02]  /*29c10*/  HADD2.F32 R77, -RZ, R207.H0_H0 ;  /* 0x200000cfff4d7230 */ /* 0x000fe40000004100 */
[----:B------:R-:W-:Y:S01]  /*29c20*/  FFMA.FTZ R73, R173, R76, R73 ;  /* 0x0000004cad497223 */ /* 0x000fe20000010049 */
[----:B------:R-:W-:Y:S01]  /*29c30*/  HADD2.F32 R79, -RZ, R128.H0_H0 ;  /* 0x20000080ff4f7230 */ /* 0x000fe20000004100 */
[----:B------:R2:W-:Y:S01]  /*29c40*/  STG.E.128 desc[UR8][R92.64], R68 ;  /* 0x000000445c007986 */ /* 0x0005e2000c101d08 */
[----:B------:R-:W-:-:S02]  /*29c50*/  HADD2.F32 R137, -RZ, R44.H0_H0 ;  /* 0x2000002cff897230 */ /* 0x000fc40000004100 */
[----:B------:R-:W-:Y:S01]  /*29c60*/  FFMA.FTZ R75, R170, R75, R77 ;  /* 0x0000004baa4b7223 */ /* 0x000fe2000001004d */
[----:B------:R-:W-:Y:S01]  /*29c70*/  HADD2.F32 R139, -RZ, R129.H0_H0 ;  /* 0x20000081ff8b7230 */ /* 0x000fe20000004100 */
[----:B-1----:R-:W1:Y:S01]  /*29c80*/  LDC.64 R90, c[0x0][0x380] ;  /* 0x0000e000ff5a7b82 */ /* 0x002e620000000a00 */
[----:B------:R-:W-:Y:S02]  /*29c90*/  HADD2.F32 R141, -RZ, R207.H1_H1 ;  /* 0x300000cfff8d7230 */ /* 0x000fe40000004100 */
[----:B------:R-:W-:Y:S01]  /*29ca0*/  FFMA.FTZ R76, R168, R79, R137 ;  /* 0x0000004fa84c7223 */ /* 0x000fe20000010089 */
[----:B------:R-:W-:Y:S01]  /*29cb0*/  HADD2.F32 R78, -RZ, R128.H1_H1 ;  /* 0x30000080ff4e7230 */ /* 0x000fe20000004100 */
[----:B------:R3:W-:Y:S01]  /*29cc0*/  STG.E.128 desc[UR8][R98.64], R72 ;  /* 0x0000004862007986 */ /* 0x0007e2000c101d08 */
[----:B------:R-:W-:Y:S02]  /*29cd0*/  HADD2.F32 R136, -RZ, R45.H0_H0 ;  /* 0x2000002dff887230 */ /* 0x000fe40000004100 */
[----:B------:R-:W-:Y:S01]  /*29ce0*/  FFMA.FTZ R77, R166, R139, R141 ;  /* 0x0000008ba64d7223 */ /* 0x000fe2000001008d */
[----:B------:R-:W-:-:S02]  /*29cf0*/  HADD2.F32 R143, -RZ, R129.H1_H1 ;  /* 0x30000081ff8f7230 */ /* 0x000fc40000004100 */
[----:B------:R-:W-:Y:S02]  /*29d00*/  HADD2.F32 R145, -RZ, R208.H1_H1 ;  /* 0x300000d0ff917230 */ /* 0x000fe40000004100 */
[----:B------:R-:W-:Y:S01]  /*29d10*/  FFMA.FTZ R78, R167, R78, R136 ;  /* 0x0000004ea74e7223 */ /* 0x000fe20000010088 */
[----:B------:R-:W-:Y:S02]  /*29d20*/  HADD2.F32 R63, -RZ, R133.H1_H1 ;  /* 0x30000085ff3f7230 */ /* 0x000fe40000004100 */
[----:B0-----:R-:W-:Y:S02]  /*29d30*/  HADD2.F32 R65, -RZ, R209.H0_H0 ;  /* 0x200000d1ff417230 */ /* 0x001fe40000004100 */
[----:B------:R-:W-:Y:S01]  /*29d40*/  FFMA.FTZ R79, R164, R143, R145 ;  /* 0x0000008fa44f7223 */ /* 0x000fe20000010091 */
[----:B------:R-:W-:Y:S02]  /*29d50*/  HADD2.F32 R67, -RZ, R134.H0_H0 ;  /* 0x20000086ff437230 */ /* 0x000fe40000004100 */
[----:B--2---:R-:W-:-:S02]  /*29d60*/  HADD2.F32 R69, -RZ, R46.H0_H0 ;  /* 0x2000002eff457230 */ /* 0x004fc40000004100 */
[----:B------:R-:W-:Y:S01]  /*29d70*/  FFMA.FTZ R63, R164, R63, R65 ;  /* 0x0000003fa43f7223 */ /* 0x000fe20000010041 */
[----:B------:R-:W-:Y:S01]  /*29d80*/  HADD2.F32 R65, -RZ, R146.H0_H0 ;  /* 0x20000092ff417230 */ /* 0x000fe20000004100 */
[----:B------:R0:W-:Y:S01]  /*29d90*/  STG.E.128 desc[UR8][R94.64], R76 ;  /* 0x0000004c5e007986 */ /* 0x0001e2000c101d08 */
[----:B------:R-:W-:Y:S02]  /*29da0*/  HADD2.F32 R71, -RZ, R209.H1_H1 ;  /* 0x300000d1ff477230 */ /* 0x000fe40000004100 */
[----:B------:R-:W-:Y:S01]  /*29db0*/  FFMA.FTZ R64, R162, R67, R69 ;  /* 0x00000043a2407223 */ /* 0x000fe20000010045 */
[----:B------:R-:W-:Y:S02]  /*29dc0*/  HADD2.F32 R67, -RZ, R26.H0_H0 ;  /* 0x2000001aff437230 */ /* 0x000fe40000004100 */
[----:B------:R-:W-:Y:S02]  /*29dd0*/  HADD2.F32 R69, -RZ, R135.H0_H0 ;  /* 0x20000087ff457230 */ /* 0x000fe40000004100 */
[----:B---3--:R-:W-:-:S02]  /*29de0*/  HADD2.F32 R73, -RZ, R147.H0_H0 ;  /* 0x20000093ff497230 */ /* 0x008fc40000004100 */
[----:B------:R-:W-:Y:S01]  /*29df0*/  FFMA.FTZ R68, R162, R65, R67 ;  /* 0x00000041a2447223 */ /* 0x000fe20000010043 */
[----:B------:R-:W-:Y:S02]  /*29e00*/  HADD2.F32 R66, -RZ, R210.H0_H0 ;  /* 0x200000d2ff427230 */ /* 0x000fe40000004100 */
[C---:B------:R-:W-:Y:S01]  /*29e10*/  FFMA.FTZ R65, R160.reuse, R69, R71 ;  /* 0x00000045a0417223 */ /* 0x040fe20000010047 */
[----:B------:R-:W-:Y:S02]  /*29e20*/  HADD2.F32 R75, -RZ, R134.H1_H1 ;  /* 0x30000086ff4b7230 */ /* 0x000fe40000004100 */
[----:B------:R-:W-:Y:S02]  /*29e30*/  HADD2.F32 R70, -RZ, R27.H0_H0 ;  /* 0x2000001bff467230 */ /* 0x000fe40000004100 */
[----:B------:R-:W-:Y:S01]  /*29e40*/  FFMA.FTZ R69, R160, R73, R66 ;  /* 0x00000049a0457223 */ /* 0x000fe20000010042 */
[----:B------:R-:W-:Y:S02]  /*29e50*/  HADD2.F32 R67, -RZ, R135.H1_H1 ;  /* 0x30000087ff437230 */ /* 0x000fe40000004100 */
[----:B------:R-:W-:-:S02]  /*29e60*/  HADD2.F32 R71, -RZ, R210.H1_H1 ;  /* 0x300000d2ff477230 */ /* 0x000fc40000004100 */
[----:B0-----:R-:W-:Y:S02]  /*29e70*/  HADD2.F32 R77, -RZ, R47.H0_H0 ;  /* 0x2000002fff4d7230 */ /* 0x001fe40000004100 */
[----:B------:R-:W-:Y:S02]  /*29e80*/  HADD2.F32 R79, -RZ, R146.H1_H1 ;  /* 0x30000092ff4f7230 */ /* 0x000fe40000004100 */
[----:B------:R-:W-:Y:S01]  /*29e90*/  FFMA.FTZ R67, R156, R67, R71 ;  /* 0x000000439c437223 */ /* 0x000fe20000010047 */
[----:B------:R-:W-:Y:S02]  /*29ea0*/  HADD2.F32 R73, -RZ, R147.H1_H1 ;  /* 0x30000093ff497230 */ /* 0x000fe40000004100 */
[C---:B------:R-:W-:Y:S01]  /*29eb0*/  FFMA.FTZ R66, R158.reuse, R75, R77 ;  /* 0x0000004b9e427223 */ /* 0x040fe2000001004d */
        /* <DEDUP_REMOVED lines=23> */
[----:B------:R-:W-:Y:S02]  /*2a030*/  HADD2.F32 R74, -RZ, R169.H1_H1 ;  /* 0x300000a9ff4a7230 */ /* 0x000fe40000004100 */
[----:B------:R-:W-:-:S02]  /*2a040*/  HADD2.F32 R78, -RZ, R49.H0_H0 ;  /* 0x20000031ff4e7230 */ /* 0x000fc40000004100 */
[----:B------:R-:W-:Y:S01]  /*2a050*/  FFMA.FTZ R77, R154, R77, R75 ;  /* 0x0000004d9a4d7223 */ /* 0x000fe2000001004b */
[----:B------:R-:W-:Y:S01]  /*2a060*/  HADD2.F32 R92, -RZ, R175.H1_H1 ;  /* 0x300000afff5c7230 */ /* 0x000fe20000004100 */
[----:B------:R0:W-:Y:S01]  /*2a070*/  STG.E.128 desc[UR8][R84.64], R60 ;  /* 0x0000003c54007986 */ /* 0x0001e2000c101d08 */
[----:B------:R-:W-:Y:S02]  /*2a080*/  HADD2.F32 R79, -RZ, R29.H0_H0 ;  /* 0x2000001dff4f7230 */ /* 0x000fe40000004100 */
[C---:B------:R-:W-:Y:S01]  /*2a090*/  FFMA.FTZ R74, R153.reuse, R74, R78 ;  /* 0x0000004a994a7223 */ /* 0x040fe2000001004e */
[----:B------:R-:W-:Y:S02]  /*2a0a0*/  HADD2.F32 R93, -RZ, R172.H1_H1 ;  /* 0x300000acff5d7230 */ /* 0x000fe40000004100 */
[----:B------:R-:W-:Y:S02]  /*2a0b0*/  HADD2.F32 R95, -RZ, R212.H1_H1 ;  /* 0x300000d4ff5f7230 */ /* 0x000fe40000004100 */
[----:B------:R-:W-:Y:S01]  /*2a0c0*/  FFMA.FTZ R78, R153, R92, R79 ;  /* 0x0000005c994e7223 */ /* 0x000fe2000001004f */
[----:B------:R-:W-:-:S02]  /*2a0d0*/  HADD2.F32 R97, -RZ, R178.H1_H1 ;  /* 0x300000b2ff617230 */ /* 0x000fc40000004100 */
[----:B------:R-:W-:Y:S02]  /*2a0e0*/  HADD2.F32 R94, -RZ, R213.H0_H0 ;  /* 0x200000d5ff5e7230 */ /* 0x000fe40000004100 */
[----:B------:R-:W-:Y:S01]  /*2a0f0*/  FFMA.FTZ R75, R152, R93, R95 ;  /* 0x0000005d984b7223 */ /* 0x000fe2000001005f */
[----:B------:R-:W-:-:S04]  /*2a100*/  IMAD.WIDE.U32 R80, R163, 0x10, R82 ;  /* 0x00000010a3507825 */ /* 0x000fc800078e0052 */
[----:B------:R-:W-:Y:S01]  /*2a110*/  FFMA.FTZ R79, R152, R97, R94 ;  /* 0x00000061984f7223 */ /* 0x000fe2000001005e */
[----:B------:R-:W-:Y:S01]  /*2a120*/  IMAD.WIDE.U32 R86, R163, 0x10, R88 ;  /* 0x00000010a3567825 */ /* 0x000fe200078e0058 */
[----:B------:R0:W-:Y:S03]  /*2a130*/  STG.E.128 desc[UR8][R80.64], R64 ;  /* 0x0000004050007986 */ /* 0x0001e6000c101d08 */
[C---:B------:R-:W-:Y:S01]  /*2a140*/  IMAD.WIDE.U32 R82, R165.reuse, 0x10, R82 ;  /* 0x00000010a5527825 */ /* 0x040fe200078e0052 */
[----:B------:R0:W-:Y:S03]  /*2a150*/  STG.E.128 desc[UR8][R86.64], R68 ;  /* 0x0000004456007986 */ /* 0x0001e6000c101d08 */
[----:B------:R-:W-:Y:S01]  /*2a160*/  IMAD.WIDE.U32 R88, R165, 0x10, R88 ;  /* 0x00000010a5587825 */ /* 0x000fe200078e0058 */
[----:B------:R0:W-:Y:S03]  /*2a170*/  STG.E.128 desc[UR8][R82.64], R72 ;  /* 0x0000004852007986 */ /* 0x0001e6000c101d08 */
[----:B-1----:R-:W-:Y:S01]  /*2a180*/  IMAD R59, R90, 0x4, R59 ;  /* 0x000000045a3b7824 */ /* 0x002fe200078e023b */
[----:B------:R0:W-:Y:S04]  /*2a190*/  STG.E.128 desc[UR8][R88.64], R76 ;  /* 0x0000004c58007986 */ /* 0x0001e8000c101d08 */
[----:B------:R-:W-:-:S13]  /*2a1a0*/  ISETP.GE.AND P1, PT, R59, R91, PT ;  /* 0x0000005b3b00720c */ /* 0x000fda0003f26270 */
[----:B------:R-:W-:Y:S05]  /*2a1b0*/  @!P1 BRA `(.L_x_23689) ;  /* 0xfffffd7c00089947 */ /* 0x000fea000383ffff */
[----:B------:R-:W-:Y:S05]  /*2a1c0*/  BSYNC B0 ;  /* 0x0000000000007941 */ /* 0x000fea0003800000 */
.L_x_23057:
[----:B------:R-:W-:Y:S05]  /*2a1d0*/  EXIT ;  /* 0x000000000000794d */ /* 0x000fea0003800000 */
.L_x_23688:
        /* <DEDUP_REMOVED lines=8> */
.L_x_23691:
[----:B------:R-:W-:Y:S05]  /*2a260*/  BSYNC B1 ;  /* 0x0000000000017941 */ /* 0x000fea0003800000 */
.L_x_23690:
        /* <DEDUP_REMOVED lines=9> */
.L_x_23692:
[----:B------:R-:W-:Y:S02]  /*2a300*/  IMAD.MOV.U32 R152, RZ, RZ, 0x4 ;  /* 0x00000004ff987424 */ /* 0x000fe400078e00ff */
[----:B------:R-:W-:-:S04]  /*2a310*/  IMAD.MOV.U32 R136, RZ, RZ, R155 ;  /* 0x000000ffff887224 */ /* 0x000fc800078e009b */
[----:B------:R-:W-:-:S05]  /*2a320*/  FADD.FTZ R140, R139, R136 ;  /* 0x000000888b8c7221 */ /* 0x000fca0000010000 */
[----:B------:R-:W-:-:S07]  /*2a330*/  MOV R167, R140 ;  /* 0x0000008c00a77202 */ /* 0x000fce0000000f00 */
[----:B------:R-:W-:Y:S05]  /*2a340*/  WARPSYNC.COLLECTIVE R150, `(.L_x_23693) ;  /* 0x0000000096087348 */ /* 0x000fea0003c00000 */
[----:B------:R0:W1:Y:S02]  /*2a350*/  SHFL.BFLY P2, R155, R167, R152, R171 ;  /* 0x0c000098a79b7389 */ /* 0x00006400000400ab */
[----:B01----:R-:W-:Y:S05]  /*2a360*/  ENDCOLLECTIVE ;  /* 0x000000000000791b */ /* 0x003fea0003800000 */
.L_x_23693:
[----:B------:R-:W-:Y:S01]  /*2a370*/  HFMA2 R152, -RZ, RZ, 0, 4.76837158203125e-07 ;  /* 0x00000008ff987431 */ /* 0x000fe200000001ff */
[----:B------:R-:W-:-:S05]  /*2a380*/  MOV R137, R155 ;  /* 0x0000009b00897202 */ /* 0x000fca0000000f00 */
[----:B------:R-:W-:-:S04]  /*2a390*/  FADD.FTZ R142, R140, R137 ;  /* 0x000000898c8e7221 */ /* 0x000fc80000010000 */
[----:B------:R-:W-:-:S07]  /*2a3a0*/  IMAD.MOV.U32 R167, RZ, RZ, R142 ;  /* 0x000000ffffa77224 */ /* 0x000fce00078e008e */
[----:B------:R-:W-:Y:S05]  /*2a3b0*/  WARPSYNC.COLLECTIVE R150, `(.L_x_23694) ;  /* 0x0000000096087348 */ /* 0x000fea0003c00000 */
[----:B------:R0:W1:Y:S02]  /*2a3c0*/  SHFL.BFLY P2, R155, R167, R152, R171 ;  /* 0x0c000098a79b7389 */ /* 0x00006400000400ab */
[----:B01----:R-:W-:Y:S05]  /*2a3d0*/  ENDCOLLECTIVE ;  /* 0x000000000000791b */ /* 0x003fea0003800000 */
.L_x_23694:
        /* <DEDUP_REMOVED lines=8> */
.L_x_23695:
        /* <DEDUP_REMOVED lines=88> */
.L_x_23696:
[----:B------:R-:W-:Y:S02]  /*2a9e0*/  IMAD.MOV.U32 R152, RZ, RZ, 0x2 ;  /* 0x00000002ff987424 */ /* 0x000fe400078e00ff */
[----:B------:R-:W-:-:S04]  /*2a9f0*/  IMAD.MOV.U32 R139, RZ, RZ, R155 ;  /* 0x000000ffff8b7224 */ /* 0x000fc800078e009b */
[----:B------:R-:W-:-:S05]  /*2aa00*/  FADD.FTZ R139, R136, R139 ;  /* 0x0000008b888b7221 */ /* 0x000fca0000010000 */
[----:B------:R-:W-:-:S07]  /*2aa10*/  MOV R167, R139 ;  /* 0x0000008b00a77202 */ /* 0x000fce0000000f00 */
[----:B------:R-:W-:Y:S05]  /*2aa20*/  WARPSYNC.COLLECTIVE R150, `(.L_x_23697) ;  /* 0x0000000096087348 */ /* 0x000fea0003c00000 */
[----:B------:R0:W1:Y:S02]  /*2aa30*/  SHFL.BFLY P2, R155, R167, R152, R171 ;  /* 0x0c000098a79b7389 */ /* 0x00006400000400ab */
[----:B01----:R-:W-:Y:S05]  /*2aa40*/  ENDCOLLECTIVE ;  /* 0x000000000000791b */ /* 0x003fea0003800000 */
.L_x_23697:
[----:B------:R-:W-:Y:S01]  /*2aa50*/  HFMA2 R152, -RZ, RZ, 0, 2.384185791015625e-07 ;  /* 0x00000004ff987431 */ /* 0x000fe200000001ff */
[----:B------:R-:W-:-:S05]  /*2aa60*/  MOV R138, R155 ;  /* 0x0000009b008a7202 */ /* 0x000fca0000000f00 */
[----:B------:R-:W-:-:S04]  /*2aa70*/  FADD.FTZ R138, R139, R138 ;  /* 0x0000008a8b8a7221 */ /* 0x000fc80000010000 */
[----:B------:R-:W-:-:S07]  /*2aa80*/  IMAD.MOV.U32 R167, RZ, RZ, R138 ;  /* 0x000000ffffa77224 */ /* 0x000fce00078e008a */
[----:B------:R-:W-:Y:S05]  /*2aa90*/  WARPSYNC.COLLECTIVE R150, `(.L_x_23698) ;  /* 0x0000000096087348 */ /* 0x000fea0003c00000 */
[----:B------:R0:W1:Y:S02]  /*2aaa0*/  SHFL.BFLY P2, R155, R167, R152, R171 ;  /* 0x0c000098a79b7389 */ /* 0x00006400000400ab */
[----:B01----:R-:W-:Y:S05]  /*2aab0*/  ENDCOLLECTIVE ;  /* 0x000000000000791b */ /* 0x003fea0003800000 */
.L_x_23698:
[----:B------:R-:W-:Y:S02]  /*2aac0*/  IMAD.MOV.U32 R152, RZ, RZ, 0x8 ;  /* 0x00000008ff987424 */ /* 0x000fe400078e00ff */
[----:B------:R-:W-:-:S04]  /*2aad0*/  IMAD.MOV.U32 R153, RZ, RZ, R155 ;  /* 0x000000ffff997224 */ /* 0x000fc800078e009b */
[----:B------:R-:W-:-:S05]  /*2aae0*/  FADD.FTZ R153, R138, R153 ;  /* 0x000000998a997221 */ /* 0x000fca0000010000 */
[----:B------:R-:W-:-:S07]  /*2aaf0*/  MOV R167, R153 ;  /* 0x0000009900a77202 */ /* 0x000fce0000000f00 */
[----:B------:R-:W-:Y:S05]  /*2ab00*/  WARPSYNC.COLLECTIVE R150, `(.L_x_23699) ;  /* 0x0000000096087348 */ /* 0x000fea0003c00000 */
[----:B------:R0:W1:Y:S02]  /*2ab10*/  SHFL.BFLY P2, R155, R167, R152, R171 ;  /* 0x0c000098a79b7389 */ /* 0x00006400000400ab */
[----:B01----:R-:W-:Y:S05]  /*2ab20*/  ENDCOLLECTIVE ;  /* 0x000000000000791b */ /* 0x003fea0003800000 */
.L_x_23699:
[----:B------:R-:W-:Y:S01]  /*2ab30*/  HFMA2 R152, -RZ, RZ, 0, 9.5367431640625e-07 ;  /* 0x00000010ff987431 */ /* 0x000fe200000001ff */
[----:B------:R-:W-:-:S05]  /*2ab40*/  MOV R140, R155 ;  /* 0x0000009b008c7202 */ /* 0x000fca0000000f00 */
[----:B------:R-:W-:-:S04]  /*2ab50*/  FADD.FTZ R140, R153, R140 ;  /* 0x0000008c998c7221 */ /* 0x000fc80000010000 */
[----:B------:R-:W-:-:S07]  /*2ab60*/  IMAD.MOV.U32 R167, RZ, RZ, R140 ;  /* 0x000000ffffa77224 */ /* 0x000fce00078e008c */
[----:B------:R-:W-:Y:S05]  /*2ab70*/  WARPSYNC.COLLECTIVE R150, `(.L_x_23700) ;  /* 0x0000000096087348 */ /* 0x000fea0003c00000 */
[----:B------:R0:W1:Y:S02]  /*2ab80*/  SHFL.BFLY P2, R155, R167, R152, R171 ;  /* 0x0c000098a79b7389 */ /* 0x00006400000400ab */
[----:B01----:R-:W-:Y:S05]  /*2ab90*/  ENDCOLLECTIVE ;  /* 0x000000000000791b */ /* 0x003fea0003800000 */
.L_x_23700:
[----:B------:R-:W-:Y:S05]  /*2aba0*/  BRA `(.L_x_23701) ;  /* 0xffffffdc00587947 */ /* 0x000fea000383ffff */
.L_x_23702:
        /* <DEDUP_REMOVED lines=13> */
.L_x_28021:


//--------------------- .text._ZN10layer_norm31ln_parallel_residual_fwd_kernelINS_13Kernel_traitsI6__halfffffjLj1280ELj1ELj4ELj1ELj16ENS_18Kernel_traits_baseILj1280ES2_ffffjLj128EEEEELb1ELb1ELb0EEEvNS_9FwdParamsE --------------------------
	.section	.text._ZN10layer_norm31ln_parallel_residual_fwd_kernelINS_13Kernel_traitsI6__halfffffjLj1280ELj1ELj4ELj1ELj16ENS_18Kernel_traits_baseILj1280ES2_ffffjLj128EEEEELb1ELb1ELb0EEEvNS_9FwdParamsE,"ax",@progbits
	.align	128
        .global         _ZN10layer_norm31ln_parallel_residual_fwd_kernelINS_13Kernel_traitsI6__halfffffjLj1280ELj1ELj4ELj1ELj16ENS_18Kernel_traits_baseILj1280ES2_ffffjLj128EEEEELb1ELb1ELb0EEEvNS_9FwdParamsE
        .type           _ZN10layer_norm31ln_parallel_residual_fwd_kernelINS_13Kernel_traitsI6__halfffffjLj1280ELj1ELj4ELj1ELj16ENS_18Kernel_traits_baseILj1280ES2_ffffjLj128EEEEELb1ELb1ELb0EEEvNS_9FwdParamsE,@function
        .size           _ZN10layer_norm31ln_parallel_residual_fwd_kernelINS_13Kernel_traitsI6__halfffffjLj1280ELj1ELj4ELj1ELj16ENS_18Kernel_traits_baseILj1280ES2_ffffjLj128EEEEELb1ELb1ELb0EEEvNS_9FwdParamsE,(.L_x_28022 - _ZN10layer_norm31ln_parallel_residual_fwd_kernelINS_13Kernel_traitsI6__halfffffjLj1280ELj1ELj4ELj1ELj16ENS_18Kernel_traits_baseILj1280ES2_ffffjLj128EEEEELb1ELb1ELb0EEEvNS_9FwdParamsE)
        .other          _ZN10layer_norm31ln_parallel_residual_fwd_kernelINS_13Kernel_traitsI6__halfffffjLj1280ELj1ELj4ELj1ELj16ENS_18Kernel_traits_baseILj1280ES2_ffffjLj128EEEEELb1ELb1ELb0EEEvNS_9FwdParamsE,@"STO_CUDA_ENTRY STV_DEFAULT"
_ZN10layer_norm31ln_parallel_residual_fwd_kernelINS_13Kernel_traitsI6__halfffffjLj1280ELj1ELj4ELj1ELj16ENS_18Kernel_traits_baseILj1280ES2_ffffjLj128EEEEELb1ELb1ELb0EEEvNS_9FwdParamsE:
.text._ZN10layer_norm31ln_parallel_residual_fwd_kernelINS_13Kernel_traitsI6__halfffffjLj1280ELj1ELj4ELj1ELj16ENS_18Kernel_traits_baseILj1280ES2_ffffjLj128EEEEELb1ELb1ELb0EEEvNS_9FwdParamsE:
        /* <DEDUP_REMOVED lines=21> */
[----:B------:R-:W-:-:S03]  /*0150*/  SHF.R.S32.HI R0, RZ, 0x1f, R13 ;  /* 0x0000001fff007819 */ /* 0x000fc6000001140d */
[----:B-1----:R-:W-:Y:S01]  /*0160*/  IMAD.MOV.U32 R7, RZ, RZ, R94 ;  /* 0x000000ffff077224 */ /* 0x002fe200078e005e */
        /* <DEDUP_REMOVED lines=36> */
[C---:B------:R-:W-:Y:S02]  /*03b0*/  ISETP.GE.U32.AND P4, PT, R0.reuse, 0x80, PT ;  /* 0x000000800000780c */ /* 0x040fe40003f86070 */
[C---:B------:R-:W-:Y:S02]  /*03c0*/  ISETP.GE.U32.AND P3, PT, R0.reuse, 0xa0, PT ;  /* 0x000000a00000780c */ /* 0x040fe40003f66070 */
[----:B------:R-:W-:-:S02]  /*03d0*/  ISETP.GE.U32.AND P2, PT, R0, 0xc0, PT ;  /* 0x000000c00000780c */ /* 0x000fc40003f46070 */
[----:B------:R-:W-:Y:S01]  /*03e0*/  LOP3.LUT R95, R95, 0xffffbfff, RZ, 0xc0, !PT ;  /* 0xffffbfff5f5f7812 */ /* 0x000fe200078ec0ff */
[----:B------:R-:W0:Y:S01]  /*03f0*/  @P6 LDC.64 R4, c[0x0][0x3d0] ;  /* 0x0000f400ff046b82 */ /* 0x000e220000000a00 */
[----:B------:R-:W-:Y:S02]  /*0400*/  ISETP.GE.U32.AND P1, PT, R0, 0xe0, PT ;  /* 0x000000e00000780c */ /* 0x000fe40003f26070 */
[----:B------:R-:W-:-:S05]  /*0410*/  @P6 LOP3.LUT R95, R95, 0x4000, RZ, 0xfc, !PT ;  /* 0x000040005f5f6812 */ /* 0x000fca00078efcff */
[----:B------:R-:W1:Y:S08]  /*0420*/  @P6 LDC.64 R16, c[0x0][0x438] ;  /* 0x00010e00ff106b82 */ /* 0x000e700000000a00 */
[----:B------:R-:W2:Y:S08]  /*0430*/  @P0 LDC.64 R18, c[0x0][0x3d0] ;  /* 0x0000f400ff120b82 */ /* 0x000eb00000000a00 */
[----:B------:R-:W3:Y:S01]  /*0440*/  @P0 LDC.64 R36, c[0x0][0x438] ;  /* 0x00010e00ff240b82 */ /* 0x000ee20000000a00 */
[----:B0-----:R-:W-:-:S05]  /*0450*/  @P6 IMAD.WIDE.U32 R4, R7, 0x8, R4 ;  /* 0x0000000807046825 */ /* 0x001fca00078e0004 */
[----:B------:R-:W5:Y:S02]  /*0460*/  @P6 LDG.E.64 R10, desc[UR6][R4.64] ;  /* 0x00000006040a6981 */ /* 0x000f64000c1e1b00 */
[----:B------:R-:W0:Y:S01]  /*0470*/  @P5 LDC.64 R38, c[0x0][0x3d0] ;  /* 0x0000f400ff265b82 */ /* 0x000e220000000a00 */
[C---:B-1----:R-:W-:Y:S01]  /*0480*/  @P6 IMAD.WIDE.U32 R16, R7.reuse, 0x8, R16 ;  /* 0x0000000807106825 */ /* 0x042fe200078e0010 */
[----:B------:R-:W-:-:S04]  /*0490*/  @P6 LOP3.LUT R7, R7, 0x20, RZ, 0xfc, !PT ;  /* 0x0000002007076812 */ /* 0x000fc800078efcff */
[----:B------:R-:W5:Y:S02]  /*04a0*/  @P6 LD.E.64 R32, desc[UR6][R16.64] ;  /* 0x0000000610206980 */ /* 0x000f64000c101b00 */
[----:B------:R-:W1:Y:S01]  /*04b0*/  @P5 LDC.64 R40, c[0x0][0x438] ;  /* 0x00010e00ff285b82 */ /* 0x000e620000000a00 */
[----:B--2---:R-:W-:-:S05]  /*04c0*/  @P0 IMAD.WIDE.U32 R18, R7, 0x8, R18 ;  /* 0x0000000807120825 */ /* 0x004fca00078e0012 */
[----:B------:R2:W5:Y:S02]  /*04d0*/  @P0 LDG.E.64 R2, desc[UR6][R18.64] ;  /* 0x0000000612020981 */ /* 0x000564000c1e1b00 */
[----:B------:R-:W4:Y:S01]  /*04e0*/  @P4 LDC.64 R42, c[0x0][0x3d0] ;  /* 0x0000f400ff2a4b82 */ /* 0x000f220000000a00 */
[C---:B---3--:R-:W-:Y:S01]  /*04f0*/  @P0 IMAD.WIDE.U32 R36, R7.reuse, 0x8, R36 ;  /* 0x0000000807240825 */ /* 0x048fe200078e0024 */
[----:B------:R-:W-:-:S04]  /*0500*/  @P0 IADD3 R7, PT, PT, R7, 0x20, RZ ;  /* 0x0000002007070810 */ /* 0x000fc80007ffe0ff */
[----:B------:R3:W5:Y:S02]  /*0510*/  @P0 LD.E.64 R88, desc[UR6][R36.64] ;  /* 0x0000000624580980 */ /* 0x000764000c101b00 */
[----:B------:R-:W4:Y:S01]  /*0520*/  @P4 LDC.64 R44, c[0x0][0x438] ;  /* 0x00010e00ff2c4b82 */ /* 0x000f220000000a00 */
[----:B------:R-:W-:Y:S01]  /*0530*/  ISETP.GE.U32.AND P0, PT, R0, 0x100, PT ;  /* 0x000001000000780c */ /* 0x000fe20003f06070 */
[----:B0-----:R-:W-:-:S05]  /*0540*/  @P5 IMAD.WIDE.U32 R38, R7, 0x8, R38 ;  /* 0x0000000807265825 */ /* 0x001fca00078e0026 */
[----:B------:R0:W5:Y:S01]  /*0550*/  @P5 LDG.E.64 R8, desc[UR6][R38.64] ;  /* 0x0000000626085981 */ /* 0x000162000c1e1b00 */
[----:B------:R-:W0:Y:S01]  /*0560*/  @P3 LDC.64 R46, c[0x0][0x3d0] ;  /* 0x0000f400ff2e3b82 */ /* 0x000e220000000a00 */
[----:B-1----:R-:W-:-:S07]  /*0570*/  @P5 IMAD.WIDE.U32 R40, R7, 0x8, R40 ;  /* 0x0000000807285825 */ /* 0x002fce00078e0028 */
[----:B------:R-:W1:Y:S01]  /*0580*/  @P3 LDC.64 R48, c[0x0][0x438] ;  /* 0x00010e00ff303b82 */ /* 0x000e620000000a00 */
[----:B------:R1:W5:Y:S01]  /*0590*/  @P5 LD.E.64 R34, desc[UR6][R40.64] ;  /* 0x0000000628225980 */ /* 0x000362000c101b00 */
[----:B------:R-:W-:Y:S01]  /*05a0*/  @P5 VIADD R7, R7, 0x20 ;  /* 0x0000002007075836 */ /* 0x000fe20000000000 */
[----:B------:R-:W-:-:S05]  /*05b0*/  ISETP.GE.U32.AND P5, PT, R0, 0x120, PT ;  /* 0x000001200000780c */ /* 0x000fca0003fa6070 */
[----:B------:R-:W1:Y:S08]  /*05c0*/  @P2 LDC.64 R50, c[0x0][0x3d0] ;  /* 0x0000f400ff322b82 */ /* 0x000e700000000a00 */
[----:B------:R-:W1:Y:S08]  /*05d0*/  @P2 LDC.64 R52, c[0x0][0x438] ;  /* 0x00010e00ff342b82 */ /* 0x000e700000000a00 */
[----:B--2---:R-:W2:Y:S08]  /*05e0*/  @P1 LDC.64 R18, c[0x0][0x3d0] ;  /* 0x0000f400ff121b82 */ /* 0x004eb00000000a00 */
[----:B---3--:R-:W3:Y:S01]  /*05f0*/  @P1 LDC.64 R36, c[0x0][0x438] ;  /* 0x00010e00ff241b82 */ /* 0x008ee20000000a00 */
[----:B----4-:R-:W-:-:S04]  /*0600*/  @P4 IMAD.WIDE.U32 R42, R7, 0x8, R42 ;  /* 0x00000008072a4825 */ /* 0x010fc800078e002a */
[C---:B------:R-:W-:Y:S01]  /*0610*/  @P4 IMAD.WIDE.U32 R44, R7.reuse, 0x8, R44 ;  /* 0x00000008072c4825 */ /* 0x040fe200078e002c */
[----:B------:R4:W5:Y:S02]  /*0620*/  @P4 LDG.E.64 R12, desc[UR6][R42.64] ;  /* 0x000000062a0c4981 */ /* 0x000964000c1e1b00 */
[----:B------:R-:W4:Y:S01]  /*0630*/  @P0 LDC.64 R54, c[0x0][0x3d0] ;  /* 0x0000f400ff360b82 */ /* 0x000f220000000a00 */
[----:B------:R-:W-:Y:S01]  /*0640*/  @P4 VIADD R7, R7, 0x20 ;  /* 0x0000002007074836 */ /* 0x000fe20000000000 */
[----:B------:R1:W5:Y:S06]  /*0650*/  @P4 LD.E.64 R30, desc[UR6][R44.64] ;  /* 0x000000062c1e4980 */ /* 0x00036c000c101b00 */
[----:B------:R-:W4:Y:S01]  /*0660*/  @P0 LDC.64 R56, c[0x0][0x438] ;  /* 0x00010e00ff380b82 */ /* 0x000f220000000a00 */
[----:B0-----:R-:W-:-:S04]  /*0670*/  @P3 IMAD.WIDE.U32 R46, R7, 0x8, R46 ;  /* 0x00000008072e3825 */ /* 0x001fc800078e002e */
[----:B-1----:R-:W-:-:S03]  /*0680*/  @P3 IMAD.WIDE.U32 R48, R7, 0x8, R48 ;  /* 0x0000000807303825 */ /* 0x002fc600078e0030 */
[----:B------:R-:W0:Y:S01]  /*0690*/  @P5 LDC.64 R38, c[0x0][0x3d0] ;  /* 0x0000f400ff265b82 */ /* 0x000e220000000a00 */
[----:B------:R-:W-:Y:S01]  /*06a0*/  @P3 IADD3 R7, PT, PT, R7, 0x20, RZ ;  /* 0x0000002007073810 */ /* 0x000fe20007ffe0ff */
[----:B------:R1:W5:Y:S06]  /*06b0*/  @P3 LDG.E.64 R14, desc[UR6][R46.64] ;  /* 0x000000062e0e3981 */ /* 0x00036c000c1e1b00 */
[----:B------:R-:W1:Y:S01]  /*06c0*/  @P5 LDC.64 R40, c[0x0][0x438] ;  /* 0x00010e00ff285b82 */ /* 0x000e620000000a00 */
[C---:B------:R-:W-:Y:S01]  /*06d0*/  @P2 IMAD.WIDE.U32 R50, R7.reuse, 0x8, R50 ;  /* 0x0000000807322825 */ /* 0x040fe200078e0032 */
[----:B------:R0:W5:Y:S03]  /*06e0*/  @P3 LD.E.64 R28, desc[UR6][R48.64] ;  /* 0x00000006301c3980 */ /* 0x000166000c101b00 */
[C---:B------:R-:W-:Y:S01]  /*06f0*/  @P2 IMAD.WIDE.U32 R52, R7.reuse, 0x8, R52 ;  /* 0x0000000807342825 */ /* 0x040fe200078e0034 */
[----:B------:R0:W5:Y:S03]  /*0700*/  @P2 LDG.E.64 R104, desc[UR6][R50.64] ;  /* 0x0000000632682981 */ /* 0x000166000c1e1b00 */
[----:B------:R-:W-:Y:S01]  /*0710*/  @P2 VIADD R7, R7, 0x20 ;  /* 0x0000002007072836 */ /* 0x000fe20000000000 */
[----:B------:R0:W5:Y:S03]  /*0720*/  @P2 LD.E.64 R26, desc[UR6][R52.64] ;  /* 0x00000006341a2980 */ /* 0x000166000c101b00 */
[----:B--2---:R-:W-:-:S04]  /*0730*/  @P1 IMAD.WIDE.U32 R18, R7, 0x8, R18 ;  /* 0x0000000807121825 */ /* 0x004fc800078e0012 */
[C---:B---3--:R-:W-:Y:S01]  /*0740*/  @P1 IMAD.WIDE.U32 R36, R7.reuse, 0x8, R36 ;  /* 0x0000000807241825 */ /* 0x048fe200078e0024 */
[----:B------:R2:W5:Y:S03]  /*0750*/  @P1 LDG.E.64 R102, desc[UR6][R18.64] ;  /* 0x0000000612661981 */ /* 0x000566000c1e1b00 */
[----:B------:R-:W-:Y:S01]  /*0760*/  @P1 VIADD R7, R7, 0x20 ;  /* 0x0000002007071836 */ /* 0x000fe20000000000 */
[----:B------:R2:W5:Y:S03]  /*0770*/  @P1 LD.E.64 R24, desc[UR6][R36.64] ;  /* 0x0000000624181980 */ /* 0x000566000c101b00 */
[----:B----4-:R-:W-:-:S04]  /*0780*/  @P0 IMAD.WIDE.U32 R54, R7, 0x8, R54 ;  /* 0x0000000807360825 */ /* 0x010fc800078e0036 */
[C---:B------:R-:W-:Y:S01]  /*0790*/  @P0 IMAD.WIDE.U32 R56, R7.reuse, 0x8, R56 ;  /* 0x0000000807380825 */ /* 0x040fe200078e0038 */
[----:B------:R-:W-:Y:S01]  /*07a0*/  @P0 IADD3 R7, PT, PT, R7, 0x20, RZ ;  /* 0x0000002007070810 */ /* 0x000fe20007ffe0ff */
[----:B------:R2:W5:Y:S04]  /*07b0*/  @P0 LDG.E.64 R100, desc[UR6][R54.64] ;  /* 0x0000000636640981 */ /* 0x000568000c1e1b00 */
[C---:B0-----:R-:W-:Y:S01]  /*07c0*/  @P5 IMAD.WIDE.U32 R38, R7.reuse, 0x8, R38 ;  /* 0x0000000807265825 */ /* 0x041fe200078e0026 */
[----:B------:R2:W5:Y:S03]  /*07d0*/  @P0 LD.E.64 R22, desc[UR6][R56.64] ;  /* 0x0000000638160980 */ /* 0x000566000c101b00 */
[C---:B-1----:R-:W-:Y:S01]  /*07e0*/  @P5 IMAD.WIDE.U32 R40, R7.reuse, 0x8, R40 ;  /* 0x0000000807285825 */ /* 0x042fe200078e0028 */
[----:B------:R2:W5:Y:S04]  /*07f0*/  @P5 LDG.E.64 R98, desc[UR6][R38.64] ;  /* 0x0000000626625981 */ /* 0x000568000c1e1b00 */
[----:B------:R2:W5:Y:S01]  /*0800*/  @P5 LD.E.64 R20, desc[UR6][R40.64] ;  /* 0x0000000628145980 */ /* 0x000562000c101b00 */
[----:B------:R-:W-:Y:S01]  /*0810*/  ISETP.GE.U32.AND P0, PT, R0, 0x140, PT ;  /* 0x000001400000780c */ /* 0x000fe20003f06070 */
[----:B------:R-:W-:-:S12]  /*0820*/  @P5 VIADD R7, R7, 0x20 ;  /* 0x0000002007075836 */ /* 0x000fd80000000000 */
[----:B--2---:R-:W-:Y:S05]  /*0830*/  @!P0 BRA `(.L_x_23705) ;  /* 0x0000000400108947 */ /* 0x004fea0003800000 */
[----:B------:R-:W0:Y:S08]  /*0840*/  LDC.64 R18, c[0x0][0x3d0] ;  /* 0x0000f400ff127b82 */ /* 0x000e300000000a00 */
[----:B------:R-:W1:Y:S01]  /*0850*/  LDC.64 R4, c[0x0][0x438] ;  /* 0x00010e00ff047b82 */ /* 0x000e620000000a00 */
[----:B0-----:R-:W-:-:S06]  /*0860*/  IMAD.WIDE.U32 R18, R7, 0x8, R18 ;  /* 0x0000000807127825 */ /* 0x001fcc00078e0012 */
[----:B------:R-:W5:Y:S01]  /*0870*/  LDG.E.64 R18, desc[UR6][R18.64] ;  /* 0x0000000612127981 */ /* 0x000f62000c1e1b00 */
[----:B-1----:R-:W-:-:S06]  /*0880*/  IMAD.WIDE.U32 R4, R7, 0x8, R4 ;  /* 0x0000000807047825 */ /* 0x002fcc00078e0004 */
[----:B------:R-:W5:Y:S01]  /*0890*/  LD.E.64 R4, desc[UR6][R4.64] ;  /* 0x0000000604047980 */ /* 0x000f62000c101b00 */
[----:B------:R-:W-:Y:S05]  /*08a0*/  BRA `(.L_x_23705) ;  /* 0x0000000000f47947 */ /* 0x000fea0003800000 */
.L_x_23704:
        /* <DEDUP_REMOVED lines=9> */
[----:B------:R-:W-:Y:S02]  /*0940*/  @P1 CS2R R88, SRZ ;  /* 0x0000000000581805 */ /* 0x000fe4000001ff00 */
[----:B------:R-:W-:-:S03]  /*0950*/  @P6 LOP3.LUT R95, R95, 0x4000, RZ, 0xfc, !PT ;  /* 0x000040005f5f6812 */ /* 0x000fc600078efcff */
[----:B------:R-:W1:Y:S08]  /*0960*/  @P1 LDC.64 R38, c[0x0][0x3d0] ;  /* 0x0000f400ff261b82 */ /* 0x000e700000000a00 */
[----:B------:R-:W2:Y:S08]  /*0970*/  @P5 LDC.64 R40, c[0x0][0x3d0] ;  /* 0x0000f400ff285b82 */ /* 0x000eb00000000a00 */
[----:B------:R-:W3:Y:S01]  /*0980*/  @P4 LDC.64 R42, c[0x0][0x3d0] ;  /* 0x0000f400ff2a4b82 */ /* 0x000ee20000000a00 */
[C---:B0-----:R-:W-:Y:S01]  /*0990*/  @P6 IMAD.WIDE.U32 R36, R7.reuse, 0x8, R16 ;  /* 0x0000000807246825 */ /* 0x041fe200078e0010 */
[----:B------:R-:W-:-:S02]  /*09a0*/  @P6 LOP3.LUT R7, R7, 0x20, RZ, 0xfc, !PT ;  /* 0x0000002007076812 */ /* 0x000fc400078efcff */
[----:B------:R-:W-:Y:S02]  /*09b0*/  @P5 CS2R R34, SRZ ;  /* 0x0000000000225805 */ /* 0x000fe4000001ff00 */
[----:B------:R-:W-:Y:S01]  /*09c0*/  @P4 CS2R R30, SRZ ;  /* 0x00000000001e4805 */ /* 0x000fe2000001ff00 */
[----:B------:R-:W5:Y:S01]  /*09d0*/  @P6 LDG.E.64 R10, desc[UR6][R36.64] ;  /* 0x00000006240a6981 */ /* 0x000f62000c1e1b00 */
[C---:B-1----:R-:W-:Y:S01]  /*09e0*/  @P1 IMAD.WIDE.U32 R38, R7.reuse, 0x8, R38 ;  /* 0x0000000807261825 */ /* 0x042fe200078e0026 */
[----:B------:R-:W0:Y:S03]  /*09f0*/  @P0 LDC.64 R16, c[0x0][0x3d0] ;  /* 0x0000f400ff100b82 */ /* 0x000e260000000a00 */
[----:B------:R-:W-:Y:S01]  /*0a00*/  @P1 VIADD R7, R7, 0x20 ;  /* 0x0000002007071836 */ /* 0x000fe20000000000 */
[----:B------:R0:W5:Y:S01]  /*0a10*/  @P1 LDG.E.64 R2, desc[UR6][R38.64] ;  /* 0x0000000626021981 */ /* 0x000162000c1e1b00 */
[----:B------:R-:W-:-:S02]  /*0a20*/  ISETP.GE.U32.AND P1, PT, R0, 0x100, PT ;  /* 0x000001000000780c */ /* 0x000fc40003f26070 */
[C---:B--2---:R-:W-:Y:S01]  /*0a30*/  @P5 IMAD.WIDE.U32 R40, R7.reuse, 0x8, R40 ;  /* 0x0000000807285825 */ /* 0x044fe200078e0028 */
[----:B------:R-:W-:Y:S01]  /*0a40*/  @P5 IADD3 R7, PT, PT, R7, 0x20, RZ ;  /* 0x0000002007075810 */ /* 0x000fe20007ffe0ff */
[----:B------:R-:W1:Y:S03]  /*0a50*/  @P3 LDC.64 R44, c[0x0][0x3d0] ;  /* 0x0000f400ff2c3b82 */ /* 0x000e660000000a00 */
[----:B------:R2:W5:Y:S01]  /*0a60*/  @P5 LDG.E.64 R8, desc[UR6][R40.64] ;  /* 0x0000000628085981 */ /* 0x000562000c1e1b00 */
[----:B------:R-:W-:Y:S01]  /*0a70*/  ISETP.GE.U32.AND P5, PT, R0, 0x120, PT ;  /* 0x000001200000780c */ /* 0x000fe20003fa6070 */
[----:B---3--:R-:W-:-:S03]  /*0a80*/  @P4 IMAD.WIDE.U32 R42, R7, 0x8, R42 ;  /* 0x00000008072a4825 */ /* 0x008fc600078e002a */
[----:B------:R-:W3:Y:S01]  /*0a90*/  @P2 LDC.64 R46, c[0x0][0x3d0] ;  /* 0x0000f400ff2e2b82 */ /* 0x000ee20000000a00 */
[----:B------:R-:W-:Y:S01]  /*0aa0*/  @P4 VIADD R7, R7, 0x20 ;  /* 0x0000002007074836 */ /* 0x000fe20000000000 */
[----:B------:R4:W5:Y:S01]  /*0ab0*/  @P4 LDG.E.64 R12, desc[UR6][R42.64] ;  /* 0x000000062a0c4981 */ /* 0x000962000c1e1b00 */
[----:B------:R-:W-:-:S05]  /*0ac0*/  ISETP.GE.U32.AND P4, PT, R0, 0x140, PT ;  /* 0x000001400000780c */ /* 0x000fca0003f86070 */
[----:B------:R-:W4:Y:S01]  /*0ad0*/  @P1 LDC.64 R48, c[0x0][0x3d0] ;  /* 0x0000f400ff301b82 */ /* 0x000f220000000a00 */
[----:B0-----:R-:W-:-:S07]  /*0ae0*/  @P0 IMAD.WIDE.U32 R38, R7, 0x8, R16 ;  /* 0x0000000807260825 */ /* 0x001fce00078e0010 */
[----:B--2---:R-:W0:Y:S01]  /*0af0*/  @P5 LDC.64 R40, c[0x0][0x3d0] ;  /* 0x0000f400ff285b82 */ /* 0x004e220000000a00 */
[----:B------:R-:W-:Y:S01]  /*0b00*/  @P0 VIADD R7, R7, 0x20 ;  /* 0x0000002007070836 */ /* 0x000fe20000000000 */
[----:B------:R2:W5:Y:S03]  /*0b10*/  @P0 LDG.E.64 R14, desc[UR6][R38.64] ;  /* 0x00000006260e0981 */ /* 0x000566000c1e1b00 */
[----:B-1----:R-:W-:-:S03]  /*0b20*/  @P3 IMAD.WIDE.U32 R44, R7, 0x8, R44 ;  /* 0x00000008072c3825 */ /* 0x002fc600078e002c */
[----:B------:R-:W1:Y:S01]  /*0b30*/  @P4 LDC.64 R16, c[0x0][0x3d0] ;  /* 0x0000f400ff104b82 */ /* 0x000e620000000a00 */
[----:B------:R-:W-:Y:S01]  /*0b40*/  @P3 IADD3 R7, PT, PT, R7, 0x20, RZ ;  /* 0x0000002007073810 */ /* 0x000fe20007ffe0ff */
[----:B------:R2:W5:Y:S04]  /*0b50*/  @P3 LDG.E.64 R104, desc[UR6][R44.64] ;  /* 0x000000062c683981 */ /* 0x000568000c1e1b00 */
[----:B---3--:R-:W-:-:S04]  /*0b60*/  @P2 IMAD.WIDE.U32 R46, R7, 0x8, R46 ;  /* 0x00000008072e2825 */ /* 0x008fc800078e002e */
[----:B------:R-:W-:Y:S01]  /*0b70*/  @P2 VIADD R7, R7, 0x20 ;  /* 0x0000002007072836 */ /* 0x000fe20000000000 */
[----:B------:R2:W5:Y:S03]  /*0b80*/  @P2 LDG.E.64 R102, desc[UR6][R46.64] ;  /* 0x000000062e662981 */ /* 0x000566000c1e1b00 */
[----:B----4-:R-:W-:-:S04]  /*0b90*/  @P1 IMAD.WIDE.U32 R48, R7, 0x8, R48 ;  /* 0x0000000807301825 */ /* 0x010fc800078e0030 */
[----:B------:R-:W-:Y:S01]  /*0ba0*/  @P1 VIADD R7, R7, 0x20 ;  /* 0x0000002007071836 */ /* 0x000fe20000000000 */
[----:B------:R2:W5:Y:S03]  /*0bb0*/  @P1 LDG.E.64 R100, desc[UR6][R48.64] ;  /* 0x0000000630641981 */ /* 0x000566000c1e1b00 */
[C---:B0-----:R-:W-:Y:S01]  /*0bc0*/  @P5 IMAD.WIDE.U32 R40, R7.reuse, 0x8, R40 ;  /* 0x0000000807285825 */ /* 0x041fe200078e0028 */
[----:B------:R-:W-:-:S04]  /*0bd0*/  @P5 IADD3 R7, PT, PT, R7, 0x20, RZ ;  /* 0x0000002007075810 */ /* 0x000fc80007ffe0ff */
[----:B------:R2:W5:Y:S01]  /*0be0*/  @P5 LDG.E.64 R98, desc[UR6][R40.64] ;  /* 0x0000000628625981 */ /* 0x000562000c1e1b00 */
[----:B-1----:R-:W-:-:S05]  /*0bf0*/  @P4 IMAD.WIDE.U32 R16, R7, 0x8, R16 ;  /* 0x0000000807104825 */ /* 0x002fca00078e0010 */
[----:B------:R2:W5:Y:S01]  /*0c00*/  @P4 LDG.E.64 R18, desc[UR6][R16.64] ;  /* 0x0000000610124981 */ /* 0x000562000c1e1b00 */
[----:B------:R-:W-:Y:S02]  /*0c10*/  @P6 CS2R R32, SRZ ;  /* 0x0000000000206805 */ /* 0x000fe4000001ff00 */
[----:B------:R-:W-:Y:S02]  /*0c20*/  @P0 CS2R R28, SRZ ;  /* 0x00000000001c0805 */ /* 0x000fe4000001ff00 */
[----:B------:R-:W-:Y:S02]  /*0c30*/  @P3 CS2R R26, SRZ ;  /* 0x00000000001a3805 */ /* 0x000fe4000001ff00 */
[----:B------:R-:W-:Y:S02]  /*0c40*/  @P2 CS2R R24, SRZ ;  /* 0x0000000000182805 */ /* 0x000fe4000001ff00 */
[----:B------:R-:W-:Y:S02]  /*0c50*/  @P1 CS2R R22, SRZ ;  /* 0x0000000000161805 */ /* 0x000fe4000001ff00 */
[----:B------:R-:W-:-:S02]  /*0c60*/  @P5 CS2R R20, SRZ ;  /* 0x0000000000145805 */ /* 0x000fc4000001ff00 */
[----:B--2---:R-:W-:-:S07]  /*0c70*/  @P4 CS2R R4, SRZ ;  /* 0x0000000000044805 */ /* 0x004fce000001ff00 */
.L_x_23705:
[----:B------:R-:W-:Y:S05]  /*0c80*/  BSYNC.RECONVERGENT B0 ;  /* 0x0000000000007941 */ /* 0x000fea0003800200 */
.L_x_23703:
[----:B------:R-:W0:Y:S02]  /*0c90*/  LDCU UR8, c[0x0][0x384] ;  /* 0x00007080ff0877ac */ /* 0x000e240008000800 */
[----:B0-----:R-:W-:-:S13]  /*0ca0*/  ISETP.GE.AND P0, PT, R93, UR8, PT ;  /* 0x000000085d007c0c */ /* 0x001fda000bf06270 */
[----:B------:R-:W-:Y:S05]  /*0cb0*/  @P0 EXIT ;  /* 0x000000000000094d */ /* 0x000fea0003800000 */
[----:B-----5:R-:W-:Y:S01]  /*0cc0*/  MOV R97, R2 ;  /* 0x0000000200617202 */ /* 0x020fe20000000f00 */
[--C-:B------:R-:W-:Y:S01]  /*0cd0*/  IMAD.MOV.U32 R16, RZ, RZ, R3.reuse ;  /* 0x000000ffff107224 */ /* 0x100fe200078e0003 */
[--C-:B------:R-:W-:Y:S01]  /*0ce0*/  SHF.R.U64 R106, R2, 0x10, R3.reuse ;  /* 0x00000010026a7819 */ /* 0x100fe20000001203 */
[----:B------:R-:W-:Y:S01]  /*0cf0*/  IMAD.MOV.U32 R7, RZ, RZ, R10 ;  /* 0x000000ffff077224 */ /* 0x000fe200078e000a */
[----:B------:R-:W-:Y:S01]  /*0d00*/  SHF.R.U32.HI R2, RZ, 0x10, R3 ;  /* 0x00000010ff027819 */ /* 0x000fe20000011603 */
[----:B------:R-:W-:Y:S01]  /*0d10*/  IMAD.HI.U32 R3, R92, -0x326172a9, RZ ;  /* 0xcd9e8d575c037827 */ /* 0x000fe200078e00ff */
[----:B------:R-:W-:Y:S01]  /*0d20*/  MOV R36, R9 ;  /* 0x0000000900247202 */ /* 0x000fe20000000f00 */
[----:B------:R-:W-:Y:S01]  /*0d30*/  BSSY B0, `(.L_x_23706) ;  /* 0x0002cde000007945 */ /* 0x000fe20003800000 */
[----:B------:R-:W-:Y:S01]  /*0d40*/  PRMT R106, R106, 0x5410, R2 ;  /* 0x000054106a6a7816 */ /* 0x000fe20000000002 */
[----:B------:R-:W-:Y:S01]  /*0d50*/  IMAD.HI.U32 R2, R91, -0x2daee0ad, RZ ;  /* 0xd2511f535b027827 */ /* 0x000fe200078e00ff */
[----:B------:R-:W-:-:S02]  /*0d60*/  SHF.R.U64 R108, R8, 0x10, R9 ;  /* 0x00000010086c7819 */ /* 0x000fc40000001209 */
[----:B------:R-:W-:Y:S01]  /*0d70*/  SHF.R.U32.HI R9, RZ, 0x10, R9 ;  /* 0x00000010ff097819 */ /* 0x000fe20000011609 */
[--C-:B------:R-:W-:Y:S01]  /*0d80*/  IMAD.MOV.U32 R38, RZ, RZ, R15.reuse ;  /* 0x000000ffff267224 */ /* 0x100fe200078e000f */
[----:B------:R-:W-:Y:S01]  /*0d90*/  SHF.R.U64 R124, R14, 0x10, R15 ;  /* 0x000000100e7c7819 */ /* 0x000fe2000000120f */
[----:B------:R-:W-:Y:S01]  /*0da0*/  IMAD.MOV.U32 R37, RZ, RZ, R13 ;  /* 0x000000ffff257224 */ /* 0x000fe200078e000d */
[----:B------:R-:W-:Y:S01]  /*0db0*/  LOP3.LUT R3, R90, UR4, R3, 0x96, !PT ;  /* 0x000000045a037c12 */ /* 0x000fe2000f8e9603 */
[----:B------:R-:W-:Y:S01]  /*0dc0*/  IMAD.MOV.U32 R107, RZ, RZ, R8 ;  /* 0x000000ffff6b7224 */ /* 0x000fe200078e0008 */
[----:B------:R-:W-:Y:S01]  /*0dd0*/  SHF.R.U32.HI R15, RZ, 0x10, R15 ;  /* 0x00000010ff0f7819 */ /* 0x000fe2000001160f */
[----:B------:R-:W-:Y:S01]  /*0de0*/  IMAD.MOV.U32 R109, RZ, RZ, R12 ;  /* 0x000000ffff6d7224 */ /* 0x000fe200078e000c */
[----:B------:R-:W-:Y:S01]  /*0df0*/  LOP3.LUT R2, R2, UR5, RZ, 0x3c, !PT ;  /* 0x0000000502027c12 */ /* 0x000fe2000f8e3cff */
[----:B------:R-:W-:Y:S01]  /*0e00*/  IMAD.MOV.U32 R17, RZ, RZ, R11 ;  /* 0x000000ffff117224 */ /* 0x000fe200078e000b */
[----:B------:R-:W-:Y:S01]  /*0e10*/  PRMT R97, R97, 0x5410, R16 ;  /* 0x0000541061617816 */ /* 0x000fe20000000010 */
[----:B------:R-:W-:Y:S01]  /*0e20*/  IMAD R16, R91, -0x2daee0ad, RZ ;  /* 0xd2511f535b107824 */ /* 0x000fe200078e02ff */
[----:B------:R-:W-:Y:S01]  /*0e30*/  PRMT R108, R108, 0x5410, R9 ;  /* 0x000054106c6c7816 */ /* 0x000fe20000000009 */
[----:B------:R-:W-:Y:S01]  /*0e40*/  IMAD.HI.U32 R9, R3, -0x2daee0ad, RZ ;  /* 0xd2511f5303097827 */ /* 0x000fe200078e00ff */
[----:B------:R-:W-:-:S02]  /*0e50*/  MOV R123, R14 ;  /* 0x0000000e007b7202 */ /* 0x000fc40000000f00 */
[----:B------:R-:W-:Y:S01]  /*0e60*/  PRMT R15, R15, 0x5410, R7 ;  /* 0x000054100f0f7816 */ /* 0x000fe20000000007 */
[----:B------:R-:W-:Y:S01]  /*0e70*/  IMAD R14, R92, -0x326172a9, RZ ;  /* 0xcd9e8d575c0e7824 */ /* 0x000fe200078e02ff */
[--C-:B------:R-:W-:Y:S01]  /*0e80*/  SHF.R.U64 R114, R12, 0x10, R13.reuse ;  /* 0x000000100c727819 */ /* 0x100fe2000000120d */
[----:B------:R-:W-:Y:S01]  /*0e90*/  IMAD.HI.U32 R7, R2, -0x326172a9, RZ ;  /* 0xcd9e8d5702077827 */ /* 0x000fe200078e00ff */
[----:B------:R-:W-:Y:S02]  /*0ea0*/  SHF.R.U32.HI R13, RZ, 0x10, R13 ;  /* 0x00000010ff0d7819 */ /* 0x000fe4000001160d */
[----:B------:R-:W-:Y:S01]  /*0eb0*/  LOP3.LUT R9, R16, UR22, R9, 0x96, !PT ;  /* 0x0000001610097c12 */ /* 0x000fe2000f8e9609 */
[----:B------:R-:W-:Y:S01]  /*0ec0*/  IMAD.MOV.U32 R8, RZ, RZ, R18 ;  /* 0x000000ffff087224 */ /* 0x000fe200078e0012 */
[----:B------:R-:W-:Y:S01]  /*0ed0*/  LOP3.LUT R7, R14, UR10, R7, 0x96, !PT ;  /* 0x0000000a0e077c12 */ /* 0x000fe2000f8e9607 */
[----:B------:R-:W-:Y:S01]  /*0ee0*/  IMAD R14, R3, -0x2daee0ad, RZ ;  /* 0xd2511f53030e7824 */ /* 0x000fe200078e02ff */
[----:B------:R-:W-:Y:S01]  /*0ef0*/  PRMT R114, R114, 0x5410, R13 ;  /* 0x0000541072727816 */ /* 0x000fe2000000000d */
[----:B------:R-:W-:Y:S01]  /*0f00*/  IMAD R13, R2, -0x326172a9, RZ ;  /* 0xcd9e8d57020d7824 */ /* 0x000fe200078e02ff */
[----:B------:R-:W-:Y:S01]  /*0f10*/  PRMT R107, R107, 0x5410, R36 ;  /* 0x000054106b6b7816 */ /* 0x000fe20000000024 */
[----:B------:R-:W-:Y:S01]  /*0f20*/  IMAD.HI.U32 R2, R9, -0x326172a9, RZ ;  /* 0xcd9e8d5709027827 */ /* 0x000fe200078e00ff */
[----:B------:R-:W-:Y:S01]  /*0f30*/  SHF.R.U64 R129, R32, 0x10, R33 ;  /* 0x0000001020817819 */ /* 0x000fe20000001221 */
[----:B------:R-:W0:Y:S01]  /*0f40*/  LDCU UR22, c[0x0][0x408] ;  /* 0x00008100ff1677ac */ /* 0x000e220008000800 */
[----:B------:R-:W-:Y:S01]  /*0f50*/  PRMT R109, R109, 0x5410, R37 ;  /* 0x000054106d6d7816 */ /* 0x000fe20000000025 */
[----:B------:R-:W-:Y:S01]  /*0f60*/  IMAD.HI.U32 R3, R7, -0x2daee0ad, RZ ;  /* 0xd2511f5307037827 */ /* 0x000fe200078e00ff */
[----:B------:R-:W-:Y:S01]  /*0f70*/  LOP3.LUT R2, R13, UR23, R2, 0x96, !PT ;  /* 0x000000170d027c12 */ /* 0x000fe2000f8e9602 */
[----:B------:R-:W1:Y:S01]  /*0f80*/  LDCU UR23, c[0x0][0x388] ;  /* 0x00007100ff1777ac */ /* 0x000e620008000800 */
[----:B------:R-:W-:Y:S01]  /*0f90*/  SHF.R.U64 R130, R88, 0x10, R89 ;  /* 0x0000001058827819 */ /* 0x000fe20000001259 */
[----:B------:R-:W-:Y:S01]  /*0fa0*/  IMAD R16, R7, -0x2daee0ad, RZ ;  /* 0xd2511f5307107824 */ /* 0x000fe200078e02ff */
[----:B------:R-:W-:Y:S01]  /*0fb0*/  LOP3.LUT R3, R14, UR12, R3, 0x96, !PT ;  /* 0x0000000c0e037c12 */ /* 0x000fe2000f8e9603 */
[----:B------:R-:W-:Y:S01]  /*0fc0*/  IMAD R14, R9, -0x326172a9, RZ ;  /* 0xcd9e8d57090e7824 */ /* 0x000fe200078e02ff */
[----:B------:R-:W-:Y:S01]  /*0fd0*/  SHF.R.U64 R132, R30, 0x10, R31 ;  /* 0x000000101e847819 */ /* 0x000fe2000000121f */
[----:B------:R-:W-:Y:S01]  /*0fe0*/  IMAD.HI.U32 R9, R2, -0x2daee0ad, RZ ;  /* 0xd2511f5302097827 */ /* 0x000fe200078e00ff */
[----:B------:R-:W-:Y:S01]  /*0ff0*/  SHF.R.U64 R131, R34, 0x10, R35 ;  /* 0x0000001022837819 */ /* 0x000fe20000001223 */
[----:B------:R-:W2:Y:S01]  /*1000*/  LDCU.64 UR10, c[0x0][0x3a0] ;  /* 0x00007400ff0a77ac */ /* 0x000ea20008000a00 */
[----:B------:R-:W-:Y:S01]  /*1010*/  SHF.R.U64 R39, R10, 0x10, R11 ;  /* 0x000000100a277819 */ /* 0x000fe2000000120b */
[----:B------:R-:W-:Y:S01]  /*1020*/  IMAD.HI.U32 R7, R3, -0x326172a9, RZ ;  /* 0xcd9e8d5703077827 */ /* 0x000fe200078e00ff */
[----:B------:R-:W-:-:S02]  /*1030*/  LOP3.LUT R9, R16, UR14, R9, 0x96, !PT ;  /* 0x0000000e10097c12 */ /* 0x000fc4000f8e9609 */
[----:B------:R-:W-:Y:S01]  /*1040*/  MOV R16, R102 ;  /* 0x0000006600107202 */ /* 0x000fe20000000f00 */
[----:B------:R-:W-:Y:S01]  /*1050*/  IMAD.MOV.U32 R13, RZ, RZ, R104 ;  /* 0x000000ffff0d7224 */ /* 0x000fe200078e0068 */
[----:B------:R-:W-:Y:S01]  /*1060*/  LOP3.LUT R7, R14, UR13, R7, 0x96, !PT ;  /* 0x0000000d0e077c12 */ /* 0x000fe2000f8e9607 */
[----:B------:R-:W-:Y:S01]  /*1070*/  IMAD.MOV.U32 R36, RZ, RZ, R105 ;  /* 0x000000ffff247224 */ /* 0x000fe200078e0069 */
[----:B------:R-:W-:Y:S01]  /*1080*/  SHF.R.U32.HI R40, RZ, 0x10, R11 ;  /* 0x00000010ff287819 */ /* 0x000fe2000001160b */
[----:B------:R-:W-:Y:S01]  /*1090*/  IMAD R14, R2, -0x2daee0ad, RZ ;  /* 0xd2511f53020e7824 */ /* 0x000fe200078e02ff */
[----:B------:R-:W-:Y:S01]  /*10a0*/  SHF.R.U64 R133, R28, 0x10, R29 ;  /* 0x000000101c857819 */ /* 0x000fe2000000121d */
[----:B------:R-:W-:Y:S01]  /*10b0*/  IMAD R3, R3, -0x326172a9, RZ ;  /* 0xcd9e8d5703037824 */ /* 0x000fe200078e02ff */
[----:B------:R-:W-:Y:S01]  /*10c0*/  PRMT R125, R13, 0x5410, R36 ;  /* 0x000054100d7d7816 */ /* 0x000fe20000000024 */
[----:B------:R-:W-:Y:S01]  /*10d0*/  IMAD.HI.U32 R2, R9, -0x326172a9, RZ ;  /* 0xcd9e8d5709027827 */ /* 0x000fe200078e00ff */
[----:B------:R-:W-:-:S02]  /*10e0*/  MOV R11, R19 ;  /* 0x00000013000b7202 */ /* 0x000fc40000000f00 */
[----:B------:R-:W-:Y:S01]  /*10f0*/  SHF.R.U32.HI R12, RZ, 0x10, R19 ;  /* 0x00000010ff0c7819 */ /* 0x000fe20000011613 */
[----:B------:R-:W-:Y:S01]  /*1100*/  IMAD.HI.U32 R13, R7, -0x2daee0ad, RZ ;  /* 0xd2511f53070d7827 */ /* 0x000fe200078e00ff */
[----:B------:R-:W-:Y:S01]  /*1110*/  LOP3.LUT R2, R3, UR24, R2, 0x96, !PT ;  /* 0x0000001803027c12 */ /* 0x000fe2000f8e9602 */
[----:B------:R-:W3:Y:S01]  /*1120*/  LDCU.U8 UR24, c[0x0][0x410] ;  /* 0x00008200ff1877ac */ /* 0x000ee20008000000 */
[----:B------:R-:W-:Y:S01]  /*1130*/  PRMT R123, R123, 0x5410, R38 ;  /* 0x000054107b7b7816 */ /* 0x000fe20000000026 */
[----:B------:R-:W-:Y:S01]  /*1140*/  IMAD.MOV.U32 R36, RZ, RZ, R103 ;  /* 0x000000ffff247224 */ /* 0x000fe200078e0067 */
[----:B------:R-:W-:Y:S01]  /*1150*/  LOP3.LUT R13, R14, UR15, R13, 0x96, !PT ;  /* 0x0000000f0e0d7c12 */ /* 0x000fe2000f8e960d */
[----:B------:R-:W-:Y:S01]  /*1160*/  IMAD R14, R9, -0x326172a9, RZ ;  /* 0xcd9e8d57090e7824 */ /* 0x000fe200078e02ff */
[----:B------:R-:W-:Y:S01]  /*1170*/  SHF.R.U64 R10, R18, 0x10, R19 ;  /* 0x00000010120a7819 */ /* 0x000fe20000001213 */
[----:B------:R-:W-:Y:S01]  /*1180*/  IMAD.MOV.U32 R37, RZ, RZ, R100 ;  /* 0x000000ffff257224 */ /* 0x000fe200078e0064 */
[----:B------:R-:W-:Y:S01]  /*1190*/  PRMT R126, R16, 0x5410, R36 ;  /* 0x00005410107e7816 */ /* 0x000fe20000000024 */
[----:B------:R-:W-:Y:S01]  /*11a0*/  IMAD R16, R7, -0x2daee0ad, RZ ;  /* 0xd2511f5307107824 */ /* 0x000fe200078e02ff */
[----:B------:R-:W-:Y:S01]  /*11b0*/  MOV R36, R101 ;  /* 0x0000006500247202 */ /* 0x000fe20000000f00 */
[----:B------:R-:W-:Y:S01]  /*11c0*/  IMAD.HI.U32 R7, R2, -0x2daee0ad, RZ ;  /* 0xd2511f5302077827 */ /* 0x000fe200078e00ff */
[----:B------:R-:W-:-:S02]  /*11d0*/  PRMT R127, R37, 0x7610, R127 ;  /* 0x00007610257f7816 */ /* 0x000fc4000000007f */
[----:B------:R-:W-:Y:S01]  /*11e0*/  PRMT R17, R17, 0x5410, R17 ;  /* 0x0000541011117816 */ /* 0x000fe20000000011 */
[C---:B------:R-:W-:Y:S01]  /*11f0*/  IMAD.HI.U32 R3, R13.reuse, -0x326172a9, RZ ;  /* 0xcd9e8d570d037827 */ /* 0x040fe200078e00ff */
[----:B------:R-:W-:Y:S02]  /*1200*/  LOP3.LUT R7, R16, UR26, R7, 0x96, !PT ;  /* 0x0000001a10077c12 */ /* 0x000fe4000f8e9607 */
[----:B------:R-:W-:Y:S01]  /*1210*/  SHF.R.U32.HI R16, RZ, 0x10, R33 ;  /* 0x00000010ff107819 */ /* 0x000fe20000011621 */
        /* <DEDUP_REMOVED lines=24> */
[----:B------:R-:W-:Y:S01]  /*13a0*/  SHF.R.U32.HI R14, RZ, 0x10, R31 ;  /* 0x00000010ff0e7819 */ /* 0x000fe2000001161f */
[----:B------:R-:W-:Y:S01]  /*13b0*/  IMAD.HI.U32 R2, R7, -0x326172a9, RZ ;  /* 0xcd9e8d5707027827 */ /* 0x000fe200078e00ff */
[----:B------:R-:W-:Y:S02]  /*13c0*/  PRMT R124, R124, 0x5410, R15 ;  /* 0x000054107c7c7816 */ /* 0x000fe4000000000f */
[----:B------:R-:W-:Y:S01]  /*13d0*/  PRMT R132, R132, 0x5410, R14 ;  /* 0x0000541084847816 */ /* 0x000fe2000000000e */
[----:B------:R-:W-:Y:S01]  /*13e0*/  IMAD.HI.U32 R13, R3, -0x2daee0ad, RZ ;  /* 0xd2511f53030d7827 */ /* 0x000fe200078e00ff */
[----:B------:R-:W-:-:S02]  /*13f0*/  LOP3.LUT R14, R9, UR19, R2, 0x96, !PT ;  /* 0x00000013090e7c12 */ /* 0x000fc4000f8e9602 */
[----:B------:R-:W-:Y:S01]  /*1400*/  SHF.R.U32.HI R9, RZ, 0x10, R29 ;  /* 0x00000010ff097819 */ /* 0x000fe2000001161d */
[----:B------:R-:W-:Y:S01]  /*1410*/  IMAD R36, R7, -0x326172a9, RZ ;  /* 0xcd9e8d5707247824 */ /* 0x000fe200078e02ff */
[----:B------:R-:W-:Y:S01]  /*1420*/  LOP3.LUT R16, R16, UR20, R13, 0x96, !PT ;  /* 0x0000001410107c12 */ /* 0x000fe2000f8e960d */
[----:B------:R-:W-:Y:S01]  /*1430*/  IMAD R3, R3, -0x2daee0ad, RZ ;  /* 0xd2511f5303037824 */ /* 0x000fe200078e02ff */
[----:B------:R-:W-:Y:S01]  /*1440*/  SHF.R.U64 R13, R4, 0x10, R5 ;  /* 0x00000010040d7819 */ /* 0x000fe20000001205 */
[----:B------:R-:W-:Y:S01]  /*1450*/  IMAD.HI.U32 R2, R14, -0x2daee0ad, RZ ;  /* 0xd2511f530e027827 */ /* 0x000fe200078e00ff */
[----:B------:R-:W-:Y:S02]  /*1460*/  PRMT R133, R133, 0x5410, R9 ;  /* 0x0000541085857816 */ /* 0x000fe40000000009 */
[----:B------:R-:W-:Y:S01]  /*1470*/  LOP3.LUT R6, R6, 0x3, RZ, 0xc0, !PT ;  /* 0x0000000306067812 */ /* 0x000fe200078ec0ff */
[----:B------:R-:W-:Y:S01]  /*1480*/  IMAD.HI.U32 R7, R16, -0x326172a9, RZ ;  /* 0xcd9e8d5710077827 */ /* 0x000fe200078e00ff */
[----:B------:R-:W-:Y:S01]  /*1490*/  LOP3.LUT R2, R3, UR9, R2, 0x96, !PT ;  /* 0x0000000903027c12 */ /* 0x000fe2000f8e9602 */
[----:B------:R-:W0:Y:S02]  /*14a0*/  LDCU.64 UR8, c[0x0][0x398] ;  /* 0x00007300ff0877ac */ /* 0x000e240008000a00 */
[----:B------:R-:W-:Y:S01]  /*14b0*/  IMAD.MOV.U32 R37, RZ, RZ, R98 ;  /* 0x000000ffff257224 */ /* 0x000fe200078e0062 */
[----:B------:R-:W-:Y:S01]  /*14c0*/  LOP3.LUT R3, R36, UR21, R7, 0x96, !PT ;  /* 0x0000001524037c12 */ /* 0x000fe2000f8e9607 */
[----:B------:R-:W-:Y:S01]  /*14d0*/  IMAD.MOV.U32 R38, RZ, RZ, R99 ;  /* 0x000000ffff267224 */ /* 0x000fe200078e0063 */
[----:B------:R-:W-:Y:S01]  /*14e0*/  SHF.R.U32.HI R36, RZ, 0x10, R5 ;  /* 0x00000010ff247819 */ /* 0x000fe20000011605 */
[----:B------:R-:W-:-:S02]  /*14f0*/  HADD2.F32 R9, -RZ, R8.H0_H0 ;  /* 0x20000008ff097230 */ /* 0x000fc40000004100 */
[----:B------:R-:W-:Y:S02]  /*1500*/  HFMA2 R7, -RZ, RZ, 0, 0 ;  /* 0x00000000ff077431 */ /* 0x000fe400000001ff */
[----:B------:R-:W-:Y:S01]  /*1510*/  HADD2.F32 R8, -RZ, R11.H0_H0 ;  /* 0x2000000bff087230 */ /* 0x000fe20000004100 */
[----:B------:R-:W-:Y:S01]  /*1520*/  PRMT R128, R37, 0x5410, R38 ;  /* 0x0000541025807816 */ /* 0x000fe20000000026 */
[----:B------:R-:W-:Y:S02]  /*1530*/  HADD2.F32 R11, -RZ, R12.H0_H0 ;  /* 0x2000000cff0b7230 */ /* 0x000fe40000004100 */
[----:B------:R-:W-:Y:S02]  /*1540*/  HADD2.F32 R4, -RZ, R4.H0_H0 ;  /* 0x20000004ff047230 */ /* 0x000fe40000004100 */
[----:B------:R-:W-:Y:S02]  /*1550*/  HADD2.F32 R5, -RZ, R5.H0_H0 ;  /* 0x20000005ff057230 */ /* 0x000fe40000004100 */
[----:B------:R-:W-:-:S02]  /*1560*/  HADD2.F32 R10, -RZ, R10.H0_H0 ;  /* 0x2000000aff0a7230 */ /* 0x000fc40000004100 */
[----:B------:R-:W-:Y:S02]  /*1570*/  HADD2.F32 R13, -RZ, R13.H0_H0 ;  /* 0x2000000dff0d7230 */ /* 0x000fe40000004100 */
[----:B------:R-:W-:Y:S02]  /*1580*/  HADD2.F32 R12, -RZ, R36.H0_H0 ;  /* 0x20000024ff0c7230 */ /* 0x000fe40000004100 */
[----:B------:R-:W-:Y:S02]  /*1590*/  IMAD R14, R14, -0x2daee0ad, RZ ;  /* 0xd2511f530e0e7824 */ /* 0x000fe400078e02ff */
[----:B01234-:R-:W-:-:S07]  /*15a0*/  IMAD R16, R16, -0x326172a9, RZ ;  /* 0xcd9e8d5710107824 */ /* 0x01ffce00078e02ff */
.L_x_24377:
        /* <DEDUP_REMOVED lines=40> */
.L_x_23712:
        /* <DEDUP_REMOVED lines=13> */
.L_x_23714:
[----:B------:R-:W-:Y:S05]  /*1900*/  BSYNC.RECONVERGENT B3 ;  /* 0x0000000000037941 */ /* 0x000fea0003800200 */
.L_x_23713:
        /* <DEDUP_REMOVED lines=50> */
.L_x_23711:
[----:B------:R-:W-:Y:S05]  /*1c30*/  BSYNC.RECONVERGENT B2 ;  /* 0x0000000000027941 */ /* 0x000fea0003800200 */
.L_x_23710:
[----:B------:R-:W0:Y:S01]  /*1c40*/  LDC R14, c[0x0][0x404] ;  /* 0x00010100ff0e7b82 */ /* 0x000e220000000800 */
[----:B------:R-:W-:Y:S01]  /*1c50*/  HFMA2 R87, -RZ, RZ, 0.1171875, 0 ;  /* 0x2f800000ff577431 */ /* 0x000fe200000001ff */
[----:B------:R-:W-:Y:S01]  /*1c60*/  ISETP.NE.AND P3, PT, R110, 0x1, PT ;  /* 0x000000016e00780c */ /* 0x000fe20003f65270 */
[----:B------:R-:W-:Y:S01]  /*1c70*/  BSSY.RECONVERGENT B2, `(.L_x_23715) ;  /* 0x0000050000027945 */ /* 0x000fe20003800200 */
[----:B------:R-:W-:Y:S01]  /*1c80*/  I2FP.F32.U32 R6, R84 ;  /* 0x0000005400067245 */ /* 0x000fe20000201000 */
[----:B------:R-:W-:-:S04]  /*1c90*/  IMAD.MOV.U32 R84, RZ, RZ, 0x2 ;  /* 0x00000002ff547424 */ /* 0x000fc800078e00ff */
[----:B------:R-:W-:Y:S01]  /*1ca0*/  FFMA.FTZ R85, R6, R87, 1.1641532182693481445e-10 ;  /* 0x2f00000006557423 */ /* 0x000fe20000010057 */
[----:B------:R-:W-:-:S04]  /*1cb0*/  IMAD.MOV.U32 R6, RZ, RZ, R16 ;  /* 0x000000ffff067224 */ /* 0x000fc800078e0010 */
        /* <DEDUP_REMOVED lines=10> */
.L_x_23717:
        /* <DEDUP_REMOVED lines=13> */
.L_x_23719:
[----:B------:R-:W-:Y:S05]  /*1e30*/  BSYNC.RECONVERGENT B3 ;  /* 0x0000000000037941 */ /* 0x000fea0003800200 */
.L_x_23718:
        /* <DEDUP_REMOVED lines=51> */
.L_x_23716:
[----:B------:R-:W-:Y:S05]  /*2170*/  BSYNC.RECONVERGENT B2 ;  /* 0x0000000000027941 */ /* 0x000fea0003800200 */
.L_x_23715:
[----:B------:R-:W-:Y:S01]  /*2180*/  ISETP.NE.AND P4, PT, R84, 0x1, PT ;  /* 0x000000015400780c */ /* 0x000fe20003f85270 */
[----:B------:R-:W-:Y:S01]  /*2190*/  BSSY.RECONVERGENT B2, `(.L_x_23720) ;  /* 0x0000050000027945 */ /* 0x000fe20003800200 */
[----:B------:R-:W-:Y:S01]  /*21a0*/  I2FP.F32.U32 R6, R6 ;  /* 0x0000000600067245 */ /* 0x000fe20000201000 */
[----:B------:R-:W-:-:S04]  /*21b0*/  HFMA2 R110, -RZ, RZ, 0, 1.1920928955078125e-07 ;  /* 0x00000002ff6e7431 */ /* 0x000fc800000001ff */
        /* <DEDUP_REMOVED lines=12> */
.L_x_23722:
        /* <DEDUP_REMOVED lines=13> */
.L_x_23724:
[----:B------:R-:W-:Y:S05]  /*2350*/  BSYNC.RECONVERGENT B3 ;  /* 0x0000000000037941 */ /* 0x000fea0003800200 */
.L_x_23723:
        /* <DEDUP_REMOVED lines=51> */
.L_x_23721:
[----:B------:R-:W-:Y:S05]  /*2690*/  BSYNC.RECONVERGENT B2 ;  /* 0x0000000000027941 */ /* 0x000fea0003800200 */
.L_x_23720:
[----:B------:R-:W-:Y:S01]  /*26a0*/  ISETP.NE.AND P5, PT, R110, 0x1, PT ;  /* 0x000000016e00780c */ /* 0x000fe20003fa5270 */
[----:B------:R-:W-:Y:S01]  /*26b0*/  BSSY.RECONVERGENT B2, `(.L_x_23725) ;  /* 0x0000050000027945 */ /* 0x000fe20003800200 */
[----:B------:R-:W-:-:S05]  /*26c0*/  I2FP.F32.U32 R6, R6 ;  /* 0x0000000600067245 */ /* 0x000fca0000201000 */
[----:B------:R-:W-:Y:S01]  /*26d0*/  FFMA.FTZ R85, R6, R87, 1.1641532182693481445e-10 ;  /* 0x2f00000006557423 */ /* 0x000fe20000010057 */
[----:B------:R-:W-:-:S04]  /*26e0*/  IMAD.MOV.U32 R6, RZ, RZ, 0x2 ;  /* 0x00000002ff067424 */ /* 0x000fc800078e00ff */
        /* <DEDUP_REMOVED lines=11> */
.L_x_23727:
        /* <DEDUP_REMOVED lines=13> */
.L_x_23729:
[----:B------:R-:W-:Y:S05]  /*2870*/  BSYNC.RECONVERGENT B3 ;  /* 0x0000000000037941 */ /* 0x000fea0003800200 */
.L_x_23728:
        /* <DEDUP_REMOVED lines=51> */
.L_x_23726:
[----:B------:R-:W-:Y:S05]  /*2bb0*/  BSYNC.RECONVERGENT B2 ;  /* 0x0000000000027941 */ /* 0x000fea0003800200 */
.L_x_23725:
        /* <DEDUP_REMOVED lines=17> */
.L_x_23709:
        /* <DEDUP_REMOVED lines=16> */
.L_x_23733:
        /* <DEDUP_REMOVED lines=13> */
.L_x_23735:
[----:B------:R-:W-:Y:S05]  /*2ea0*/  BSYNC.RECONVERGENT B3 ;  /* 0x0000000000037941 */ /* 0x000fea0003800200 */
.L_x_23734:
        /* <DEDUP_REMOVED lines=50> */
.L_x_23732:
[----:B------:R-:W-:Y:S05]  /*31d0*/  BSYNC.RECONVERGENT B2 ;  /* 0x0000000000027941 */ /* 0x000fea0003800200 */
.L_x_23731:
[----:B------:R-:W0:Y:S01]  /*31e0*/  LDC R110, c[0x0][0x404] ;  /* 0x00010100ff6e7b82 */ /* 0x000e220000000800 */
[----:B------:R-:W-:Y:S01]  /*31f0*/  ISETP.NE.AND P3, PT, R111, 0x1, PT ;  /* 0x000000016f00780c */ /* 0x000fe20003f65270 */
[----:B------:R-:W-:Y:S01]  /*3200*/  IMAD.MOV.U32 R14, RZ, RZ, 0x2f800000 ;  /* 0x2f800000ff0e7424 */ /* 0x000fe200078e00ff */
[----:B------:R-:W-:Y:S01]  /*3210*/  I2FP.F32.U32 R85, R84 ;  /* 0x0000005400557245 */ /* 0x000fe20000201000 */
[----:B------:R-:W-:Y:S01]  /*3220*/  BSSY.RECONVERGENT B2, `(.L_x_23736) ;  /* 0x0000051000027945 */ /* 0x000fe20003800200 */
[----:B------:R-:W-:Y:S02]  /*3230*/  HFMA2 R84, -RZ, RZ, 0, 1.1920928955078125e-07 ;  /* 0x00000002ff547431 */ /* 0x000fe400000001ff */
[----:B------:R-:W-:Y:S01]  /*3240*/  IMAD.MOV.U32 R6, RZ, RZ, R16 ;  /* 0x000000ffff067224 */ /* 0x000fe200078e0010 */
[----:B------:R-:W1:Y:S01]  /*3250*/  LDC R87, c[0x0][0x408] ;  /* 0x00010200ff577b82 */ /* 0x000e620000000800 */
[----:B------:R-:W-:-:S05]  /*3260*/  FFMA.FTZ R85, R85, R14, 1.1641532182693481445e-10 ;  /* 0x2f00000055557423 */ /* 0x000fca000001000e */
[----:B0-----:R-:W-:Y:S01]  /*3270*/  FSETP.LE.FTZ.AND P2, PT, R85, R110, PT ;  /* 0x0000006e5500720b */ /* 0x001fe20003f53000 */
[----:B-1---5:R-:W-:Y:S01]  /*3280*/  FMUL.FTZ R112, R44, R87 ;  /* 0x000000572c707220 */ /* 0x022fe20000410000 */
        /* <DEDUP_REMOVED lines=9> */
.L_x_23738:
        /* <DEDUP_REMOVED lines=13> */
.L_x_23740:
[----:B------:R-:W-:Y:S05]  /*33f0*/  BSYNC.RECONVERGENT B3 ;  /* 0x0000000000037941 */ /* 0x000fea0003800200 */
.L_x_23739:
        /* <DEDUP_REMOVED lines=51> */
.L_x_23737:
[----:B------:R-:W-:Y:S05]  /*3730*/  BSYNC.RECONVERGENT B2 ;  /* 0x0000000000027941 */ /* 0x000fea0003800200 */
.L_x_23736:
        /* <DEDUP_REMOVED lines=15> */
.L_x_23743:
        /* <DEDUP_REMOVED lines=13> */
.L_x_23745:
[----:B------:R-:W-:Y:S05]  /*3900*/  BSYNC.RECONVERGENT B3 ;  /* 0x0000000000037941 */ /* 0x000fea0003800200 */
.L_x_23744:
        /* <DEDUP_REMOVED lines=50> */
[----:B------:R-:W-:-:S07]  /*3c30*/  LOP3.LUT R2, R2, UR26, R85, 0x96, !PT ;  /* 0x0000001a02027c12 */ /* 0x000fce000f8e9655 */
.L_x_23742:
[----:B------:R-:W-:Y:S05]  /*3c40*/  BSYNC.RECONVERGENT B2 ;  /* 0x0000000000027941 */ /* 0x000fea0003800200 */
.L_x_23741:
        /* <DEDUP_REMOVED lines=17> */
.L_x_23748:
        /* <DEDUP_REMOVED lines=13> */
.L_x_23750:
[----:B------:R-:W-:Y:S05]  /*3e30*/  BSYNC.RECONVERGENT B3 ;  /* 0x0000000000037941 */ /* 0x000fea0003800200 */
.L_x_23749:
        /* <DEDUP_REMOVED lines=51> */
.L_x_23747:
[----:B------:R-:W-:Y:S05]  /*4170*/  BSYNC.RECONVERGENT B2 ;  /* 0x0000000000027941 */ /* 0x000fea0003800200 */
.L_x_23746:
        /* <DEDUP_REMOVED lines=15> */
.L_x_23753:
        /* <DEDUP_REMOVED lines=13> */
.L_x_23755:
[----:B------:R-:W-:Y:S05]  /*4340*/  BSYNC.RECONVERGENT B3 ;  /* 0x0000000000037941 */ /* 0x000fea0003800200 */
.L_x_23754:
        /* <DEDUP_REMOVED lines=51> */
.L_x_23752:
[----:B------:R-:W-:Y:S05]  /*4680*/  BSYNC.RECONVERGENT B2 ;  /* 0x0000000000027941 */ /* 0x000fea0003800200 */
.L_x_23751:
[----:B------:R-:W-:Y:S01]  /*4690*/  ISETP.NE.AND P5, PT, R44, 0x1, PT ;  /* 0x000000012c00780c */ /* 0x000fe20003fa5270 */
[----:B------:R-:W-:Y:S01]  /*46a0*/  BSSY.RECONVERGENT B2, `(.L_x_23756) ;  /* 0x0000051000027945 */ /* 0x000fe20003800200 */
[----:B------:R-:W-:Y:S01]  /*46b0*/  I2FP.F32.U32 R45, R6 ;  /* 0x00000006002d7245 */ /* 0x000fe20000201000 */
[----:B------:R-:W-:Y:S01]  /*46c0*/  FMUL.FTZ R116, R46, R87 ;  /* 0x000000572e747220 */ /* 0x000fe20000410000 */
        /* <DEDUP_REMOVED lines=13> */
.L_x_23758:
        /* <DEDUP_REMOVED lines=13> */
.L_x_23760:
[----:B------:R-:W-:Y:S05]  /*4870*/  BSYNC.RECONVERGENT B3 ;  /* 0x0000000000037941 */ /* 0x000fea0003800200 */
.L_x_23759:
        /* <DEDUP_REMOVED lines=51> */
.L_x_23757:
[----:B------:R-:W-:Y:S05]  /*4bb0*/  BSYNC.RECONVERGENT B2 ;  /* 0x0000000000027941 */ /* 0x000fea0003800200 */
.L_x_23756:
        /* <DEDUP_REMOVED lines=15> */
.L_x_23763:
        /* <DEDUP_REMOVED lines=13> */
.L_x_23765:
[----:B------:R-:W-:Y:S05]  /*4d80*/  BSYNC.RECONVERGENT B3 ;  /* 0x0000000000037941 */ /* 0x000fea0003800200 */
.L_x_23764:
        /* <DEDUP_REMOVED lines=51> */
.L_x_23762:
[----:B------:R-:W-:Y:S05]  /*50c0*/  BSYNC.RECONVERGENT B2 ;  /* 0x0000000000027941 */ /* 0x000fea0003800200 */
.L_x_23761:
        /* <DEDUP_REMOVED lines=17> */
.L_x_23768:
        /* <DEDUP_REMOVED lines=15> */
.L_x_23770:
[----:B------:R-:W-:Y:S05]  /*52d0*/  BSYNC.RECONVERGENT B3 ;  /* 0x0000000000037941 */ /* 0x000fea0003800200 */
.L_x_23769:
        /* <DEDUP_REMOVED lines=51> */
.L_x_23767:
[----:B------:R-:W-:Y:S05]  /*5610*/  BSYNC.RECONVERGENT B2 ;  /* 0x0000000000027941 */ /* 0x000fea0003800200 */
.L_x_23766:
[----:B------:R-:W-:Y:S01]  /*5620*/  FMUL.FTZ R44, R36, R87 ;  /* 0x00000057242c7220 */ /* 0x000fe20000410000 */
[----:B------:R-:W-:Y:S02]  /*5630*/  FSETP.GTU.FTZ.AND P6, PT, R111, R110, PT ;  /* 0x0000006e6f00720b */ /* 0x000fe40003fdc000 */
[----:B------:R-:W-:Y:S02]  /*5640*/  I2FP.F32.U32 R45, R45 ;  /* 0x0000002d002d7245 */ /* 0x000fe40000201000 */
[----:B------:R-:W-:Y:S01]  /*5650*/  FSEL R47, R44, RZ, !P6 ;  /* 0x000000ff2c2f7208 */ /* 0x000fe20007000000 */
[-C--:B------:R-:W-:Y:S01]  /*5660*/  FMUL.FTZ R44, R37, R87.reuse ;  /* 0x00000057252c7220 */ /* 0x080fe20000410000 */
[----:B------:R-:W-:Y:S01]  /*5670*/  SEL R111, RZ, 0x1, P6 ;  /* 0x00000001ff6f7807 */ /* 0x000fe20003000000 */
[----:B------:R-:W-:Y:S01]  /*5680*/  FFMA.FTZ R45, R45, R14, 1.1641532182693481445e-10 ;  /* 0x2f0000002d2d7423 */ /* 0x000fe2000001000e */
[----:B------:R-:W-:Y:S01]  /*5690*/  FSETP.GTU.FTZ.AND P6, PT, R113, R110, PT ;  /* 0x0000006e7100720b */ /* 0x000fe20003fdc000 */
[-C--:B------:R-:W-:Y:S01]  /*56a0*/  FMUL.FTZ R14, R39, R87.reuse ;  /* 0x00000057270e7220 */ /* 0x080fe20000410000 */
[----:B------:R-:W-:Y:S01]  /*56b0*/  FMUL.FTZ R87, R38, R87 ;  /* 0x0000005726577220 */ /* 0x000fe20000410000 */
        /* <DEDUP_REMOVED lines=13> */
[----:B------:R-:W-:Y:S02]  /*5790*/  FSEL R116, R116, RZ, P4 ;  /* 0x000000ff74747208 */ /* 0x000fe40002000000 */
[----:B------:R-:W-:Y:S01]  /*57a0*/  FSEL R87, R87, RZ, !P6 ;  /* 0x000000ff57577208 */ /* 0x000fe20007000000 */
        /* <DEDUP_REMOVED lines=8> */
[----:B------:R-:W-:-:S07]  /*5830*/  PRMT R19, R14, 0x7610, R19 ;  /* 0x000076100e137816 */ /* 0x000fce0000000013 */
.L_x_23730:
        /* <DEDUP_REMOVED lines=24> */
.L_x_23771:
[----:B------:R-:W-:Y:S02]  /*59c0*/  IMAD.MOV.U32 R14, RZ, RZ, R86 ;  /* 0x000000ffff0e7224 */ /* 0x000fe400078e0056 */
[----:B01----:R-:W-:-:S07]  /*59d0*/  VIADD R84, R96, 0x20 ;  /* 0x0000002060547836 */ /* 0x003fce0000000000 */
.L_x_23708:
[----:B------:R-:W-:Y:S05]  /*59e0*/  BSYNC.RECONVERGENT B1 ;  /* 0x0000000000017941 */ /* 0x000fea0003800200 */
.L_x_23707:
        /* <DEDUP_REMOVED lines=35> */
.L_x_23777:
        /* <DEDUP_REMOVED lines=13> */
.L_x_23779:
[----:B------:R-:W-:Y:S05]  /*5cf0*/  BSYNC.RECONVERGENT B3 ;  /* 0x0000000000037941 */ /* 0x000fea0003800200 */
.L_x_23778:
        /* <DEDUP_REMOVED lines=50> */
.L_x_23776:
[----:B------:R-:W-:Y:S05]  /*6020*/  BSYNC.RECONVERGENT B2 ;  /* 0x0000000000027941 */ /* 0x000fea0003800200 */
.L_x_23775:
[----:B------:R-:W0:Y:S01]  /*6030*/  LDC R111, c[0x0][0x404] ;  /* 0x00010100ff6f7b82 */ /* 0x000e220000000800 */
[----:B------:R-:W-:Y:S01]  /*6040*/  ISETP.NE.AND P3, PT, R112, 0x1, PT ;  /* 0x000000017000780c */ /* 0x000fe20003f65270 */
[----:B------:R-:W-:Y:S01]  /*6050*/  IMAD.MOV.U32 R14, RZ, RZ, 0x2f800000 ;  /* 0x2f800000ff0e7424 */ /* 0x000fe200078e00ff */
[----:B------:R-:W-:Y:S01]  /*6060*/  I2FP.F32.U32 R87, R86 ;  /* 0x0000005600577245 */ /* 0x000fe20000201000 */
[----:B------:R-:W-:Y:S01]  /*6070*/  BSSY.RECONVERGENT B2, `(.L_x_23780) ;  /* 0x0000051000027945 */ /* 0x000fe20003800200 */
[----:B------:R-:W-:-:S03]  /*6080*/  IMAD.MOV.U32 R86, RZ, RZ, 0x2 ;  /* 0x00000002ff567424 */ /* 0x000fc600078e00ff */
[----:B------:R-:W1:Y:S01]  /*6090*/  LDC R85, c[0x0][0x408] ;  /* 0x00010200ff557b82 */ /* 0x000e620000000800 */
[----:B------:R-:W-:-:S05]  /*60a0*/  FFMA.FTZ R6, R87, R14, 1.1641532182693481445e-10 ;  /* 0x2f00000057067423 */ /* 0x000fca000001000e */
        /* <DEDUP_REMOVED lines=12> */
.L_x_23782:
        /* <DEDUP_REMOVED lines=13> */
.L_x_23784:
[----:B------:R-:W-:Y:S05]  /*6240*/  BSYNC.RECONVERGENT B3 ;  /* 0x0000000000037941 */ /* 0x000fea0003800200 */
.L_x_23783:
        /* <DEDUP_REMOVED lines=51> */
.L_x_23781:
[----:B------:R-:W-:Y:S05]  /*6580*/  BSYNC.RECONVERGENT B2 ;  /* 0x0000000000027941 */ /* 0x000fea0003800200 */
.L_x_23780:
        /* <DEDUP_REMOVED lines=15> */
.L_x_23787:
        /* <DEDUP_REMOVED lines=13> */
.L_x_23789:
[----:B------:R-:W-:Y:S05]  /*6750*/  BSYNC.RECONVERGENT B3 ;  /* 0x0000000000037941 */ /* 0x000fea0003800200 */
.L_x_23788:
        /* <DEDUP_REMOVED lines=50> */
[----:B------:R-:W-:-:S07]  /*6a80*/  IMAD.MOV.U32 R110, RZ, RZ, R86 ;  /* 0x000000ffff6e7224 */ /* 0x000fce00078e0056 */
.L_x_23786:
[----:B------:R-:W-:Y:S05]  /*6a90*/  BSYNC.RECONVERGENT B2 ;  /* 0x0000000000027941 */ /* 0x000fea0003800200 */
.L_x_23785:
        /* <DEDUP_REMOVED lines=17> */
.L_x_23792:
        /* <DEDUP_REMOVED lines=13> */
.L_x_23794:
[----:B------:R-:W-:Y:S05]  /*6c80*/  BSYNC.RECONVERGENT B3 ;  /* 0x0000000000037941 */ /* 0x000fea0003800200 */
.L_x_23793:
        /* <DEDUP_REMOVED lines=51> */
.L_x_23791:
[----:B------:R-:W-:Y:S05]  /*6fc0*/  BSYNC.RECONVERGENT B2 ;  /* 0x0000000000027941 */ /* 0x000fea0003800200 */
.L_x_23790:
        /* <DEDUP_REMOVED lines=15> */
.L_x_23797:
        /* <DEDUP_REMOVED lines=13> */
.L_x_23799:
[----:B------:R-:W-:Y:S05]  /*7190*/  BSYNC.RECONVERGENT B3 ;  /* 0x0000000000037941 */ /* 0x000fea0003800200 */
.L_x_23798:
        /* <DEDUP_REMOVED lines=51> */
.L_x_23796:
[----:B------:R-:W-:Y:S05]  /*74d0*/  BSYNC.RECONVERGENT B2 ;  /* 0x0000000000027941 */ /* 0x000fea0003800200 */
.L_x_23795:
        /* <DEDUP_REMOVED lines=17> */
.L_x_23802:
        /* <DEDUP_REMOVED lines=13> */
.L_x_23804:
[----:B------:R-:W-:Y:S05]  /*76c0*/  BSYNC.RECONVERGENT B3 ;  /* 0x0000000000037941 */ /* 0x000fea0003800200 */
.L_x_23803:
        /* <DEDUP_REMOVED lines=51> */
.L_x_23801:
[----:B------:R-:W-:Y:S05]  /*7a00*/  BSYNC.RECONVERGENT B2 ;  /* 0x0000000000027941 */ /* 0x000fea0003800200 */
.L_x_23800:
        /* <DEDUP_REMOVED lines=15> */
.L_x_23807:
        /* <DEDUP_REMOVED lines=13> */
.L_x_23809:
[----:B------:R-:W-:Y:S05]  /*7bd0*/  BSYNC.RECONVERGENT B3 ;  /* 0x0000000000037941 */ /* 0x000fea0003800200 */
.L_x_23808:
        /* <DEDUP_REMOVED lines=51> */
.L_x_23806:
[----:B------:R-:W-:Y:S05]  /*7f10*/  BSYNC.RECONVERGENT B2 ;  /* 0x0000000000027941 */ /* 0x000fea0003800200 */
.L_x_23805:
[----:B------:R-:W-:Y:S01]  /*7f20*/  ISETP.NE.AND P6, PT, R86, 0x1, PT ;  /* 0x000000015600780c */ /* 0x000fe20003fc5270 */
[----:B------:R-:W-:Y:S01]  /*7f30*/  BSSY.RECONVERGENT B2, `(.L_x_23810) ;  /* 0x0000053000027945 */ /* 0x000fe20003800200 */
[----:B------:R-:W-:Y:S01]  /*7f40*/  I2FP.F32.U32 R49, R6 ;  /* 0x0000000600317245 */ /* 0x000fe20000201000 */
[----:B------:R-:W-:Y:S01]  /*7f50*/  FMUL.FTZ R119, R51, R85 ;  /* 0x0000005533777220 */ /* 0x000fe20000410000 */
[----:B------:R-:W-:-:S03]  /*7f60*/  IMAD.MOV.U32 R6, RZ, RZ, 0x2 ;  /* 0x00000002ff067424 */ /* 0x000fc600078e00ff */
        /* <DEDUP_REMOVED lines=12> */
.L_x_23812:
        /* <DEDUP_REMOVED lines=15> */
.L_x_23814:
[----:B------:R-:W-:Y:S05]  /*8120*/  BSYNC.RECONVERGENT B3 ;  /* 0x0000000000037941 */ /* 0x000fea0003800200 */
.L_x_23813:
        /* <DEDUP_REMOVED lines=51> */
.L_x_23811:
[----:B------:R-:W-:Y:S05]  /*8460*/  BSYNC.RECONVERGENT B2 ;  /* 0x0000000000027941 */ /* 0x000fea0003800200 */
.L_x_23810:
[----:B------:R-:W-:Y:S01]  /*8470*/  FMUL.FTZ R48, R36, R85 ;  /* 0x0000005524307220 */ /* 0x000fe20000410000 */
        /* <DEDUP_REMOVED lines=34> */
.L_x_23774:
        /* <DEDUP_REMOVED lines=16> */
.L_x_23818:
        /* <DEDUP_REMOVED lines=13> */
.L_x_23820:
[----:B------:R-:W-:Y:S05]  /*8870*/  BSYNC.RECONVERGENT B3 ;  /* 0x0000000000037941 */ /* 0x000fea0003800200 */
.L_x_23819:
        /* <DEDUP_REMOVED lines=49> */
[----:B------:R-:W-:-:S07]  /*8b90*/  IMAD.MOV.U32 R86, RZ, RZ, RZ ;  /* 0x000000ffff567224 */ /* 0x000fce00078e00ff */
.L_x_23817:
[----:B------:R-:W-:Y:S05]  /*8ba0*/  BSYNC.RECONVERGENT B2 ;  /* 0x0000000000027941 */ /* 0x000fea0003800200 */
.L_x_23816:
[----:B------:R-:W0:Y:S01]  /*8bb0*/  LDC R14, c[0x0][0x404] ;  /* 0x00010100ff0e7b82 */ /* 0x000e220000000800 */
[----:B------:R-:W-:Y:S01]  /*8bc0*/  ISETP.NE.AND P3, PT, R86, 0x1, PT ;  /* 0x000000015600780c */ /* 0x000fe20003f65270 */
[----:B------:R-:W-:Y:S01]  /*8bd0*/  BSSY.RECONVERGENT B2, `(.L_x_23821) ;  /* 0x0000051000027945 */ /* 0x000fe20003800200 */
[----:B------:R-:W-:Y:S01]  /*8be0*/  I2FP.F32.U32 R6, R85 ;  /* 0x0000005500067245 */ /* 0x000fe20000201000 */
[----:B------:R-:W-:Y:S02]  /*8bf0*/  IMAD.MOV.U32 R85, RZ, RZ, 0x2f800000 ;  /* 0x2f800000ff557424 */ /* 0x000fe400078e00ff */
[----:B------:R-:W-:Y:S02]  /*8c00*/  HFMA2 R111, -RZ, RZ, 0, 1.1920928955078125e-07 ;  /* 0x00000002ff6f7431 */ /* 0x000fe400000001ff */
        /* <DEDUP_REMOVED lines=12> */
.L_x_23823:
        /* <DEDUP_REMOVED lines=13> */
.L_x_23825:
[----:B------:R-:W-:Y:S05]  /*8da0*/  BSYNC.RECONVERGENT B3 ;  /* 0x0000000000037941 */ /* 0x000fea0003800200 */
.L_x_23824:
        /* <DEDUP_REMOVED lines=49> */
[----:B------:R-:W-:Y:S02]  /*90c0*/  LOP3.LUT R2, R2, UR26, R87, 0x96, !PT ;  /* 0x0000001a02027c12 */ /* 0x000fe4000f8e9657 */
[----:B------:R-:W-:-:S07]  /*90d0*/  MOV R110, R86 ;  /* 0x00000056006e7202 */ /* 0x000fce0000000f00 */
.L_x_23822:
[----:B------:R-:W-:Y:S05]  /*90e0*/  BSYNC.RECONVERGENT B2 ;  /* 0x0000000000027941 */ /* 0x000fea0003800200 */
.L_x_23821:
        /* <DEDUP_REMOVED lines=16> */
.L_x_23828:
        /* <DEDUP_REMOVED lines=13> */
.L_x_23830:
[----:B------:R-:W-:Y:S05]  /*92c0*/  BSYNC.RECONVERGENT B3 ;  /* 0x0000000000037941 */ /* 0x000fea0003800200 */
.L_x_23829:
        /* <DEDUP_REMOVED lines=51> */
.L_x_23827:
[----:B------:R-:W-:Y:S05]  /*9600*/  BSYNC.RECONVERGENT B2 ;  /* 0x0000000000027941 */ /* 0x000fea0003800200 */
.L_x_23826:
[----:B------:R-:W-:Y:S01]  /*9610*/  ISETP.NE.AND P5, PT, R86, 0x1, PT ;  /* 0x000000015600780c */ /* 0x000fe20003fa5270 */
[----:B------:R-:W-:Y:S01]  /*9620*/  BSSY.RECONVERGENT B2, `(.L_x_23831) ;  /* 0x0000050000027945 */ /* 0x000fe20003800200 */
[----:B------:R-:W-:Y:S01]  /*9630*/  I2FP.F32.U32 R6, R6 ;  /* 0x0000000600067245 */ /* 0x000fe20000201000 */
[----:B------:R-:W-:-:S04]  /*9640*/  IMAD.MOV.U32 R111, RZ, RZ, R16 ;  /* 0x000000ffff6f7224 */ /* 0x000fc800078e0010 */
        /* <DEDUP_REMOVED lines=12> */
.L_x_23833:
        /* <DEDUP_REMOVED lines=13> */
.L_x_23835:
[----:B------:R-:W-:Y:S05]  /*97e0*/  BSYNC.RECONVERGENT B3 ;  /* 0x0000000000037941 */ /* 0x000fea0003800200 */
.L_x_23834:
        /* <DEDUP_REMOVED lines=51> */
.L_x_23832:
[----:B------:R-:W-:Y:S05]  /*9b20*/  BSYNC.RECONVERGENT B2 ;  /* 0x0000000000027941 */ /* 0x000fea0003800200 */
.L_x_23831:
        /* <DEDUP_REMOVED lines=16> */
.L_x_23815:
        /* <DEDUP_REMOVED lines=24> */
.L_x_23836:
[----:B------:R-:W-:Y:S01]  /*9db0*/  IMAD.MOV.U32 R14, RZ, RZ, R110 ;  /* 0x000000ffff0e7224 */ /* 0x000fe200078e006e */
[----:B------:R-:W-:-:S07]  /*9dc0*/  IADD3 R84, PT, PT, R84, 0x20, RZ ;  /* 0x0000002054547810 */ /* 0x000fce0007ffe0ff */
.L_x_23773:
[----:B------:R-:W-:Y:S05]  /*9dd0*/  BSYNC.RECONVERGENT B1 ;  /* 0x0000000000017941 */ /* 0x000fea0003800200 */
.L_x_23772:
        /* <DEDUP_REMOVED lines=11> */
[----:B01----:R-:W0:Y:S01]  /*9e90*/  @P1 LDC.64 R86, c[0x0][0x3a0] ;  /* 0x0000e800ff561b82 */ /* 0x003e220000000a00 */
[----:B--2---:R-:W-:-:S06]  /*9ea0*/  IMAD.WIDE.U32 R52, R84, 0x10, R52 ;  /* 0x0000001054347825 */ /* 0x004fcc00078e0034 */
[----:B------:R-:W5:Y:S01]  /*9eb0*/  LDG.E.128 R52, desc[UR6][R52.64] ;  /* 0x0000000634347981 */ /* 0x000f62000c1e1d00 */
[----:B---3--:R-:W-:-:S05]  /*9ec0*/  @P0 IMAD.WIDE.U32 R110, R84, 0x10, R110 ;  /* 0x00000010546e0825 */ /* 0x008fca00078e006e */
[----:B------:R1:W5:Y:S01]  /*9ed0*/  @P0 LDG.E.128 R36, desc[UR6][R110.64] ;  /* 0x000000066e240981 */ /* 0x000362000c1e1d00 */
[----:B0-----:R-:W-:-:S05]  /*9ee0*/  @P1 IMAD.WIDE.U32 R86, R84, 0x10, R86 ;  /* 0x0000001054561825 */ /* 0x001fca00078e0056 */
[----:B------:R1:W5:Y:S01]  /*9ef0*/  @P1 LDG.E.128 R40, desc[UR6][R86.64] ;  /* 0x0000000656281981 */ /* 0x000362000c1e1d00 */
        /* <DEDUP_REMOVED lines=17> */
.L_x_23842:
        /* <DEDUP_REMOVED lines=13> */
.L_x_23844:
[----:B------:R-:W-:Y:S05]  /*a0e0*/  BSYNC.RECONVERGENT B3 ;  /* 0x0000000000037941 */ /* 0x000fea0003800200 */
.L_x_23843:
        /* <DEDUP_REMOVED lines=50> */
.L_x_23841:
[----:B------:R-:W-:Y:S05]  /*a410*/  BSYNC.RECONVERGENT B2 ;  /* 0x0000000000027941 */ /* 0x000fea0003800200 */
.L_x_23840:
[----:B------:R-:W0:Y:S01]  /*a420*/  LDC R111, c[0x0][0x404] ;  /* 0x00010100ff6f7b82 */ /* 0x000e220000000800 */
[----:B------:R-:W-:Y:S01]  /*a430*/  ISETP.NE.AND P3, PT, R112, 0x1, PT ;  /* 0x000000017000780c */ /* 0x000fe20003f65270 */
[----:B------:R-:W-:Y:S01]  /*a440*/  IMAD.MOV.U32 R14, RZ, RZ, 0x2f800000 ;  /* 0x2f800000ff0e7424 */ /* 0x000fe200078e00ff */
[----:B------:R-:W-:Y:S01]  /*a450*/  I2FP.F32.U32 R87, R86 ;  /* 0x0000005600577245 */ /* 0x000fe20000201000 */
[----:B------:R-:W-:Y:S01]  /*a460*/  BSSY.RECONVERGENT B2, `(.L_x_23845) ;  /* 0x0000051000027945 */ /* 0x000fe20003800200 */
[----:B------:R-:W-:-:S03]  /*a470*/  HFMA2 R86, -RZ, RZ, 0, 1.1920928955078125e-07 ;  /* 0x00000002ff567431 */ /* 0x000fc600000001ff */
[----:B------:R-:W1:Y:S01]  /*a480*/  LDC R85, c[0x0][0x408] ;  /* 0x00010200ff557b82 */ /* 0x000e620000000800 */
[----:B------:R-:W-:-:S05]  /*a490*/  FFMA.FTZ R6, R87, R14, 1.1641532182693481445e-10 ;  /* 0x2f00000057067423 */ /* 0x000fca000001000e */
        /* <DEDUP_REMOVED lines=12> */
.L_x_23847:
        /* <DEDUP_REMOVED lines=13> */
.L_x_23849:
[----:B------:R-:W-:Y:S05]  /*a630*/  BSYNC.RECONVERGENT B3 ;  /* 0x0000000000037941 */ /* 0x000fea0003800200 */
.L_x_23848:
        /* <DEDUP_REMOVED lines=51> */
.L_x_23846:
[----:B------:R-:W-:Y:S05]  /*a970*/  BSYNC.RECONVERGENT B2 ;  /* 0x0000000000027941 */ /* 0x000fea0003800200 */
.L_x_23845:
        /* <DEDUP_REMOVED lines=15> */
.L_x_23852:
        /* <DEDUP_REMOVED lines=13> */
.L_x_23854:
[----:B------:R-:W-:Y:S05]  /*ab40*/  BSYNC.RECONVERGENT B3 ;  /* 0x0000000000037941 */ /* 0x000fea0003800200 */
.L_x_23853:
        /* <DEDUP_REMOVED lines=51> */
.L_x_23851:
[----:B------:R-:W-:Y:S05]  /*ae80*/  BSYNC.RECONVERGENT B2 ;  /* 0x0000000000027941 */ /* 0x000fea0003800200 */
.L_x_23850:
        /* <DEDUP_REMOVED lines=17> */
.L_x_23857:
        /* <DEDUP_REMOVED lines=13> */
.L_x_23859:
[----:B------:R-:W-:Y:S05]  /*b070*/  BSYNC.RECONVERGENT B3 ;  /* 0x0000000000037941 */ /* 0x000fea0003800200 */
.L_x_23858:
        /* <DEDUP_REMOVED lines=51> */
.L_x_23856:
[----:B------:R-:W-:Y:S05]  /*b3b0*/  BSYNC.RECONVERGENT B2 ;  /* 0x0000000000027941 */ /* 0x000fea0003800200 */
.L_x_23855:
        /* <DEDUP_REMOVED lines=15> */
.L_x_23862:
        /* <DEDUP_REMOVED lines=13> */
.L_x_23864:
[----:B------:R-:W-:Y:S05]  /*b580*/  BSYNC.RECONVERGENT B3 ;  /* 0x0000000000037941 */ /* 0x000fea0003800200 */
.L_x_23863:
        /* <DEDUP_REMOVED lines=51> */
.L_x_23861:
[----:B------:R-:W-:Y:S05]  /*b8c0*/  BSYNC.RECONVERGENT B2 ;  /* 0x0000000000027941 */ /* 0x000fea0003800200 */
.L_x_23860:
        /* <DEDUP_REMOVED lines=17> */
.L_x_23867:
        /* <DEDUP_REMOVED lines=13> */
.L_x_23869:
[----:B------:R-:W-:Y:S05]  /*bab0*/  BSYNC.RECONVERGENT B3 ;  /* 0x0000000000037941 */ /* 0x000fea0003800200 */
.L_x_23868:
        /* <DEDUP_REMOVED lines=51> */
.L_x_23866:
[----:B------:R-:W-:Y:S05]  /*bdf0*/  BSYNC.RECONVERGENT B2 ;  /* 0x0000000000027941 */ /* 0x000fea0003800200 */
.L_x_23865:
        /* <DEDUP_REMOVED lines=15> */
.L_x_23872:
        /* <DEDUP_REMOVED lines=13> */
.L_x_23874:
[----:B------:R-:W-:Y:S05]  /*bfc0*/  BSYNC.RECONVERGENT B3 ;  /* 0x0000000000037941 */ /* 0x000fea0003800200 */
.L_x_23873:
        /* <DEDUP_REMOVED lines=51> */
.L_x_23871:
[----:B------:R-:W-:Y:S05]  /*c300*/  BSYNC.RECONVERGENT B2 ;  /* 0x0000000000027941 */ /* 0x000fea0003800200 */
.L_x_23870:
[----:B------:R-:W-:Y:S01]  /*c310*/  ISETP.NE.AND P6, PT, R86, 0x1, PT ;  /* 0x000000015600780c */ /* 0x000fe20003fc5270 */
[----:B------:R-:W-:Y:S01]  /*c320*/  BSSY.RECONVERGENT B2, `(.L_x_23875) ;  /* 0x0000053000027945 */ /* 0x000fe20003800200 */
[----:B------:R-:W-:Y:S01]  /*c330*/  I2FP.F32.U32 R53, R6 ;  /* 0x0000000600357245 */ /* 0x000fe20000201000 */
[----:B------:R-:W-:Y:S02]  /*c340*/  HFMA2 R6, -RZ, RZ, 0, 1.1920928955078125e-07 ;  /* 0x00000002ff067431 */ /* 0x000fe400000001ff */
[----:B------:R-:W-:Y:S02]  /*c350*/  FMUL.FTZ R119, R55, R85 ;  /* 0x0000005537777220 */ /* 0x000fe40000410000 */
        /* <DEDUP_REMOVED lines=12> */
.L_x_23877:
        /* <DEDUP_REMOVED lines=15> */
.L_x_23879:
[----:B------:R-:W-:Y:S05]  /*c510*/  BSYNC.RECONVERGENT B3 ;  /* 0x0000000000037941 */ /* 0x000fea0003800200 */
.L_x_23878:
        /* <DEDUP_REMOVED lines=51> */
.L_x_23876:
[----:B------:R-:W-:Y:S05]  /*c850*/  BSYNC.RECONVERGENT B2 ;  /* 0x0000000000027941 */ /* 0x000fea0003800200 */
.L_x_23875:
        /* <DEDUP_REMOVED lines=35> */
.L_x_23839:
        /* <DEDUP_REMOVED lines=16> */
.L_x_23883:
        /* <DEDUP_REMOVED lines=13> */
.L_x_23885:
[----:B------:R-:W-:Y:S05]  /*cc60*/  BSYNC.RECONVERGENT B3 ;  /* 0x0000000000037941 */ /* 0x000fea0003800200 */
.L_x_23884:
        /* <DEDUP_REMOVED lines=46> */
[----:B------:R-:W-:Y:S02]  /*cf50*/  MOV R16, R86 ;  /* 0x0000005600107202 */ /* 0x000fe40000000f00 */
[----:B------:R-:W-:Y:S01]  /*cf60*/  LOP3.LUT R3, R112, UR21, R87, 0x96, !PT ;  /* 0x0000001570037c12 */ /* 0x000fe2000f8e9657 */
[----:B------:R-:W-:Y:S01]  /*cf70*/  IMAD.MOV.U32 R86, RZ, RZ, RZ ;  /* 0x000000ffff567224 */ /* 0x000fe200078e00ff */
[----:B------:R-:W-:-:S07]  /*cf80*/  LOP3.LUT R2, R2, UR26, R111, 0x96, !PT ;  /* 0x0000001a02027c12 */ /* 0x000fce000f8e966f */
.L_x_23882:
[----:B------:R-:W-:Y:S05]  /*cf90*/  BSYNC.RECONVERGENT B2 ;  /* 0x0000000000027941 */ /* 0x000fea0003800200 */
.L_x_23881:
[----:B------:R-:W0:Y:S01]  /*cfa0*/  LDC R14, c[0x0][0x404] ;  /* 0x00010100ff0e7b82 */ /* 0x000e220000000800 */
[----:B------:R-:W-:Y:S01]  /*cfb0*/  I2FP.F32.U32 R6, R85 ;  /* 0x0000005500067245 */ /* 0x000fe20000201000 */
[----:B------:R-:W-:Y:S01]  /*cfc0*/  HFMA2 R85, -RZ, RZ, 0.1171875, 0 ;  /* 0x2f800000ff557431 */ /* 0x000fe200000001ff */
[----:B------:R-:W-:Y:S01]  /*cfd0*/  ISETP.NE.AND P3, PT, R86, 0x1, PT ;  /* 0x000000015600780c */ /* 0x000fe20003f65270 */
[----:B------:R-:W-:Y:S01]  /*cfe0*/  BSSY.RECONVERGENT B2, `(.L_x_23886) ;  /* 0x000004f000027945 */ /* 0x000fe20003800200 */
[----:B------:R-:W-:Y:S02]  /*cff0*/  IMAD.MOV.U32 R111, RZ, RZ, 0x2 ;  /* 0x00000002ff6f7424 */ /* 0x000fe400078e00ff */
[----:B------:R-:W-:Y:S01]  /*d000*/  FFMA.FTZ R87, R6, R85, 1.1641532182693481445e-10 ;  /* 0x2f00000006577423 */ /* 0x000fe20000010055 */
[----:B------:R-:W-:-:S04]  /*d010*/  IMAD.MOV.U32 R6, RZ, RZ, R16 ;  /* 0x000000ffff067224 */ /* 0x000fc800078e0010 */
[----:B0-----:R-:W-:-:S04]  /*d020*/  FSETP.LE.FTZ.AND P2, PT, R87, R14, PT ;  /* 0x0000000e5700720b */ /* 0x001fc80003f53000 */
        /* <DEDUP_REMOVED lines=9> */
.L_x_23888:
        /* <DEDUP_REMOVED lines=13> */
.L_x_23890:
[----:B------:R-:W-:Y:S05]  /*d190*/  BSYNC.RECONVERGENT B3 ;  /* 0x0000000000037941 */ /* 0x000fea0003800200 */
.L_x_23889:
        /* <DEDUP_REMOVED lines=51> */
.L_x_23887:
[----:B------:R-:W-:Y:S05]  /*d4d0*/  BSYNC.RECONVERGENT B2 ;  /* 0x0000000000027941 */ /* 0x000fea0003800200 */
.L_x_23886:
        /* <DEDUP_REMOVED lines=16> */
.L_x_23893:
        /* <DEDUP_REMOVED lines=13> */
.L_x_23895:
[----:B------:R-:W-:Y:S05]  /*d6b0*/  BSYNC.RECONVERGENT B3 ;  /* 0x0000000000037941 */ /* 0x000fea0003800200 */
.L_x_23894:
        /* <DEDUP_REMOVED lines=51> */
.L_x_23892:
[----:B------:R-:W-:Y:S05]  /*d9f0*/  BSYNC.RECONVERGENT B2 ;  /* 0x0000000000027941 */ /* 0x000fea0003800200 */
.L_x_23891:
[----:B------:R-:W-:Y:S01]  /*da00*/  ISETP.NE.AND P5, PT, R86, 0x1, PT ;  /* 0x000000015600780c */ /* 0x000fe20003fa5270 */
[----:B------:R-:W-:Y:S01]  /*da10*/  BSSY.RECONVERGENT B2, `(.L_x_23896) ;  /* 0x0000050000027945 */ /* 0x000fe20003800200 */
[----:B------:R-:W-:Y:S02]  /*da20*/  I2FP.F32.U32 R6, R6 ;  /* 0x0000000600067245 */ /* 0x000fe40000201000 */
        /* <DEDUP_REMOVED lines=13> */
.L_x_23898:
        /* <DEDUP_REMOVED lines=13> */
.L_x_23900:
[----:B------:R-:W-:Y:S05]  /*dbd0*/  BSYNC.RECONVERGENT B3 ;  /* 0x0000000000037941 */ /* 0x000fea0003800200 */
.L_x_23899:
        /* <DEDUP_REMOVED lines=51> */
.L_x_23897:
[----:B------:R-:W-:Y:S05]  /*df10*/  BSYNC.RECONVERGENT B2 ;  /* 0x0000000000027941 */ /* 0x000fea0003800200 */
.L_x_23896:
        /* <DEDUP_REMOVED lines=16> */
.L_x_23880:
        /* <DEDUP_REMOVED lines=24> */
.L_x_23901:
[----:B------:R-:W-:Y:S01]  /*e1a0*/  MOV R14, R110 ;  /* 0x0000006e000e7202 */ /* 0x000fe20000000f00 */
[----:B------:R-:W-:-:S07]  /*e1b0*/  VIADD R84, R84, 0x20 ;  /* 0x0000002054547836 */ /* 0x000fce0000000000 */
.L_x_23838:
[----:B------:R-:W-:Y:S05]  /*e1c0*/  BSYNC.RECONVERGENT B1 ;  /* 0x0000000000017941 */ /* 0x000fea0003800200 */
.L_x_23837:
        /* <DEDUP_REMOVED lines=35> */
.L_x_23907:
        /* <DEDUP_REMOVED lines=13> */
.L_x_23909:
[----:B------:R-:W-:Y:S05]  /*e4d0*/  BSYNC.RECONVERGENT B3 ;  /* 0x0000000000037941 */ /* 0x000fea0003800200 */
.L_x_23908:
        /* <DEDUP_REMOVED lines=50> */
.L_x_23906:
[----:B------:R-:W-:Y:S05]  /*e800*/  BSYNC.RECONVERGENT B2 ;  /* 0x0000000000027941 */ /* 0x000fea0003800200 */
.L_x_23905:
[----:B------:R-:W0:Y:S01]  /*e810*/  LDC R111, c[0x0][0x404] ;  /* 0x00010100ff6f7b82 */ /* 0x000e220000000800 */
[----:B------:R-:W-:Y:S01]  /*e820*/  HFMA2 R14, -RZ, RZ, 0.1171875, 0 ;  /* 0x2f800000ff0e7431 */ /* 0x000fe200000001ff */
[----:B------:R-:W-:Y:S01]  /*e830*/  ISETP.NE.AND P3, PT, R112, 0x1, PT ;  /* 0x000000017000780c */ /* 0x000fe20003f65270 */
[----:B------:R-:W-:Y:S01]  /*e840*/  BSSY.RECONVERGENT B2, `(.L_x_23910) ;  /* 0x0000052000027945 */ /* 0x000fe20003800200 */
[----:B------:R-:W-:Y:S01]  /*e850*/  I2FP.F32.U32 R87, R86 ;  /* 0x0000005600577245 */ /* 0x000fe20000201000 */
[----:B------:R-:W-:-:S03]  /*e860*/  IMAD.MOV.U32 R86, RZ, RZ, 0x2 ;  /* 0x00000002ff567424 */ /* 0x000fc600078e00ff */
        /* <DEDUP_REMOVED lines=14> */
.L_x_23912:
        /* <DEDUP_REMOVED lines=13> */
.L_x_23914:
[----:B------:R-:W-:Y:S05]  /*ea20*/  BSYNC.RECONVERGENT B3 ;  /* 0x0000000000037941 */ /* 0x000fea0003800200 */
.L_x_23913:
        /* <DEDUP_REMOVED lines=51> */
.L_x_23911:
[----:B------:R-:W-:Y:S05]  /*ed60*/  BSYNC.RECONVERGENT B2 ;  /* 0x0000000000027941 */ /* 0x000fea0003800200 */
.L_x_23910:
        /* <DEDUP_REMOVED lines=15> */
.L_x_23917:
        /* <DEDUP_REMOVED lines=13> */
.L_x_23919:
[----:B------:R-:W-:Y:S05]  /*ef30*/  BSYNC.RECONVERGENT B3 ;  /* 0x0000000000037941 */ /* 0x000fea0003800200 */
.L_x_23918:
        /* <DEDUP_REMOVED lines=51> */
.L_x_23916:
[----:B------:R-:W-:Y:S05]  /*f270*/  BSYNC.RECONVERGENT B2 ;  /* 0x0000000000027941 */ /* 0x000fea0003800200 */
.L_x_23915:
        /* <DEDUP_REMOVED lines=17> */
.L_x_23922:
        /* <DEDUP_REMOVED lines=13> */
.L_x_23924:
[----:B------:R-:W-:Y:S05]  /*f460*/  BSYNC.RECONVERGENT B3 ;  /* 0x0000000000037941 */ /* 0x000fea0003800200 */
.L_x_23923:
        /* <DEDUP_REMOVED lines=51> */
.L_x_23921:
[----:B------:R-:W-:Y:S05]  /*f7a0*/  BSYNC.RECONVERGENT B2 ;  /* 0x0000000000027941 */ /* 0x000fea0003800200 */
.L_x_23920:
        /* <DEDUP_REMOVED lines=15> */
.L_x_23927:
        /* <DEDUP_REMOVED lines=13> */
.L_x_23929:
[----:B------:R-:W-:Y:S05]  /*f970*/  BSYNC.RECONVERGENT B3 ;  /* 0x0000000000037941 */ /* 0x000fea0003800200 */
.L_x_23928:
        /* <DEDUP_REMOVED lines=51> */
.L_x_23926:
[----:B------:R-:W-:Y:S05]  /*fcb0*/  BSYNC.RECONVERGENT B2 ;  /* 0x0000000000027941 */ /* 0x000fea0003800200 */
.L_x_23925:
[----:B------:R-:W-:Y:S01]  /*fcc0*/  ISETP.NE.AND P5, PT, R56, 0x1, PT ;  /* 0x000000013800780c */ /* 0x000fe20003fa5270 */
[----:B------:R-:W-:Y:S01]  /*fcd0*/  FMUL.FTZ R117, R58, R85 ;  /* 0x000000553a757220 */ /* 0x000fe20000410000 */
[----:B------:R-:W-:Y:S01]  /*fce0*/  I2FP.F32.U32 R57, R6 ;  /* 0x0000000600397245 */ /* 0x000fe20000201000 */
[----:B------:R-:W-:Y:S01]  /*fcf0*/  BSSY.RECONVERGENT B2, `(.L_x_23930) ;  /* 0x000004f000027945 */ /* 0x000fe20003800200 */
[----:B------:R-:W-:-:S03]  /*fd00*/  HFMA2 R58, -RZ, RZ, 0, 1.1920928955078125e-07 ;  /* 0x00000002ff3a7431 */ /* 0x000fc600000001ff */
        /* <DEDUP_REMOVED lines=12> */
.L_x_23932:
        /* <DEDUP_REMOVED lines=13> */
.L_x_23934:
[----:B------:R-:W-:Y:S05]  /*fea0*/  BSYNC.RECONVERGENT B3 ;  /* 0x0000000000037941 */ /* 0x000fea0003800200 */
.L_x_23933:
        /* <DEDUP_REMOVED lines=51> */
.L_x_23931:
[----:B------:R-:W-:Y:S05]  /*101e0*/  BSYNC.RECONVERGENT B2 ;  /* 0x0000000000027941 */ /* 0x000fea0003800200 */
.L_x_23930:
        /* <DEDUP_REMOVED lines=15> */
.L_x_23937:
        /* <DEDUP_REMOVED lines=13> */
.L_x_23939:
[----:B------:R-:W-:Y:S05]  /*103b0*/  BSYNC.RECONVERGENT B3 ;  /* 0x0000000000037941 */ /* 0x000fea0003800200 */
.L_x_23938:
        /* <DEDUP_REMOVED lines=51> */
.L_x_23936:
[----:B------:R-:W-:Y:S05]  /*106f0*/  BSYNC.RECONVERGENT B2 ;  /* 0x0000000000027941 */ /* 0x000fea0003800200 */
.L_x_23935:
[----:B------:R-:W-:Y:S01]  /*10700*/  ISETP.NE.AND P6, PT, R86, 0x1, PT ;  /* 0x000000015600780c */ /* 0x000fe20003fc5270 */
[----:B------:R-:W-:Y:S01]  /*10710*/  BSSY.RECONVERGENT B2, `(.L_x_23940) ;  /* 0x0000053000027945 */ /* 0x000fe20003800200 */
[----:B------:R-:W-:Y:S01]  /*10720*/  I2FP.F32.U32 R57, R6 ;  /* 0x0000000600397245 */ /* 0x000fe20000201000 */
[----:B------:R-:W-:Y:S01]  /*10730*/  FMUL.FTZ R119, R59, R85 ;  /* 0x000000553b777220 */ /* 0x000fe20000410000 */
[----:B------:R-:W-:-:S03]  /*10740*/  IMAD.MOV.U32 R6, RZ, RZ, 0x2 ;  /* 0x00000002ff067424 */ /* 0x000fc600078e00ff */
        /* <DEDUP_REMOVED lines=12> */
.L_x_23942:
        /* <DEDUP_REMOVED lines=15> */
.L_x_23944:
[----:B------:R-:W-:Y:S05]  /*10900*/  BSYNC.RECONVERGENT B3 ;  /* 0x0000000000037941 */ /* 0x000fea0003800200 */
.L_x_23943:
        /* <DEDUP_REMOVED lines=51> */
.L_x_23941:
[----:B------:R-:W-:Y:S05]  /*10c40*/  BSYNC.RECONVERGENT B2 ;  /* 0x0000000000027941 */ /* 0x000fea0003800200 */
.L_x_23940:
        /* <DEDUP_REMOVED lines=35> */
.L_x_23904:
        /* <DEDUP_REMOVED lines=16> */
.L_x_23948:
        /* <DEDUP_REMOVED lines=13> */
.L_x_23950:
[----:B------:R-:W-:Y:S05]  /*11050*/  BSYNC.RECONVERGENT B3 ;  /* 0x0000000000037941 */ /* 0x000fea0003800200 */
.L_x_23949:
        /* <DEDUP_REMOVED lines=47> */
[----:B------:R-:W-:Y:S02]  /*11350*/  IMAD.MOV.U32 R16, RZ, RZ, R86 ;  /* 0x000000ffff107224 */ /* 0x000fe400078e0056 */
[----:B------:R-:W-:Y:S01]  /*11360*/  HFMA2 R86, -RZ, RZ, 0, 0 ;  /* 0x00000000ff567431 */ /* 0x000fe200000001ff */
[----:B------:R-:W-:-:S07]  /*11370*/  LOP3.LUT R2, R2, UR26, R111, 0x96, !PT ;  /* 0x0000001a02027c12 */ /* 0x000fce000f8e966f */
.L_x_23947:
[----:B------:R-:W-:Y:S05]  /*11380*/  BSYNC.RECONVERGENT B2 ;  /* 0x0000000000027941 */ /* 0x000fea0003800200 */
.L_x_23946:
[----:B------:R-:W0:Y:S01]  /*11390*/  LDC R14, c[0x0][0x404] ;  /* 0x00010100ff0e7b82 */ /* 0x000e220000000800 */
[----:B------:R-:W-:Y:S01]  /*113a0*/  ISETP.NE.AND P3, PT, R86, 0x1, PT ;  /* 0x000000015600780c */ /* 0x000fe20003f65270 */
[----:B------:R-:W-:Y:S01]  /*113b0*/  BSSY.RECONVERGENT B2, `(.L_x_23951) ;  /* 0x0000051000027945 */ /* 0x000fe20003800200 */
[----:B------:R-:W-:Y:S01]  /*113c0*/  I2FP.F32.U32 R6, R85 ;  /* 0x0000005500067245 */ /* 0x000fe20000201000 */
[----:B------:R-:W-:Y:S02]  /*113d0*/  IMAD.MOV.U32 R85, RZ, RZ, 0x2f800000 ;  /* 0x2f800000ff557424 */ /* 0x000fe400078e00ff */
[----:B------:R-:W-:Y:S02]  /*113e0*/  IMAD.MOV.U32 R111, RZ, RZ, 0x2 ;  /* 0x00000002ff6f7424 */ /* 0x000fe400078e00ff */
[----:B------:R-:W-:Y:S01]  /*113f0*/  FFMA.FTZ R87, R6, R85, 1.1641532182693481445e-10 ;  /* 0x2f00000006577423 */ /* 0x000fe20000010055 */
[----:B------:R-:W-:-:S04]  /*11400*/  MOV R6, R16 ;  /* 0x0000001000067202 */ /* 0x000fc80000000f00 */
        /* <DEDUP_REMOVED lines=10> */
.L_x_23953:
        /* <DEDUP_REMOVED lines=13> */
.L_x_23955:
[----:B------:R-:W-:Y:S05]  /*11580*/  BSYNC.RECONVERGENT B3 ;  /* 0x0000000000037941 */ /* 0x000fea0003800200 */
.L_x_23954:
        /* <DEDUP_REMOVED lines=51> */
.L_x_23952:
[----:B------:R-:W-:Y:S05]  /*118c0*/  BSYNC.RECONVERGENT B2 ;  /* 0x0000000000027941 */ /* 0x000fea0003800200 */
.L_x_23951:
        /* <DEDUP_REMOVED lines=16> */
.L_x_23958:
        /* <DEDUP_REMOVED lines=13> */
.L_x_23960:
[----:B------:R-:W-:Y:S05]  /*11aa0*/  BSYNC.RECONVERGENT B3 ;  /* 0x0000000000037941 */ /* 0x000fea0003800200 */
.L_x_23959:
        /* <DEDUP_REMOVED lines=51> */
.L_x_23957:
[----:B------:R-:W-:Y:S05]  /*11de0*/  BSYNC.RECONVERGENT B2 ;  /* 0x0000000000027941 */ /* 0x000fea0003800200 */
.L_x_23956:
[----:B------:R-:W-:Y:S01]  /*11df0*/  ISETP.NE.AND P5, PT, R86, 0x1, PT ;  /* 0x000000015600780c */ /* 0x000fe20003fa5270 */
[----:B------:R-:W-:Y:S01]  /*11e00*/  BSSY.RECONVERGENT B2, `(.L_x_23961) ;  /* 0x0000050000027945 */ /* 0x000fe20003800200 */
[----:B------:R-:W-:Y:S01]  /*11e10*/  I2FP.F32.U32 R6, R6 ;  /* 0x0000000600067245 */ /* 0x000fe20000201000 */
[----:B------:R-:W-:-:S04]  /*11e20*/  IMAD.MOV.U32 R111, RZ, RZ, R16 ;  /* 0x000000ffff6f7224 */ /* 0x000fc800078e0010 */
        /* <DEDUP_REMOVED lines=12> */
.L_x_23963:
        /* <DEDUP_REMOVED lines=13> */
.L_x_23965:
[----:B------:R-:W-:Y:S05]  /*11fc0*/  BSYNC.RECONVERGENT B3 ;  /* 0x0000000000037941 */ /* 0x000fea0003800200 */
.L_x_23964:
        /* <DEDUP_REMOVED lines=51> */
.L_x_23962:
[----:B------:R-:W-:Y:S05]  /*12300*/  BSYNC.RECONVERGENT B2 ;  /* 0x0000000000027941 */ /* 0x000fea0003800200 */
.L_x_23961:
        /* <DEDUP_REMOVED lines=16> */
.L_x_23945:
        /* <DEDUP_REMOVED lines=24> */
.L_x_23966:
[----:B------:R-:W-:Y:S02]  /*12590*/  IMAD.MOV.U32 R14, RZ, RZ, R110 ;  /* 0x000000ffff0e7224 */ /* 0x000fe400078e006e */
[----:B------:R-:W-:-:S07]  /*125a0*/  VIADD R84, R84, 0x20 ;  /* 0x0000002054547836 */ /* 0x000fce0000000000 */
.L_x_23903:
[----:B------:R-:W-:Y:S05]  /*125b0*/  BSYNC.RECONVERGENT B1 ;  /* 0x0000000000017941 */ /* 0x000fea0003800200 */
.L_x_23902:
        /* <DEDUP_REMOVED lines=35> */
.L_x_23972:
        /* <DEDUP_REMOVED lines=13> */
.L_x_23974:
[----:B------:R-:W-:Y:S05]  /*128c0*/  BSYNC.RECONVERGENT B3 ;  /* 0x0000000000037941 */ /* 0x000fea0003800200 */
.L_x_23973:
        /* <DEDUP_REMOVED lines=50> */
.L_x_23971:
[----:B------:R-:W-:Y:S05]  /*12bf0*/  BSYNC.RECONVERGENT B2 ;  /* 0x0000000000027941 */ /* 0x000fea0003800200 */
.L_x_23970:
[----:B------:R-:W0:Y:S01]  /*12c00*/  LDC R111, c[0x0][0x408] ;  /* 0x00010200ff6f7b82 */ /* 0x000e220000000800 */
[----:B------:R-:W-:Y:S01]  /*12c10*/  ISETP.NE.AND P3, PT, R112, 0x1, PT ;  /* 0x000000017000780c */ /* 0x000fe20003f65270 */
[----:B------:R-:W-:Y:S01]  /*12c20*/  IMAD.MOV.U32 R14, RZ, RZ, 0x2f800000 ;  /* 0x2f800000ff0e7424 */ /* 0x000fe200078e00ff */
[----:B------:R-:W-:Y:S01]  /*12c30*/  I2FP.F32.U32 R87, R86 ;  /* 0x0000005600577245 */ /* 0x000fe20000201000 */
[----:B------:R-:W-:Y:S01]  /*12c40*/  BSSY.RECONVERGENT B2, `(.L_x_23975) ;  /* 0x0000051000027945 */ /* 0x000fe20003800200 */
[----:B------:R-:W-:-:S03]  /*12c50*/  IMAD.MOV.U32 R86, RZ, RZ, 0x2 ;  /* 0x00000002ff567424 */ /* 0x000fc600078e00ff */
[----:B------:R-:W1:Y:S01]  /*12c60*/  LDC R85, c[0x0][0x404] ;  /* 0x00010100ff557b82 */ /* 0x000e620000000800 */
[----:B------:R-:W-:Y:S01]  /*12c70*/  FFMA.FTZ R6, R87, R14, 1.1641532182693481445e-10 ;  /* 0x2f00000057067423 */ /* 0x000fe2000001000e */
[----:B------:R-:W-:Y:S01]  /*12c80*/  MOV R87, R16 ;  /* 0x0000001000577202 */ /* 0x000fe20000000f00 */
[----:B0----5:R-:W-:-:S03]  /*12c90*/  FMUL.FTZ R113, R60, R111 ;  /* 0x0000006f3c717220 */ /* 0x021fc60000410000 */
        /* <DEDUP_REMOVED lines=10> */
.L_x_23977:
        /* <DEDUP_REMOVED lines=13> */
.L_x_23979:
[----:B------:R-:W-:Y:S05]  /*12e10*/  BSYNC.RECONVERGENT B3 ;  /* 0x0000000000037941 */ /* 0x000fea0003800200 */
.L_x_23978:
        /* <DEDUP_REMOVED lines=51> */
.L_x_23976:
[----:B------:R-:W-:Y:S05]  /*13150*/  BSYNC.RECONVERGENT B2 ;  /* 0x0000000000027941 */ /* 0x000fea0003800200 */
.L_x_23975:
        /* <DEDUP_REMOVED lines=15> */
.L_x_23982:
        /* <DEDUP_REMOVED lines=13> */
.L_x_23984:
[----:B------:R-:W-:Y:S05]  /*13320*/  BSYNC.RECONVERGENT B3 ;  /* 0x0000000000037941 */ /* 0x000fea0003800200 */
.L_x_23983:
        /* <DEDUP_REMOVED lines=51> */
.L_x_23981:
[----:B------:R-:W-:Y:S05]  /*13660*/  BSYNC.RECONVERGENT B2 ;  /* 0x0000000000027941 */ /* 0x000fea0003800200 */
.L_x_23980:
        /* <DEDUP_REMOVED lines=17> */
.L_x_23987:
        /* <DEDUP_REMOVED lines=13> */
.L_x_23989:
[----:B------:R-:W-:Y:S05]  /*13850*/  BSYNC.RECONVERGENT B3 ;  /* 0x0000000000037941 */ /* 0x000fea0003800200 */
.L_x_23988:
        /* <DEDUP_REMOVED lines=51> */
.L_x_23986:
[----:B------:R-:W-:Y:S05]  /*13b90*/  BSYNC.RECONVERGENT B2 ;  /* 0x0000000000027941 */ /* 0x000fea0003800200 */
.L_x_23985:
        /* <DEDUP_REMOVED lines=15> */
.L_x_23992:
        /* <DEDUP_REMOVED lines=13> */
.L_x_23994:
[----:B------:R-:W-:Y:S05]  /*13d60*/  BSYNC.RECONVERGENT B3 ;  /* 0x0000000000037941 */ /* 0x000fea0003800200 */
.L_x_23993:
        /* <DEDUP_REMOVED lines=51> */
.L_x_23991:
[----:B------:R-:W-:Y:S05]  /*140a0*/  BSYNC.RECONVERGENT B2 ;  /* 0x0000000000027941 */ /* 0x000fea0003800200 */
.L_x_23990:
        /* <DEDUP_REMOVED lines=17> */
.L_x_23997:
        /* <DEDUP_REMOVED lines=13> */
.L_x_23999:
[----:B------:R-:W-:Y:S05]  /*14290*/  BSYNC.RECONVERGENT B3 ;  /* 0x0000000000037941 */ /* 0x000fea0003800200 */
.L_x_23998:
        /* <DEDUP_REMOVED lines=51> */
.L_x_23996:
[----:B------:R-:W-:Y:S05]  /*145d0*/  BSYNC.RECONVERGENT B2 ;  /* 0x0000000000027941 */ /* 0x000fea0003800200 */
.L_x_23995:
        /* <DEDUP_REMOVED lines=15> */
.L_x_24002:
        /* <DEDUP_REMOVED lines=13> */
.L_x_24004:
[----:B------:R-:W-:Y:S05]  /*147a0*/  BSYNC.RECONVERGENT B3 ;  /* 0x0000000000037941 */ /* 0x000fea0003800200 */
.L_x_24003:
        /* <DEDUP_REMOVED lines=51> */
.L_x_24001:
[----:B------:R-:W-:Y:S05]  /*14ae0*/  BSYNC.RECONVERGENT B2 ;  /* 0x0000000000027941 */ /* 0x000fea0003800200 */
.L_x_24000:
        /* <DEDUP_REMOVED lines=17> */
.L_x_24007:
        /* <DEDUP_REMOVED lines=15> */
.L_x_24009:
[----:B------:R-:W-:Y:S05]  /*14cf0*/  BSYNC.RECONVERGENT B3 ;  /* 0x0000000000037941 */ /* 0x000fea0003800200 */
.L_x_24008:
        /* <DEDUP_REMOVED lines=51> */
.L_x_24006:
[----:B------:R-:W-:Y:S05]  /*15030*/  BSYNC.RECONVERGENT B2 ;  /* 0x0000000000027941 */ /* 0x000fea0003800200 */
.L_x_24005:
        /* <DEDUP_REMOVED lines=35> */
.L_x_23969:
        /* <DEDUP_REMOVED lines=16> */
.L_x_24013:
        /* <DEDUP_REMOVED lines=13> */
.L_x_24015:
[----:B------:R-:W-:Y:S05]  /*15440*/  BSYNC.RECONVERGENT B3 ;  /* 0x0000000000037941 */ /* 0x000fea0003800200 */
.L_x_24014:
        /* <DEDUP_REMOVED lines=50> */
.L_x_24012:
[----:B------:R-:W-:Y:S05]  /*15770*/  BSYNC.RECONVERGENT B2 ;  /* 0x0000000000027941 */ /* 0x000fea0003800200 */
.L_x_24011:
        /* <DEDUP_REMOVED lines=18> */
.L_x_24018:
        /* <DEDUP_REMOVED lines=13> */
.L_x_24020:
[----:B------:R-:W-:Y:S05]  /*15970*/  BSYNC.RECONVERGENT B3 ;  /* 0x0000000000037941 */ /* 0x000fea0003800200 */
.L_x_24019:
        /* <DEDUP_REMOVED lines=51> */
.L_x_24017:
[----:B------:R-:W-:Y:S05]  /*15cb0*/  BSYNC.RECONVERGENT B2 ;  /* 0x0000000000027941 */ /* 0x000fea0003800200 */
.L_x_24016:
        /* <DEDUP_REMOVED lines=16> */
.L_x_24023:
        /* <DEDUP_REMOVED lines=13> */
.L_x_24025:
[----:B------:R-:W-:Y:S05]  /*15e90*/  BSYNC.RECONVERGENT B3 ;  /* 0x0000000000037941 */ /* 0x000fea0003800200 */
.L_x_24024:
        /* <DEDUP_REMOVED lines=51> */
.L_x_24022:
[----:B------:R-:W-:Y:S05]  /*161d0*/  BSYNC.RECONVERGENT B2 ;  /* 0x0000000000027941 */ /* 0x000fea0003800200 */
.L_x_24021:
        /* <DEDUP_REMOVED lines=16> */
.L_x_24028:
        /* <DEDUP_REMOVED lines=13> */
.L_x_24030:
[----:B------:R-:W-:Y:S05]  /*163b0*/  BSYNC.RECONVERGENT B3 ;  /* 0x0000000000037941 */ /* 0x000fea0003800200 */
.L_x_24029:
        /* <DEDUP_REMOVED lines=51> */
.L_x_24027:
[----:B------:R-:W-:Y:S05]  /*166f0*/  BSYNC.RECONVERGENT B2 ;  /* 0x0000000000027941 */ /* 0x000fea0003800200 */
.L_x_24026:
        /* <DEDUP_REMOVED lines=16> */
.L_x_24010:
        /* <DEDUP_REMOVED lines=24> */
.L_x_24031:
[----:B------:R-:W-:Y:S01]  /*16980*/  IMAD.MOV.U32 R14, RZ, RZ, R110 ;  /* 0x000000ffff0e7224 */ /* 0x000fe200078e006e */
[----:B------:R-:W-:-:S07]  /*16990*/  IADD3 R84, PT, PT, R84, 0x20, RZ ;  /* 0x0000002054547810 */ /* 0x000fce0007ffe0ff */
.L_x_23968:
[----:B------:R-:W-:Y:S05]  /*169a0*/  BSYNC.RECONVERGENT B1 ;  /* 0x0000000000017941 */ /* 0x000fea0003800200 */
.L_x_23967:
        /* <DEDUP_REMOVED lines=35> */
.L_x_24037:
        /* <DEDUP_REMOVED lines=13> */
.L_x_24039:
[----:B------:R-:W-:Y:S05]  /*16cb0*/  BSYNC.RECONVERGENT B3 ;  /* 0x0000000000037941 */ /* 0x000fea0003800200 */
.L_x_24038:
        /* <DEDUP_REMOVED lines=50> */
.L_x_24036:
[----:B------:R-:W-:Y:S05]  /*16fe0*/  BSYNC.RECONVERGENT B2 ;  /* 0x0000000000027941 */ /* 0x000fea0003800200 */
.L_x_24035:
[----:B------:R-:W0:Y:S01]  /*16ff0*/  LDC R111, c[0x0][0x408] ;  /* 0x00010200ff6f7b82 */ /* 0x000e220000000800 */
[----:B------:R-:W-:Y:S01]  /*17000*/  ISETP.NE.AND P3, PT, R112, 0x1, PT ;  /* 0x000000017000780c */ /* 0x000fe20003f65270 */
[----:B------:R-:W-:Y:S01]  /*17010*/  IMAD.MOV.U32 R14, RZ, RZ, 0x2f800000 ;  /* 0x2f800000ff0e7424 */ /* 0x000fe200078e00ff */
[----:B------:R-:W-:Y:S01]  /*17020*/  I2FP.F32.U32 R87, R86 ;  /* 0x0000005600577245 */ /* 0x000fe20000201000 */
[----:B------:R-:W-:Y:S01]  /*17030*/  BSSY.RECONVERGENT B2, `(.L_x_24040) ;  /* 0x0000051000027945 */ /* 0x000fe20003800200 */
[----:B------:R-:W-:-:S03]  /*17040*/  HFMA2 R86, -RZ, RZ, 0, 1.1920928955078125e-07 ;  /* 0x00000002ff567431 */ /* 0x000fc600000001ff */
[----:B------:R-:W1:Y:S01]  /*17050*/  LDC R85, c[0x0][0x404] ;  /* 0x00010100ff557b82 */ /* 0x000e620000000800 */
[----:B------:R-:W-:Y:S01]  /*17060*/  FFMA.FTZ R6, R87, R14, 1.1641532182693481445e-10 ;  /* 0x2f00000057067423 */ /* 0x000fe2000001000e */
[----:B------:R-:W-:Y:S02]  /*17070*/  IMAD.MOV.U32 R87, RZ, RZ, R16 ;  /* 0x000000ffff577224 */ /* 0x000fe400078e0010 */
[----:B0----5:R-:W-:Y:S02]  /*17080*/  FMUL.FTZ R113, R64, R111 ;  /* 0x0000006f40717220 */ /* 0x021fe40000410000 */
        /* <DEDUP_REMOVED lines=10> */
.L_x_24042:
        /* <DEDUP_REMOVED lines=13> */
.L_x_24044:
[----:B------:R-:W-:Y:S05]  /*17200*/  BSYNC.RECONVERGENT B3 ;  /* 0x0000000000037941 */ /* 0x000fea0003800200 */
.L_x_24043:
        /* <DEDUP_REMOVED lines=51> */
.L_x_24041:
[----:B------:R-:W-:Y:S05]  /*17540*/  BSYNC.RECONVERGENT B2 ;  /* 0x0000000000027941 */ /* 0x000fea0003800200 */
.L_x_24040:
        /* <DEDUP_REMOVED lines=15> */
.L_x_24047:
        /* <DEDUP_REMOVED lines=13> */
.L_x_24049:
[----:B------:R-:W-:Y:S05]  /*17710*/  BSYNC.RECONVERGENT B3 ;  /* 0x0000000000037941 */ /* 0x000fea0003800200 */
.L_x_24048:
        /* <DEDUP_REMOVED lines=51> */
.L_x_24046:
[----:B------:R-:W-:Y:S05]  /*17a50*/  BSYNC.RECONVERGENT B2 ;  /* 0x0000000000027941 */ /* 0x000fea0003800200 */
.L_x_24045:
        /* <DEDUP_REMOVED lines=17> */
.L_x_24052:
        /* <DEDUP_REMOVED lines=13> */
.L_x_24054:
[----:B------:R-:W-:Y:S05]  /*17c40*/  BSYNC.RECONVERGENT B3 ;  /* 0x0000000000037941 */ /* 0x000fea0003800200 */
.L_x_24053:
        /* <DEDUP_REMOVED lines=51> */
.L_x_24051:
[----:B------:R-:W-:Y:S05]  /*17f80*/  BSYNC.RECONVERGENT B2 ;  /* 0x0000000000027941 */ /* 0x000fea0003800200 */
.L_x_24050:
        /* <DEDUP_REMOVED lines=15> */
.L_x_24057:
        /* <DEDUP_REMOVED lines=13> */
.L_x_24059:
[----:B------:R-:W-:Y:S05]  /*18150*/  BSYNC.RECONVERGENT B3 ;  /* 0x0000000000037941 */ /* 0x000fea0003800200 */
.L_x_24058:
        /* <DEDUP_REMOVED lines=51> */
.L_x_24056:
[----:B------:R-:W-:Y:S05]  /*18490*/  BSYNC.RECONVERGENT B2 ;  /* 0x0000000000027941 */ /* 0x000fea0003800200 */
.L_x_24055:
        /* <DEDUP_REMOVED lines=17> */
.L_x_24062:
        /* <DEDUP_REMOVED lines=13> */
.L_x_24064:
[----:B------:R-:W-:Y:S05]  /*18680*/  BSYNC.RECONVERGENT B3 ;  /* 0x0000000000037941 */ /* 0x000fea0003800200 */
.L_x_24063:
        /* <DEDUP_REMOVED lines=51> */
.L_x_24061:
[----:B------:R-:W-:Y:S05]  /*189c0*/  BSYNC.RECONVERGENT B2 ;  /* 0x0000000000027941 */ /* 0x000fea0003800200 */
.L_x_24060:
        /* <DEDUP_REMOVED lines=15> */
.L_x_24067:
        /* <DEDUP_REMOVED lines=13> */
.L_x_24069:
[----:B------:R-:W-:Y:S05]  /*18b90*/  BSYNC.RECONVERGENT B3 ;  /* 0x0000000000037941 */ /* 0x000fea0003800200 */
.L_x_24068:
        /* <DEDUP_REMOVED lines=51> */
.L_x_24066:
[----:B------:R-:W-:Y:S05]  /*18ed0*/  BSYNC.RECONVERGENT B2 ;  /* 0x0000000000027941 */ /* 0x000fea0003800200 */
.L_x_24065:
        /* <DEDUP_REMOVED lines=17> */
.L_x_24072:
        /* <DEDUP_REMOVED lines=15> */
.L_x_24074:
[----:B------:R-:W-:Y:S05]  /*190e0*/  BSYNC.RECONVERGENT B3 ;  /* 0x0000000000037941 */ /* 0x000fea0003800200 */
.L_x_24073:
        /* <DEDUP_REMOVED lines=51> */
.L_x_24071:
[----:B------:R-:W-:Y:S05]  /*19420*/  BSYNC.RECONVERGENT B2 ;  /* 0x0000000000027941 */ /* 0x000fea0003800200 */
.L_x_24070:
        /* <DEDUP_REMOVED lines=35> */
.L_x_24034:
        /* <DEDUP_REMOVED lines=16> */
.L_x_24078:
        /* <DEDUP_REMOVED lines=13> */
.L_x_24080:
[----:B------:R-:W-:Y:S05]  /*19830*/  BSYNC.RECONVERGENT B3 ;  /* 0x0000000000037941 */ /* 0x000fea0003800200 */
.L_x_24079:
        /* <DEDUP_REMOVED lines=50> */
.L_x_24077:
[----:B------:R-:W-:Y:S05]  /*19b60*/  BSYNC.RECONVERGENT B2 ;  /* 0x0000000000027941 */ /* 0x000fea0003800200 */
.L_x_24076:
        /* <DEDUP_REMOVED lines=18> */
.L_x_24083:
        /* <DEDUP_REMOVED lines=13> */
.L_x_24085:
[----:B------:R-:W-:Y:S05]  /*19d60*/  BSYNC.RECONVERGENT B3 ;  /* 0x0000000000037941 */ /* 0x000fea0003800200 */
.L_x_24084:
        /* <DEDUP_REMOVED lines=51> */
.L_x_24082:
[----:B------:R-:W-:Y:S05]  /*1a0a0*/  BSYNC.RECONVERGENT B2 ;  /* 0x0000000000027941 */ /* 0x000fea0003800200 */
.L_x_24081:
        /* <DEDUP_REMOVED lines=16> */
.L_x_24088:
        /* <DEDUP_REMOVED lines=13> */
.L_x_24090:
[----:B------:R-:W-:Y:S05]  /*1a280*/  BSYNC.RECONVERGENT B3 ;  /* 0x0000000000037941 */ /* 0x000fea0003800200 */
.L_x_24089:
        /* <DEDUP_REMOVED lines=51> */
.L_x_24087:
[----:B------:R-:W-:Y:S05]  /*1a5c0*/  BSYNC.RECONVERGENT B2 ;  /* 0x0000000000027941 */ /* 0x000fea0003800200 */
.L_x_24086:
        /* <DEDUP_REMOVED lines=16> */
.L_x_24093:
        /* <DEDUP_REMOVED lines=13> */
.L_x_24095:
[----:B------:R-:W-:Y:S05]  /*1a7a0*/  BSYNC.RECONVERGENT B3 ;  /* 0x0000000000037941 */ /* 0x000fea0003800200 */
.L_x_24094:
        /* <DEDUP_REMOVED lines=51> */
.L_x_24092:
[----:B------:R-:W-:Y:S05]  /*1aae0*/  BSYNC.RECONVERGENT B2 ;  /* 0x0000000000027941 */ /* 0x000fea0003800200 */
.L_x_24091:
        /* <DEDUP_REMOVED lines=16> */
.L_x_24075:
        /* <DEDUP_REMOVED lines=24> */
.L_x_24096:
[----:B------:R-:W-:Y:S01]  /*1ad70*/  MOV R14, R110 ;  /* 0x0000006e000e7202 */ /* 0x000fe20000000f00 */
[----:B------:R-:W-:-:S07]  /*1ad80*/  VIADD R84, R84, 0x20 ;  /* 0x0000002054547836 */ /* 0x000fce0000000000 */
.L_x_24033:
[----:B------:R-:W-:Y:S05]  /*1ad90*/  BSYNC.RECONVERGENT B1 ;  /* 0x0000000000017941 */ /* 0x000fea0003800200 */
.L_x_24032:
        /* <DEDUP_REMOVED lines=35> */
.L_x_24102:
        /* <DEDUP_REMOVED lines=13> */
.L_x_24104:
[----:B------:R-:W-:Y:S05]  /*1b0a0*/  BSYNC.RECONVERGENT B3 ;  /* 0x0000000000037941 */ /* 0x000fea0003800200 */
.L_x_24103:
        /* <DEDUP_REMOVED lines=50> */
.L_x_24101:
[----:B------:R-:W-:Y:S05]  /*1b3d0*/  BSYNC.RECONVERGENT B2 ;  /* 0x0000000000027941 */ /* 0x000fea0003800200 */
.L_x_24100:
[----:B------:R-:W0:Y:S01]  /*1b3e0*/  LDC R111, c[0x0][0x408] ;  /* 0x00010200ff6f7b82 */ /* 0x000e220000000800 */
[----:B------:R-:W-:Y:S01]  /*1b3f0*/  HFMA2 R14, -RZ, RZ, 0.1171875, 0 ;  /* 0x2f800000ff0e7431 */ /* 0x000fe200000001ff */
[----:B------:R-:W-:Y:S01]  /*1b400*/  ISETP.NE.AND P3, PT, R112, 0x1, PT ;  /* 0x000000017000780c */ /* 0x000fe20003f65270 */
[----:B------:R-:W-:Y:S01]  /*1b410*/  BSSY.RECONVERGENT B2, `(.L_x_24105) ;  /* 0x0000052000027945 */ /* 0x000fe20003800200 */
[----:B------:R-:W-:Y:S01]  /*1b420*/  I2FP.F32.U32 R87, R86 ;  /* 0x0000005600577245 */ /* 0x000fe20000201000 */
[----:B------:R-:W-:-:S03]  /*1b430*/  IMAD.MOV.U32 R86, RZ, RZ, 0x2 ;  /* 0x00000002ff567424 */ /* 0x000fc600078e00ff */
        /* <DEDUP_REMOVED lines=14> */
.L_x_24107:
        /* <DEDUP_REMOVED lines=13> */
.L_x_24109:
[----:B------:R-:W-:Y:S05]  /*1b5f0*/  BSYNC.RECONVERGENT B3 ;  /* 0x0000000000037941 */ /* 0x000fea0003800200 */
.L_x_24108:
        /* <DEDUP_REMOVED lines=51> */
.L_x_24106:
[----:B------:R-:W-:Y:S05]  /*1b930*/  BSYNC.RECONVERGENT B2 ;  /* 0x0000000000027941 */ /* 0x000fea0003800200 */
.L_x_24105:
        /* <DEDUP_REMOVED lines=15> */
.L_x_24112:
        /* <DEDUP_REMOVED lines=13> */
.L_x_24114:
[----:B------:R-:W-:Y:S05]  /*1bb00*/  BSYNC.RECONVERGENT B3 ;  /* 0x0000000000037941 */ /* 0x000fea0003800200 */
.L_x_24113:
        /* <DEDUP_REMOVED lines=51> */
.L_x_24111:
[----:B------:R-:W-:Y:S05]  /*1be40*/  BSYNC.RECONVERGENT B2 ;  /* 0x0000000000027941 */ /* 0x000fea0003800200 */
.L_x_24110:
        /* <DEDUP_REMOVED lines=17> */
.L_x_24117:
        /* <DEDUP_REMOVED lines=13> */
.L_x_24119:
[----:B------:R-:W-:Y:S05]  /*1c030*/  BSYNC.RECONVERGENT B3 ;  /* 0x0000000000037941 */ /* 0x000fea0003800200 */
.L_x_24118:
        /* <DEDUP_REMOVED lines=51> */
.L_x_24116:
[----:B------:R-:W-:Y:S05]  /*1c370*/  BSYNC.RECONVERGENT B2 ;  /* 0x0000000000027941 */ /* 0x000fea0003800200 */
.L_x_24115:
        /* <DEDUP_REMOVED lines=15> */
.L_x_24122:
        /* <DEDUP_REMOVED lines=13> */
.L_x_24124:
[----:B------:R-:W-:Y:S05]  /*1c540*/  BSYNC.RECONVERGENT B3 ;  /* 0x0000000000037941 */ /* 0x000fea0003800200 */
.L_x_24123:
        /* <DEDUP_REMOVED lines=51> */
.L_x_24121:
[----:B------:R-:W-:Y:S05]  /*1c880*/  BSYNC.RECONVERGENT B2 ;  /* 0x0000000000027941 */ /* 0x000fea0003800200 */
.L_x_24120:
        /* <DEDUP_REMOVED lines=17> */
.L_x_24127:
        /* <DEDUP_REMOVED lines=13> */
.L_x_24129:
[----:B------:R-:W-:Y:S05]  /*1ca70*/  BSYNC.RECONVERGENT B3 ;  /* 0x0000000000037941 */ /* 0x000fea0003800200 */
.L_x_24128:
        /* <DEDUP_REMOVED lines=51> */
.L_x_24126:
[----:B------:R-:W-:Y:S05]  /*1cdb0*/  BSYNC.RECONVERGENT B2 ;  /* 0x0000000000027941 */ /* 0x000fea0003800200 */
.L_x_24125:
        /* <DEDUP_REMOVED lines=15> */
.L_x_24132:
        /* <DEDUP_REMOVED lines=13> */
.L_x_24134:
[----:B------:R-:W-:Y:S05]  /*1cf80*/  BSYNC.RECONVERGENT B3 ;  /* 0x0000000000037941 */ /* 0x000fea0003800200 */
.L_x_24133:
        /* <DEDUP_REMOVED lines=51> */
.L_x_24131:
[----:B------:R-:W-:Y:S05]  /*1d2c0*/  BSYNC.RECONVERGENT B2 ;  /* 0x0000000000027941 */ /* 0x000fea0003800200 */
.L_x_24130:
        /* <DEDUP_REMOVED lines=17> */
.L_x_24137:
        /* <DEDUP_REMOVED lines=15> */
.L_x_24139:
[----:B------:R-:W-:Y:S05]  /*1d4d0*/  BSYNC.RECONVERGENT B3 ;  /* 0x0000000000037941 */ /* 0x000fea0003800200 */
.L_x_24138:
        /* <DEDUP_REMOVED lines=51> */
.L_x_24136:
[----:B------:R-:W-:Y:S05]  /*1d810*/  BSYNC.RECONVERGENT B2 ;  /* 0x0000000000027941 */ /* 0x000fea0003800200 */
.L_x_24135:
        /* <DEDUP_REMOVED lines=35> */
.L_x_24099:
        /* <DEDUP_REMOVED lines=16> */
.L_x_24143:
        /* <DEDUP_REMOVED lines=13> */
.L_x_24145:
[----:B------:R-:W-:Y:S05]  /*1dc20*/  BSYNC.RECONVERGENT B3 ;  /* 0x0000000000037941 */ /* 0x000fea0003800200 */
.L_x_24144:
        /* <DEDUP_REMOVED lines=50> */
.L_x_24142:
[----:B------:R-:W-:Y:S05]  /*1df50*/  BSYNC.RECONVERGENT B2 ;  /* 0x0000000000027941 */ /* 0x000fea0003800200 */
.L_x_24141:
        /* <DEDUP_REMOVED lines=18> */
.L_x_24148:
        /* <DEDUP_REMOVED lines=13> */
.L_x_24150:
[----:B------:R-:W-:Y:S05]  /*1e150*/  BSYNC.RECONVERGENT B3 ;  /* 0x0000000000037941 */ /* 0x000fea0003800200 */
.L_x_24149:
        /* <DEDUP_REMOVED lines=51> */
.L_x_24147:
[----:B------:R-:W-:Y:S05]  /*1e490*/  BSYNC.RECONVERGENT B2 ;  /* 0x0000000000027941 */ /* 0x000fea0003800200 */
.L_x_24146:
        /* <DEDUP_REMOVED lines=16> */
.L_x_24153:
        /* <DEDUP_REMOVED lines=13> */
.L_x_24155:
[----:B------:R-:W-:Y:S05]  /*1e670*/  BSYNC.RECONVERGENT B3 ;  /* 0x0000000000037941 */ /* 0x000fea0003800200 */
.L_x_24154:
        /* <DEDUP_REMOVED lines=51> */
.L_x_24152:
[----:B------:R-:W-:Y:S05]  /*1e9b0*/  BSYNC.RECONVERGENT B2 ;  /* 0x0000000000027941 */ /* 0x000fea0003800200 */
.L_x_24151:
        /* <DEDUP_REMOVED lines=16> */
.L_x_24158:
        /* <DEDUP_REMOVED lines=13> */
.L_x_24160:
[----:B------:R-:W-:Y:S05]  /*1eb90*/  BSYNC.RECONVERGENT B3 ;  /* 0x0000000000037941 */ /* 0x000fea0003800200 */
.L_x_24159:
        /* <DEDUP_REMOVED lines=51> */
.L_x_24157:
[----:B------:R-:W-:Y:S05]  /*1eed0*/  BSYNC.RECONVERGENT B2 ;  /* 0x0000000000027941 */ /* 0x000fea0003800200 */
.L_x_24156:
        /* <DEDUP_REMOVED lines=16> */
.L_x_24140:
        /* <DEDUP_REMOVED lines=24> */
.L_x_24161:
[----:B------:R-:W-:Y:S02]  /*1f160*/  IMAD.MOV.U32 R14, RZ, RZ, R110 ;  /* 0x000000ffff0e7224 */ /* 0x000fe400078e006e */
[----:B------:R-:W-:-:S07]  /*1f170*/  VIADD R84, R84, 0x20 ;  /* 0x0000002054547836 */ /* 0x000fce0000000000 */
.L_x_24098:
[----:B------:R-:W-:Y:S05]  /*1f180*/  BSYNC.RECONVERGENT B1 ;  /* 0x0000000000017941 */ /* 0x000fea0003800200 */
.L_x_24097:
        /* <DEDUP_REMOVED lines=35> */
.L_x_24167:
        /* <DEDUP_REMOVED lines=13> */
.L_x_24169:
[----:B------:R-:W-:Y:S05]  /*1f490*/  BSYNC.RECONVERGENT B3 ;  /* 0x0000000000037941 */ /* 0x000fea0003800200 */
.L_x_24168:
        /* <DEDUP_REMOVED lines=50> */
.L_x_24166:
[----:B------:R-:W-:Y:S05]  /*1f7c0*/  BSYNC.RECONVERGENT B2 ;  /* 0x0000000000027941 */ /* 0x000fea0003800200 */
.L_x_24165:
        /* <DEDUP_REMOVED lines=20> */
.L_x_24172:
        /* <DEDUP_REMOVED lines=13> */
.L_x_24174:
[----:B------:R-:W-:Y:S05]  /*1f9e0*/  BSYNC.RECONVERGENT B3 ;  /* 0x0000000000037941 */ /* 0x000fea0003800200 */
.L_x_24173:
        /* <DEDUP_REMOVED lines=51> */
.L_x_24171:
[----:B------:R-:W-:Y:S05]  /*1fd20*/  BSYNC.RECONVERGENT B2 ;  /* 0x0000000000027941 */ /* 0x000fea0003800200 */
.L_x_24170:
        /* <DEDUP_REMOVED lines=15> */
.L_x_24177:
        /* <DEDUP_REMOVED lines=13> */
.L_x_24179:
[----:B------:R-:W-:Y:S05]  /*1fef0*/  BSYNC.RECONVERGENT B3 ;  /* 0x0000000000037941 */ /* 0x000fea0003800200 */
.L_x_24178:
        /* <DEDUP_REMOVED lines=51> */
.L_x_24176:
[----:B------:R-:W-:Y:S05]  /*20230*/  BSYNC.RECONVERGENT B2 ;  /* 0x0000000000027941 */ /* 0x000fea0003800200 */
.L_x_24175:
        /* <DEDUP_REMOVED lines=17> */
.L_x_24182:
        /* <DEDUP_REMOVED lines=13> */
.L_x_24184:
[----:B------:R-:W-:Y:S05]  /*20420*/  BSYNC.RECONVERGENT B3 ;  /* 0x0000000000037941 */ /* 0x000fea0003800200 */
.L_x_24183:
        /* <DEDUP_REMOVED lines=51> */
.L_x_24181:
[----:B------:R-:W-:Y:S05]  /*20760*/  BSYNC.RECONVERGENT B2 ;  /* 0x0000000000027941 */ /* 0x000fea0003800200 */
.L_x_24180:
        /* <DEDUP_REMOVED lines=15> */
.L_x_24187:
        /* <DEDUP_REMOVED lines=13> */
.L_x_24189:
[----:B------:R-:W-:Y:S05]  /*20930*/  BSYNC.RECONVERGENT B3 ;  /* 0x0000000000037941 */ /* 0x000fea0003800200 */
.L_x_24188:
        /* <DEDUP_REMOVED lines=51> */
.L_x_24186:
[----:B------:R-:W-:Y:S05]  /*20c70*/  BSYNC.RECONVERGENT B2 ;  /* 0x0000000000027941 */ /* 0x000fea0003800200 */
.L_x_24185:
        /* <DEDUP_REMOVED lines=17> */
.L_x_24192:
        /* <DEDUP_REMOVED lines=13> */
.L_x_24194:
[----:B------:R-:W-:Y:S05]  /*20e60*/  BSYNC.RECONVERGENT B3 ;  /* 0x0000000000037941 */ /* 0x000fea0003800200 */
.L_x_24193:
        /* <DEDUP_REMOVED lines=51> */
.L_x_24191:
[----:B------:R-:W-:Y:S05]  /*211a0*/  BSYNC.RECONVERGENT B2 ;  /* 0x0000000000027941 */ /* 0x000fea0003800200 */
.L_x_24190:
        /* <DEDUP_REMOVED lines=15> */
.L_x_24197:
        /* <DEDUP_REMOVED lines=13> */
.L_x_24199:
[----:B------:R-:W-:Y:S05]  /*21370*/  BSYNC.RECONVERGENT B3 ;  /* 0x0000000000037941 */ /* 0x000fea0003800200 */
.L_x_24198:
        /* <DEDUP_REMOVED lines=51> */
.L_x_24196:
[----:B------:R-:W-:Y:S05]  /*216b0*/  BSYNC.RECONVERGENT B2 ;  /* 0x0000000000027941 */ /* 0x000fea0003800200 */
.L_x_24195:
        /* <DEDUP_REMOVED lines=17> */
.L_x_24202:
        /* <DEDUP_REMOVED lines=15> */
.L_x_24204:
[----:B------:R-:W-:Y:S05]  /*218c0*/  BSYNC.RECONVERGENT B3 ;  /* 0x0000000000037941 */ /* 0x000fea0003800200 */
.L_x_24203:
        /* <DEDUP_REMOVED lines=51> */
.L_x_24201:
[----:B------:R-:W-:Y:S05]  /*21c00*/  BSYNC.RECONVERGENT B2 ;  /* 0x0000000000027941 */ /* 0x000fea0003800200 */
.L_x_24200:
        /* <DEDUP_REMOVED lines=35> */
.L_x_24164:
        /* <DEDUP_REMOVED lines=16> */
.L_x_24208:
        /* <DEDUP_REMOVED lines=13> */
.L_x_24210:
[----:B------:R-:W-:Y:S05]  /*22010*/  BSYNC.RECONVERGENT B3 ;  /* 0x0000000000037941 */ /* 0x000fea0003800200 */
.L_x_24209:
        /* <DEDUP_REMOVED lines=50> */
.L_x_24207:
[----:B------:R-:W-:Y:S05]  /*22340*/  BSYNC.RECONVERGENT B2 ;  /* 0x0000000000027941 */ /* 0x000fea0003800200 */
.L_x_24206:
        /* <DEDUP_REMOVED lines=18> */
.L_x_24213:
        /* <DEDUP_REMOVED lines=13> */
.L_x_24215:
[----:B------:R-:W-:Y:S05]  /*22540*/  BSYNC.RECONVERGENT B3 ;  /* 0x0000000000037941 */ /* 0x000fea0003800200 */
.L_x_24214:
        /* <DEDUP_REMOVED lines=51> */
.L_x_24212:
[----:B------:R-:W-:Y:S05]  /*22880*/  BSYNC.RECONVERGENT B2 ;  /* 0x0000000000027941 */ /* 0x000fea0003800200 */
.L_x_24211:
        /* <DEDUP_REMOVED lines=16> */
.L_x_24218:
        /* <DEDUP_REMOVED lines=13> */
.L_x_24220:
[----:B------:R-:W-:Y:S05]  /*22a60*/  BSYNC.RECONVERGENT B3 ;  /* 0x0000000000037941 */ /* 0x000fea0003800200 */
.L_x_24219:
        /* <DEDUP_REMOVED lines=51> */
.L_x_24217:
[----:B------:R-:W-:Y:S05]  /*22da0*/  BSYNC.RECONVERGENT B2 ;  /* 0x0000000000027941 */ /* 0x000fea0003800200 */
.L_x_24216:
        /* <DEDUP_REMOVED lines=16> */
.L_x_24223:
        /* <DEDUP_REMOVED lines=13> */
.L_x_24225:
[----:B------:R-:W-:Y:S05]  /*22f80*/  BSYNC.RECONVERGENT B3 ;  /* 0x0000000000037941 */ /* 0x000fea0003800200 */
.L_x_24224:
        /* <DEDUP_REMOVED lines=51> */
.L_x_24222:
[----:B------:R-:W-:Y:S05]  /*232c0*/  BSYNC.RECONVERGENT B2 ;  /* 0x0000000000027941 */ /* 0x000fea0003800200 */
.L_x_24221:
        /* <DEDUP_REMOVED lines=16> */
.L_x_24205:
        /* <DEDUP_REMOVED lines=24> */
.L_x_24226:
[----:B------:R-:W-:Y:S01]  /*23550*/  IMAD.MOV.U32 R14, RZ, RZ, R110 ;  /* 0x000000ffff0e7224 */ /* 0x000fe200078e006e */
[----:B------:R-:W-:-:S07]  /*23560*/  IADD3 R84, PT, PT, R84, 0x20, RZ ;  /* 0x0000002054547810 */ /* 0x000fce0007ffe0ff */
.L_x_24163:
[----:B------:R-:W-:Y:S05]  /*23570*/  BSYNC.RECONVERGENT B1 ;  /* 0x0000000000017941 */ /* 0x000fea0003800200 */
.L_x_24162:
        /* <DEDUP_REMOVED lines=35> */
.L_x_24232:
        /* <DEDUP_REMOVED lines=13> */
.L_x_24234:
[----:B------:R-:W-:Y:S05]  /*23880*/  BSYNC.RECONVERGENT B3 ;  /* 0x0000000000037941 */ /* 0x000fea0003800200 */
.L_x_24233:
        /* <DEDUP_REMOVED lines=50> */
.L_x_24231:
[----:B------:R-:W-:Y:S05]  /*23bb0*/  BSYNC.RECONVERGENT B2 ;  /* 0x0000000000027941 */ /* 0x000fea0003800200 */
.L_x_24230:
        /* <DEDUP_REMOVED lines=20> */
.L_x_24237:
        /* <DEDUP_REMOVED lines=13> */
.L_x_24239:
[----:B------:R-:W-:Y:S05]  /*23dd0*/  BSYNC.RECONVERGENT B3 ;  /* 0x0000000000037941 */ /* 0x000fea0003800200 */
.L_x_24238:
        /* <DEDUP_REMOVED lines=48> */
[----:B------:R-:W-:Y:S01]  /*240e0*/  IMAD.MOV.U32 R87, RZ, RZ, R110 ;  /* 0x000000ffff577224 */ /* 0x000fe200078e006e */
[----:B------:R-:W-:Y:S01]  /*240f0*/  MOV R110, R86 ;  /* 0x00000056006e7202 */ /* 0x000fe20000000f00 */
[----:B------:R-:W-:-:S07]  /*24100*/  IMAD.MOV.U32 R86, RZ, RZ, RZ ;  /* 0x000000ffff567224 */ /* 0x000fce00078e00ff */
.L_x_24236:
[----:B------:R-:W-:Y:S05]  /*24110*/  BSYNC.RECONVERGENT B2 ;  /* 0x0000000000027941 */ /* 0x000fea0003800200 */
.L_x_24235:
        /* <DEDUP_REMOVED lines=15> */
.L_x_24242:
        /* <DEDUP_REMOVED lines=13> */
.L_x_24244:
[----:B------:R-:W-:Y:S05]  /*242e0*/  BSYNC.RECONVERGENT B3 ;  /* 0x0000000000037941 */ /* 0x000fea0003800200 */
.L_x_24243:
[----:B------:R-:W-:Y:S01]  /*242f0*/  IMAD.WIDE.U32 R2, R92, -0x326172a9, RZ ;  /* 0xcd9e8d575c027825 */ /* 0x000fe200078e00ff */
[----:B------:R-:W-:Y:S01]  /*24300*/  LOP3.LUT R86, R7, UR5, R119, 0x96, !PT ;  /* 0x0000000507567c12 */ /* 0x000fe2000f8e9677 */
[----:B------:R-:W-:Y:S02]  /*24310*/  UIADD3 UR26, UPT, UPT, UR4, -0x61c88647, URZ ;  /* 0x9e3779b9041a7890 */ /* 0x000fe4000fffe0ff */
[----:B------:R-:W-:Y:S01]  /*24320*/  HFMA2 R76, -RZ, RZ, 0, 0 ;  /* 0x00000000ff4c7431 */ /* 0x000fe200000001ff */
[----:B------:R-:W-:Y:S01]  /*24330*/  UIADD3 UR27, UPT, UPT, UR5, -0x4498517b, URZ ;  /* 0xbb67ae85051b7890 */ /* 0x000fe2000fffe0ff */
[----:B------:R-:W-:Y:S01]  /*24340*/  LOP3.LUT R116, R90, UR4, R3, 0x96, !PT ;  /* 0x000000045a747c12 */ /* 0x000fe2000f8e9603 */
[----:B------:R-:W-:Y:S01]  /*24350*/  IMAD.WIDE.U32 R86, R86, -0x326172a9, RZ ;  /* 0xcd9e8d5756567825 */ /* 0x000fe200078e00ff */
[----:B------:R-:W-:-:S03]  /*24360*/  MOV R6, R110 ;  /* 0x0000006e00067202 */ /* 0x000fc60000000f00 */
        /* <DEDUP_REMOVED lines=43> */
.L_x_24241:
[----:B------:R-:W-:Y:S05]  /*24620*/  BSYNC.RECONVERGENT B2 ;  /* 0x0000000000027941 */ /* 0x000fea0003800200 */
.L_x_24240:
        /* <DEDUP_REMOVED lines=17> */
.L_x_24247:
        /* <DEDUP_REMOVED lines=13> */
.L_x_24249:
[----:B------:R-:W-:Y:S05]  /*24810*/  BSYNC.RECONVERGENT B3 ;  /* 0x0000000000037941 */ /* 0x000fea0003800200 */
.L_x_24248:
        /* <DEDUP_REMOVED lines=51> */
.L_x_24246:
[----:B------:R-:W-:Y:S05]  /*24b50*/  BSYNC.RECONVERGENT B2 ;  /* 0x0000000000027941 */ /* 0x000fea0003800200 */
.L_x_24245:
        /* <DEDUP_REMOVED lines=15> */
.L_x_24252:
        /* <DEDUP_REMOVED lines=13> */
.L_x_24254:
[----:B------:R-:W-:Y:S05]  /*24d20*/  BSYNC.RECONVERGENT B3 ;  /* 0x0000000000037941 */ /* 0x000fea0003800200 */
.L_x_24253:
        /* <DEDUP_REMOVED lines=51> */
.L_x_24251:
[----:B------:R-:W-:Y:S05]  /*25060*/  BSYNC.RECONVERGENT B2 ;  /* 0x0000000000027941 */ /* 0x000fea0003800200 */
.L_x_24250:
        /* <DEDUP_REMOVED lines=17> */
.L_x_24257:
        /* <DEDUP_REMOVED lines=13> */
.L_x_24259:
[----:B------:R-:W-:Y:S05]  /*25250*/  BSYNC.RECONVERGENT B3 ;  /* 0x0000000000037941 */ /* 0x000fea0003800200 */
.L_x_24258:
        /* <DEDUP_REMOVED lines=50> */
[----:B------:R-:W-:-:S07]  /*25580*/  MOV R110, R76 ;  /* 0x0000004c006e7202 */ /* 0x000fce0000000f00 */
.L_x_24256:
[----:B------:R-:W-:Y:S05]  /*25590*/  BSYNC.RECONVERGENT B2 ;  /* 0x0000000000027941 */ /* 0x000fea0003800200 */
.L_x_24255:
        /* <DEDUP_REMOVED lines=15> */
.L_x_24262:
        /* <DEDUP_REMOVED lines=13> */
.L_x_24264:
[----:B------:R-:W-:Y:S05]  /*25760*/  BSYNC.RECONVERGENT B3 ;  /* 0x0000000000037941 */ /* 0x000fea0003800200 */
.L_x_24263:
        /* <DEDUP_REMOVED lines=49> */
[----:B------:R-:W-:Y:S01]  /*25a80*/  LOP3.LUT R2, R2, UR26, R77, 0x96, !PT ;  /* 0x0000001a02027c12 */ /* 0x000fe2000f8e964d */
[----:B------:R-:W-:-:S07]  /*25a90*/  IMAD.MOV.U32 R110, RZ, RZ, R76 ;  /* 0x000000ffff6e7224 */ /* 0x000fce00078e004c */
.L_x_24261:
[----:B------:R-:W-:Y:S05]  /*25aa0*/  BSYNC.RECONVERGENT B2 ;  /* 0x0000000000027941 */ /* 0x000fea0003800200 */
.L_x_24260:
        /* <DEDUP_REMOVED lines=17> */
.L_x_24267:
        /* <DEDUP_REMOVED lines=15> */
.L_x_24269:
[----:B------:R-:W-:Y:S05]  /*25cb0*/  BSYNC.RECONVERGENT B3 ;  /* 0x0000000000037941 */ /* 0x000fea0003800200 */
.L_x_24268:
        /* <DEDUP_REMOVED lines=51> */
.L_x_24266:
[----:B------:R-:W-:Y:S05]  /*25ff0*/  BSYNC.RECONVERGENT B2 ;  /* 0x0000000000027941 */ /* 0x000fea0003800200 */
.L_x_24265:
        /* <DEDUP_REMOVED lines=35> */
.L_x_24229:
        /* <DEDUP_REMOVED lines=16> */
.L_x_24273:
        /* <DEDUP_REMOVED lines=13> */
.L_x_24275:
[----:B------:R-:W-:Y:S05]  /*26400*/  BSYNC.RECONVERGENT B3 ;  /* 0x0000000000037941 */ /* 0x000fea0003800200 */
.L_x_24274:
        /* <DEDUP_REMOVED lines=49> */
[----:B------:R-:W-:-:S07]  /*26720*/  LOP3.LUT R2, R2, UR26, R111, 0x96, !PT ;  /* 0x0000001a02027c12 */ /* 0x000fce000f8e966f */
.L_x_24272:
[----:B------:R-:W-:Y:S05]  /*26730*/  BSYNC.RECONVERGENT B2 ;  /* 0x0000000000027941 */ /* 0x000fea0003800200 */
.L_x_24271:
[----:B------:R-:W0:Y:S01]  /*26740*/  LDC R14, c[0x0][0x404] ;  /* 0x00010100ff0e7b82 */ /* 0x000e220000000800 */
[----:B------:R-:W-:Y:S01]  /*26750*/  ISETP.NE.AND P3, PT, R86, 0x1, PT ;  /* 0x000000015600780c */ /* 0x000fe20003f65270 */
[----:B------:R-:W-:Y:S01]  /*26760*/  BSSY.RECONVERGENT B2, `(.L_x_24276) ;  /* 0x0000051000027945 */ /* 0x000fe20003800200 */
[----:B------:R-:W-:Y:S01]  /*26770*/  I2FP.F32.U32 R6, R85 ;  /* 0x0000005500067245 */ /* 0x000fe20000201000 */
[----:B------:R-:W-:Y:S01]  /*26780*/  IMAD.MOV.U32 R85, RZ, RZ, 0x2f800000 ;  /* 0x2f800000ff557424 */ /* 0x000fe200078e00ff */
[----:B------:R-:W-:-:S03]  /*26790*/  MOV R111, 0x2 ;  /* 0x00000002006f7802 */ /* 0x000fc60000000f00 */
        /* <DEDUP_REMOVED lines=12> */
.L_x_24278:
        /* <DEDUP_REMOVED lines=13> */
.L_x_24280:
[----:B------:R-:W-:Y:S05]  /*26930*/  BSYNC.RECONVERGENT B3 ;  /* 0x0000000000037941 */ /* 0x000fea0003800200 */
.L_x_24279:
        /* <DEDUP_REMOVED lines=51> */
.L_x_24277:
[----:B------:R-:W-:Y:S05]  /*26c70*/  BSYNC.RECONVERGENT B2 ;  /* 0x0000000000027941 */ /* 0x000fea0003800200 */
.L_x_24276:
        /* <DEDUP_REMOVED lines=16> */
.L_x_24283:
        /* <DEDUP_REMOVED lines=13> */
.L_x_24285:
[----:B------:R-:W-:Y:S05]  /*26e50*/  BSYNC.RECONVERGENT B3 ;  /* 0x0000000000037941 */ /* 0x000fea0003800200 */
.L_x_24284:
        /* <DEDUP_REMOVED lines=48> */
[----:B------:R-:W-:Y:S01]  /*27160*/  MOV R110, R86 ;  /* 0x00000056006e7202 */ /* 0x000fe20000000f00 */
[----:B------:R-:W-:Y:S01]  /*27170*/  IMAD.MOV.U32 R86, RZ, RZ, RZ ;  /* 0x000000ffff567224 */ /* 0x000fe200078e00ff */
[----:B------:R-:W-:-:S07]  /*27180*/  LOP3.LUT R2, R2, UR26, R87, 0x96, !PT ;  /* 0x0000001a02027c12 */ /* 0x000fce000f8e9657 */
.L_x_24282:
[----:B------:R-:W-:Y:S05]  /*27190*/  BSYNC.RECONVERGENT B2 ;  /* 0x0000000000027941 */ /* 0x000fea0003800200 */
.L_x_24281:
        /* <DEDUP_REMOVED lines=16> */
.L_x_24288:
        /* <DEDUP_REMOVED lines=13> */
.L_x_24290:
[----:B------:R-:W-:Y:S05]  /*27370*/  BSYNC.RECONVERGENT B3 ;  /* 0x0000000000037941 */ /* 0x000fea0003800200 */
.L_x_24289:
        /* <DEDUP_REMOVED lines=51> */
.L_x_24287:
[----:B------:R-:W-:Y:S05]  /*276b0*/  BSYNC.RECONVERGENT B2 ;  /* 0x0000000000027941 */ /* 0x000fea0003800200 */
.L_x_24286:
        /* <DEDUP_REMOVED lines=16> */
.L_x_24270:
        /* <DEDUP_REMOVED lines=24> */
.L_x_24291:
[----:B------:R-:W-:Y:S01]  /*27940*/  MOV R14, R110 ;  /* 0x0000006e000e7202 */ /* 0x000fe20000000f00 */
[----:B------:R-:W-:-:S07]  /*27950*/  VIADD R84, R84, 0x20 ;  /* 0x0000002054547836 */ /* 0x000fce0000000000 */
.L_x_24228:
[----:B------:R-:W-:Y:S05]  /*27960*/  BSYNC.RECONVERGENT B1 ;  /* 0x0000000000017941 */ /* 0x000fea0003800200 */
.L_x_24227:
        /* <DEDUP_REMOVED lines=35> */
.L_x_24297:
        /* <DEDUP_REMOVED lines=13> */
.L_x_24299:
[----:B------:R-:W-:Y:S05]  /*27c70*/  BSYNC.RECONVERGENT B3 ;  /* 0x0000000000037941 */ /* 0x000fea0003800200 */
.L_x_24298:
        /* <DEDUP_REMOVED lines=49> */
[----:B------:R-:W-:-:S07]  /*27f90*/  IMAD.MOV.U32 R87, RZ, RZ, R14 ;  /* 0x000000ffff577224 */ /* 0x000fce00078e000e */
.L_x_24296:
[----:B------:R-:W-:Y:S05]  /*27fa0*/  BSYNC.RECONVERGENT B2 ;  /* 0x0000000000027941 */ /* 0x000fea0003800200 */
.L_x_24295:
        /* <DEDUP_REMOVED lines=20> */
.L_x_24302:
        /* <DEDUP_REMOVED lines=13> */
.L_x_24304:
[----:B------:R-:W-:Y:S05]  /*281c0*/  BSYNC.RECONVERGENT B3 ;  /* 0x0000000000037941 */ /* 0x000fea0003800200 */
.L_x_24303:
        /* <DEDUP_REMOVED lines=51> */
.L_x_24301:
[----:B------:R-:W-:Y:S05]  /*28500*/  BSYNC.RECONVERGENT B2 ;  /* 0x0000000000027941 */ /* 0x000fea0003800200 */
.L_x_24300:
        /* <DEDUP_REMOVED lines=15> */
.L_x_24307:
        /* <DEDUP_REMOVED lines=13> */
.L_x_24309:
[----:B------:R-:W-:Y:S05]  /*286d0*/  BSYNC.RECONVERGENT B3 ;  /* 0x0000000000037941 */ /* 0x000fea0003800200 */
.L_x_24308:
        /* <DEDUP_REMOVED lines=49> */
[----:B------:R-:W-:Y:S02]  /*289f0*/  LOP3.LUT R2, R2, UR26, R111, 0x96, !PT ;  /* 0x0000001a02027c12 */ /* 0x000fe4000f8e966f */
[----:B------:R-:W-:-:S07]  /*28a00*/  MOV R86, R110 ;  /* 0x0000006e00567202 */ /* 0x000fce0000000f00 */
.L_x_24306:
[----:B------:R-:W-:Y:S05]  /*28a10*/  BSYNC.RECONVERGENT B2 ;  /* 0x0000000000027941 */ /* 0x000fea0003800200 */
.L_x_24305:
        /* <DEDUP_REMOVED lines=17> */
.L_x_24312:
        /* <DEDUP_REMOVED lines=13> */
.L_x_24314:
[----:B------:R-:W-:Y:S05]  /*28c00*/  BSYNC.RECONVERGENT B3 ;  /* 0x0000000000037941 */ /* 0x000fea0003800200 */
.L_x_24313:
        /* <DEDUP_REMOVED lines=51> */
.L_x_24311:
[----:B------:R-:W-:Y:S05]  /*28f40*/  BSYNC.RECONVERGENT B2 ;  /* 0x0000000000027941 */ /* 0x000fea0003800200 */
.L_x_24310:
        /* <DEDUP_REMOVED lines=15> */
.L_x_24317:
        /* <DEDUP_REMOVED lines=13> */
.L_x_24319:
[----:B------:R-:W-:Y:S05]  /*29110*/  BSYNC.RECONVERGENT B3 ;  /* 0x0000000000037941 */ /* 0x000fea0003800200 */
.L_x_24318:
        /* <DEDUP_REMOVED lines=51> */
.L_x_24316:
[----:B------:R-:W-:Y:S05]  /*29450*/  BSYNC.RECONVERGENT B2 ;  /* 0x0000000000027941 */ /* 0x000fea0003800200 */
.L_x_24315:
        /* <DEDUP_REMOVED lines=17> */
.L_x_24322:
        /* <DEDUP_REMOVED lines=13> */
.L_x_24324:
[----:B------:R-:W-:Y:S05]  /*29640*/  BSYNC.RECONVERGENT B3 ;  /* 0x0000000000037941 */ /* 0x000fea0003800200 */
.L_x_24323:
        /* <DEDUP_REMOVED lines=51> */
.L_x_24321:
[----:B------:R-:W-:Y:S05]  /*29980*/  BSYNC.RECONVERGENT B2 ;  /* 0x0000000000027941 */ /* 0x000fea0003800200 */
.L_x_24320:
        /* <DEDUP_REMOVED lines=15> */
.L_x_24327:
        /* <DEDUP_REMOVED lines=13> */
.L_x_24329:
[----:B------:R-:W-:Y:S05]  /*29b50*/  BSYNC.RECONVERGENT B3 ;  /* 0x0000000000037941 */ /* 0x000fea0003800200 */
.L_x_24328:
        /* <DEDUP_REMOVED lines=51> */
.L_x_24326:
[----:B------:R-:W-:Y:S05]  /*29e90*/  BSYNC.RECONVERGENT B2 ;  /* 0x0000000000027941 */ /* 0x000fea0003800200 */
.L_x_24325:
[----:B------:R-:W-:Y:S01]  /*29ea0*/  ISETP.NE.AND P6, PT, R110, 0x1, PT ;  /* 0x000000016e00780c */ /* 0x000fe20003fc5270 */
[----:B------:R-:W-:Y:S01]  /*29eb0*/  BSSY.RECONVERGENT B2, `(.L_x_24330) ;  /* 0x0000053000027945 */ /* 0x000fe20003800200 */
[----:B------:R-:W-:Y:S01]  /*29ec0*/  I2FP.F32.U32 R6, R6 ;  /* 0x0000000600067245 */ /* 0x000fe20000201000 */
[----:B------:R-:W-:Y:S01]  /*29ed0*/  FMUL.FTZ R116, R83, R14 ;  /* 0x0000000e53747220 */ /* 0x000fe20000410000 */
[----:B------:R-:W-:-:S03]  /*29ee0*/  IMAD.MOV.U32 R81, RZ, RZ, R16 ;  /* 0x000000ffff517224 */ /* 0x000fc600078e0010 */
        /* <DEDUP_REMOVED lines=12> */
.L_x_24332:
        /* <DEDUP_REMOVED lines=15> */
.L_x_24334:
[----:B------:R-:W-:Y:S05]  /*2a0a0*/  BSYNC.RECONVERGENT B3 ;  /* 0x0000000000037941 */ /* 0x000fea0003800200 */
.L_x_24333:
        /* <DEDUP_REMOVED lines=51> */
.L_x_24331:
[----:B------:R-:W-:Y:S05]  /*2a3e0*/  BSYNC.RECONVERGENT B2 ;  /* 0x0000000000027941 */ /* 0x000fea0003800200 */
.L_x_24330:
        /* <DEDUP_REMOVED lines=35> */
.L_x_24294:
        /* <DEDUP_REMOVED lines=16> */
.L_x_24338:
        /* <DEDUP_REMOVED lines=13> */
.L_x_24340:
[----:B------:R-:W-:Y:S05]  /*2a7f0*/  BSYNC.RECONVERGENT B3 ;  /* 0x0000000000037941 */ /* 0x000fea0003800200 */
.L_x_24339:
        /* <DEDUP_REMOVED lines=50> */
.L_x_24337:
[----:B------:R-:W-:Y:S05]  /*2ab20*/  BSYNC.RECONVERGENT B2 ;  /* 0x0000000000027941 */ /* 0x000fea0003800200 */
.L_x_24336:
[----:B------:R-:W0:Y:S01]  /*2ab30*/  LDC R14, c[0x0][0x404] ;  /* 0x00010100ff0e7b82 */ /* 0x000e220000000800 */
[----:B------:R-:W-:Y:S01]  /*2ab40*/  I2FP.F32.U32 R6, R85 ;  /* 0x0000005500067245 */ /* 0x000fe20000201000 */
[----:B------:R-:W-:Y:S01]  /*2ab50*/  HFMA2 R85, -RZ, RZ, 0.1171875, 0 ;  /* 0x2f800000ff557431 */ /* 0x000fe200000001ff */
[----:B------:R-:W-:Y:S01]  /*2ab60*/  ISETP.NE.AND P3, PT, R110, 0x1, PT ;  /* 0x000000016e00780c */ /* 0x000fe20003f65270 */
[----:B------:R-:W-:Y:S01]  /*2ab70*/  BSSY.RECONVERGENT B2, `(.L_x_24341) ;  /* 0x000004f000027945 */ /* 0x000fe20003800200 */
[----:B------:R-:W-:Y:S02]  /*2ab80*/  IMAD.MOV.U32 R111, RZ, RZ, 0x2 ;  /* 0x00000002ff6f7424 */ /* 0x000fe400078e00ff */
[----:B------:R-:W-:Y:S01]  /*2ab90*/  FFMA.FTZ R87, R6, R85, 1.1641532182693481445e-10 ;  /* 0x2f00000006577423 */ /* 0x000fe20000010055 */
[----:B------:R-:W-:-:S04]  /*2aba0*/  MOV R6, R16 ;  /* 0x0000001000067202 */ /* 0x000fc80000000f00 */
[----:B0-----:R-:W-:-:S04]  /*2abb0*/  FSETP.LE.FTZ.AND P2, PT, R87, R14, PT ;  /* 0x0000000e5700720b */ /* 0x001fc80003f53000 */
[----:B------:R-:W-:Y:S09]  /*2abc0*/  @!P3 BRA `(.L_x_24342) ;  /* 0x000000040024b947 */ /* 0x000ff20003800000 */
        /* <DEDUP_REMOVED lines=8> */
.L_x_24343:
        /* <DEDUP_REMOVED lines=13> */
.L_x_24345:
[----:B------:R-:W-:Y:S05]  /*2ad20*/  BSYNC.RECONVERGENT B3 ;  /* 0x0000000000037941 */ /* 0x000fea0003800200 */
.L_x_24344:
        /* <DEDUP_REMOVED lines=51> */
.L_x_24342:
[----:B------:R-:W-:Y:S05]  /*2b060*/  BSYNC.RECONVERGENT B2 ;  /* 0x0000000000027941 */ /* 0x000fea0003800200 */
.L_x_24341:
        /* <DEDUP_REMOVED lines=16> */
.L_x_24348:
        /* <DEDUP_REMOVED lines=13> */
.L_x_24350:
[----:B------:R-:W-:Y:S05]  /*2b240*/  BSYNC.RECONVERGENT B3 ;  /* 0x0000000000037941 */ /* 0x000fea0003800200 */
.L_x_24349:
        /* <DEDUP_REMOVED lines=51> */
.L_x_24347:
[----:B------:R-:W-:Y:S05]  /*2b580*/  BSYNC.RECONVERGENT B2 ;  /* 0x0000000000027941 */ /* 0x000fea0003800200 */
.L_x_24346:
        /* <DEDUP_REMOVED lines=16> */
.L_x_24353:
        /* <DEDUP_REMOVED lines=13> */
.L_x_24355:
[----:B------:R-:W-:Y:S05]  /*2b760*/  BSYNC.RECONVERGENT B3 ;  /* 0x0000000000037941 */ /* 0x000fea0003800200 */
.L_x_24354:
        /* <DEDUP_REMOVED lines=51> */
.L_x_24352:
[----:B------:R-:W-:Y:S05]  /*2baa0*/  BSYNC.RECONVERGENT B2 ;  /* 0x0000000000027941 */ /* 0x000fea0003800200 */
.L_x_24351:
        /* <DEDUP_REMOVED lines=16> */
.L_x_24335:
        /* <DEDUP_REMOVED lines=8> */
[----:B------:R-:W-:Y:S02]  /*2bc30*/  IMAD.MOV.U32 R14, RZ, RZ, R86 ;  /* 0x000000ffff0e7224 */ /* 0x000fe400078e0056 */
[----:B0-----:R-:W-:-:S05]  /*2bc40*/  IMAD.WIDE.U32 R112, R84, 0x10, R112 ;  /* 0x0000001054707825 */ /* 0x001fca00078e0070 */
[----:B------:R2:W-:Y:S01]  /*2bc50*/  STG.E.128 desc[UR6][R112.64], R80 ;  /* 0x0000005070007986 */ /* 0x0005e2000c101d06 */
[----:B-1----:R-:W-:-:S05]  /*2bc60*/  IMAD.WIDE.U32 R110, R84, 0x4, R110 ;  /* 0x00000004546e7825 */ /* 0x002fca00078e006e */
[----:B------:R2:W-:Y:S01]  /*2bc70*/  STG.E desc[UR6][R110.64], R115 ;  /* 0x000000736e007986 */ /* 0x0005e2000c101906 */
[----:B------:R-:W-:Y:S05]  /*2bc80*/  @!P0 BRA `(.L_x_24293) ;  /* 0x00000000002c8947 */ /* 0x000fea0003800000 */
[----:B------:R-:W0:Y:S01]  /*2bc90*/  LDC.64 R86, c[0x0][0x3b8] ;  /* 0x0000ee00ff567b82 */ /* 0x000e220000000a00 */
[----:B--2---:R-:W-:Y:S02]  /*2bca0*/  SHF.L.U32 R110, R18, 0x10, RZ ;  /* 0x00000010126e7819 */ /* 0x004fe400000006ff */
        /* <DEDUP_REMOVED lines=9> */
.L_x_24293:
[----:B------:R-:W-:Y:S05]  /*2bd40*/  BSYNC.RECONVERGENT B1 ;  /* 0x0000000000017941 */ /* 0x000fea0003800200 */
.L_x_24292:
[----:B------:R-:W-:Y:S01]  /*2bd50*/  FADD.FTZ R84, RZ, R44 ;  /* 0x0000002cff547221 */ /* 0x000fe20000010000 */
[C---:B------:R-:W-:Y:S01]  /*2bd60*/  ISETP.GE.U32.AND P5, PT, R0.reuse, 0x20, PT ;  /* 0x000000200000780c */ /* 0x040fe20003fa6070 */
[----:B0-2---:R-:W0:Y:S01]  /*2bd70*/  S2R R115, SR_TID.X ;  /* 0x0000000000737919 */ /* 0x005e220000002100 */
[C---:B------:R-:W-:Y:S01]  /*2bd80*/  ISETP.GT.U32.AND P4, PT, R0.reuse, 0x3f, PT ;  /* 0x0000003f0000780c */ /* 0x040fe20003f84070 */
[----:B-1-3--:R-:W-:Y:S01]  /*2bd90*/  FADD.FTZ R85, R45, R84 ;  /* 0x000000542d557221 */ /* 0x00afe20000010000 */
[C---:B------:R-:W-:Y:S01]  /*2bda0*/  ISETP.GT.U32.AND P3, PT, R0.reuse, 0x5f, PT ;  /* 0x0000005f0000780c */ /* 0x040fe20003f64070 */
[----:B------:R-:W-:Y:S01]  /*2bdb0*/  UMOV UR26, 0xffffffff ;  /* 0xffffffff001a7882 */ /* 0x000fe20000000000 */
[----:B------:R-:W-:Y:S01]  /*2bdc0*/  ISETP.GT.U32.AND P2, PT, R0, 0x7f, PT ;  /* 0x0000007f0000780c */ /* 0x000fe20003f44070 */
[----:B------:R-:W-:Y:S01]  /*2bdd0*/  FADD.FTZ R84, R46, R85 ;  /* 0x000000552e547221 */ /* 0x000fe20000010000 */
[C---:B------:R-:W-:Y:S02]  /*2bde0*/  ISETP.GT.U32.AND P1, PT, R0.reuse, 0x9f, PT ;  /* 0x0000009f0000780c */ /* 0x040fe40003f24070 */
[C---:B------:R-:W-:Y:S01]  /*2bdf0*/  ISETP.GT.U32.AND P0, PT, R0.reuse, 0xbf, PT ;  /* 0x000000bf0000780c */ /* 0x040fe20003f04070 */
        /* <DEDUP_REMOVED lines=50> */
[----:B0-----:R-:W-:Y:S02]  /*2c120*/  LOP3.LUT P6, RZ, R115, 0x1f, RZ, 0xc0, !PT ;  /* 0x0000001f73ff7812 */ /* 0x001fe400078cc0ff */
        /* <DEDUP_REMOVED lines=109> */
.L_x_24389:
        /* <DEDUP_REMOVED lines=17> */
[----:B01----:R-:W0:Y:S01]  /*2c910*/  LDC.64 R112, c[0x0][0x428] ;  /* 0x00010a00ff707b82 */ /* 0x003e220000000a00 */
[--C-:B------:R-:W-:Y:S01]  /*2c920*/  FADD.FTZ R85, R44, -R111.reuse ;  /* 0x8000006f2c557221 */ /* 0x100fe20000010000 */
[--C-:B------:R-:W-:Y:S01]  /*2c930*/  FADD.FTZ R117, R45, -R111.reuse ;  /* 0x8000006f2d757221 */ /* 0x100fe20000010000 */
[--C-:B------:R-:W-:Y:S01]  /*2c940*/  FADD.FTZ R119, R46, -R111.reuse ;  /* 0x8000006f2e777221 */ /* 0x100fe20000010000 */
[----:B------:R-:W-:Y:S01]  /*2c950*/  FADD.FTZ R121, R47, -R111 ;  /* 0x8000006f2f797221 */ /* 0x000fe20000010000 */
[----:B------:R-:W-:Y:S02]  /*2c960*/  HADD2.F32 R87, -RZ, R15.H1_H1 ;  /* 0x3000000fff577230 */ /* 0x000fe40000004100 */
[C---:B------:R-:W-:Y:S01]  /*2c970*/  FMUL.FTZ R84, R110.reuse, R85 ;  /* 0x000000556e547220 */ /* 0x040fe20000410000 */
[----:B------:R-:W-:Y:S02]  /*2c980*/  HADD2.F32 R115, -RZ, R32.H0_H0 ;  /* 0x20000020ff737230 */ /* 0x000fe40000004100 */
[----:B------:R-:W-:Y:S01]  /*2c990*/  FMUL.FTZ R85, R110, R117 ;  /* 0x000000756e557220 */ /* 0x000fe20000410000 */
[----:B------:R-:W-:-:S02]  /*2c9a0*/  HADD2.F32 R86, -RZ, R18.H1_H1 ;  /* 0x30000012ff567230 */ /* 0x000fc40000004100 */
[C---:B------:R-:W-:Y:S01]  /*2c9b0*/  FMUL.FTZ R119, R110.reuse, R119 ;  /* 0x000000776e777220 */ /* 0x040fe20000410000 */
[----:B------:R-:W-:Y:S02]  /*2c9c0*/  HADD2.F32 R116, -RZ, R129.H0_H0 ;  /* 0x20000081ff747230 */ /* 0x000fe40000004100 */
[----:B------:R-:W-:Y:S01]  /*2c9d0*/  FMUL.FTZ R121, R110, R121 ;  /* 0x000000796e797220 */ /* 0x000fe20000410000 */
[----:B------:R-:W-:Y:S02]  /*2c9e0*/  HADD2.F32 R118, -RZ, R17.H1_H1 ;  /* 0x30000011ff767230 */ /* 0x000fe40000004100 */
[----:B------:R-:W-:Y:S01]  /*2c9f0*/  FFMA.FTZ R84, R84, R87, R115 ;  /* 0x0000005754547223 */ /* 0x000fe20000010073 */
[----:B------:R-:W-:Y:S02]  /*2ca00*/  HADD2.F32 R120, -RZ, R33.H0_H0 ;  /* 0x20000021ff787230 */ /* 0x000fe40000004100 */
[----:B------:R-:W-:Y:S01]  /*2ca10*/  FFMA.FTZ R85, R85, R86, R116 ;  /* 0x0000005655557223 */ /* 0x000fe20000010074 */
[----:B------:R-:W-:-:S02]  /*2ca20*/  HADD2.F32 R122, -RZ, R19.H1_H1 ;  /* 0x30000013ff7a7230 */ /* 0x000fc40000004100 */
[----:B------:R-:W-:Y:S02]  /*2ca30*/  HADD2.F32 R134, -RZ, R129.H1_H1 ;  /* 0x30000081ff867230 */ /* 0x000fe40000004100 */
[----:B------:R-:W-:-:S03]  /*2ca40*/  FFMA.FTZ R86, R119, R118, R120 ;  /* 0x0000007677567223 */ /* 0x000fc60000010078 */
[----:B------:R-:W-:Y:S01]  /*2ca50*/  FFMA.FTZ R87, R121, R122, R134 ;  /* 0x0000007a79577223 */ /* 0x000fe20000010086 */
[C---:B0-----:R-:W-:Y:S01]  /*2ca60*/  IMAD.WIDE.U32 R112, R96.reuse, 0x10, R112 ;  /* 0x0000001060707825 */ /* 0x041fe200078e0070 */
[----:B------:R-:W-:-:S04]  /*2ca70*/  IADD3 R96, PT, PT, R96, 0x20, RZ ;  /* 0x0000002060607810 */ /* 0x000fc80007ffe0ff */
[----:B------:R2:W-:Y:S03]  /*2ca80*/  STG.E.128 desc[UR6][R112.64], R84 ;  /* 0x0000005470007986 */ /* 0x0005e6000c101d06 */
.L_x_24358:
[----:B------:R-:W-:Y:S05]  /*2ca90*/  BSYNC.RECONVERGENT B1 ;  /* 0x0000000000017941 */ /* 0x000fea0003800200 */
.L_x_24357:
[----:B------:R-:W-:Y:S01]  /*2caa0*/  LOP3.LUT P0, RZ, R95, 0x2000, RZ, 0xc0, !PT ;  /* 0x000020005fff7812 */ /* 0x000fe2000780c0ff */
[----:B------:R-:W-:-:S12]  /*2cab0*/  BSSY.RECONVERGENT B1, `(.L_x_24359) ;  /* 0x000001a000017945 */ /* 0x000fd80003800200 */
[----:B------:R-:W-:Y:S05]  /*2cac0*/  @!P0 BRA `(.L_x_24360) ;  /* 0x0000000000608947 */ /* 0x000fea0003800000 */
[----:B012---:R-:W0:Y:S01]  /*2cad0*/  LDC.64 R112, c[0x0][0x428] ;  /* 0x00010a00ff707b82 */ /* 0x007e220000000a00 */
[--C-:B------:R-:W-:Y:S01]  /*2cae0*/  FADD.FTZ R85, R48, -R111.reuse ;  /* 0x8000006f30557221 */ /* 0x100fe20000010000 */
[--C-:B------:R-:W-:Y:S01]  /*2caf0*/  FADD.FTZ R117, R49, -R111.reuse ;  /* 0x8000006f31757221 */ /* 0x100fe20000010000 */
[--C-:B------:R-:W-:Y:S01]  /*2cb00*/  FADD.FTZ R119, R50, -R111.reuse ;  /* 0x8000006f32777221 */ /* 0x100fe20000010000 */
[----:B------:R-:W-:Y:S01]  /*2cb10*/  FADD.FTZ R121, R51, -R111 ;  /* 0x8000006f33797221 */ /* 0x000fe20000010000 */
[----:B------:R-:W-:Y:S02]  /*2cb20*/  HADD2.F32 R87, -RZ, R97.H0_H0 ;  /* 0x20000061ff577230 */ /* 0x000fe40000004100 */
[C---:B------:R-:W-:Y:S01]  /*2cb30*/  FMUL.FTZ R84, R110.reuse, R85 ;  /* 0x000000556e547220 */ /* 0x040fe20000410000 */
        /* <DEDUP_REMOVED lines=14> */
[----:B0-----:R-:W-:-:S04]  /*2cc20*/  IMAD.WIDE.U32 R112, R96, 0x10, R112 ;  /* 0x0000001060707825 */ /* 0x001fc800078e0070 */
[----:B------:R-:W-:Y:S01]  /*2cc30*/  VIADD R96, R96, 0x20 ;  /* 0x0000002060607836 */ /* 0x000fe20000000000 */
[----:B------:R3:W-:Y:S06]  /*2cc40*/  STG.E.128 desc[UR6][R112.64], R84 ;  /* 0x0000005470007986 */ /* 0x0007ec000c101d06 */
.L_x_24360:
[----:B------:R-:W-:Y:S05]  /*2cc50*/  BSYNC.RECONVERGENT B1 ;  /* 0x0000000000017941 */ /* 0x000fea0003800200 */
.L_x_24359:
[----:B------:R-:W-:Y:S01]  /*2cc60*/  LOP3.LUT P0, RZ, R95, 0x1000, RZ, 0xc0, !PT ;  /* 0x000010005fff7812 */ /* 0x000fe2000780c0ff */
[----:B------:R-:W-:-:S12]  /*2cc70*/  BSSY.RECONVERGENT B1, `(.L_x_24361) ;  /* 0x000001a000017945 */ /* 0x000fd80003800200 */
[----:B------:R-:W-:Y:S05]  /*2cc80*/  @!P0 BRA `(.L_x_24362) ;  /* 0x0000000000608947 */ /* 0x000fea0003800000 */
[----:B0123--:R-:W0:Y:S01]  /*2cc90*/  LDC.64 R112, c[0x0][0x428] ;  /* 0x00010a00ff707b82 */ /* 0x00fe220000000a00 */
        /* <DEDUP_REMOVED lines=23> */
.L_x_24362:
[----:B------:R-:W-:Y:S05]  /*2ce10*/  BSYNC.RECONVERGENT B1 ;  /* 0x0000000000017941 */ /* 0x000fea0003800200 */
.L_x_24361:
[----:B------:R-:W-:Y:S01]  /*2ce20*/  LOP3.LUT P0, RZ, R95, 0x800, RZ, 0xc0, !PT ;  /* 0x000008005fff7812 */ /* 0x000fe2000780c0ff */
[----:B------:R-:W-:-:S12]  /*2ce30*/  BSSY.RECONVERGENT B1, `(.L_x_24363) ;  /* 0x000001a000017945 */ /* 0x000fd80003800200 */
[----:B------:R-:W-:Y:S05]  /*2ce40*/  @!P0 BRA `(.L_x_24364) ;  /* 0x0000000000608947 */ /* 0x000fea0003800000 */
[----:B01234-:R-:W0:Y:S01]  /*2ce50*/  LDC.64 R112, c[0x0][0x428] ;  /* 0x00010a00ff707b82 */ /* 0x01fe220000000a00 */
        /* <DEDUP_REMOVED lines=23> */
.L_x_24364:
[----:B------:R-:W-:Y:S05]  /*2cfd0*/  BSYNC.RECONVERGENT B1 ;  /* 0x0000000000017941 */ /* 0x000fea0003800200 */
.L_x_24363:
        /* <DEDUP_REMOVED lines=27> */
.L_x_24366:
[----:B------:R-:W-:Y:S05]  /*2d190*/  BSYNC.RECONVERGENT B1 ;  /* 0x0000000000017941 */ /* 0x000fea0003800200 */
.L_x_24365:
[----:B------:R-:W-:Y:S01]  /*2d1a0*/  LOP3.LUT P0, RZ, R95, 0x200, RZ, 0xc0, !PT ;  /* 0x000002005fff7812 */ /* 0x000fe2000780c0ff */
[----:B------:R-:W-:-:S12]  /*2d1b0*/  BSSY.RECONVERGENT B1, `(.L_x_24367) ;  /* 0x000001e000017945 */ /* 0x000fd80003800200 */
[----:B------:R-:W-:Y:S05]  /*2d1c0*/  @!P0 BRA `(.L_x_24368) ;  /* 0x0000000000708947 */ /* 0x000fea0003800000 */
[----:B01234-:R-:W0:Y:S01]  /*2d1d0*/  LDC.64 R112, c[0x0][0x428] ;  /* 0x00010a00ff707b82 */ /* 0x01fe220000000a00 */
[----:B------:R-:W-:Y:S01]  /*2d1e0*/  SHF.R.U64 R86, R104, 0x10, R105 ;  /* 0x0000001068567819 */ /* 0x000fe20000001269 */
[----:B------:R-:W-:Y:S01]  /*2d1f0*/  FADD.FTZ R85, R64, -R111 ;  /* 0x8000006f40557221 */ /* 0x000fe20000010000 */
[----:B------:R-:W-:Y:S01]  /*2d200*/  SHF.R.U64 R116, R26, 0x10, R27 ;  /* 0x000000101a747819 */ /* 0x000fe2000000121b */
[----:B------:R-:W-:Y:S01]  /*2d210*/  FADD.FTZ R117, R65, -R111 ;  /* 0x8000006f41757221 */ /* 0x000fe20000010000 */
[----:B------:R-:W-:Y:S01]  /*2d220*/  SHF.R.U32.HI R122, RZ, 0x10, R105 ;  /* 0x00000010ff7a7819 */ /* 0x000fe20000011669 */
[----:B------:R-:W-:Y:S01]  /*2d230*/  FADD.FTZ R119, R66, -R111 ;  /* 0x8000006f42777221 */ /* 0x000fe20000010000 */
[----:B------:R-:W-:Y:S01]  /*2d240*/  SHF.R.U32.HI R134, RZ, 0x10, R27 ;  /* 0x00000010ff867819 */ /* 0x000fe2000001161b */
[----:B------:R-:W-:Y:S01]  /*2d250*/  FADD.FTZ R121, R67, -R111 ;  /* 0x8000006f43797221 */ /* 0x000fe20000010000 */
[----:B------:R-:W-:Y:S02]  /*2d260*/  HADD2.F32 R87, -RZ, R125.H0_H0 ;  /* 0x2000007dff577230 */ /* 0x000fe40000004100 */
[----:B------:R-:W-:Y:S01]  /*2d270*/  FMUL.FTZ R84, R110, R85 ;  /* 0x000000556e547220 */ /* 0x000fe20000410000 */
[----:B------:R-:W-:-:S02]  /*2d280*/  HADD2.F32 R115, -RZ, R26.H0_H0 ;  /* 0x2000001aff737230 */ /* 0x000fc40000004100 */
[C---:B------:R-:W-:Y:S01]  /*2d290*/  FMUL.FTZ R85, R110.reuse, R117 ;  /* 0x000000756e557220 */ /* 0x040fe20000410000 */
[----:B------:R-:W-:Y:S02]  /*2d2a0*/  HADD2.F32 R86, -RZ, R86.H0_H0 ;  /* 0x20000056ff567230 */ /* 0x000fe40000004100 */
[C---:B------:R-:W-:Y:S01]  /*2d2b0*/  FMUL.FTZ R119, R110.reuse, R119 ;  /* 0x000000776e777220 */ /* 0x040fe20000410000 */
[----:B------:R-:W-:Y:S02]  /*2d2c0*/  HADD2.F32 R116, -RZ, R116.H0_H0 ;  /* 0x20000074ff747230 */ /* 0x000fe40000004100 */
[----:B------:R-:W-:Y:S01]  /*2d2d0*/  FMUL.FTZ R121, R110, R121 ;  /* 0x000000796e797220 */ /* 0x000fe20000410000 */
[----:B------:R-:W-:Y:S02]  /*2d2e0*/  HADD2.F32 R118, -RZ, R125.H1_H1 ;  /* 0x3000007dff767230 */ /* 0x000fe40000004100 */
[----:B------:R-:W-:Y:S01]  /*2d2f0*/  FFMA.FTZ R84, R84, R87, R115 ;  /* 0x0000005754547223 */ /* 0x000fe20000010073 */
[----:B------:R-:W-:-:S02]  /*2d300*/  HADD2.F32 R120, -RZ, R27.H0_H0 ;  /* 0x2000001bff787230 */ /* 0x000fc40000004100 */
[----:B------:R-:W-:Y:S01]  /*2d310*/  FFMA.FTZ R85, R85, R86, R116 ;  /* 0x0000005655557223 */ /* 0x000fe20000010074 */
[----:B------:R-:W-:Y:S02]  /*2d320*/  HADD2.F32 R122, -RZ, R122.H0_H0 ;  /* 0x2000007aff7a7230 */ /* 0x000fe40000004100 */
[----:B------:R-:W-:Y:S02]  /*2d330*/  HADD2.F32 R134, -RZ, R134.H0_H0 ;  /* 0x20000086ff867230 */ /* 0x000fe40000004100 */
[----:B------:R-:W-:Y:S01]  /*2d340*/  FFMA.FTZ R86, R119, R118, R120 ;  /* 0x0000007677567223 */ /* 0x000fe20000010078 */
[----:B0-----:R-:W-:-:S04]  /*2d350*/  IMAD.WIDE.U32 R112, R96, 0x10, R112 ;  /* 0x0000001060707825 */ /* 0x001fc800078e0070 */
[----:B------:R-:W-:Y:S01]  /*2d360*/  FFMA.FTZ R87, R121, R122, R134 ;  /* 0x0000007a79577223 */ /* 0x000fe20000010086 */
[----:B------:R-:W-:-:S04]  /*2d370*/  VIADD R96, R96, 0x20 ;  /* 0x0000002060607836 */ /* 0x000fc80000000000 */
[----:B------:R0:W-:Y:S03]  /*2d380*/  STG.E.128 desc[UR6][R112.64], R84 ;  /* 0x0000005470007986 */ /* 0x0001e6000c101d06 */
.L_x_24368:
[----:B------:R-:W-:Y:S05]  /*2d390*/  BSYNC.RECONVERGENT B1 ;  /* 0x0000000000017941 */ /* 0x000fea0003800200 */
.L_x_24367:
        /* <DEDUP_REMOVED lines=27> */
[C---:B0-----:R-:W-:Y:S01]  /*2d550*/  IMAD.WIDE.U32 R112, R96.reuse, 0x10, R112 ;  /* 0x0000001060707825 */ /* 0x041fe200078e0070 */
[----:B------:R-:W-:-:S03]  /*2d560*/  IADD3 R96, PT, PT, R96, 0x20, RZ ;  /* 0x0000002060607810 */ /* 0x000fc60007ffe0ff */
[----:B------:R-:W-:-:S05]  /*2d570*/  FFMA.FTZ R87, R121, R122, R134 ;  /* 0x0000007a79577223 */ /* 0x000fca0000010086 */
[----:B------:R0:W-:Y:S02]  /*2d580*/  STG.E.128 desc[UR6][R112.64], R84 ;  /* 0x0000005470007986 */ /* 0x0001e4000c101d06 */
.L_x_24370:
[----:B------:R-:W-:Y:S05]  /*2d590*/  BSYNC.RECONVERGENT B1 ;  /* 0x0000000000017941 */ /* 0x000fea0003800200 */
.L_x_24369:
        /* <DEDUP_REMOVED lines=31> */
.L_x_24372:
[----:B------:R-:W-:Y:S05]  /*2d790*/  BSYNC.RECONVERGENT B1 ;  /* 0x0000000000017941 */ /* 0x000fea0003800200 */
.L_x_24371:
        /* <DEDUP_REMOVED lines=31> */
.L_x_24374:
[----:B------:R-:W-:Y:S05]  /*2d990*/  BSYNC.RECONVERGENT B1 ;  /* 0x0000000000017941 */ /* 0x000fea0003800200 */
.L_x_24373:
        /* <DEDUP_REMOVED lines=12> */
[----:B0-----:R-:W-:-:S04]  /*2da60*/  IMAD.WIDE.U32 R110, R96, 0x10, R84 ;  /* 0x00000010606e7825 */ /* 0x001fc800078e0054 */
[----:B------:R-:W-:Y:S01]  /*2da70*/  FFMA.FTZ R84, R87, R9, R4 ;  /* 0x0000000957547223 */ /* 0x000fe20000010004 */
[----:B------:R-:W-:Y:S01]  /*2da80*/  FFMA.FTZ R85, R86, R10, R13 ;  /* 0x0000000a56557223 */ /* 0x000fe2000001000d */
[----:B------:R-:W-:Y:S01]  /*2da90*/  FFMA.FTZ R86, R112, R8, R5 ;  /* 0x0000000870567223 */ /* 0x000fe20000010005 */
[----:B------:R-:W-:-:S05]  /*2daa0*/  FFMA.FTZ R87, R113, R11, R12 ;  /* 0x0000000b71577223 */ /* 0x000fca000001000c */
[----:B------:R0:W-:Y:S02]  /*2dab0*/  STG.E.128 desc[UR6][R110.64], R84 ;  /* 0x000000546e007986 */ /* 0x0001e4000c101d06 */
.L_x_24376:
[----:B------:R-:W-:Y:S05]  /*2dac0*/  BSYNC.RECONVERGENT B1 ;  /* 0x0000000000017941 */ /* 0x000fea0003800200 */
.L_x_24375:
[----:B01234-:R-:W0:Y:S02]  /*2dad0*/  LDC.64 R84, c[0x0][0x380] ;  /* 0x0000e000ff547b82 */ /* 0x01fe240000000a00 */
[----:B0-----:R-:W-:-:S05]  /*2dae0*/  IMAD R93, R84, 0x4, R93 ;  /* 0x00000004545d7824 */ /* 0x001fca00078e025d */
[----:B------:R-:W-:-:S13]  /*2daf0*/  ISETP.GE.AND P0, PT, R93, R85, PT ;  /* 0x000000555d00720c */ /* 0x000fda0003f06270 */
[----:B------:R-:W-:Y:S05]  /*2db00*/  @!P0 BRA `(.L_x_24377) ;  /* 0xfffffd3800a88947 */ /* 0x000fea000383ffff */
[----:B------:R-:W-:Y:S05]  /*2db10*/  BSYNC B0 ;  /* 0x0000000000007941 */ /* 0x000fea0003800000 */
.L_x_23706:
[----:B------:R-:W-:Y:S05]  /*2db20*/  EXIT ;  /* 0x000000000000794d */ /* 0x000fea0003800000 */
.L_x_24356:
[----:B------:R-:W-:Y:S01]  /*2db30*/  HFMA2 R121, -RZ, RZ, 0, 1.847743988037109375e-06 ;  /* 0x0000001fff797431 */ /* 0x000fe200000001ff */
[----:B------:R-:W-:Y:S01]  /*2db40*/  BSSY B1, `(.L_x_24378) ;  /* 0x0000007000017945 */ /* 0x000fe20003800000 */
[----:B------:R-:W-:Y:S01]  /*2db50*/  MOV R119, R85 ;  /* 0x0000005500777202 */ /* 0x000fe20000000f00 */
[----:B------:R-:W-:Y:S02]  /*2db60*/  IMAD.MOV.U32 R118, RZ, RZ, 0x1 ;  /* 0x00000001ff767424 */ /* 0x000fe400078e00ff */
[----:B------:R-:W-:-:S07]  /*2db70*/  IMAD.MOV.U32 R116, RZ, RZ, -0x1 ;  /* 0xffffffffff747424 */ /* 0x000fce00078e00ff */
[----:B------:R-:W-:Y:S05]  /*2db80*/  WARPSYNC.COLLECTIVE R116, `(.L_x_24379) ;  /* 0x0000000074087348 */ /* 0x000fea0003c00000 */
[----:B------:R0:W1:Y:S02]  /*2db90*/  SHFL.BFLY P6, R117, R119, R118, R121 ;  /* 0x0c00007677757389 */ /* 0x00006400000c0079 */
[----:B01----:R-:W-:Y:S05]  /*2dba0*/  ENDCOLLECTIVE ;  /* 0x000000000000791b */ /* 0x003fea0003800000 */
.L_x_24379:
[----:B------:R-:W-:Y:S05]  /*2dbb0*/  BSYNC B1 ;  /* 0x0000000000017941 */ /* 0x000fea0003800000 */
.L_x_24378:
        /* <DEDUP_REMOVED lines=10> */
.L_x_24380:
[----:B------:R-:W-:Y:S02]  /*2dc60*/  IMAD.MOV.U32 R118, RZ, RZ, 0x4 ;  /* 0x00000004ff767424 */ /* 0x000fe400078e00ff */
[----:B------:R-:W-:-:S04]  /*2dc70*/  IMAD.MOV.U32 R87, RZ, RZ, R117 ;  /* 0x000000ffff577224 */ /* 0x000fc800078e0075 */
[----:B------:R-:W-:-:S05]  /*2dc80*/  FADD.FTZ R87, R86, R87 ;  /* 0x0000005756577221 */ /* 0x000fca0000010000 */
[----:B------:R-:W-:-:S07]  /*2dc90*/  MOV R119, R87 ;  /* 0x0000005700777202 */ /* 0x000fce0000000f00 */
[----:B------:R-:W-:Y:S05]  /*2dca0*/  WARPSYNC.COLLECTIVE R116, `(.L_x_24381) ;  /* 0x0000000074087348 */ /* 0x000fea0003c00000 */
[----:B------:R0:W1:Y:S02]  /*2dcb0*/  SHFL.BFLY P6, R117, R119, R118, R121 ;  /* 0x0c00007677757389 */ /* 0x00006400000c0079 */
[----:B01----:R-:W-:Y:S05]  /*2dcc0*/  ENDCOLLECTIVE ;  /* 0x000000000000791b */ /* 0x003fea0003800000 */
.L_x_24381:
[----:B------:R-:W-:Y:S01]  /*2dcd0*/  HFMA2 R118, -RZ, RZ, 0, 4.76837158203125e-07 ;  /* 0x00000008ff767431 */ /* 0x000fe200000001ff */
[----:B------:R-:W-:-:S05]  /*2dce0*/  MOV R84, R117 ;  /* 0x0000007500547202 */ /* 0x000fca0000000f00 */
[----:B------:R-:W-:-:S04]  /*2dcf0*/  FADD.FTZ R111, R87, R84 ;  /* 0x00000054576f7221 */ /* 0x000fc80000010000 */
[----:B------:R-:W-:-:S07]  /*2dd00*/  IMAD.MOV.U32 R119, RZ, RZ, R111 ;  /* 0x000000ffff777224 */ /* 0x000fce00078e006f */
[----:B------:R-:W-:Y:S05]  /*2dd10*/  WARPSYNC.COLLECTIVE R116, `(.L_x_24382) ;  /* 0x0000000074087348 */ /* 0x000fea0003c00000 */
[----:B------:R0:W1:Y:S02]  /*2dd20*/  SHFL.BFLY P6, R117, R119, R118, R121 ;  /* 0x0c00007677757389 */ /* 0x00006400000c0079 */
[----:B01----:R-:W-:Y:S05]  /*2dd30*/  ENDCOLLECTIVE ;  /* 0x000000000000791b */ /* 0x003fea0003800000 */
.L_x_24382:
[----:B------:R-:W-:Y:S02]  /*2dd40*/  IMAD.MOV.U32 R118, RZ, RZ, 0x10 ;  /* 0x00000010ff767424 */ /* 0x000fe400078e00ff */
[----:B------:R-:W-:-:S04]  /*2dd50*/  IMAD.MOV.U32 R84, RZ, RZ, R117 ;  /* 0x000000ffff547224 */ /* 0x000fc800078e0075 */
[----:B------:R-:W-:-:S05]  /*2dd60*/  FADD.FTZ R112, R111, R84 ;  /* 0x000000546f707221 */ /* 0x000fca0000010000 */
[----:B------:R-:W-:-:S07]  /*2dd70*/  MOV R119, R112 ;  /* 0x0000007000777202 */ /* 0x000fce0000000f00 */
[----:B------:R-:W-:Y:S05]  /*2dd80*/  WARPSYNC.COLLECTIVE R116, `(.L_x_24383) ;  /* 0x0000000074087348 */ /* 0x000fea0003c00000 */
[----:B------:R0:W1:Y:S02]  /*2dd90*/  SHFL.BFLY P6, R117, R119, R118, R121 ;  /* 0x0c00007677757389 */ /* 0x00006400000c0079 */
[----:B01----:R-:W-:Y:S05]  /*2dda0*/  ENDCOLLECTIVE ;  /* 0x000000000000791b */ /* 0x003fea0003800000 */
.L_x_24383:
[----:B------:R-:W-:Y:S01]  /*2ddb0*/  HFMA2 R118, -RZ, RZ, 0, 5.9604644775390625e-08 ;  /* 0x00000001ff767431 */ /* 0x000fe200000001ff */
[----:B------:R-:W-:Y:S02]  /*2ddc0*/  MOV R113, R117 ;  /* 0x0000007500717202 */ /* 0x000fe40000000f00 */
        /* <DEDUP_REMOVED lines=91> */
.L_x_24384:
[----:B------:R-:W-:Y:S02]  /*2e380*/  IMAD.MOV.U32 R118, RZ, RZ, 0x2 ;  /* 0x00000002ff767424 */ /* 0x000fe400078e00ff */
[----:B------:R-:W-:-:S04]  /*2e390*/  IMAD.MOV.U32 R85, RZ, RZ, R117 ;  /* 0x000000ffff557224 */ /* 0x000fc800078e0075 */
[----:B------:R-:W-:-:S05]  /*2e3a0*/  FADD.FTZ R85, R84, R85 ;  /* 0x0000005554557221 */ /* 0x000fca0000010000 */
[----:B------:R-:W-:-:S07]  /*2e3b0*/  MOV R119, R85 ;  /* 0x0000005500777202 */ /* 0x000fce0000000f00 */
[----:B------:R-:W-:Y:S05]  /*2e3c0*/  WARPSYNC.COLLECTIVE R116, `(.L_x_24385) ;  /* 0x0000000074087348 */ /* 0x000fea0003c00000 */
[----:B------:R0:W1:Y:S02]  /*2e3d0*/  SHFL.BFLY P6, R117, R119, R118, R121 ;  /* 0x0c00007677757389 */ /* 0x00006400000c0079 */
[----:B01----:R-:W-:Y:S05]  /*2e3e0*/  ENDCOLLECTIVE ;  /* 0x000000000000791b */ /* 0x003fea0003800000 */
.L_x_24385:
[----:B------:R-:W-:Y:S01]  /*2e3f0*/  HFMA2 R118, -RZ, RZ, 0, 2.384185791015625e-07 ;  /* 0x00000004ff767431 */ /* 0x000fe200000001ff */
[----:B------:R-:W-:-:S05]  /*2e400*/  MOV R86, R117 ;  /* 0x0000007500567202 */ /* 0x000fca0000000f00 */
[----:B------:R-:W-:-:S04]  /*2e410*/  FADD.FTZ R86, R85, R86 ;  /* 0x0000005655567221 */ /* 0x000fc80000010000 */
[----:B------:R-:W-:-:S07]  /*2e420*/  IMAD.MOV.U32 R119, RZ, RZ, R86 ;  /* 0x000000ffff777224 */ /* 0x000fce00078e0056 */
[----:B------:R-:W-:Y:S05]  /*2e430*/  WARPSYNC.COLLECTIVE R116, `(.L_x_24386) ;  /* 0x0000000074087348 */ /* 0x000fea0003c00000 */
[----:B------:R0:W1:Y:S02]  /*2e440*/  SHFL.BFLY P6, R117, R119, R118, R121 ;  /* 0x0c00007677757389 */ /* 0x00006400000c0079 */
[----:B01----:R-:W-:Y:S05]  /*2e450*/  ENDCOLLECTIVE ;  /* 0x000000000000791b */ /* 0x003fea0003800000 */
.L_x_24386:
[----:B------:R-:W-:Y:S02]  /*2e460*/  IMAD.MOV.U32 R118, RZ, RZ, 0x8 ;  /* 0x00000008ff767424 */ /* 0x000fe400078e00ff */
[----:B------:R-:W-:-:S04]  /*2e470*/  IMAD.MOV.U32 R87, RZ, RZ, R117 ;  /* 0x000000ffff577224 */ /* 0x000fc800078e0075 */
[----:B------:R-:W-:-:S05]  /*2e480*/  FADD.FTZ R87, R86, R87 ;  /* 0x0000005756577221 */ /* 0x000fca0000010000 */
[----:B------:R-:W-:-:S07]  /*2e490*/  MOV R119, R87 ;  /* 0x0000005700777202 */ /* 0x000fce0000000f00 */
[----:B------:R-:W-:Y:S05]  /*2e4a0*/  WARPSYNC.COLLECTIVE R116, `(.L_x_24387) ;  /* 0x0000000074087348 */ /* 0x000fea0003c00000 */
[----:B------:R0:W1:Y:S02]  /*2e4b0*/  SHFL.BFLY P6, R117, R119, R118, R121 ;  /* 0x0c00007677757389 */ /* 0x00006400000c0079 */
[----:B01----:R-:W-:Y:S05]  /*2e4c0*/  ENDCOLLECTIVE ;  /* 0x000000000000791b */ /* 0x003fea0003800000 */
.L_x_24387:
[----:B------:R-:W-:Y:S01]  /*2e4d0*/  HFMA2 R118, -RZ, RZ, 0, 9.5367431640625e-07 ;  /* 0x00000010ff767431 */ /* 0x000fe200000001ff */
[----:B------:R-:W-:-:S05]  /*2e4e0*/  MOV R112, R117 ;  /* 0x0000007500707202 */ /* 0x000fca0000000f00 */
[----:B------:R-:W-:-:S04]  /*2e4f0*/  FADD.FTZ R112, R87, R112 ;  /* 0x0000007057707221 */ /* 0x000fc80000010000 */
[----:B------:R-:W-:-:S07]  /*2e500*/  IMAD.MOV.U32 R119, RZ, RZ, R112 ;  /* 0x000000ffff777224 */ /* 0x000fce00078e0070 */
[----:B------:R-:W-:Y:S05]  /*2e510*/  WARPSYNC.COLLECTIVE R116, `(.L_x_24388) ;  /* 0x0000000074087348 */ /* 0x000fea0003c00000 */
[----:B------:R0:W1:Y:S02]  /*2e520*/  SHFL.BFLY P6, R117, R119, R118, R121 ;  /* 0x0c00007677757389 */ /* 0x00006400000c0079 */
[----:B01----:R-:W-:Y:S05]  /*2e530*/  ENDCOLLECTIVE ;  /* 0x000000000000791b */ /* 0x003fea0003800000 */
.L_x_24388:
[----:B------:R-:W-:Y:S05]  /*2e540*/  BRA `(.L_x_24389) ;  /* 0xffffffe000ac7947 */ /* 0x000fea000383ffff */
.L_x_24390:
        /* <DEDUP_REMOVED lines=11> */
.L_x_28022:


//--------------------- .text._ZN10layer_norm31ln_parallel_residual_fwd_kernelINS_13Kernel_traitsI6__halfffffjLj1280ELj1ELj4ELj1ELj16ENS_18Kernel_traits_baseILj1280ES2_ffffjLj128EEEEELb1ELb1ELb1EEEvNS_9FwdParamsE --------------------------
	.section	.text._ZN10layer_norm31ln_parallel_residual_fwd_kernelINS_13Kernel_traitsI6__halfffffjLj1280ELj1ELj4ELj1ELj16ENS_18Kernel_traits_baseILj1280ES2_ffffjLj128EEEEELb1ELb1ELb1EEEvNS_9FwdParamsE,"ax",@progbits
	.align	128
        .global         _ZN10layer_norm31ln_parallel_residual_fwd_kernelINS_13Kernel_traitsI6__halfffffjLj1280ELj1ELj4ELj1ELj16ENS_18Kernel_traits_baseILj1280ES2_ffffjLj128EEEEELb1ELb1ELb1EEEvNS_9FwdParamsE
        .type           _ZN10layer_norm31ln_parallel_residual_fwd_kernelINS_13Kernel_traitsI6__halfffffjLj1280ELj1ELj4ELj1ELj16ENS_18Kernel_traits_baseILj1280ES2_ffffjLj128EEEEELb1ELb1ELb1EEEvNS_9FwdParamsE,@function
        .size           _ZN10layer_norm31ln_parallel_residual_fwd_kernelINS_13Kernel_traitsI6__halfffffjLj1280ELj1ELj4ELj1ELj16ENS_18Kernel_traits_baseILj1280ES2_ffffjLj128EEEEELb1ELb1ELb1EEEvNS_9FwdParamsE,(.L_x_28023 - _ZN10layer_norm31ln_parallel_residual_fwd_kernelINS_13Kernel_traitsI6__halfffffjLj1280ELj1ELj4ELj1ELj16ENS_18Kernel_traits_baseILj1280ES2_ffffjLj128EEEEELb1ELb1ELb1EEEvNS_9FwdParamsE)
        .other          _ZN10layer_norm31ln_parallel_residual_fwd_kernelINS_13Kernel_traitsI6__halfffffjLj1280ELj1ELj4ELj1ELj16ENS_18Kernel_traits_baseILj1280ES2_ffffjLj128EEEEELb1ELb1ELb1EEEvNS_9FwdParamsE,@"STO_CUDA_ENTRY STV_DEFAULT"
_ZN10layer_norm31ln_parallel_residual_fwd_kernelINS_13Kernel_traitsI6__halfffffjLj1280ELj1ELj4ELj1ELj16ENS_18Kernel_traits_baseILj1280ES2_ffffjLj128EEEEELb1ELb1ELb1EEEvNS_9FwdParamsE:
.text._ZN10layer_norm31ln_parallel_residual_fwd_kernelINS_13Kernel_traitsI6__halfffffjLj1280ELj1ELj4ELj1ELj16ENS_18Kernel_traits_baseILj1280ES2_ffffjLj128EEEEELb1ELb1ELb1EEEvNS_9FwdParamsE:
        /* <DEDUP_REMOVED lines=73> */
.L_x_24391:
[----:B------:R-:W0:Y:S01]  /*0490*/  LDC.64 R2, c[0x0][0x3d0] ;  /* 0x0000f400ff027b82 */ /* 0x000e220000000a00 */
        /* <DEDUP_REMOVED lines=9> */
[----:B0-----:R-:W-:-:S05]  /*0530*/  IMAD.WIDE.U32 R2, R82, 0x8, R2 ;  /* 0x0000000852027825 */ /* 0x001fca00078e0002 */
        /* <DEDUP_REMOVED lines=11> */
.L_x_24392:
[----:B------:R-:W1:Y:S02]  /*05f0*/  LDCU UR4, c[0x0][0x384] ;  /* 0x00007080ff0477ac */ /* 0x000e640008000800 */
[----:B-1----:R-:W-:-:S13]  /*0600*/  ISETP.GE.AND P0, PT, R81, UR4, PT ;  /* 0x0000000451007c0c */ /* 0x002fda000bf06270 */
[----:B------:R-:W-:Y:S05]  /*0610*/  @P0 EXIT ;  /* 0x000000000000094d */ /* 0x000fea0003800000 */
[----:B-----5:R-:W-:Y:S01]  /*0620*/  IMAD.MOV.U32 R93, RZ, RZ, R6 ;  /* 0x000000ffff5d7224 */ /* 0x020fe200078e0006 */
[--C-:B0-----:R-:W-:Y:S01]  /*0630*/  SHF.R.U64 R16, R6, 0x10, R7.reuse ;  /* 0x0000001006107819 */ /* 0x101fe20000001207 */
[----:B------:R-:W-:Y:S01]  /*0640*/  IMAD.MOV.U32 R94, RZ, RZ, R10 ;  /* 0x000000ffff5e7224 */ /* 0x000fe200078e000a */
[----:B------:R-:W-:Y:S01]  /*0650*/  MOV R5, R11 ;  /* 0x0000000b00057202 */ /* 0x000fe20000000f00 */
        /* <DEDUP_REMOVED lines=8> */
[----:B------:R-:W-:Y:S01]  /*06e0*/  IMAD.HI.U32 R6, R80, -0x2daee0ad, RZ ;  /* 0xd2511f5350067827 */ /* 0x000fe200078e00ff */
[----:B------:R-:W-:Y:S01]  /*06f0*/  MOV R90, R8 ;  /* 0x00000008005a7202 */ /* 0x000fe20000000f00 */
[----:B------:R-:W0:Y:S01]  /*0700*/  LDCU.64 UR4, c[0x0][0x398] ;  /* 0x00007300ff0477ac */ /* 0x000e220008000a00 */
[----:B------:R-:W-:Y:S01]  /*0710*/  SHF.R.U64 R87, R8, 0x10, R9 ;  /* 0x0000001008577819 */ /* 0x000fe20000001209 */
[----:B------:R-:W-:Y:S01]  /*0720*/  IMAD.HI.U32 R5, R83, -0x326172a9, RZ ;  /* 0xcd9e8d5753057827 */ /* 0x000fe200078e00ff */
[----:B------:R-:W-:-:S03]  /*0730*/  PRMT R98, R98, 0x5410, R7 ;  /* 0x0000541062627816 */ /* 0x000fc60000000007 */
[----:B------:R-:W-:Y:S01]  /*0740*/  HFMA2 R86, -RZ, RZ, 0, 0 ;  /* 0x00000000ff567431 */ /* 0x000fe200000001ff */
[--C-:B------:R-:W-:Y:S01]  /*0750*/  SHF.R.U32.HI R8, RZ, 0x10, R9.reuse ;  /* 0x00000010ff087819 */ /* 0x100fe20000011609 */
[----:B------:R-:W-:Y:S01]  /*0760*/  IMAD.MOV.U32 R89, RZ, RZ, R9 ;  /* 0x000000ffff597224 */ /* 0x000fe200078e0009 */
[--C-:B------:R-:W-:Y:S01]  /*0770*/  SHF.R.U64 R95, R10, 0x10, R11.reuse ;  /* 0x000000100a5f7819 */ /* 0x100fe2000000120b */
[----:B------:R-:W-:Y:S01]  /*0780*/  IMAD.MOV.U32 R7, RZ, RZ, R66 ;  /* 0x000000ffff077224 */ /* 0x000fe200078e0042 */
[----:B------:R-:W-:Y:S01]  /*0790*/  SHF.R.U32.HI R9, RZ, 0x10, R11 ;  /* 0x00000010ff097819 */ /* 0x000fe2000001160b */
[----:B------:R-:W-:Y:S01]  /*07a0*/  BSSY B0, `(.L_x_24393) ;  /* 0x0002826000007945 */ /* 0x000fe20003800000 */
[--C-:B------:R-:W-:Y:S01]  /*07b0*/  SHF.R.U64 R97, R12, 0x10, R13.reuse ;  /* 0x000000100c617819 */ /* 0x100fe2000000120d */
[----:B------:R-:W-:Y:S01]  /*07c0*/  IMAD.MOV.U32 R12, RZ, RZ, R64 ;  /* 0x000000ffff0c7224 */ /* 0x000fe200078e0040 */
[----:B------:R-:W-:Y:S01]  /*07d0*/  SHF.R.U32.HI R10, RZ, 0x10, R13 ;  /* 0x00000010ff0a7819 */ /* 0x000fe2000001160d */
[----:B------:R-:W-:Y:S01]  /*07e0*/  IMAD.MOV.U32 R13, RZ, RZ, R65 ;  /* 0x000000ffff0d7224 */ /* 0x000fe200078e0041 */
[----:B------:R-:W-:-:S02]  /*07f0*/  LOP3.LUT R6, R6, UR7, RZ, 0x3c, !PT ;  /* 0x0000000706067c12 */ /* 0x000fc4000f8e3cff */
[----:B------:R-:W-:Y:S01]  /*0800*/  LOP3.LUT R5, R0, UR6, R5, 0x96, !PT ;  /* 0x0000000600057c12 */ /* 0x000fe2000f8e9605 */
[----:B0-----:R-:W-:Y:S01]  /*0810*/  UISETP.NE.U32.AND UP0, UPT, UR4, URZ, UPT ;  /* 0x000000ff0400728c */ /* 0x001fe2000bf05070 */
[--C-:B------:R-:W-:Y:S01]  /*0820*/  SHF.R.U64 R99, R14, 0x10, R15.reuse ;  /* 0x000000100e637819 */ /* 0x100fe2000000120f */
[----:B------:R-:W0:Y:S01]  /*0830*/  LDCU UR4, c[0x0][0x388] ;  /* 0x00007100ff0477ac */ /* 0x000e220008000800 */
[----:B------:R-:W-:Y:S02]  /*0840*/  SHF.R.U32.HI R11, RZ, 0x10, R15 ;  /* 0x00000010ff0b7819 */ /* 0x000fe4000001160f */
[----:B------:R-:W-:Y:S01]  /*0850*/  PRMT R93, R93, 0x5410, R8 ;  /* 0x000054105d5d7816 */ /* 0x000fe20000000008 */
[----:B------:R-:W-:Y:S01]  /*0860*/  IMAD R8, R83, -0x326172a9, RZ ;  /* 0xcd9e8d5753087824 */ /* 0x000fe200078e02ff */
[----:B------:R-:W-:Y:S01]  /*0870*/  PRMT R95, R95, 0x5410, R9 ;  /* 0x000054105f5f7816 */ /* 0x000fe20000000009 */
[----:B------:R-:W-:Y:S01]  /*0880*/  IMAD.HI.U32 R9, R5, -0x2daee0ad, RZ ;  /* 0xd2511f5305097827 */ /* 0x000fe200078e00ff */
[----:B------:R-:W-:Y:S01]  /*0890*/  PRMT R97, R97, 0x5410, R10 ;  /* 0x0000541061617816 */ /* 0x000fe2000000000a */
[----:B------:R-:W-:Y:S01]  /*08a0*/  UISETP.NE.AND.EX UP0, UPT, UR5, URZ, UPT, UP0 ;  /* 0x000000ff0500728c */ /* 0x000fe2000bf05300 */
[----:B------:R-:W-:Y:S01]  /*08b0*/  PRMT R126, R7, 0x7610, R126 ;  /* 0x00007610077e7816 */ /* 0x000fe2000000007e */
[----:B------:R-:W-:Y:S01]  /*08c0*/  IMAD R10, R80, -0x2daee0ad, RZ ;  /* 0xd2511f53500a7824 */ /* 0x000fe200078e02ff */
[----:B------:R-:W-:Y:S01]  /*08d0*/  PRMT R99, R99, 0x5410, R11 ;  /* 0x0000541063637816 */ /* 0x000fe2000000000b */
[----:B------:R-:W-:Y:S01]  /*08e0*/  IMAD.HI.U32 R7, R6, -0x326172a9, RZ ;  /* 0xcd9e8d5706077827 */ /* 0x000fe200078e00ff */
[----:B------:R-:W-:Y:S01]  /*08f0*/  MOV R11, R67 ;  /* 0x00000043000b7202 */ /* 0x000fe20000000f00 */
[----:B------:R-:W1:Y:S01]  /*0900*/  LDCU.U8 UR5, c[0x0][0x410] ;  /* 0x00008200ff0577ac */ /* 0x000e620008000000 */
[----:B------:R-:W-:Y:S01]  /*0910*/  LOP3.LUT R9, R10, UR11, R9, 0x96, !PT ;  /* 0x0000000b0a097c12 */ /* 0x000fe2000f8e9609 */
[----:B------:R-:W-:Y:S01]  /*0920*/  IMAD R6, R6, -0x326172a9, RZ ;  /* 0xcd9e8d5706067824 */ /* 0x000fe200078e02ff */
[----:B------:R-:W-:Y:S01]  /*0930*/  LOP3.LUT R7, R8, UR10, R7, 0x96, !PT ;  /* 0x0000000a08077c12 */ /* 0x000fe2000f8e9607 */
[----:B------:R-:W2:Y:S01]  /*0940*/  LDCU.64 UR10, c[0x0][0x3a0] ;  /* 0x00007400ff0a77ac */ /* 0x000ea20008000a00 */
[----:B------:R-:W-:Y:S01]  /*0950*/  PRMT R126, R126, 0x5410, R11 ;  /* 0x000054107e7e7816 */ /* 0x000fe2000000000b */
[----:B------:R-:W-:Y:S01]  /*0960*/  IMAD R11, R5, -0x2daee0ad, RZ ;  /* 0xd2511f53050b7824 */ /* 0x000fe200078e02ff */
[----:B------:R-:W-:Y:S01]  /*0970*/  PRMT R128, R12, 0x5410, R13 ;  /* 0x000054100c807816 */ /* 0x000fe2000000000d */
[----:B------:R-:W-:Y:S01]  /*0980*/  IMAD.HI.U32 R5, R9, -0x326172a9, RZ ;  /* 0xcd9e8d5709057827 */ /* 0x000fe200078e00ff */
[----:B------:R-:W-:-:S02]  /*0990*/  MOV R10, R62 ;  /* 0x0000003e000a7202 */ /* 0x000fc40000000f00 */
[----:B------:R-:W-:Y:S01]  /*09a0*/  SHF.R.U64 R132, R46, 0x10, R47 ;  /* 0x000000102e847819 */ /* 0x000fe2000000122f */
[----:B------:R-:W-:Y:S01]  /*09b0*/  IMAD.HI.U32 R8, R7, -0x2daee0ad, RZ ;  /* 0xd2511f5307087827 */ /* 0x000fe200078e00ff */
[----:B------:R-:W-:Y:S02]  /*09c0*/  LOP3.LUT R5, R6, UR13, R5, 0x96, !PT ;  /* 0x0000000d06057c12 */ /* 0x000fe4000f8e9605 */
[----:B------:R-:W-:Y:S01]  /*09d0*/  SHF.R.U32.HI R133, RZ, 0x10, R47 ;  /* 0x00000010ff857819 */ /* 0x000fe2000001162f */
[----:B------:R-:W-:Y:S01]  /*09e0*/  IMAD.MOV.U32 R12, RZ, RZ, R63 ;  /* 0x000000ffff0c7224 */ /* 0x000fe200078e003f */
[----:B------:R-:W-:Y:S01]  /*09f0*/  LOP3.LUT R8, R11, UR14, R8, 0x96, !PT ;  /* 0x0000000e0b087c12 */ /* 0x000fe2000f8e9608 */
[----:B------:R-:W-:Y:S01]  /*0a00*/  IMAD R9, R9, -0x326172a9, RZ ;  /* 0xcd9e8d5709097824 */ /* 0x000fe200078e02ff */
[----:B------:R-:W-:Y:S01]  /*0a10*/  MOV R11, R61 ;  /* 0x0000003d000b7202 */ /* 0x000fe20000000f00 */
[----:B------:R-:W-:Y:S01]  /*0a20*/  IMAD.MOV.U32 R13, RZ, RZ, R60 ;  /* 0x000000ffff0d7224 */ /* 0x000fe200078e003c */
[----:B------:R-:W-:Y:S01]  /*0a30*/  PRMT R129, R10, 0x5410, R12 ;  /* 0x000054100a817816 */ /* 0x000fe2000000000c */
[----:B------:R-:W-:Y:S01]  /*0a40*/  IMAD R10, R7, -0x2daee0ad, RZ ;  /* 0xd2511f53070a7824 */ /* 0x000fe200078e02ff */
[----:B------:R-:W-:Y:S01]  /*0a50*/  SHF.R.U32.HI R134, RZ, 0x10, R49 ;  /* 0x00000010ff867819 */ /* 0x000fe20000011631 */
[----:B------:R-:W-:Y:S01]  /*0a60*/  IMAD.HI.U32 R6, R8, -0x326172a9, RZ ;  /* 0xcd9e8d5708067827 */ /* 0x000fe200078e00ff */
[----:B------:R-:W-:-:S02]  /*0a70*/  PRMT R130, R13, 0x7610, R130 ;  /* 0x000076100d827816 */ /* 0x000fc40000000082 */
[----:B------:R-:W-:Y:S01]  /*0a80*/  SHF.R.U32.HI R135, RZ, 0x10, R51 ;  /* 0x00000010ff877819 */ /* 0x000fe20000011633 */
[----:B------:R-:W-:Y:S01]  /*0a90*/  IMAD.HI.U32 R7, R5, -0x2daee0ad, RZ ;  /* 0xd2511f5305077827 */ /* 0x000fe200078e00ff */
[----:B------:R-:W-:Y:S01]  /*0aa0*/  LOP3.LUT R6, R9, UR12, R6, 0x96, !PT ;  /* 0x0000000c09067c12 */ /* 0x000fe2000f8e9606 */
[----:B------:R-:W3:Y:S01]  /*0ab0*/  LDCU UR12, c[0x0][0x448] ;  /* 0x00008900ff0c77ac */ /* 0x000ee20008000800 */
[----:B------:R-:W-:Y:S01]  /*0ac0*/  PRMT R130, R130, 0x5410, R11 ;  /* 0x0000541082827816 */ /* 0x000fe2000000000b */
[----:B------:R-:W-:Y:S01]  /*0ad0*/  IMAD R8, R8, -0x326172a9, RZ ;  /* 0xcd9e8d5708087824 */ /* 0x000fe200078e02ff */
[----:B------:R-:W-:Y:S01]  /*0ae0*/  LOP3.LUT R7, R10, UR15, R7, 0x96, !PT ;  /* 0x0000000f0a077c12 */ /* 0x000fe2000f8e9607 */
[----:B------:R-:W-:Y:S01]  /*0af0*/  IMAD R10, R5, -0x2daee0ad, RZ ;  /* 0xd2511f53050a7824 */ /* 0x000fe200078e02ff */
[----:B------:R-:W-:Y:S01]  /*0b00*/  SHF.R.U32.HI R11, RZ, 0x10, R59 ;  /* 0x00000010ff0b7819 */ /* 0x000fe2000001163b */
[----:B------:R-:W-:Y:S01]  /*0b10*/  IMAD.HI.U32 R9, R6, -0x2daee0ad, RZ ;  /* 0xd2511f5306097827 */ /* 0x000fe200078e00ff */
[----:B------:R-:W-:Y:S01]  /*0b20*/  SHF.R.U32.HI R136, RZ, 0x10, R53 ;  /* 0x00000010ff887819 */ /* 0x000fe20000011635 */
[----:B------:R-:W4:Y:S01]  /*0b30*/  LDCU UR15, c[0x0][0x404] ;  /* 0x00008080ff0f77ac */ /* 0x000f220008000800 */
        /* <DEDUP_REMOVED lines=9> */
[----:B------:R-:W-:Y:S01]  /*0bd0*/  SHF.R.U32.HI R137, RZ, 0x10, R55 ;  /* 0x00000010ff897819 */ /* 0x000fe20000011637 */
[----:B------:R-:W0:Y:S01]  /*0be0*/  LDCU UR16, c[0x0][0x408] ;  /* 0x00008100ff1077ac */ /* 0x000e220008000800 */
[----:B------:R-:W-:Y:S01]  /*0bf0*/  PRMT R92, R16, 0x5410, R92 ;  /* 0x00005410105c7816 */ /* 0x000fe2000000005c */
[----:B------:R-:W-:Y:S01]  /*0c00*/  IMAD.HI.U32 R8, R5, -0x2daee0ad, RZ ;  /* 0xd2511f5305087827 */ /* 0x000fe200078e00ff */
[----:B------:R-:W-:-:S02]  /*0c10*/  LOP3.LUT R6, R7, UR18, R6, 0x96, !PT ;  /* 0x0000001207067c12 */ /* 0x000fc4000f8e9606 */
[----:B------:R-:W-:Y:S01]  /*0c20*/  PRMT R91, R91, 0x5410, R91 ;  /* 0x000054105b5b7816 */ /* 0x000fe2000000005b */
[----:B------:R-:W-:Y:S01]  /*0c30*/  IMAD.MOV.U32 R12, RZ, RZ, R58 ;  /* 0x000000ffff0c7224 */ /* 0x000fe200078e003a */
[----:B------:R-:W-:Y:S01]  /*0c40*/  LOP3.LUT R8, R11, UR19, R8, 0x96, !PT ;  /* 0x000000130b087c12 */ /* 0x000fe2000f8e9608 */
[----:B------:R-:W-:Y:S01]  /*0c50*/  IMAD.MOV.U32 R13, RZ, RZ, R59 ;  /* 0x000000ffff0d7224 */ /* 0x000fe200078e003b */
[----:B------:R-:W-:Y:S01]  /*0c60*/  SHF.R.U64 R11, R50, 0x10, R51 ;  /* 0x00000010320b7819 */ /* 0x000fe20000001233 */
[----:B------:R-:W-:Y:S01]  /*0c70*/  IMAD R10, R9, -0x326172a9, RZ ;  /* 0xcd9e8d57090a7824 */ /* 0x000fe200078e02ff */
[----:B------:R-:W-:Y:S01]  /*0c80*/  PRMT R90, R90, 0x5410, R90 ;  /* 0x000054105a5a7816 */ /* 0x000fe2000000005a */
[----:B------:R-:W-:Y:S01]  /*0c90*/  IMAD.HI.U32 R7, R6, -0x2daee0ad, RZ ;  /* 0xd2511f5306077827 */ /* 0x000fe200078e00ff */
[----:B------:R-:W-:Y:S02]  /*0ca0*/  PRMT R131, R12, 0x5410, R13 ;  /* 0x000054100c837816 */ /* 0x000fe4000000000d */
[----:B------:R-:W-:Y:S01]  /*0cb0*/  PRMT R134, R134, 0x5410, R11 ;  /* 0x0000541086867816 */ /* 0x000fe2000000000b */
[----:B------:R-:W-:Y:S01]  /*0cc0*/  IMAD R12, R5, -0x2daee0ad, RZ ;  /* 0xd2511f53050c7824 */ /* 0x000fe200078e02ff */
[----:B------:R-:W-:Y:S01]  /*0cd0*/  PRMT R89, R89, 0x5410, R89 ;  /* 0x0000541059597816 */ /* 0x000fe20000000059 */
[----:B------:R-:W-:Y:S01]  /*0ce0*/  IMAD.HI.U32 R5, R8, -0x326172a9, RZ ;  /* 0xcd9e8d5708057827 */ /* 0x000fe200078e00ff */
[----:B------:R-:W-:-:S02]  /*0cf0*/  PRMT R87, R87, 0x5410, R87 ;  /* 0x0000541057577816 */ /* 0x000fc40000000057 */
[----:B------:R-:W-:Y:S01]  /*0d00*/  LOP3.LUT R7, R12, UR21, R7, 0x96, !PT ;  /* 0x000000150c077c12 */ /* 0x000fe2000f8e9607 */
[----:B------:R-:W-:Y:S01]  /*0d10*/  IMAD R9, R8, -0x326172a9, RZ ;  /* 0xcd9e8d5708097824 */ /* 0x000fe200078e02ff */
[----:B------:R-:W-:Y:S01]  /*0d20*/  LOP3.LUT R5, R10, UR20, R5, 0x96, !PT ;  /* 0x000000140a057c12 */ /* 0x000fe2000f8e9605 */
[----:B------:R-:W-:Y:S01]  /*0d30*/  IMAD R11, R6, -0x2daee0ad, RZ ;  /* 0xd2511f53060b7824 */ /* 0x000fe200078e02ff */
[----:B------:R-:W-:Y:S01]  /*0d40*/  SHF.R.U64 R10, R52, 0x10, R53 ;  /* 0x00000010340a7819 */ /* 0x000fe20000001235 */
[----:B------:R-:W-:Y:S01]  /*0d50*/  IMAD.HI.U32 R6, R7, -0x326172a9, RZ ;  /* 0xcd9e8d5707067827 */ /* 0x000fe200078e00ff */
[----:B------:R-:W-:Y:S02]  /*0d60*/  SHF.R.U32.HI R138, RZ, 0x10, R57 ;  /* 0x00000010ff8a7819 */ /* 0x000fe40000011639 */
        /* <DEDUP_REMOVED lines=9> */
[----:B------:R-:W-:Y:S02]  /*0e00*/  PLOP3.LUT P0, PT, PT, PT, UP0, 0x80, 0x8 ;  /* 0x000000000008781c */ /* 0x000fe40003f0f008 */
[----:B------:R-:W-:Y:S01]  /*0e10*/  LOP3.LUT R101, R4, 0x3, RZ, 0xc0, !PT ;  /* 0x0000000304657812 */ /* 0x000fe200078ec0ff */
[----:B------:R-:W-:Y:S01]  /*0e20*/  IMAD.HI.U32 R7, R8, -0x326172a9, RZ ;  /* 0xcd9e8d5708077827 */ /* 0x000fe200078e00ff */
[----:B------:R-:W-:-:S03]  /*0e30*/  LOP3.LUT R5, R12, UR25, R5, 0x96, !PT ;  /* 0x000000190c057c12 */ /* 0x000fc6000f8e9605 */
[----:B------:R-:W-:Y:S01]  /*0e40*/  IMAD R8, R8, -0x326172a9, RZ ;  /* 0xcd9e8d5708087824 */ /* 0x000fe200078e02ff */
[----:B------:R-:W-:Y:S01]  /*0e50*/  LOP3.LUT R7, R10, UR24, R7, 0x96, !PT ;  /* 0x000000180a077c12 */ /* 0x000fe2000f8e9607 */
[----:B------:R-:W-:Y:S01]  /*0e60*/  IMAD R9, R6, -0x2daee0ad, RZ ;  /* 0xd2511f5306097824 */ /* 0x000fe200078e02ff */
[----:B------:R-:W-:Y:S01]  /*0e70*/  SHF.R.U64 R10, R56, 0x10, R57 ;  /* 0x00000010380a7819 */ /* 0x000fe20000001239 */
[----:B------:R-:W-:-:S03]  /*0e80*/  IMAD.HI.U32 R85, R5, -0x326172a9, RZ ;  /* 0xcd9e8d5705557827 */ /* 0x000fc600078e00ff */
[----:B------:R-:W-:Y:S01]  /*0e90*/  PRMT R137, R137, 0x5410, R10 ;  /* 0x0000541089897816 */ /* 0x000fe2000000000a */
[----:B------:R-:W-:Y:S01]  /*0ea0*/  IMAD.HI.U32 R84, R7, -0x2daee0ad, RZ ;  /* 0xd2511f5307547827 */ /* 0x000fe200078e00ff */
[----:B------:R-:W-:-:S03]  /*0eb0*/  LOP3.LUT R85, R8, UR26, R85, 0x96, !PT ;  /* 0x0000001a08557c12 */ /* 0x000fc6000f8e9655 */
[----:B------:R-:W-:Y:S01]  /*0ec0*/  IMAD R100, R7, -0x2daee0ad, RZ ;  /* 0xd2511f5307647824 */ /* 0x000fe200078e02ff */
[----:B------:R-:W-:Y:S01]  /*0ed0*/  LOP3.LUT R84, R9, UR27, R84, 0x96, !PT ;  /* 0x0000001b09547c12 */ /* 0x000fe2000f8e9654 */
[----:B01234-:R-:W-:-:S07]  /*0ee0*/  IMAD R88, R5, -0x326172a9, RZ ;  /* 0xcd9e8d5705587824 */ /* 0x01ffce00078e02ff */
.L_x_25025:
[----:B------:R-:W-:Y:S01]  /*0ef0*/  ISETP.NE.U32.AND P1, PT, RZ, UR10, PT ;  /* 0x0000000aff007c0c */ /* 0x000fe2000bf25070 */
[----:B------:R-:W0:Y:S01]  /*0f00*/  LDC.64 R148, c[0x0][0x390] ;  /* 0x0000e400ff947b82 */ /* 0x000e220000000a00 */
[----:B-1----:R-:W-:Y:S02]  /*0f10*/  IMAD R14, R81, UR4, RZ ;  /* 0x00000004510e7c24 */ /* 0x002fe4000f8e02ff */
[----:B------:R-:W-:-:S03]  /*0f20*/  ISETP.NE.AND.EX P1, PT, RZ, UR11, PT, P1 ;  /* 0x0000000bff007c0c */ /* 0x000fc6000bf25310 */
[----:B------:R-:W-:Y:S02]  /*0f30*/  SHF.R.S32.HI R15, RZ, 0x1f, R14 ;  /* 0x0000001fff0f7819 */ /* 0x000fe4000001140e */
[----:B------:R-:W1:Y:S02]  /*0f40*/  @P0 LDC.64 R18, c[0x0][0x398] ;  /* 0x0000e600ff120b82 */ /* 0x000e640000000a00 */
[----:B------:R-:W-:-:S04]  /*0f50*/  LEA.HI R15, R15, R14, RZ, 0x2 ;  /* 0x0000000e0f0f7211 */ /* 0x000fc800078f10ff */
[----:B------:R-:W-:Y:S02]  /*0f60*/  LEA.HI.SX32 R102, R15, R82, 0x1e ;  /* 0x000000520f667211 */ /* 0x000fe400078ff2ff */
[----:B------:R-:W2:Y:S08]  /*0f70*/  @P1 LDC.64 R12, c[0x0][0x3a0] ;  /* 0x0000e800ff0c1b82 */ /* 0x000eb00000000a00 */
[----:B------:R-:W3:Y:S01]  /*0f80*/  LDC.64 R16, c[0x0][0x398] ;  /* 0x0000e600ff107b82 */ /* 0x000ee20000000a00 */
[----:B-1----:R-:W-:-:S05]  /*0f90*/  @P0 IMAD.WIDE.U32 R18, R102, 0x10, R18 ;  /* 0x0000001066120825 */ /* 0x002fca00078e0012 */
[----:B------:R1:W5:Y:S01]  /*0fa0*/  @P0 LDG.E.128 R4, desc[UR8][R18.64] ;  /* 0x0000000812040981 */ /* 0x000362000c1e1d00 */
[----:B--2---:R-:W-:-:S04]  /*0fb0*/  @P1 IMAD.WIDE.U32 R20, R102, 0x10, R12 ;  /* 0x0000001066141825 */ /* 0x004fc800078e000c */
[----:B0-----:R-:W-:Y:S01]  /*0fc0*/  IMAD.WIDE.U32 R12, R102, 0x10, R148 ;  /* 0x00000010660c7825 */ /* 0x001fe200078e0094 */
[----:B------:R1:W5:Y:S05]  /*0fd0*/  @P1 LDG.E.128 R8, desc[UR8][R20.64] ;  /* 0x0000000814081981 */ /* 0x00036a000c1e1d00 */
[----:B------:R-:W5:Y:S01]  /*0fe0*/  LDG.E.128 R12, desc[UR8][R12.64] ;  /* 0x000000080c0c7981 */ /* 0x000f62000c1e1d00 */
[----:B---3--:R-:W-:-:S04]  /*0ff0*/  ISETP.NE.U32.AND P0, PT, R16, RZ, PT ;  /* 0x000000ff1000720c */ /* 0x008fc80003f05070 */
        /* <DEDUP_REMOVED lines=9> */
[----:B------:R-:W-:Y:S02]  /*1090*/  IMAD.U32 R104, RZ, RZ, UR7 ;  /* 0x00000007ff687e24 */ /* 0x000fe4000f8e00ff */
[----:B------:R-:W-:-:S02]  /*10a0*/  IMAD.U32 R107, RZ, RZ, UR7 ;  /* 0x00000007ff6b7e24 */ /* 0x000fc4000f8e00ff */
[----:B------:R-:W-:Y:S02]  /*10b0*/  IMAD.U32 R110, RZ, RZ, UR6 ;  /* 0x00000006ff6e7e24 */ /* 0x000fe4000f8e00ff */
[----:B------:R-:W-:Y:S01]  /*10c0*/  IMAD.U32 R113, RZ, RZ, UR7 ;  /* 0x00000007ff717e24 */ /* 0x000fe2000f8e00ff */
[----:B------:R-:W-:Y:S01]  /*10d0*/  IADD3 R105, PT, PT, R105, 0x32370b8f, RZ ;  /* 0x32370b8f69697810 */ /* 0x000fe20007ffe0ff */
[----:B------:R-:W-:Y:S01]  /*10e0*/  IMAD.MOV.U32 R103, RZ, RZ, 0x2f800000 ;  /* 0x2f800000ff677424 */ /* 0x000fe200078e00ff */
[----:B------:R-:W-:Y:S01]  /*10f0*/  IADD3 R108, PT, PT, R108, -0x255992d5, RZ ;  /* 0xdaa66d2b6c6c7810 */ /* 0x000fe20007ffe0ff */
[----:B------:R-:W-:Y:S01]  /*1100*/  VIADD R104, R104, 0xdb3d7428 ;  /* 0xdb3d742868687836 */ /* 0x000fe20000000000 */
[----:B------:R-:W-:Y:S01]  /*1110*/  IADD3 R111, PT, PT, R111, -0x4498517b, RZ ;  /* 0xbb67ae856f6f7810 */ /* 0x000fe20007ffe0ff */
[----:B------:R-:W-:Y:S01]  /*1120*/  VIADD R106, R106, 0x646e171e ;  /* 0x646e171e6a6a7836 */ /* 0x000fe20000000000 */
[----:B------:R-:W-:Y:S01]  /*1130*/  IADD3 R114, PT, PT, R114, -0x61c88647, RZ ;  /* 0x9e3779b972727810 */ /* 0x000fe20007ffe0ff */
[----:B------:R-:W-:-:S02]  /*1140*/  VIADD R107, R107, 0x96a522ad ;  /* 0x96a522ad6b6b7836 */ /* 0x000fc40000000000 */
        /* <DEDUP_REMOVED lines=22> */
.L_x_24397:
        /* <DEDUP_REMOVED lines=13> */
.L_x_24399:
[----:B------:R-:W-:Y:S05]  /*1380*/  BSYNC.RECONVERGENT B2 ;  /* 0x0000000000027941 */ /* 0x000fea0003800200 */
.L_x_24398:
        /* <DEDUP_REMOVED lines=42> */
.L_x_24396:
[----:B------:R-:W-:Y:S05]  /*1630*/  BSYNC.RECONVERGENT B1 ;  /* 0x0000000000017941 */ /* 0x000fea0003800200 */
.L_x_24395:
        /* <DEDUP_REMOVED lines=17> */
.L_x_24402:
        /* <DEDUP_REMOVED lines=13> */
.L_x_24404:
[----:B------:R-:W-:Y:S05]  /*1820*/  BSYNC.RECONVERGENT B2 ;  /* 0x0000000000027941 */ /* 0x000fea0003800200 */
.L_x_24403:
        /* <DEDUP_REMOVED lines=43> */
.L_x_24401:
[----:B------:R-:W-:Y:S05]  /*1ae0*/  BSYNC.RECONVERGENT B1 ;  /* 0x0000000000017941 */ /* 0x000fea0003800200 */
.L_x_24400:
        /* <DEDUP_REMOVED lines=16> */
.L_x_24407:
        /* <DEDUP_REMOVED lines=13> */
.L_x_24409:
[----:B------:R-:W-:Y:S05]  /*1cc0*/  BSYNC.RECONVERGENT B2 ;  /* 0x0000000000027941 */ /* 0x000fea0003800200 */
.L_x_24408:
        /* <DEDUP_REMOVED lines=43> */
.L_x_24406:
[----:B------:R-:W-:Y:S05]  /*1f80*/  BSYNC.RECONVERGENT B1 ;  /* 0x0000000000017941 */ /* 0x000fea0003800200 */
.L_x_24405:
        /* <DEDUP_REMOVED lines=16> */
.L_x_24412:
        /* <DEDUP_REMOVED lines=13> */
.L_x_24414:
[----:B------:R-:W-:Y:S05]  /*2160*/  BSYNC.RECONVERGENT B2 ;  /* 0x0000000000027941 */ /* 0x000fea0003800200 */
.L_x_24413:
        /* <DEDUP_REMOVED lines=43> */
.L_x_24411:
[----:B------:R-:W-:Y:S05]  /*2420*/  BSYNC.RECONVERGENT B1 ;  /* 0x0000000000017941 */ /* 0x000fea0003800200 */
.L_x_24410:
        /* <DEDUP_REMOVED lines=18> */
.L_x_24394:
        /* <DEDUP_REMOVED lines=16> */
.L_x_24418:
        /* <DEDUP_REMOVED lines=13> */
.L_x_24420:
[----:B------:R-:W-:Y:S05]  /*2720*/  BSYNC.RECONVERGENT B2 ;  /* 0x0000000000027941 */ /* 0x000fea0003800200 */
.L_x_24419:
        /* <DEDUP_REMOVED lines=42> */
.L_x_24417:
[----:B------:R-:W-:Y:S05]  /*29d0*/  BSYNC.RECONVERGENT B1 ;  /* 0x0000000000017941 */ /* 0x000fea0003800200 */
.L_x_24416:
[----:B------:R-:W-:Y:S01]  /*29e0*/  ISETP.NE.AND P0, PT, R20, 0x1, PT ;  /* 0x000000011400780c */ /* 0x000fe20003f05270 */
[----:B------:R-:W-:Y:S01]  /*29f0*/  IMAD.U32 R117, RZ, RZ, UR16 ;  /* 0x00000010ff757e24 */ /* 0x000fe2000f8e00ff */
[----:B------:R-:W-:Y:S01]  /*2a00*/  I2FP.F32.U32 R18, R18 ;  /* 0x0000001200127245 */ /* 0x000fe20000201000 */
[----:B------:R-:W-:Y:S01]  /*2a10*/  BSSY.RECONVERGENT B1, `(.L_x_24421) ;  /* 0x0000049000017945 */ /* 0x000fe20003800200 */
[----:B------:R-:W-:Y:S01]  /*2a20*/  MOV R116, UR15 ;  /* 0x0000000f00747c02 */ /* 0x000fe20008000f00 */
[----:B-----5:R-:W-:Y:S02]  /*2a30*/  FMUL.FTZ R24, R12, R117 ;  /* 0x000000750c187220 */ /* 0x020fe40000410000 */
        /* <DEDUP_REMOVED lines=13> */
.L_x_24423:
        /* <DEDUP_REMOVED lines=13> */
.L_x_24425:
[----:B------:R-:W-:Y:S05]  /*2be0*/  BSYNC.RECONVERGENT B2 ;  /* 0x0000000000027941 */ /* 0x000fea0003800200 */
.L_x_24424:
        /* <DEDUP_REMOVED lines=43> */
.L_x_24422:
[----:B------:R-:W-:Y:S05]  /*2ea0*/  BSYNC.RECONVERGENT B1 ;  /* 0x0000000000017941 */ /* 0x000fea0003800200 */
.L_x_24421:
        /* <DEDUP_REMOVED lines=15> */
.L_x_24428:
        /* <DEDUP_REMOVED lines=13> */
.L_x_24430:
[----:B------:R-:W-:Y:S05]  /*3070*/  BSYNC.RECONVERGENT B2 ;  /* 0x0000000000027941 */ /* 0x000fea0003800200 */
.L_x_24429:
        /* <DEDUP_REMOVED lines=43> */
.L_x_24427:
[----:B------:R-:W-:Y:S05]  /*3330*/  BSYNC.RECONVERGENT B1 ;  /* 0x0000000000017941 */ /* 0x000fea0003800200 */
.L_x_24426:
        /* <DEDUP_REMOVED lines=17> */
.L_x_24433:
        /* <DEDUP_REMOVED lines=13> */
.L_x_24435:
[----:B------:R-:W-:Y:S05]  /*3520*/  BSYNC.RECONVERGENT B2 ;  /* 0x0000000000027941 */ /* 0x000fea0003800200 */
.L_x_24434:
        /* <DEDUP_REMOVED lines=43> */
.L_x_24432:
[----:B------:R-:W-:Y:S05]  /*37e0*/  BSYNC.RECONVERGENT B1 ;  /* 0x0000000000017941 */ /* 0x000fea0003800200 */
.L_x_24431:
        /* <DEDUP_REMOVED lines=15> */
.L_x_24438:
        /* <DEDUP_REMOVED lines=13> */
.L_x_24440:
[----:B------:R-:W-:Y:S05]  /*39b0*/  BSYNC.RECONVERGENT B2 ;  /* 0x0000000000027941 */ /* 0x000fea0003800200 */
.L_x_24439:
        /* <DEDUP_REMOVED lines=43> */
.L_x_24437:
[----:B------:R-:W-:Y:S05]  /*3c70*/  BSYNC.RECONVERGENT B1 ;  /* 0x0000000000017941 */ /* 0x000fea0003800200 */
.L_x_24436:
        /* <DEDUP_REMOVED lines=17> */
.L_x_24443:
        /* <DEDUP_REMOVED lines=13> */
.L_x_24445:
[----:B------:R-:W-:Y:S05]  /*3e60*/  BSYNC.RECONVERGENT B2 ;  /* 0x0000000000027941 */ /* 0x000fea0003800200 */
.L_x_24444:
        /* <DEDUP_REMOVED lines=43> */
.L_x_24442:
[----:B------:R-:W-:Y:S05]  /*4120*/  BSYNC.RECONVERGENT B1 ;  /* 0x0000000000017941 */ /* 0x000fea0003800200 */
.L_x_24441:
        /* <DEDUP_REMOVED lines=15> */
.L_x_24448:
        /* <DEDUP_REMOVED lines=13> */
.L_x_24450:
[----:B------:R-:W-:Y:S05]  /*42f0*/  BSYNC.RECONVERGENT B2 ;  /* 0x0000000000027941 */ /* 0x000fea0003800200 */
.L_x_24449:
        /* <DEDUP_REMOVED lines=43> */
.L_x_24447:
[----:B------:R-:W-:Y:S05]  /*45b0*/  BSYNC.RECONVERGENT B1 ;  /* 0x0000000000017941 */ /* 0x000fea0003800200 */
.L_x_24446:
        /* <DEDUP_REMOVED lines=17> */
.L_x_24453:
        /* <DEDUP_REMOVED lines=13> */
.L_x_24455:
[----:B------:R-:W-:Y:S05]  /*47a0*/  BSYNC.RECONVERGENT B2 ;  /* 0x0000000000027941 */ /* 0x000fea0003800200 */
.L_x_24454:
        /* <DEDUP_REMOVED lines=43> */
.L_x_24452:
[----:B------:R-:W-:Y:S05]  /*4a60*/  BSYNC.RECONVERGENT B1 ;  /* 0x0000000000017941 */ /* 0x000fea0003800200 */
.L_x_24451:
[----:B------:R-:W-:Y:S01]  /*4a70*/  I2FP.F32.U32 R14, R13 ;  /* 0x0000000d000e7245 */ /* 0x000fe20000201000 */
[-C--:B------:R-:W-:Y:S01]  /*4a80*/  FMUL.FTZ R12, R4, R117.reuse ;  /* 0x00000075040c7220 */ /* 0x080fe20000410000 */
[-C--:B------:R-:W-:Y:S01]  /*4a90*/  FSETP.GTU.FTZ.AND P6, PT, R25, R116.reuse, PT ;  /* 0x000000741900720b */ /* 0x080fe20003fdc000 */
[----:B------:R-:W-:Y:S01]  /*4aa0*/  FMUL.FTZ R13, R5, R117 ;  /* 0x00000075050d7220 */ /* 0x000fe20000410000 */
[-C--:B------:R-:W-:Y:S01]  /*4ab0*/  FSETP.GTU.FTZ.AND P0, PT, R27, R116.reuse, PT ;  /* 0x000000741b00720b */ /* 0x080fe20003f1c000 */
        /* <DEDUP_REMOVED lines=29> */
.L_x_24415:
        /* <DEDUP_REMOVED lines=32> */
.L_x_24456:
        /* <DEDUP_REMOVED lines=20> */
.L_x_24460:
        /* <DEDUP_REMOVED lines=13> */
.L_x_24462:
[----:B------:R-:W-:Y:S05]  /*50a0*/  BSYNC.RECONVERGENT B2 ;  /* 0x0000000000027941 */ /* 0x000fea0003800200 */
.L_x_24461:
        /* <DEDUP_REMOVED lines=42> */
.L_x_24459:
[----:B------:R-:W-:Y:S05]  /*5350*/  BSYNC.RECONVERGENT B1 ;  /* 0x0000000000017941 */ /* 0x000fea0003800200 */
.L_x_24458:
[----:B------:R-:W-:Y:S01]  /*5360*/  ISETP.NE.AND P3, PT, R22, 0x1, PT ;  /* 0x000000011600780c */ /* 0x000fe20003f65270 */
[----:B------:R-:W-:Y:S01]  /*5370*/  BSSY.RECONVERGENT B1, `(.L_x_24463) ;  /* 0x0000049000017945 */ /* 0x000fe20003800200 */
[----:B------:R-:W-:Y:S01]  /*5380*/  I2FP.F32.U32 R20, R20 ;  /* 0x0000001400147245 */ /* 0x000fe20000201000 */
[----:B-----5:R-:W-:Y:S01]  /*5390*/  FMUL.FTZ R26, R16, R117 ;  /* 0x00000075101a7220 */ /* 0x020fe20000410000 */
        /* <DEDUP_REMOVED lines=13> */
.L_x_24465:
        /* <DEDUP_REMOVED lines=13> */
.L_x_24467:
[----:B------:R-:W-:Y:S05]  /*5540*/  BSYNC.RECONVERGENT B2 ;  /* 0x0000000000027941 */ /* 0x000fea0003800200 */
.L_x_24466:
        /* <DEDUP_REMOVED lines=43> */
.L_x_24464:
[----:B------:R-:W-:Y:S05]  /*5800*/  BSYNC.RECONVERGENT B1 ;  /* 0x0000000000017941 */ /* 0x000fea0003800200 */
.L_x_24463:
        /* <DEDUP_REMOVED lines=15> */
.L_x_24470:
        /* <DEDUP_REMOVED lines=13> */
.L_x_24472:
[----:B------:R-:W-:Y:S05]  /*59d0*/  BSYNC.RECONVERGENT B2 ;  /* 0x0000000000027941 */ /* 0x000fea0003800200 */
.L_x_24471:
        /* <DEDUP_REMOVED lines=43> */
.L_x_24469:
[----:B------:R-:W-:Y:S05]  /*5c90*/  BSYNC.RECONVERGENT B1 ;  /* 0x0000000000017941 */ /* 0x000fea0003800200 */
.L_x_24468:
        /* <DEDUP_REMOVED lines=17> */
.L_x_24475:
        /* <DEDUP_REMOVED lines=13> */
.L_x_24477:
[----:B------:R-:W-:Y:S05]  /*5e80*/  BSYNC.RECONVERGENT B2 ;  /* 0x0000000000027941 */ /* 0x000fea0003800200 */
.L_x_24476:
        /* <DEDUP_REMOVED lines=43> */
.L_x_24474:
[----:B------:R-:W-:Y:S05]  /*6140*/  BSYNC.RECONVERGENT B1 ;  /* 0x0000000000017941 */ /* 0x000fea0003800200 */
.L_x_24473:
        /* <DEDUP_REMOVED lines=15> */
.L_x_24480:
        /* <DEDUP_REMOVED lines=13> */
.L_x_24482:
[----:B------:R-:W-:Y:S05]  /*6310*/  BSYNC.RECONVERGENT B2 ;  /* 0x0000000000027941 */ /* 0x000fea0003800200 */
.L_x_24481:
        /* <DEDUP_REMOVED lines=43> */
.L_x_24479:
[----:B------:R-:W-:Y:S05]  /*65d0*/  BSYNC.RECONVERGENT B1 ;  /* 0x0000000000017941 */ /* 0x000fea0003800200 */
.L_x_24478:
        /* <DEDUP_REMOVED lines=17> */
.L_x_24485:
        /* <DEDUP_REMOVED lines=13> */
.L_x_24487:
[----:B------:R-:W-:Y:S05]  /*67c0*/  BSYNC.RECONVERGENT B2 ;  /* 0x0000000000027941 */ /* 0x000fea0003800200 */
.L_x_24486:
        /* <DEDUP_REMOVED lines=43> */
.L_x_24484:
[----:B------:R-:W-:Y:S05]  /*6a80*/  BSYNC.RECONVERGENT B1 ;  /* 0x0000000000017941 */ /* 0x000fea0003800200 */
.L_x_24483:
        /* <DEDUP_REMOVED lines=15> */
.L_x_24490:
        /* <DEDUP_REMOVED lines=13> */
.L_x_24492:
[----:B------:R-:W-:Y:S05]  /*6c50*/  BSYNC.RECONVERGENT B2 ;  /* 0x0000000000027941 */ /* 0x000fea0003800200 */
.L_x_24491:
        /* <DEDUP_REMOVED lines=43> */
.L_x_24489:
[----:B------:R-:W-:Y:S05]  /*6f10*/  BSYNC.RECONVERGENT B1 ;  /* 0x0000000000017941 */ /* 0x000fea0003800200 */
.L_x_24488:
        /* <DEDUP_REMOVED lines=17> */
.L_x_24495:
        /* <DEDUP_REMOVED lines=15> */
.L_x_24497:
[----:B------:R-:W-:Y:S05]  /*7120*/  BSYNC.RECONVERGENT B2 ;  /* 0x0000000000027941 */ /* 0x000fea0003800200 */
.L_x_24496:
        /* <DEDUP_REMOVED lines=43> */
.L_x_24494:
[----:B------:R-:W-:Y:S05]  /*73e0*/  BSYNC.RECONVERGENT B1 ;  /* 0x0000000000017941 */ /* 0x000fea0003800200 */
.L_x_24493:
[-C--:B------:R-:W-:Y:S01]  /*73f0*/  FMUL.FTZ R23, R4, R117.reuse ;  /* 0x0000007504177220 */ /* 0x080fe20000410000 */
[-C--:B------:R-:W-:Y:S01]  /*7400*/  FSETP.GTU.FTZ.AND P6, PT, R27, R116.reuse, PT ;  /* 0x000000741b00720b */ /* 0x080fe20003fdc000 */
[----:B------:R-:W-:Y:S01]  /*7410*/  FMUL.FTZ R21, R5, R117 ;  /* 0x0000007505157220 */ /* 0x000fe20000410000 */
[----:B------:R-:W-:Y:S01]  /*7420*/  I2FP.F32.U32 R16, R17 ;  /* 0x0000001100107245 */ /* 0x000fe20000201000 */
[----:B------:R-:W-:Y:S01]  /*7430*/  FMUL.FTZ R17, R6, R117 ;  /* 0x0000007506117220 */ /* 0x000fe20000410000 */
[----:B------:R-:W-:Y:S02]  /*7440*/  FSEL R23, R23, RZ, !P6 ;  /* 0x000000ff17177208 */ /* 0x000fe40007000000 */
[----:B------:R-:W-:Y:S01]  /*7450*/  SEL R22, RZ, 0x1, P6 ;  /* 0x00000001ff167807 */ /* 0x000fe20003000000 */
[----:B------:R-:W-:Y:S01]  /*7460*/  FFMA.FTZ R25, R16, R103, 1.1641532182693481445e-10 ;  /* 0x2f00000010197423 */ /* 0x000fe20000010067 */
[----:B------:R-:W-:Y:S01]  /*7470*/  FSETP.GTU.FTZ.AND P6, PT, R29, R116, PT ;  /* 0x000000741d00720b */ /* 0x000fe20003fdc000 */
[----:B------:R-:W-:Y:S01]  /*7480*/  FMUL.FTZ R16, R7, R117 ;  /* 0x0000007507107220 */ /* 0x000fe20000410000 */
        /* <DEDUP_REMOVED lines=25> */
.L_x_24457:
        /* <DEDUP_REMOVED lines=16> */
.L_x_24501:
        /* <DEDUP_REMOVED lines=13> */
.L_x_24503:
[----:B------:R-:W-:Y:S05]  /*77f0*/  BSYNC.RECONVERGENT B2 ;  /* 0x0000000000027941 */ /* 0x000fea0003800200 */
.L_x_24502:
        /* <DEDUP_REMOVED lines=42> */
.L_x_24500:
[----:B------:R-:W-:Y:S05]  /*7aa0*/  BSYNC.RECONVERGENT B1 ;  /* 0x0000000000017941 */ /* 0x000fea0003800200 */
.L_x_24499:
        /* <DEDUP_REMOVED lines=16> */
.L_x_24506:
        /* <DEDUP_REMOVED lines=13> */
.L_x_24508:
[----:B------:R-:W-:Y:S05]  /*7c80*/  BSYNC.RECONVERGENT B2 ;  /* 0x0000000000027941 */ /* 0x000fea0003800200 */
.L_x_24507:
        /* <DEDUP_REMOVED lines=43> */
.L_x_24505:
[----:B------:R-:W-:Y:S05]  /*7f40*/  BSYNC.RECONVERGENT B1 ;  /* 0x0000000000017941 */ /* 0x000fea0003800200 */
.L_x_24504:
        /* <DEDUP_REMOVED lines=16> */
.L_x_24511:
        /* <DEDUP_REMOVED lines=13> */
.L_x_24513:
[----:B------:R-:W-:Y:S05]  /*8120*/  BSYNC.RECONVERGENT B2 ;  /* 0x0000000000027941 */ /* 0x000fea0003800200 */
.L_x_24512:
        /* <DEDUP_REMOVED lines=43> */
.L_x_24510:
[----:B------:R-:W-:Y:S05]  /*83e0*/  BSYNC.RECONVERGENT B1 ;  /* 0x0000000000017941 */ /* 0x000fea0003800200 */
.L_x_24509:
        /* <DEDUP_REMOVED lines=16> */
.L_x_24516:
        /* <DEDUP_REMOVED lines=13> */
.L_x_24518:
[----:B------:R-:W-:Y:S05]  /*85c0*/  BSYNC.RECONVERGENT B2 ;  /* 0x0000000000027941 */ /* 0x000fea0003800200 */
.L_x_24517:
        /* <DEDUP_REMOVED lines=43> */
.L_x_24515:
[----:B------:R-:W-:Y:S05]  /*8880*/  BSYNC.RECONVERGENT B1 ;  /* 0x0000000000017941 */ /* 0x000fea0003800200 */
.L_x_24514:
        /* <DEDUP_REMOVED lines=16> */
.L_x_24498:
        /* <DEDUP_REMOVED lines=28> */
.L_x_24519:
        /* <DEDUP_REMOVED lines=20> */
.L_x_24523:
        /* <DEDUP_REMOVED lines=13> */
.L_x_24525:
[----:B------:R-:W-:Y:S05]  /*8d60*/  BSYNC.RECONVERGENT B2 ;  /* 0x0000000000027941 */ /* 0x000fea0003800200 */
.L_x_24524:
        /* <DEDUP_REMOVED lines=42> */
.L_x_24522:
[----:B------:R-:W-:Y:S05]  /*9010*/  BSYNC.RECONVERGENT B1 ;  /* 0x0000000000017941 */ /* 0x000fea0003800200 */
.L_x_24521:
[----:B------:R-:W-:Y:S01]  /*9020*/  ISETP.NE.AND P3, PT, R26, 0x1, PT ;  /* 0x000000011a00780c */ /* 0x000fe20003f65270 */
[----:B------:R-:W-:Y:S01]  /*9030*/  BSSY.RECONVERGENT B1, `(.L_x_24526) ;  /* 0x0000049000017945 */ /* 0x000fe20003800200 */
[----:B------:R-:W-:Y:S01]  /*9040*/  I2FP.F32.U32 R24, R24 ;  /* 0x0000001800187245 */ /* 0x000fe20000201000 */
[----:B-----5:R-:W-:Y:S01]  /*9050*/  FMUL.FTZ R28, R20, R117 ;  /* 0x00000075141c7220 */ /* 0x020fe20000410000 */
        /* <DEDUP_REMOVED lines=13> */
.L_x_24528:
        /* <DEDUP_REMOVED lines=13> */
.L_x_24530:
[----:B------:R-:W-:Y:S05]  /*9200*/  BSYNC.RECONVERGENT B2 ;  /* 0x0000000000027941 */ /* 0x000fea0003800200 */
.L_x_24529:
        /* <DEDUP_REMOVED lines=43> */
.L_x_24527:
[----:B------:R-:W-:Y:S05]  /*94c0*/  BSYNC.RECONVERGENT B1 ;  /* 0x0000000000017941 */ /* 0x000fea0003800200 */
.L_x_24526:
        /* <DEDUP_REMOVED lines=15> */
.L_x_24533:
        /* <DEDUP_REMOVED lines=13> */
.L_x_24535:
[----:B------:R-:W-:Y:S05]  /*9690*/  BSYNC.RECONVERGENT B2 ;  /* 0x0000000000027941 */ /* 0x000fea0003800200 */
.L_x_24534:
        /* <DEDUP_REMOVED lines=43> */
.L_x_24532:
[----:B------:R-:W-:Y:S05]  /*9950*/  BSYNC.RECONVERGENT B1 ;  /* 0x0000000000017941 */ /* 0x000fea0003800200 */
.L_x_24531:
        /* <DEDUP_REMOVED lines=17> */
.L_x_24538:
        /* <DEDUP_REMOVED lines=13> */
.L_x_24540:
[----:B------:R-:W-:Y:S05]  /*9b40*/  BSYNC.RECONVERGENT B2 ;  /* 0x0000000000027941 */ /* 0x000fea0003800200 */
.L_x_24539:
        /* <DEDUP_REMOVED lines=43> */
.L_x_24537:
[----:B------:R-:W-:Y:S05]  /*9e00*/  BSYNC.RECONVERGENT B1 ;  /* 0x0000000000017941 */ /* 0x000fea0003800200 */
.L_x_24536:
        /* <DEDUP_REMOVED lines=15> */
.L_x_24543:
        /* <DEDUP_REMOVED lines=13> */
.L_x_24545:
[----:B------:R-:W-:Y:S05]  /*9fd0*/  BSYNC.RECONVERGENT B2 ;  /* 0x0000000000027941 */ /* 0x000fea0003800200 */
.L_x_24544:
        /* <DEDUP_REMOVED lines=43> */
.L_x_24542:
[----:B------:R-:W-:Y:S05]  /*a290*/  BSYNC.RECONVERGENT B1 ;  /* 0x0000000000017941 */ /* 0x000fea0003800200 */
.L_x_24541:
        /* <DEDUP_REMOVED lines=17> */
.L_x_24548:
        /* <DEDUP_REMOVED lines=13> */
.L_x_24550:
[----:B------:R-:W-:Y:S05]  /*a480*/  BSYNC.RECONVERGENT B2 ;  /* 0x0000000000027941 */ /* 0x000fea0003800200 */
.L_x_24549:
        /* <DEDUP_REMOVED lines=43> */
.L_x_24547:
[----:B------:R-:W-:Y:S05]  /*a740*/  BSYNC.RECONVERGENT B1 ;  /* 0x0000000000017941 */ /* 0x000fea0003800200 */
.L_x_24546:
        /* <DEDUP_REMOVED lines=15> */
.L_x_24553:
        /* <DEDUP_REMOVED lines=13> */
.L_x_24555:
[----:B------:R-:W-:Y:S05]  /*a910*/  BSYNC.RECONVERGENT B2 ;  /* 0x0000000000027941 */ /* 0x000fea0003800200 */
.L_x_24554:
        /* <DEDUP_REMOVED lines=43> */
.L_x_24552:
[----:B------:R-:W-:Y:S05]  /*abd0*/  BSYNC.RECONVERGENT B1 ;  /* 0x0000000000017941 */ /* 0x000fea0003800200 */
.L_x_24551:
        /* <DEDUP_REMOVED lines=17> */
.L_x_24558:
        /* <DEDUP_REMOVED lines=15> */
.L_x_24560:
[----:B------:R-:W-:Y:S05]  /*ade0*/  BSYNC.RECONVERGENT B2 ;  /* 0x0000000000027941 */ /* 0x000fea0003800200 */
.L_x_24559:
        /* <DEDUP_REMOVED lines=43> */
.L_x_24557:
[----:B------:R-:W-:Y:S05]  /*b0a0*/  BSYNC.RECONVERGENT B1 ;  /* 0x0000000000017941 */ /* 0x000fea0003800200 */
.L_x_24556:
[-C--:B------:R-:W-:Y:S01]  /*b0b0*/  FMUL.FTZ R25, R4, R117.reuse ;  /* 0x0000007504197220 */ /* 0x080fe20000410000 */
[-C--:B------:R-:W-:Y:S01]  /*b0c0*/  FSETP.GTU.FTZ.AND P6, PT, R29, R116.reuse, PT ;  /* 0x000000741d00720b */ /* 0x080fe20003fdc000 */
        /* <DEDUP_REMOVED lines=33> */
.L_x_24520:
        /* <DEDUP_REMOVED lines=16> */
.L_x_24564:
        /* <DEDUP_REMOVED lines=13> */
.L_x_24566:
[----:B------:R-:W-:Y:S05]  /*b4b0*/  BSYNC.RECONVERGENT B2 ;  /* 0x0000000000027941 */ /* 0x000fea0003800200 */
.L_x_24565:
        /* <DEDUP_REMOVED lines=42> */
.L_x_24563:
[----:B------:R-:W-:Y:S05]  /*b760*/  BSYNC.RECONVERGENT B1 ;  /* 0x0000000000017941 */ /* 0x000fea0003800200 */
.L_x_24562:
        /* <DEDUP_REMOVED lines=16> */
.L_x_24569:
        /* <DEDUP_REMOVED lines=13> */
.L_x_24571:
[----:B------:R-:W-:Y:S05]  /*b940*/  BSYNC.RECONVERGENT B2 ;  /* 0x0000000000027941 */ /* 0x000fea0003800200 */
.L_x_24570:
        /* <DEDUP_REMOVED lines=43> */
.L_x_24568:
[----:B------:R-:W-:Y:S05]  /*bc00*/  BSYNC.RECONVERGENT B1 ;  /* 0x0000000000017941 */ /* 0x000fea0003800200 */
.L_x_24567:
        /* <DEDUP_REMOVED lines=16> */
.L_x_24574:
        /* <DEDUP_REMOVED lines=13> */
.L_x_24576:
[----:B------:R-:W-:Y:S05]  /*bde0*/  BSYNC.RECONVERGENT B2 ;  /* 0x0000000000027941 */ /* 0x000fea0003800200 */
.L_x_24575:
        /* <DEDUP_REMOVED lines=43> */
.L_x_24573:
[----:B------:R-:W-:Y:S05]  /*c0a0*/  BSYNC.RECONVERGENT B1 ;  /* 0x0000000000017941 */ /* 0x000fea0003800200 */
.L_x_24572:
        /* <DEDUP_REMOVED lines=16> */
.L_x_24579:
        /* <DEDUP_REMOVED lines=13> */
.L_x_24581:
[----:B------:R-:W-:Y:S05]  /*c280*/  BSYNC.RECONVERGENT B2 ;  /* 0x0000000000027941 */ /* 0x000fea0003800200 */
.L_x_24580:
        /* <DEDUP_REMOVED lines=43> */
.L_x_24578:
[----:B------:R-:W-:Y:S05]  /*c540*/  BSYNC.RECONVERGENT B1 ;  /* 0x0000000000017941 */ /* 0x000fea0003800200 */
.L_x_24577:
        /* <DEDUP_REMOVED lines=16> */
.L_x_24561:
[----:B------:R-:W-:Y:S01]  /*c650*/  SEL R28, RZ, 0x1000000, !P5 ;  /* 0x01000000ff1c7807 */ /* 0x000fe20006800000 */
[C---:B------:R-:W-:Y:S01]  /*c660*/  IMAD.WIDE.U32 R36, R119.reuse, 0x10, R144 ;  /* 0x0000001077247825 */ /* 0x040fe200078e0090 */
        /* <DEDUP_REMOVED lines=26> */
.L_x_24582:
        /* <DEDUP_REMOVED lines=20> */
.L_x_24586:
        /* <DEDUP_REMOVED lines=13> */
.L_x_24588:
[----:B------:R-:W-:Y:S05]  /*ca20*/  BSYNC.RECONVERGENT B2 ;  /* 0x0000000000027941 */ /* 0x000fea0003800200 */
.L_x_24587:
        /* <DEDUP_REMOVED lines=42> */
.L_x_24585:
[----:B------:R-:W-:Y:S05]  /*ccd0*/  BSYNC.RECONVERGENT B1 ;  /* 0x0000000000017941 */ /* 0x000fea0003800200 */
.L_x_24584:
[----:B------:R-:W-:Y:S01]  /*cce0*/  ISETP.NE.AND P3, PT, R30, 0x1, PT ;  /* 0x000000011e00780c */ /* 0x000fe20003f65270 */
[----:B------:R-:W-:Y:S01]  /*ccf0*/  BSSY.RECONVERGENT B1, `(.L_x_24589) ;  /* 0x0000049000017945 */ /* 0x000fe20003800200 */
[----:B------:R-:W-:Y:S01]  /*cd00*/  I2FP.F32.U32 R28, R28 ;  /* 0x0000001c001c7245 */ /* 0x000fe20000201000 */
[----:B-----5:R-:W-:Y:S01]  /*cd10*/  FMUL.FTZ R32, R24, R117 ;  /* 0x0000007518207220 */ /* 0x020fe20000410000 */
[----:B------:R-:W-:-:S03]  /*cd20*/  IMAD.MOV.U32 R24, RZ, RZ, R88 ;  /* 0x000000ffff187224 */ /* 0x000fc600078e0058 */
        /* <DEDUP_REMOVED lines=12> */
.L_x_24591:
        /* <DEDUP_REMOVED lines=13> */
.L_x_24593:
[----:B------:R-:W-:Y:S05]  /*cec0*/  BSYNC.RECONVERGENT B2 ;  /* 0x0000000000027941 */ /* 0x000fea0003800200 */
.L_x_24592:
        /* <DEDUP_REMOVED lines=43> */
.L_x_24590:
[----:B------:R-:W-:Y:S05]  /*d180*/  BSYNC.RECONVERGENT B1 ;  /* 0x0000000000017941 */ /* 0x000fea0003800200 */
.L_x_24589:
        /* <DEDUP_REMOVED lines=15> */
.L_x_24596:
        /* <DEDUP_REMOVED lines=13> */
.L_x_24598:
[----:B------:R-:W-:Y:S05]  /*d350*/  BSYNC.RECONVERGENT B2 ;  /* 0x0000000000027941 */ /* 0x000fea0003800200 */
.L_x_24597:
        /* <DEDUP_REMOVED lines=43> */
.L_x_24595:
[----:B------:R-:W-:Y:S05]  /*d610*/  BSYNC.RECONVERGENT B1 ;  /* 0x0000000000017941 */ /* 0x000fea0003800200 */
.L_x_24594:
        /* <DEDUP_REMOVED lines=17> */
.L_x_24601:
        /* <DEDUP_REMOVED lines=13> */
.L_x_24603:
[----:B------:R-:W-:Y:S05]  /*d800*/  BSYNC.RECONVERGENT B2 ;  /* 0x0000000000027941 */ /* 0x000fea0003800200 */
.L_x_24602:
        /* <DEDUP_REMOVED lines=43> */
.L_x_24600:
[----:B------:R-:W-:Y:S05]  /*dac0*/  BSYNC.RECONVERGENT B1 ;  /* 0x0000000000017941 */ /* 0x000fea0003800200 */
.L_x_24599:
        /* <DEDUP_REMOVED lines=15> */
.L_x_24606:
        /* <DEDUP_REMOVED lines=13> */
.L_x_24608:
[----:B------:R-:W-:Y:S05]  /*dc90*/  BSYNC.RECONVERGENT B2 ;  /* 0x0000000000027941 */ /* 0x000fea0003800200 */
.L_x_24607:
        /* <DEDUP_REMOVED lines=43> */
.L_x_24605:
[----:B------:R-:W-:Y:S05]  /*df50*/  BSYNC.RECONVERGENT B1 ;  /* 0x0000000000017941 */ /* 0x000fea0003800200 */
.L_x_24604:
        /* <DEDUP_REMOVED lines=17> */
.L_x_24611:
        /* <DEDUP_REMOVED lines=13> */
.L_x_24613:
[----:B------:R-:W-:Y:S05]  /*e140*/  BSYNC.RECONVERGENT B2 ;  /* 0x0000000000027941 */ /* 0x000fea0003800200 */
.L_x_24612:
        /* <DEDUP_REMOVED lines=43> */
.L_x_24610:
[----:B------:R-:W-:Y:S05]  /*e400*/  BSYNC.RECONVERGENT B1 ;  /* 0x0000000000017941 */ /* 0x000fea0003800200 */
.L_x_24609:
        /* <DEDUP_REMOVED lines=15> */
.L_x_24616:
        /* <DEDUP_REMOVED lines=13> */
.L_x_24618:
[----:B------:R-:W-:Y:S05]  /*e5d0*/  BSYNC.RECONVERGENT B2 ;  /* 0x0000000000027941 */ /* 0x000fea0003800200 */
.L_x_24617:
        /* <DEDUP_REMOVED lines=43> */
.L_x_24615:
[----:B------:R-:W-:Y:S05]  /*e890*/  BSYNC.RECONVERGENT B1 ;  /* 0x0000000000017941 */ /* 0x000fea0003800200 */
.L_x_24614:
        /* <DEDUP_REMOVED lines=17> */
.L_x_24621:
        /* <DEDUP_REMOVED lines=15> */
.L_x_24623:
[----:B------:R-:W-:Y:S05]  /*eaa0*/  BSYNC.RECONVERGENT B2 ;  /* 0x0000000000027941 */ /* 0x000fea0003800200 */
.L_x_24622:
        /* <DEDUP_REMOVED lines=43> */
.L_x_24620:
[----:B------:R-:W-:Y:S05]  /*ed60*/  BSYNC.RECONVERGENT B1 ;  /* 0x0000000000017941 */ /* 0x000fea0003800200 */
.L_x_24619:
        /* <DEDUP_REMOVED lines=35> */
.L_x_24583:
        /* <DEDUP_REMOVED lines=16> */
.L_x_24627:
        /* <DEDUP_REMOVED lines=13> */
.L_x_24629:
[----:B------:R-:W-:Y:S05]  /*f170*/  BSYNC.RECONVERGENT B2 ;  /* 0x0000000000027941 */ /* 0x000fea0003800200 */
.L_x_24628:
        /* <DEDUP_REMOVED lines=42> */
.L_x_24626:
[----:B------:R-:W-:Y:S05]  /*f420*/  BSYNC.RECONVERGENT B1 ;  /* 0x0000000000017941 */ /* 0x000fea0003800200 */
.L_x_24625:
        /* <DEDUP_REMOVED lines=16> */
.L_x_24632:
        /* <DEDUP_REMOVED lines=13> */
.L_x_24634:
[----:B------:R-:W-:Y:S05]  /*f600*/  BSYNC.RECONVERGENT B2 ;  /* 0x0000000000027941 */ /* 0x000fea0003800200 */
.L_x_24633:
        /* <DEDUP_REMOVED lines=43> */
.L_x_24631:
[----:B------:R-:W-:Y:S05]  /*f8c0*/  BSYNC.RECONVERGENT B1 ;  /* 0x0000000000017941 */ /* 0x000fea0003800200 */
.L_x_24630:
        /* <DEDUP_REMOVED lines=16> */
.L_x_24637:
        /* <DEDUP_REMOVED lines=13> */
.L_x_24639:
[----:B------:R-:W-:Y:S05]  /*faa0*/  BSYNC.RECONVERGENT B2 ;  /* 0x0000000000027941 */ /* 0x000fea0003800200 */
.L_x_24638:
        /* <DEDUP_REMOVED lines=43> */
.L_x_24636:
[----:B------:R-:W-:Y:S05]  /*fd60*/  BSYNC.RECONVERGENT B1 ;  /* 0x0000000000017941 */ /* 0x000fea0003800200 */
.L_x_24635:
        /* <DEDUP_REMOVED lines=16> */
.L_x_24642:
        /* <DEDUP_REMOVED lines=13> */
.L_x_24644:
[----:B------:R-:W-:Y:S05]  /*ff40*/  BSYNC.RECONVERGENT B2 ;  /* 0x0000000000027941 */ /* 0x000fea0003800200 */
.L_x_24643:
        /* <DEDUP_REMOVED lines=43> */
.L_x_24641:
[----:B------:R-:W-:Y:S05]  /*10200*/  BSYNC.RECONVERGENT B1 ;  /* 0x0000000000017941 */ /* 0x000fea0003800200 */
.L_x_24640:
        /* <DEDUP_REMOVED lines=16> */
.L_x_24624:
        /* <DEDUP_REMOVED lines=28> */
.L_x_24645:
        /* <DEDUP_REMOVED lines=20> */
.L_x_24649:
        /* <DEDUP_REMOVED lines=13> */
.L_x_24651:
[----:B------:R-:W-:Y:S05]  /*106e0*/  BSYNC.RECONVERGENT B2 ;  /* 0x0000000000027941 */ /* 0x000fea0003800200 */
.L_x_24650:
        /* <DEDUP_REMOVED lines=42> */
.L_x_24648:
[----:B------:R-:W-:Y:S05]  /*10990*/  BSYNC.RECONVERGENT B1 ;  /* 0x0000000000017941 */ /* 0x000fea0003800200 */
.L_x_24647:
        /* <DEDUP_REMOVED lines=17> */
.L_x_24654:
        /* <DEDUP_REMOVED lines=13> */
.L_x_24656:
[----:B------:R-:W-:Y:S05]  /*10b80*/  BSYNC.RECONVERGENT B2 ;  /* 0x0000000000027941 */ /* 0x000fea0003800200 */
.L_x_24655:
        /* <DEDUP_REMOVED lines=43> */
.L_x_24653:
[----:B------:R-:W-:Y:S05]  /*10e40*/  BSYNC.RECONVERGENT B1 ;  /* 0x0000000000017941 */ /* 0x000fea0003800200 */
.L_x_24652:
        /* <DEDUP_REMOVED lines=15> */
.L_x_24659:
        /* <DEDUP_REMOVED lines=13> */
.L_x_24661:
[----:B------:R-:W-:Y:S05]  /*11010*/  BSYNC.RECONVERGENT B2 ;  /* 0x0000000000027941 */ /* 0x000fea0003800200 */
.L_x_24660:
        /* <DEDUP_REMOVED lines=43> */
.L_x_24658:
[----:B------:R-:W-:Y:S05]  /*112d0*/  BSYNC.RECONVERGENT B1 ;  /* 0x0000000000017941 */ /* 0x000fea0003800200 */
.L_x_24657:
        /* <DEDUP_REMOVED lines=17> */
.L_x_24664:
        /* <DEDUP_REMOVED lines=13> */
.L_x_24666:
[----:B------:R-:W-:Y:S05]  /*114c0*/  BSYNC.RECONVERGENT B2 ;  /* 0x0000000000027941 */ /* 0x000fea0003800200 */
.L_x_24665:
        /* <DEDUP_REMOVED lines=43> */
.L_x_24663:
[----:B------:R-:W-:Y:S05]  /*11780*/  BSYNC.RECONVERGENT B1 ;  /* 0x0000000000017941 */ /* 0x000fea0003800200 */
.L_x_24662:
        /* <DEDUP_REMOVED lines=15> */
.L_x_24669:
        /* <DEDUP_REMOVED lines=13> */
.L_x_24671:
[----:B------:R-:W-:Y:S05]  /*11950*/  BSYNC.RECONVERGENT B2 ;  /* 0x0000000000027941 */ /* 0x000fea0003800200 */
.L_x_24670:
        /* <DEDUP_REMOVED lines=43> */
.L_x_24668:
[----:B------:R-:W-:Y:S05]  /*11c10*/  BSYNC.RECONVERGENT B1 ;  /* 0x0000000000017941 */ /* 0x000fea0003800200 */
.L_x_24667:
        /* <DEDUP_REMOVED lines=17> */
.L_x_24674:
        /* <DEDUP_REMOVED lines=13> */
.L_x_24676:
[----:B------:R-:W-:Y:S05]  /*11e00*/  BSYNC.RECONVERGENT B2 ;  /* 0x0000000000027941 */ /* 0x000fea0003800200 */
.L_x_24675:
        /* <DEDUP_REMOVED lines=43> */
.L_x_24673:
[----:B------:R-:W-:Y:S05]  /*120c0*/  BSYNC.RECONVERGENT B1 ;  /* 0x0000000000017941 */ /* 0x000fea0003800200 */
.L_x_24672:
        /* <DEDUP_REMOVED lines=15> */
.L_x_24679:
        /* <DEDUP_REMOVED lines=13> */
.L_x_24681:
[----:B------:R-:W-:Y:S05]  /*12290*/  BSYNC.RECONVERGENT B2 ;  /* 0x0000000000027941 */ /* 0x000fea0003800200 */
.L_x_24680:
        /* <DEDUP_REMOVED lines=43> */
.L_x_24678:
[----:B------:R-:W-:Y:S05]  /*12550*/  BSYNC.RECONVERGENT B1 ;  /* 0x0000000000017941 */ /* 0x000fea0003800200 */
.L_x_24677:
        /* <DEDUP_REMOVED lines=17> */
.L_x_24684:
        /* <DEDUP_REMOVED lines=15> */
.L_x_24686:
[----:B------:R-:W-:Y:S05]  /*12760*/  BSYNC.RECONVERGENT B2 ;  /* 0x0000000000027941 */ /* 0x000fea0003800200 */
.L_x_24685:
        /* <DEDUP_REMOVED lines=43> */
.L_x_24683:
[----:B------:R-:W-:Y:S05]  /*12a20*/  BSYNC.RECONVERGENT B1 ;  /* 0x0000000000017941 */ /* 0x000fea0003800200 */
.L_x_24682:
        /* <DEDUP_REMOVED lines=35> */
.L_x_24646:
        /* <DEDUP_REMOVED lines=16> */
.L_x_24690:
        /* <DEDUP_REMOVED lines=13> */
.L_x_24692:
[----:B------:R-:W-:Y:S05]  /*12e30*/  BSYNC.RECONVERGENT B2 ;  /* 0x0000000000027941 */ /* 0x000fea0003800200 */
.L_x_24691:
        /* <DEDUP_REMOVED lines=42> */
.L_x_24689:
[----:B------:R-:W-:Y:S05]  /*130e0*/  BSYNC.RECONVERGENT B1 ;  /* 0x0000000000017941 */ /* 0x000fea0003800200 */
.L_x_24688:
        /* <DEDUP_REMOVED lines=16> */
.L_x_24695:
        /* <DEDUP_REMOVED lines=13> */
.L_x_24697:
[----:B------:R-:W-:Y:S05]  /*132c0*/  BSYNC.RECONVERGENT B2 ;  /* 0x0000000000027941 */ /* 0x000fea0003800200 */
.L_x_24696:
        /* <DEDUP_REMOVED lines=43> */
.L_x_24694:
[----:B------:R-:W-:Y:S05]  /*13580*/  BSYNC.RECONVERGENT B1 ;  /* 0x0000000000017941 */ /* 0x000fea0003800200 */
.L_x_24693:
        /* <DEDUP_REMOVED lines=16> */
.L_x_24700:
        /* <DEDUP_REMOVED lines=13> */
.L_x_24702:
[----:B------:R-:W-:Y:S05]  /*13760*/  BSYNC.RECONVERGENT B2 ;  /* 0x0000000000027941 */ /* 0x000fea0003800200 */
.L_x_24701:
        /* <DEDUP_REMOVED lines=43> */
.L_x_24699:
[----:B------:R-:W-:Y:S05]  /*13a20*/  BSYNC.RECONVERGENT B1 ;  /* 0x0000000000017941 */ /* 0x000fea0003800200 */
.L_x_24698:
        /* <DEDUP_REMOVED lines=16> */
.L_x_24705:
        /* <DEDUP_REMOVED lines=13> */
.L_x_24707:
[----:B------:R-:W-:Y:S05]  /*13c00*/  BSYNC.RECONVERGENT B2 ;  /* 0x0000000000027941 */ /* 0x000fea0003800200 */
.L_x_24706:
        /* <DEDUP_REMOVED lines=43> */
.L_x_24704:
[----:B------:R-:W-:Y:S05]  /*13ec0*/  BSYNC.RECONVERGENT B1 ;  /* 0x0000000000017941 */ /* 0x000fea0003800200 */
.L_x_24703:
        /* <DEDUP_REMOVED lines=16> */
.L_x_24687:
[----:B------:R-:W-:Y:S01]  /*13fd0*/  SEL R36, RZ, 0x1000000, !P5 ;  /* 0x01000000ff247807 */ /* 0x000fe20006800000 */
[C---:B------:R-:W-:Y:S01]  /*13fe0*/  IMAD.WIDE.U32 R74, R121.reuse, 0x10, R144 ;  /* 0x00000010794a7825 */ /* 0x040fe200078e0090 */
        /* <DEDUP_REMOVED lines=26> */
.L_x_24708:
        /* <DEDUP_REMOVED lines=20> */
.L_x_24712:
        /* <DEDUP_REMOVED lines=13> */
.L_x_24714:
[----:B------:R-:W-:Y:S05]  /*143a0*/  BSYNC.RECONVERGENT B2 ;  /* 0x0000000000027941 */ /* 0x000fea0003800200 */
.L_x_24713:
        /* <DEDUP_REMOVED lines=42> */
.L_x_24711:
[----:B------:R-:W-:Y:S05]  /*14650*/  BSYNC.RECONVERGENT B1 ;  /* 0x0000000000017941 */ /* 0x000fea0003800200 */
.L_x_24710:
        /* <DEDUP_REMOVED lines=17> */
.L_x_24717:
        /* <DEDUP_REMOVED lines=13> */
.L_x_24719:
[----:B------:R-:W-:Y:S05]  /*14840*/  BSYNC.RECONVERGENT B2 ;  /* 0x0000000000027941 */ /* 0x000fea0003800200 */
.L_x_24718:
        /* <DEDUP_REMOVED lines=43> */
.L_x_24716:
[----:B------:R-:W-:Y:S05]  /*14b00*/  BSYNC.RECONVERGENT B1 ;  /* 0x0000000000017941 */ /* 0x000fea0003800200 */
.L_x_24715:
        /* <DEDUP_REMOVED lines=15> */
.L_x_24722:
        /* <DEDUP_REMOVED lines=13> */
.L_x_24724:
[----:B------:R-:W-:Y:S05]  /*14cd0*/  BSYNC.RECONVERGENT B2 ;  /* 0x0000000000027941 */ /* 0x000fea0003800200 */
.L_x_24723:
        /* <DEDUP_REMOVED lines=43> */
.L_x_24721:
[----:B------:R-:W-:Y:S05]  /*14f90*/  BSYNC.RECONVERGENT B1 ;  /* 0x0000000000017941 */ /* 0x000fea0003800200 */
.L_x_24720:
        /* <DEDUP_REMOVED lines=17> */
.L_x_24727:
        /* <DEDUP_REMOVED lines=13> */
.L_x_24729:
[----:B------:R-:W-:Y:S05]  /*15180*/  BSYNC.RECONVERGENT B2 ;  /* 0x0000000000027941 */ /* 0x000fea0003800200 */
.L_x_24728:
        /* <DEDUP_REMOVED lines=43> */
.L_x_24726:
[----:B------:R-:W-:Y:S05]  /*15440*/  BSYNC.RECONVERGENT B1 ;  /* 0x0000000000017941 */ /* 0x000fea0003800200 */
.L_x_24725:
        /* <DEDUP_REMOVED lines=15> */
.L_x_24732:
        /* <DEDUP_REMOVED lines=13> */
.L_x_24734:
[----:B------:R-:W-:Y:S05]  /*15610*/  BSYNC.RECONVERGENT B2 ;  /* 0x0000000000027941 */ /* 0x000fea0003800200 */
.L_x_24733:
        /* <DEDUP_REMOVED lines=43> */
.L_x_24731:
[----:B------:R-:W-:Y:S05]  /*158d0*/  BSYNC.RECONVERGENT B1 ;  /* 0x0000000000017941 */ /* 0x000fea0003800200 */
.L_x_24730:
        /* <DEDUP_REMOVED lines=17> */
.L_x_24737:
        /* <DEDUP_REMOVED lines=13> */
.L_x_24739:
[----:B------:R-:W-:Y:S05]  /*15ac0*/  BSYNC.RECONVERGENT B2 ;  /* 0x0000000000027941 */ /* 0x000fea0003800200 */
.L_x_24738:
        /* <DEDUP_REMOVED lines=43> */
.L_x_24736:
[----:B------:R-:W-:Y:S05]  /*15d80*/  BSYNC.RECONVERGENT B1 ;  /* 0x0000000000017941 */ /* 0x000fea0003800200 */
.L_x_24735:
        /* <DEDUP_REMOVED lines=15> */
.L_x_24742:
        /* <DEDUP_REMOVED lines=13> */
.L_x_24744:
[----:B------:R-:W-:Y:S05]  /*15f50*/  BSYNC.RECONVERGENT B2 ;  /* 0x0000000000027941 */ /* 0x000fea0003800200 */
.L_x_24743:
        /* <DEDUP_REMOVED lines=43> */
.L_x_24741:
[----:B------:R-:W-:Y:S05]  /*16210*/  BSYNC.RECONVERGENT B1 ;  /* 0x0000000000017941 */ /* 0x000fea0003800200 */
.L_x_24740:
        /* <DEDUP_REMOVED lines=17> */
.L_x_24747:
        /* <DEDUP_REMOVED lines=15> */
.L_x_24749:
[----:B------:R-:W-:Y:S05]  /*16420*/  BSYNC.RECONVERGENT B2 ;  /* 0x0000000000027941 */ /* 0x000fea0003800200 */
.L_x_24748:
        /* <DEDUP_REMOVED lines=43> */
.L_x_24746:
[----:B------:R-:W-:Y:S05]  /*166e0*/  BSYNC.RECONVERGENT B1 ;  /* 0x0000000000017941 */ /* 0x000fea0003800200 */
.L_x_24745:
        /* <DEDUP_REMOVED lines=21> */
[----:B------:R-:W-:Y:S01]  /*16840*/  FSEL R39, R76, RZ, P5 ;  /* 0x000000ff4c277208 */ /* 0x000fe20002800000 */
[----:B------:R-:W-:Y:S01]  /*16850*/  @P1 FADD.FTZ R34, R10, R34 ;  /* 0x000000220a221221 */ /* 0x000fe20000010000 */
[----:B------:R-:W-:Y:S01]  /*16860*/  FSEL R38, R38, RZ, !P6 ;  /* 0x000000ff26267208 */ /* 0x000fe20007000000 */
[----:B------:R-:W-:Y:S01]  /*16870*/  FADD.FTZ R32, R68, R37 ;  /* 0x0000002544207221 */ /* 0x000fe20000010000 */
[----:B------:R-:W-:Y:S01]  /*16880*/  PRMT R87, R36, 0x7610, R87 ;  /* 0x0000761024577816 */ /* 0x000fe20000000057 */
[----:B------:R-:W-:Y:S01]  /*16890*/  @P1 FADD.FTZ R33, R9, R33 ;  /* 0x0000002109211221 */ /* 0x000fe20000010000 */
        /* <DEDUP_REMOVED lines=8> */
.L_x_24709:
        /* <DEDUP_REMOVED lines=16> */
.L_x_24753:
        /* <DEDUP_REMOVED lines=13> */
.L_x_24755:
[----:B------:R-:W-:Y:S05]  /*16af0*/  BSYNC.RECONVERGENT B2 ;  /* 0x0000000000027941 */ /* 0x000fea0003800200 */
.L_x_24754:
        /* <DEDUP_REMOVED lines=42> */
.L_x_24752:
[----:B------:R-:W-:Y:S05]  /*16da0*/  BSYNC.RECONVERGENT B1 ;  /* 0x0000000000017941 */ /* 0x000fea0003800200 */
.L_x_24751:
        /* <DEDUP_REMOVED lines=16> */
.L_x_24758:
        /* <DEDUP_REMOVED lines=13> */
.L_x_24760:
[----:B------:R-:W-:Y:S05]  /*16f80*/  BSYNC.RECONVERGENT B2 ;  /* 0x0000000000027941 */ /* 0x000fea0003800200 */
.L_x_24759:
        /* <DEDUP_REMOVED lines=43> */
.L_x_24757:
[----:B------:R-:W-:Y:S05]  /*17240*/  BSYNC.RECONVERGENT B1 ;  /* 0x0000000000017941 */ /* 0x000fea0003800200 */
.L_x_24756:
        /* <DEDUP_REMOVED lines=16> */
.L_x_24763:
        /* <DEDUP_REMOVED lines=13> */
.L_x_24765:
[----:B------:R-:W-:Y:S05]  /*17420*/  BSYNC.RECONVERGENT B2 ;  /* 0x0000000000027941 */ /* 0x000fea0003800200 */
.L_x_24764:
        /* <DEDUP_REMOVED lines=43> */
.L_x_24762:
[----:B------:R-:W-:Y:S05]  /*176e0*/  BSYNC.RECONVERGENT B1 ;  /* 0x0000000000017941 */ /* 0x000fea0003800200 */
.L_x_24761:
        /* <DEDUP_REMOVED lines=16> */
.L_x_24768:
        /* <DEDUP_REMOVED lines=13> */
.L_x_24770:
[----:B------:R-:W-:Y:S05]  /*178c0*/  BSYNC.RECONVERGENT B2 ;  /* 0x0000000000027941 */ /* 0x000fea0003800200 */
.L_x_24769:
        /* <DEDUP_REMOVED lines=43> */
.L_x_24767:
[----:B------:R-:W-:Y:S05]  /*17b80*/  BSYNC.RECONVERGENT B1 ;  /* 0x0000000000017941 */ /* 0x000fea0003800200 */
.L_x_24766:
        /* <DEDUP_REMOVED lines=16> */
.L_x_24750:
        /* <DEDUP_REMOVED lines=28> */
.L_x_24771:
        /* <DEDUP_REMOVED lines=20> */
.L_x_24775:
        /* <DEDUP_REMOVED lines=13> */
.L_x_24777:
[----:B------:R-:W-:Y:S05]  /*18060*/  BSYNC.RECONVERGENT B2 ;  /* 0x0000000000027941 */ /* 0x000fea0003800200 */
.L_x_24776:
        /* <DEDUP_REMOVED lines=36> */
[----:B------:R-:W-:Y:S02]  /*182b0*/  HFMA2 R71, -RZ, RZ, 0, 0 ;  /* 0x00000000ff477431 */ /* 0x000fe400000001ff */
[----:B------:R-:W-:Y:S01]  /*182c0*/  IMAD.WIDE.U32 R72, R72, -0x2daee0ad, RZ ;  /* 0xd2511f5348487825 */ /* 0x000fe200078e00ff */
[----:B------:R-:W-:-:S03]  /*182d0*/  LOP3.LUT R85, R112, R70, R69, 0x96, !PT ;  /* 0x0000004670557212 */ /* 0x000fc600078e9645 */
[----:B------:R-:W-:Y:S01]  /*182e0*/  IMAD.MOV.U32 R88, RZ, RZ, R68 ;  /* 0x000000ffff587224 */ /* 0x000fe200078e0044 */
[----:B------:R-:W-:Y:S01]  /*182f0*/  LOP3.LUT R84, R107, R84, R73, 0x96, !PT ;  /* 0x000000546b547212 */ /* 0x000fe200078e9649 */
[----:B------:R-:W-:-:S07]  /*18300*/  IMAD.MOV.U32 R68, RZ, RZ, R74 ;  /* 0x000000ffff447224 */ /* 0x000fce00078e004a */
.L_x_24774:
[----:B------:R-:W-:Y:S05]  /*18310*/  BSYNC.RECONVERGENT B1 ;  /* 0x0000000000017941 */ /* 0x000fea0003800200 */
.L_x_24773:
        /* <DEDUP_REMOVED lines=17> */
.L_x_24780:
        /* <DEDUP_REMOVED lines=13> */
.L_x_24782:
[----:B------:R-:W-:Y:S05]  /*18500*/  BSYNC.RECONVERGENT B2 ;  /* 0x0000000000027941 */ /* 0x000fea0003800200 */
.L_x_24781:
        /* <DEDUP_REMOVED lines=43> */
.L_x_24779:
[----:B------:R-:W-:Y:S05]  /*187c0*/  BSYNC.RECONVERGENT B1 ;  /* 0x0000000000017941 */ /* 0x000fea0003800200 */
.L_x_24778:
        /* <DEDUP_REMOVED lines=15> */
.L_x_24785:
        /* <DEDUP_REMOVED lines=13> */
.L_x_24787:
[----:B------:R-:W-:Y:S05]  /*18990*/  BSYNC.RECONVERGENT B2 ;  /* 0x0000000000027941 */ /* 0x000fea0003800200 */
.L_x_24786:
        /* <DEDUP_REMOVED lines=43> */
.L_x_24784:
[----:B------:R-:W-:Y:S05]  /*18c50*/  BSYNC.RECONVERGENT B1 ;  /* 0x0000000000017941 */ /* 0x000fea0003800200 */
.L_x_24783:
        /* <DEDUP_REMOVED lines=17> */
.L_x_24790:
        /* <DEDUP_REMOVED lines=13> */
.L_x_24792:
[----:B------:R-:W-:Y:S05]  /*18e40*/  BSYNC.RECONVERGENT B2 ;  /* 0x0000000000027941 */ /* 0x000fea0003800200 */
.L_x_24791:
        /* <DEDUP_REMOVED lines=43> */
.L_x_24789:
[----:B------:R-:W-:Y:S05]  /*19100*/  BSYNC.RECONVERGENT B1 ;  /* 0x0000000000017941 */ /* 0x000fea0003800200 */
.L_x_24788:
        /* <DEDUP_REMOVED lines=15> */
.L_x_24795:
        /* <DEDUP_REMOVED lines=13> */
.L_x_24797:
[----:B------:R-:W-:Y:S05]  /*192d0*/  BSYNC.RECONVERGENT B2 ;  /* 0x0000000000027941 */ /* 0x000fea0003800200 */
.L_x_24796:
        /* <DEDUP_REMOVED lines=43> */
.L_x_24794:
[----:B------:R-:W-:Y:S05]  /*19590*/  BSYNC.RECONVERGENT B1 ;  /* 0x0000000000017941 */ /* 0x000fea0003800200 */
.L_x_24793:
        /* <DEDUP_REMOVED lines=17> */
.L_x_24800:
        /* <DEDUP_REMOVED lines=13> */
.L_x_24802:
[----:B------:R-:W-:Y:S05]  /*19780*/  BSYNC.RECONVERGENT B2 ;  /* 0x0000000000027941 */ /* 0x000fea0003800200 */
.L_x_24801:
        /* <DEDUP_REMOVED lines=43> */
.L_x_24799:
[----:B------:R-:W-:Y:S05]  /*19a40*/  BSYNC.RECONVERGENT B1 ;  /* 0x0000000000017941 */ /* 0x000fea0003800200 */
.L_x_24798:
        /* <DEDUP_REMOVED lines=15> */
.L_x_24805:
        /* <DEDUP_REMOVED lines=13> */
.L_x_24807:
[----:B------:R-:W-:Y:S05]  /*19c10*/  BSYNC.RECONVERGENT B2 ;  /* 0x0000000000027941 */ /* 0x000fea0003800200 */
.L_x_24806:
        /* <DEDUP_REMOVED lines=43> */
.L_x_24804:
[----:B------:R-:W-:Y:S05]  /*19ed0*/  BSYNC.RECONVERGENT B1 ;  /* 0x0000000000017941 */ /* 0x000fea0003800200 */
.L_x_24803:
        /* <DEDUP_REMOVED lines=17> */
.L_x_24810:
        /* <DEDUP_REMOVED lines=15> */
.L_x_24812:
[----:B------:R-:W-:Y:S05]  /*1a0e0*/  BSYNC.RECONVERGENT B2 ;  /* 0x0000000000027941 */ /* 0x000fea0003800200 */
.L_x_24811:
        /* <DEDUP_REMOVED lines=43> */
.L_x_24809:
[----:B------:R-:W-:Y:S05]  /*1a3a0*/  BSYNC.RECONVERGENT B1 ;  /* 0x0000000000017941 */ /* 0x000fea0003800200 */
.L_x_24808:
[-C--:B------:R-:W-:Y:S01]  /*1a3b0*/  FMUL.FTZ R36, R4, R117.reuse ;  /* 0x0000007504247220 */ /* 0x080fe20000410000 */
[-C--:B------:R-:W-:Y:S01]  /*1a3c0*/  FSETP.GTU.FTZ.AND P6, PT, R71, R116.reuse, PT ;  /* 0x000000744700720b */ /* 0x080fe20003fdc000 */
[----:B------:R-:W-:Y:S01]  /*1a3d0*/  FMUL.FTZ R39, R5, R117 ;  /* 0x0000007505277220 */ /* 0x000fe20000410000 */
[----:B------:R-:W-:Y:S01]  /*1a3e0*/  I2FP.F32.U32 R38, R37 ;  /* 0x0000002500267245 */ /* 0x000fe20000201000 */
[----:B------:R-:W-:Y:S01]  /*1a3f0*/  FMUL.FTZ R37, R6, R117 ;  /* 0x0000007506257220 */ /* 0x000fe20000410000 */
[----:B------:R-:W-:Y:S02]  /*1a400*/  FSEL R36, R36, RZ, !P6 ;  /* 0x000000ff24247208 */ /* 0x000fe40007000000 */
[----:B------:R-:W-:Y:S02]  /*1a410*/  SEL R68, RZ, 0x1, P6 ;  /* 0x00000001ff447807 */ /* 0x000fe40003000000 */
[----:B------:R-:W-:Y:S01]  /*1a420*/  FSETP.GTU.FTZ.AND P6, PT, R75, R116, PT ;  /* 0x000000744b00720b */ /* 0x000fe20003fdc000 */
[----:B------:R-:W-:Y:S01]  /*1a430*/  FFMA.FTZ R75, R38, R103, 1.1641532182693481445e-10 ;  /* 0x2f000000264b7423 */ /* 0x000fe20000010067 */
        /* <DEDUP_REMOVED lines=26> */
.L_x_24772:
        /* <DEDUP_REMOVED lines=16> */
.L_x_24816:
        /* <DEDUP_REMOVED lines=13> */
.L_x_24818:
[----:B------:R-:W-:Y:S05]  /*1a7b0*/  BSYNC.RECONVERGENT B2 ;  /* 0x0000000000027941 */ /* 0x000fea0003800200 */
.L_x_24817:
        /* <DEDUP_REMOVED lines=42> */
.L_x_24815:
[----:B------:R-:W-:Y:S05]  /*1aa60*/  BSYNC.RECONVERGENT B1 ;  /* 0x0000000000017941 */ /* 0x000fea0003800200 */
.L_x_24814:
        /* <DEDUP_REMOVED lines=16> */
.L_x_24821:
        /* <DEDUP_REMOVED lines=13> */
.L_x_24823:
[----:B------:R-:W-:Y:S05]  /*1ac40*/  BSYNC.RECONVERGENT B2 ;  /* 0x0000000000027941 */ /* 0x000fea0003800200 */
.L_x_24822:
        /* <DEDUP_REMOVED lines=43> */
.L_x_24820:
[----:B------:R-:W-:Y:S05]  /*1af00*/  BSYNC.RECONVERGENT B1 ;  /* 0x0000000000017941 */ /* 0x000fea0003800200 */
.L_x_24819:
        /* <DEDUP_REMOVED lines=16> */
.L_x_24826:
        /* <DEDUP_REMOVED lines=13> */
.L_x_24828:
[----:B------:R-:W-:Y:S05]  /*1b0e0*/  BSYNC.RECONVERGENT B2 ;  /* 0x0000000000027941 */ /* 0x000fea0003800200 */
.L_x_24827:
        /* <DEDUP_REMOVED lines=43> */
.L_x_24825:
[----:B------:R-:W-:Y:S05]  /*1b3a0*/  BSYNC.RECONVERGENT B1 ;  /* 0x0000000000017941 */ /* 0x000fea0003800200 */
.L_x_24824:
        /* <DEDUP_REMOVED lines=16> */
.L_x_24831:
        /* <DEDUP_REMOVED lines=13> */
.L_x_24833:
[----:B------:R-:W-:Y:S05]  /*1b580*/  BSYNC.RECONVERGENT B2 ;  /* 0x0000000000027941 */ /* 0x000fea0003800200 */
.L_x_24832:
        /* <DEDUP_REMOVED lines=43> */
.L_x_24830:
[----:B------:R-:W-:Y:S05]  /*1b840*/  BSYNC.RECONVERGENT B1 ;  /* 0x0000000000017941 */ /* 0x000fea0003800200 */
.L_x_24829:
        /* <DEDUP_REMOVED lines=16> */
.L_x_24813:
[----:B------:R-:W-:Y:S01]  /*1b950*/  SEL R74, RZ, 0x1000000, !P5 ;  /* 0x01000000ff4a7807 */ /* 0x000fe20006800000 */
[C---:B------:R-:W-:Y:S01]  /*1b960*/  IMAD.WIDE.U32 R146, R123.reuse, 0x10, R144 ;  /* 0x000000107b927825 */ /* 0x040fe200078e0090 */
[----:B------:R-:W-:Y:S01]  /*1b970*/  SEL R75, RZ, 0x10000, !P4 ;  /* 0x00010000ff4b7807 */ /* 0x000fe20006000000 */
[----:B------:R-:W0:Y:S01]  /*1b980*/  @P0 LDC.64 R70, c[0x0][0x398] ;  /* 0x0000e600ff460b82 */ /* 0x000e220000000a00 */
[----:B------:R-:W-:Y:S01]  /*1b990*/  SEL R76, RZ, 0x100, !P3 ;  /* 0x00000100ff4c7807 */ /* 0x000fe20005800000 */
[----:B------:R-:W-:Y:S01]  /*1b9a0*/  VIADD R124, R102, 0xe0 ;  /* 0x000000e0667c7836 */ /* 0x000fe20000000000 */
[----:B------:R-:W-:Y:S01]  /*1b9b0*/  SEL R101, RZ, 0x1, !P2 ;  /* 0x00000001ff657807 */ /* 0x000fe20005000000 */
[----:B------:R1:W-:Y:S01]  /*1b9c0*/  STG.E.128 desc[UR8][R146.64], R36 ;  /* 0x0000002492007986 */ /* 0x0003e2000c101d08 */
[----:B------:R-:W-:Y:S01]  /*1b9d0*/  IADD3 R74, PT, PT, R76, R74, R75 ;  /* 0x0000004a4c4a7210 */ /* 0x000fe20007ffe04b */
[----:B------:R-:W-:Y:S02]  /*1b9e0*/  IMAD.WIDE.U32 R76, R123, 0x4, R142 ;  /* 0x000000047b4c7825 */ /* 0x000fe400078e008e */
[----:B------:R-:W2:Y:S01]  /*1b9f0*/  @P1 LDC.64 R68, c[0x0][0x3a0] ;  /* 0x0000e800ff441b82 */ /* 0x000ea20000000a00 */
        /* <DEDUP_REMOVED lines=8> */
[----:B------:R-:W-:-:S04]  /*1ba80*/  LOP3.LUT R71, R91, 0xffff, RZ, 0xc0, !PT ;  /* 0x0000ffff5b477812 */ /* 0x000fc800078ec0ff */
[----:B------:R-:W-:Y:S02]  /*1ba90*/  LOP3.LUT R76, R70, 0xff0000, RZ, 0xc0, !PT ;  /* 0x00ff0000464c7812 */ /* 0x000fe400078ec0ff */
[----:B------:R-:W-:Y:S02]  /*1baa0*/  LOP3.LUT R70, R89, 0xff, RZ, 0xc0, !PT ;  /* 0x000000ff59467812 */ /* 0x000fe400078ec0ff */
[----:B------:R-:W-:Y:S02]  /*1bab0*/  LEA R77, R71, R76, 0x18 ;  /* 0x0000004c474d7211 */ /* 0x000fe400078ec0ff */
[----:B------:R-:W-:-:S03]  /*1bac0*/  LOP3.LUT R71, R87, 0xff, RZ, 0xc0, !PT ;  /* 0x000000ff57477812 */ /* 0x000fc600078ec0ff */
[----:B------:R-:W-:-:S05]  /*1bad0*/  IMAD R70, R70, 0x100, R77 ;  /* 0x0000010046467824 */ /* 0x000fca00078e024d */
[----:B------:R-:W-:Y:S01]  /*1bae0*/  IADD3 R71, PT, PT, R70, R71, RZ ;  /* 0x0000004746477210 */ /* 0x000fe20007ffe0ff */
[----:B0-----:R-:W-:-:S05]  /*1baf0*/  IMAD.WIDE.U32 R68, R123, 0x4, R68 ;  /* 0x000000047b447825 */ /* 0x001fca00078e0044 */
[----:B------:R0:W-:Y:S02]  /*1bb00*/  STG.E desc[UR8][R68.64], R71 ;  /* 0x0000004744007986 */ /* 0x0001e4000c101908 */
.L_x_24834:
[----:B------:R1:W5:Y:S04]  /*1bb10*/  @P0 LDG.E.128 R4, desc[UR8][R78.64] ;  /* 0x000000084e040981 */ /* 0x000368000c1e1d00 */
[----:B------:R1:W5:Y:S04]  /*1bb20*/  @P1 LDG.E.128 R8, desc[UR8][R140.64] ;  /* 0x000000088c081981 */ /* 0x000368000c1e1d00 */
[----:B0-----:R1:W5:Y:S01]  /*1bb30*/  LDG.E.128 R68, desc[UR8][R74.64] ;  /* 0x000000084a447981 */ /* 0x001362000c1e1d00 */
        /* <DEDUP_REMOVED lines=17> */
.L_x_24838:
        /* <DEDUP_REMOVED lines=13> */
.L_x_24840:
[----:B------:R-:W-:Y:S05]  /*1bd20*/  BSYNC.RECONVERGENT B2 ;  /* 0x0000000000027941 */ /* 0x000fea0003800200 */
.L_x_24839:
        /* <DEDUP_REMOVED lines=42> */
.L_x_24837:
[----:B------:R-:W-:Y:S05]  /*1bfd0*/  BSYNC.RECONVERGENT B1 ;  /* 0x0000000000017941 */ /* 0x000fea0003800200 */
.L_x_24836:
        /* <DEDUP_REMOVED lines=17> */
.L_x_24843:
        /* <DEDUP_REMOVED lines=13> */
.L_x_24845:
[----:B------:R-:W-:Y:S05]  /*1c1c0*/  BSYNC.RECONVERGENT B2 ;  /* 0x0000000000027941 */ /* 0x000fea0003800200 */
.L_x_24844:
        /* <DEDUP_REMOVED lines=43> */
.L_x_24842:
[----:B------:R-:W-:Y:S05]  /*1c480*/  BSYNC.RECONVERGENT B1 ;  /* 0x0000000000017941 */ /* 0x000fea0003800200 */
.L_x_24841:
        /* <DEDUP_REMOVED lines=15> */
.L_x_24848:
        /* <DEDUP_REMOVED lines=13> */
.L_x_24850:
[----:B------:R-:W-:Y:S05]  /*1c650*/  BSYNC.RECONVERGENT B2 ;  /* 0x0000000000027941 */ /* 0x000fea0003800200 */
.L_x_24849:
        /* <DEDUP_REMOVED lines=43> */
.L_x_24847:
[----:B------:R-:W-:Y:S05]  /*1c910*/  BSYNC.RECONVERGENT B1 ;  /* 0x0000000000017941 */ /* 0x000fea0003800200 */
.L_x_24846:
        /* <DEDUP_REMOVED lines=17> */
.L_x_24853:
        /* <DEDUP_REMOVED lines=13> */
.L_x_24855:
[----:B------:R-:W-:Y:S05]  /*1cb00*/  BSYNC.RECONVERGENT B2 ;  /* 0x0000000000027941 */ /* 0x000fea0003800200 */
.L_x_24854:
        /* <DEDUP_REMOVED lines=43> */
.L_x_24852:
[----:B------:R-:W-:Y:S05]  /*1cdc0*/  BSYNC.RECONVERGENT B1 ;  /* 0x0000000000017941 */ /* 0x000fea0003800200 */
.L_x_24851:
        /* <DEDUP_REMOVED lines=15> */
.L_x_24858:
        /* <DEDUP_REMOVED lines=13> */
.L_x_24860:
[----:B------:R-:W-:Y:S05]  /*1cf90*/  BSYNC.RECONVERGENT B2 ;  /* 0x0000000000027941 */ /* 0x000fea0003800200 */
.L_x_24859:
        /* <DEDUP_REMOVED lines=43> */
.L_x_24857:
[----:B------:R-:W-:Y:S05]  /*1d250*/  BSYNC.RECONVERGENT B1 ;  /* 0x0000000000017941 */ /* 0x000fea0003800200 */
.L_x_24856:
        /* <DEDUP_REMOVED lines=17> */
.L_x_24863:
        /* <DEDUP_REMOVED lines=13> */
.L_x_24865:
[----:B------:R-:W-:Y:S05]  /*1d440*/  BSYNC.RECONVERGENT B2 ;  /* 0x0000000000027941 */ /* 0x000fea0003800200 */
.L_x_24864:
        /* <DEDUP_REMOVED lines=43> */
.L_x_24862:
[----:B------:R-:W-:Y:S05]  /*1d700*/  BSYNC.RECONVERGENT B1 ;  /* 0x0000000000017941 */ /* 0x000fea0003800200 */
.L_x_24861:
        /* <DEDUP_REMOVED lines=15> */
.L_x_24868:
        /* <DEDUP_REMOVED lines=13> */
.L_x_24870:
[----:B------:R-:W-:Y:S05]  /*1d8d0*/  BSYNC.RECONVERGENT B2 ;  /* 0x0000000000027941 */ /* 0x000fea0003800200 */
.L_x_24869:
        /* <DEDUP_REMOVED lines=43> */
.L_x_24867:
[----:B------:R-:W-:Y:S05]  /*1db90*/  BSYNC.RECONVERGENT B1 ;  /* 0x0000000000017941 */ /* 0x000fea0003800200 */
.L_x_24866:
        /* <DEDUP_REMOVED lines=17> */
.L_x_24873:
        /* <DEDUP_REMOVED lines=15> */
.L_x_24875:
[----:B------:R-:W-:Y:S05]  /*1dda0*/  BSYNC.RECONVERGENT B2 ;  /* 0x0000000000027941 */ /* 0x000fea0003800200 */
.L_x_24874:
        /* <DEDUP_REMOVED lines=43> */
.L_x_24872:
[----:B------:R-:W-:Y:S05]  /*1e060*/  BSYNC.RECONVERGENT B1 ;  /* 0x0000000000017941 */ /* 0x000fea0003800200 */
.L_x_24871:
[-C--:B------:R-:W-:Y:S01]  /*1e070*/  FMUL.FTZ R68, R4, R117.reuse ;  /* 0x0000007504447220 */ /* 0x080fe20000410000 */
[-C--:B------:R-:W-:Y:S01]  /*1e080*/  FSETP.GTU.FTZ.AND P6, PT, R75, R116.reuse, PT ;  /* 0x000000744b00720b */ /* 0x080fe20003fdc000 */
[----:B------:R-:W-:Y:S01]  /*1e090*/  FMUL.FTZ R71, R5, R117 ;  /* 0x0000007505477220 */ /* 0x000fe20000410000 */
[----:B------:R-:W-:Y:S01]  /*1e0a0*/  I2FP.F32.U32 R70, R69 ;  /* 0x0000004500467245 */ /* 0x000fe20000201000 */
[----:B------:R-:W-:Y:S01]  /*1e0b0*/  FMUL.FTZ R75, R6, R117 ;  /* 0x00000075064b7220 */ /* 0x000fe20000410000 */
[----:B------:R-:W-:Y:S02]  /*1e0c0*/  FSEL R68, R68, RZ, !P6 ;  /* 0x000000ff44447208 */ /* 0x000fe40007000000 */
[----:B------:R-:W-:Y:S02]  /*1e0d0*/  SEL R72, RZ, 0x1, P6 ;  /* 0x00000001ff487807 */ /* 0x000fe40003000000 */
[----:B------:R-:W-:Y:S02]  /*1e0e0*/  FSETP.GTU.FTZ.AND P6, PT, R79, R116, PT ;  /* 0x000000744f00720b */ /* 0x000fe40003fdc000 */
[----:B------:R-:W-:-:S02]  /*1e0f0*/  FSEL R79, R74, RZ, P2 ;  /* 0x000000ff4a4f7208 */ /* 0x000fc40001000000 */
[----:B------:R-:W-:Y:S01]  /*1e100*/  FSEL R69, R71, RZ, !P6 ;  /* 0x000000ff47457208 */ /* 0x000fe20007000000 */
[----:B------:R-:W-:Y:S01]  /*1e110*/  FFMA.FTZ R71, R70, R103, 1.1641532182693481445e-10 ;  /* 0x2f00000046477423 */ /* 0x000fe20000010067 */
[----:B------:R-:W-:Y:S01]  /*1e120*/  SEL R73, RZ, 0x1, P6 ;  /* 0x00000001ff497807 */ /* 0x000fe20003000000 */
[----:B------:R-:W-:Y:S01]  /*1e130*/  FADD.FTZ R68, R79, R68 ;  /* 0x000000444f447221 */ /* 0x000fe20000010000 */
[-C--:B------:R-:W-:Y:S01]  /*1e140*/  FSETP.GTU.FTZ.AND P6, PT, R101, R116.reuse, PT ;  /* 0x000000746500720b */ /* 0x080fe20003fdc000 */
[----:B------:R-:W-:Y:S01]  /*1e150*/  FMUL.FTZ R101, R7, R117 ;  /* 0x0000007507657220 */ /* 0x000fe20000410000 */
        /* <DEDUP_REMOVED lines=11> */
[----:B------:R-:W-:Y:S02]  /*1e210*/  PRMT R87, R72, 0x7610, R87 ;  /* 0x0000761048577816 */ /* 0x000fe40000000057 */
        /* <DEDUP_REMOVED lines=8> */
.L_x_24835:
        /* <DEDUP_REMOVED lines=16> */
.L_x_24879:
        /* <DEDUP_REMOVED lines=13> */
.L_x_24881:
[----:B------:R-:W-:Y:S05]  /*1e470*/  BSYNC.RECONVERGENT B2 ;  /* 0x0000000000027941 */ /* 0x000fea0003800200 */
.L_x_24880:
        /* <DEDUP_REMOVED lines=42> */
.L_x_24878:
[----:B------:R-:W-:Y:S05]  /*1e720*/  BSYNC.RECONVERGENT B1 ;  /* 0x0000000000017941 */ /* 0x000fea0003800200 */
.L_x_24877:
        /* <DEDUP_REMOVED lines=16> */
.L_x_24884:
        /* <DEDUP_REMOVED lines=13> */
.L_x_24886:
[----:B------:R-:W-:Y:S05]  /*1e900*/  BSYNC.RECONVERGENT B2 ;  /* 0x0000000000027941 */ /* 0x000fea0003800200 */
.L_x_24885:
        /* <DEDUP_REMOVED lines=43> */
.L_x_24883:
[----:B------:R-:W-:Y:S05]  /*1ebc0*/  BSYNC.RECONVERGENT B1 ;  /* 0x0000000000017941 */ /* 0x000fea0003800200 */
.L_x_24882:
        /* <DEDUP_REMOVED lines=16> */
.L_x_24889:
        /* <DEDUP_REMOVED lines=13> */
.L_x_24891:
[----:B------:R-:W-:Y:S05]  /*1eda0*/  BSYNC.RECONVERGENT B2 ;  /* 0x0000000000027941 */ /* 0x000fea0003800200 */
.L_x_24890:
        /* <DEDUP_REMOVED lines=43> */
.L_x_24888:
[----:B------:R-:W-:Y:S05]  /*1f060*/  BSYNC.RECONVERGENT B1 ;  /* 0x0000000000017941 */ /* 0x000fea0003800200 */
.L_x_24887:
        /* <DEDUP_REMOVED lines=16> */
.L_x_24894:
        /* <DEDUP_REMOVED lines=13> */
.L_x_24896:
[----:B------:R-:W-:Y:S05]  /*1f240*/  BSYNC.RECONVERGENT B2 ;  /* 0x0000000000027941 */ /* 0x000fea0003800200 */
.L_x_24895:
        /* <DEDUP_REMOVED lines=43> */
.L_x_24893:
[----:B------:R-:W-:Y:S05]  /*1f500*/  BSYNC.RECONVERGENT B1 ;  /* 0x0000000000017941 */ /* 0x000fea0003800200 */
.L_x_24892:
        /* <DEDUP_REMOVED lines=16> */
.L_x_24876:
        /* <DEDUP_REMOVED lines=10> */
[----:B------:R-:W2:Y:S02]  /*1f6b0*/  @P1 LDC.64 R78, c[0x0][0x3a0] ;  /* 0x0000e800ff4e1b82 */ /* 0x000ea40000000a00 */
[----:B------:R-:W-:Y:S01]  /*1f6c0*/  IMAD.WIDE.U32 R146, R125, 0x10, R148 ;  /* 0x000000107d927825 */ /* 0x000fe200078e0094 */
[----:B------:R-:W-:-:S05]  /*1f6d0*/  IADD3 R72, PT, PT, R73, R72, RZ ;  /* 0x0000004849487210 */ /* 0x000fca0007ffe0ff */
        /* <DEDUP_REMOVED lines=15> */
.L_x_24897:
        /* <DEDUP_REMOVED lines=20> */
.L_x_24901:
        /* <DEDUP_REMOVED lines=13> */
.L_x_24903:
[----:B------:R-:W-:Y:S05]  /*1f9e0*/  BSYNC.RECONVERGENT B2 ;  /* 0x0000000000027941 */ /* 0x000fea0003800200 */
.L_x_24902:
        /* <DEDUP_REMOVED lines=42> */
.L_x_24900:
[----:B------:R-:W-:Y:S05]  /*1fc90*/  BSYNC.RECONVERGENT B1 ;  /* 0x0000000000017941 */ /* 0x000fea0003800200 */
.L_x_24899:
        /* <DEDUP_REMOVED lines=17> */
.L_x_24906:
        /* <DEDUP_REMOVED lines=13> */
.L_x_24908:
[----:B------:R-:W-:Y:S05]  /*1fe80*/  BSYNC.RECONVERGENT B2 ;  /* 0x0000000000027941 */ /* 0x000fea0003800200 */
.L_x_24907:
        /* <DEDUP_REMOVED lines=43> */
.L_x_24905:
[----:B------:R-:W-:Y:S05]  /*20140*/  BSYNC.RECONVERGENT B1 ;  /* 0x0000000000017941 */ /* 0x000fea0003800200 */
.L_x_24904:
        /* <DEDUP_REMOVED lines=15> */
.L_x_24911:
        /* <DEDUP_REMOVED lines=13> */
.L_x_24913:
[----:B------:R-:W-:Y:S05]  /*20310*/  BSYNC.RECONVERGENT B2 ;  /* 0x0000000000027941 */ /* 0x000fea0003800200 */
.L_x_24912:
        /* <DEDUP_REMOVED lines=43> */
.L_x_24910:
[----:B------:R-:W-:Y:S05]  /*205d0*/  BSYNC.RECONVERGENT B1 ;  /* 0x0000000000017941 */ /* 0x000fea0003800200 */
.L_x_24909:
        /* <DEDUP_REMOVED lines=17> */
.L_x_24916:
        /* <DEDUP_REMOVED lines=13> */
.L_x_24918:
[----:B------:R-:W-:Y:S05]  /*207c0*/  BSYNC.RECONVERGENT B2 ;  /* 0x0000000000027941 */ /* 0x000fea0003800200 */
.L_x_24917:
        /* <DEDUP_REMOVED lines=43> */
.L_x_24915:
[----:B------:R-:W-:Y:S05]  /*20a80*/  BSYNC.RECONVERGENT B1 ;  /* 0x0000000000017941 */ /* 0x000fea0003800200 */
.L_x_24914:
        /* <DEDUP_REMOVED lines=15> */
.L_x_24921:
        /* <DEDUP_REMOVED lines=13> */
.L_x_24923:
[----:B------:R-:W-:Y:S05]  /*20c50*/  BSYNC.RECONVERGENT B2 ;  /* 0x0000000000027941 */ /* 0x000fea0003800200 */
.L_x_24922:
        /* <DEDUP_REMOVED lines=43> */
.L_x_24920:
[----:B------:R-:W-:Y:S05]  /*20f10*/  BSYNC.RECONVERGENT B1 ;  /* 0x0000000000017941 */ /* 0x000fea0003800200 */
.L_x_24919:
        /* <DEDUP_REMOVED lines=17> */
.L_x_24926:
        /* <DEDUP_REMOVED lines=13> */
.L_x_24928:
[----:B------:R-:W-:Y:S05]  /*21100*/  BSYNC.RECONVERGENT B2 ;  /* 0x0000000000027941 */ /* 0x000fea0003800200 */
.L_x_24927:
[----:B------:R-:W-:Y:S01]  /*21110*/  IMAD.WIDE.U32 R84, R83, -0x326172a9, RZ ;  /* 0xcd9e8d5753547825 */ /* 0x000fe200078e00ff */
[----:B------:R-:W-:-:S03]  /*21120*/  LOP3.LUT R100, R86, UR7, R153, 0x96, !PT ;  /* 0x0000000756647c12 */ /* 0x000fc6000f8e9699 */
[----:B------:R-:W-:Y:S01]  /*21130*/  HFMA2 R74, -RZ, RZ, 0, 0 ;  /* 0x00000000ff4a7431 */ /* 0x000fe200000001ff */
        /* <DEDUP_REMOVED lines=40> */
.L_x_24925:
[----:B------:R-:W-:Y:S05]  /*213c0*/  BSYNC.RECONVERGENT B1 ;  /* 0x0000000000017941 */ /* 0x000fea0003800200 */
.L_x_24924:
        /* <DEDUP_REMOVED lines=15> */
.L_x_24931:
        /* <DEDUP_REMOVED lines=13> */
.L_x_24933:
[----:B------:R-:W-:Y:S05]  /*21590*/  BSYNC.RECONVERGENT B2 ;  /* 0x0000000000027941 */ /* 0x000fea0003800200 */
.L_x_24932:
        /* <DEDUP_REMOVED lines=43> */
.L_x_24930:
[----:B------:R-:W-:Y:S05]  /*21850*/  BSYNC.RECONVERGENT B1 ;  /* 0x0000000000017941 */ /* 0x000fea0003800200 */
.L_x_24929:
        /* <DEDUP_REMOVED lines=17> */
.L_x_24936:
        /* <DEDUP_REMOVED lines=15> */
.L_x_24938:
[----:B------:R-:W-:Y:S05]  /*21a60*/  BSYNC.RECONVERGENT B2 ;  /* 0x0000000000027941 */ /* 0x000fea0003800200 */
.L_x_24937:
        /* <DEDUP_REMOVED lines=41> */
[----:B------:R-:W-:Y:S02]  /*21d00*/  HFMA2 R101, -RZ, RZ, 0, 0 ;  /* 0x00000000ff657431 */ /* 0x000fe400000001ff */
[----:B------:R-:W-:-:S07]  /*21d10*/  IMAD.MOV.U32 R140, RZ, RZ, R100 ;  /* 0x000000ffff8c7224 */ /* 0x000fce00078e0064 */
.L_x_24935:
[----:B------:R-:W-:Y:S05]  /*21d20*/  BSYNC.RECONVERGENT B1 ;  /* 0x0000000000017941 */ /* 0x000fea0003800200 */
.L_x_24934:
[-C--:B------:R-:W-:Y:S01]  /*21d30*/  FMUL.FTZ R72, R4, R117.reuse ;  /* 0x0000007504487220 */ /* 0x080fe20000410000 */
[----:B------:R-:W-:Y:S01]  /*21d40*/  FSETP.GTU.FTZ.AND P6, PT, R77, R116, PT ;  /* 0x000000744d00720b */ /* 0x000fe20003fdc000 */
[-C--:B------:R-:W-:Y:S01]  /*21d50*/  FMUL.FTZ R77, R5, R117.reuse ;  /* 0x00000075054d7220 */ /* 0x080fe20000410000 */
[----:B------:R-:W-:Y:S01]  /*21d60*/  I2FP.F32.U32 R76, R74 ;  /* 0x0000004a004c7245 */ /* 0x000fe20000201000 */
[-C--:B------:R-:W-:Y:S01]  /*21d70*/  FMUL.FTZ R74, R6, R117.reuse ;  /* 0x00000075064a7220 */ /* 0x080fe20000410000 */
[----:B------:R-:W-:Y:S01]  /*21d80*/  FSEL R72, R72, RZ, !P6 ;  /* 0x000000ff48487208 */ /* 0x000fe20007000000 */
[----:B------:R-:W-:Y:S01]  /*21d90*/  FMUL.FTZ R100, R7, R117 ;  /* 0x0000007507647220 */ /* 0x000fe20000410000 */
[----:B------:R-:W-:Y:S02]  /*21da0*/  SEL R78, RZ, 0x1, P6 ;  /* 0x00000001ff4e7807 */ /* 0x000fe40003000000 */
[----:B------:R-:W-:Y:S02]  /*21db0*/  FSETP.GTU.FTZ.AND P6, PT, R73, R116, PT ;  /* 0x000000744900720b */ /* 0x000fe40003fdc000 */
[----:B------:R-:W-:-:S02]  /*21dc0*/  FSEL R127, R127, RZ, P4 ;  /* 0x000000ff7f7f7208 */ /* 0x000fc40002000000 */
[----:B------:R-:W-:Y:S02]  /*21dd0*/  FSEL R73, R77, RZ, !P6 ;  /* 0x000000ff4d497208 */ /* 0x000fe40007000000 */
[----:B------:R-:W-:Y:S02]  /*21de0*/  SEL R77, RZ, 0x1, P6 ;  /* 0x00000001ff4d7807 */ /* 0x000fe40003000000 */
[-C--:B------:R-:W-:Y:S01]  /*21df0*/  FSETP.GTU.FTZ.AND P6, PT, R139, R116.reuse, PT ;  /* 0x000000748b00720b */ /* 0x080fe20003fdc000 */
[----:B------:R-:W-:Y:S01]  /*21e00*/  FFMA.FTZ R139, R76, R103, 1.1641532182693481445e-10 ;  /* 0x2f0000004c8b7423 */ /* 0x000fe20000010067 */
        /* <DEDUP_REMOVED lines=8> */
[----:B------:R-:W-:Y:S01]  /*21e90*/  FSEL R75, R75, RZ, P5 ;  /* 0x000000ff4b4b7208 */ /* 0x000fe20002800000 */
[----:B------:R-:W-:Y:S01]  /*21ea0*/  @P1 FADD.FTZ R74, R10, R74 ;  /* 0x0000004a0a4a1221 */ /* 0x000fe20000010000 */
[----:B------:R-:W-:Y:S01]  /*21eb0*/  FSEL R100, R100, RZ, !P6 ;  /* 0x000000ff64647208 */ /* 0x000fe20007000000 */
[----:B------:R-:W-:Y:S01]  /*21ec0*/  FADD.FTZ R72, R79, R72 ;  /* 0x000000484f487221 */ /* 0x000fe20000010000 */
[----:B------:R-:W-:-:S02]  /*21ed0*/  PRMT R90, R76, 0x7610, R90 ;  /* 0x000076104c5a7816 */ /* 0x000fc4000000005a */
        /* <DEDUP_REMOVED lines=8> */
.L_x_24898:
        /* <DEDUP_REMOVED lines=16> */
.L_x_24942:
        /* <DEDUP_REMOVED lines=13> */
.L_x_24944:
[----:B------:R-:W-:Y:S05]  /*22130*/  BSYNC.RECONVERGENT B2 ;  /* 0x0000000000027941 */ /* 0x000fea0003800200 */
.L_x_24943:
        /* <DEDUP_REMOVED lines=42> */
.L_x_24941:
[----:B------:R-:W-:Y:S05]  /*223e0*/  BSYNC.RECONVERGENT B1 ;  /* 0x0000000000017941 */ /* 0x000fea0003800200 */
.L_x_24940:
        /* <DEDUP_REMOVED lines=16> */
.L_x_24947:
        /* <DEDUP_REMOVED lines=13> */
.L_x_24949:
[----:B------:R-:W-:Y:S05]  /*225c0*/  BSYNC.RECONVERGENT B2 ;  /* 0x0000000000027941 */ /* 0x000fea0003800200 */
.L_x_24948:
        /* <DEDUP_REMOVED lines=40> */
[----:B------:R-:W-:Y:S02]  /*22850*/  IMAD.MOV.U32 R140, RZ, RZ, R78 ;  /* 0x000000ffff8c7224 */ /* 0x000fe400078e004e */
[----:B------:R-:W-:Y:S01]  /*22860*/  HFMA2 R78, -RZ, RZ, 0, 0 ;  /* 0x00000000ff4e7431 */ /* 0x000fe200000001ff */
[----:B------:R-:W-:-:S07]  /*22870*/  LOP3.LUT R84, R107, R84, R79, 0x96, !PT ;  /* 0x000000546b547212 */ /* 0x000fce00078e964f */
.L_x_24946:
[----:B------:R-:W-:Y:S05]  /*22880*/  BSYNC.RECONVERGENT B1 ;  /* 0x0000000000017941 */ /* 0x000fea0003800200 */
.L_x_24945:
        /* <DEDUP_REMOVED lines=16> */
.L_x_24952:
        /* <DEDUP_REMOVED lines=13> */
.L_x_24954:
[----:B------:R-:W-:Y:S05]  /*22a60*/  BSYNC.RECONVERGENT B2 ;  /* 0x0000000000027941 */ /* 0x000fea0003800200 */
.L_x_24953:
        /* <DEDUP_REMOVED lines=43> */
.L_x_24951:
[----:B------:R-:W-:Y:S05]  /*22d20*/  BSYNC.RECONVERGENT B1 ;  /* 0x0000000000017941 */ /* 0x000fea0003800200 */
.L_x_24950:
        /* <DEDUP_REMOVED lines=16> */
.L_x_24957:
        /* <DEDUP_REMOVED lines=13> */
.L_x_24959:
[----:B------:R-:W-:Y:S05]  /*22f00*/  BSYNC.RECONVERGENT B2 ;  /* 0x0000000000027941 */ /* 0x000fea0003800200 */
.L_x_24958:
        /* <DEDUP_REMOVED lines=43> */
.L_x_24956:
[----:B------:R-:W-:Y:S05]  /*231c0*/  BSYNC.RECONVERGENT B1 ;  /* 0x0000000000017941 */ /* 0x000fea0003800200 */
.L_x_24955:
        /* <DEDUP_REMOVED lines=16> */
.L_x_24939:
[----:B------:R-:W-:Y:S01]  /*232d0*/  SEL R76, RZ, 0x1000000, !P5 ;  /* 0x01000000ff4c7807 */ /* 0x000fe20006800000 */
[C---:B------:R-:W-:Y:S01]  /*232e0*/  IMAD.WIDE.U32 R152, R125.reuse, 0x10, R144 ;  /* 0x000000107d987825 */ /* 0x040fe200078e0090 */
[----:B------:R-:W-:Y:S01]  /*232f0*/  SEL R77, RZ, 0x10000, !P4 ;  /* 0x00010000ff4d7807 */ /* 0x000fe20006000000 */
[----:B------:R-:W0:Y:S01]  /*23300*/  @P0 LDC.64 R150, c[0x0][0x398] ;  /* 0x0000e600ff960b82 */ /* 0x000e220000000a00 */
[----:B------:R-:W-:Y:S01]  /*23310*/  SEL R78, RZ, 0x100, !P3 ;  /* 0x00000100ff4e7807 */ /* 0x000fe20005800000 */
[----:B------:R-:W-:Y:S01]  /*23320*/  IMAD.WIDE.U32 R154, R125, 0x4, R142 ;  /* 0x000000047d9a7825 */ /* 0x000fe200078e008e */
[----:B------:R1:W-:Y:S02]  /*23330*/  STG.E.128 desc[UR8][R152.64], R72 ;  /* 0x0000004898007986 */ /* 0x0003e4000c101d08 */
[----:B------:R-:W-:Y:S01]  /*23340*/  IADD3 R76, PT, PT, R78, R76, R77 ;  /* 0x0000004c4e4c7210 */ /* 0x000fe20007ffe04d */
[----:B------:R-:W-:Y:S01]  /*23350*/  VIADD R127, R102, 0x120 ;  /* 0x00000120667f7836 */ /* 0x000fe20000000000 */
        /* <DEDUP_REMOVED lines=10> */
[----:B------:R-:W-:-:S04]  /*23400*/  LOP3.LUT R77, R91, 0xffff, RZ, 0xc0, !PT ;  /* 0x0000ffff5b4d7812 */ /* 0x000fc800078ec0ff */
[----:B------:R-:W-:-:S04]  /*23410*/  LOP3.LUT R76, R76, 0xff0000, RZ, 0xc0, !PT ;  /* 0x00ff00004c4c7812 */ /* 0x000fc800078ec0ff */
[----:B------:R-:W-:Y:S02]  /*23420*/  LEA R76, R77, R76, 0x18 ;  /* 0x0000004c4d4c7211 */ /* 0x000fe400078ec0ff */
[----:B------:R-:W-:-:S05]  /*23430*/  LOP3.LUT R77, R89, 0xff, RZ, 0xc0, !PT ;  /* 0x000000ff594d7812 */ /* 0x000fca00078ec0ff */
[----:B------:R-:W-:Y:S01]  /*23440*/  IMAD R76, R77, 0x100, R76 ;  /* 0x000001004d4c7824 */ /* 0x000fe200078e024c */
[----:B------:R-:W-:-:S04]  /*23450*/  LOP3.LUT R77, R87, 0xff, RZ, 0xc0, !PT ;  /* 0x000000ff574d7812 */ /* 0x000fc800078ec0ff */
[----:B------:R-:W-:Y:S01]  /*23460*/  IADD3 R76, PT, PT, R76, R77, RZ ;  /* 0x0000004d4c4c7210 */ /* 0x000fe20007ffe0ff */
[----:B0-----:R-:W-:-:S05]  /*23470*/  IMAD.WIDE.U32 R150, R125, 0x4, R150 ;  /* 0x000000047d967825 */ /* 0x001fca00078e0096 */
[----:B------:R0:W-:Y:S02]  /*23480*/  STG.E desc[UR8][R150.64], R76 ;  /* 0x0000004c96007986 */ /* 0x0001e4000c101908 */
.L_x_24960:
        /* <DEDUP_REMOVED lines=20> */
.L_x_24964:
[----:B------:R-:W-:Y:S01]  /*235d0*/  IADD3 R80, PT, PT, R80, 0x1, RZ ;  /* 0x0000000150507810 */ /* 0x000fe20007ffe0ff */
[----:B------:R-:W-:Y:S03]  /*235e0*/  BSSY.RECONVERGENT B2, `(.L_x_24965) ;  /* 0x000000c000027945 */ /* 0x000fe60003800200 */
[C---:B------:R-:W-:Y:S01]  /*235f0*/  ISETP.NE.AND P2, PT, R80.reuse, RZ, PT ;  /* 0x000000ff5000720c */ /* 0x040fe20003f45270 */
[----:B-1----:R-:W-:-:S12]  /*23600*/  IMAD.WIDE.U32 R148, R80, -0x2daee0ad, RZ ;  /* 0xd2511f5350947825 */ /* 0x002fd800078e00ff */
        /* <DEDUP_REMOVED lines=9> */
.L_x_24966:
[----:B------:R-:W-:Y:S05]  /*236a0*/  BSYNC.RECONVERGENT B2 ;  /* 0x0000000000027941 */ /* 0x000fea0003800200 */
.L_x_24965:
        /* <DEDUP_REMOVED lines=41> */
[----:B------:R-:W-:-:S07]  /*23940*/  LOP3.LUT R84, R107, R84, R101, 0x96, !PT ;  /* 0x000000546b547212 */ /* 0x000fce00078e9665 */
.L_x_24963:
[----:B------:R-:W-:Y:S05]  /*23950*/  BSYNC.RECONVERGENT B1 ;  /* 0x0000000000017941 */ /* 0x000fea0003800200 */
.L_x_24962:
[----:B------:R-:W-:Y:S01]  /*23960*/  ISETP.NE.AND P3, PT, R141, 0x1, PT ;  /* 0x000000018d00780c */ /* 0x000fe20003f65270 */
[----:B------:R-:W-:Y:S01]  /*23970*/  BSSY.RECONVERGENT B1, `(.L_x_24967) ;  /* 0x0000049000017945 */ /* 0x000fe20003800200 */
[----:B------:R-:W-:Y:S01]  /*23980*/  I2FP.F32.U32 R140, R139 ;  /* 0x0000008b008c7245 */ /* 0x000fe20000201000 */
[----:B-----5:R-:W-:-:S04]  /*23990*/  FMUL.FTZ R76, R76, R117 ;  /* 0x000000754c4c7220 */ /* 0x020fc80000410000 */
[----:B------:R-:W-:Y:S01]  /*239a0*/  FFMA.FTZ R101, R140, R103, 1.1641532182693481445e-10 ;  /* 0x2f0000008c657423 */ /* 0x000fe20000010067 */
[----:B------:R-:W-:-:S04]  /*239b0*/  HFMA2 R140, -RZ, RZ, 0, 1.1920928955078125e-07 ;  /* 0x00000002ff8c7431 */ /* 0x000fc800000001ff */
        /* <DEDUP_REMOVED lines=11> */
.L_x_24969:
        /* <DEDUP_REMOVED lines=13> */
.L_x_24971:
[----:B------:R-:W-:Y:S05]  /*23b40*/  BSYNC.RECONVERGENT B2 ;  /* 0x0000000000027941 */ /* 0x000fea0003800200 */
.L_x_24970:
        /* <DEDUP_REMOVED lines=43> */
.L_x_24968:
[----:B------:R-:W-:Y:S05]  /*23e00*/  BSYNC.RECONVERGENT B1 ;  /* 0x0000000000017941 */ /* 0x000fea0003800200 */
.L_x_24967:
[----:B------:R-:W-:Y:S01]  /*23e10*/  ISETP.NE.AND P3, PT, R140, 0x1, PT ;  /* 0x000000018c00780c */ /* 0x000fe20003f65270 */
[----:B------:R-:W-:Y:S01]  /*23e20*/  BSSY.RECONVERGENT B1, `(.L_x_24972) ;  /* 0x0000047000017945 */ /* 0x000fe20003800200 */
[----:B-1----:R-:W-:Y:S01]  /*23e30*/  I2FP.F32.U32 R146, R101 ;  /* 0x0000006500927245 */ /* 0x002fe20000201000 */
        /* <DEDUP_REMOVED lines=12> */
.L_x_24974:
        /* <DEDUP_REMOVED lines=13> */
.L_x_24976:
[----:B------:R-:W-:Y:S05]  /*23fd0*/  BSYNC.RECONVERGENT B2 ;  /* 0x0000000000027941 */ /* 0x000fea0003800200 */
.L_x_24975:
        /* <DEDUP_REMOVED lines=43> */
.L_x_24973:
[----:B------:R-:W-:Y:S05]  /*24290*/  BSYNC.RECONVERGENT B1 ;  /* 0x0000000000017941 */ /* 0x000fea0003800200 */
.L_x_24972:
[----:B------:R-:W-:Y:S01]  /*242a0*/  ISETP.NE.AND P4, PT, R101, 0x1, PT ;  /* 0x000000016500780c */ /* 0x000fe20003f85270 */
[----:B------:R-:W-:Y:S01]  /*242b0*/  BSSY.RECONVERGENT B1, `(.L_x_24977) ;  /* 0x0000049000017945 */ /* 0x000fe20003800200 */
[----:B------:R-:W-:Y:S01]  /*242c0*/  I2FP.F32.U32 R140, R141 ;  /* 0x0000008d008c7245 */ /* 0x000fe20000201000 */
[----:B------:R-:W-:-:S04]  /*242d0*/  HFMA2 R146, -RZ, RZ, 0, 1.1920928955078125e-07 ;  /* 0x00000002ff927431 */ /* 0x000fc800000001ff */
        /* <DEDUP_REMOVED lines=13> */
.L_x_24979:
        /* <DEDUP_REMOVED lines=13> */
.L_x_24981:
[----:B------:R-:W-:Y:S05]  /*24480*/  BSYNC.RECONVERGENT B2 ;  /* 0x0000000000027941 */ /* 0x000fea0003800200 */
.L_x_24980:
        /* <DEDUP_REMOVED lines=43> */
.L_x_24978:
[----:B------:R-:W-:Y:S05]  /*24740*/  BSYNC.RECONVERGENT B1 ;  /* 0x0000000000017941 */ /* 0x000fea0003800200 */
.L_x_24977:
        /* <DEDUP_REMOVED lines=15> */
.L_x_24984:
        /* <DEDUP_REMOVED lines=13> */
.L_x_24986:
[----:B------:R-:W-:Y:S05]  /*24910*/  BSYNC.RECONVERGENT B2 ;  /* 0x0000000000027941 */ /* 0x000fea0003800200 */
.L_x_24985:
        /* <DEDUP_REMOVED lines=43> */
.L_x_24983:
[----:B------:R-:W-:Y:S05]  /*24bd0*/  BSYNC.RECONVERGENT B1 ;  /* 0x0000000000017941 */ /* 0x000fea0003800200 */
.L_x_24982:
        /* <DEDUP_REMOVED lines=17> */
.L_x_24989:
        /* <DEDUP_REMOVED lines=13> */
.L_x_24991:
[----:B------:R-:W-:Y:S05]  /*24dc0*/  BSYNC.RECONVERGENT B2 ;  /* 0x0000000000027941 */ /* 0x000fea0003800200 */
.L_x_24990:
        /* <DEDUP_REMOVED lines=43> */
.L_x_24988:
[----:B------:R-:W-:Y:S05]  /*25080*/  BSYNC.RECONVERGENT B1 ;  /* 0x0000000000017941 */ /* 0x000fea0003800200 */
.L_x_24987:
        /* <DEDUP_REMOVED lines=15> */
.L_x_24994:
        /* <DEDUP_REMOVED lines=13> */
.L_x_24996:
[----:B------:R-:W-:Y:S05]  /*25250*/  BSYNC.RECONVERGENT B2 ;  /* 0x0000000000027941 */ /* 0x000fea0003800200 */
.L_x_24995:
        /* <DEDUP_REMOVED lines=43> */
.L_x_24993:
[----:B------:R-:W-:Y:S05]  /*25510*/  BSYNC.RECONVERGENT B1 ;  /* 0x0000000000017941 */ /* 0x000fea0003800200 */
.L_x_24992:
        /* <DEDUP_REMOVED lines=17> */
.L_x_24999:
        /* <DEDUP_REMOVED lines=15> */
.L_x_25001:
[----:B------:R-:W-:Y:S05]  /*25720*/  BSYNC.RECONVERGENT B2 ;  /* 0x0000000000027941 */ /* 0x000fea0003800200 */
.L_x_25000:
        /* <DEDUP_REMOVED lines=43> */
.L_x_24998:
[----:B------:R-:W-:Y:S05]  /*259e0*/  BSYNC.RECONVERGENT B1 ;  /* 0x0000000000017941 */ /* 0x000fea0003800200 */
.L_x_24997:
        /* <DEDUP_REMOVED lines=20> */
[----:B------:R-:W-:Y:S01]  /*25b30*/  FSEL R109, R76, RZ, P2 ;  /* 0x000000ff4c6d7208 */ /* 0x000fe20001000000 */
[----:B------:R-:W-:Y:S01]  /*25b40*/  @P1 FADD.FTZ R78, R10, R78 ;  /* 0x0000004e0a4e1221 */ /* 0x000fe20000010000 */
[----:B------:R-:W-:Y:S01]  /*25b50*/  FSEL R79, R117, RZ, !P6 ;  /* 0x000000ff754f7208 */ /* 0x000fe20007000000 */
        /* <DEDUP_REMOVED lines=12> */
.L_x_24961:
        /* <DEDUP_REMOVED lines=16> */
.L_x_25005:
        /* <DEDUP_REMOVED lines=13> */
.L_x_25007:
[----:B------:R-:W-:Y:S05]  /*25df0*/  BSYNC.RECONVERGENT B2 ;  /* 0x0000000000027941 */ /* 0x000fea0003800200 */
.L_x_25006:
[----:B-1----:R-:W-:Y:S01]  /*25e00*/  IMAD.WIDE.U32 R148, R83, -0x326172a9, RZ ;  /* 0xcd9e8d5753947825 */ /* 0x002fe200078e00ff */
        /* <DEDUP_REMOVED lines=41> */
.L_x_25004:
[----:B------:R-:W-:Y:S05]  /*260a0*/  BSYNC.RECONVERGENT B1 ;  /* 0x0000000000017941 */ /* 0x000fea0003800200 */
.L_x_25003:
[----:B------:R-:W-:Y:S01]  /*260b0*/  ISETP.NE.AND P3, PT, R139, 0x1, PT ;  /* 0x000000018b00780c */ /* 0x000fe20003f65270 */
[----:B------:R-:W-:Y:S01]  /*260c0*/  BSSY.RECONVERGENT B1, `(.L_x_25008) ;  /* 0x0000048000017945 */ /* 0x000fe20003800200 */
[----:B------:R-:W-:-:S05]  /*260d0*/  I2FP.F32.U32 R140, R141 ;  /* 0x0000008d008c7245 */ /* 0x000fca0000201000 */
        /* <DEDUP_REMOVED lines=13> */
.L_x_25010:
        /* <DEDUP_REMOVED lines=13> */
.L_x_25012:
[----:B------:R-:W-:Y:S05]  /*26280*/  BSYNC.RECONVERGENT B2 ;  /* 0x0000000000027941 */ /* 0x000fea0003800200 */
.L_x_25011:
[----:B-1----:R-:W-:Y:S01]  /*26290*/  IMAD.WIDE.U32 R148, R83, -0x326172a9, RZ ;  /* 0xcd9e8d5753947825 */ /* 0x002fe200078e00ff */
        /* <DEDUP_REMOVED lines=42> */
.L_x_25009:
[----:B------:R-:W-:Y:S05]  /*26540*/  BSYNC.RECONVERGENT B1 ;  /* 0x0000000000017941 */ /* 0x000fea0003800200 */
.L_x_25008:
[----:B------:R-:W-:Y:S01]  /*26550*/  ISETP.NE.AND P4, PT, R101, 0x1, PT ;  /* 0x000000016500780c */ /* 0x000fe20003f85270 */
[----:B------:R-:W-:Y:S01]  /*26560*/  BSSY.RECONVERGENT B1, `(.L_x_25013) ;  /* 0x0000048000017945 */ /* 0x000fe20003800200 */
[----:B------:R-:W-:-:S05]  /*26570*/  I2FP.F32.U32 R140, R140 ;  /* 0x0000008c008c7245 */ /* 0x000fca0000201000 */
        /* <DEDUP_REMOVED lines=13> */
.L_x_25015:
        /* <DEDUP_REMOVED lines=13> */
.L_x_25017:
[----:B------:R-:W-:Y:S05]  /*26720*/  BSYNC.RECONVERGENT B2 ;  /* 0x0000000000027941 */ /* 0x000fea0003800200 */
.L_x_25016:
[----:B-1----:R-:W-:Y:S01]  /*26730*/  IMAD.WIDE.U32 R148, R83, -0x326172a9, RZ ;  /* 0xcd9e8d5753947825 */ /* 0x002fe200078e00ff */
        /* <DEDUP_REMOVED lines=40> */
[----:B------:R-:W-:Y:S02]  /*269c0*/  LOP3.LUT R84, R107, R84, R147, 0x96, !PT ;  /* 0x000000546b547212 */ /* 0x000fe400078e9693 */
[----:B------:R-:W-:-:S07]  /*269d0*/  MOV R100, R146 ;  /* 0x0000009200647202 */ /* 0x000fce0000000f00 */
.L_x_25014:
[----:B------:R-:W-:Y:S05]  /*269e0*/  BSYNC.RECONVERGENT B1 ;  /* 0x0000000000017941 */ /* 0x000fea0003800200 */
.L_x_25013:
        /* <DEDUP_REMOVED lines=16> */
.L_x_25020:
        /* <DEDUP_REMOVED lines=13> */
.L_x_25022:
[----:B------:R-:W-:Y:S05]  /*26bc0*/  BSYNC.RECONVERGENT B2 ;  /* 0x0000000000027941 */ /* 0x000fea0003800200 */
.L_x_25021:
[----:B------:R-:W-:Y:S01]  /*26bd0*/  IMAD.WIDE.U32 R84, R83, -0x326172a9, RZ ;  /* 0xcd9e8d5753547825 */ /* 0x000fe200078e00ff */
[----:B------:R-:W-:-:S03]  /*26be0*/  LOP3.LUT R88, R86, UR7, R141, 0x96, !PT ;  /* 0x0000000756587c12 */ /* 0x000fc6000f8e968d */
[----:B------:R-:W-:Y:S01]  /*26bf0*/  HFMA2 R101, -RZ, RZ, 0, 0 ;  /* 0x00000000ff657431 */ /* 0x000fe200000001ff */
[----:B------:R-:W-:Y:S01]  /*26c00*/  LOP3.LUT R85, R0, UR6, R85, 0x96, !PT ;  /* 0x0000000600557c12 */ /* 0x000fe2000f8e9655 */
[----:B-1----:R-:W-:-:S04]  /*26c10*/  IMAD.WIDE.U32 R146, R88, -0x326172a9, RZ ;  /* 0xcd9e8d5758927825 */ /* 0x002fc800078e00ff */
        /* <DEDUP_REMOVED lines=27> */
[----:B------:R-:W-:Y:S01]  /*26dd0*/  IMAD.WIDE.U32 R84, R84, -0x2daee0ad, RZ ;  /* 0xd2511f5354547825 */ /* 0x000fe200078e00ff */
[----:B------:R-:W-:-:S03]  /*26de0*/  MOV R140, R100 ;  /* 0x00000064008c7202 */ /* 0x000fc60000000f00 */
        /* <DEDUP_REMOVED lines=9> */
.L_x_25019:
[----:B------:R-:W-:Y:S05]  /*26e80*/  BSYNC.RECONVERGENT B1 ;  /* 0x0000000000017941 */ /* 0x000fea0003800200 */
.L_x_25018:
        /* <DEDUP_REMOVED lines=16> */
.L_x_25002:
[----:B------:R-:W-:Y:S01]  /*26f90*/  FADD.FTZ R104, RZ, R12 ;  /* 0x0000000cff687221 */ /* 0x000fe20000010000 */
[----:B------:R-:W-:Y:S01]  /*26fa0*/  SEL R105, RZ, 0x100, !P3 ;  /* 0x00000100ff697807 */ /* 0x000fe20005800000 */
[----:B------:R-:W0:Y:S01]  /*26fb0*/  S2R R106, SR_TID.X ;  /* 0x00000000006a7919 */ /* 0x000e220000002100 */
[----:B------:R-:W-:-:S04]  /*26fc0*/  IMAD.WIDE.U32 R144, R127, 0x10, R144 ;  /* 0x000000107f907825 */ /* 0x000fc800078e0090 */
[----:B------:R-:W-:Y:S01]  /*26fd0*/  FADD.FTZ R103, R104, R13 ;  /* 0x0000000d68677221 */ /* 0x000fe20000010000 */
[----:B------:R-:W-:-:S04]  /*26fe0*/  IMAD.WIDE.U32 R142, R127, 0x4, R142 ;  /* 0x000000047f8e7825 */ /* 0x000fc800078e008e */
        /* <DEDUP_REMOVED lines=35> */
[----:B------:R-:W-:Y:S02]  /*27220*/  IADD3 R103, PT, PT, R105, R103, R104 ;  /* 0x0000006769677210 */ /* 0x000fe40007ffe068 */
[----:B------:R-:W-:Y:S01]  /*27230*/  SEL R104, RZ, 0x1, !P2 ;  /* 0x00000001ff687807 */ /* 0x000fe20005000000 */
[----:B------:R-:W-:-:S04]  /*27240*/  FADD.FTZ R105, R108, R73 ;  /* 0x000000496c697221 */ /* 0x000fc80000010000 */
[----:B------:R-:W-:Y:S02]  /*27250*/  IMAD.IADD R103, R103, 0x1, R104 ;  /* 0x0000000167677824 */ /* 0x000fe400078e0268 */
[----:B------:R-:W-:-:S03]  /*27260*/  FADD.FTZ R104, R105, R74 ;  /* 0x0000004a69687221 */ /* 0x000fc60000010000 */
[----:B------:R2:W-:Y:S01]  /*27270*/  STG.E desc[UR8][R142.64], R103 ;  /* 0x000000678e007986 */ /* 0x0005e2000c101908 */
[----:B------:R-:W-:-:S04]  /*27280*/  FADD.FTZ R105, R104, R75 ;  /* 0x0000004b68697221 */ /* 0x000fc80000010000 */
[----:B------:R-:W-:-:S04]  /*27290*/  FADD.FTZ R104, R105, R76 ;  /* 0x0000004c69687221 */ /* 0x000fc80000010000 */
[----:B------:R-:W-:-:S04]  /*272a0*/  FADD.FTZ R105, R104, R77 ;  /* 0x0000004d68697221 */ /* 0x000fc80000010000 */
[----:B------:R-:W-:Y:S01]  /*272b0*/  FADD.FTZ R106, R105, R78 ;  /* 0x0000004e696a7221 */ /* 0x000fe20000010000 */
[----:B--2---:R-:W-:Y:S06]  /*272c0*/  @!P0 BRA `(.L_x_25023) ;  /* 0x00000000002c8947 */ /* 0x004fec0003800000 */
        /* <DEDUP_REMOVED lines=11> */
.L_x_25023:
[----:B------:R-:W-:Y:S01]  /*27380*/  UMOV UR20, 0xffffffff ;  /* 0xffffffff00147882 */ /* 0x000fe20000000000 */
[----:B------:R-:W-:Y:S02]  /*27390*/  FADD.FTZ R106, R106, R79 ;  /* 0x0000004f6a6a7221 */ /* 0x000fe40000010000 */
[----:B------:R-:W-:Y:S05]  /*273a0*/  BRA.DIV UR20, `(.L_x_25024) ;  /* 0x00000016149c7947 */ /* 0x000fea000b800000 */
[----:B0-----:R-:W0:Y:S01]  /*273b0*/  SHFL.BFLY PT, R103, R106, 0x1, 0x1f ;  /* 0x0c201f006a677f89 */ /* 0x001e2200000e0000 */
[----:B------:R-:W2:Y:S01]  /*273c0*/  LDC R105, c[0x0][0x400] ;  /* 0x00010000ff697b82 */ /* 0x000ea20000000800 */
        /* <DEDUP_REMOVED lines=98> */
[----:B------:R0:W2:Y:S02]  /*279f0*/  SHFL.BFLY PT, R110, R109, 0x10, 0x1f ;  /* 0x0e001f006d6e7f89 */ /* 0x0000a400000e0000 */
.L_x_25037:
[----:B------:R-:W-:Y:S01]  /*27a00*/  FMUL.FTZ R103, R104, R104 ;  /* 0x0000006868677220 */ /* 0x000fe20000410000 */
[----:B------:R-:W-:Y:S01]  /*27a10*/  ISETP.NE.AND P2, PT, RZ, UR5, PT ;  /* 0x00000005ff007c0c */ /* 0x000fe2000bf45270 */
[----:B--2---:R-:W-:Y:S01]  /*27a20*/  FADD.FTZ R106, R109, R110 ;  /* 0x0000006e6d6a7221 */ /* 0x004fe20000010000 */
[----:B------:R-:W2:Y:S01]  /*27a30*/  @!P1 LDC.64 R140, c[0x0][0x3c8] ;  /* 0x0000f200ff8c9b82 */ /* 0x000ea20000000a00 */
[----:B------:R-:W-:Y:S01]  /*27a40*/  HADD2.F32 R139, -RZ, R40.H0_H0 ;  /* 0x20000028ff8b7230 */ /* 0x000fe20000004100 */
[----:B------:R-:W-:Y:S01]  /*27a50*/  FSEL R103, R103, RZ, P2 ;  /* 0x000000ff67677208 */ /* 0x000fe20001000000 */
[----:B------:R-:W-:Y:S01]  /*27a60*/  FFMA.FTZ R106, R106, R105, UR12 ;  /* 0x0000000c6a6a7e23 */ /* 0x000fe20008010069 */
[----:B------:R-:W-:-:S03]  /*27a70*/  FSEL R108, R104, RZ, !P2 ;  /* 0x000000ff686c7208 */ /* 0x000fc60005000000 */
[----:B------:R-:W-:Y:S02]  /*27a80*/  FADD.FTZ R106, R106, R103 ;  /* 0x000000676a6a7221 */ /* 0x000fe40000010000 */
[C---:B------:R-:W-:Y:S01]  /*27a90*/  FADD.FTZ R103, -R108.reuse, R12 ;  /* 0x0000000c6c677221 */ /* 0x040fe20000010100 */
[C---:B------:R-:W-:Y:S01]  /*27aa0*/  FADD.FTZ R105, -R108.reuse, R13 ;  /* 0x0000000d6c697221 */ /* 0x040fe20000010100 */
[C---:B------:R-:W-:Y:S01]  /*27ab0*/  FADD.FTZ R113, -R108.reuse, R74 ;  /* 0x0000004a6c717221 */ /* 0x040fe20000010100 */
[----:B------:R-:W3:Y:S01]  /*27ac0*/  @!P1 LDC.64 R12, c[0x0][0x3c0] ;  /* 0x0000f000ff0c9b82 */ /* 0x000ee20000000a00 */
[----:B------:R-:W4:Y:S01]  /*27ad0*/  MUFU.RSQ R106, R106 ;  /* 0x0000006a006a7308 */ /* 0x000f220000001400 */
[----:B------:R-:W-:Y:S01]  /*27ae0*/  FADD.FTZ R115, -R108, R76 ;  /* 0x0000004c6c737221 */ /* 0x000fe20000010100 */
[----:B------:R-:W-:Y:S01]  /*27af0*/  SHF.R.U64 R74, R66, 0x10, R67 ;  /* 0x00000010424a7819 */ /* 0x000fe20000001243 */
[----:B------:R-:W-:Y:S01]  /*27b00*/  FADD.FTZ R107, -R108, R68 ;  /* 0x000000446c6b7221 */ /* 0x000fe20000010100 */
[----:B------:R-:W-:Y:S01]  /*27b10*/  SHF.R.U64 R76, R2, 0x10, R3 ;  /* 0x00000010024c7819 */ /* 0x000fe20000001203 */
[----:B0-----:R-:W-:Y:S01]  /*27b20*/  FADD.FTZ R109, -R108, R70 ;  /* 0x000000466c6d7221 */ /* 0x001fe20000010100 */
[----:B------:R-:W-:Y:S01]  /*27b30*/  SHF.R.U32.HI R68, RZ, 0x10, R67 ;  /* 0x00000010ff447819 */ /* 0x000fe20000011643 */
[----:B------:R-:W-:Y:S01]  /*27b40*/  HADD2.F32 R74, -RZ, R74.H0_H0 ;  /* 0x2000004aff4a7230 */ /* 0x000fe20000004100 */
[----:B------:R-:W-:Y:S01]  /*27b50*/  SHF.R.U32.HI R70, RZ, 0x10, R3 ;  /* 0x00000010ff467819 */ /* 0x000fe20000011603 */
[----:B------:R-:W-:-:S02]  /*27b60*/  HADD2.F32 R76, -RZ, R76.H0_H0 ;  /* 0x2000004cff4c7230 */ /* 0x000fc40000004100 */
[C---:B------:R-:W-:Y:S01]  /*27b70*/  FADD.FTZ R15, -R108.reuse, R15 ;  /* 0x0000000f6c0f7221 */ /* 0x040fe20000010100 */
[----:B------:R-:W-:Y:S01]  /*27b80*/  FADD.FTZ R19, -R108, R19 ;  /* 0x000000136c137221 */ /* 0x000fe20000010100 */
[----:B--2---:R-:W-:-:S04]  /*27b90*/  @!P1 IMAD.WIDE R140, R81, 0x4, R140 ;  /* 0x00000004518c9825 */ /* 0x004fc800078e028c */
[C---:B------:R-:W-:Y:S01]  /*27ba0*/  FADD.FTZ R14, -R108.reuse, R14 ;  /* 0x0000000e6c0e7221 */ /* 0x040fe20000010100 */
[C---:B------:R-:W-:Y:S01]  /*27bb0*/  FADD.FTZ R111, -R108.reuse, R72 ;  /* 0x000000486c6f7221 */ /* 0x040fe20000010100 */
[----:B------:R-:W-:Y:S01]  /*27bc0*/  FADD.FTZ R16, -R108, R16 ;  /* 0x000000106c107221 */ /* 0x000fe20000010100 */
[----:B------:R-:W-:Y:S02]  /*27bd0*/  HADD2.F32 R68, -RZ, R68.H0_H0 ;  /* 0x20000044ff447230 */ /* 0x000fe40000004100 */
[C---:B----4-:R-:W-:Y:S01]  /*27be0*/  FMUL.FTZ R103, R106.reuse, R103 ;  /* 0x000000676a677220 */ /* 0x050fe20000410000 */
[C---:B------:R-:W-:Y:S01]  /*27bf0*/  FMUL.FTZ R105, R106.reuse, R105 ;  /* 0x000000696a697220 */ /* 0x040fe20000410000 */
[----:B------:R-:W-:Y:S02]  /*27c00*/  HADD2.F32 R70, -RZ, R70.H0_H0 ;  /* 0x20000046ff467230 */ /* 0x000fe40000004100 */
[C---:B------:R-:W-:Y:S01]  /*27c10*/  FMUL.FTZ R15, R106.reuse, R15 ;  /* 0x0000000f6a0f7220 */ /* 0x040fe20000410000 */
[----:B------:R-:W-:Y:S01]  /*27c20*/  FMUL.FTZ R19, R106, R19 ;  /* 0x000000136a137220 */ /* 0x000fe20000410000 */
[----:B------:R-:W-:-:S02]  /*27c30*/  HADD2.F32 R72, -RZ, R126.H1_H1 ;  /* 0x3000007eff487230 */ /* 0x000fc40000004100 */
[----:B------:R-:W-:Y:S01]  /*27c40*/  FADD.FTZ R18, -R108, R18 ;  /* 0x000000126c127221 */ /* 0x000fe20000010100 */
[----:B---3--:R-:W-:-:S04]  /*27c50*/  @!P1 IMAD.WIDE R142, R81, 0x4, R12 ;  /* 0x00000004518e9825 */ /* 0x008fc800078e020c */
[----:B------:R-:W-:Y:S01]  /*27c60*/  FFMA.FTZ R15, R15, R68, R70 ;  /* 0x000000440f0f7223 */ /* 0x000fe20000010046 */
[----:B------:R-:W1:Y:S01]  /*27c70*/  LDC.64 R12, c[0x0][0x428] ;  /* 0x00010a00ff0c7b82 */ /* 0x000e620000000a00 */
[----:B------:R-:W-:Y:S01]  /*27c80*/  SHF.R.U64 R68, R62, 0x10, R63 ;  /* 0x000000103e447819 */ /* 0x000fe2000000123f */
[----:B------:R-:W-:Y:S01]  /*27c90*/  FMUL.FTZ R14, R106, R14 ;  /* 0x0000000e6a0e7220 */ /* 0x000fe20000410000 */
[----:B------:R0:W-:Y:S01]  /*27ca0*/  @!P1 STG.E desc[UR8][R142.64], R104 ;  /* 0x000000688e009986 */ /* 0x0001e2000c101908 */
[----:B------:R-:W-:Y:S01]  /*27cb0*/  SHF.R.U64 R70, R42, 0x10, R43 ;  /* 0x000000102a467819 */ /* 0x000fe2000000122b */
[C---:B------:R-:W-:Y:S01]  /*27cc0*/  FADD.FTZ R21, -R108.reuse, R21 ;  /* 0x000000156c157221 */ /* 0x040fe20000010100 */
[C---:B------:R-:W-:Y:S01]  /*27cd0*/  FADD.FTZ R20, -R108.reuse, R20 ;  /* 0x000000146c147221 */ /* 0x040fe20000010100 */
[----:B------:R2:W-:Y:S01]  /*27ce0*/  @!P1 STG.E desc[UR8][R140.64], R106 ;  /* 0x0000006a8c009986 */ /* 0x0005e2000c101908 */
[C---:B------:R-:W-:Y:S01]  /*27cf0*/  FADD.FTZ R117, -R108.reuse, R78 ;  /* 0x0000004e6c757221 */ /* 0x040fe20000010100 */
[----:B------:R-:W-:Y:S01]  /*27d00*/  FADD.FTZ R23, -R108, R23 ;  /* 0x000000176c177221 */ /* 0x000fe20000010100 */
[----:B------:R-:W-:-:S02]  /*27d10*/  HADD2.F32 R78, -RZ, R128.H1_H1 ;  /* 0x30000080ff4e7230 */ /* 0x000fc40000004100 */
[C---:B------:R-:W-:Y:S01]  /*27d20*/  FMUL.FTZ R16, R106.reuse, R16 ;  /* 0x000000106a107220 */ /* 0x040fe20000410000 */
[C---:B------:R-:W-:Y:S01]  /*27d30*/  FMUL.FTZ R18, R106.reuse, R18 ;  /* 0x000000126a127220 */ /* 0x040fe20000410000 */
[----:B------:R-:W-:Y:S02]  /*27d40*/  HADD2.F32 R68, -RZ, R68.H0_H0 ;  /* 0x20000044ff447230 */ /* 0x000fe40000004100 */
[----:B------:R-:W-:Y:S01]  /*27d50*/  FMUL.FTZ R21, R106, R21 ;  /* 0x000000156a157220 */ /* 0x000fe20000410000 */
[----:B0-----:R-:W-:Y:S01]  /*27d60*/  SHF.R.U64 R104, R40, 0x10, R41 ;  /* 0x0000001028687819 */ /* 0x001fe20000001229 */
[----:B------:R-:W-:Y:S02]  /*27d70*/  HADD2.F32 R70, -RZ, R70.H0_H0 ;  /* 0x20000046ff467230 */ /* 0x000fe40000004100 */
[C---:B------:R-:W-:Y:S01]  /*27d80*/  FADD.FTZ R17, -R108.reuse, R17 ;  /* 0x000000116c117221 */ /* 0x040fe20000010100 */
[----:B------:R-:W-:Y:S01]  /*27d90*/  FADD.FTZ R22, -R108, R22 ;  /* 0x000000166c167221 */ /* 0x000fe20000010100 */
[----:B--2---:R-:W-:-:S02]  /*27da0*/  HADD2.F32 R141, -RZ, R3.H0_H0 ;  /* 0x20000003ff8d7230 */ /* 0x004fc40000004100 */
[C---:B------:R-:W-:Y:S01]  /*27db0*/  FMUL.FTZ R20, R106.reuse, R20 ;  /* 0x000000146a147220 */ /* 0x040fe20000410000 */
[----:B------:R-:W-:Y:S01]  /*27dc0*/  FMUL.FTZ R23, R106, R23 ;  /* 0x000000176a177220 */ /* 0x000fe20000410000 */
[----:B------:R-:W-:Y:S01]  /*27dd0*/  FADD.FTZ R24, -R108, R24 ;  /* 0x000000186c187221 */ /* 0x000fe20000010100 */
[----:B------:R-:W-:Y:S02]  /*27de0*/  HADD2.F32 R104, -RZ, R104.H0_H0 ;  /* 0x20000068ff687230 */ /* 0x000fe40000004100 */
[----:B------:R-:W-:Y:S01]  /*27df0*/  FFMA.FTZ R14, R14, R72, R141 ;  /* 0x000000480e0e7223 */ /* 0x000fe2000001008d */
[----:B-1----:R-:W-:-:S04]  /*27e00*/  IMAD.WIDE.U32 R146, R118, 0x10, R12 ;  /* 0x0000001076927825 */ /* 0x002fc800078e000c */
[----:B------:R-:W-:Y:S01]  /*27e10*/  FFMA.FTZ R21, R21, R68, R70 ;  /* 0x0000004415157223 */ /* 0x000fe20000010046 */
[C---:B------:R-:W-:Y:S01]  /*27e20*/  FMUL.FTZ R17, R106.reuse, R17 ;  /* 0x000000116a117220 */ /* 0x040fe20000410000 */
[----:B------:R-:W-:Y:S01]  /*27e30*/  FMUL.FTZ R22, R106, R22 ;  /* 0x000000166a167220 */ /* 0x000fe20000410000 */
[----:B------:R-:W-:Y:S01]  /*27e40*/  IMAD.WIDE.U32 R148, R119, 0x10, R12 ;  /* 0x0000001077947825 */ /* 0x000fe200078e000c */
[----:B------:R-:W-:-:S03]  /*27e50*/  SHF.R.U64 R68, R60, 0x10, R61 ;  /* 0x000000103c447819 */ /* 0x000fc6000000123d */
[----:B------:R-:W-:Y:S01]  /*27e60*/  FADD.FTZ R26, -R108, R26 ;  /* 0x0000001a6c1a7221 */ /* 0x000fe20000010100 */
[----:B------:R-:W-:Y:S01]  /*27e70*/  SHF.R.U64 R70, R44, 0x10, R45 ;  /* 0x000000102c467819 */ /* 0x000fe2000000122d */
[----:B------:R-:W-:-:S04]  /*27e80*/  IMAD.WIDE.U32 R150, R120, 0x10, R12 ;  /* 0x0000001078967825 */ /* 0x000fc800078e000c */
[----:B------:R-:W-:Y:S01]  /*27e90*/  FADD.FTZ R25, -R108, R25 ;  /* 0x000000196c197221 */ /* 0x000fe20000010100 */
[----:B------:R-:W-:Y:S01]  /*27ea0*/  FMUL.FTZ R24, R106, R24 ;  /* 0x000000186a187220 */ /* 0x000fe20000410000 */
[----:B------:R-:W-:Y:S01]  /*27eb0*/  FADD.FTZ R29, -R108, R29 ;  /* 0x0000001d6c1d7221 */ /* 0x000fe20000010100 */
[----:B------:R-:W-:-:S04]  /*27ec0*/  IMAD.WIDE.U32 R152, R121, 0x10, R12 ;  /* 0x0000001079987825 */ /* 0x000fc800078e000c */
[C---:B------:R-:W-:Y:S01]  /*27ed0*/  FMUL.FTZ R26, R106.reuse, R26 ;  /* 0x0000001a6a1a7220 */ /* 0x040fe20000410000 */
[----:B------:R-:W-:Y:S01]  /*27ee0*/  FMUL.FTZ R25, R106, R25 ;  /* 0x000000196a197220 */ /* 0x000fe20000410000 */
[----:B------:R-:W-:Y:S01]  /*27ef0*/  FADD.FTZ R27, -R108, R27 ;  /* 0x0000001b6c1b7221 */ /* 0x000fe20000010100 */
[----:B------:R-:W-:-:S04]  /*27f00*/  IMAD.WIDE.U32 R118, R122, 0x10, R12 ;  /* 0x000000107a767825 */ /* 0x000fc800078e000c */
[C---:B------:R-:W-:Y:S01]  /*27f10*/  FADD.FTZ R30, -R108.reuse, R30 ;  /* 0x0000001e6c1e7221 */ /* 0x040fe20000010100 */
[C---:B------:R-:W-:Y:S01]  /*27f20*/  FADD.FTZ R28, -R108.reuse, R28 ;  /* 0x0000001c6c1c7221 */ /* 0x040fe20000010100 */
[----:B------:R-:W-:Y:S01]  /*27f30*/  FADD.FTZ R31, -R108, R31 ;  /* 0x0000001f6c1f7221 */ /* 0x000fe20000010100 */
[----:B------:R-:W-:-:S04]  /*27f40*/  IMAD.WIDE.U32 R120, R123, 0x10, R12 ;  /* 0x000000107b787825 */ /* 0x000fc800078e000c */
[----:B------:R-:W-:Y:S01]  /*27f50*/  FMUL.FTZ R29, R106, R29 ;  /* 0x0000001d6a1d7220 */ /* 0x000fe20000410000 */
[C---:B------:R-:W-:Y:S01]  /*27f60*/  FADD.FTZ R35, -R108.reuse, R35 ;  /* 0x000000236c237221 */ /* 0x040fe20000010100 */
[----:B------:R-:W-:Y:S01]  /*27f70*/  FADD.FTZ R36, -R108, R36 ;  /* 0x000000246c247221 */ /* 0x000fe20000010100 */
[----:B------:R-:W-:-:S04]  /*27f80*/  IMAD.WIDE.U32 R122, R124, 0x10, R12 ;  /* 0x000000107c7a7825 */ /* 0x000fc800078e000c */
[C---:B------:R-:W-:Y:S01]  /*27f90*/  FMUL.FTZ R27, R106.reuse, R27 ;  /* 0x0000001b6a1b7220 */ /* 0x040fe20000410000 */
[C---:B------:R-:W-:Y:S01]  /*27fa0*/  FMUL.FTZ R30, R106.reuse, R30 ;  /* 0x0000001e6a1e7220 */ /* 0x040fe20000410000 */
[----:B------:R-:W-:Y:S01]  /*27fb0*/  FMUL.FTZ R28, R106, R28 ;  /* 0x0000001c6a1c7220 */ /* 0x000fe20000410000 */
[----:B------:R-:W-:Y:S01]  /*27fc0*/  IMAD.WIDE.U32 R144, R102, 0x10, R12 ;  /* 0x0000001066907825 */ /* 0x000fe200078e000c */
[----:B------:R-:W-:-:S03]  /*27fd0*/  SHF.R.U64 R102, R64, 0x10, R65 ;  /* 0x0000001040667819 */ /* 0x000fc60000001241 */
[----:B------:R-:W-:Y:S01]  /*27fe0*/  FMUL.FTZ R31, R106, R31 ;  /* 0x0000001f6a1f7220 */ /* 0x000fe20000410000 */
[----:B------:R-:W-:Y:S01]  /*27ff0*/  FADD.FTZ R32, -R108, R32 ;  /* 0x000000206c207221 */ /* 0x000fe20000010100 */
[----:B------:R-:W-:-:S04]  /*28000*/  IMAD.WIDE.U32 R124, R125, 0x10, R12 ;  /* 0x000000107d7c7825 */ /* 0x000fc800078e000c */
[C---:B------:R-:W-:Y:S01]  /*28010*/  FMUL.FTZ R35, R106.reuse, R35 ;  /* 0x000000236a237220 */ /* 0x040fe20000410000 */
[----:B------:R-:W-:Y:S01]  /*28020*/  FMUL.FTZ R36, R106, R36 ;  /* 0x000000246a247220 */ /* 0x000fe20000410000 */
[----:B------:R-:W-:Y:S01]  /*28030*/  FADD.FTZ R37, -R108, R37 ;  /* 0x000000256c257221 */ /* 0x000fe20000010100 */
[----:B------:R-:W-:-:S04]  /*28040*/  IMAD.WIDE.U32 R142, R127, 0x10, R12 ;  /* 0x000000107f8e7825 */ /* 0x000fc800078e000c */
[----:B------:R-:W-:Y:S01]  /*28050*/  FADD.FTZ R38, -R108, R38 ;  /* 0x000000266c267221 */ /* 0x000fe20000010100 */
[----:B------:R-:W-:Y:S01]  /*28060*/  FMUL.FTZ R32, R106, R32 ;  /* 0x000000206a207220 */ /* 0x000fe20000410000 */
[C---:B------:R-:W-:Y:S01]  /*28070*/  FADD.FTZ R39, -R108.reuse, R39 ;  /* 0x000000276c277221 */ /* 0x040fe20000010100 */
[----:B------:R-:W-:Y:S02]  /*28080*/  HADD2.F32 R13, -RZ, R126.H0_H0 ;  /* 0x2000007eff0d7230 */ /* 0x000fe40000004100 */
[----:B------:R-:W-:Y:S01]  /*28090*/  FADD.FTZ R69, -R108, R69 ;  /* 0x000000456c457221 */ /* 0x000fe20000010100 */
[----:B------:R-:W-:Y:S02]  /*280a0*/  HADD2.F32 R12, -RZ, R2.H0_H0 ;  /* 0x20000002ff0c7230 */ /* 0x000fe40000004100 */
[C---:B------:R-:W-:Y:S01]  /*280b0*/  FMUL.FTZ R37, R106.reuse, R37 ;  /* 0x000000256a257220 */ /* 0x040fe20000410000 */
[----:B------:R-:W-:Y:S02]  /*280c0*/  HADD2.F32 R127, -RZ, R128.H0_H0 ;  /* 0x20000080ff7f7230 */ /* 0x000fe40000004100 */
[----:B------:R-:W-:Y:S01]  /*280d0*/  FMUL.FTZ R38, R106, R38 ;  /* 0x000000266a267220 */ /* 0x000fe20000410000 */
[----:B------:R-:W-:-:S02]  /*280e0*/  HADD2.F32 R72, -RZ, R129.H0_H0 ;  /* 0x20000081ff487230 */ /* 0x000fc40000004100 */
[----:B------:R-:W-:Y:S01]  /*280f0*/  FFMA.FTZ R12, R103, R13, R12 ;  /* 0x0000000d670c7223 */ /* 0x000fe2000001000c */
[----:B------:R-:W-:Y:S01]  /*28100*/  FFMA.FTZ R13, R105, R74, R76 ;  /* 0x0000004a690d7223 */ /* 0x000fe2000001004c */
[----:B------:R-:W-:Y:S01]  /*28110*/  SHF.R.U32.HI R74, RZ, 0x10, R65 ;  /* 0x00000010ff4a7819 */ /* 0x000fe20000011641 */
[----:B------:R-:W-:Y:S01]  /*28120*/  HADD2.F32 R105, -RZ, R41.H0_H0 ;  /* 0x20000029ff697230 */ /* 0x000fe20000004100 */
[----:B------:R-:W-:Y:S01]  /*28130*/  SHF.R.U32.HI R76, RZ, 0x10, R41 ;  /* 0x00000010ff4c7819 */ /* 0x000fe20000011629 */
[----:B------:R-:W-:Y:S02]  /*28140*/  HADD2.F32 R103, -RZ, R42.H0_H0 ;  /* 0x2000002aff677230 */ /* 0x000fe40000004100 */
[----:B------:R-:W-:Y:S01]  /*28150*/  FFMA.FTZ R16, R16, R127, R139 ;  /* 0x0000007f10107223 */ /* 0x000fe2000001008b */
[----:B------:R-:W-:Y:S02]  /*28160*/  HADD2.F32 R74, -RZ, R74.H0_H0 ;  /* 0x2000004aff4a7230 */ /* 0x000fe40000004100 */
[----:B------:R-:W-:Y:S01]  /*28170*/  FFMA.FTZ R18, R18, R78, R105 ;  /* 0x0000004e12127223 */ /* 0x000fe20000010069 */
[----:B------:R-:W-:-:S02]  /*28180*/  HADD2.F32 R76, -RZ, R76.H0_H0 ;  /* 0x2000004cff4c7230 */ /* 0x000fc40000004100 */
[----:B------:R-:W-:Y:S01]  /*28190*/  FFMA.FTZ R20, R20, R72, R103 ;  /* 0x0000004814147223 */ /* 0x000fe20000010067 */
[----:B------:R-:W-:Y:S01]  /*281a0*/  HADD2.F32 R102, -RZ, R102.H0_H0 ;  /* 0x20000066ff667230 */ /* 0x000fe20000004100 */
[----:B------:R-:W-:Y:S01]  /*281b0*/  STG.E.128 desc[UR8][R144.64], R12 ;  /* 0x0000000c90007986 */ /* 0x000fe2000c101d08 */
[----:B------:R-:W-:Y:S02]  /*281c0*/  HADD2.F32 R78, -RZ, R129.H1_H1 ;  /* 0x30000081ff4e7230 */ /* 0x000fe40000004100 */
[----:B------:R-:W-:Y:S01]  /*281d0*/  FFMA.FTZ R19, R19, R74, R76 ;  /* 0x0000004a13137223 */ /* 0x000fe2000001004c */
[----:B------:R-:W-:Y:S01]  /*281e0*/  SHF.R.U32.HI R74, RZ, 0x10, R63 ;  /* 0x00000010ff4a7819 */ /* 0x000fe2000001163f */
[----:B------:R-:W-:Y:S01]  /*281f0*/  HADD2.F32 R139, -RZ, R43.H0_H0 ;  /* 0x2000002bff8b7230 */ /* 0x000fe20000004100 */
[----:B------:R-:W-:Y:S01]  /*28200*/  SHF.R.U32.HI R76, RZ, 0x10, R43 ;  /* 0x00000010ff4c7819 */ /* 0x000fe2000001162b */
[----:B------:R-:W-:Y:S02]  /*28210*/  HADD2.F32 R72, -RZ, R130.H0_H0 ;  /* 0x20000082ff487230 */ /* 0x000fe40000004100 */
[----:B------:R-:W-:Y:S01]  /*28220*/  FFMA.FTZ R17, R17, R102, R104 ;  /* 0x0000006611117223 */ /* 0x000fe20000010068 */
[----:B------:R-:W-:-:S02]  /*28230*/  HADD2.F32 R74, -RZ, R74.H0_H0 ;  /* 0x2000004aff4a7230 */ /* 0x000fc40000004100 */
[----:B------:R-:W-:Y:S01]  /*28240*/  FFMA.FTZ R22, R22, R78, R139 ;  /* 0x0000004e16167223 */ /* 0x000fe2000001008b */
[----:B------:R-:W-:Y:S01]  /*28250*/  HADD2.F32 R76, -RZ, R76.H0_H0 ;  /* 0x2000004cff4c7230 */ /* 0x000fe20000004100 */
[----:B------:R-:W-:Y:S01]  /*28260*/  SHF.R.U32.HI R102, RZ, 0x10, R61 ;  /* 0x00000010ff667819 */ /* 0x000fe2000001163d */
[----:B------:R-:W-:Y:S01]  /*28270*/  HADD2.F32 R127, -RZ, R44.H0_H0 ;  /* 0x2000002cff7f7230 */ /* 0x000fe20000004100 */
[----:B------:R-:W-:Y:S01]  /*28280*/  SHF.R.U32.HI R78, RZ, 0x10, R45 ;  /* 0x00000010ff4e7819 */ /* 0x000fe2000001162d */
[----:B------:R-:W-:Y:S02]  /*28290*/  HADD2.F32 R103, -RZ, R130.H1_H1 ;  /* 0x30000082ff677230 */ /* 0x000fe40000004100 */
[----:B------:R-:W-:Y:S01]  /*282a0*/  FFMA.FTZ R23, R23, R74, R76 ;  /* 0x0000004a17177223 */ /* 0x000fe2000001004c */
[----:B------:R-:W-:Y:S01]  /*282b0*/  SHF.R.U64 R74, R58, 0x10, R59 ;  /* 0x000000103a4a7819 */ /* 0x000fe2000000123b */
        /* <DEDUP_REMOVED lines=11> */
[----:B------:R-:W-:Y:S01]  /*28370*/  FMUL.FTZ R39, R106, R39 ;  /* 0x000000276a277220 */ /* 0x000fe20000410000 */
[----:B------:R-:W-:Y:S02]  /*28380*/  HADD2.F32 R102, -RZ, R102.H0_H0 ;  /* 0x20000066ff667230 */ /* 0x000fe40000004100 */
[----:B------:R-:W-:Y:S01]  /*28390*/  FFMA.FTZ R29, R29, R74, R72 ;  /* 0x0000004a1d1d7223 */ /* 0x000fe20000010048 */
[----:B------:R-:W-:-:S02]  /*283a0*/  HADD2.F32 R78, -RZ, R78.H0_H0 ;  /* 0x2000004eff4e7230 */ /* 0x000fc40000004100 */
[----:B------:R-:W-:Y:S01]  /*283b0*/  FMUL.FTZ R69, R106, R69 ;  /* 0x000000456a457220 */ /* 0x000fe20000410000 */
[----:B------:R-:W-:Y:S02]  /*283c0*/  HADD2.F32 R105, -RZ, R47.H0_H0 ;  /* 0x2000002fff697230 */ /* 0x000fe40000004100 */
[----:B------:R-:W-:Y:S01]  /*283d0*/  FADD.FTZ R33, -R108, R33 ;  /* 0x000000216c217221 */ /* 0x000fe20000010100 */
[----:B------:R-:W-:Y:S02]  /*283e0*/  HADD2.F32 R76, -RZ, R131.H0_H0 ;  /* 0x20000083ff4c7230 */ /* 0x000fe40000004100 */
[----:B------:R-:W-:Y:S01]  /*283f0*/  FFMA.FTZ R27, R27, R102, R78 ;  /* 0x000000661b1b7223 */ /* 0x000fe2000001004e */
[----:B------:R-:W-:Y:S02]  /*28400*/  HADD2.F32 R127, -RZ, R46.H0_H0 ;  /* 0x2000002eff7f7230 */ /* 0x000fe40000004100 */
[----:B------:R-:W-:Y:S01]  /*28410*/  FFMA.FTZ R30, R30, R103, R105 ;  /* 0x000000671e1e7223 */ /* 0x000fe20000010069 */
[----:B------:R-:W-:-:S02]  /*28420*/  HADD2.F32 R68, -RZ, R132.H1_H1 ;  /* 0x30000084ff447230 */ /* 0x000fc40000004100 */
[----:B------:R-:W-:Y:S01]  /*28430*/  FMUL.FTZ R33, R106, R33 ;  /* 0x000000216a217220 */ /* 0x000fe20000410000 */
[----:B------:R-:W-:Y:S02]  /*28440*/  HADD2.F32 R70, -RZ, R133.H0_H0 ;  /* 0x20000085ff467230 */ /* 0x000fe40000004100 */
[----:B------:R-:W-:Y:S01]  /*28450*/  FFMA.FTZ R28, R28, R76, R127 ;  /* 0x0000004c1c1c7223 */ /* 0x000fe2000001007f */
[----:B------:R-:W-:Y:S01]  /*28460*/  HADD2.F32 R72, -RZ, R91.H1_H1 ;  /* 0x3000005bff487230 */ /* 0x000fe20000004100 */
[----:B------:R2:W-:Y:S01]  /*28470*/  STG.E.128 desc[UR8][R150.64], R24 ;  /* 0x0000001896007986 */ /* 0x0005e2000c101d08 */
[----:B0-----:R-:W-:Y:S02]  /*28480*/  HADD2.F32 R16, -RZ, R134.H0_H0 ;  /* 0x20000086ff107230 */ /* 0x001fe40000004100 */
[----:B------:R-:W-:Y:S01]  /*28490*/  FFMA.FTZ R31, R31, R68, R70 ;  /* 0x000000441f1f7223 */ /* 0x000fe20000010046 */
[----:B------:R-:W-:Y:S02]  /*284a0*/  HADD2.F32 R17, -RZ, R90.H1_H1 ;  /* 0x3000005aff117230 */ /* 0x000fe40000004100 */
[----:B------:R-:W-:Y:S01]  /*284b0*/  FMUL.FTZ R109, R106, R109 ;  /* 0x0000006d6a6d7220 */ /* 0x000fe20000410000 */
        /* <DEDUP_REMOVED lines=8> */
[----:B-1----:R-:W-:Y:S02]  /*28540*/  HADD2.F32 R20, -RZ, R134.H1_H1 ;  /* 0x30000086ff147230 */ /* 0x002fe40000004100 */
[----:B------:R-:W-:Y:S01]  /*28550*/  FFMA.FTZ R12, R32, R103, R105 ;  /* 0x00000067200c7223 */ /* 0x000fe20000010069 */
[----:B------:R-:W-:-:S02]  /*28560*/  HADD2.F32 R19, -RZ, R89.H1_H1 ;  /* 0x30000059ff137230 */ /* 0x000fc40000004100 */
[----:B------:R-:W-:Y:S01]  /*28570*/  FADD.FTZ R34, -R108, R34 ;  /* 0x000000226c227221 */ /* 0x000fe20000010100 */
[----:B------:R-:W-:Y:S02]  /*28580*/  HADD2.F32 R21, -RZ, R51.H0_H0 ;  /* 0x20000033ff157230 */ /* 0x000fe40000004100 */
[----:B------:R-:W-:Y:S01]  /*28590*/  FFMA.FTZ R17, R37, R18, R20 ;  /* 0x0000001225117223 */ /* 0x000fe20000010014 */
[----:B------:R-:W-:Y:S02]  /*285a0*/  HADD2.F32 R22, -RZ, R93.H1_H1 ;  /* 0x3000005dff167230 */ /* 0x000fe40000004100 */
[----:B------:R-:W-:Y:S01]  /*285b0*/  FMUL.FTZ R107, R106, R107 ;  /* 0x0000006b6a6b7220 */ /* 0x000fe20000410000 */
[--C-:B--2---:R-:W-:Y:S02]  /*285c0*/  HADD2.F32 R24, -RZ, R135.reuse.H0_H0 ;  /* 0x20000087ff187230 */ /* 0x104fe40000004100 */
[----:B------:R-:W-:Y:S01]  /*285d0*/  FFMA.FTZ R18, R38, R19, R21 ;  /* 0x0000001326127223 */ /* 0x000fe20000010015 */
[----:B------:R-:W-:-:S02]  /*285e0*/  HADD2.F32 R32, -RZ, R135.H1_H1 ;  /* 0x30000087ff207230 */ /* 0x000fc40000004100 */
[----:B------:R-:W-:Y:S01]  /*285f0*/  FMUL.FTZ R34, R106, R34 ;  /* 0x000000226a227220 */ /* 0x000fe20000410000 */
[----:B------:R-:W-:Y:S02]  /*28600*/  HADD2.F32 R68, -RZ, R92.H0_H0 ;  /* 0x2000005cff447230 */ /* 0x000fe40000004100 */
[----:B------:R-:W-:Y:S01]  /*28610*/  FFMA.FTZ R19, R39, R22, R24 ;  /* 0x0000001627137223 */ /* 0x000fe20000010018 */
[----:B0-----:R-:W-:Y:S02]  /*28620*/  HADD2.F32 R30, -RZ, R95.H0_H0 ;  /* 0x2000005fff1e7230 */ /* 0x001fe40000004100 */
[C---:B------:R-:W-:Y:S01]  /*28630*/  FADD.FTZ R71, -R108.reuse, R71 ;  /* 0x000000476c477221 */ /* 0x040fe20000010100 */
[----:B------:R-:W-:Y:S02]  /*28640*/  HADD2.F32 R22, -RZ, R94.H1_H1 ;  /* 0x3000005eff167230 */ /* 0x000fe40000004100 */
[----:B------:R-:W-:Y:S01]  /*28650*/  FADD.FTZ R73, -R108, R73 ;  /* 0x000000496c497221 */ /* 0x000fe20000010100 */
[----:B------:R-:W-:-:S02]  /*28660*/  HADD2.F32 R24, -RZ, R53.H0_H0 ;  /* 0x20000035ff187230 */ /* 0x000fc40000004100 */
[----:B------:R-:W-:Y:S01]  /*28670*/  FFMA.FTZ R21, R69, R30, R32 ;  /* 0x0000001e45157223 */ /* 0x000fe20000010020 */
[----:B------:R-:W-:Y:S02]  /*28680*/  HADD2.F32 R70, -RZ, R133.H1_H1 ;  /* 0x30000085ff467230 */ /* 0x000fe40000004100 */
[----:B------:R-:W-:Y:S01]  /*28690*/  FMUL.FTZ R71, R106, R71 ;  /* 0x000000476a477220 */ /* 0x000fe20000410000 */
[----:B------:R-:W-:Y:S02]  /*286a0*/  HADD2.F32 R30, -RZ, R96.H0_H0 ;  /* 0x20000060ff1e7230 */ /* 0x000fe40000004100 */
[----:B------:R-:W-:Y:S01]  /*286b0*/  FFMA.FTZ R22, R109, R22, R24 ;  /* 0x000000166d167223 */ /* 0x000fe20000010018 */
[----:B------:R-:W-:Y:S02]  /*286c0*/  HADD2.F32 R32, -RZ, R54.H0_H0 ;  /* 0x20000036ff207230 */ /* 0x000fe40000004100 */
[----:B------:R-:W-:Y:S01]  /*286d0*/  FFMA.FTZ R13, R33, R68, R70 ;  /* 0x00000044210d7223 */ /* 0x000fe20000010046 */
[----:B------:R-:W-:-:S02]  /*286e0*/  HADD2.F32 R26, -RZ, R94.H0_H0 ;  /* 0x2000005eff1a7230 */ /* 0x000fc40000004100 */
[C---:B------:R-:W-:Y:S01]  /*286f0*/  FMUL.FTZ R73, R106.reuse, R73 ;  /* 0x000000496a497220 */ /* 0x040fe20000410000 */
[----:B------:R-:W-:Y:S02]  /*28700*/  HADD2.F32 R28, -RZ, R52.H0_H0 ;  /* 0x20000034ff1c7230 */ /* 0x000fe40000004100 */
[----:B------:R-:W-:Y:S01]  /*28710*/  FFMA.FTZ R24, R111, R30, R32 ;  /* 0x0000001e6f187223 */ /* 0x000fe20000010020 */
[----:B------:R-:W-:Y:S01]  /*28720*/  HADD2.F32 R127, -RZ, R92.H1_H1 ;  /* 0x3000005cff7f7230 */ /* 0x000fe20000004100 */
[----:B------:R-:W0:Y:S01]  /*28730*/  LDC.64 R32, c[0x0][0x380] ;  /* 0x0000e000ff207b82 */ /* 0x000e220000000a00 */
[----:B------:R-:W-:Y:S02]  /*28740*/  HADD2.F32 R139, -RZ, R49.H0_H0 ;  /* 0x20000031ff8b7230 */ /* 0x000fe40000004100 */
[----:B------:R-:W-:Y:S01]  /*28750*/  FFMA.FTZ R20, R107, R26, R28 ;  /* 0x0000001a6b147223 */ /* 0x000fe2000001001c */
[----:B------:R-:W-:Y:S02]  /*28760*/  HADD2.F32 R26, -RZ, R95.H1_H1 ;  /* 0x3000005fff1a7230 */ /* 0x000fe40000004100 */
[----:B------:R-:W-:Y:S01]  /*28770*/  FMUL.FTZ R113, R106, R113 ;  /* 0x000000716a717220 */ /* 0x000fe20000410000 */
[----:B------:R-:W-:-:S02]  /*28780*/  HADD2.F32 R28, -RZ, R136.H0_H0 ;  /* 0x20000088ff1c7230 */ /* 0x000fc40000004100 */
[----:B------:R-:W-:Y:S01]  /*28790*/  FFMA.FTZ R14, R34, R127, R139 ;  /* 0x0000007f220e7223 */ /* 0x000fe2000001008b */
[----:B------:R-:W-:Y:S02]  /*287a0*/  HADD2.F32 R34, -RZ, R97.H0_H0 ;  /* 0x20000061ff227230 */ /* 0x000fe40000004100 */
[C---:B------:R-:W-:Y:S01]  /*287b0*/  FADD.FTZ R75, -R108.reuse, R75 ;  /* 0x0000004b6c4b7221 */ /* 0x040fe20000010100 */
[----:B------:R-:W-:Y:S02]  /*287c0*/  HADD2.F32 R36, -RZ, R136.H1_H1 ;  /* 0x30000088ff247230 */ /* 0x000fe40000004100 */
[C---:B------:R-:W-:Y:S01]  /*287d0*/  FADD.FTZ R77, -R108.reuse, R77 ;  /* 0x0000004d6c4d7221 */ /* 0x040fe20000010100 */
[----:B------:R-:W-:Y:S02]  /*287e0*/  HADD2.F32 R38, -RZ, R96.H1_H1 ;  /* 0x30000060ff267230 */ /* 0x000fe40000004100 */
[----:B------:R-:W-:Y:S01]  /*287f0*/  FADD.FTZ R79, -R108, R79 ;  /* 0x0000004f6c4f7221 */ /* 0x000fe20000010100 */
[----:B------:R-:W-:-:S02]  /*28800*/  HADD2.F32 R68, -RZ, R55.H0_H0 ;  /* 0x20000037ff447230 */ /* 0x000fc40000004100 */
[----:B------:R-:W-:Y:S01]  /*28810*/  FFMA.FTZ R23, R71, R26, R28 ;  /* 0x0000001a47177223 */ /* 0x000fe2000001001c */
[----:B------:R-:W-:Y:S01]  /*28820*/  FFMA.FTZ R25, R73, R34, R36 ;  /* 0x0000002249197223 */ /* 0x000fe20000010024 */
[----:B------:R-:W-:Y:S02]  /*28830*/  HADD2.F32 R28, -RZ, R97.H1_H1 ;  /* 0x30000061ff1c7230 */ /* 0x000fe40000004100 */
[C---:B------:R-:W-:Y:S01]  /*28840*/  FMUL.FTZ R75, R106.reuse, R75 ;  /* 0x0000004b6a4b7220 */ /* 0x040fe20000410000 */
[----:B------:R-:W-:Y:S01]  /*28850*/  FFMA.FTZ R26, R113, R38, R68 ;  /* 0x00000026711a7223 */ /* 0x000fe20000010044 */
        /* <DEDUP_REMOVED lines=13> */
[----:B------:R-:W-:Y:S01]  /*28930*/  FFMA.FTZ R29, R77, R38, R68 ;  /* 0x000000264d1d7223 */ /* 0x000fe20000010044 */
[----:B------:R-:W-:Y:S01]  /*28940*/  HADD2.F32 R74, -RZ, R99.H1_H1 ;  /* 0x30000063ff4a7230 */ /* 0x000fe20000004100 */
[----:B------:R1:W-:Y:S01]  /*28950*/  STG.E.128 desc[UR8][R118.64], R12 ;  /* 0x0000000c76007986 */ /* 0x0003e2000c101d08 */
[----:B------:R-:W-:Y:S02]  /*28960*/  HADD2.F32 R76, -RZ, R138.H0_H0 ;  /* 0x2000008aff4c7230 */ /* 0x000fe40000004100 */
[----:B------:R-:W-:Y:S01]  /*28970*/  FFMA.FTZ R30, R117, R70, R72 ;  /* 0x00000046751e7223 */ /* 0x000fe20000010048 */
[----:B0-----:R-:W-:Y:S01]  /*28980*/  LEA R81, R32, R81, 0x2 ;  /* 0x0000005120517211 */ /* 0x001fe200078e10ff */
[----:B------:R1:W-:Y:S01]  /*28990*/  STG.E.128 desc[UR8][R120.64], R16 ;  /* 0x0000001078007986 */ /* 0x0003e2000c101d08 */
[----:B------:R-:W-:Y:S02]  /*289a0*/  FFMA.FTZ R31, R79, R74, R76 ;  /* 0x0000004a4f1f7223 */ /* 0x000fe4000001004c */
[----:B------:R-:W-:Y:S01]  /*289b0*/  ISETP.GE.AND P1, PT, R81, R33, PT ;  /* 0x000000215100720c */ /* 0x000fe20003f26270 */
[----:B------:R1:W-:Y:S04]  /*289c0*/  STG.E.128 desc[UR8][R122.64], R20 ;  /* 0x000000147a007986 */ /* 0x0003e8000c101d08 */
[----:B------:R1:W-:Y:S04]  /*289d0*/  STG.E.128 desc[UR8][R124.64], R24 ;  /* 0x000000187c007986 */ /* 0x0003e8000c101d08 */
[----:B------:R1:W-:Y:S04]  /*289e0*/  STG.E.128 desc[UR8][R142.64], R28 ;  /* 0x0000001c8e007986 */ /* 0x0003e8000c101d08 */
[----:B------:R-:W-:Y:S05]  /*289f0*/  @!P1 BRA `(.L_x_25025) ;  /* 0xfffffd84003c9947 */ /* 0x000fea000383ffff */
[----:B------:R-:W-:Y:S05]  /*28a00*/  BSYNC B0 ;  /* 0x0000000000007941 */ /* 0x000fea0003800000 */
.L_x_24393:
[----:B------:R-:W-:Y:S05]  /*28a10*/  EXIT ;  /* 0x000000000000794d */ /* 0x000fea0003800000 */
.L_x_25024:
[----:B------:R-:W-:Y:S01]  /*28a20*/  HFMA2 R113, -RZ, RZ, 0, 5.9604644775390625e-08 ;  /* 0x00000001ff717431 */ /* 0x000fe200000001ff */
[----:B------:R-:W-:Y:S01]  /*28a30*/  BSSY B1, `(.L_x_25026) ;  /* 0x0000007000017945 */ /* 0x000fe20003800000 */
[----:B------:R-:W-:Y:S01]  /*28a40*/  IMAD.MOV.U32 R114, RZ, RZ, R106 ;  /* 0x000000ffff727224 */ /* 0x000fe200078e006a */
[----:B------:R-:W-:Y:S01]  /*28a50*/  MOV R111, 0xffffffff ;  /* 0xffffffff006f7802 */ /* 0x000fe20000000f00 */
[----:B------:R-:W-:-:S07]  /*28a60*/  IMAD.MOV.U32 R116, RZ, RZ, 0x1f ;  /* 0x0000001fff747424 */ /* 0x000fce00078e00ff */
[----:B01----:R-:W-:Y:S05]  /*28a70*/  WARPSYNC.COLLECTIVE R111, `(.L_x_25027) ;  /* 0x000000006f087348 */ /* 0x003fea0003c00000 */
[----:B------:R2:W3:Y:S02]  /*28a80*/  SHFL.BFLY P2, R112, R114, R113, R116 ;  /* 0x0c00007172707389 */ /* 0x0004e40000040074 */
[----:B0123--:R-:W-:Y:S05]  /*28a90*/  ENDCOLLECTIVE ;  /* 0x000000000000791b */ /* 0x00ffea0003800000 */
.L_x_25027:
[----:B------:R-:W-:Y:S05]  /*28aa0*/  BSYNC B1 ;  /* 0x0000000000017941 */ /* 0x000fea0003800000 */
.L_x_25026:
        /* <DEDUP_REMOVED lines=10> */
.L_x_25028:
[----:B------:R-:W-:Y:S01]  /*28b50*/  HFMA2 R113, -RZ, RZ, 0, 2.384185791015625e-07 ;  /* 0x00000004ff717431 */ /* 0x000fe200000001ff */
[----:B------:R-:W-:-:S05]  /*28b60*/  MOV R104, R112 ;  /* 0x0000007000687202 */ /* 0x000fca0000000f00 */
[----:B------:R-:W-:-:S04]  /*28b70*/  FADD.FTZ R108, R107, R104 ;  /* 0x000000686b6c7221 */ /* 0x000fc80000010000 */
[----:B------:R-:W-:-:S07]  /*28b80*/  IMAD.MOV.U32 R114, RZ, RZ, R108 ;  /* 0x000000ffff727224 */ /* 0x000fce00078e006c */
[----:B------:R-:W-:Y:S05]  /*28b90*/  WARPSYNC.COLLECTIVE R111, `(.L_x_25029) ;  /* 0x000000006f087348 */ /* 0x000fea0003c00000 */
[----:B------:R0:W1:Y:S02]  /*28ba0*/  SHFL.BFLY P2, R112, R114, R113, R116 ;  /* 0x0c00007172707389 */ /* 0x0000640000040074 */
[----:B01----:R-:W-:Y:S05]  /*28bb0*/  ENDCOLLECTIVE ;  /* 0x000000000000791b */ /* 0x003fea0003800000 */
.L_x_25029:
[----:B------:R-:W-:Y:S02]  /*28bc0*/  IMAD.MOV.U32 R113, RZ, RZ, 0x8 ;  /* 0x00000008ff717424 */ /* 0x000fe400078e00ff */
[----:B------:R-:W-:-:S04]  /*28bd0*/  IMAD.MOV.U32 R103, RZ, RZ, R112 ;  /* 0x000000ffff677224 */ /* 0x000fc800078e0070 */
[----:B------:R-:W-:-:S05]  /*28be0*/  FADD.FTZ R109, R108, R103 ;  /* 0x000000676c6d7221 */ /* 0x000fca0000010000 */
[----:B------:R-:W-:-:S07]  /*28bf0*/  MOV R114, R109 ;  /* 0x0000006d00727202 */ /* 0x000fce0000000f00 */
[----:B------:R-:W-:Y:S05]  /*28c00*/  WARPSYNC.COLLECTIVE R111, `(.L_x_25030) ;  /* 0x000000006f087348 */ /* 0x000fea0003c00000 */
[----:B------:R0:W1:Y:S02]  /*28c10*/  SHFL.BFLY P2, R112, R114, R113, R116 ;  /* 0x0c00007172707389 */ /* 0x0000640000040074 */
[----:B01----:R-:W-:Y:S05]  /*28c20*/  ENDCOLLECTIVE ;  /* 0x000000000000791b */ /* 0x003fea0003800000 */
.L_x_25030:
[----:B------:R-:W-:Y:S01]  /*28c30*/  HFMA2 R113, -RZ, RZ, 0, 9.5367431640625e-07 ;  /* 0x00000010ff717431 */ /* 0x000fe200000001ff */
[----:B------:R-:W-:-:S05]  /*28c40*/  MOV R104, R112 ;  /* 0x0000007000687202 */ /* 0x000fca0000000f00 */
[----:B------:R-:W-:-:S04]  /*28c50*/  FADD.FTZ R110, R109, R104 ;  /* 0x000000686d6e7221 */ /* 0x000fc80000010000 */
[----:B------:R-:W-:-:S07]  /*28c60*/  IMAD.MOV.U32 R114, RZ, RZ, R110 ;  /* 0x000000ffff727224 */ /* 0x000fce00078e006e */
[----:B------:R-:W-:Y:S05]  /*28c70*/  WARPSYNC.COLLECTIVE R111, `(.L_x_25031) ;  /* 0x000000006f087348 */ /* 0x000fea0003c00000 */
[----:B------:R0:W1:Y:S02]  /*28c80*/  SHFL.BFLY P2, R112, R114, R113, R116 ;  /* 0x0c00007172707389 */ /* 0x0000640000040074 */
[----:B01----:R-:W-:Y:S05]  /*28c90*/  ENDCOLLECTIVE ;  /* 0x000000000000791b */ /* 0x003fea0003800000 */
.L_x_25031:
        /* <DEDUP_REMOVED lines=88> */
.L_x_25032:
[----:B------:R-:W-:Y:S01]  /*29220*/  HFMA2 R113, -RZ, RZ, 0, 1.1920928955078125e-07 ;  /* 0x00000002ff717431 */ /* 0x000fe200000001ff */
[----:B------:R-:W-:-:S05]  /*29230*/  MOV R106, R112 ;  /* 0x00000070006a7202 */ /* 0x000fca0000000f00 */
[----:B------:R-:W-:-:S04]  /*29240*/  FADD.FTZ R106, R103, R106 ;  /* 0x0000006a676a7221 */ /* 0x000fc80000010000 */
[----:B------:R-:W-:-:S07]  /*29250*/  IMAD.MOV.U32 R114, RZ, RZ, R106 ;  /* 0x000000ffff727224 */ /* 0x000fce00078e006a */
[----:B------:R-:W-:Y:S05]  /*29260*/  WARPSYNC.COLLECTIVE R111, `(.L_x_25033) ;  /* 0x000000006f087348 */ /* 0x000fea0003c00000 */
[----:B------:R0:W1:Y:S02]  /*29270*/  SHFL.BFLY P2, R112, R114, R113, R116 ;  /* 0x0c00007172707389 */ /* 0x0000640000040074 */
[----:B01----:R-:W-:Y:S05]  /*29280*/  ENDCOLLECTIVE ;  /* 0x000000000000791b */ /* 0x003fea0003800000 */
.L_x_25033:
[----:B------:R-:W-:Y:S02]  /*29290*/  IMAD.MOV.U32 R113, RZ, RZ, 0x4 ;  /* 0x00000004ff717424 */ /* 0x000fe400078e00ff */
[----:B------:R-:W-:-:S04]  /*292a0*/  IMAD.MOV.U32 R107, RZ, RZ, R112 ;  /* 0x000000ffff6b7224 */ /* 0x000fc800078e0070 */
[----:B------:R-:W-:-:S05]  /*292b0*/  FADD.FTZ R107, R106, R107 ;  /* 0x0000006b6a6b7221 */ /* 0x000fca0000010000 */
[----:B------:R-:W-:-:S07]  /*292c0*/  MOV R114, R107 ;  /* 0x0000006b00727202 */ /* 0x000fce0000000f00 */
[----:B------:R-:W-:Y:S05]  /*292d0*/  WARPSYNC.COLLECTIVE R111, `(.L_x_25034) ;  /* 0x000000006f087348 */ /* 0x000fea0003c00000 */
[----:B------:R0:W1:Y:S02]  /*292e0*/  SHFL.BFLY P2, R112, R114, R113, R116 ;  /* 0x0c00007172707389 */ /* 0x0000640000040074 */
[----:B01----:R-:W-:Y:S05]  /*292f0*/  ENDCOLLECTIVE ;  /* 0x000000000000791b */ /* 0x003fea0003800000 */
.L_x_25034:
[----:B------:R-:W-:Y:S01]  /*29300*/  HFMA2 R113, -RZ, RZ, 0, 4.76837158203125e-07 ;  /* 0x00000008ff717431 */ /* 0x000fe200000001ff */
[----:B------:R-:W-:-:S05]  /*29310*/  MOV R108, R112 ;  /* 0x00000070006c7202 */ /* 0x000fca0000000f00 */
[----:B------:R-:W-:-:S04]  /*29320*/  FADD.FTZ R108, R107, R108 ;  /* 0x0000006c6b6c7221 */ /* 0x000fc80000010000 */
[----:B------:R-:W-:-:S07]  /*29330*/  IMAD.MOV.U32 R114, RZ, RZ, R108 ;  /* 0x000000ffff727224 */ /* 0x000fce00078e006c */
[----:B------:R-:W-:Y:S05]  /*29340*/  WARPSYNC.COLLECTIVE R111, `(.L_x_25035) ;  /* 0x000000006f087348 */ /* 0x000fea0003c00000 */
[----:B------:R0:W1:Y:S02]  /*29350*/  SHFL.BFLY P2, R112, R114, R113, R116 ;  /* 0x0c00007172707389 */ /* 0x0000640000040074 */
[----:B01----:R-:W-:Y:S05]  /*29360*/  ENDCOLLECTIVE ;  /* 0x000000000000791b */ /* 0x003fea0003800000 */
.L_x_25035:
[----:B------:R-:W-:Y:S02]  /*29370*/  IMAD.MOV.U32 R113, RZ, RZ, 0x10 ;  /* 0x00000010ff717424 */ /* 0x000fe400078e00ff */
[----:B------:R-:W-:-:S04]  /*29380*/  IMAD.MOV.U32 R109, RZ, RZ, R112 ;  /* 0x000000ffff6d7224 */ /* 0x000fc800078e0070 */
[----:B------:R-:W-:-:S05]  /*29390*/  FADD.FTZ R109, R108, R109 ;  /* 0x0000006d6c6d7221 */ /* 0x000fca0000010000 */
[----:B------:R-:W-:-:S07]  /*293a0*/  MOV R114, R109 ;  /* 0x0000006d00727202 */ /* 0x000fce0000000f00 */
[----:B------:R-:W-:Y:S05]  /*293b0*/  WARPSYNC.COLLECTIVE R111, `(.L_x_25036) ;  /* 0x000000006f087348 */ /* 0x000fea0003c00000 */
[----:B------:R0:W1:Y:S02]  /*293c0*/  SHFL.BFLY P2, R112, R114, R113, R116 ;  /* 0x0c00007172707389 */ /* 0x0000640000040074 */
[----:B01----:R-:W-:Y:S05]  /*293d0*/  ENDCOLLECTIVE ;  /* 0x000000000000791b */ /* 0x003fea0003800000 */
.L_x_25036:
[----:B------:R-:W-:Y:S01]  /*293e0*/  MOV R110, R112 ;  /* 0x00000070006e7202 */ /* 0x000fe20000000f00 */
[----:B------:R-:W-:Y:S06]  /*293f0*/  BRA `(.L_x_25037) ;  /* 0xffffffe400807947 */ /* 0x000fec000383ffff */
.L_x_25038:
        /* <DEDUP_REMOVED lines=16> */
.L_x_28023:


//--------------------- .text._ZN10layer_norm31ln_parallel_residual_fwd_kernelINS_13Kernel_traitsIfffffjLj1280ELj1ELj4ELj1ELj16ENS_18Kernel_traits_baseILj1280EfffffjLj128EEEEELb0ELb0ELb0EEEvNS_9FwdParamsE --------------------------
	.section	.text._ZN10layer_norm31ln_parallel_residual_fwd_kernelINS_13Kernel_traitsIfffffjLj1280ELj1ELj4ELj1ELj16ENS_18Kernel_traits_baseILj1280EfffffjLj128EEEEELb0ELb0ELb0EEEvNS_9FwdParamsE,"ax",@progbits
	.align	128
        .global         _ZN10layer_norm31ln_parallel_residual_fwd_kernelINS_13Kernel_traitsIfffffjLj1280ELj1ELj4ELj1ELj16ENS_18Kernel_traits_baseILj1280EfffffjLj128EEEEELb0ELb0ELb0EEEvNS_9FwdParamsE
        .type           _ZN10layer_norm31ln_parallel_residual_fwd_kernelINS_13Kernel_traitsIfffffjLj1280ELj1ELj4ELj1ELj16ENS_18Kernel_traits_baseILj1280EfffffjLj128EEEEELb0ELb0ELb0EEEvNS_9FwdParamsE,@function
        .size           _ZN10layer_norm31ln_parallel_residual_fwd_kernelINS_13Kernel_traitsIfffffjLj1280ELj1ELj4ELj1ELj16ENS_18Kernel_traits_baseILj1280EfffffjLj128EEEEELb0ELb0ELb0EEEvNS_9FwdParamsE,(.L_x_28024 - _ZN10layer_norm31ln_parallel_residual_fwd_kernelINS_13Kernel_traitsIfffffjLj1280ELj1ELj4ELj1ELj16ENS_18Kernel_traits_baseILj1280EfffffjLj128EEEEELb0ELb0ELb0EEEvNS_9FwdParamsE)
        .other          _ZN10layer_norm31ln_parallel_residual_fwd_kernelINS_13Kernel_traitsIfffffjLj1280ELj1ELj4ELj1ELj16ENS_18Kernel_traits_baseILj1280EfffffjLj128EEEEELb0ELb0ELb0EEEvNS_9FwdParamsE,@"STO_CUDA_ENTRY STV_DEFAULT"
_ZN10layer_norm31ln_parallel_residual_fwd_kernelINS_13Kernel_traitsIfffffjLj1280ELj1ELj4ELj1ELj16ENS_18Kernel_traits_baseILj1280EfffffjLj128EEEEELb0ELb0ELb0EEEvNS_9FwdParamsE:
.text._ZN10layer_norm31ln_parallel_residual_fwd_kernelINS_13Kernel_traitsIfffffjLj1280ELj1ELj4ELj1ELj16ENS_18Kernel_traits_baseILj1280EfffffjLj128EEEEELb0ELb0ELb0EEEvNS_9FwdParamsE:
        /* <DEDUP_REMOVED lines=23> */
[C---:B------:R-:W-:Y:S01]  /*0170*/  ISETP.GE.U32.AND P4, PT, R222.reuse, 0x80, PT ;  /* 0x00000080de00780c */ /* 0x040fe20003f86070 */
[----:B------:R-:W1:Y:S01]  /*0180*/  LDC.64 R6, c[0x0][0x3d8] ;  /* 0x0000f600ff067b82 */ /* 0x000e620000000a00 */
[C---:B------:R-:W-:Y:S02]  /*0190*/  ISETP.GE.U32.AND P3, PT, R222.reuse, 0xa0, PT ;  /* 0x000000a0de00780c */ /* 0x040fe40003f66070 */
[----:B------:R-:W-:-:S05]  /*01a0*/  ISETP.GE.U32.AND P2, PT, R222, 0xc0, PT ;  /* 0x000000c0de00780c */ /* 0x000fca0003f46070 */
[----:B------:R-:W2:Y:S08]  /*01b0*/  LDC.64 R8, c[0x0][0x3d0] ;  /* 0x0000f400ff087b82 */ /* 0x000eb00000000a00 */
[----:B------:R-:W3:Y:S01]  /*01c0*/  LDC.64 R10, c[0x0][0x3d8] ;  /* 0x0000f600ff0a7b82 */ /* 0x000ee20000000a00 */
[----:B0-----:R-:W-:-:S05]  /*01d0*/  @P5 IMAD.WIDE.U32 R4, R2, 0x10, R4 ;  /* 0x0000001002045825 */ /* 0x001fca00078e0004 */
[----:B------:R-:W5:Y:S02]  /*01e0*/  @P5 LDG.E.128 R28, desc[UR6][R4.64] ;  /* 0x00000006041c5981 */ /* 0x000f64000c1e1d00 */
[----:B------:R-:W0:Y:S01]  /*01f0*/  LDC.64 R12, c[0x0][0x3d0] ;  /* 0x0000f400ff0c7b82 */ /* 0x000e220000000a00 */
[C---:B-1----:R-:W-:Y:S01]  /*0200*/  @P5 IMAD.WIDE.U32 R6, R2.reuse, 0x10, R6 ;  /* 0x0000001002065825 */ /* 0x042fe200078e0006 */
[----:B------:R-:W-:-:S04]  /*0210*/  @P5 LOP3.LUT R2, R2, 0x20, RZ, 0xfc, !PT ;  /* 0x0000002002025812 */ /* 0x000fc800078efcff */
[----:B------:R-:W5:Y:S02]  /*0220*/  @P5 LDG.E.128 R40, desc[UR6][R6.64] ;  /* 0x0000000606285981 */ /* 0x000f64000c1e1d00 */
[----:B------:R-:W1:Y:S01]  /*0230*/  LDC.64 R14, c[0x0][0x3d8] ;  /* 0x0000f600ff0e7b82 */ /* 0x000e620000000a00 */
[----:B--2---:R-:W-:-:S07]  /*0240*/  @P0 IMAD.WIDE.U32 R8, R2, 0x10, R8 ;  /* 0x0000001002080825 */ /* 0x004fce00078e0008 */
[----:B------:R-:W2:Y:S01]  /*0250*/  LDC.64 R16, c[0x0][0x3d0] ;  /* 0x0000f400ff107b82 */ /* 0x000ea20000000a00 */
[C---:B---3--:R-:W-:Y:S01]  /*0260*/  @P0 IMAD.WIDE.U32 R10, R2.reuse, 0x10, R10 ;  /* 0x00000010020a0825 */ /* 0x048fe200078e000a */
[----:B------:R-:W-:Y:S01]  /*0270*/  @P0 IADD3 R2, PT, PT, R2, 0x20, RZ ;  /* 0x0000002002020810 */ /* 0x000fe20007ffe0ff */
[----:B------:R-:W5:Y:S05]  /*0280*/  @P0 LDG.E.128 R20, desc[UR6][R8.64] ;  /* 0x0000000608140981 */ /* 0x000f6a000c1e1d00 */
[----:B------:R-:W3:Y:S01]  /*0290*/  LDC.64 R18, c[0x0][0x3d8] ;  /* 0x0000f600ff127b82 */ /* 0x000ee20000000a00 */
[----:B0-----:R-:W-:-:S07]  /*02a0*/  @P6 IMAD.WIDE.U32 R12, R2, 0x10, R12 ;  /* 0x00000010020c6825 */ /* 0x001fce00078e000c */
[----:B------:R-:W0:Y:S01]  /*02b0*/  LDC.64 R92, c[0x0][0x3d0] ;  /* 0x0000f400ff5c7b82 */ /* 0x000e220000000a00 */
[C---:B-1----:R-:W-:Y:S01]  /*02c0*/  @P6 IMAD.WIDE.U32 R14, R2.reuse, 0x10, R14 ;  /* 0x00000010020e6825 */ /* 0x042fe200078e000e */
[----:B------:R-:W-:Y:S01]  /*02d0*/  @P6 IADD3 R2, PT, PT, R2, 0x20, RZ ;  /* 0x0000002002026810 */ /* 0x000fe20007ffe0ff */
[----:B------:R-:W5:Y:S05]  /*02e0*/  @P0 LDG.E.128 R24, desc[UR6][R10.64] ;  /* 0x000000060a180981 */ /* 0x000f6a000c1e1d00 */
[----:B------:R-:W1:Y:S01]  /*02f0*/  LDC.64 R94, c[0x0][0x3d8] ;  /* 0x0000f600ff5e7b82 */ /* 0x000e620000000a00 */
[----:B--2---:R-:W-:-:S07]  /*0300*/  @P4 IMAD.WIDE.U32 R16, R2, 0x10, R16 ;  /* 0x0000001002104825 */ /* 0x004fce00078e0010 */
[----:B------:R-:W2:Y:S01]  /*0310*/  LDC.64 R96, c[0x0][0x3d0] ;  /* 0x0000f400ff607b82 */ /* 0x000ea20000000a00 */
[C---:B---3--:R-:W-:Y:S01]  /*0320*/  @P4 IMAD.WIDE.U32 R18, R2.reuse, 0x10, R18 ;  /* 0x0000001002124825 */ /* 0x048fe200078e0012 */
[----:B------:R-:W5:Y:S01]  /*0330*/  @P4 LDG.E.128 R44, desc[UR6][R16.64] ;  /* 0x00000006102c4981 */ /* 0x000f62000c1e1d00 */
[----:B------:R-:W-:-:S03]  /*0340*/  @P4 IADD3 R2, PT, PT, R2, 0x20, RZ ;  /* 0x0000002002024810 */ /* 0x000fc60007ffe0ff */
[----:B------:R-:W5:Y:S02]  /*0350*/  @P4 LDG.E.128 R48, desc[UR6][R18.64] ;  /* 0x0000000612304981 */ /* 0x000f64000c1e1d00 */
[----:B------:R-:W3:Y:S08]  /*0360*/  LDC.64 R98, c[0x0][0x3d8] ;  /* 0x0000f600ff627b82 */ /* 0x000ef00000000a00 */
[----:B------:R-:W4:Y:S08]  /*0370*/  LDC.64 R100, c[0x0][0x3d0] ;  /* 0x0000f400ff647b82 */ /* 0x000f300000000a00 */
[----:B------:R-:W4:Y:S01]  /*0380*/  LDC.64 R102, c[0x0][0x3d8] ;  /* 0x0000f600ff667b82 */ /* 0x000f220000000a00 */
[----:B------:R-:W-:Y:S01]  /*0390*/  ISETP.GE.U32.AND P1, PT, R222, 0xe0, PT ;  /* 0x000000e0de00780c */ /* 0x000fe20003f26070 */
[C---:B0-----:R-:W-:Y:S01]  /*03a0*/  @P3 IMAD.WIDE.U32 R92, R2.reuse, 0x10, R92 ;  /* 0x00000010025c3825 */ /* 0x041fe200078e005c */
[----:B------:R-:W5:Y:S05]  /*03b0*/  @P6 LDG.E.128 R32, desc[UR6][R12.64] ;  /* 0x000000060c206981 */ /* 0x000f6a000c1e1d00 */
[----:B------:R-:W0:Y:S01]  /*03c0*/  LDC.64 R104, c[0x0][0x3d0] ;  /* 0x0000f400ff687b82 */ /* 0x000e220000000a00 */
[----:B-1----:R-:W-:-:S07]  /*03d0*/  @P3 IMAD.WIDE.U32 R94, R2, 0x10, R94 ;  /* 0x00000010025e3825 */ /* 0x002fce00078e005e */
[----:B------:R-:W1:Y:S01]  /*03e0*/  LDC.64 R106, c[0x0][0x3d8] ;  /* 0x0000f600ff6a7b82 */ /* 0x000e620000000a00 */
[----:B------:R-:W-:Y:S01]  /*03f0*/  @P3 IADD3 R2, PT, PT, R2, 0x20, RZ ;  /* 0x0000002002023810 */ /* 0x000fe20007ffe0ff */
[----:B------:R-:W5:Y:S01]  /*0400*/  @P6 LDG.E.128 R36, desc[UR6][R14.64] ;  /* 0x000000060e246981 */ /* 0x000f62000c1e1d00 */
[----:B------:R-:W-:-:S03]  /*0410*/  ISETP.GE.U32.AND P0, PT, R222, 0x100, PT ;  /* 0x00000100de00780c */ /* 0x000fc60003f06070 */
[C---:B--2---:R-:W-:Y:S01]  /*0420*/  @P2 IMAD.WIDE.U32 R96, R2.reuse, 0x10, R96 ;  /* 0x0000001002602825 */ /* 0x044fe200078e0060 */
[----:B------:R-:W5:Y:S01]  /*0430*/  @P3 LDG.E.128 R52, desc[UR6][R92.64] ;  /* 0x000000065c343981 */ /* 0x000f62000c1e1d00 */
[----:B------:R-:W2:Y:S02]  /*0440*/  LDC.64 R108, c[0x0][0x3d0] ;  /* 0x0000f400ff6c7b82 */ /* 0x000ea40000000a00 */
[C---:B---3--:R-:W-:Y:S01]  /*0450*/  @P2 IMAD.WIDE.U32 R98, R2.reuse, 0x10, R98 ;  /* 0x0000001002622825 */ /* 0x048fe200078e0062 */
[----:B------:R-:W-:Y:S01]  /*0460*/  @P2 IADD3 R2, PT, PT, R2, 0x20, RZ ;  /* 0x0000002002022810 */ /* 0x000fe20007ffe0ff */
[----:B------:R3:W5:Y:S04]  /*0470*/  @P3 LDG.E.128 R56, desc[UR6][R94.64] ;  /* 0x000000065e383981 */ /* 0x000768000c1e1d00 */
[----:B------:R-:W3:Y:S01]  /*0480*/  LDC.64 R110, c[0x0][0x3d8] ;  /* 0x0000f600ff6e7b82 */ /* 0x000ee20000000a00 */
[----:B----4-:R-:W-:Y:S01]  /*0490*/  @P1 IMAD.WIDE.U32 R100, R2, 0x10, R100 ;  /* 0x0000001002641825 */ /* 0x010fe200078e0064 */
[----:B------:R-:W-:Y:S01]  /*04a0*/  ISETP.GE.U32.AND P6, PT, R222, 0x120, PT ;  /* 0x00000120de00780c */ /* 0x000fe20003fc6070 */
[----:B------:R-:W5:Y:S02]  /*04b0*/  @P2 LDG.E.128 R60, desc[UR6][R96.64] ;  /* 0x00000006603c2981 */ /* 0x000f64000c1e1d00 */
[C---:B------:R-:W-:Y:S01]  /*04c0*/  @P1 IMAD.WIDE.U32 R102, R2.reuse, 0x10, R102 ;  /* 0x0000001002661825 */ /* 0x040fe200078e0066 */
[----:B------:R-:W-:Y:S01]  /*04d0*/  @P1 IADD3 R2, PT, PT, R2, 0x20, RZ ;  /* 0x0000002002021810 */ /* 0x000fe20007ffe0ff */
[----:B------:R4:W5:Y:S04]  /*04e0*/  @P2 LDG.E.128 R64, desc[UR6][R98.64] ;  /* 0x0000000662402981 */ /* 0x000968000c1e1d00 */
[C---:B0-----:R-:W-:Y:S01]  /*04f0*/  @P0 IMAD.WIDE.U32 R104, R2.reuse, 0x10, R104 ;  /* 0x0000001002680825 */ /* 0x041fe200078e0068 */
[----:B------:R0:W5:Y:S03]  /*0500*/  @P1 LDG.E.128 R68, desc[UR6][R100.64] ;  /* 0x0000000664441981 */ /* 0x000166000c1e1d00 */
[C---:B-1----:R-:W-:Y:S01]  /*0510*/  @P0 IMAD.WIDE.U32 R106, R2.reuse, 0x10, R106 ;  /* 0x00000010026a0825 */ /* 0x042fe200078e006a */
[----:B------:R-:W-:Y:S01]  /*0520*/  @P0 IADD3 R2, PT, PT, R2, 0x20, RZ ;  /* 0x0000002002020810 */ /* 0x000fe20007ffe0ff */
[----:B------:R-:W5:Y:S04]  /*0530*/  @P0 LDG.E.128 R76, desc[UR6][R104.64] ;  /* 0x00000006684c0981 */ /* 0x000f68000c1e1d00 */
[----:B------:R1:W5:Y:S01]  /*0540*/  @P0 LDG.E.128 R80, desc[UR6][R106.64] ;  /* 0x000000066a500981 */ /* 0x000362000c1e1d00 */
[----:B------:R-:W-:Y:S01]  /*0550*/  ISETP.GE.U32.AND P0, PT, R222, 0x140, PT ;  /* 0x00000140de00780c */ /* 0x000fe20003f06070 */
[C---:B--2---:R-:W-:Y:S01]  /*0560*/  @P6 IMAD.WIDE.U32 R108, R2.reuse, 0x10, R108 ;  /* 0x00000010026c6825 */ /* 0x044fe200078e006c */
[----:B---3--:R-:W-:Y:S01]  /*0570*/  CS2R R94, SRZ ;  /* 0x00000000005e7805 */ /* 0x008fe2000001ff00 */
[----:B------:R2:W5:Y:S02]  /*0580*/  @P1 LDG.E.128 R72, desc[UR6][R102.64] ;  /* 0x0000000666481981 */ /* 0x000564000c1e1d00 */
[----:B------:R-:W-:Y:S01]  /*0590*/  @P6 IMAD.WIDE.U32 R110, R2, 0x10, R110 ;  /* 0x00000010026e6825 */ /* 0x000fe200078e006e */
[----:B------:R-:W-:Y:S01]  /*05a0*/  CS2R R92, SRZ ;  /* 0x00000000005c7805 */ /* 0x000fe2000001ff00 */
[----:B------:R3:W5:Y:S01]  /*05b0*/  @P6 LDG.E.128 R84, desc[UR6][R108.64] ;  /* 0x000000066c546981 */ /* 0x000762000c1e1d00 */
[----:B----4-:R-:W-:-:S02]  /*05c0*/  CS2R R98, SRZ ;  /* 0x0000000000627805 */ /* 0x010fc4000001ff00 */
[----:B------:R-:W-:Y:S02]  /*05d0*/  CS2R R96, SRZ ;  /* 0x0000000000607805 */ /* 0x000fe4000001ff00 */
[----:B0-----:R-:W-:Y:S01]  /*05e0*/  CS2R R100, SRZ ;  /* 0x0000000000647805 */ /* 0x001fe2000001ff00 */
[----:B------:R0:W5:Y:S01]  /*05f0*/  @P6 LDG.E.128 R88, desc[UR6][R110.64] ;  /* 0x000000066e586981 */ /* 0x000162000c1e1d00 */
[----:B-1----:R-:W-:Y:S02]  /*0600*/  CS2R R106, SRZ ;  /* 0x00000000006a7805 */ /* 0x002fe4000001ff00 */
[----:B--2---:R-:W-:Y:S02]  /*0610*/  CS2R R102, SRZ ;  /* 0x0000000000667805 */ /* 0x004fe4000001ff00 */
[----:B------:R-:W-:Y:S02]  /*0620*/  CS2R R104, SRZ ;  /* 0x0000000000687805 */ /* 0x000fe4000001ff00 */
[----:B------:R-:W-:-:S02]  /*0630*/  CS2R R114, SRZ ;  /* 0x0000000000727805 */ /* 0x000fc4000001ff00 */
[----:B------:R-:W-:Y:S02]  /*0640*/  CS2R R112, SRZ ;  /* 0x0000000000707805 */ /* 0x000fe4000001ff00 */
[----:B---3--:R-:W-:Y:S02]  /*0650*/  CS2R R108, SRZ ;  /* 0x00000000006c7805 */ /* 0x008fe4000001ff00 */
[----:B------:R-:W-:Y:S02]  /*0660*/  CS2R R118, SRZ ;  /* 0x0000000000767805 */ /* 0x000fe4000001ff00 */
[----:B------:R-:W-:Y:S02]  /*0670*/  CS2R R116, SRZ ;  /* 0x0000000000747805 */ /* 0x000fe4000001ff00 */
[----:B------:R-:W-:Y:S02]  /*0680*/  CS2R R122, SRZ ;  /* 0x00000000007a7805 */ /* 0x000fe4000001ff00 */
[----:B0-----:R-:W-:-:S02]  /*0690*/  CS2R R110, SRZ ;  /* 0x00000000006e7805 */ /* 0x001fc4000001ff00 */
        /* <DEDUP_REMOVED lines=21> */
[----:B------:R-:W-:Y:S01]  /*07f0*/  @P6 IADD3 R2, PT, PT, R2, 0x20, RZ ;  /* 0x0000002002026810 */ /* 0x000fe20007ffe0ff */
        /* <DEDUP_REMOVED lines=48> */
.L_x_25041:
[C---:B------:R-:W-:Y:S01]  /*0b00*/  ISETP.GE.U32.AND P5, PT, R222.reuse, 0x20, PT ;  /* 0x00000020de00780c */ /* 0x040fe20003fa6070 */
[----:B------:R-:W0:Y:S01]  /*0b10*/  LDC.64 R6, c[0x0][0x3d0] ;  /* 0x0000f400ff067b82 */ /* 0x000e220000000a00 */
[C---:B------:R-:W-:Y:S02]  /*0b20*/  ISETP.GE.U32.AND P0, PT, R222.reuse, 0x40, PT ;  /* 0x00000040de00780c */ /* 0x040fe40003f06070 */
[C---:B------:R-:W-:Y:S02]  /*0b30*/  ISETP.GE.U32.AND P6, PT, R222.reuse, 0x60, PT ;  /* 0x00000060de00780c */ /* 0x040fe40003fc6070 */
[----:B------:R-:W-:-:S03]  /*0b40*/  ISETP.GE.U32.AND P4, PT, R222, 0x80, PT ;  /* 0x00000080de00780c */ /* 0x000fc60003f86070 */
[----:B------:R-:W1:Y:S08]  /*0b50*/  LDC.64 R8, c[0x0][0x3d8] ;  /* 0x0000f600ff087b82 */ /* 0x000e700000000a00 */
[----:B------:R-:W2:Y:S08]  /*0b60*/  @P5 LDC.64 R4, c[0x0][0x440] ;  /* 0x00011000ff045b82 */ /* 0x000eb00000000a00 */
[----:B------:R-:W3:Y:S08]  /*0b70*/  LDC.64 R10, c[0x0][0x3d0] ;  /* 0x0000f400ff0a7b82 */ /* 0x000ef00000000a00 */
[----:B------:R-:W4:Y:S01]  /*0b80*/  LDC.64 R12, c[0x0][0x3d8] ;  /* 0x0000f600ff0c7b82 */ /* 0x000f220000000a00 */
[----:B------:R-:W-:Y:S01]  /*0b90*/  ISETP.GE.U32.AND P3, PT, R222, 0xa0, PT ;  /* 0x000000a0de00780c */ /* 0x000fe20003f66070 */
[----:B0-----:R-:W-:-:S04]  /*0ba0*/  @P5 IMAD.WIDE.U32 R6, R2, 0x10, R6 ;  /* 0x0000001002065825 */ /* 0x001fc800078e0006 */
[----:B-1----:R-:W-:Y:S02]  /*0bb0*/  @P5 IMAD.WIDE.U32 R8, R2, 0x10, R8 ;  /* 0x0000001002085825 */ /* 0x002fe400078e0008 */
[----:B------:R-:W0:Y:S01]  /*0bc0*/  LDC.64 R16, c[0x0][0x3d0] ;  /* 0x0000f400ff107b82 */ /* 0x000e220000000a00 */
[----:B------:R-:W-:Y:S01]  /*0bd0*/  ISETP.GE.U32.AND P2, PT, R222, 0xc0, PT ;  /* 0x000000c0de00780c */ /* 0x000fe20003f46070 */
[C---:B--2---:R-:W-:Y:S01]  /*0be0*/  @P5 IMAD.WIDE.U32 R4, R2.reuse, 0x10, R4 ;  /* 0x0000001002045825 */ /* 0x044fe200078e0004 */
[----:B------:R-:W-:Y:S01]  /*0bf0*/  @P5 LOP3.LUT R2, R2, 0x20, RZ, 0xfc, !PT ;  /* 0x0000002002025812 */ /* 0x000fe200078efcff */
[----:B------:R1:W5:Y:S04]  /*0c00*/  @P5 LDG.E.128 R28, desc[UR6][R6.64] ;  /* 0x00000006061c5981 */ /* 0x000368000c1e1d00 */
[----:B------:R-:W2:Y:S01]  /*0c10*/  @P0 LDC.64 R14, c[0x0][0x440] ;  /* 0x00011000ff0e0b82 */ /* 0x000ea20000000a00 */
[----:B---3--:R-:W-:Y:S01]  /*0c20*/  @P0 IMAD.WIDE.U32 R10, R2, 0x10, R10 ;  /* 0x00000010020a0825 */ /* 0x008fe200078e000a */
[----:B------:R3:W5:Y:S06]  /*0c30*/  @P5 LDG.E.128 R40, desc[UR6][R8.64] ;  /* 0x0000000608285981 */ /* 0x00076c000c1e1d00 */
[----:B------:R-:W3:Y:S01]  /*0c40*/  LDC.64 R18, c[0x0][0x3d8] ;  /* 0x0000f600ff127b82 */ /* 0x000ee20000000a00 */
[----:B------:R3:W5:Y:S01]  /*0c50*/  @P0 LDG.E.128 R20, desc[UR6][R10.64] ;  /* 0x000000060a140981 */ /* 0x000762000c1e1d00 */
[----:B------:R-:W-:Y:S01]  /*0c60*/  ISETP.GE.U32.AND P1, PT, R222, 0xe0, PT ;  /* 0x000000e0de00780c */ /* 0x000fe20003f26070 */
[----:B----4-:R-:W-:-:S02]  /*0c70*/  @P0 IMAD.WIDE.U32 R12, R2, 0x10, R12 ;  /* 0x00000010020c0825 */ /* 0x010fc400078e000c */
[----:B------:R-:W5:Y:S03]  /*0c80*/  @P5 LDG.E.128 R160, desc[UR6][R4.64] ;  /* 0x0000000604a05981 */ /* 0x000f66000c1e1d00 */
[----:B------:R-:W4:Y:S01]  /*0c90*/  @P6 LDC.64 R92, c[0x0][0x440] ;  /* 0x00011000ff5c6b82 */ /* 0x000f220000000a00 */
[----:B------:R3:W5:Y:S07]  /*0ca0*/  @P0 LDG.E.128 R24, desc[UR6][R12.64] ;  /* 0x000000060c180981 */ /* 0x00076e000c1e1d00 */
[----:B------:R-:W4:Y:S01]  /*0cb0*/  LDC.64 R94, c[0x0][0x3d0] ;  /* 0x0000f400ff5e7b82 */ /* 0x000f220000000a00 */
[----:B--2---:R-:W-:-:S07]  /*0cc0*/  @P0 IMAD.WIDE.U32 R14, R2, 0x10, R14 ;  /* 0x00000010020e0825 */ /* 0x004fce00078e000e */
[----:B------:R-:W2:Y:S01]  /*0cd0*/  LDC.64 R96, c[0x0][0x3d8] ;  /* 0x0000f600ff607b82 */ /* 0x000ea20000000a00 */
[----:B------:R-:W-:Y:S01]  /*0ce0*/  @P0 IADD3 R2, PT, PT, R2, 0x20, RZ ;  /* 0x0000002002020810 */ /* 0x000fe20007ffe0ff */
[----:B------:R4:W5:Y:S06]  /*0cf0*/  @P0 LDG.E.128 R156, desc[UR6][R14.64] ;  /* 0x000000060e9c0981 */ /* 0x00096c000c1e1d00 */
[----:B------:R-:W2:Y:S01]  /*0d00*/  @P4 LDC.64 R98, c[0x0][0x440] ;  /* 0x00011000ff624b82 */ /* 0x000ea20000000a00 */
[----:B0-----:R-:W-:-:S07]  /*0d10*/  @P6 IMAD.WIDE.U32 R16, R2, 0x10, R16 ;  /* 0x0000001002106825 */ /* 0x001fce00078e0010 */
[----:B-1----:R-:W0:Y:S01]  /*0d20*/  LDC.64 R6, c[0x0][0x3d0] ;  /* 0x0000f400ff067b82 */ /* 0x002e220000000a00 */
[----:B------:R1:W5:Y:S07]  /*0d30*/  @P6 LDG.E.128 R32, desc[UR6][R16.64] ;  /* 0x0000000610206981 */ /* 0x00036e000c1e1d00 */
[----:B---3--:R-:W3:Y:S08]  /*0d40*/  LDC.64 R8, c[0x0][0x3d8] ;  /* 0x0000f600ff087b82 */ /* 0x008ef00000000a00 */
[----:B------:R-:W3:Y:S01]  /*0d50*/  @P3 LDC.64 R10, c[0x0][0x440] ;  /* 0x00011000ff0a3b82 */ /* 0x000ee20000000a00 */
[----:B------:R-:W-:-:S07]  /*0d60*/  @P6 IMAD.WIDE.U32 R18, R2, 0x10, R18 ;  /* 0x0000001002126825 */ /* 0x000fce00078e0012 */
[----:B------:R-:W3:Y:S01]  /*0d70*/  LDC.64 R12, c[0x0][0x3d0] ;  /* 0x0000f400ff0c7b82 */ /* 0x000ee20000000a00 */
[----:B----4-:R-:W-:-:S07]  /*0d80*/  @P6 IMAD.WIDE.U32 R92, R2, 0x10, R92 ;  /* 0x00000010025c6825 */ /* 0x010fce00078e005c */
[----:B------:R-:W4:Y:S01]  /*0d90*/  LDC.64 R100, c[0x0][0x3d8] ;  /* 0x0000f600ff647b82 */ /* 0x000f220000000a00 */
[----:B------:R-:W-:Y:S01]  /*0da0*/  @P6 IADD3 R2, PT, PT, R2, 0x20, RZ ;  /* 0x0000002002026810 */ /* 0x000fe20007ffe0ff */
[----:B------:R3:W5:Y:S06]  /*0db0*/  @P6 LDG.E.128 R36, desc[UR6][R18.64] ;  /* 0x0000000612246981 */ /* 0x00076c000c1e1d00 */
[----:B------:R-:W4:Y:S01]  /*0dc0*/  @P2 LDC.64 R102, c[0x0][0x440] ;  /* 0x00011000ff662b82 */ /* 0x000f220000000a00 */
[----:B------:R-:W-:-:S07]  /*0dd0*/  @P4 IMAD.WIDE.U32 R94, R2, 0x10, R94 ;  /* 0x00000010025e4825 */ /* 0x000fce00078e005e */
[----:B------:R-:W4:Y:S01]  /*0de0*/  LDC.64 R14, c[0x0][0x3d8] ;  /* 0x0000f600ff0e7b82 */ /* 0x000f220000000a00 */
[----:B--2---:R-:W-:Y:S01]  /*0df0*/  @P4 IMAD.WIDE.U32 R96, R2, 0x10, R96 ;  /* 0x0000001002604825 */ /* 0x004fe200078e0060 */
[----:B------:R-:W-:Y:S01]  /*0e00*/  ISETP.GE.U32.AND P0, PT, R222, 0x100, PT ;  /* 0x00000100de00780c */ /* 0x000fe20003f06070 */
[----:B------:R2:W5:Y:S05]  /*0e10*/  @P6 LDG.E.128 R152, desc[UR6][R92.64] ;  /* 0x000000065c986981 */ /* 0x00056a000c1e1d00 */
[----:B-1----:R-:W1:Y:S01]  /*0e20*/  @P1 LDC.64 R16, c[0x0][0x440] ;  /* 0x00011000ff101b82 */ /* 0x002e620000000a00 */
[C---:B------:R-:W-:Y:S01]  /*0e30*/  @P4 IMAD.WIDE.U32 R98, R2.reuse, 0x10, R98 ;  /* 0x0000001002624825 */ /* 0x040fe200078e0062 */
[----:B------:R-:W-:Y:S01]  /*0e40*/  @P4 IADD3 R2, PT, PT, R2, 0x20, RZ ;  /* 0x0000002002024810 */ /* 0x000fe20007ffe0ff */
[----:B------:R1:W5:Y:S04]  /*0e50*/  @P4 LDG.E.128 R44, desc[UR6][R94.64] ;  /* 0x000000065e2c4981 */ /* 0x000368000c1e1d00 */
[----:B0-----:R-:W-:Y:S01]  /*0e60*/  @P3 IMAD.WIDE.U32 R6, R2, 0x10, R6 ;  /* 0x0000001002063825 */ /* 0x001fe200078e0006 */
[----:B------:R-:W0:Y:S01]  /*0e70*/  LDC.64 R104, c[0x0][0x3d0] ;  /* 0x0000f400ff687b82 */ /* 0x000e220000000a00 */
[----:B------:R-:W-:Y:S01]  /*0e80*/  ISETP.GE.U32.AND P6, PT, R222, 0x120, PT ;  /* 0x00000120de00780c */ /* 0x000fe20003fc6070 */
[----:B------:R-:W5:Y:S01]  /*0e90*/  @P4 LDG.E.128 R48, desc[UR6][R96.64] ;  /* 0x0000000660304981 */ /* 0x000f62000c1e1d00 */
[----:B---3--:R-:W-:-:S03]  /*0ea0*/  @P3 IMAD.WIDE.U32 R8, R2, 0x10, R8 ;  /* 0x0000001002083825 */ /* 0x008fc600078e0008 */
[----:B------:R-:W5:Y:S01]  /*0eb0*/  @P3 LDG.E.128 R52, desc[UR6][R6.64] ;  /* 0x0000000606343981 */ /* 0x000f62000c1e1d00 */
[C---:B------:R-:W-:Y:S01]  /*0ec0*/  @P3 IMAD.WIDE.U32 R10, R2.reuse, 0x10, R10 ;  /* 0x00000010020a3825 */ /* 0x040fe200078e000a */
[----:B------:R-:W-:Y:S01]  /*0ed0*/  @P3 IADD3 R2, PT, PT, R2, 0x20, RZ ;  /* 0x0000002002023810 */ /* 0x000fe20007ffe0ff */
[----:B------:R-:W3:Y:S01]  /*0ee0*/  LDC.64 R18, c[0x0][0x3d0] ;  /* 0x0000f400ff127b82 */ /* 0x000ee20000000a00 */
[----:B------:R-:W5:Y:S03]  /*0ef0*/  @P3 LDG.E.128 R56, desc[UR6][R8.64] ;  /* 0x0000000608383981 */ /* 0x000f66000c1e1d00 */
[C---:B------:R-:W-:Y:S01]  /*0f00*/  @P2 IMAD.WIDE.U32 R12, R2.reuse, 0x10, R12 ;  /* 0x00000010020c2825 */ /* 0x040fe200078e000c */
[----:B------:R-:W5:Y:S03]  /*0f10*/  @P3 LDG.E.128 R144, desc[UR6][R10.64] ;  /* 0x000000060a903981 */ /* 0x000f66000c1e1d00 */
[C---:B----4-:R-:W-:Y:S01]  /*0f20*/  @P2 IMAD.WIDE.U32 R100, R2.reuse, 0x10, R100 ;  /* 0x0000001002642825 */ /* 0x050fe200078e0064 */
[----:B------:R-:W5:Y:S01]  /*0f30*/  @P2 LDG.E.128 R60, desc[UR6][R12.64] ;  /* 0x000000060c3c2981 */ /* 0x000f62000c1e1d00 */
[----:B--2---:R-:W2:Y:S02]  /*0f40*/  LDC.64 R92, c[0x0][0x3d8] ;  /* 0x0000f600ff5c7b82 */ /* 0x004ea40000000a00 */
[C---:B------:R-:W-:Y:S01]  /*0f50*/  @P2 IMAD.WIDE.U32 R102, R2.reuse, 0x10, R102 ;  /* 0x0000001002662825 */ /* 0x040fe200078e0066 */
[----:B------:R-:W-:Y:S01]  /*0f60*/  @P2 IADD3 R2, PT, PT, R2, 0x20, RZ ;  /* 0x0000002002022810 */ /* 0x000fe20007ffe0ff */
[----:B------:R4:W5:Y:S04]  /*0f70*/  @P4 LDG.E.128 R148, desc[UR6][R98.64] ;  /* 0x0000000662944981 */ /* 0x000968000c1e1d00 */
[C---:B------:R-:W-:Y:S01]  /*0f80*/  @P1 IMAD.WIDE.U32 R14, R2.reuse, 0x10, R14 ;  /* 0x00000010020e1825 */ /* 0x040fe200078e000e */
[----:B------:R-:W4:Y:S01]  /*0f90*/  @P0 LDC.64 R106, c[0x0][0x440] ;  /* 0x00011000ff6a0b82 */ /* 0x000f220000000a00 */
[----:B------:R-:W5:Y:S02]  /*0fa0*/  @P2 LDG.E.128 R64, desc[UR6][R100.64] ;  /* 0x0000000664402981 */ /* 0x000f64000c1e1d00 */
[----:B-1----:R-:W-:-:S02]  /*0fb0*/  @P1 IMAD.WIDE.U32 R16, R2, 0x10, R16 ;  /* 0x0000001002101825 */ /* 0x002fc400078e0010 */
[----:B------:R-:W5:Y:S03]  /*0fc0*/  @P1 LDG.E.128 R72, desc[UR6][R14.64] ;  /* 0x000000060e481981 */ /* 0x000f66000c1e1d00 */
[----:B------:R-:W1:Y:S01]  /*0fd0*/  LDC.64 R108, c[0x0][0x3d0] ;  /* 0x0000f400ff6c7b82 */ /* 0x000e620000000a00 */
[----:B------:R-:W5:Y:S01]  /*0fe0*/  @P1 LDG.E.128 R136, desc[UR6][R16.64] ;  /* 0x0000000610881981 */ /* 0x000f62000c1e1d00 */
[C---:B0-----:R-:W-:Y:S01]  /*0ff0*/  @P1 IMAD.WIDE.U32 R104, R2.reuse, 0x10, R104 ;  /* 0x0000001002681825 */ /* 0x041fe200078e0068 */
[----:B------:R-:W-:-:S05]  /*1000*/  @P1 IADD3 R2, PT, PT, R2, 0x20, RZ ;  /* 0x0000002002021810 */ /* 0x000fca0007ffe0ff */
[----:B------:R-:W0:Y:S08]  /*1010*/  LDC.64 R110, c[0x0][0x3d8] ;  /* 0x0000f600ff6e7b82 */ /* 0x000e300000000a00 */
[----:B------:R-:W0:Y:S01]  /*1020*/  @P6 LDC.64 R112, c[0x0][0x440] ;  /* 0x00011000ff706b82 */ /* 0x000e220000000a00 */
[C---:B---3--:R-:W-:Y:S01]  /*1030*/  @P0 IMAD.WIDE.U32 R18, R2.reuse, 0x10, R18 ;  /* 0x0000001002120825 */ /* 0x048fe200078e0012 */
[----:B------:R3:W5:Y:S03]  /*1040*/  @P2 LDG.E.128 R140, desc[UR6][R102.64] ;  /* 0x00000006668c2981 */ /* 0x000766000c1e1d00 */
[C---:B--2---:R-:W-:Y:S01]  /*1050*/  @P0 IMAD.WIDE.U32 R4, R2.reuse, 0x10, R92 ;  /* 0x0000001002040825 */ /* 0x044fe200078e005c */
[----:B------:R-:W5:Y:S03]  /*1060*/  @P0 LDG.E.128 R76, desc[UR6][R18.64] ;  /* 0x00000006124c0981 */ /* 0x000f66000c1e1d00 */
[C---:B----4-:R-:W-:Y:S01]  /*1070*/  @P0 IMAD.WIDE.U32 R106, R2.reuse, 0x10, R106 ;  /* 0x00000010026a0825 */ /* 0x050fe200078e006a */
[----:B------:R-:W-:Y:S01]  /*1080*/  @P0 IADD3 R2, PT, PT, R2, 0x20, RZ ;  /* 0x0000002002020810 */ /* 0x000fe20007ffe0ff */
[----:B------:R-:W5:Y:S04]  /*1090*/  @P0 LDG.E.128 R80, desc[UR6][R4.64] ;  /* 0x0000000604500981 */ /* 0x000f68000c1e1d00 */
[----:B------:R2:W5:Y:S01]  /*10a0*/  @P0 LDG.E.128 R132, desc[UR6][R106.64] ;  /* 0x000000066a840981 */ /* 0x000562000c1e1d00 */
[----:B------:R-:W-:Y:S01]  /*10b0*/  ISETP.GE.U32.AND P0, PT, R222, 0x140, PT ;  /* 0x00000140de00780c */ /* 0x000fe20003f06070 */
[C---:B-1----:R-:W-:Y:S01]  /*10c0*/  @P6 IMAD.WIDE.U32 R108, R2.reuse, 0x10, R108 ;  /* 0x00000010026c6825 */ /* 0x042fe200078e006c */
[----:B------:R-:W-:Y:S01]  /*10d0*/  CS2R R94, SRZ ;  /* 0x00000000005e7805 */ /* 0x000fe2000001ff00 */
[----:B------:R1:W5:Y:S02]  /*10e0*/  @P1 LDG.E.128 R68, desc[UR6][R104.64] ;  /* 0x0000000668441981 */ /* 0x000364000c1e1d00 */
[C---:B0-----:R-:W-:Y:S01]  /*10f0*/  @P6 IMAD.WIDE.U32 R110, R2.reuse, 0x10, R110 ;  /* 0x00000010026e6825 */ /* 0x041fe200078e006e */
[----:B------:R-:W-:Y:S01]  /*1100*/  CS2R R92, SRZ ;  /* 0x00000000005c7805 */ /* 0x000fe2000001ff00 */
[----:B------:R0:W5:Y:S02]  /*1110*/  @P6 LDG.E.128 R84, desc[UR6][R108.64] ;  /* 0x000000066c546981 */ /* 0x000164000c1e1d00 */
[----:B------:R-:W-:Y:S01]  /*1120*/  @P6 IMAD.WIDE.U32 R112, R2, 0x10, R112 ;  /* 0x0000001002706825 */ /* 0x000fe200078e0070 */
[----:B------:R-:W-:Y:S01]  /*1130*/  CS2R R98, SRZ ;  /* 0x0000000000627805 */ /* 0x000fe2000001ff00 */
[----:B------:R4:W5:Y:S01]  /*1140*/  @P6 LDG.E.128 R88, desc[UR6][R110.64] ;  /* 0x000000066e586981 */ /* 0x000962000c1e1d00 */
[----:B------:R-:W-:-:S02]  /*1150*/  CS2R R96, SRZ ;  /* 0x0000000000607805 */ /* 0x000fc4000001ff00 */
[----:B---3--:R-:W-:Y:S02]  /*1160*/  CS2R R102, SRZ ;  /* 0x0000000000667805 */ /* 0x008fe4000001ff00 */
[----:B------:R-:W-:Y:S01]  /*1170*/  CS2R R100, SRZ ;  /* 0x0000000000647805 */ /* 0x000fe2000001ff00 */
[----:B------:R3:W5:Y:S01]  /*1180*/  @P6 LDG.E.128 R128, desc[UR6][R112.64] ;  /* 0x0000000670806981 */ /* 0x000762000c1e1d00 */
[----:B--2---:R-:W-:Y:S02]  /*1190*/  CS2R R106, SRZ ;  /* 0x00000000006a7805 */ /* 0x004fe4000001ff00 */
[----:B-1----:R-:W-:Y:S02]  /*11a0*/  CS2R R104, SRZ ;  /* 0x0000000000687805 */ /* 0x002fe4000001ff00 */
[----:B0-----:R-:W-:Y:S02]  /*11b0*/  CS2R R108, SRZ ;  /* 0x00000000006c7805 */ /* 0x001fe4000001ff00 */
[----:B------:R-:W-:-:S02]  /*11c0*/  CS2R R114, SRZ ;  /* 0x0000000000727805 */ /* 0x000fc4000001ff00 */
[----:B------:R-:W-:Y:S02]  /*11d0*/  CS2R R118, SRZ ;  /* 0x0000000000767805 */ /* 0x000fe4000001ff00 */
[----:B----4-:R-:W-:Y:S02]  /*11e0*/  CS2R R110, SRZ ;  /* 0x00000000006e7805 */ /* 0x010fe4000001ff00 */
[----:B------:R-:W-:Y:S02]  /*11f0*/  CS2R R116, SRZ ;  /* 0x0000000000747805 */ /* 0x000fe4000001ff00 */
[----:B------:R-:W-:Y:S02]  /*1200*/  CS2R R122, SRZ ;  /* 0x00000000007a7805 */ /* 0x000fe4000001ff00 */
[----:B------:R-:W-:Y:S02]  /*1210*/  CS2R R120, SRZ ;  /* 0x0000000000787805 */ /* 0x000fe4000001ff00 */
[----:B---3--:R-:W-:-:S02]  /*1220*/  CS2R R112, SRZ ;  /* 0x0000000000707805 */ /* 0x008fc4000001ff00 */
[----:B------:R-:W-:Y:S02]  /*1230*/  CS2R R126, SRZ ;  /* 0x00000000007e7805 */ /* 0x000fe4000001ff00 */
[----:B------:R-:W-:Y:S02]  /*1240*/  CS2R R124, SRZ ;  /* 0x00000000007c7805 */ /* 0x000fe4000001ff00 */
[----:B------:R-:W-:Y:S01]  /*1250*/  @P6 IADD3 R2, PT, PT, R2, 0x20, RZ ;  /* 0x0000002002026810 */ /* 0x000fe20007ffe0ff */
[----:B------:R-:W-:Y:S06]  /*1260*/  @!P0 BRA `(.L_x_25042) ;  /* 0x00000014000c8947 */ /* 0x000fec0003800000 */
        /* <DEDUP_REMOVED lines=30> */
.L_x_25040:
        /* <DEDUP_REMOVED lines=16> */
[----:B--2---:R-:W-:Y:S01]  /*1550*/  @P5 IMAD.WIDE.U32 R4, R2, 0x10, R4 ;  /* 0x0000001002045825 */ /* 0x004fe200078e0004 */
[----:B------:R-:W-:Y:S01]  /*1560*/  ISETP.GE.U32.AND P1, PT, R222, 0xa0, PT ;  /* 0x000000a0de00780c */ /* 0x000fe20003f26070 */
[----:B------:R-:W5:Y:S04]  /*1570*/  @P5 LDG.E.128 R28, desc[UR6][R6.64] ;  /* 0x00000006061c5981 */ /* 0x000f68000c1e1d00 */
[----:B------:R2:W5:Y:S01]  /*1580*/  @P5 LDG.E.128 R124, desc[UR6][R4.64] ;  /* 0x00000006047c5981 */ /* 0x000562000c1e1d00 */
[----:B------:R-:W4:Y:S01]  /*1590*/  @P2 LDC.64 R14, c[0x0][0x438] ;  /* 0x00010e00ff0e2b82 */ /* 0x000f220000000a00 */
[----:B---3--:R-:W-:-:S07]  /*15a0*/  @P5 IMAD.WIDE.U32 R10, R2, 0x10, R10 ;  /* 0x00000010020a5825 */ /* 0x008fce00078e000a */
[----:B------:R-:W3:Y:S01]  /*15b0*/  @P2 LDC.64 R18, c[0x0][0x440] ;  /* 0x00011000ff122b82 */ /* 0x000ee20000000a00 */
[----:B------:R-:W-:Y:S01]  /*15c0*/  @P5 LOP3.LUT R2, R2, 0x20, RZ, 0xfc, !PT ;  /* 0x0000002002025812 */ /* 0x000fe200078efcff */
[----:B------:R2:W5:Y:S06]  /*15d0*/  @P5 LDG.E.128 R40, desc[UR6][R8.64] ;  /* 0x0000000608285981 */ /* 0x00056c000c1e1d00 */
[----:B------:R-:W2:Y:S01]  /*15e0*/  LDC.64 R164, c[0x0][0x3d0] ;  /* 0x0000f400ffa47b82 */ /* 0x000ea20000000a00 */
[C---:B0-----:R-:W-:Y:S01]  /*15f0*/  @P2 IMAD.WIDE.U32 R12, R2.reuse, 0x10, R12 ;  /* 0x00000010020c2825 */ /* 0x041fe200078e000c */
[----:B------:R0:W5:Y:S06]  /*1600*/  @P5 LDG.E.128 R160, desc[UR6][R10.64] ;  /* 0x000000060aa05981 */ /* 0x00016c000c1e1d00 */
[----:B------:R-:W0:Y:S01]  /*1610*/  LDC.64 R168, c[0x0][0x3d8] ;  /* 0x0000f600ffa87b82 */ /* 0x000e220000000a00 */
[C---:B----4-:R-:W-:Y:S01]  /*1620*/  @P2 IMAD.WIDE.U32 R14, R2.reuse, 0x10, R14 ;  /* 0x00000010020e2825 */ /* 0x050fe200078e000e */
[----:B------:R4:W5:Y:S06]  /*1630*/  @P2 LDG.E.128 R20, desc[UR6][R12.64] ;  /* 0x000000060c142981 */ /* 0x00096c000c1e1d00 */
[----:B------:R-:W4:Y:S01]  /*1640*/  @P3 LDC.64 R166, c[0x0][0x438] ;  /* 0x00010e00ffa63b82 */ /* 0x000f220000000a00 */
[C---:B-1----:R-:W-:Y:S01]  /*1650*/  @P2 IMAD.WIDE.U32 R16, R2.reuse, 0x10, R16 ;  /* 0x0000001002102825 */ /* 0x042fe200078e0010 */
[----:B------:R-:W5:Y:S06]  /*1660*/  @P2 LDG.E.128 R120, desc[UR6][R14.64] ;  /* 0x000000060e782981 */ /* 0x000f6c000c1e1d00 */
[----:B------:R-:W1:Y:S01]  /*1670*/  @P3 LDC.64 R170, c[0x0][0x440] ;  /* 0x00011000ffaa3b82 */ /* 0x000e620000000a00 */
[C---:B---3--:R-:W-:Y:S01]  /*1680*/  @P2 IMAD.WIDE.U32 R18, R2.reuse, 0x10, R18 ;  /* 0x0000001002122825 */ /* 0x048fe200078e0012 */
[----:B------:R-:W-:Y:S01]  /*1690*/  @P2 IADD3 R2, PT, PT, R2, 0x20, RZ ;  /* 0x0000002002022810 */ /* 0x000fe20007ffe0ff */
[----:B------:R3:W5:Y:S04]  /*16a0*/  @P2 LDG.E.128 R24, desc[UR6][R16.64] ;  /* 0x0000000610182981 */ /* 0x000768000c1e1d00 */
[----:B------:R3:W5:Y:S01]  /*16b0*/  @P2 LDG.E.128 R156, desc[UR6][R18.64] ;  /* 0x00000006129c2981 */ /* 0x000762000c1e1d00 */
[----:B------:R-:W3:Y:S01]  /*16c0*/  LDC.64 R172, c[0x0][0x3d0] ;  /* 0x0000f400ffac7b82 */ /* 0x000ee20000000a00 */
[----:B------:R-:W-:-:S07]  /*16d0*/  ISETP.GE.U32.AND P2, PT, R222, 0xc0, PT ;  /* 0x000000c0de00780c */ /* 0x000fce0003f46070 */
[----:B------:R-:W3:Y:S08]  /*16e0*/  LDC.64 R176, c[0x0][0x3d8] ;  /* 0x0000f600ffb07b82 */ /* 0x000ef00000000a00 */
[----:B------:R-:W3:Y:S08]  /*16f0*/  @P0 LDC.64 R174, c[0x0][0x438] ;  /* 0x00010e00ffae0b82 */ /* 0x000ef00000000a00 */
[----:B------:R-:W3:Y:S01]  /*1700*/  @P0 LDC.64 R178, c[0x0][0x440] ;  /* 0x00011000ffb20b82 */ /* 0x000ee20000000a00 */
[----:B------:R-:W-:-:S07]  /*1710*/  ISETP.GE.U32.AND P4, PT, R222, 0xe0, PT ;  /* 0x000000e0de00780c */ /* 0x000fce0003f86070 */
[----:B--2---:R-:W2:Y:S08]  /*1720*/  LDC.64 R4, c[0x0][0x3d0] ;  /* 0x0000f400ff047b82 */ /* 0x004eb00000000a00 */
[----:B------:R-:W2:Y:S08]  /*1730*/  @P1 LDC.64 R6, c[0x0][0x438] ;  /* 0x00010e00ff061b82 */ /* 0x000eb00000000a00 */
[----:B------:R-:W2:Y:S01]  /*1740*/  LDC.64 R8, c[0x0][0x3d8] ;  /* 0x0000f600ff087b82 */ /* 0x000ea20000000a00 */
[----:B------:R-:W-:Y:S01]  /*1750*/  @P3 IMAD.WIDE.U32 R164, R2, 0x10, R164 ;  /* 0x0000001002a43825 */ /* 0x000fe200078e00a4 */
[----:B------:R-:W-:-:S06]  /*1760*/  ISETP.GE.U32.AND P6, PT, R222, 0x100, PT ;  /* 0x00000100de00780c */ /* 0x000fcc0003fc6070 */
[----:B0-----:R-:W0:Y:S01]  /*1770*/  @P1 LDC.64 R10, c[0x0][0x440] ;  /* 0x00011000ff0a1b82 */ /* 0x001e220000000a00 */
[C---:B----4-:R-:W-:Y:S01]  /*1780*/  @P3 IMAD.WIDE.U32 R166, R2.reuse, 0x10, R166 ;  /* 0x0000001002a63825 */ /* 0x050fe200078e00a6 */
[----:B------:R4:W5:Y:S03]  /*1790*/  @P3 LDG.E.128 R32, desc[UR6][R164.64] ;  /* 0x00000006a4203981 */ /* 0x000966000c1e1d00 */
[C---:B------:R-:W-:Y:S01]  /*17a0*/  @P3 IMAD.WIDE.U32 R168, R2.reuse, 0x10, R168 ;  /* 0x0000001002a83825 */ /* 0x040fe200078e00a8 */
[----:B------:R-:W5:Y:S02]  /*17b0*/  @P3 LDG.E.128 R116, desc[UR6][R166.64] ;  /* 0x00000006a6743981 */ /* 0x000f64000c1e1d00 */
[----:B------:R-:W0:Y:S01]  /*17c0*/  LDC.64 R12, c[0x0][0x3d0] ;  /* 0x0000f400ff0c7b82 */ /* 0x000e220000000a00 */
[C---:B-1----:R-:W-:Y:S01]  /*17d0*/  @P3 IMAD.WIDE.U32 R170, R2.reuse, 0x10, R170 ;  /* 0x0000001002aa3825 */ /* 0x042fe200078e00aa */
[----:B------:R-:W-:Y:S01]  /*17e0*/  @P3 IADD3 R2, PT, PT, R2, 0x20, RZ ;  /* 0x0000002002023810 */ /* 0x000fe20007ffe0ff */
[----:B------:R1:W5:Y:S04]  /*17f0*/  @P3 LDG.E.128 R36, desc[UR6][R168.64] ;  /* 0x00000006a8243981 */ /* 0x000368000c1e1d00 */
[----:B------:R2:W5:Y:S01]  /*1800*/  @P3 LDG.E.128 R152, desc[UR6][R170.64] ;  /* 0x00000006aa983981 */ /* 0x000562000c1e1d00 */
[----:B---3--:R-:W3:Y:S01]  /*1810*/  LDC.64 R16, c[0x0][0x3d8] ;  /* 0x0000f600ff107b82 */ /* 0x008ee20000000a00 */
[----:B------:R-:W-:Y:S01]  /*1820*/  ISETP.GE.U32.AND P3, PT, R222, 0x120, PT ;  /* 0x00000120de00780c */ /* 0x000fe20003f66070 */
[----:B------:R-:W-:-:S06]  /*1830*/  @P0 IMAD.WIDE.U32 R172, R2, 0x10, R172 ;  /* 0x0000001002ac0825 */ /* 0x000fcc00078e00ac */
[----:B------:R-:W3:Y:S01]  /*1840*/  @P2 LDC.64 R14, c[0x0][0x438] ;  /* 0x00010e00ff0e2b82 */ /* 0x000ee20000000a00 */
[C---:B------:R-:W-:Y:S01]  /*1850*/  @P0 IMAD.WIDE.U32 R174, R2.reuse, 0x10, R174 ;  /* 0x0000001002ae0825 */ /* 0x040fe200078e00ae */
[----:B------:R0:W5:Y:S06]  /*1860*/  @P0 LDG.E.128 R44, desc[UR6][R172.64] ;  /* 0x00000006ac2c0981 */ /* 0x00016c000c1e1d00 */
[----:B------:R-:W3:Y:S01]  /*1870*/  @P2 LDC.64 R18, c[0x0][0x440] ;  /* 0x00011000ff122b82 */ /* 0x000ee20000000a00 */
[C---:B------:R-:W-:Y:S01]  /*1880*/  @P0 IMAD.WIDE.U32 R176, R2.reuse, 0x10, R176 ;  /* 0x0000001002b00825 */ /* 0x040fe200078e00b0 */
[----:B------:R0:W5:Y:S03]  /*1890*/  @P0 LDG.E.128 R112, desc[UR6][R174.64] ;  /* 0x00000006ae700981 */ /* 0x000166000c1e1d00 */
[C---:B------:R-:W-:Y:S01]  /*18a0*/  @P0 IMAD.WIDE.U32 R178, R2.reuse, 0x10, R178 ;  /* 0x0000001002b20825 */ /* 0x040fe200078e00b2 */
[----:B------:R-:W-:Y:S01]  /*18b0*/  @P0 IADD3 R2, PT, PT, R2, 0x20, RZ ;  /* 0x0000002002020810 */ /* 0x000fe20007ffe0ff */
[----:B------:R0:W5:Y:S01]  /*18c0*/  @P0 LDG.E.128 R48, desc[UR6][R176.64] ;  /* 0x00000006b0300981 */ /* 0x000162000c1e1d00 */
[----:B----4-:R-:W4:Y:S03]  /*18d0*/  LDC.64 R164, c[0x0][0x3d0] ;  /* 0x0000f400ffa47b82 */ /* 0x010f260000000a00 */
[----:B------:R0:W5:Y:S05]  /*18e0*/  @P0 LDG.E.128 R148, desc[UR6][R178.64] ;  /* 0x00000006b2940981 */ /* 0x00016a000c1e1d00 */
[----:B-1----:R-:W1:Y:S01]  /*18f0*/  LDC.64 R168, c[0x0][0x3d8] ;  /* 0x0000f600ffa87b82 */ /* 0x002e620000000a00 */
[----:B--2---:R-:W-:-:S07]  /*1900*/  @P1 IMAD.WIDE.U32 R4, R2, 0x10, R4 ;  /* 0x0000001002041825 */ /* 0x004fce00078e0004 */
[----:B------:R-:W2:Y:S01]  /*1910*/  @P4 LDC.64 R166, c[0x0][0x438] ;  /* 0x00010e00ffa64b82 */ /* 0x000ea20000000a00 */
[C---:B------:R-:W-:Y:S01]  /*1920*/  @P1 IMAD.WIDE.U32 R6, R2.reuse, 0x10, R6 ;  /* 0x0000001002061825 */ /* 0x040fe200078e0006 */
[----:B------:R3:W5:Y:S06]  /*1930*/  @P1 LDG.E.128 R52, desc[UR6][R4.64] ;  /* 0x0000000604341981 */ /* 0x00076c000c1e1d00 */
[----:B------:R-:W1:Y:S01]  /*1940*/  @P4 LDC.64 R170, c[0x0][0x440] ;  /* 0x00011000ffaa4b82 */ /* 0x000e620000000a00 */
[C---:B------:R-:W-:Y:S01]  /*1950*/  @P1 IMAD.WIDE.U32 R8, R2.reuse, 0x10, R8 ;  /* 0x0000001002081825 */ /* 0x040fe200078e0008 */
[----:B------:R4:W5:Y:S06]  /*1960*/  @P1 LDG.E.128 R108, desc[UR6][R6.64] ;  /* 0x00000006066c1981 */ /* 0x00096c000c1e1d00 */
[----:B0-----:R-:W0:Y:S01]  /*1970*/  LDC.64 R172, c[0x0][0x3d0] ;  /* 0x0000f400ffac7b82 */ /* 0x001e220000000a00 */
[----:B------:R4:W5:Y:S01]  /*1980*/  @P1 LDG.E.128 R56, desc[UR6][R8.64] ;  /* 0x0000000608381981 */ /* 0x000962000c1e1d00 */
[----:B------:R-:W-:-:S06]  /*1990*/  @P1 IMAD.WIDE.U32 R10, R2, 0x10, R10 ;  /* 0x00000010020a1825 */ /* 0x000fcc00078e000a */
[----:B------:R-:W0:Y:S01]  /*19a0*/  @P6 LDC.64 R174, c[0x0][0x438] ;  /* 0x00010e00ffae6b82 */ /* 0x000e220000000a00 */
[----:B------:R-:W-:Y:S01]  /*19b0*/  @P1 IADD3 R2, PT, PT, R2, 0x20, RZ ;  /* 0x0000002002021810 */ /* 0x000fe20007ffe0ff */
[----:B------:R0:W5:Y:S06]  /*19c0*/  @P1 LDG.E.128 R144, desc[UR6][R10.64] ;  /* 0x000000060a901981 */ /* 0x00016c000c1e1d00 */
[----:B------:R-:W0:Y:S08]  /*19d0*/  LDC.64 R176, c[0x0][0x3d8] ;  /* 0x0000f600ffb07b82 */ /* 0x000e300000000a00 */
[----:B------:R-:W0:Y:S01]  /*19e0*/  @P6 LDC.64 R178, c[0x0][0x440] ;  /* 0x00011000ffb26b82 */ /* 0x000e220000000a00 */
[----:B------:R-:W-:-:S07]  /*19f0*/  @P2 IMAD.WIDE.U32 R12, R2, 0x10, R12 ;  /* 0x00000010020c2825 */ /* 0x000fce00078e000c */
[----:B------:R-:W0:Y:S01]  /*1a00*/  LDC.64 R180, c[0x0][0x3d0] ;  /* 0x0000f400ffb47b82 */ /* 0x000e220000000a00 */
[C---:B---3--:R-:W-:Y:S01]  /*1a10*/  @P2 IMAD.WIDE.U32 R14, R2.reuse, 0x10, R14 ;  /* 0x00000010020e2825 */ /* 0x048fe200078e000e */
[----:B------:R3:W5:Y:S06]  /*1a20*/  @P2 LDG.E.128 R60, desc[UR6][R12.64] ;  /* 0x000000060c3c2981 */ /* 0x00076c000c1e1d00 */
[----:B------:R-:W3:Y:S01]  /*1a30*/  @P3 LDC.64 R4, c[0x0][0x438] ;  /* 0x00010e00ff043b82 */ /* 0x000ee20000000a00 */
[C---:B------:R-:W-:Y:S01]  /*1a40*/  @P2 IMAD.WIDE.U32 R16, R2.reuse, 0x10, R16 ;  /* 0x0000001002102825 */ /* 0x040fe200078e0010 */
[----:B------:R0:W5:Y:S06]  /*1a50*/  @P2 LDG.E.128 R104, desc[UR6][R14.64] ;  /* 0x000000060e682981 */ /* 0x00016c000c1e1d00 */
[----:B----4-:R-:W4:Y:S01]  /*1a60*/  LDC.64 R6, c[0x0][0x3d8] ;  /* 0x0000f600ff067b82 */ /* 0x010f220000000a00 */
[----:B------:R-:W-:-:S07]  /*1a70*/  @P2 IMAD.WIDE.U32 R18, R2, 0x10, R18 ;  /* 0x0000001002122825 */ /* 0x000fce00078e0012 */
[----:B------:R-:W4:Y:S01]  /*1a80*/  @P3 LDC.64 R8, c[0x0][0x440] ;  /* 0x00011000ff083b82 */ /* 0x000f220000000a00 */
[----:B------:R-:W-:Y:S01]  /*1a90*/  @P2 IADD3 R2, PT, PT, R2, 0x20, RZ ;  /* 0x0000002002022810 */ /* 0x000fe20007ffe0ff */
[----:B------:R0:W5:Y:S04]  /*1aa0*/  @P2 LDG.E.128 R64, desc[UR6][R16.64] ;  /* 0x0000000610402981 */ /* 0x000168000c1e1d00 */
[C---:B------:R-:W-:Y:S01]  /*1ab0*/  @P4 IMAD.WIDE.U32 R164, R2.reuse, 0x10, R164 ;  /* 0x0000001002a44825 */ /* 0x040fe200078e00a4 */
[----:B------:R0:W5:Y:S03]  /*1ac0*/  @P2 LDG.E.128 R140, desc[UR6][R18.64] ;  /* 0x00000006128c2981 */ /* 0x000166000c1e1d00 */
[C---:B--2---:R-:W-:Y:S01]  /*1ad0*/  @P4 IMAD.WIDE.U32 R166, R2.reuse, 0x10, R166 ;  /* 0x0000001002a64825 */ /* 0x044fe200078e00a6 */
[----:B------:R2:W5:Y:S03]  /*1ae0*/  @P4 LDG.E.128 R68, desc[UR6][R164.64] ;  /* 0x00000006a4444981 */ /* 0x000566000c1e1d00 */
[C---:B-1----:R-:W-:Y:S01]  /*1af0*/  @P4 IMAD.WIDE.U32 R168, R2.reuse, 0x10, R168 ;  /* 0x0000001002a84825 */ /* 0x042fe200078e00a8 */
[----:B------:R2:W5:Y:S03]  /*1b00*/  @P4 LDG.E.128 R100, desc[UR6][R166.64] ;  /* 0x00000006a6644981 */ /* 0x000566000c1e1d00 */
[C---:B------:R-:W-:Y:S01]  /*1b10*/  @P4 IMAD.WIDE.U32 R170, R2.reuse, 0x10, R170 ;  /* 0x0000001002aa4825 */ /* 0x040fe200078e00aa */
        /* <DEDUP_REMOVED lines=8> */
[C---:B------:R-:W-:Y:S01]  /*1ba0*/  @P6 IMAD.WIDE.U32 R178, R2.reuse, 0x10, R178 ;  /* 0x0000001002b26825 */ /* 0x040fe200078e00b2 */
[----:B------:R-:W-:Y:S01]  /*1bb0*/  @P6 IADD3 R2, PT, PT, R2, 0x20, RZ ;  /* 0x0000002002026810 */ /* 0x000fe20007ffe0ff */
[----:B------:R2:W5:Y:S04]  /*1bc0*/  @P6 LDG.E.128 R80, desc[UR6][R176.64] ;  /* 0x00000006b0506981 */ /* 0x000568000c1e1d00 */
[C---:B------:R-:W-:Y:S01]  /*1bd0*/  @P3 IMAD.WIDE.U32 R180, R2.reuse, 0x10, R180 ;  /* 0x0000001002b43825 */ /* 0x040fe200078e00b4 */
[----:B------:R2:W5:Y:S03]  /*1be0*/  @P6 LDG.E.128 R132, desc[UR6][R178.64] ;  /* 0x00000006b2846981 */ /* 0x000566000c1e1d00 */
[C---:B---3--:R-:W-:Y:S01]  /*1bf0*/  @P3 IMAD.WIDE.U32 R4, R2.reuse, 0x10, R4 ;  /* 0x0000001002043825 */ /* 0x048fe200078e0004 */
[----:B------:R2:W5:Y:S03]  /*1c00*/  @P3 LDG.E.128 R84, desc[UR6][R180.64] ;  /* 0x00000006b4543981 */ /* 0x000566000c1e1d00 */
[C---:B----4-:R-:W-:Y:S01]  /*1c10*/  @P3 IMAD.WIDE.U32 R6, R2.reuse, 0x10, R6 ;  /* 0x0000001002063825 */ /* 0x050fe200078e0006 */
[----:B------:R2:W5:Y:S03]  /*1c20*/  @P3 LDG.E.128 R92, desc[UR6][R4.64] ;  /* 0x00000006045c3981 */ /* 0x000566000c1e1d00 */
[----:B------:R-:W-:Y:S01]  /*1c30*/  @P3 IMAD.WIDE.U32 R8, R2, 0x10, R8 ;  /* 0x0000001002083825 */ /* 0x000fe200078e0008 */
[----:B------:R2:W5:Y:S04]  /*1c40*/  @P3 LDG.E.128 R88, desc[UR6][R6.64] ;  /* 0x0000000606583981 */ /* 0x000568000c1e1d00 */
[----:B------:R2:W5:Y:S01]  /*1c50*/  @P3 LDG.E.128 R128, desc[UR6][R8.64] ;  /* 0x0000000608803981 */ /* 0x000562000c1e1d00 */
        /* <DEDUP_REMOVED lines=10> */
[----:B------:R-:W5:Y:S01]  /*1d00*/  LDG.E.128 R168, desc[UR6][R168.64] ;  /* 0x00000006a8a87981 */ /* 0x000f62000c1e1d00 */
[----:B--2---:R-:W-:-:S06]  /*1d10*/  IMAD.WIDE.U32 R172, R2, 0x10, R172 ;  /* 0x0000001002ac7825 */ /* 0x004fcc00078e00ac */
[----:B------:R-:W5:Y:S01]  /*1d20*/  LDG.E.128 R172, desc[UR6][R172.64] ;  /* 0x00000006acac7981 */ /* 0x000f62000c1e1d00 */
[----:B---3--:R-:W-:-:S06]  /*1d30*/  IMAD.WIDE.U32 R164, R2, 0x10, R164 ;  /* 0x0000001002a47825 */ /* 0x008fcc00078e00a4 */
[----:B------:R-:W5:Y:S01]  /*1d40*/  LDG.E.128 R164, desc[UR6][R164.64] ;  /* 0x00000006a4a47981 */ /* 0x000f62000c1e1d00 */
[----:B------:R-:W-:Y:S05]  /*1d50*/  BRA `(.L_x_25042) ;  /* 0x0000000800507947 */ /* 0x000fea0003800000 */
.L_x_25043:
        /* <DEDUP_REMOVED lines=10> */
[----:B------:R-:W0:Y:S01]  /*1e00*/  LDC.64 R14, c[0x0][0x3d8] ;  /* 0x0000f600ff0e7b82 */ /* 0x000e220000000a00 */
[----:B-1----:R-:W-:-:S07]  /*1e10*/  @P5 IMAD.WIDE.U32 R8, R2, 0x10, R8 ;  /* 0x0000001002085825 */ /* 0x002fce00078e0008 */
[----:B------:R-:W1:Y:S01]  /*1e20*/  LDC.64 R16, c[0x0][0x3d0] ;  /* 0x0000f400ff107b82 */ /* 0x000e620000000a00 */
[C---:B--2---:R-:W-:Y:S01]  /*1e30*/  @P5 IMAD.WIDE.U32 R6, R2.reuse, 0x10, R6 ;  /* 0x0000001002065825 */ /* 0x044fe200078e0006 */
[----:B------:R-:W-:Y:S01]  /*1e40*/  @P5 LOP3.LUT R2, R2, 0x20, RZ, 0xfc, !PT ;  /* 0x0000002002025812 */ /* 0x000fe200078efcff */
[----:B------:R2:W5:Y:S05]  /*1e50*/  @P5 LDG.E.128 R28, desc[UR6][R4.64] ;  /* 0x00000006041c5981 */ /* 0x00056a000c1e1d00 */
[----:B------:R-:W4:Y:S01]  /*1e60*/  LDC.64 R128, c[0x0][0x3d8] ;  /* 0x0000f600ff807b82 */ /* 0x000f220000000a00 */
[----:B------:R-:W-:Y:S01]  /*1e70*/  ISETP.GE.U32.AND P2, PT, R222, 0xc0, PT ;  /* 0x000000c0de00780c */ /* 0x000fe20003f46070 */
[C---:B---3--:R-:W-:Y:S01]  /*1e80*/  @P0 IMAD.WIDE.U32 R10, R2.reuse, 0x10, R10 ;  /* 0x00000010020a0825 */ /* 0x048fe200078e000a */
[----:B------:R3:W5:Y:S05]  /*1e90*/  @P5 LDG.E.128 R124, desc[UR6][R6.64] ;  /* 0x00000006067c5981 */ /* 0x00076a000c1e1d00 */
[----:B------:R-:W4:Y:S01]  /*1ea0*/  LDC.64 R130, c[0x0][0x3d0] ;  /* 0x0000f400ff827b82 */ /* 0x000f220000000a00 */
[----:B------:R3:W5:Y:S07]  /*1eb0*/  @P0 LDG.E.128 R20, desc[UR6][R10.64] ;  /* 0x000000060a140981 */ /* 0x00076e000c1e1d00 */
[----:B------:R-:W2:Y:S08]  /*1ec0*/  @P0 LDC.64 R12, c[0x0][0x438] ;  /* 0x00010e00ff0c0b82 */ /* 0x000eb00000000a00 */
[----:B------:R-:W4:Y:S01]  /*1ed0*/  @P6 LDC.64 R18, c[0x0][0x438] ;  /* 0x00010e00ff126b82 */ /* 0x000f220000000a00 */
[----:B0-----:R-:W-:Y:S01]  /*1ee0*/  @P0 IMAD.WIDE.U32 R14, R2, 0x10, R14 ;  /* 0x00000010020e0825 */ /* 0x001fe200078e000e */
[----:B------:R-:W-:Y:S01]  /*1ef0*/  ISETP.GE.U32.AND P1, PT, R222, 0xe0, PT ;  /* 0x000000e0de00780c */ /* 0x000fe20003f26070 */
[----:B------:R-:W5:Y:S04]  /*1f00*/  @P5 LDG.E.128 R40, desc[UR6][R8.64] ;  /* 0x0000000608285981 */ /* 0x000f68000c1e1d00 */
[----:B------:R-:W5:Y:S01]  /*1f10*/  @P0 LDG.E.128 R24, desc[UR6][R14.64] ;  /* 0x000000060e180981 */ /* 0x000f62000c1e1d00 */
[----:B------:R-:W0:Y:S08]  /*1f20*/  LDC.64 R134, c[0x0][0x3d8] ;  /* 0x0000f600ff867b82 */ /* 0x000e300000000a00 */
[----:B------:R-:W0:Y:S01]  /*1f30*/  @P4 LDC.64 R132, c[0x0][0x438] ;  /* 0x00010e00ff844b82 */ /* 0x000e220000000a00 */
[C---:B--2---:R-:W-:Y:S01]  /*1f40*/  @P0 IMAD.WIDE.U32 R12, R2.reuse, 0x10, R12 ;  /* 0x00000010020c0825 */ /* 0x044fe200078e000c */
[----:B------:R-:W-:-:S04]  /*1f50*/  @P0 IADD3 R2, PT, PT, R2, 0x20, RZ ;  /* 0x0000002002020810 */ /* 0x000fc80007ffe0ff */
[----:B------:R2:W5:Y:S02]  /*1f60*/  @P0 LDG.E.128 R120, desc[UR6][R12.64] ;  /* 0x000000060c780981 */ /* 0x000564000c1e1d00 */
[----:B------:R-:W0:Y:S01]  /*1f70*/  LDC.64 R4, c[0x0][0x3d0] ;  /* 0x0000f400ff047b82 */ /* 0x000e220000000a00 */
[----:B-1----:R-:W-:Y:S01]  /*1f80*/  @P6 IMAD.WIDE.U32 R16, R2, 0x10, R16 ;  /* 0x0000001002106825 */ /* 0x002fe200078e0010 */
[----:B------:R-:W-:-:S06]  /*1f90*/  ISETP.GE.U32.AND P0, PT, R222, 0x100, PT ;  /* 0x00000100de00780c */ /* 0x000fcc0003f06070 */
[----:B---3--:R-:W1:Y:S01]  /*1fa0*/  @P3 LDC.64 R6, c[0x0][0x438] ;  /* 0x00010e00ff063b82 */ /* 0x008e620000000a00 */
[C---:B----4-:R-:W-:Y:S01]  /*1fb0*/  @P6 IMAD.WIDE.U32 R18, R2.reuse, 0x10, R18 ;  /* 0x0000001002126825 */ /* 0x050fe200078e0012 */
[----:B------:R3:W5:Y:S06]  /*1fc0*/  @P6 LDG.E.128 R32, desc[UR6][R16.64] ;  /* 0x0000000610206981 */ /* 0x00076c000c1e1d00 */
[----:B------:R-:W4:Y:S01]  /*1fd0*/  LDC.64 R10, c[0x0][0x3d8] ;  /* 0x0000f600ff0a7b82 */ /* 0x000f220000000a00 */
[C---:B------:R-:W-:Y:S01]  /*1fe0*/  @P6 IMAD.WIDE.U32 R128, R2.reuse, 0x10, R128 ;  /* 0x0000001002806825 */ /* 0x040fe200078e0080 */
[----:B------:R-:W5:Y:S01]  /*1ff0*/  @P6 LDG.E.128 R116, desc[UR6][R18.64] ;  /* 0x0000000612746981 */ /* 0x000f62000c1e1d00 */
[----:B------:R-:W-:-:S03]  /*2000*/  @P6 IADD3 R2, PT, PT, R2, 0x20, RZ ;  /* 0x0000002002026810 */ /* 0x000fc60007ffe0ff */
[----:B------:R3:W5:Y:S02]  /*2010*/  @P6 LDG.E.128 R36, desc[UR6][R128.64] ;  /* 0x0000000680246981 */ /* 0x000764000c1e1d00 */
[----:B--2---:R-:W2:Y:S01]  /*2020*/  LDC.64 R12, c[0x0][0x3d0] ;  /* 0x0000f400ff0c7b82 */ /* 0x004ea20000000a00 */
[----:B------:R-:W-:-:S07]  /*2030*/  ISETP.GE.U32.AND P6, PT, R222, 0x120, PT ;  /* 0x00000120de00780c */ /* 0x000fce0003fc6070 */
[----:B------:R-:W2:Y:S08]  /*2040*/  @P2 LDC.64 R136, c[0x0][0x438] ;  /* 0x00010e00ff882b82 */ /* 0x000eb00000000a00 */
[----:B------:R-:W2:Y:S01]  /*2050*/  LDC.64 R138, c[0x0][0x3d8] ;  /* 0x0000f600ff8a7b82 */ /* 0x000ea20000000a00 */
[----:B------:R-:W-:-:S07]  /*2060*/  @P4 IMAD.WIDE.U32 R130, R2, 0x10, R130 ;  /* 0x0000001002824825 */ /* 0x000fce00078e0082 */
[----:B------:R-:W2:Y:S01]  /*2070*/  LDC.64 R140, c[0x0][0x3d0] ;  /* 0x0000f400ff8c7b82 */ /* 0x000ea20000000a00 */
[C---:B0-----:R-:W-:Y:S01]  /*2080*/  @P4 IMAD.WIDE.U32 R132, R2.reuse, 0x10, R132 ;  /* 0x0000001002844825 */ /* 0x041fe200078e0084 */
[----:B------:R0:W5:Y:S06]  /*2090*/  @P4 LDG.E.128 R44, desc[UR6][R130.64] ;  /* 0x00000006822c4981 */ /* 0x00016c000c1e1d00 */
[----:B------:R-:W0:Y:S01]  /*20a0*/  LDC.64 R142, c[0x0][0x3d8] ;  /* 0x0000f600ff8e7b82 */ /* 0x000e220000000a00 */
[----:B------:R-:W-:-:S07]  /*20b0*/  @P4 IMAD.WIDE.U32 R134, R2, 0x10, R134 ;  /* 0x0000001002864825 */ /* 0x000fce00078e0086 */
[----:B------:R-:W0:Y:S01]  /*20c0*/  @P1 LDC.64 R14, c[0x0][0x438] ;  /* 0x00010e00ff0e1b82 */ /* 0x000e220000000a00 */
[----:B------:R-:W-:Y:S01]  /*20d0*/  @P4 IADD3 R2, PT, PT, R2, 0x20, RZ ;  /* 0x0000002002024810 */ /* 0x000fe20007ffe0ff */
[----:B------:R-:W5:Y:S06]  /*20e0*/  @P4 LDG.E.128 R112, desc[UR6][R132.64] ;  /* 0x0000000684704981 */ /* 0x000f6c000c1e1d00 */
[----:B---3--:R-:W3:Y:S01]  /*20f0*/  LDC.64 R16, c[0x0][0x3d0] ;  /* 0x0000f400ff107b82 */ /* 0x008ee20000000a00 */
[C---:B------:R-:W-:Y:S01]  /*2100*/  @P3 IMAD.WIDE.U32 R4, R2.reuse, 0x10, R4 ;  /* 0x0000001002043825 */ /* 0x040fe200078e0004 */
[----:B------:R-:W5:Y:S06]  /*2110*/  @P4 LDG.E.128 R48, desc[UR6][R134.64] ;  /* 0x0000000686304981 */ /* 0x000f6c000c1e1d00 */
[----:B------:R-:W3:Y:S01]  /*2120*/  LDC.64 R128, c[0x0][0x3d8] ;  /* 0x0000f600ff807b82 */ /* 0x000ee20000000a00 */
[C---:B-1----:R-:W-:Y:S01]  /*2130*/  @P3 IMAD.WIDE.U32 R6, R2.reuse, 0x10, R6 ;  /* 0x0000001002063825 */ /* 0x042fe200078e0006 */
[----:B------:R1:W5:Y:S06]  /*2140*/  @P3 LDG.E.128 R52, desc[UR6][R4.64] ;  /* 0x0000000604343981 */ /* 0x00036c000c1e1d00 */
[----:B------:R-:W1:Y:S01]  /*2150*/  @P0 LDC.64 R18, c[0x0][0x438] ;  /* 0x00010e00ff120b82 */ /* 0x000e620000000a00 */
[C---:B----4-:R-:W-:Y:S01]  /*2160*/  @P3 IMAD.WIDE.U32 R10, R2.reuse, 0x10, R10 ;  /* 0x00000010020a3825 */ /* 0x050fe200078e000a */
[----:B------:R-:W-:Y:S01]  /*2170*/  @P3 IADD3 R2, PT, PT, R2, 0x20, RZ ;  /* 0x0000002002023810 */ /* 0x000fe20007ffe0ff */
[----:B------:R-:W5:Y:S05]  /*2180*/  @P3 LDG.E.128 R108, desc[UR6][R6.64] ;  /* 0x00000006066c3981 */ /* 0x000f6a000c1e1d00 */
[----:B------:R-:W4:Y:S01]  /*2190*/  @P6 LDC.64 R8, c[0x0][0x438] ;  /* 0x00010e00ff086b82 */ /* 0x000f220000000a00 */
[C---:B--2---:R-:W-:Y:S01]  /*21a0*/  @P2 IMAD.WIDE.U32 R12, R2.reuse, 0x10, R12 ;  /* 0x00000010020c2825 */ /* 0x044fe200078e000c */
[----:B------:R-:W5:Y:S03]  /*21b0*/  @P3 LDG.E.128 R56, desc[UR6][R10.64] ;  /* 0x000000060a383981 */ /* 0x000f66000c1e1d00 */
[C---:B------:R-:W-:Y:S01]  /*21c0*/  @P2 IMAD.WIDE.U32 R136, R2.reuse, 0x10, R136 ;  /* 0x0000001002882825 */ /* 0x040fe200078e0088 */
[----:B------:R-:W5:Y:S02]  /*21d0*/  @P2 LDG.E.128 R60, desc[UR6][R12.64] ;  /* 0x000000060c3c2981 */ /* 0x000f64000c1e1d00 */
[----:B------:R-:W2:Y:S01]  /*21e0*/  LDC.64 R144, c[0x0][0x3d0] ;  /* 0x0000f400ff907b82 */ /* 0x000ea20000000a00 */
[C---:B------:R-:W-:Y:S01]  /*21f0*/  @P2 IMAD.WIDE.U32 R138, R2.reuse, 0x10, R138 ;  /* 0x00000010028a2825 */ /* 0x040fe200078e008a */
[----:B------:R-:W-:Y:S01]  /*2200*/  @P2 IADD3 R2, PT, PT, R2, 0x20, RZ ;  /* 0x0000002002022810 */ /* 0x000fe20007ffe0ff */
[----:B------:R-:W5:Y:S04]  /*2210*/  @P2 LDG.E.128 R104, desc[UR6][R136.64] ;  /* 0x0000000688682981 */ /* 0x000f68000c1e1d00 */
[C---:B------:R-:W-:Y:S01]  /*2220*/  @P1 IMAD.WIDE.U32 R140, R2.reuse, 0x10, R140 ;  /* 0x00000010028c1825 */ /* 0x040fe200078e008c */
[----:B------:R-:W2:Y:S01]  /*2230*/  LDC.64 R146, c[0x0][0x3d8] ;  /* 0x0000f600ff927b82 */ /* 0x000ea20000000a00 */
[----:B------:R2:W5:Y:S02]  /*2240*/  @P2 LDG.E.128 R64, desc[UR6][R138.64] ;  /* 0x000000068a402981 */ /* 0x000564000c1e1d00 */
[C---:B0-----:R-:W-:Y:S01]  /*2250*/  @P1 IMAD.WIDE.U32 R14, R2.reuse, 0x10, R14 ;  /* 0x00000010020e1825 */ /* 0x041fe200078e000e */
[----:B------:R-:W-:Y:S01]  /*2260*/  CS2R R130, SRZ ;  /* 0x0000000000827805 */ /* 0x000fe2000001ff00 */
[----:B------:R-:W5:Y:S02]  /*2270*/  @P1 LDG.E.128 R68, desc[UR6][R140.64] ;  /* 0x000000068c441981 */ /* 0x000f64000c1e1d00 */
[C---:B------:R-:W-:Y:S01]  /*2280*/  @P1 IMAD.WIDE.U32 R142, R2.reuse, 0x10, R142 ;  /* 0x00000010028e1825 */ /* 0x040fe200078e008e */
[----:B------:R-:W-:Y:S01]  /*2290*/  @P1 IADD3 R2, PT, PT, R2, 0x20, RZ ;  /* 0x0000002002021810 */ /* 0x000fe20007ffe0ff */
[----:B------:R-:W5:Y:S04]  /*22a0*/  @P1 LDG.E.128 R100, desc[UR6][R14.64] ;  /* 0x000000060e641981 */ /* 0x000f68000c1e1d00 */
[C---:B---3--:R-:W-:Y:S01]  /*22b0*/  @P0 IMAD.WIDE.U32 R16, R2.reuse, 0x10, R16 ;  /* 0x0000001002100825 */ /* 0x048fe200078e0010 */
[----:B------:R0:W5:Y:S03]  /*22c0*/  @P1 LDG.E.128 R72, desc[UR6][R142.64] ;  /* 0x000000068e481981 */ /* 0x000166000c1e1d00 */
[C---:B-1----:R-:W-:Y:S01]  /*22d0*/  @P0 IMAD.WIDE.U32 R18, R2.reuse, 0x10, R18 ;  /* 0x0000001002120825 */ /* 0x042fe200078e0012 */
[----:B------:R-:W5:Y:S03]  /*22e0*/  @P0 LDG.E.128 R76, desc[UR6][R16.64] ;  /* 0x00000006104c0981 */ /* 0x000f66000c1e1d00 */
[C---:B------:R-:W-:Y:S01]  /*22f0*/  @P0 IMAD.WIDE.U32 R4, R2.reuse, 0x10, R128 ;  /* 0x0000001002040825 */ /* 0x040fe200078e0080 */
[----:B------:R-:W-:Y:S01]  /*2300*/  @P0 IADD3 R2, PT, PT, R2, 0x20, RZ ;  /* 0x0000002002020810 */ /* 0x000fe20007ffe0ff */
[----:B------:R-:W5:Y:S04]  /*2310*/  @P0 LDG.E.128 R96, desc[UR6][R18.64] ;  /* 0x0000000612600981 */ /* 0x000f68000c1e1d00 */
[----:B----4-:R-:W-:Y:S01]  /*2320*/  @P6 IMAD.WIDE.U32 R8, R2, 0x10, R8 ;  /* 0x0000001002086825 */ /* 0x010fe200078e0008 */
[----:B------:R-:W5:Y:S04]  /*2330*/  @P0 LDG.E.128 R80, desc[UR6][R4.64] ;  /* 0x0000000604500981 */ /* 0x000f68000c1e1d00 */
[----:B------:R-:W5:Y:S01]  /*2340*/  @P6 LDG.E.128 R92, desc[UR6][R8.64] ;  /* 0x00000006085c6981 */ /* 0x000f62000c1e1d00 */
[----:B------:R-:W-:Y:S01]  /*2350*/  ISETP.GE.U32.AND P0, PT, R222, 0x140, PT ;  /* 0x00000140de00780c */ /* 0x000fe20003f06070 */
[----:B--2---:R-:W-:-:S04]  /*2360*/  @P6 IMAD.WIDE.U32 R144, R2, 0x10, R144 ;  /* 0x0000001002906825 */ /* 0x004fc800078e0090 */
[----:B------:R-:W-:Y:S01]  /*2370*/  @P6 IMAD.WIDE.U32 R146, R2, 0x10, R146 ;  /* 0x0000001002926825 */ /* 0x000fe200078e0092 */
[----:B------:R1:W5:Y:S01]  /*2380*/  @P6 LDG.E.128 R84, desc[UR6][R144.64] ;  /* 0x0000000690546981 */ /* 0x000362000c1e1d00 */
[----:B------:R-:W-:Y:S02]  /*2390*/  CS2R R128, SRZ ;  /* 0x0000000000807805 */ /* 0x000fe4000001ff00 */
[----:B------:R-:W-:Y:S02]  /*23a0*/  CS2R R134, SRZ ;  /* 0x0000000000867805 */ /* 0x000fe4000001ff00 */
[----:B------:R-:W-:Y:S01]  /*23b0*/  CS2R R132, SRZ ;  /* 0x0000000000847805 */ /* 0x000fe2000001ff00 */
[----:B------:R2:W5:Y:S01]  /*23c0*/  @P6 LDG.E.128 R88, desc[UR6][R146.64] ;  /* 0x0000000692586981 */ /* 0x000562000c1e1d00 */
[----:B------:R-:W-:Y:S02]  /*23d0*/  CS2R R138, SRZ ;  /* 0x00000000008a7805 */ /* 0x000fe4000001ff00 */
[----:B------:R-:W-:-:S02]  /*23e0*/  CS2R R136, SRZ ;  /* 0x0000000000887805 */ /* 0x000fc4000001ff00 */
[----:B0-----:R-:W-:Y:S02]  /*23f0*/  CS2R R142, SRZ ;  /* 0x00000000008e7805 */ /* 0x001fe4000001ff00 */
[----:B------:R-:W-:Y:S02]  /*2400*/  CS2R R140, SRZ ;  /* 0x00000000008c7805 */ /* 0x000fe4000001ff00 */
[----:B------:R-:W-:Y:S02]  /*2410*/  CS2R R150, SRZ ;  /* 0x0000000000967805 */ /* 0x000fe4000001ff00 */
[----:B-1----:R-:W-:Y:S02]  /*2420*/  CS2R R144, SRZ ;  /* 0x0000000000907805 */ /* 0x002fe4000001ff00 */
[----:B------:R-:W-:Y:S02]  /*2430*/  CS2R R148, SRZ ;  /* 0x0000000000947805 */ /* 0x000fe4000001ff00 */
[----:B------:R-:W-:-:S02]  /*2440*/  CS2R R154, SRZ ;  /* 0x00000000009a7805 */ /* 0x000fc4000001ff00 */
[----:B------:R-:W-:Y:S02]  /*2450*/  CS2R R152, SRZ ;  /* 0x0000000000987805 */ /* 0x000fe4000001ff00 */
[----:B--2---:R-:W-:Y:S02]  /*2460*/  CS2R R146, SRZ ;  /* 0x0000000000927805 */ /* 0x004fe4000001ff00 */
[----:B------:R-:W-:Y:S02]  /*2470*/  CS2R R158, SRZ ;  /* 0x00000000009e7805 */ /* 0x000fe4000001ff00 */
[----:B------:R-:W-:Y:S02]  /*2480*/  CS2R R156, SRZ ;  /* 0x00000000009c7805 */ /* 0x000fe4000001ff00 */
[----:B------:R-:W-:Y:S02]  /*2490*/  CS2R R162, SRZ ;  /* 0x0000000000a27805 */ /* 0x000fe4000001ff00 */
[----:B------:R-:W-:-:S02]  /*24a0*/  CS2R R160, SRZ ;  /* 0x0000000000a07805 */ /* 0x000fc4000001ff00 */
        /* <DEDUP_REMOVED lines=30> */
[----:B------:R-:W-:-:S07]  /*2690*/  CS2R R160, SRZ ;  /* 0x0000000000a07805 */ /* 0x000fce000001ff00 */
.L_x_25042:
[----:B------:R-:W-:Y:S05]  /*26a0*/  BSYNC.RECONVERGENT B0 ;  /* 0x0000000000007941 */ /* 0x000fea0003800200 */
.L_x_25039:
[----:B------:R-:W0:Y:S01]  /*26b0*/  S2UR UR4, SR_CTAID.X ;  /* 0x00000000000479c3 */ /* 0x000e220000002500 */
[----:B------:R-:W1:Y:S01]  /*26c0*/  LDCU UR5, c[0x0][0x384] ;  /* 0x00007080ff0577ac */ /* 0x000e620008000800 */
[----:B------:R-:W-:Y:S01]  /*26d0*/  SHF.R.U32.HI R0, RZ, 0x5, R0 ;  /* 0x00000005ff007819 */ /* 0x000fe20000011600 */
[----:B0-----:R-:W-:-:S06]  /*26e0*/  USHF.L.U32 UR4, UR4, 0x2, URZ ;  /* 0x0000000204047899 */ /* 0x001fcc00080006ff */
[----:B------:R-:W-:-:S04]  /*26f0*/  LOP3.LUT R221, R0, UR4, RZ, 0xfc, !PT ;  /* 0x0000000400dd7c12 */ /* 0x000fc8000f8efcff */
[----:B-1----:R-:W-:-:S13]  /*2700*/  ISETP.GE.AND P0, PT, R221, UR5, PT ;  /* 0x00000005dd007c0c */ /* 0x002fda000bf06270 */
[----:B------:R-:W-:Y:S05]  /*2710*/  @P0 EXIT ;  /* 0x000000000000094d */ /* 0x000fea0003800000 */
[----:B------:R-:W0:Y:S01]  /*2720*/  LDC.64 R2, c[0x0][0x398] ;  /* 0x0000e600ff027b82 */ /* 0x000e220000000a00 */
[----:B------:R-:W0:Y:S01]  /*2730*/  LDCU.64 UR4, c[0x0][0x3a0] ;  /* 0x00007400ff0477ac */ /* 0x000e220008000a00 */
[----:B------:R-:W1:Y:S01]  /*2740*/  LDCU UR10, c[0x0][0x388] ;  /* 0x00007100ff0a77ac */ /* 0x000e620008000800 */
[----:B------:R-:W2:Y:S01]  /*2750*/  LDCU.U8 UR8, c[0x0][0x410] ;  /* 0x00008200ff0877ac */ /* 0x000ea20008000000 */
[----:B------:R-:W3:Y:S01]  /*2760*/  LDCU UR9, c[0x0][0x448] ;  /* 0x00008900ff0977ac */ /* 0x000ee20008000800 */
[----:B------:R-:W4:Y:S01]  /*2770*/  LDCU.64 UR12, c[0x0][0x398] ;  /* 0x00007300ff0c77ac */ /* 0x000f220008000a00 */
[----:B------:R-:W0:Y:S02]  /*2780*/  LDCU.64 UR14, c[0x0][0x3a0] ;  /* 0x00007400ff0e77ac */ /* 0x000e240008000a00 */
[----:B0-----:R-:W-:-:S04]  /*2790*/  LOP3.LUT P4, RZ, R2, UR4, RZ, 0xfc, !PT ;  /* 0x0000000402ff7c12 */ /* 0x001fc8000f88fcff */
[----:B-1234-:R-:W-:-:S13]  /*27a0*/  LOP3.LUT P4, RZ, R3, UR5, RZ, 0xfc, P4 ;  /* 0x0000000503ff7c12 */ /* 0x01efda000a08fcff */
.L_x_25106:
        /* <DEDUP_REMOVED lines=22> */
[----:B0----5:R-:W-:Y:S01]  /*2910*/  FADD.FTZ R3, R192, R180 ;  /* 0x000000b4c0037221 */ /* 0x021fe20000010000 */
        /* <DEDUP_REMOVED lines=12> */
.L_x_25047:
        /* <DEDUP_REMOVED lines=9> */
.L_x_25046:
        /* <DEDUP_REMOVED lines=12> */
.L_x_25048:
[----:B------:R-:W0:Y:S01]  /*2b30*/  @P4 LDC.64 R192, c[0x0][0x3a8] ;  /* 0x0000ea00ffc04b82 */ /* 0x000e220000000a00 */
[C---:B------:R-:W-:Y:S01]  /*2b40*/  IADD3 R196, PT, PT, R225.reuse, 0x20, RZ ;  /* 0x00000020e1c47810 */ /* 0x040fe20007ffe0ff */
[----:B0-----:R-:W-:-:S05]  /*2b50*/  @P4 IMAD.WIDE.U32 R192, R225, 0x10, R192 ;  /* 0x00000010e1c04825 */ /* 0x001fca00078e00c0 */
[----:B------:R0:W-:Y:S02]  /*2b60*/  @P4 STG.E.128 desc[UR6][R192.64], R188 ;  /* 0x000000bcc0004986 */ /* 0x0001e4000c101d06 */
.L_x_25045:
[----:B------:R-:W-:Y:S05]  /*2b70*/  BSYNC.RECONVERGENT B0 ;  /* 0x0000000000007941 */ /* 0x000fea0003800200 */
.L_x_25044:
        /* <DEDUP_REMOVED lines=36> */
.L_x_25051:
        /* <DEDUP_REMOVED lines=23> */
.L_x_25052:
[----:B------:R-:W0:Y:S02]  /*2f30*/  @P4 LDC.64 R192, c[0x0][0x3a8] ;  /* 0x0000ea00ffc04b82 */ /* 0x000e240000000a00 */
[C---:B0-----:R-:W-:Y:S01]  /*2f40*/  @P4 IMAD.WIDE.U32 R192, R196.reuse, 0x10, R192 ;  /* 0x00000010c4c04825 */ /* 0x041fe200078e00c0 */
[----:B------:R-:W-:-:S04]  /*2f50*/  IADD3 R196, PT, PT, R196, 0x20, RZ ;  /* 0x00000020c4c47810 */ /* 0x000fc80007ffe0ff */
[----:B------:R1:W-:Y:S03]  /*2f60*/  @P4 STG.E.128 desc[UR6][R192.64], R188 ;  /* 0x000000bcc0004986 */ /* 0x0003e6000c101d06 */
.L_x_25050:
[----:B------:R-:W-:Y:S05]  /*2f70*/  BSYNC.RECONVERGENT B0 ;  /* 0x0000000000007941 */ /* 0x000fea0003800200 */
.L_x_25049:
        /* <DEDUP_REMOVED lines=36> */
.L_x_25055:
        /* <DEDUP_REMOVED lines=23> */
.L_x_25056:
[----:B------:R-:W0:Y:S02]  /*3330*/  @P4 LDC.64 R192, c[0x0][0x3a8] ;  /* 0x0000ea00ffc04b82 */ /* 0x000e240000000a00 */
[C---:B0-----:R-:W-:Y:S01]  /*3340*/  @P4 IMAD.WIDE.U32 R192, R196.reuse, 0x10, R192 ;  /* 0x00000010c4c04825 */ /* 0x041fe200078e00c0 */
[----:B------:R-:W-:-:S04]  /*3350*/  IADD3 R196, PT, PT, R196, 0x20, RZ ;  /* 0x00000020c4c47810 */ /* 0x000fc80007ffe0ff */
[----:B------:R2:W-:Y:S03]  /*3360*/  @P4 STG.E.128 desc[UR6][R192.64], R188 ;  /* 0x000000bcc0004986 */ /* 0x0005e6000c101d06 */
.L_x_25054:
[----:B------:R-:W-:Y:S05]  /*3370*/  BSYNC.RECONVERGENT B0 ;  /* 0x0000000000007941 */ /* 0x000fea0003800200 */
.L_x_25053:
        /* <DEDUP_REMOVED lines=36> */
.L_x_25059:
        /* <DEDUP_REMOVED lines=23> */
.L_x_25060:
[----:B------:R-:W0:Y:S02]  /*3730*/  @P4 LDC.64 R192, c[0x0][0x3a8] ;  /* 0x0000ea00ffc04b82 */ /* 0x000e240000000a00 */
[C---:B0-----:R-:W-:Y:S01]  /*3740*/  @P4 IMAD.WIDE.U32 R192, R196.reuse, 0x10, R192 ;  /* 0x00000010c4c04825 */ /* 0x041fe200078e00c0 */
[----:B------:R-:W-:-:S04]  /*3750*/  IADD3 R196, PT, PT, R196, 0x20, RZ ;  /* 0x00000020c4c47810 */ /* 0x000fc80007ffe0ff */
[----:B------:R3:W-:Y:S03]  /*3760*/  @P4 STG.E.128 desc[UR6][R192.64], R188 ;  /* 0x000000bcc0004986 */ /* 0x0007e6000c101d06 */
.L_x_25058:
[----:B------:R-:W-:Y:S05]  /*3770*/  BSYNC.RECONVERGENT B0 ;  /* 0x0000000000007941 */ /* 0x000fea0003800200 */
.L_x_25057:
        /* <DEDUP_REMOVED lines=36> */
.L_x_25063:
        /* <DEDUP_REMOVED lines=23> */
.L_x_25064:
[----:B------:R-:W0:Y:S02]  /*3b30*/  @P4 LDC.64 R192, c[0x0][0x3a8] ;  /* 0x0000ea00ffc04b82 */ /* 0x000e240000000a00 */
[C---:B0-----:R-:W-:Y:S01]  /*3b40*/  @P4 IMAD.WIDE.U32 R192, R196.reuse, 0x10, R192 ;  /* 0x00000010c4c04825 */ /* 0x041fe200078e00c0 */
[----:B------:R-:W-:-:S04]  /*3b50*/  IADD3 R196, PT, PT, R196, 0x20, RZ ;  /* 0x00000020c4c47810 */ /* 0x000fc80007ffe0ff */
[----:B------:R4:W-:Y:S03]  /*3b60*/  @P4 STG.E.128 desc[UR6][R192.64], R188 ;  /* 0x000000bcc0004986 */ /* 0x0009e6000c101d06 */
.L_x_25062:
[----:B------:R-:W-:Y:S05]  /*3b70*/  BSYNC.RECONVERGENT B0 ;  /* 0x0000000000007941 */ /* 0x000fea0003800200 */
.L_x_25061:
[----:B------:R-:W-:Y:S01]  /*3b80*/  ISETP.GE.U32.AND P0, PT, R222, 0xc0, PT ;  /* 0x000000c0de00780c */ /* 0x000fe20003f06070 */
[----:B------:R-:W-:Y:S01]  /*3b90*/  BSSY.RECONVERGENT B0, `(.L_x_25065) ;  /* 0x000003e000007945 */ /* 0x000fe20003800200 */
[----:B------:R-:W-:-:S11]  /*3ba0*/  LOP3.LUT R224, R224, 0xffffbfff, RZ, 0xc0, !PT ;  /* 0xffffbfffe0e07812 */ /* 0x000fd600078ec0ff */
[----:B------:R-:W-:Y:S01]  /*3bb0*/  @P0 LOP3.LUT R224, R224, 0x4000, RZ, 0xfc, !PT ;  /* 0x00004000e0e00812 */ /* 0x000fe200078efcff */
[----:B------:R-:W-:Y:S06]  /*3bc0*/  @!P0 BRA `(.L_x_25066) ;  /* 0x0000000000e88947 */ /* 0x000fec0003800000 */
[----:B------:R-:W-:Y:S01]  /*3bd0*/  ISETP.NE.U32.AND P0, PT, RZ, UR12, PT ;  /* 0x0000000cff007c0c */ /* 0x000fe2000bf05070 */
[----:B01234-:R-:W0:Y:S03]  /*3be0*/  LDC.64 R192, c[0x0][0x390] ;  /* 0x0000e400ffc07b82 */ /* 0x01fe260000000a00 */
        /* <DEDUP_REMOVED lines=29> */
.L_x_25067:
        /* <DEDUP_REMOVED lines=23> */
.L_x_25068:
[----:B------:R-:W0:Y:S02]  /*3f30*/  @P4 LDC.64 R192, c[0x0][0x3a8] ;  /* 0x0000ea00ffc04b82 */ /* 0x000e240000000a00 */
[C---:B0-----:R-:W-:Y:S01]  /*3f40*/  @P4 IMAD.WIDE.U32 R192, R196.reuse, 0x10, R192 ;  /* 0x00000010c4c04825 */ /* 0x041fe200078e00c0 */
[----:B------:R-:W-:-:S04]  /*3f50*/  IADD3 R196, PT, PT, R196, 0x20, RZ ;  /* 0x00000020c4c47810 */ /* 0x000fc80007ffe0ff */
[----:B------:R0:W-:Y:S03]  /*3f60*/  @P4 STG.E.128 desc[UR6][R192.64], R188 ;  /* 0x000000bcc0004986 */ /* 0x0001e6000c101d06 */
.L_x_25066:
[----:B------:R-:W-:Y:S05]  /*3f70*/  BSYNC.RECONVERGENT B0 ;  /* 0x0000000000007941 */ /* 0x000fea0003800200 */
.L_x_25065:
        /* <DEDUP_REMOVED lines=36> */
.L_x_25071:
        /* <DEDUP_REMOVED lines=23> */
.L_x_25072:
[----:B------:R-:W0:Y:S02]  /*4330*/  @P4 LDC.64 R192, c[0x0][0x3a8] ;  /* 0x0000ea00ffc04b82 */ /* 0x000e240000000a00 */
[C---:B0-----:R-:W-:Y:S01]  /*4340*/  @P4 IMAD.WIDE.U32 R192, R196.reuse, 0x10, R192 ;  /* 0x00000010c4c04825 */ /* 0x041fe200078e00c0 */
[----:B------:R-:W-:-:S04]  /*4350*/  IADD3 R196, PT, PT, R196, 0x20, RZ ;  /* 0x00000020c4c47810 */ /* 0x000fc80007ffe0ff */
[----:B------:R0:W-:Y:S03]  /*4360*/  @P4 STG.E.128 desc[UR6][R192.64], R188 ;  /* 0x000000bcc0004986 */ /* 0x0001e6000c101d06 */
.L_x_25070:
[----:B------:R-:W-:Y:S05]  /*4370*/  BSYNC.RECONVERGENT B0 ;  /* 0x0000000000007941 */ /* 0x000fea0003800200 */
.L_x_25069:
        /* <DEDUP_REMOVED lines=36> */
.L_x_25075:
        /* <DEDUP_REMOVED lines=23> */
.L_x_25076:
[----:B------:R-:W0:Y:S02]  /*4730*/  @P4 LDC.64 R192, c[0x0][0x3a8] ;  /* 0x0000ea00ffc04b82 */ /* 0x000e240000000a00 */
[C---:B0-----:R-:W-:Y:S01]  /*4740*/  @P4 IMAD.WIDE.U32 R192, R196.reuse, 0x10, R192 ;  /* 0x00000010c4c04825 */ /* 0x041fe200078e00c0 */
[----:B------:R-:W-:-:S04]  /*4750*/  IADD3 R196, PT, PT, R196, 0x20, RZ ;  /* 0x00000020c4c47810 */ /* 0x000fc80007ffe0ff */
[----:B------:R0:W-:Y:S03]  /*4760*/  @P4 STG.E.128 desc[UR6][R192.64], R188 ;  /* 0x000000bcc0004986 */ /* 0x0001e6000c101d06 */
.L_x_25074:
[----:B------:R-:W-:Y:S05]  /*4770*/  BSYNC.RECONVERGENT B0 ;  /* 0x0000000000007941 */ /* 0x000fea0003800200 */
.L_x_25073:
        /* <DEDUP_REMOVED lines=36> */
.L_x_25079:
        /* <DEDUP_REMOVED lines=23> */
.L_x_25080:
[----:B------:R-:W0:Y:S02]  /*4b30*/  @P4 LDC.64 R192, c[0x0][0x3a8] ;  /* 0x0000ea00ffc04b82 */ /* 0x000e240000000a00 */
[C---:B0-----:R-:W-:Y:S01]  /*4b40*/  @P4 IMAD.WIDE.U32 R192, R196.reuse, 0x10, R192 ;  /* 0x00000010c4c04825 */ /* 0x041fe200078e00c0 */
[----:B------:R-:W-:-:S04]  /*4b50*/  IADD3 R196, PT, PT, R196, 0x20, RZ ;  /* 0x00000020c4c47810 */ /* 0x000fc80007ffe0ff */
[----:B------:R0:W-:Y:S03]  /*4b60*/  @P4 STG.E.128 desc[UR6][R192.64], R188 ;  /* 0x000000bcc0004986 */ /* 0x0001e6000c101d06 */
.L_x_25078:
[----:B------:R-:W-:Y:S05]  /*4b70*/  BSYNC.RECONVERGENT B0 ;  /* 0x0000000000007941 */ /* 0x000fea0003800200 */
.L_x_25077:
[----:B------:R-:W-:Y:S01]  /*4b80*/  ISETP.GE.U32.AND P0, PT, R222, 0x140, PT ;  /* 0x00000140de00780c */ /* 0x000fe20003f06070 */
[----:B------:R-:W-:Y:S01]  /*4b90*/  BSSY.RECONVERGENT B0, `(.L_x_25081) ;  /* 0x000003d000007945 */ /* 0x000fe20003800200 */
[----:B------:R-:W-:-:S11]  /*4ba0*/  LOP3.LUT R224, R224, 0xffffffdf, RZ, 0xc0, !PT ;  /* 0xffffffdfe0e07812 */ /* 0x000fd600078ec0ff */
[----:B------:R-:W-:Y:S01]  /*4bb0*/  @P0 LOP3.LUT R224, R224, 0x20, RZ, 0xfc, !PT ;  /* 0x00000020e0e00812 */ /* 0x000fe200078efcff */
[----:B------:R-:W-:Y:S06]  /*4bc0*/  @!P0 BRA `(.L_x_25082) ;  /* 0x0000000000e48947 */ /* 0x000fec0003800000 */
[----:B------:R-:W-:-:S04]  /*4bd0*/  ISETP.NE.U32.AND P0, PT, RZ, UR12, PT ;  /* 0x0000000cff007c0c */ /* 0x000fc8000bf05070 */
[----:B------:R-:W-:-:S13]  /*4be0*/  ISETP.NE.AND.EX P0, PT, RZ, UR13, PT, P0 ;  /* 0x0000000dff007c0c */ /* 0x000fda000bf05300 */
[----:B01234-:R-:W0:Y:S02]  /*4bf0*/  @P0 LDC.64 R192, c[0x0][0x398] ;  /* 0x0000e600ffc00b82 */ /* 0x01fe240000000a00 */
        /* <DEDUP_REMOVED lines=28> */
.L_x_25083:
        /* <DEDUP_REMOVED lines=23> */
.L_x_25084:
[----:B------:R-:W0:Y:S02]  /*4f30*/  @P4 LDC.64 R192, c[0x0][0x3a8] ;  /* 0x0000ea00ffc04b82 */ /* 0x000e240000000a00 */
[----:B0-----:R-:W-:-:S05]  /*4f40*/  @P4 IMAD.WIDE.U32 R192, R196, 0x10, R192 ;  /* 0x00000010c4c04825 */ /* 0x001fca00078e00c0 */
[----:B------:R0:W-:Y:S02]  /*4f50*/  @P4 STG.E.128 desc[UR6][R192.64], R188 ;  /* 0x000000bcc0004986 */ /* 0x0001e4000c101d06 */
.L_x_25082:
[----:B------:R-:W-:Y:S05]  /*4f60*/  BSYNC.RECONVERGENT B0 ;  /* 0x0000000000007941 */ /* 0x000fea0003800200 */
.L_x_25081:
[----:B01234-:R-:W-:Y:S01]  /*4f70*/  FADD.FTZ R193, RZ, R0 ;  /* 0x00000000ffc17221 */ /* 0x01ffe20000010000 */
        /* <DEDUP_REMOVED lines=8> */
[C---:B------:R-:W-:Y:S02]  /*5000*/  ISETP.GT.U32.AND P0, PT, R222.reuse, 0x9f, PT ;  /* 0x0000009fde00780c */ /* 0x040fe40003f04070 */
[----:B------:R-:W-:Y:S01]  /*5010*/  ISETP.GT.U32.AND P6, PT, R222, 0xbf, PT ;  /* 0x000000bfde00780c */ /* 0x000fe20003fc4070 */
[----:B------:R-:W-:Y:S01]  /*5020*/  FADD.FTZ R193, R4, R193 ;  /* 0x000000c104c17221 */ /* 0x000fe20000010000 */
[----:B------:R-:W-:-:S04]  /*5030*/  LOP3.LUT R224, R224, 0xfffffffe, RZ, 0xc0, !PT ;  /* 0xfffffffee0e07812 */ /* 0x000fc800078ec0ff */
[----:B------:R-:W-:-:S05]  /*5040*/  FSEL R192, R193, RZ, P5 ;  /* 0x000000ffc1c07208 */ /* 0x000fca0002800000 */
[----:B------:R-:W-:Y:S02]  /*5050*/  FADD.FTZ R193, R5, R192 ;  /* 0x000000c005c17221 */ /* 0x000fe40000010000 */
[----:B------:R-:W-:Y:S02]  /*5060*/  @P6 LOP3.LUT R224, R224, 0x1, RZ, 0xfc, !PT ;  /* 0x00000001e0e06812 */ /* 0x000fe400078efcff */
[----:B------:R-:W-:Y:S02]  /*5070*/  FADD.FTZ R194, R6, R193 ;  /* 0x000000c106c27221 */ /* 0x000fe40000010000 */
[----:B------:R-:W-:Y:S02]  /*5080*/  LOP3.LUT R224, R224, 0xfffffffd, RZ, 0xc0, !PT ;  /* 0xfffffffde0e07812 */ /* 0x000fe400078ec0ff */
        /* <DEDUP_REMOVED lines=156> */
.L_x_25118:
        /* <DEDUP_REMOVED lines=9> */
[----:B------:R-:W1:Y:S02]  /*5ae0*/  @!P1 LDC.64 R194, c[0x0][0x3c0] ;  /* 0x0000f000ffc29b82 */ /* 0x000e640000000a00 */
[----:B------:R-:W2:Y:S06]  /*5af0*/  MUFU.RSQ R226, R196 ;  /* 0x000000c400e27308 */ /* 0x000eac0000001400 */
        /* <DEDUP_REMOVED lines=16> */
[C---:B-----5:R-:W-:Y:S01]  /*5c00*/  FFMA.FTZ R192, R193.reuse, R28, R124 ;  /* 0x0000001cc1c07223 */ /* 0x060fe2000001007c */
[----:B------:R-:W-:Y:S01]  /*5c10*/  FFMA.FTZ R196, R193, R40, R160 ;  /* 0x00000028c1c47223 */ /* 0x000fe200000100a0 */
[C---:B------:R-:W-:Y:S01]  /*5c20*/  FFMA.FTZ R193, R194.reuse, R29, R125 ;  /* 0x0000001dc2c17223 */ /* 0x040fe2000001007d */
[----:B------:R-:W-:Y:S01]  /*5c30*/  FFMA.FTZ R197, R194, R41, R161 ;  /* 0x00000029c2c57223 */ /* 0x000fe200000100a1 */
[C---:B------:R-:W-:Y:S01]  /*5c40*/  FFMA.FTZ R194, R195.reuse, R30, R126 ;  /* 0x0000001ec3c27223 */ /* 0x040fe2000001007e */
[----:B0-----:R-:W-:Y:S01]  /*5c50*/  FFMA.FTZ R198, R195, R42, R162 ;  /* 0x0000002ac3c67223 */ /* 0x001fe200000100a2 */
[C---:B------:R-:W-:Y:S01]  /*5c60*/  FFMA.FTZ R195, R232.reuse, R31, R127 ;  /* 0x0000001fe8c37223 */ /* 0x040fe2000001007f */
[----:B------:R-:W-:Y:S01]  /*5c70*/  FFMA.FTZ R199, R232, R43, R163 ;  /* 0x0000002be8c77223 */ /* 0x000fe200000100a3 */
[----:B--2---:R-:W-:-:S05]  /*5c80*/  IMAD.WIDE.U32 R230, R225, 0x10, R230 ;  /* 0x00000010e1e67825 */ /* 0x004fca00078e00e6 */
[----:B------:R2:W-:Y:S01]  /*5c90*/  STG.E.128 desc[UR6][R230.64], R192 ;  /* 0x000000c0e6007986 */ /* 0x0005e2000c101d06 */
[C---:B-1----:R-:W-:Y:S01]  /*5ca0*/  IMAD.WIDE.U32 R228, R225.reuse, 0x10, R228 ;  /* 0x00000010e1e47825 */ /* 0x042fe200078e00e4 */
[----:B------:R-:W-:-:S04]  /*5cb0*/  IADD3 R225, PT, PT, R225, 0x20, RZ ;  /* 0x00000020e1e17810 */ /* 0x000fc80007ffe0ff */
[----:B------:R2:W-:Y:S03]  /*5cc0*/  STG.E.128 desc[UR6][R228.64], R196 ;  /* 0x000000c4e4007986 */ /* 0x0005e6000c101d06 */
.L_x_25087:
[----:B------:R-:W-:Y:S05]  /*5cd0*/  BSYNC.RECONVERGENT B0 ;  /* 0x0000000000007941 */ /* 0x000fea0003800200 */
.L_x_25086:
[----:B------:R-:W-:Y:S01]  /*5ce0*/  ISETP.GE.U32.AND P0, PT, R222, 0x40, PT ;  /* 0x00000040de00780c */ /* 0x000fe20003f06070 */
[----:B------:R-:W-:-:S12]  /*5cf0*/  BSSY.RECONVERGENT B0, `(.L_x_25088) ;  /* 0x0000019000007945 */ /* 0x000fd80003800200 */
[----:B------:R-:W-:Y:S05]  /*5d00*/  @!P0 BRA `(.L_x_25089) ;  /* 0x00000000005c8947 */ /* 0x000fea0003800000 */
[----:B--2---:R-:W2:Y:S01]  /*5d10*/  LDC.64 R230, c[0x0][0x428] ;  /* 0x00010a00ffe67b82 */ /* 0x004ea20000000a00 */
        /* <DEDUP_REMOVED lines=22> */
.L_x_25089:
[----:B------:R-:W-:Y:S05]  /*5e80*/  BSYNC.RECONVERGENT B0 ;  /* 0x0000000000007941 */ /* 0x000fea0003800200 */
.L_x_25088:
[----:B------:R-:W-:Y:S01]  /*5e90*/  ISETP.GE.U32.AND P0, PT, R222, 0x60, PT ;  /* 0x00000060de00780c */ /* 0x000fe20003f06070 */
[----:B------:R-:W-:-:S12]  /*5ea0*/  BSSY.RECONVERGENT B0, `(.L_x_25090) ;  /* 0x0000019000007945 */ /* 0x000fd80003800200 */
[----:B------:R-:W-:Y:S05]  /*5eb0*/  @!P0 BRA `(.L_x_25091) ;  /* 0x00000000005c8947 */ /* 0x000fea0003800000 */
[----:B--23--:R-:W2:Y:S01]  /*5ec0*/  LDC.64 R230, c[0x0][0x428] ;  /* 0x00010a00ffe67b82 */ /* 0x00cea20000000a00 */
        /* <DEDUP_REMOVED lines=22> */
.L_x_25091:
[----:B------:R-:W-:Y:S05]  /*6030*/  BSYNC.RECONVERGENT B0 ;  /* 0x0000000000007941 */ /* 0x000fea0003800200 */
.L_x_25090:
[----:B------:R-:W-:Y:S01]  /*6040*/  ISETP.GE.U32.AND P0, PT, R222, 0x80, PT ;  /* 0x00000080de00780c */ /* 0x000fe20003f06070 */
[----:B------:R-:W-:-:S12]  /*6050*/  BSSY.RECONVERGENT B0, `(.L_x_25092) ;  /* 0x0000019000007945 */ /* 0x000fd80003800200 */
[----:B------:R-:W-:Y:S05]  /*6060*/  @!P0 BRA `(.L_x_25093) ;  /* 0x00000000005c8947 */ /* 0x000fea0003800000 */
[----:B--234-:R-:W2:Y:S01]  /*6070*/  LDC.64 R230, c[0x0][0x428] ;  /* 0x00010a00ffe67b82 */ /* 0x01cea20000000a00 */
        /* <DEDUP_REMOVED lines=22> */
.L_x_25093:
[----:B------:R-:W-:Y:S05]  /*61e0*/  BSYNC.RECONVERGENT B0 ;  /* 0x0000000000007941 */ /* 0x000fea0003800200 */
.L_x_25092:
        /* <DEDUP_REMOVED lines=18> */
[----:B------:R-:W-:Y:S01]  /*6310*/  FFMA.FTZ R198, R195, R58, R146 ;  /* 0x0000003ac3c67223 */ /* 0x000fe20000010092 */
[C---:B------:R-:W-:Y:S01]  /*6320*/  FFMA.FTZ R195, R232.reuse, R55, R111 ;  /* 0x00000037e8c37223 */ /* 0x040fe2000001006f */
[----:B------:R-:W-:Y:S01]  /*6330*/  FFMA.FTZ R199, R232, R59, R147 ;  /* 0x0000003be8c77223 */ /* 0x000fe20000010093 */
[----:B0-----:R-:W-:-:S05]  /*6340*/  IMAD.WIDE.U32 R230, R225, 0x10, R230 ;  /* 0x00000010e1e67825 */ /* 0x001fca00078e00e6 */
[----:B------:R0:W-:Y:S01]  /*6350*/  STG.E.128 desc[UR6][R230.64], R192 ;  /* 0x000000c0e6007986 */ /* 0x0001e2000c101d06 */
[C---:B-1----:R-:W-:Y:S01]  /*6360*/  IMAD.WIDE.U32 R228, R225.reuse, 0x10, R228 ;  /* 0x00000010e1e47825 */ /* 0x042fe200078e00e4 */
[----:B------:R-:W-:-:S04]  /*6370*/  IADD3 R225, PT, PT, R225, 0x20, RZ ;  /* 0x00000020e1e17810 */ /* 0x000fc80007ffe0ff */
[----:B------:R0:W-:Y:S03]  /*6380*/  STG.E.128 desc[UR6][R228.64], R196 ;  /* 0x000000c4e4007986 */ /* 0x0001e6000c101d06 */
.L_x_25095:
[----:B------:R-:W-:Y:S05]  /*6390*/  BSYNC.RECONVERGENT B0 ;  /* 0x0000000000007941 */ /* 0x000fea0003800200 */
.L_x_25094:
        /* <DEDUP_REMOVED lines=26> */
.L_x_25097:
[----:B------:R-:W-:Y:S05]  /*6540*/  BSYNC.RECONVERGENT B0 ;  /* 0x0000000000007941 */ /* 0x000fea0003800200 */
.L_x_25096:
        /* <DEDUP_REMOVED lines=26> */
.L_x_25099:
[----:B------:R-:W-:Y:S05]  /*66f0*/  BSYNC.RECONVERGENT B0 ;  /* 0x0000000000007941 */ /* 0x000fea0003800200 */
.L_x_25098:
        /* <DEDUP_REMOVED lines=26> */
.L_x_25101:
[----:B------:R-:W-:Y:S05]  /*68a0*/  BSYNC.RECONVERGENT B0 ;  /* 0x0000000000007941 */ /* 0x000fea0003800200 */
.L_x_25100:
        /* <DEDUP_REMOVED lines=26> */
.L_x_25103:
[----:B------:R-:W-:Y:S05]  /*6a50*/  BSYNC.RECONVERGENT B0 ;  /* 0x0000000000007941 */ /* 0x000fea0003800200 */
.L_x_25102:
        /* <DEDUP_REMOVED lines=13> */
[----:B-----5:R-:W-:Y:S01]  /*6b30*/  FFMA.FTZ R196, R195, R164, R176 ;  /* 0x000000a4c3c47223 */ /* 0x020fe200000100b0 */
[----:B------:R-:W-:Y:S01]  /*6b40*/  FFMA.FTZ R197, R194, R165, R177 ;  /* 0x000000a5c2c57223 */ /* 0x000fe200000100b1 */
[----:B------:R-:W-:Y:S01]  /*6b50*/  FFMA.FTZ R198, R199, R166, R178 ;  /* 0x000000a6c7c67223 */ /* 0x000fe200000100b2 */
[----:B0-----:R-:W-:-:S04]  /*6b60*/  IMAD.WIDE.U32 R226, R225, 0x10, R192 ;  /* 0x00000010e1e27825 */ /* 0x001fc800078e00c0 */
[----:B------:R-:W-:Y:S01]  /*6b70*/  FFMA.FTZ R192, R195, R168, R172 ;  /* 0x000000a8c3c07223 */ /* 0x000fe200000100ac */
[----:B------:R-:W-:Y:S01]  /*6b80*/  FFMA.FTZ R193, R194, R169, R173 ;  /* 0x000000a9c2c17223 */ /* 0x000fe200000100ad */
[----:B------:R-:W-:Y:S01]  /*6b90*/  FFMA.FTZ R194, R199, R170, R174 ;  /* 0x000000aac7c27223 */ /* 0x000fe200000100ae */
[C---:B------:R-:W-:Y:S01]  /*6ba0*/  FFMA.FTZ R195, R230.reuse, R171, R175 ;  /* 0x000000abe6c37223 */ /* 0x040fe200000100af */
[----:B------:R-:W-:Y:S01]  /*6bb0*/  FFMA.FTZ R199, R230, R167, R179 ;  /* 0x000000a7e6c77223 */ /* 0x000fe200000100b3 */
[----:B-1----:R-:W-:-:S03]  /*6bc0*/  IMAD.WIDE.U32 R228, R225, 0x10, R228 ;  /* 0x00000010e1e47825 */ /* 0x002fc600078e00e4 */
[----:B------:R0:W-:Y:S04]  /*6bd0*/  STG.E.128 desc[UR6][R226.64], R192 ;  /* 0x000000c0e2007986 */ /* 0x0001e8000c101d06 */
[----:B------:R0:W-:Y:S02]  /*6be0*/  STG.E.128 desc[UR6][R228.64], R196 ;  /* 0x000000c4e4007986 */ /* 0x0001e4000c101d06 */
.L_x_25105:
[----:B------:R-:W-:Y:S05]  /*6bf0*/  BSYNC.RECONVERGENT B0 ;  /* 0x0000000000007941 */ /* 0x000fea0003800200 */
.L_x_25104:
[----:B01234-:R-:W0:Y:S02]  /*6c00*/  LDC.64 R192, c[0x0][0x380] ;  /* 0x0000e000ffc07b82 */ /* 0x01fe240000000a00 */
[----:B0-----:R-:W-:-:S04]  /*6c10*/  LEA R221, R192, R221, 0x2 ;  /* 0x000000ddc0dd7211 */ /* 0x001fc800078e10ff */
[----:B------:R-:W-:-:S13]  /*6c20*/  ISETP.GE.AND P0, PT, R221, R193, PT ;  /* 0x000000c1dd00720c */ /* 0x000fda0003f06270 */
[----:B------:R-:W-:Y:S05]  /*6c30*/  @!P0 BRA `(.L_x_25106) ;  /* 0xffffffb800dc8947 */ /* 0x000fea000383ffff */
[----:B------:R-:W-:Y:S05]  /*6c40*/  EXIT ;  /* 0x000000000000794d */ /* 0x000fea0003800000 */
.L_x_25085:
        /* <DEDUP_REMOVED lines=8> */
.L_x_25108:
[----:B------:R-:W-:Y:S05]  /*6cd0*/  BSYNC B0 ;  /* 0x0000000000007941 */ /* 0x000fea0003800000 */
.L_x_25107:
        /* <DEDUP_REMOVED lines=9> */
.L_x_25109:
[----:B------:R-:W-:Y:S01]  /*6d70*/  HFMA2 R229, -RZ, RZ, 0, 2.384185791015625e-07 ;  /* 0x00000004ffe57431 */ /* 0x000fe200000001ff */
[----:B------:R-:W-:-:S05]  /*6d80*/  MOV R194, R199 ;  /* 0x000000c700c27202 */ /* 0x000fca0000000f00 */
[----:B------:R-:W-:-:S05]  /*6d90*/  FADD.FTZ R194, R193, R194 ;  /* 0x000000c2c1c27221 */ /* 0x000fca0000010000 */
[----:B------:R-:W-:-:S07]  /*6da0*/  MOV R228, R194 ;  /* 0x000000c200e47202 */ /* 0x000fce0000000f00 */
[----:B------:R-:W-:Y:S05]  /*6db0*/  WARPSYNC.COLLECTIVE R227, `(.L_x_25110) ;  /* 0x00000000e3087348 */ /* 0x000fea0003c00000 */
[----:B------:R0:W1:Y:S02]  /*6dc0*/  SHFL.BFLY P6, R199, R228, R229, R230 ;  /* 0x0c0000e5e4c77389 */ /* 0x00006400000c00e6 */
[----:B01----:R-:W-:Y:S05]  /*6dd0*/  ENDCOLLECTIVE ;  /* 0x000000000000791b */ /* 0x003fea0003800000 */
.L_x_25110:
[----:B------:R-:W-:Y:S01]  /*6de0*/  HFMA2 R229, -RZ, RZ, 0, 4.76837158203125e-07 ;  /* 0x00000008ffe57431 */ /* 0x000fe200000001ff */
[----:B------:R-:W-:-:S05]  /*6df0*/  MOV R195, R199 ;  /* 0x000000c700c37202 */ /* 0x000fca0000000f00 */
[----:B------:R-:W-:-:S05]  /*6e00*/  FADD.FTZ R195, R194, R195 ;  /* 0x000000c3c2c37221 */ /* 0x000fca0000010000 */
[----:B------:R-:W-:-:S07]  /*6e10*/  MOV R228, R195 ;  /* 0x000000c300e47202 */ /* 0x000fce0000000f00 */
[----:B------:R-:W-:Y:S05]  /*6e20*/  WARPSYNC.COLLECTIVE R227, `(.L_x_25111) ;  /* 0x00000000e3087348 */ /* 0x000fea0003c00000 */
[----:B------:R0:W1:Y:S02]  /*6e30*/  SHFL.BFLY P6, R199, R228, R229, R230 ;  /* 0x0c0000e5e4c77389 */ /* 0x00006400000c00e6 */
[----:B01----:R-:W-:Y:S05]  /*6e40*/  ENDCOLLECTIVE ;  /* 0x000000000000791b */ /* 0x003fea0003800000 */
.L_x_25111:
        /* <DEDUP_REMOVED lines=8> */
.L_x_25112:
        /* <DEDUP_REMOVED lines=55> */
[----:B------:R-:W-:Y:S01]  /*7240*/  FADD.FTZ R194, R206, -R197 ;  /* 0x800000c5cec27221 */ /* 0x000fe20000010000 */
[----:B------:R-:W-:Y:S02]  /*7250*/  ISETP.GT.U32.AND P6, PT, R222, 0xdf, PT ;  /* 0x000000dfde00780c */ /* 0x000fe40003fc4070 */
        /* <DEDUP_REMOVED lines=37> */
.L_x_25113:
[----:B------:R-:W-:Y:S01]  /*74b0*/  HFMA2 R229, -RZ, RZ, 0, 1.1920928955078125e-07 ;  /* 0x00000002ffe57431 */ /* 0x000fe200000001ff */
[----:B------:R-:W-:-:S05]  /*74c0*/  MOV R193, R199 ;  /* 0x000000c700c17202 */ /* 0x000fca0000000f00 */
[----:B------:R-:W-:-:S05]  /*74d0*/  FADD.FTZ R193, R192, R193 ;  /* 0x000000c1c0c17221 */ /* 0x000fca0000010000 */
[----:B------:R-:W-:-:S07]  /*74e0*/  MOV R228, R193 ;  /* 0x000000c100e47202 */ /* 0x000fce0000000f00 */
[----:B------:R-:W-:Y:S05]  /*74f0*/  WARPSYNC.COLLECTIVE R227, `(.L_x_25114) ;  /* 0x00000000e3087348 */ /* 0x000fea0003c00000 */
[----:B------:R0:W1:Y:S02]  /*7500*/  SHFL.BFLY P6, R199, R228, R229, R230 ;  /* 0x0c0000e5e4c77389 */ /* 0x00006400000c00e6 */
[----:B01----:R-:W-:Y:S05]  /*7510*/  ENDCOLLECTIVE ;  /* 0x000000000000791b */ /* 0x003fea0003800000 */
.L_x_25114:
[----:B------:R-:W-:Y:S01]  /*7520*/  HFMA2 R229, -RZ, RZ, 0, 2.384185791015625e-07 ;  /* 0x00000004ffe57431 */ /* 0x000fe200000001ff */
[----:B------:R-:W-:-:S05]  /*7530*/  MOV R194, R199 ;  /* 0x000000c700c27202 */ /* 0x000fca0000000f00 */
[----:B------:R-:W-:-:S05]  /*7540*/  FADD.FTZ R194, R193, R194 ;  /* 0x000000c2c1c27221 */ /* 0x000fca0000010000 */
[----:B------:R-:W-:-:S07]  /*7550*/  MOV R228, R194 ;  /* 0x000000c200e47202 */ /* 0x000fce0000000f00 */
[----:B------:R-:W-:Y:S05]  /*7560*/  WARPSYNC.COLLECTIVE R227, `(.L_x_25115) ;  /* 0x00000000e3087348 */ /* 0x000fea0003c00000 */
[----:B------:R0:W1:Y:S02]  /*7570*/  SHFL.BFLY P6, R199, R228, R229, R230 ;  /* 0x0c0000e5e4c77389 */ /* 0x00006400000c00e6 */
[----:B01----:R-:W-:Y:S05]  /*7580*/  ENDCOLLECTIVE ;  /* 0x000000000000791b */ /* 0x003fea0003800000 */
.L_x_25115:
[----:B------:R-:W-:Y:S01]  /*7590*/  HFMA2 R229, -RZ, RZ, 0, 4.76837158203125e-07 ;  /* 0x00000008ffe57431 */ /* 0x000fe200000001ff */
[----:B------:R-:W-:-:S05]  /*75a0*/  MOV R195, R199 ;  /* 0x000000c700c37202 */ /* 0x000fca0000000f00 */
[----:B------:R-:W-:-:S05]  /*75b0*/  FADD.FTZ R195, R194, R195 ;  /* 0x000000c3c2c37221 */ /* 0x000fca0000010000 */
[----:B------:R-:W-:-:S07]  /*75c0*/  MOV R228, R195 ;  /* 0x000000c300e47202 */ /* 0x000fce0000000f00 */
[----:B------:R-:W-:Y:S05]  /*75d0*/  WARPSYNC.COLLECTIVE R227, `(.L_x_25116) ;  /* 0x00000000e3087348 */ /* 0x000fea0003c00000 */
[----:B------:R0:W1:Y:S02]  /*75e0*/  SHFL.BFLY P6, R199, R228, R229, R230 ;  /* 0x0c0000e5e4c77389 */ /* 0x00006400000c00e6 */
[----:B01----:R-:W-:Y:S05]  /*75f0*/  ENDCOLLECTIVE ;  /* 0x000000000000791b */ /* 0x003fea0003800000 */
.L_x_25116:
[----:B------:R-:W-:Y:S01]  /*7600*/  HFMA2 R229, -RZ, RZ, 0, 9.5367431640625e-07 ;  /* 0x00000010ffe57431 */ /* 0x000fe200000001ff */
[----:B------:R-:W-:-:S05]  /*7610*/  MOV R198, R199 ;  /* 0x000000c700c67202 */ /* 0x000fca0000000f00 */
[----:B------:R-:W-:-:S05]  /*7620*/  FADD.FTZ R198, R195, R198 ;  /* 0x000000c6c3c67221 */ /* 0x000fca0000010000 */
[----:B------:R-:W-:-:S07]  /*7630*/  MOV R228, R198 ;  /* 0x000000c600e47202 */ /* 0x000fce0000000f00 */
[----:B------:R-:W-:Y:S05]  /*7640*/  WARPSYNC.COLLECTIVE R227, `(.L_x_25117) ;  /* 0x00000000e3087348 */ /* 0x000fea0003c00000 */
[----:B------:R0:W1:Y:S02]  /*7650*/  SHFL.BFLY P6, R199, R228, R229, R230 ;  /* 0x0c0000e5e4c77389 */ /* 0x00006400000c00e6 */
[----:B01----:R-:W-:Y:S05]  /*7660*/  ENDCOLLECTIVE ;  /* 0x000000000000791b */ /* 0x003fea0003800000 */
.L_x_25117:
[----:B------:R-:W-:Y:S05]  /*7670*/  BRA `(.L_x_25118) ;  /* 0xffffffe000f47947 */ /* 0x000fea000383ffff */
.L_x_25119:
        /* <DEDUP_REMOVED lines=16> */
.L_x_28024:


//--------------------- .text._ZN10layer_norm31ln_parallel_residual_fwd_kernelINS_13Kernel_traitsIfffffjLj1280ELj1ELj4ELj1ELj16ENS_18Kernel_traits_baseILj1280EfffffjLj128EEEEELb0ELb0ELb1EEEvNS_9FwdParamsE --------------------------
	.section	.text._ZN10layer_norm31ln_parallel_residual_fwd_kernelINS_13Kernel_traitsIfffffjLj1280ELj1ELj4ELj1ELj16ENS_18Kernel_traits_baseILj1280EfffffjLj128EEEEELb0ELb0ELb1EEEvNS_9FwdParamsE,"ax",@progbits
	.align	128
        .global         _ZN10layer_norm31ln_parallel_residual_fwd_kernelINS_13Kernel_traitsIfffffjLj1280ELj1ELj4ELj1ELj16ENS_18Kernel_traits_baseILj1280EfffffjLj128EEEEELb0ELb0ELb1EEEvNS_9FwdParamsE
        .type           _ZN10layer_norm31ln_parallel_residual_fwd_kernelINS_13Kernel_traitsIfffffjLj1280ELj1ELj4ELj1ELj16ENS_18Kernel_traits_baseILj1280EfffffjLj128EEEEELb0ELb0ELb1EEEvNS_9FwdParamsE,@function
        .size           _ZN10layer_norm31ln_parallel_residual_fwd_kernelINS_13Kernel_traitsIfffffjLj1280ELj1ELj4ELj1ELj16ENS_18Kernel_traits_baseILj1280EfffffjLj128EEEEELb0ELb0ELb1EEEvNS_9FwdParamsE,(.L_x_28025 - _ZN10layer_norm31ln_parallel_residual_fwd_kernelINS_13Kernel_traitsIfffffjLj1280ELj1ELj4ELj1ELj16ENS_18Kernel_traits_baseILj1280EfffffjLj128EEEEELb0ELb0ELb1EEEvNS_9FwdParamsE)
        .other          _ZN10layer_norm31ln_parallel_residual_fwd_kernelINS_13Kernel_traitsIfffffjLj1280ELj1ELj4ELj1ELj16ENS_18Kernel_traits_baseILj1280EfffffjLj128EEEEELb0ELb0ELb1EEEvNS_9FwdParamsE,@"STO_CUDA_ENTRY STV_DEFAULT"
_ZN10layer_norm31ln_parallel_residual_fwd_kernelINS_13Kernel_traitsIfffffjLj1280ELj1ELj4ELj1ELj16ENS_18Kernel_traits_baseILj1280EfffffjLj128EEEEELb0ELb0ELb1EEEvNS_9FwdParamsE:
.text._ZN10layer_norm31ln_parallel_residual_fwd_kernelINS_13Kernel_traitsIfffffjLj1280ELj1ELj4ELj1ELj16ENS_18Kernel_traits_baseILj1280EfffffjLj128EEEEELb0ELb0ELb1EEEvNS_9FwdParamsE:
        /* <DEDUP_REMOVED lines=85> */
.L_x_25121:
        /* <DEDUP_REMOVED lines=37> */
.L_x_25120:
        /* <DEDUP_REMOVED lines=53> */
.L_x_25123:
        /* <DEDUP_REMOVED lines=56> */
.L_x_25122:
        /* <DEDUP_REMOVED lines=11> */
.L_x_25146:
[----:B0-----:R-:W-:Y:S01]  /*0f20*/  ISETP.NE.U32.AND P2, PT, RZ, UR10, PT ;  /* 0x0000000aff007c0c */ /* 0x001fe2000bf45070 */
[----:B-1--4-:R-:W0:Y:S01]  /*0f30*/  @P1 LDC.64 R4, c[0x0][0x398] ;  /* 0x0000e600ff041b82 */ /* 0x012e220000000a00 */
[----:B--2---:R-:W-:Y:S02]  /*0f40*/  IMAD R0, R16, UR5, RZ ;  /* 0x0000000510007c24 */ /* 0x004fe4000f8e02ff */
[----:B------:R-:W-:-:S03]  /*0f50*/  ISETP.NE.AND.EX P2, PT, RZ, UR11, PT, P2 ;  /* 0x0000000bff007c0c */ /* 0x000fc6000bf45320 */
[----:B------:R-:W-:Y:S02]  /*0f60*/  SHF.R.S32.HI R3, RZ, 0x1f, R0 ;  /* 0x0000001fff037819 */ /* 0x000fe40000011400 */
[----:B------:R-:W1:Y:S02]  /*0f70*/  LDC.64 R212, c[0x0][0x390] ;  /* 0x0000e400ffd47b82 */ /* 0x000e640000000a00 */
[----:B------:R-:W-:-:S04]  /*0f80*/  LEA.HI R0, R3, R0, RZ, 0x2 ;  /* 0x0000000003007211 */ /* 0x000fc800078f10ff */
[----:B------:R-:W-:Y:S02]  /*0f90*/  LEA.HI.SX32 R199, R0, R17, 0x1e ;  /* 0x0000001100c77211 */ /* 0x000fe400078ff2ff */
[----:B------:R-:W2:Y:S03]  /*0fa0*/  @P2 LDC.64 R6, c[0x0][0x3a0] ;  /* 0x0000e800ff062b82 */ /* 0x000ea60000000a00 */
[----:B0-----:R-:W-:-:S05]  /*0fb0*/  @P1 IMAD.WIDE.U32 R4, R199, 0x10, R4 ;  /* 0x00000010c7041825 */ /* 0x001fca00078e0004 */
[----:B-----5:R0:W5:Y:S01]  /*0fc0*/  @P1 LDG.E.128 R28, desc[UR6][R4.64] ;  /* 0x00000006041c1981 */ /* 0x020162000c1e1d00 */
[----:B-1----:R-:W-:-:S05]  /*0fd0*/  IMAD.WIDE.U32 R2, R199, 0x10, R212 ;  /* 0x00000010c7027825 */ /* 0x002fca00078e00d4 */
[----:B------:R0:W5:Y:S01]  /*0fe0*/  LDG.E.128 R8, desc[UR6][R2.64] ;  /* 0x0000000602087981 */ /* 0x000162000c1e1d00 */
        /* <DEDUP_REMOVED lines=17> */
.L_x_25125:
        /* <DEDUP_REMOVED lines=9> */
.L_x_25124:
        /* <DEDUP_REMOVED lines=12> */
.L_x_25126:
        /* <DEDUP_REMOVED lines=8> */
[----:B------:R0:W5:Y:S04]  /*12d0*/  LDG.E.128 R192, desc[UR6][R4.64] ;  /* 0x0000000604c07981 */ /* 0x000168000c1e1d00 */
[----:B------:R0:W5:Y:S01]  /*12e0*/  @P1 LDG.E.128 R28, desc[UR6][R6.64] ;  /* 0x00000006061c1981 */ /* 0x000162000c1e1d00 */
[----:B--2---:R-:W-:-:S05]  /*12f0*/  @P2 IMAD.WIDE.U32 R8, R15, 0x10, R8 ;  /* 0x000000100f082825 */ /* 0x004fca00078e0008 */
[----:B------:R0:W5:Y:S01]  /*1300*/  @P2 LDG.E.128 R24, desc[UR6][R8.64] ;  /* 0x0000000608182981 */ /* 0x000162000c1e1d00 */
        /* <DEDUP_REMOVED lines=19> */
.L_x_25127:
        /* <DEDUP_REMOVED lines=23> */
.L_x_25128:
        /* <DEDUP_REMOVED lines=17> */
[----:B0-----:R-:W-:Y:S01]  /*16c0*/  @!P3 MOV R7, R194 ;  /* 0x000000c20007b202 */ /* 0x001fe20000000f00 */
        /* <DEDUP_REMOVED lines=8> */
.L_x_25129:
[----:B-----5:R-:W-:Y:S01]  /*1750*/  @!P3 FADD.FTZ R9, R28, R192 ;  /* 0x000000c01c09b221 */ /* 0x020fe20000010000 */
[----:B------:R-:W-:Y:S01]  /*1760*/  @!P3 FADD.FTZ R8, R29, R193 ;  /* 0x000000c11d08b221 */ /* 0x000fe20000010000 */
[----:B0-----:R-:W-:Y:S01]  /*1770*/  @!P3 FADD.FTZ R7, R30, R194 ;  /* 0x000000c21e07b221 */ /* 0x001fe20000010000 */
        /* <DEDUP_REMOVED lines=18> */
.L_x_25130:
        /* <DEDUP_REMOVED lines=26> */
.L_x_25131:
        /* <DEDUP_REMOVED lines=21> */
.L_x_25132:
        /* <DEDUP_REMOVED lines=26> */
.L_x_25133:
        /* <DEDUP_REMOVED lines=21> */
.L_x_25134:
        /* <DEDUP_REMOVED lines=26> */
.L_x_25135:
        /* <DEDUP_REMOVED lines=21> */
.L_x_25136:
        /* <DEDUP_REMOVED lines=26> */
.L_x_25137:
        /* <DEDUP_REMOVED lines=21> */
.L_x_25138:
        /* <DEDUP_REMOVED lines=26> */
.L_x_25139:
        /* <DEDUP_REMOVED lines=21> */
.L_x_25140:
        /* <DEDUP_REMOVED lines=26> */
.L_x_25141:
        /* <DEDUP_REMOVED lines=21> */
.L_x_25142:
        /* <DEDUP_REMOVED lines=26> */
.L_x_25143:
        /* <DEDUP_REMOVED lines=21> */
.L_x_25144:
        /* <DEDUP_REMOVED lines=147> */
.L_x_25158:
[C---:B------:R-:W-:Y:S01]  /*3660*/  FMUL.FTZ R231, R233.reuse, R233 ;  /* 0x000000e9e9e77220 */ /* 0x040fe20000410000 */
[----:B-1----:R-:W-:Y:S01]  /*3670*/  FADD.FTZ R213, R232, R213 ;  /* 0x000000d5e8d57221 */ /* 0x002fe20000010000 */
[----:B------:R-:W1:Y:S01]  /*3680*/  @!P2 LDC.64 R194, c[0x0][0x3c0] ;  /* 0x0000f000ffc2ab82 */ /* 0x000e620000000a00 */
[----:B0-----:R-:W-:Y:S02]  /*3690*/  FSEL R232, R233, RZ, !P4 ;  /* 0x000000ffe9e87208 */ /* 0x001fe40006000000 */
[----:B------:R-:W-:Y:S01]  /*36a0*/  FSEL R231, R231, RZ, P4 ;  /* 0x000000ffe7e77208 */ /* 0x000fe20002000000 */
[----:B---3--:R-:W-:Y:S02]  /*36b0*/  FFMA.FTZ R212, R213, R212, UR8 ;  /* 0x00000008d5d47e23 */ /* 0x008fe400080100d4 */
        /* <DEDUP_REMOVED lines=18> */
[----:B------:R-:W4:Y:S01]  /*37e0*/  LDC.64 R212, c[0x0][0x430] ;  /* 0x00010c00ffd47b82 */ /* 0x000f220000000a00 */
[----:B-1----:R-:W-:-:S04]  /*37f0*/  @!P2 IMAD.WIDE R194, R16, 0x4, R194 ;  /* 0x0000000410c2a825 */ /* 0x002fc800078e02c2 */
[C---:B------:R-:W-:Y:S01]  /*3800*/  FADD.FTZ R3, -R232.reuse, R3 ;  /* 0x00000003e8037221 */ /* 0x040fe20000010100 */
[C---:B------:R-:W-:Y:S01]  /*3810*/  FADD.FTZ R2, -R232.reuse, R2 ;  /* 0x00000002e8027221 */ /* 0x040fe20000010100 */
[C---:B------:R-:W-:Y:S01]  /*3820*/  FADD.FTZ R197, -R232.reuse, R197 ;  /* 0x000000c5e8c57221 */ /* 0x040fe20000010100 */
[C---:B------:R-:W-:Y:S01]  /*3830*/  FADD.FTZ R196, -R232.reuse, R196 ;  /* 0x000000c4e8c47221 */ /* 0x040fe20000010100 */
[----:B------:R1:W-:Y:S01]  /*3840*/  @!P2 STG.E desc[UR6][R194.64], R233 ;  /* 0x000000e9c200a986 */ /* 0x0003e2000c101906 */
[----:B------:R-:W-:Y:S01]  /*3850*/  FADD.FTZ R19, -R232, R19 ;  /* 0x00000013e8137221 */ /* 0x000fe20000010100 */
[----:B0-----:R-:W-:-:S04]  /*3860*/  @!P2 IMAD.WIDE R192, R16, 0x4, R192 ;  /* 0x0000000410c0a825 */ /* 0x001fc800078e02c0 */
[C---:B--2---:R-:W-:Y:S01]  /*3870*/  FMUL.FTZ R205, R231.reuse, R208 ;  /* 0x000000d0e7cd7220 */ /* 0x044fe20000410000 */
[C---:B------:R-:W-:Y:S01]  /*3880*/  FMUL.FTZ R236, R231.reuse, R236 ;  /* 0x000000ece7ec7220 */ /* 0x040fe20000410000 */
[C---:B------:R-:W-:Y:S01]  /*3890*/  FMUL.FTZ R238, R231.reuse, R238 ;  /* 0x000000eee7ee7220 */ /* 0x040fe20000410000 */
[C---:B------:R-:W-:Y:S01]  /*38a0*/  FMUL.FTZ R9, R231.reuse, R9 ;  /* 0x00000009e7097220 */ /* 0x040fe20000410000 */
[----:B------:R0:W-:Y:S01]  /*38b0*/  @!P2 STG.E desc[UR6][R192.64], R231 ;  /* 0x000000e7c000a986 */ /* 0x0001e2000c101906 */
[C---:B------:R-:W-:Y:S01]  /*38c0*/  FADD.FTZ R208, -R232.reuse, R220 ;  /* 0x000000dce8d07221 */ /* 0x040fe20000010100 */
[C---:B------:R-:W-:Y:S01]  /*38d0*/  FMUL.FTZ R6, R231.reuse, R6 ;  /* 0x00000006e7067220 */ /* 0x040fe20000410000 */
[C---:B------:R-:W-:Y:S01]  /*38e0*/  FADD.FTZ R18, -R232.reuse, R18 ;  /* 0x00000012e8127221 */ /* 0x040fe20000010100 */
[----:B------:R-:W-:Y:S01]  /*38f0*/  FADD.FTZ R202, -R232, R202 ;  /* 0x000000cae8ca7221 */ /* 0x000fe20000010100 */
[----:B-1----:R-:W-:Y:S01]  /*3900*/  FMUL.FTZ R233, R231, R206 ;  /* 0x000000cee7e97220 */ /* 0x002fe20000410000 */
[----:B------:R-:W-:Y:S01]  /*3910*/  FFMA.FTZ R195, R238, R151, R155 ;  /* 0x00000097eec37223 */ /* 0x000fe2000001009b */
[----:B---3--:R-:W-:-:S04]  /*3920*/  IMAD.WIDE.U32 R206, R199, 0x10, R234 ;  /* 0x00000010c7ce7825 */ /* 0x008fc800078e00ea */
[C---:B------:R-:W-:Y:S01]  /*3930*/  FADD.FTZ R201, -R232.reuse, R201 ;  /* 0x000000c9e8c97221 */ /* 0x040fe20000010100 */
[----:B------:R-:W-:Y:S01]  /*3940*/  FFMA.FTZ R194, R233, R150, R154 ;  /* 0x00000096e9c27223 */ /* 0x000fe2000001009a */
[C---:B------:R-:W-:Y:S01]  /*3950*/  FADD.FTZ R200, -R232.reuse, R200 ;  /* 0x000000c8e8c87221 */ /* 0x040fe20000010100 */
[----:B------:R-:W-:Y:S01]  /*3960*/  FADD.FTZ R220, -R232, R230 ;  /* 0x000000e6e8dc7221 */ /* 0x000fe20000010100 */
[----:B0-----:R-:W-:Y:S01]  /*3970*/  FFMA.FTZ R192, R205, R148, R152 ;  /* 0x00000094cdc07223 */ /* 0x001fe20000010098 */
[----:B------:R-:W-:Y:S01]  /*3980*/  FFMA.FTZ R193, R236, R149, R153 ;  /* 0x00000095ecc17223 */ /* 0x000fe20000010099 */
[C---:B------:R-:W-:Y:S01]  /*3990*/  FMUL.FTZ R4, R231.reuse, R4 ;  /* 0x00000004e7047220 */ /* 0x040fe20000410000 */
[C---:B------:R-:W-:Y:S01]  /*39a0*/  FMUL.FTZ R3, R231.reuse, R3 ;  /* 0x00000003e7037220 */ /* 0x040fe20000410000 */
[C---:B------:R-:W-:Y:S01]  /*39b0*/  FMUL.FTZ R2, R231.reuse, R2 ;  /* 0x00000002e7027220 */ /* 0x040fe20000410000 */
[C---:B------:R-:W-:Y:S01]  /*39c0*/  FMUL.FTZ R19, R231.reuse, R19 ;  /* 0x00000013e7137220 */ /* 0x040fe20000410000 */
[----:B------:R0:W-:Y:S01]  /*39d0*/  STG.E.128 desc[UR6][R206.64], R192 ;  /* 0x000000c0ce007986 */ /* 0x0001e2000c101d06 */
[C---:B------:R-:W-:Y:S01]  /*39e0*/  FMUL.FTZ R18, R231.reuse, R18 ;  /* 0x00000012e7127220 */ /* 0x040fe20000410000 */
[C---:B------:R-:W-:Y:S01]  /*39f0*/  FMUL.FTZ R197, R231.reuse, R197 ;  /* 0x000000c5e7c57220 */ /* 0x040fe20000410000 */
[C---:B------:R-:W-:Y:S01]  /*3a00*/  FMUL.FTZ R196, R231.reuse, R196 ;  /* 0x000000c4e7c47220 */ /* 0x040fe20000410000 */
[C---:B------:R-:W-:Y:S01]  /*3a10*/  FMUL.FTZ R202, R231.reuse, R202 ;  /* 0x000000cae7ca7220 */ /* 0x040fe20000410000 */
[C---:B------:R-:W-:Y:S01]  /*3a20*/  FMUL.FTZ R201, R231.reuse, R201 ;  /* 0x000000c9e7c97220 */ /* 0x040fe20000410000 */
[----:B------:R-:W-:Y:S01]  /*3a30*/  FMUL.FTZ R200, R231, R200 ;  /* 0x000000c8e7c87220 */ /* 0x000fe20000410000 */
[----:B----4-:R-:W-:-:S04]  /*3a40*/  IMAD.WIDE.U32 R244, R198, 0x10, R212 ;  /* 0x00000010c6f47825 */ /* 0x010fc800078e00d4 */
[C---:B------:R-:W-:Y:S01]  /*3a50*/  FMUL.FTZ R208, R231.reuse, R208 ;  /* 0x000000d0e7d07220 */ /* 0x040fe20000410000 */
[----:B------:R-:W-:Y:S01]  /*3a60*/  FMUL.FTZ R220, R231, R220 ;  /* 0x000000dce7dc7220 */ /* 0x000fe20000410000 */
[----:B------:R-:W-:-:S04]  /*3a70*/  IMAD.WIDE.U32 R240, R211, 0x10, R212 ;  /* 0x00000010d3f07825 */ /* 0x000fc800078e00d4 */
[----:B------:R-:W-:-:S04]  /*3a80*/  IMAD.WIDE.U32 R242, R216, 0x10, R212 ;  /* 0x00000010d8f27825 */ /* 0x000fc800078e00d4 */
[----:B0-----:R-:W-:Y:S01]  /*3a90*/  FFMA.FTZ R192, R205, R108, R32 ;  /* 0x0000006ccdc07223 */ /* 0x001fe20000010020 */
[----:B------:R-:W-:-:S04]  /*3aa0*/  IMAD.WIDE.U32 R206, R199, 0x10, R212 ;  /* 0x00000010c7ce7825 */ /* 0x000fc800078e00d4 */
        /* <DEDUP_REMOVED lines=8> */
[----:B------:R0:W-:Y:S01]  /*3b30*/  STG.E.128 desc[UR6][R206.64], R192 ;  /* 0x000000c0ce007986 */ /* 0x0001e2000c101d06 */
[C---:B------:R-:W-:Y:S01]  /*3b40*/  FADD.FTZ R217, -R232.reuse, R224 ;  /* 0x000000e0e8d97221 */ /* 0x040fe20000010100 */
[----:B------:R-:W-:Y:S01]  /*3b50*/  FADD.FTZ R219, -R232, R225 ;  /* 0x000000e1e8db7221 */ /* 0x000fe20000010100 */
[----:B------:R-:W-:-:S04]  /*3b60*/  IMAD.WIDE.U32 R224, R15, 0x10, R234 ;  /* 0x000000100fe07825 */ /* 0x000fc800078e00ea */
[C---:B------:R-:W-:Y:S01]  /*3b70*/  FMUL.FTZ R199, R231.reuse, R199 ;  /* 0x000000c7e7c77220 */ /* 0x040fe20000410000 */
[C---:B------:R-:W-:Y:S01]  /*3b80*/  FMUL.FTZ R203, R231.reuse, R203 ;  /* 0x000000cbe7cb7220 */ /* 0x040fe20000410000 */
[----:B------:R-:W-:Y:S01]  /*3b90*/  FMUL.FTZ R205, R231, R205 ;  /* 0x000000cde7cd7220 */ /* 0x000fe20000410000 */
[----:B------:R-:W-:-:S04]  /*3ba0*/  IMAD.WIDE.U32 R236, R15, 0x10, R212 ;  /* 0x000000100fec7825 */ /* 0x000fc800078e00d4 */
[C---:B------:R-:W-:Y:S01]  /*3bb0*/  FMUL.FTZ R15, R231.reuse, R14 ;  /* 0x0000000ee70f7220 */ /* 0x040fe20000410000 */
[C---:B------:R-:W-:Y:S01]  /*3bc0*/  FMUL.FTZ R14, R231.reuse, R13 ;  /* 0x0000000de70e7220 */ /* 0x040fe20000410000 */
[C---:B------:R-:W-:Y:S01]  /*3bd0*/  FMUL.FTZ R209, R231.reuse, R209 ;  /* 0x000000d1e7d17220 */ /* 0x040fe20000410000 */
[C---:B------:R-:W-:Y:S01]  /*3be0*/  FMUL.FTZ R210, R231.reuse, R210 ;  /* 0x000000d2e7d27220 */ /* 0x040fe20000410000 */
[C---:B------:R-:W-:Y:S01]  /*3bf0*/  FMUL.FTZ R217, R231.reuse, R217 ;  /* 0x000000d9e7d97220 */ /* 0x040fe20000410000 */
[----:B------:R-:W-:Y:S01]  /*3c00*/  FFMA.FTZ R13, R14, R145, R157 ;  /* 0x000000910e0d7223 */ /* 0x000fe2000001009d */
[----:B------:R-:W-:Y:S01]  /*3c10*/  FMUL.FTZ R219, R231, R219 ;  /* 0x000000dbe7db7220 */ /* 0x000fe20000410000 */
[----:B------:R-:W-:-:S04]  /*3c20*/  IMAD.WIDE.U32 R238, R204, 0x10, R212 ;  /* 0x00000010ccee7825 */ /* 0x000fc800078e00d4 */
[C---:B0-----:R-:W-:Y:S01]  /*3c30*/  FADD.FTZ R206, -R232.reuse, R214 ;  /* 0x000000d6e8ce7221 */ /* 0x041fe20000010100 */
[C---:B------:R-:W-:Y:S01]  /*3c40*/  FADD.FTZ R214, -R232.reuse, R218 ;  /* 0x000000dae8d67221 */ /* 0x040fe20000010100 */
[----:B------:R-:W-:Y:S01]  /*3c50*/  FADD.FTZ R218, -R232, R222 ;  /* 0x000000dee8da7221 */ /* 0x000fe20000010100 */
[C---:B------:R-:W-:Y:S01]  /*3c60*/  FMUL.FTZ R195, R231.reuse, R12 ;  /* 0x0000000ce7c37220 */ /* 0x040fe20000410000 */
[----:B------:R-:W-:Y:S01]  /*3c70*/  FMUL.FTZ R222, R231, R11 ;  /* 0x0000000be7de7220 */ /* 0x000fe20000410000 */
[C---:B------:R-:W-:Y:S01]  /*3c80*/  FFMA.FTZ R12, R15.reuse, R144, R156 ;  /* 0x000000900f0c7223 */ /* 0x040fe2000001009c */
[----:B------:R-:W-:Y:S01]  /*3c90*/  FFMA.FTZ R192, R15, R104, R36 ;  /* 0x000000680fc07223 */ /* 0x000fe20000010024 */
[----:B------:R-:W-:Y:S01]  /*3ca0*/  FFMA.FTZ R193, R14, R105, R37 ;  /* 0x000000690ec17223 */ /* 0x000fe20000010025 */
[C---:B------:R-:W-:Y:S01]  /*3cb0*/  FFMA.FTZ R14, R195.reuse, R146, R158 ;  /* 0x00000092c30e7223 */ /* 0x040fe2000001009e */
[C---:B------:R-:W-:Y:S01]  /*3cc0*/  FFMA.FTZ R15, R222.reuse, R147, R159 ;  /* 0x00000093de0f7223 */ /* 0x040fe2000001009f */
[----:B------:R-:W-:Y:S01]  /*3cd0*/  FFMA.FTZ R194, R195, R106, R38 ;  /* 0x0000006ac3c27223 */ /* 0x000fe20000010026 */
[----:B------:R-:W-:Y:S01]  /*3ce0*/  FFMA.FTZ R195, R222, R107, R39 ;  /* 0x0000006bdec37223 */ /* 0x000fe20000010027 */
[C---:B------:R-:W-:Y:S01]  /*3cf0*/  FADD.FTZ R11, -R232.reuse, R229 ;  /* 0x000000e5e80b7221 */ /* 0x040fe20000010100 */
[C---:B------:R-:W-:Y:S01]  /*3d00*/  FADD.FTZ R207, -R232.reuse, R215 ;  /* 0x000000d7e8cf7221 */ /* 0x040fe20000010100 */
[----:B------:R0:W-:Y:S01]  /*3d10*/  STG.E.128 desc[UR6][R224.64], R12 ;  /* 0x0000000ce0007986 */ /* 0x0001e2000c101d06 */
[C---:B------:R-:W-:Y:S01]  /*3d20*/  FADD.FTZ R215, -R232.reuse, R223 ;  /* 0x000000dfe8d77221 */ /* 0x040fe20000010100 */
[C---:B------:R-:W-:Y:S01]  /*3d30*/  FADD.FTZ R222, -R232.reuse, R226 ;  /* 0x000000e2e8de7221 */ /* 0x040fe20000010100 */
[----:B------:R-:W-:Y:S01]  /*3d40*/  FADD.FTZ R232, -R232, R228 ;  /* 0x000000e4e8e87221 */ /* 0x000fe20000010100 */
[----:B------:R1:W-:Y:S01]  /*3d50*/  STG.E.128 desc[UR6][R236.64], R192 ;  /* 0x000000c0ec007986 */ /* 0x0003e2000c101d06 */
[----:B------:R-:W-:-:S04]  /*3d60*/  IMAD.WIDE.U32 R228, R10, 0x10, R234 ;  /* 0x000000100ae47825 */ /* 0x000fc800078e00ea */
[C---:B------:R-:W-:Y:S01]  /*3d70*/  FMUL.FTZ R206, R231.reuse, R206 ;  /* 0x000000cee7ce7220 */ /* 0x040fe20000410000 */
[C---:B------:R-:W-:Y:S01]  /*3d80*/  FMUL.FTZ R207, R231.reuse, R207 ;  /* 0x000000cfe7cf7220 */ /* 0x040fe20000410000 */
[C---:B------:R-:W-:Y:S01]  /*3d90*/  FMUL.FTZ R214, R231.reuse, R214 ;  /* 0x000000d6e7d67220 */ /* 0x040fe20000410000 */
[C---:B------:R-:W-:Y:S01]  /*3da0*/  FMUL.FTZ R215, R231.reuse, R215 ;  /* 0x000000d7e7d77220 */ /* 0x040fe20000410000 */
[C---:B------:R-:W-:Y:S01]  /*3db0*/  FMUL.FTZ R218, R231.reuse, R218 ;  /* 0x000000dae7da7220 */ /* 0x040fe20000410000 */
[C---:B------:R-:W-:Y:S01]  /*3dc0*/  FMUL.FTZ R222, R231.reuse, R222 ;  /* 0x000000dee7de7220 */ /* 0x040fe20000410000 */
[----:B------:R-:W-:-:S04]  /*3dd0*/  FMUL.FTZ R232, R231, R232 ;  /* 0x000000e8e7e87220 */ /* 0x000fc80000410000 */
[----:B------:R-:W-:Y:S01]  /*3de0*/  FFMA.FTZ R223, R232, R75, R71 ;  /* 0x0000004be8df7223 */ /* 0x000fe20000010047 */
[C---:B0-----:R-:W-:Y:S01]  /*3df0*/  FMUL.FTZ R13, R231.reuse, R8 ;  /* 0x00000008e70d7220 */ /* 0x041fe20000410000 */
[C---:B------:R-:W-:Y:S01]  /*3e00*/  FMUL.FTZ R14, R231.reuse, R7 ;  /* 0x00000007e70e7220 */ /* 0x040fe20000410000 */
[C---:B------:R-:W-:Y:S01]  /*3e10*/  FMUL.FTZ R7, R231.reuse, R0 ;  /* 0x00000000e7077220 */ /* 0x040fe20000410000 */
[----:B------:R-:W-:Y:S01]  /*3e20*/  FMUL.FTZ R0, R231, R11 ;  /* 0x0000000be7007220 */ /* 0x000fe20000410000 */
[----:B-1----:R-:W-:-:S04]  /*3e30*/  IMAD.WIDE.U32 R236, R10, 0x10, R212 ;  /* 0x000000100aec7825 */ /* 0x002fc800078e00d4 */
[C---:B------:R-:W-:Y:S01]  /*3e40*/  FFMA.FTZ R8, R9.reuse, R140, R160 ;  /* 0x0000008c09087223 */ /* 0x040fe200000100a0 */
[----:B------:R-:W-:Y:S01]  /*3e50*/  FFMA.FTZ R12, R9, R100, R40 ;  /* 0x00000064090c7223 */ /* 0x000fe20000010028 */
[C---:B------:R-:W-:Y:S01]  /*3e60*/  FFMA.FTZ R9, R13.reuse, R141, R161 ;  /* 0x0000008d0d097223 */ /* 0x040fe200000100a1 */
        /* <DEDUP_REMOVED lines=9> */
[C---:B------:R-:W-:Y:S01]  /*3f00*/  FFMA.FTZ R195, R7.reuse, R139, R167 ;  /* 0x0000008b07c37223 */ /* 0x040fe200000100a7 */
[----:B------:R0:W-:Y:S01]  /*3f10*/  STG.E.128 desc[UR6][R228.64], R8 ;  /* 0x00000008e4007986 */ /* 0x0001e2000c101d06 */
[----:B------:R-:W-:Y:S01]  /*3f20*/  FFMA.FTZ R4, R4, R96, R44 ;  /* 0x0000006004047223 */ /* 0x000fe2000001002c */
[----:B------:R-:W-:Y:S01]  /*3f30*/  FFMA.FTZ R6, R2, R98, R46 ;  /* 0x0000006202067223 */ /* 0x000fe2000001002e */
[----:B------:R-:W-:Y:S01]  /*3f40*/  FFMA.FTZ R7, R7, R99, R47 ;  /* 0x0000006307077223 */ /* 0x000fe2000001002f */
[----:B------:R1:W-:Y:S01]  /*3f50*/  STG.E.128 desc[UR6][R236.64], R12 ;  /* 0x0000000cec007986 */ /* 0x0003e2000c101d06 */
[----:B------:R-:W-:-:S04]  /*3f60*/  IMAD.WIDE.U32 R230, R211, 0x10, R234 ;  /* 0x00000010d3e67825 */ /* 0x000fc800078e00ea */
[----:B------:R-:W-:Y:S01]  /*3f70*/  FFMA.FTZ R211, R214, R83, R63 ;  /* 0x00000053d6d37223 */ /* 0x000fe2000001003f */
[----:B------:R2:W-:Y:S01]  /*3f80*/  STG.E.128 desc[UR6][R224.64], R192 ;  /* 0x000000c0e0007986 */ /* 0x0005e2000c101d06 */
[----:B0-----:R-:W-:Y:S01]  /*3f90*/  FFMA.FTZ R10, R19, R134, R170 ;  /* 0x00000086130a7223 */ /* 0x001fe200000100aa */
[----:B------:R-:W-:Y:S01]  /*3fa0*/  FFMA.FTZ R11, R18, R135, R171 ;  /* 0x00000087120b7223 */ /* 0x000fe200000100ab */
[----:B------:R-:W-:Y:S01]  /*3fb0*/  FFMA.FTZ R8, R197, R132, R168 ;  /* 0x00000084c5087223 */ /* 0x000fe200000100a8 */
[----:B------:R-:W-:Y:S01]  /*3fc0*/  FFMA.FTZ R9, R196, R133, R169 ;  /* 0x00000085c4097223 */ /* 0x000fe200000100a9 */
[----:B-1----:R-:W-:Y:S01]  /*3fd0*/  FFMA.FTZ R14, R19, R94, R50 ;  /* 0x0000005e130e7223 */ /* 0x002fe20000010032 */
[----:B------:R-:W-:Y:S01]  /*3fe0*/  FFMA.FTZ R15, R18, R95, R51 ;  /* 0x0000005f120f7223 */ /* 0x000fe20000010033 */
[----:B------:R-:W-:Y:S01]  /*3ff0*/  FFMA.FTZ R12, R197, R92, R48 ;  /* 0x0000005cc50c7223 */ /* 0x000fe20000010030 */
[----:B------:R-:W0:Y:S01]  /*4000*/  LDC.64 R18, c[0x0][0x380] ;  /* 0x0000e000ff127b82 */ /* 0x000e220000000a00 */
[----:B--2---:R-:W-:-:S04]  /*4010*/  IMAD.WIDE.U32 R194, R5, 0x10, R212 ;  /* 0x0000001005c27825 */ /* 0x004fc800078e00d4 */
[----:B------:R-:W-:Y:S01]  /*4020*/  FFMA.FTZ R5, R3, R97, R45 ;  /* 0x0000006103057223 */ /* 0x000fe2000001002d */
[----:B------:R-:W-:Y:S01]  /*4030*/  FFMA.FTZ R13, R196, R93, R49 ;  /* 0x0000005dc40d7223 */ /* 0x000fe20000010031 */
[----:B------:R-:W-:Y:S01]  /*4040*/  FFMA.FTZ R196, R215, R116, R184 ;  /* 0x00000074d7c47223 */ /* 0x000fe200000100b8 */
[----:B------:R-:W-:-:S04]  /*4050*/  IMAD.WIDE.U32 R192, R198, 0x10, R234 ;  /* 0x00000010c6c07825 */ /* 0x000fc800078e00ea */
[----:B------:R-:W-:Y:S01]  /*4060*/  FFMA.FTZ R197, R217, R117, R185 ;  /* 0x00000075d9c57223 */ /* 0x000fe200000100b9 */
[----:B------:R1:W-:Y:S01]  /*4070*/  STG.E.128 desc[UR6][R194.64], R4 ;  /* 0x00000004c2007986 */ /* 0x0003e2000c101d06 */
        /* <DEDUP_REMOVED lines=10> */
[----:B------:R-:W-:-:S04]  /*4120*/  IMAD.WIDE.U32 R2, R221, 0x10, R212 ;  /* 0x00000010dd027825 */ /* 0x000fc800078e00d4 */
[----:B------:R-:W-:Y:S01]  /*4130*/  FFMA.FTZ R221, R0, R73, R69 ;  /* 0x0000004900dd7223 */ /* 0x000fe20000010045 */
[----:B0-----:R-:W-:Y:S01]  /*4140*/  LEA R16, R18, R16, 0x2 ;  /* 0x0000001012107211 */ /* 0x001fe200078e10ff */
[----:B-1----:R-:W-:Y:S01]  /*4150*/  FFMA.FTZ R4, R199, R128, R172 ;  /* 0x00000080c7047223 */ /* 0x002fe200000100ac */
[----:B------:R-:W-:Y:S01]  /*4160*/  FFMA.FTZ R5, R202, R129, R173 ;  /* 0x00000081ca057223 */ /* 0x000fe200000100ad */
[----:B------:R-:W-:Y:S01]  /*4170*/  FFMA.FTZ R6, R201, R130, R174 ;  /* 0x00000082c9067223 */ /* 0x000fe200000100ae */
[----:B------:R-:W-:Y:S01]  /*4180*/  FFMA.FTZ R7, R200, R131, R175 ;  /* 0x00000083c8077223 */ /* 0x000fe200000100af */
[----:B--2---:R-:W-:Y:S01]  /*4190*/  FFMA.FTZ R8, R199, R88, R52 ;  /* 0x00000058c7087223 */ /* 0x004fe20000010034 */
[----:B------:R-:W-:Y:S01]  /*41a0*/  FFMA.FTZ R9, R202, R89, R53 ;  /* 0x00000059ca097223 */ /* 0x000fe20000010035 */
[----:B------:R-:W-:Y:S01]  /*41b0*/  FFMA.FTZ R10, R201, R90, R54 ;  /* 0x0000005ac90a7223 */ /* 0x000fe20000010036 */
[----:B------:R-:W-:Y:S01]  /*41c0*/  FFMA.FTZ R11, R200, R91, R55 ;  /* 0x0000005bc80b7223 */ /* 0x000fe20000010037 */
[----:B---3--:R-:W-:Y:S01]  /*41d0*/  FFMA.FTZ R12, R203, R124, R176 ;  /* 0x0000007ccb0c7223 */ /* 0x008fe200000100b0 */
[----:B------:R-:W-:Y:S01]  /*41e0*/  FFMA.FTZ R13, R205, R125, R177 ;  /* 0x0000007dcd0d7223 */ /* 0x000fe200000100b1 */
[C---:B------:R-:W-:Y:S01]  /*41f0*/  FFMA.FTZ R14, R206.reuse, R126, R178 ;  /* 0x0000007ece0e7223 */ /* 0x040fe200000100b2 */
[----:B------:R-:W-:Y:S01]  /*4200*/  FFMA.FTZ R15, R207, R127, R179 ;  /* 0x0000007fcf0f7223 */ /* 0x000fe200000100b3 */
[----:B------:R-:W-:Y:S01]  /*4210*/  FFMA.FTZ R205, R205, R85, R57 ;  /* 0x00000055cdcd7223 */ /* 0x000fe20000010039 */
[----:B------:R-:W-:Y:S01]  /*4220*/  FFMA.FTZ R206, R206, R86, R58 ;  /* 0x00000056cece7223 */ /* 0x000fe2000001003a */
[----:B------:R-:W-:Y:S01]  /*4230*/  FFMA.FTZ R207, R207, R87, R59 ;  /* 0x00000057cfcf7223 */ /* 0x000fe2000001003b */
[----:B------:R-:W-:Y:S01]  /*4240*/  FFMA.FTZ R192, R208, R120, R180 ;  /* 0x00000078d0c07223 */ /* 0x000fe200000100b4 */
[C---:B------:R-:W-:Y:S01]  /*4250*/  FFMA.FTZ R193, R209.reuse, R121, R181 ;  /* 0x00000079d1c17223 */ /* 0x040fe200000100b5 */
[----:B------:R-:W-:Y:S01]  /*4260*/  FFMA.FTZ R194, R210, R122, R182 ;  /* 0x0000007ad2c27223 */ /* 0x000fe200000100b6 */
[----:B------:R-:W-:Y:S01]  /*4270*/  FFMA.FTZ R195, R214, R123, R183 ;  /* 0x0000007bd6c37223 */ /* 0x000fe200000100b7 */
[----:B------:R0:W-:Y:S01]  /*4280*/  STG.E.128 desc[UR6][R236.64], R4 ;  /* 0x00000004ec007986 */ /* 0x0001e2000c101d06 */
[----:B------:R-:W-:Y:S01]  /*4290*/  FFMA.FTZ R208, R208, R80, R60 ;  /* 0x00000050d0d07223 */ /* 0x000fe2000001003c */
[----:B------:R-:W-:Y:S01]  /*42a0*/  FFMA.FTZ R209, R209, R81, R61 ;  /* 0x00000051d1d17223 */ /* 0x000fe2000001003d */
[----:B------:R-:W-:Y:S01]  /*42b0*/  FFMA.FTZ R210, R210, R82, R62 ;  /* 0x00000052d2d27223 */ /* 0x000fe2000001003e */
[----:B------:R1:W-:Y:S01]  /*42c0*/  STG.E.128 desc[UR6][R238.64], R8 ;  /* 0x00000008ee007986 */ /* 0x0003e2000c101d06 */
[C---:B------:R-:W-:Y:S01]  /*42d0*/  FFMA.FTZ R199, R219.reuse, R119, R187 ;  /* 0x00000077dbc77223 */ /* 0x040fe200000100bb */
[----:B------:R-:W-:Y:S01]  /*42e0*/  FFMA.FTZ R219, R219, R79, R67 ;  /* 0x0000004fdbdb7223 */ /* 0x000fe20000010043 */
[----:B------:R-:W-:Y:S01]  /*42f0*/  IMAD.WIDE.U32 R234, R227, 0x10, R234 ;  /* 0x00000010e3ea7825 */ /* 0x000fe200078e00ea */
[----:B------:R1:W-:Y:S01]  /*4300*/  STG.E.128 desc[UR6][R230.64], R12 ;  /* 0x0000000ce6007986 */ /* 0x0003e2000c101d06 */
[----:B------:R-:W-:-:S02]  /*4310*/  ISETP.GE.AND P2, PT, R16, R19, PT ;  /* 0x000000131000720c */ /* 0x000fc40003f46270 */
[----:B------:R-:W-:Y:S01]  /*4320*/  IMAD.WIDE.U32 R212, R227, 0x10, R212 ;  /* 0x00000010e3d47825 */ /* 0x000fe200078e00d4 */
[----:B------:R1:W-:Y:S04]  /*4330*/  STG.E.128 desc[UR6][R240.64], R204 ;  /* 0x000000ccf0007986 */ /* 0x0003e8000c101d06 */
[----:B------:R1:W-:Y:S01]  /*4340*/  STG.E.128 desc[UR6][R228.64], R192 ;  /* 0x000000c0e4007986 */ /* 0x0003e2000c101d06 */
[----:B0-----:R-:W-:Y:S01]  /*4350*/  FFMA.FTZ R4, R220, R112, R188 ;  /* 0x00000070dc047223 */ /* 0x001fe200000100bc */
[----:B------:R-:W-:Y:S01]  /*4360*/  FFMA.FTZ R5, R0, R113, R189 ;  /* 0x0000007100057223 */ /* 0x000fe200000100bd */
[----:B------:R-:W-:Y:S01]  /*4370*/  FFMA.FTZ R6, R222, R114, R190 ;  /* 0x00000072de067223 */ /* 0x000fe200000100be */
[----:B------:R-:W-:Y:S01]  /*4380*/  FFMA.FTZ R7, R232, R115, R191 ;  /* 0x00000073e8077223 */ /* 0x000fe200000100bf */
[----:B------:R-:W-:Y:S01]  /*4390*/  FFMA.FTZ R220, R220, R72, R68 ;  /* 0x00000048dcdc7223 */ /* 0x000fe20000010044 */
[----:B------:R-:W-:Y:S01]  /*43a0*/  FFMA.FTZ R222, R222, R74, R70 ;  /* 0x0000004adede7223 */ /* 0x000fe20000010046 */
[----:B------:R1:W-:Y:S04]  /*43b0*/  STG.E.128 desc[UR6][R242.64], R208 ;  /* 0x000000d0f2007986 */ /* 0x0003e8000c101d06 */
[----:B------:R1:W-:Y:S04]  /*43c0*/  STG.E.128 desc[UR6][R224.64], R196 ;  /* 0x000000c4e0007986 */ /* 0x0003e8000c101d06 */
[----:B------:R1:W-:Y:S04]  /*43d0*/  STG.E.128 desc[UR6][R2.64], R216 ;  /* 0x000000d802007986 */ /* 0x0003e8000c101d06 */
[----:B------:R1:W-:Y:S04]  /*43e0*/  STG.E.128 desc[UR6][R234.64], R4 ;  /* 0x00000004ea007986 */ /* 0x0003e8000c101d06 */
[----:B------:R1:W-:Y:S01]  /*43f0*/  STG.E.128 desc[UR6][R212.64], R220 ;  /* 0x000000dcd4007986 */ /* 0x0003e2000c101d06 */
[----:B------:R-:W-:Y:S05]  /*4400*/  @!P2 BRA `(.L_x_25146) ;  /* 0xffffffc800c4a947 */ /* 0x000fea000383ffff */
[----:B------:R-:W-:Y:S05]  /*4410*/  EXIT ;  /* 0x000000000000794d */ /* 0x000fea0003800000 */
.L_x_25145:
        /* <DEDUP_REMOVED lines=8> */
.L_x_25148:
[----:B------:R-:W-:Y:S05]  /*44a0*/  BSYNC B0 ;  /* 0x0000000000007941 */ /* 0x000fea0003800000 */
.L_x_25147:
        /* <DEDUP_REMOVED lines=10> */
.L_x_25149:
[----:B------:R-:W-:Y:S01]  /*4550*/  HFMA2 R236, -RZ, RZ, 0, 2.384185791015625e-07 ;  /* 0x00000004ffec7431 */ /* 0x000fe200000001ff */
[----:B------:R-:W-:-:S05]  /*4560*/  MOV R192, R235 ;  /* 0x000000eb00c07202 */ /* 0x000fca0000000f00 */
[----:B------:R-:W-:-:S05]  /*4570*/  FADD.FTZ R194, R193, R192 ;  /* 0x000000c0c1c27221 */ /* 0x000fca0000010000 */
[----:B------:R-:W-:-:S07]  /*4580*/  MOV R237, R194 ;  /* 0x000000c200ed7202 */ /* 0x000fce0000000f00 */
[----:B------:R-:W-:Y:S05]  /*4590*/  WARPSYNC.COLLECTIVE R234, `(.L_x_25150) ;  /* 0x00000000ea087348 */ /* 0x000fea0003c00000 */
[----:B------:R0:W1:Y:S02]  /*45a0*/  SHFL.BFLY P3, R235, R237, R236, R239 ;  /* 0x0c0000ecedeb7389 */ /* 0x00006400000600ef */
[----:B01----:R-:W-:Y:S05]  /*45b0*/  ENDCOLLECTIVE ;  /* 0x000000000000791b */ /* 0x003fea0003800000 */
.L_x_25150:
[----:B------:R-:W-:Y:S01]  /*45c0*/  HFMA2 R236, -RZ, RZ, 0, 4.76837158203125e-07 ;  /* 0x00000008ffec7431 */ /* 0x000fe200000001ff */
[----:B------:R-:W-:-:S05]  /*45d0*/  MOV R213, R235 ;  /* 0x000000eb00d57202 */ /* 0x000fca0000000f00 */
[----:B------:R-:W-:-:S05]  /*45e0*/  FADD.FTZ R213, R194, R213 ;  /* 0x000000d5c2d57221 */ /* 0x000fca0000010000 */
[----:B------:R-:W-:-:S07]  /*45f0*/  MOV R237, R213 ;  /* 0x000000d500ed7202 */ /* 0x000fce0000000f00 */
[----:B------:R-:W-:Y:S05]  /*4600*/  WARPSYNC.COLLECTIVE R234, `(.L_x_25151) ;  /* 0x00000000ea087348 */ /* 0x000fea0003c00000 */
[----:B------:R0:W1:Y:S02]  /*4610*/  SHFL.BFLY P3, R235, R237, R236, R239 ;  /* 0x0c0000ecedeb7389 */ /* 0x00006400000600ef */
[----:B01----:R-:W-:Y:S05]  /*4620*/  ENDCOLLECTIVE ;  /* 0x000000000000791b */ /* 0x003fea0003800000 */
.L_x_25151:
[----:B------:R-:W-:Y:S01]  /*4630*/  HFMA2 R236, -RZ, RZ, 0, 9.5367431640625e-07 ;  /* 0x00000010ffec7431 */ /* 0x000fe200000001ff */
[----:B------:R-:W-:-:S05]  /*4640*/  MOV R192, R235 ;  /* 0x000000eb00c07202 */ /* 0x000fca0000000f00 */
[----:B------:R-:W-:-:S05]  /*4650*/  FADD.FTZ R231, R213, R192 ;  /* 0x000000c0d5e77221 */ /* 0x000fca0000010000 */
[----:B------:R-:W-:-:S07]  /*4660*/  MOV R237, R231 ;  /* 0x000000e700ed7202 */ /* 0x000fce0000000f00 */
[----:B------:R-:W-:Y:S05]  /*4670*/  WARPSYNC.COLLECTIVE R234, `(.L_x_25152) ;  /* 0x00000000ea087348 */ /* 0x000fea0003c00000 */
[----:B------:R0:W1:Y:S02]  /*4680*/  SHFL.BFLY P3, R235, R237, R236, R239 ;  /* 0x0c0000ecedeb7389 */ /* 0x00006400000600ef */
[----:B01----:R-:W-:Y:S05]  /*4690*/  ENDCOLLECTIVE ;  /* 0x000000000000791b */ /* 0x003fea0003800000 */
.L_x_25152:
        /* <DEDUP_REMOVED lines=88> */
.L_x_25153:
[----:B------:R-:W-:Y:S01]  /*4c20*/  HFMA2 R236, -RZ, RZ, 0, 1.1920928955078125e-07 ;  /* 0x00000002ffec7431 */ /* 0x000fe200000001ff */
[----:B------:R-:W-:-:S05]  /*4c30*/  MOV R193, R235 ;  /* 0x000000eb00c17202 */ /* 0x000fca0000000f00 */
[----:B------:R-:W-:-:S05]  /*4c40*/  FADD.FTZ R193, R192, R193 ;  /* 0x000000c1c0c17221 */ /* 0x000fca0000010000 */
[----:B------:R-:W-:-:S07]  /*4c50*/  MOV R237, R193 ;  /* 0x000000c100ed7202 */ /* 0x000fce0000000f00 */
[----:B------:R-:W-:Y:S05]  /*4c60*/  WARPSYNC.COLLECTIVE R234, `(.L_x_25154) ;  /* 0x00000000ea087348 */ /* 0x000fea0003c00000 */
[----:B------:R0:W1:Y:S02]  /*4c70*/  SHFL.BFLY P3, R235, R237, R236, R239 ;  /* 0x0c0000ecedeb7389 */ /* 0x00006400000600ef */
[----:B01----:R-:W-:Y:S05]  /*4c80*/  ENDCOLLECTIVE ;  /* 0x000000000000791b */ /* 0x003fea0003800000 */
.L_x_25154:
[----:B------:R-:W-:Y:S01]  /*4c90*/  HFMA2 R236, -RZ, RZ, 0, 2.384185791015625e-07 ;  /* 0x00000004ffec7431 */ /* 0x000fe200000001ff */
[----:B------:R-:W-:-:S05]  /*4ca0*/  MOV R194, R235 ;  /* 0x000000eb00c27202 */ /* 0x000fca0000000f00 */
[----:B------:R-:W-:-:S05]  /*4cb0*/  FADD.FTZ R194, R193, R194 ;  /* 0x000000c2c1c27221 */ /* 0x000fca0000010000 */
[----:B------:R-:W-:-:S07]  /*4cc0*/  MOV R237, R194 ;  /* 0x000000c200ed7202 */ /* 0x000fce0000000f00 */
[----:B------:R-:W-:Y:S05]  /*4cd0*/  WARPSYNC.COLLECTIVE R234, `(.L_x_25155) ;  /* 0x00000000ea087348 */ /* 0x000fea0003c00000 */
[----:B------:R0:W1:Y:S02]  /*4ce0*/  SHFL.BFLY P3, R235, R237, R236, R239 ;  /* 0x0c0000ecedeb7389 */ /* 0x00006400000600ef */
[----:B01----:R-:W-:Y:S05]  /*4cf0*/  ENDCOLLECTIVE ;  /* 0x000000000000791b */ /* 0x003fea0003800000 */
.L_x_25155:
[----:B------:R-:W-:Y:S01]  /*4d00*/  HFMA2 R236, -RZ, RZ, 0, 4.76837158203125e-07 ;  /* 0x00000008ffec7431 */ /* 0x000fe200000001ff */
[----:B------:R-:W-:-:S05]  /*4d10*/  MOV R195, R235 ;  /* 0x000000eb00c37202 */ /* 0x000fca0000000f00 */
[----:B------:R-:W-:-:S05]  /*4d20*/  FADD.FTZ R195, R194, R195 ;  /* 0x000000c3c2c37221 */ /* 0x000fca0000010000 */
[----:B------:R-:W-:-:S07]  /*4d30*/  MOV R237, R195 ;  /* 0x000000c300ed7202 */ /* 0x000fce0000000f00 */
[----:B------:R-:W-:Y:S05]  /*4d40*/  WARPSYNC.COLLECTIVE R234, `(.L_x_25156) ;  /* 0x00000000ea087348 */ /* 0x000fea0003c00000 */
[----:B------:R0:W1:Y:S02]  /*4d50*/  SHFL.BFLY P3, R235, R237, R236, R239 ;  /* 0x0c0000ecedeb7389 */ /* 0x00006400000600ef */
[----:B01----:R-:W-:Y:S05]  /*4d60*/  ENDCOLLECTIVE ;  /* 0x000000000000791b */ /* 0x003fea0003800000 */
.L_x_25156:
[----:B------:R-:W-:Y:S01]  /*4d70*/  HFMA2 R236, -RZ, RZ, 0, 9.5367431640625e-07 ;  /* 0x00000010ffec7431 */ /* 0x000fe200000001ff */
[----:B------:R-:W-:-:S05]  /*4d80*/  MOV R232, R235 ;  /* 0x000000eb00e87202 */ /* 0x000fca0000000f00 */
[----:B------:R-:W-:-:S05]  /*4d90*/  FADD.FTZ R232, R195, R232 ;  /* 0x000000e8c3e87221 */ /* 0x000fca0000010000 */
[----:B------:R-:W-:-:S07]  /*4da0*/  MOV R237, R232 ;  /* 0x000000e800ed7202 */ /* 0x000fce0000000f00 */
[----:B------:R-:W-:Y:S05]  /*4db0*/  WARPSYNC.COLLECTIVE R234, `(.L_x_25157) ;  /* 0x00000000ea087348 */ /* 0x000fea0003c00000 */
[----:B------:R0:W1:Y:S02]  /*4dc0*/  SHFL.BFLY P3, R235, R237, R236, R239 ;  /* 0x0c0000ecedeb7389 */ /* 0x00006400000600ef */
[----:B01----:R-:W-:Y:S05]  /*4dd0*/  ENDCOLLECTIVE ;  /* 0x000000000000791b */ /* 0x003fea0003800000 */
.L_x_25157:
[----:B------:R-:W-:Y:S01]  /*4de0*/  MOV R213, R235 ;  /* 0x000000eb00d57202 */ /* 0x000fe20000000f00 */
[----:B------:R-:W-:Y:S06]  /*4df0*/  BRA `(.L_x_25158) ;  /* 0xffffffe800187947 */ /* 0x000fec000383ffff */
.L_x_25159:
        /* <DEDUP_REMOVED lines=16> */
.L_x_28025:


//--------------------- .text._ZN10layer_norm31ln_parallel_residual_fwd_kernelINS_13Kernel_traitsIfffffjLj1280ELj1ELj4ELj1ELj16ENS_18Kernel_traits_baseILj1280EfffffjLj128EEEEELb0ELb1ELb0EEEvNS_9FwdParamsE --------------------------
	.section	.text._ZN10layer_norm31ln_parallel_residual_fwd_kernelINS_13Kernel_traitsIfffffjLj1280ELj1ELj4ELj1ELj16ENS_18Kernel_traits_baseILj1280EfffffjLj128EEEEELb0ELb1ELb0EEEvNS_9FwdParamsE,"ax",@progbits
	.align	128
        .global         _ZN10layer_norm31ln_parallel_residual_fwd_kernelINS_13Kernel_traitsIfffffjLj1280ELj1ELj4ELj1ELj16ENS_18Kernel_traits_baseILj1280EfffffjLj128EEEEELb0ELb1ELb0EEEvNS_9FwdParamsE
        .type           _ZN10layer_norm31ln_parallel_residual_fwd_kernelINS_13Kernel_traitsIfffffjLj1280ELj1ELj4ELj1ELj16ENS_18Kernel_traits_baseILj1280EfffffjLj128EEEEELb0ELb1ELb0EEEvNS_9FwdParamsE,@function
        .size           _ZN10layer_norm31ln_parallel_residual_fwd_kernelINS_13Kernel_traitsIfffffjLj1280ELj1ELj4ELj1ELj16ENS_18Kernel_traits_baseILj1280EfffffjLj128EEEEELb0ELb1ELb0EEEvNS_9FwdParamsE,(.L_x_28026 - _ZN10layer_norm31ln_parallel_residual_fwd_kernelINS_13Kernel_traitsIfffffjLj1280ELj1ELj4ELj1ELj16ENS_18Kernel_traits_baseILj1280EfffffjLj128EEEEELb0ELb1ELb0EEEvNS_9FwdParamsE)
        .other          _ZN10layer_norm31ln_parallel_residual_fwd_kernelINS_13Kernel_traitsIfffffjLj1280ELj1ELj4ELj1ELj16ENS_18Kernel_traits_baseILj1280EfffffjLj128EEEEELb0ELb1ELb0EEEvNS_9FwdParamsE,@"STO_CUDA_ENTRY STV_DEFAULT"
_ZN10layer_norm31ln_parallel_residual_fwd_kernelINS_13Kernel_traitsIfffffjLj1280ELj1ELj4ELj1ELj16ENS_18Kernel_traits_baseILj1280EfffffjLj128EEEEELb0ELb1ELb0EEEvNS_9FwdParamsE:
.text._ZN10layer_norm31ln_parallel_residual_fwd_kernelINS_13Kernel_traitsIfffffjLj1280ELj1ELj4ELj1ELj16ENS_18Kernel_traits_baseILj1280EfffffjLj128EEEEELb0ELb1ELb0EEEvNS_9FwdParamsE:
        /* <DEDUP_REMOVED lines=32> */
[----:B------:R-:W5:Y:S02]  /*0200*/  @P0 LDG.E.128 R108, desc[UR6][R2.64] ;  /* 0x00000006026c0981 */ /* 0x000f64000c1e1d00 */
[----:B------:R-:W0:Y:S01]  /*0210*/  @P5 LDC.64 R10, c[0x0][0x3d0] ;  /* 0x0000f400ff0a5b82 */ /* 0x000e220000000a00 */
[C---:B-1----:R-:W-:Y:S01]  /*0220*/  @P0 IMAD.WIDE.U32 R4, R31.reuse, 0x10, R4 ;  /* 0x000000101f040825 */ /* 0x042fe200078e0004 */
[----:B------:R-:W-:-:S04]  /*0230*/  @P0 IADD3 R31, PT, PT, R31, 0x20, RZ ;  /* 0x000000201f1f0810 */ /* 0x000fc80007ffe0ff */
[----:B------:R-:W5:Y:S02]  /*0240*/  @P0 LDG.E.128 R104, desc[UR6][R4.64] ;  /* 0x0000000604680981 */ /* 0x000f64000c1e1d00 */
[----:B------:R-:W1:Y:S01]  /*0250*/  @P5 LDC.64 R12, c[0x0][0x438] ;  /* 0x00010e00ff0c5b82 */ /* 0x000e620000000a00 */
[----:B------:R-:W-:Y:S01]  /*0260*/  ISETP.GE.U32.AND P0, PT, R138, 0x100, PT ;  /* 0x000001008a00780c */ /* 0x000fe20003f06070 */
[----:B--2---:R-:W-:-:S05]  /*0270*/  @P6 IMAD.WIDE.U32 R6, R31, 0x10, R6 ;  /* 0x000000101f066825 */ /* 0x004fca00078e0006 */
[----:B------:R2:W5:Y:S01]  /*0280*/  @P6 LDG.E.128 R100, desc[UR6][R6.64] ;  /* 0x0000000606646981 */ /* 0x000562000c1e1d00 */
[----:B------:R-:W4:Y:S01]  /*0290*/  @P3 LDC.64 R14, c[0x0][0x3d0] ;  /* 0x0000f400ff0e3b82 */ /* 0x000f220000000a00 */
[----:B---3--:R-:W-:-:S07]  /*02a0*/  @P6 IMAD.WIDE.U32 R8, R31, 0x10, R8 ;  /* 0x000000101f086825 */ /* 0x008fce00078e0008 */
[----:B------:R-:W3:Y:S01]  /*02b0*/  @P3 LDC.64 R16, c[0x0][0x438] ;  /* 0x00010e00ff103b82 */ /* 0x000ee20000000a00 */
[----:B------:R2:W5:Y:S01]  /*02c0*/  @P6 LDG.E.128 R96, desc[UR6][R8.64] ;  /* 0x0000000608606981 */ /* 0x000562000c1e1d00 */
        /* <DEDUP_REMOVED lines=9> */
[----:B------:R0:W5:Y:S06]  /*0360*/  @P5 LDG.E.128 R92, desc[UR6][R10.64] ;  /* 0x000000060a5c5981 */ /* 0x00016c000c1e1d00 */
[----:B------:R-:W1:Y:S01]  /*0370*/  @P0 LDC.64 R26, c[0x0][0x3d0] ;  /* 0x0000f400ff1a0b82 */ /* 0x000e620000000a00 */
[C---:B----4-:R-:W-:Y:S01]  /*0380*/  @P3 IMAD.WIDE.U32 R14, R31.reuse, 0x10, R14 ;  /* 0x000000101f0e3825 */ /* 0x050fe200078e000e */
[----:B------:R4:W5:Y:S06]  /*0390*/  @P5 LDG.E.128 R88, desc[UR6][R12.64] ;  /* 0x000000060c585981 */ /* 0x00096c000c1e1d00 */
[----:B------:R-:W4:Y:S01]  /*03a0*/  @P0 LDC.64 R28, c[0x0][0x438] ;  /* 0x00010e00ff1c0b82 */ /* 0x000f220000000a00 */
[C---:B---3--:R-:W-:Y:S01]  /*03b0*/  @P3 IMAD.WIDE.U32 R16, R31.reuse, 0x10, R16 ;  /* 0x000000101f103825 */ /* 0x048fe200078e0010 */
[----:B------:R-:W-:Y:S01]  /*03c0*/  @P3 IADD3 R31, PT, PT, R31, 0x20, RZ ;  /* 0x000000201f1f3810 */ /* 0x000fe20007ffe0ff */
[----:B------:R3:W5:Y:S05]  /*03d0*/  @P3 LDG.E.128 R84, desc[UR6][R14.64] ;  /* 0x000000060e543981 */ /* 0x00076a000c1e1d00 */
[----:B--2---:R-:W2:Y:S01]  /*03e0*/  @P6 LDC.64 R6, c[0x0][0x3d0] ;  /* 0x0000f400ff066b82 */ /* 0x004ea20000000a00 */
[C---:B------:R-:W-:Y:S01]  /*03f0*/  @P2 IMAD.WIDE.U32 R18, R31.reuse, 0x10, R18 ;  /* 0x000000101f122825 */ /* 0x040fe200078e0012 */
[----:B------:R3:W5:Y:S06]  /*0400*/  @P3 LDG.E.128 R80, desc[UR6][R16.64] ;  /* 0x0000000610503981 */ /* 0x00076c000c1e1d00 */
[----:B------:R-:W3:Y:S01]  /*0410*/  @P6 LDC.64 R8, c[0x0][0x438] ;  /* 0x00010e00ff086b82 */ /* 0x000ee20000000a00 */
[----:B------:R-:W-:-:S07]  /*0420*/  @P2 IMAD.WIDE.U32 R20, R31, 0x10, R20 ;  /* 0x000000101f142825 */ /* 0x000fce00078e0014 */
[----:B------:R-:W2:Y:S01]  /*0430*/  @P4 LDC.64 R2, c[0x0][0x3d0] ;  /* 0x0000f400ff024b82 */ /* 0x000ea20000000a00 */
[----:B------:R-:W-:Y:S01]  /*0440*/  @P2 IADD3 R31, PT, PT, R31, 0x20, RZ ;  /* 0x000000201f1f2810 */ /* 0x000fe20007ffe0ff */
[----:B------:R1:W5:Y:S06]  /*0450*/  @P2 LDG.E.128 R76, desc[UR6][R18.64] ;  /* 0x00000006124c2981 */ /* 0x00036c000c1e1d00 */
[----:B------:R-:W3:Y:S01]  /*0460*/  @P4 LDC.64 R4, c[0x0][0x438] ;  /* 0x00010e00ff044b82 */ /* 0x000ee20000000a00 */
[C---:B0-----:R-:W-:Y:S01]  /*0470*/  @P1 IMAD.WIDE.U32 R22, R31.reuse, 0x10, R22 ;  /* 0x000000101f161825 */ /* 0x041fe200078e0016 */
[----:B------:R0:W5:Y:S03]  /*0480*/  @P2 LDG.E.128 R72, desc[UR6][R20.64] ;  /* 0x0000000614482981 */ /* 0x000166000c1e1d00 */
[C---:B-1----:R-:W-:Y:S01]  /*0490*/  @P1 IMAD.WIDE.U32 R24, R31.reuse, 0x10, R24 ;  /* 0x000000101f181825 */ /* 0x042fe200078e0018 */
[----:B------:R-:W-:Y:S01]  /*04a0*/  @P1 IADD3 R31, PT, PT, R31, 0x20, RZ ;  /* 0x000000201f1f1810 */ /* 0x000fe20007ffe0ff */
[----:B------:R0:W5:Y:S04]  /*04b0*/  @P1 LDG.E.128 R68, desc[UR6][R22.64] ;  /* 0x0000000616441981 */ /* 0x000168000c1e1d00 */
[C---:B------:R-:W-:Y:S01]  /*04c0*/  @P0 IMAD.WIDE.U32 R26, R31.reuse, 0x10, R26 ;  /* 0x000000101f1a0825 */ /* 0x040fe200078e001a */
[----:B------:R0:W5:Y:S03]  /*04d0*/  @P1 LDG.E.128 R64, desc[UR6][R24.64] ;  /* 0x0000000618401981 */ /* 0x000166000c1e1d00 */
[C---:B----4-:R-:W-:Y:S01]  /*04e0*/  @P0 IMAD.WIDE.U32 R28, R31.reuse, 0x10, R28 ;  /* 0x000000101f1c0825 */ /* 0x050fe200078e001c */
[----:B------:R-:W-:Y:S01]  /*04f0*/  @P0 IADD3 R31, PT, PT, R31, 0x20, RZ ;  /* 0x000000201f1f0810 */ /* 0x000fe20007ffe0ff */
[----:B------:R0:W5:Y:S02]  /*0500*/  @P0 LDG.E.128 R60, desc[UR6][R26.64] ;  /* 0x000000061a3c0981 */ /* 0x000164000c1e1d00 */
[----:B--2---:R-:W-:-:S02]  /*0510*/  @P4 IMAD.WIDE.U32 R2, R139, 0x10, R2 ;  /* 0x000000108b024825 */ /* 0x004fc400078e0002 */
[----:B------:R0:W5:Y:S02]  /*0520*/  @P0 LDG.E.128 R56, desc[UR6][R28.64] ;  /* 0x000000061c380981 */ /* 0x000164000c1e1d00 */
[C---:B------:R-:W-:Y:S02]  /*0530*/  @P6 IMAD.WIDE.U32 R6, R31.reuse, 0x10, R6 ;  /* 0x000000101f066825 */ /* 0x040fe400078e0006 */
[----:B------:R0:W5:Y:S02]  /*0540*/  @P4 LDG.E.128 R44, desc[UR6][R2.64] ;  /* 0x00000006022c4981 */ /* 0x000164000c1e1d00 */
[----:B---3--:R-:W-:Y:S02]  /*0550*/  @P6 IMAD.WIDE.U32 R8, R31, 0x10, R8 ;  /* 0x000000101f086825 */ /* 0x008fe400078e0008 */
[----:B------:R0:W5:Y:S02]  /*0560*/  @P6 LDG.E.128 R52, desc[UR6][R6.64] ;  /* 0x0000000606346981 */ /* 0x000164000c1e1d00 */
[----:B------:R-:W-:-:S02]  /*0570*/  @P4 IMAD.WIDE.U32 R4, R139, 0x10, R4 ;  /* 0x000000108b044825 */ /* 0x000fc400078e0004 */
[----:B------:R0:W5:Y:S04]  /*0580*/  @P6 LDG.E.128 R48, desc[UR6][R8.64] ;  /* 0x0000000608306981 */ /* 0x000168000c1e1d00 */
[----:B------:R0:W5:Y:S01]  /*0590*/  @P4 LDG.E.128 R40, desc[UR6][R4.64] ;  /* 0x0000000604284981 */ /* 0x000162000c1e1d00 */
        /* <DEDUP_REMOVED lines=8> */
[----:B------:R-:W5:Y:S01]  /*0620*/  LDG.E.128 R32, desc[UR6][R32.64] ;  /* 0x0000000620207981 */ /* 0x000f62000c1e1d00 */
[----:B------:R-:W-:Y:S05]  /*0630*/  BRA `(.L_x_25162) ;  /* 0x0000000400187947 */ /* 0x000fea0003800000 */
.L_x_25161:
[C---:B------:R-:W-:Y:S02]  /*0640*/  ISETP.GE.U32.AND P5, PT, R138.reuse, 0x40, PT ;  /* 0x000000408a00780c */ /* 0x040fe40003fa6070 */
[C---:B------:R-:W-:Y:S02]  /*0650*/  ISETP.GE.U32.AND P6, PT, R138.reuse, 0x60, PT ;  /* 0x000000608a00780c */ /* 0x040fe40003fc6070 */
[C---:B------:R-:W-:Y:S02]  /*0660*/  ISETP.GE.U32.AND P0, PT, R138.reuse, 0x80, PT ;  /* 0x000000808a00780c */ /* 0x040fe40003f06070 */
[C---:B------:R-:W-:Y:S02]  /*0670*/  ISETP.GE.U32.AND P4, PT, R138.reuse, 0x20, PT ;  /* 0x000000208a00780c */ /* 0x040fe40003f86070 */
[----:B------:R-:W-:Y:S02]  /*0680*/  MOV R19, R139 ;  /* 0x0000008b00137202 */ /* 0x000fe40000000f00 */
[----:B------:R-:W-:-:S02]  /*0690*/  ISETP.GE.U32.AND P1, PT, R138, 0xa0, PT ;  /* 0x000000a08a00780c */ /* 0x000fc40003f26070 */
[C---:B------:R-:W-:Y:S01]  /*06a0*/  ISETP.GE.U32.AND P2, PT, R138.reuse, 0xc0, PT ;  /* 0x000000c08a00780c */ /* 0x040fe20003f46070 */
[----:B------:R-:W0:Y:S01]  /*06b0*/  @P5 LDC.64 R2, c[0x0][0x3d0] ;  /* 0x0000f400ff025b82 */ /* 0x000e220000000a00 */
[----:B------:R-:W-:-:S05]  /*06c0*/  ISETP.GE.U32.AND P3, PT, R138, 0xe0, PT ;  /* 0x000000e08a00780c */ /* 0x000fca0003f66070 */
[----:B------:R-:W-:Y:S02]  /*06d0*/  @P4 LOP3.LUT R19, R139, 0x20, RZ, 0xfc, !PT ;  /* 0x000000208b134812 */ /* 0x000fe400078efcff */
[----:B------:R-:W1:Y:S08]  /*06e0*/  @P6 LDC.64 R4, c[0x0][0x3d0] ;  /* 0x0000f400ff046b82 */ /* 0x000e700000000a00 */
[----:B------:R-:W2:Y:S01]  /*06f0*/  @P0 LDC.64 R6, c[0x0][0x3d0] ;  /* 0x0000f400ff060b82 */ /* 0x000ea20000000a00 */
[C---:B0-----:R-:W-:Y:S01]  /*0700*/  @P5 IMAD.WIDE.U32 R2, R19.reuse, 0x10, R2 ;  /* 0x0000001013025825 */ /* 0x041fe200078e0002 */
[----:B------:R-:W-:-:S06]  /*0710*/  @P5 IADD3 R19, PT, PT, R19, 0x20, RZ ;  /* 0x0000002013135810 */ /* 0x000fcc0007ffe0ff */
[----:B------:R-:W0:Y:S01]  /*0720*/  @P1 LDC.64 R8, c[0x0][0x3d0] ;  /* 0x0000f400ff081b82 */ /* 0x000e220000000a00 */
[----:B------:R-:W5:Y:S01]  /*0730*/  @P5 LDG.E.128 R108, desc[UR6][R2.64] ;  /* 0x00000006026c5981 */ /* 0x000f62000c1e1d00 */
[C---:B-1----:R-:W-:Y:S01]  /*0740*/  @P6 IMAD.WIDE.U32 R4, R19.reuse, 0x10, R4 ;  /* 0x0000001013046825 */ /* 0x042fe200078e0004 */
[----:B------:R-:W-:-:S05]  /*0750*/  @P6 IADD3 R19, PT, PT, R19, 0x20, RZ ;  /* 0x0000002013136810 */ /* 0x000fca0007ffe0ff */
[----:B------:R-:W1:Y:S01]  /*0760*/  @P2 LDC.64 R10, c[0x0][0x3d0] ;  /* 0x0000f400ff0a2b82 */ /* 0x000e620000000a00 */
[----:B------:R3:W5:Y:S01]  /*0770*/  @P6 LDG.E.128 R100, desc[UR6][R4.64] ;  /* 0x0000000604646981 */ /* 0x000762000c1e1d00 */
[C---:B------:R-:W-:Y:S01]  /*0780*/  ISETP.GE.U32.AND P6, PT, R138.reuse, 0x100, PT ;  /* 0x000001008a00780c */ /* 0x040fe20003fc6070 */
[----:B--2---:R-:W-:Y:S01]  /*0790*/  @P0 IMAD.WIDE.U32 R6, R19, 0x10, R6 ;  /* 0x0000001013060825 */ /* 0x004fe200078e0006 */
[----:B------:R-:W-:-:S04]  /*07a0*/  ISETP.GE.U32.AND P5, PT, R138, 0x120, PT ;  /* 0x000001208a00780c */ /* 0x000fc80003fa6070 */
[----:B------:R-:W2:Y:S01]  /*07b0*/  @P3 LDC.64 R12, c[0x0][0x3d0] ;  /* 0x0000f400ff0c3b82 */ /* 0x000ea20000000a00 */
[----:B------:R-:W-:Y:S01]  /*07c0*/  @P0 IADD3 R19, PT, PT, R19, 0x20, RZ ;  /* 0x0000002013130810 */ /* 0x000fe20007ffe0ff */
[----:B------:R4:W5:Y:S01]  /*07d0*/  @P0 LDG.E.128 R92, desc[UR6][R6.64] ;  /* 0x00000006065c0981 */ /* 0x000962000c1e1d00 */
[----:B------:R-:W-:-:S05]  /*07e0*/  ISETP.GE.U32.AND P0, PT, R138, 0x140, PT ;  /* 0x000001408a00780c */ /* 0x000fca0003f06070 */
[----:B---3--:R-:W3:Y:S01]  /*07f0*/  @P4 LDC.64 R4, c[0x0][0x3d0] ;  /* 0x0000f400ff044b82 */ /* 0x008ee20000000a00 */
[----:B0-----:R-:W-:-:S07]  /*0800*/  @P1 IMAD.WIDE.U32 R8, R19, 0x10, R8 ;  /* 0x0000001013081825 */ /* 0x001fce00078e0008 */
[----:B------:R-:W4:Y:S01]  /*0810*/  @P6 LDC.64 R2, c[0x0][0x3d0] ;  /* 0x0000f400ff026b82 */ /* 0x000f220000000a00 */
[----:B------:R-:W-:Y:S01]  /*0820*/  @P1 IADD3 R19, PT, PT, R19, 0x20, RZ ;  /* 0x0000002013131810 */ /* 0x000fe20007ffe0ff */
[----:B------:R0:W5:Y:S06]  /*0830*/  @P1 LDG.E.128 R84, desc[UR6][R8.64] ;  /* 0x0000000608541981 */ /* 0x00016c000c1e1d00 */
[----:B------:R-:W0:Y:S01]  /*0840*/  @P5 LDC.64 R14, c[0x0][0x3d0] ;  /* 0x0000f400ff0e5b82 */ /* 0x000e220000000a00 */
[C---:B-1----:R-:W-:Y:S01]  /*0850*/  @P2 IMAD.WIDE.U32 R10, R19.reuse, 0x10, R10 ;  /* 0x00000010130a2825 */ /* 0x042fe200078e000a */
[----:B------:R-:W-:-:S04]  /*0860*/  @P2 IADD3 R19, PT, PT, R19, 0x20, RZ ;  /* 0x0000002013132810 */ /* 0x000fc80007ffe0ff */
[----:B------:R1:W5:Y:S02]  /*0870*/  @P2 LDG.E.128 R76, desc[UR6][R10.64] ;  /* 0x000000060a4c2981 */ /* 0x000364000c1e1d00 */
[----:B------:R-:W1:Y:S01]  /*0880*/  @P0 LDC.64 R16, c[0x0][0x3d0] ;  /* 0x0000f400ff100b82 */ /* 0x000e620000000a00 */
[C---:B--2---:R-:W-:Y:S01]  /*0890*/  @P3 IMAD.WIDE.U32 R12, R19.reuse, 0x10, R12 ;  /* 0x00000010130c3825 */ /* 0x044fe200078e000c */
[----:B------:R-:W-:-:S03]  /*08a0*/  @P3 IADD3 R19, PT, PT, R19, 0x20, RZ ;  /* 0x0000002013133810 */ /* 0x000fc60007ffe0ff */
[----:B---3--:R-:W-:Y:S01]  /*08b0*/  @P4 IMAD.WIDE.U32 R4, R139, 0x10, R4 ;  /* 0x000000108b044825 */ /* 0x008fe200078e0004 */
[----:B------:R2:W5:Y:S03]  /*08c0*/  @P3 LDG.E.128 R68, desc[UR6][R12.64] ;  /* 0x000000060c443981 */ /* 0x000566000c1e1d00 */
[C---:B----4-:R-:W-:Y:S01]  /*08d0*/  @P6 IMAD.WIDE.U32 R6, R19.reuse, 0x10, R2 ;  /* 0x0000001013066825 */ /* 0x050fe200078e0002 */
[----:B------:R-:W-:Y:S01]  /*08e0*/  @P6 IADD3 R19, PT, PT, R19, 0x20, RZ ;  /* 0x0000002013136810 */ /* 0x000fe20007ffe0ff */
[----:B------:R2:W5:Y:S04]  /*08f0*/  @P4 LDG.E.128 R44, desc[UR6][R4.64] ;  /* 0x00000006042c4981 */ /* 0x000568000c1e1d00 */
[----:B------:R2:W5:Y:S01]  /*0900*/  @P6 LDG.E.128 R60, desc[UR6][R6.64] ;  /* 0x00000006063c6981 */ /* 0x000562000c1e1d00 */
[C---:B0-----:R-:W-:Y:S01]  /*0910*/  @P5 IMAD.WIDE.U32 R14, R19.reuse, 0x10, R14 ;  /* 0x00000010130e5825 */ /* 0x041fe200078e000e */
[----:B------:R-:W-:-:S04]  /*0920*/  @P5 IADD3 R19, PT, PT, R19, 0x20, RZ ;  /* 0x0000002013135810 */ /* 0x000fc80007ffe0ff */
[----:B------:R2:W5:Y:S01]  /*0930*/  @P5 LDG.E.128 R52, desc[UR6][R14.64] ;  /* 0x000000060e345981 */ /* 0x000562000c1e1d00 */
[----:B-1----:R-:W-:-:S05]  /*0940*/  @P0 IMAD.WIDE.U32 R2, R19, 0x10, R16 ;  /* 0x0000001013020825 */ /* 0x002fca00078e0010 */
[----:B------:R2:W5:Y:S01]  /*0950*/  @P0 LDG.E.128 R36, desc[UR6][R2.64] ;  /* 0x0000000602240981 */ /* 0x000562000c1e1d00 */
        /* <DEDUP_REMOVED lines=18> */
[----:B------:R-:W-:Y:S02]  /*0a80*/  @P0 CS2R R34, SRZ ;  /* 0x0000000000220805 */ /* 0x000fe4000001ff00 */
[----:B--2---:R-:W-:-:S07]  /*0a90*/  @P0 CS2R R32, SRZ ;  /* 0x0000000000200805 */ /* 0x004fce000001ff00 */
.L_x_25162:
[----:B------:R-:W-:Y:S05]  /*0aa0*/  BSYNC.RECONVERGENT B0 ;  /* 0x0000000000007941 */ /* 0x000fea0003800200 */
.L_x_25160:
[----:B------:R-:W0:Y:S02]  /*0ab0*/  LDCU UR4, c[0x0][0x384] ;  /* 0x00007080ff0477ac */ /* 0x000e240008000800 */
[----:B0-----:R-:W-:-:S13]  /*0ac0*/  ISETP.GE.AND P0, PT, R137, UR4, PT ;  /* 0x0000000489007c0c */ /* 0x001fda000bf06270 */
[----:B------:R-:W-:Y:S05]  /*0ad0*/  @P0 EXIT ;  /* 0x000000000000094d */ /* 0x000fea0003800000 */
[----:B------:R-:W0:Y:S01]  /*0ae0*/  LDC.64 R2, c[0x0][0x398] ;  /* 0x0000e600ff027b82 */ /* 0x000e220000000a00 */
[----:B------:R-:W0:Y:S01]  /*0af0*/  LDCU.64 UR8, c[0x0][0x3a0] ;  /* 0x00007400ff0877ac */ /* 0x000e220008000a00 */
[----:B------:R-:W1:Y:S01]  /*0b00*/  LDCU.U8 UR4, c[0x0][0x410] ;  /* 0x00008200ff0477ac */ /* 0x000e620008000000 */
[----:B------:R-:W2:Y:S01]  /*0b10*/  LDCU UR10, c[0x0][0x388] ;  /* 0x00007100ff0a77ac */ /* 0x000ea20008000800 */
[----:B------:R-:W3:Y:S01]  /*0b20*/  LDCU UR5, c[0x0][0x448] ;  /* 0x00008900ff0577ac */ /* 0x000ee20008000800 */
[----:B------:R-:W4:Y:S01]  /*0b30*/  LDCU.64 UR12, c[0x0][0x398] ;  /* 0x00007300ff0c77ac */ /* 0x000f220008000a00 */
[----:B------:R-:W0:Y:S01]  /*0b40*/  LDCU.64 UR14, c[0x0][0x3a0] ;  /* 0x00007400ff0e77ac */ /* 0x000e220008000a00 */
[----:B-1----:R-:W-:Y:S02]  /*0b50*/  ISETP.NE.AND P0, PT, RZ, UR4, PT ;  /* 0x00000004ff007c0c */ /* 0x002fe4000bf05270 */
[----:B0-----:R-:W-:Y:S02]  /*0b60*/  LOP3.LUT P3, RZ, R2, UR8, RZ, 0xfc, !PT ;  /* 0x0000000802ff7c12 */ /* 0x001fe4000f86fcff */
[----:B------:R-:W-:-:S02]  /*0b70*/  P2R R140, PR, RZ, 0x1 ;  /* 0x00000001ff8c7803 */ /* 0x000fc40000000000 */
[----:B--234-:R-:W-:-:S13]  /*0b80*/  LOP3.LUT P3, RZ, R3, UR9, RZ, 0xfc, P3 ;  /* 0x0000000903ff7c12 */ /* 0x01cfda000986fcff */
.L_x_25225:
        /* <DEDUP_REMOVED lines=35> */
.L_x_25166:
        /* <DEDUP_REMOVED lines=9> */
.L_x_25165:
        /* <DEDUP_REMOVED lines=12> */
.L_x_25167:
[----:B------:R-:W0:Y:S01]  /*0f10*/  @P3 LDC.64 R112, c[0x0][0x3a8] ;  /* 0x0000ea00ff703b82 */ /* 0x000e220000000a00 */
[C---:B------:R-:W-:Y:S01]  /*0f20*/  IADD3 R142, PT, PT, R141.reuse, 0x20, RZ ;  /* 0x000000208d8e7810 */ /* 0x040fe20007ffe0ff */
[----:B0-----:R-:W-:-:S05]  /*0f30*/  @P3 IMAD.WIDE.U32 R112, R141, 0x10, R112 ;  /* 0x000000108d703825 */ /* 0x001fca00078e0070 */
[----:B------:R0:W-:Y:S02]  /*0f40*/  @P3 STG.E.128 desc[UR6][R112.64], R20 ;  /* 0x0000001470003986 */ /* 0x0001e4000c101d06 */
.L_x_25164:
[----:B------:R-:W-:Y:S05]  /*0f50*/  BSYNC.RECONVERGENT B0 ;  /* 0x0000000000007941 */ /* 0x000fea0003800200 */
.L_x_25163:
        /* <DEDUP_REMOVED lines=35> */
.L_x_25170:
        /* <DEDUP_REMOVED lines=23> */
.L_x_25171:
[----:B------:R-:W0:Y:S02]  /*1300*/  @P3 LDC.64 R112, c[0x0][0x3a8] ;  /* 0x0000ea00ff703b82 */ /* 0x000e240000000a00 */
[C---:B0-----:R-:W-:Y:S01]  /*1310*/  @P3 IMAD.WIDE.U32 R112, R142.reuse, 0x10, R112 ;  /* 0x000000108e703825 */ /* 0x041fe200078e0070 */
[----:B------:R-:W-:-:S04]  /*1320*/  IADD3 R142, PT, PT, R142, 0x20, RZ ;  /* 0x000000208e8e7810 */ /* 0x000fc80007ffe0ff */
[----:B------:R0:W-:Y:S03]  /*1330*/  @P3 STG.E.128 desc[UR6][R112.64], R20 ;  /* 0x0000001470003986 */ /* 0x0001e6000c101d06 */
.L_x_25169:
[----:B------:R-:W-:Y:S05]  /*1340*/  BSYNC.RECONVERGENT B0 ;  /* 0x0000000000007941 */ /* 0x000fea0003800200 */
.L_x_25168:
        /* <DEDUP_REMOVED lines=35> */
.L_x_25174:
        /* <DEDUP_REMOVED lines=23> */
.L_x_25175:
[----:B------:R-:W0:Y:S02]  /*16f0*/  @P3 LDC.64 R112, c[0x0][0x3a8] ;  /* 0x0000ea00ff703b82 */ /* 0x000e240000000a00 */
[C---:B0-----:R-:W-:Y:S01]  /*1700*/  @P3 IMAD.WIDE.U32 R112, R142.reuse, 0x10, R112 ;  /* 0x000000108e703825 */ /* 0x041fe200078e0070 */
[----:B------:R-:W-:-:S04]  /*1710*/  IADD3 R142, PT, PT, R142, 0x20, RZ ;  /* 0x000000208e8e7810 */ /* 0x000fc80007ffe0ff */
[----:B------:R0:W-:Y:S03]  /*1720*/  @P3 STG.E.128 desc[UR6][R112.64], R20 ;  /* 0x0000001470003986 */ /* 0x0001e6000c101d06 */
.L_x_25173:
[----:B------:R-:W-:Y:S05]  /*1730*/  BSYNC.RECONVERGENT B0 ;  /* 0x0000000000007941 */ /* 0x000fea0003800200 */
.L_x_25172:
        /* <DEDUP_REMOVED lines=35> */
.L_x_25178:
        /* <DEDUP_REMOVED lines=23> */
.L_x_25179:
[----:B------:R-:W0:Y:S02]  /*1ae0*/  @P3 LDC.64 R112, c[0x0][0x3a8] ;  /* 0x0000ea00ff703b82 */ /* 0x000e240000000a00 */
[C---:B0-----:R-:W-:Y:S01]  /*1af0*/  @P3 IMAD.WIDE.U32 R112, R142.reuse, 0x10, R112 ;  /* 0x000000108e703825 */ /* 0x041fe200078e0070 */
[----:B------:R-:W-:-:S04]  /*1b00*/  IADD3 R142, PT, PT, R142, 0x20, RZ ;  /* 0x000000208e8e7810 */ /* 0x000fc80007ffe0ff */
[----:B------:R0:W-:Y:S03]  /*1b10*/  @P3 STG.E.128 desc[UR6][R112.64], R20 ;  /* 0x0000001470003986 */ /* 0x0001e6000c101d06 */
.L_x_25177:
[----:B------:R-:W-:Y:S05]  /*1b20*/  BSYNC.RECONVERGENT B0 ;  /* 0x0000000000007941 */ /* 0x000fea0003800200 */
.L_x_25176:
        /* <DEDUP_REMOVED lines=35> */
.L_x_25182:
        /* <DEDUP_REMOVED lines=23> */
.L_x_25183:
[----:B------:R-:W0:Y:S02]  /*1ed0*/  @P3 LDC.64 R112, c[0x0][0x3a8] ;  /* 0x0000ea00ff703b82 */ /* 0x000e240000000a00 */
[C---:B0-----:R-:W-:Y:S01]  /*1ee0*/  @P3 IMAD.WIDE.U32 R112, R142.reuse, 0x10, R112 ;  /* 0x000000108e703825 */ /* 0x041fe200078e0070 */
[----:B------:R-:W-:-:S04]  /*1ef0*/  IADD3 R142, PT, PT, R142, 0x20, RZ ;  /* 0x000000208e8e7810 */ /* 0x000fc80007ffe0ff */
[----:B------:R0:W-:Y:S03]  /*1f00*/  @P3 STG.E.128 desc[UR6][R112.64], R20 ;  /* 0x0000001470003986 */ /* 0x0001e6000c101d06 */
.L_x_25181:
[----:B------:R-:W-:Y:S05]  /*1f10*/  BSYNC.RECONVERGENT B0 ;  /* 0x0000000000007941 */ /* 0x000fea0003800200 */
.L_x_25180:
        /* <DEDUP_REMOVED lines=35> */
.L_x_25186:
        /* <DEDUP_REMOVED lines=23> */
.L_x_25187:
[----:B------:R-:W0:Y:S02]  /*22c0*/  @P3 LDC.64 R112, c[0x0][0x3a8] ;  /* 0x0000ea00ff703b82 */ /* 0x000e240000000a00 */
[C---:B0-----:R-:W-:Y:S01]  /*22d0*/  @P3 IMAD.WIDE.U32 R112, R142.reuse, 0x10, R112 ;  /* 0x000000108e703825 */ /* 0x041fe200078e0070 */
[----:B------:R-:W-:-:S04]  /*22e0*/  IADD3 R142, PT, PT, R142, 0x20, RZ ;  /* 0x000000208e8e7810 */ /* 0x000fc80007ffe0ff */
[----:B------:R0:W-:Y:S03]  /*22f0*/  @P3 STG.E.128 desc[UR6][R112.64], R20 ;  /* 0x0000001470003986 */ /* 0x0001e6000c101d06 */
.L_x_25185:
[----:B------:R-:W-:Y:S05]  /*2300*/  BSYNC.RECONVERGENT B0 ;  /* 0x0000000000007941 */ /* 0x000fea0003800200 */
.L_x_25184:
        /* <DEDUP_REMOVED lines=35> */
.L_x_25190:
        /* <DEDUP_REMOVED lines=23> */
.L_x_25191:
[----:B------:R-:W0:Y:S02]  /*26b0*/  @P3 LDC.64 R112, c[0x0][0x3a8] ;  /* 0x0000ea00ff703b82 */ /* 0x000e240000000a00 */
[C---:B0-----:R-:W-:Y:S01]  /*26c0*/  @P3 IMAD.WIDE.U32 R112, R142.reuse, 0x10, R112 ;  /* 0x000000108e703825 */ /* 0x041fe200078e0070 */
[----:B------:R-:W-:-:S04]  /*26d0*/  IADD3 R142, PT, PT, R142, 0x20, RZ ;  /* 0x000000208e8e7810 */ /* 0x000fc80007ffe0ff */
[----:B------:R0:W-:Y:S03]  /*26e0*/  @P3 STG.E.128 desc[UR6][R112.64], R20 ;  /* 0x0000001470003986 */ /* 0x0001e6000c101d06 */
.L_x_25189:
[----:B------:R-:W-:Y:S05]  /*26f0*/  BSYNC.RECONVERGENT B0 ;  /* 0x0000000000007941 */ /* 0x000fea0003800200 */
.L_x_25188:
        /* <DEDUP_REMOVED lines=35> */
.L_x_25194:
        /* <DEDUP_REMOVED lines=23> */
.L_x_25195:
[----:B------:R-:W0:Y:S02]  /*2aa0*/  @P3 LDC.64 R112, c[0x0][0x3a8] ;  /* 0x0000ea00ff703b82 */ /* 0x000e240000000a00 */
[C---:B0-----:R-:W-:Y:S01]  /*2ab0*/  @P3 IMAD.WIDE.U32 R112, R142.reuse, 0x10, R112 ;  /* 0x000000108e703825 */ /* 0x041fe200078e0070 */
[----:B------:R-:W-:-:S04]  /*2ac0*/  IADD3 R142, PT, PT, R142, 0x20, RZ ;  /* 0x000000208e8e7810 */ /* 0x000fc80007ffe0ff */
[----:B------:R0:W-:Y:S03]  /*2ad0*/  @P3 STG.E.128 desc[UR6][R112.64], R20 ;  /* 0x0000001470003986 */ /* 0x0001e6000c101d06 */
.L_x_25193:
[----:B------:R-:W-:Y:S05]  /*2ae0*/  BSYNC.RECONVERGENT B0 ;  /* 0x0000000000007941 */ /* 0x000fea0003800200 */
.L_x_25192:
        /* <DEDUP_REMOVED lines=35> */
.L_x_25198:
        /* <DEDUP_REMOVED lines=23> */
.L_x_25199:
[----:B------:R-:W0:Y:S02]  /*2e90*/  @P3 LDC.64 R112, c[0x0][0x3a8] ;  /* 0x0000ea00ff703b82 */ /* 0x000e240000000a00 */
[C---:B0-----:R-:W-:Y:S01]  /*2ea0*/  @P3 IMAD.WIDE.U32 R112, R142.reuse, 0x10, R112 ;  /* 0x000000108e703825 */ /* 0x041fe200078e0070 */
[----:B------:R-:W-:-:S04]  /*2eb0*/  IADD3 R142, PT, PT, R142, 0x20, RZ ;  /* 0x000000208e8e7810 */ /* 0x000fc80007ffe0ff */
[----:B------:R0:W-:Y:S03]  /*2ec0*/  @P3 STG.E.128 desc[UR6][R112.64], R20 ;  /* 0x0000001470003986 */ /* 0x0001e6000c101d06 */
.L_x_25197:
[----:B------:R-:W-:Y:S05]  /*2ed0*/  BSYNC.RECONVERGENT B0 ;  /* 0x0000000000007941 */ /* 0x000fea0003800200 */
.L_x_25196:
        /* <DEDUP_REMOVED lines=35> */
.L_x_25202:
        /* <DEDUP_REMOVED lines=23> */
.L_x_25203:
[----:B------:R-:W0:Y:S02]  /*3280*/  @P3 LDC.64 R112, c[0x0][0x3a8] ;  /* 0x0000ea00ff703b82 */ /* 0x000e240000000a00 */
[----:B0-----:R-:W-:-:S05]  /*3290*/  @P3 IMAD.WIDE.U32 R112, R142, 0x10, R112 ;  /* 0x000000108e703825 */ /* 0x001fca00078e0070 */
[----:B------:R0:W-:Y:S02]  /*32a0*/  @P3 STG.E.128 desc[UR6][R112.64], R20 ;  /* 0x0000001470003986 */ /* 0x0001e4000c101d06 */
.L_x_25201:
[----:B------:R-:W-:Y:S05]  /*32b0*/  BSYNC.RECONVERGENT B0 ;  /* 0x0000000000007941 */ /* 0x000fea0003800200 */
.L_x_25200:
        /* <DEDUP_REMOVED lines=168> */
.L_x_25237:
[----:B-1----:R-:W-:Y:S01]  /*3d40*/  FADD.FTZ R147, R144, R143 ;  /* 0x0000008f90937221 */ /* 0x002fe20000010000 */
[----:B------:R-:W-:Y:S01]  /*3d50*/  FMUL.FTZ R143, R145, R145 ;  /* 0x00000091918f7220 */ /* 0x000fe20000410000 */
[----:B------:R-:W-:Y:S01]  /*3d60*/  ISETP.NE.AND P0, PT, R140, RZ, PT ;  /* 0x000000ff8c00720c */ /* 0x000fe20003f05270 */
[----:B------:R-:W1:Y:S01]  /*3d70*/  @!P5 LDC.64 R114, c[0x0][0x3c0] ;  /* 0x0000f000ff72db82 */ /* 0x000e620000000a00 */
[----:B------:R-:W-:Y:S01]  /*3d80*/  FFMA.FTZ R142, R147, R142, UR5 ;  /* 0x00000005938e7e23 */ /* 0x000fe2000801008e */
[----:B------:R-:W-:Y:S01]  /*3d90*/  BSSY.RECONVERGENT B0, `(.L_x_25205) ;  /* 0x000001b000007945 */ /* 0x000fe20003800200 */
[----:B------:R-:W-:-:S05]  /*3da0*/  FSEL R143, R143, RZ, P0 ;  /* 0x000000ff8f8f7208 */ /* 0x000fca0000000000 */
[----:B------:R-:W2:Y:S01]  /*3db0*/  @!P5 LDC.64 R112, c[0x0][0x3c8] ;  /* 0x0000f200ff70db82 */ /* 0x000ea20000000a00 */
[----:B------:R-:W-:Y:S01]  /*3dc0*/  FADD.FTZ R142, R142, R143 ;  /* 0x0000008f8e8e7221 */ /* 0x000fe20000010000 */
[----:B------:R-:W-:-:S05]  /*3dd0*/  FSEL R143, R145, RZ, !P0 ;  /* 0x000000ff918f7208 */ /* 0x000fca0004000000 */
[----:B------:R-:W3:Y:S01]  /*3de0*/  MUFU.RSQ R142, R142 ;  /* 0x0000008e008e7308 */ /* 0x000ee20000001400 */
[----:B-1----:R-:W-:-:S05]  /*3df0*/  @!P5 IMAD.WIDE R114, R137, 0x4, R114 ;  /* 0x000000048972d825 */ /* 0x002fca00078e0272 */
[----:B------:R1:W-:Y:S01]  /*3e00*/  @!P5 STG.E desc[UR6][R114.64], R145 ;  /* 0x000000917200d986 */ /* 0x0003e2000c101906 */
[----:B--2---:R-:W-:-:S05]  /*3e10*/  @!P5 IMAD.WIDE R112, R137, 0x4, R112 ;  /* 0x000000048970d825 */ /* 0x004fca00078e0270 */
[----:B---3--:R1:W-:Y:S01]  /*3e20*/  @!P5 STG.E desc[UR6][R112.64], R142 ;  /* 0x0000008e7000d986 */ /* 0x0083e2000c101906 */
[----:B------:R-:W-:Y:S05]  /*3e30*/  @!P4 BRA `(.L_x_25206) ;  /* 0x000000000040c947 */ /* 0x000fea0003800000 */
[----:B01----:R-:W0:Y:S01]  /*3e40*/  LDC.64 R144, c[0x0][0x428] ;  /* 0x00010a00ff907b82 */ /* 0x003e220000000a00 */
        /* <DEDUP_REMOVED lines=12> */
[C---:B0-----:R-:W-:Y:S01]  /*3f10*/  IMAD.WIDE.U32 R144, R141.reuse, 0x10, R144 ;  /* 0x000000108d907825 */ /* 0x041fe200078e0090 */
[----:B------:R-:W-:-:S04]  /*3f20*/  IADD3 R141, PT, PT, R141, 0x20, RZ ;  /* 0x000000208d8d7810 */ /* 0x000fc80007ffe0ff */
[----:B------:R2:W-:Y:S03]  /*3f30*/  STG.E.128 desc[UR6][R144.64], R112 ;  /* 0x0000007090007986 */ /* 0x0005e6000c101d06 */
.L_x_25206:
[----:B------:R-:W-:Y:S05]  /*3f40*/  BSYNC.RECONVERGENT B0 ;  /* 0x0000000000007941 */ /* 0x000fea0003800200 */
.L_x_25205:
[----:B------:R-:W-:Y:S01]  /*3f50*/  ISETP.GE.U32.AND P0, PT, R138, 0x40, PT ;  /* 0x000000408a00780c */ /* 0x000fe20003f06070 */
[----:B------:R-:W-:-:S12]  /*3f60*/  BSSY.RECONVERGENT B0, `(.L_x_25207) ;  /* 0x0000012000007945 */ /* 0x000fd80003800200 */
[----:B------:R-:W-:Y:S05]  /*3f70*/  @!P0 BRA `(.L_x_25208) ;  /* 0x0000000000408947 */ /* 0x000fea0003800000 */
[----:B012---:R-:W0:Y:S01]  /*3f80*/  LDC.64 R144, c[0x0][0x428] ;  /* 0x00010a00ff907b82 */ /* 0x007e220000000a00 */
        /* <DEDUP_REMOVED lines=15> */
.L_x_25208:
[----:B------:R-:W-:Y:S05]  /*4080*/  BSYNC.RECONVERGENT B0 ;  /* 0x0000000000007941 */ /* 0x000fea0003800200 */
.L_x_25207:
[----:B------:R-:W-:Y:S01]  /*4090*/  ISETP.GE.U32.AND P0, PT, R138, 0x60, PT ;  /* 0x000000608a00780c */ /* 0x000fe20003f06070 */
[----:B------:R-:W-:-:S12]  /*40a0*/  BSSY.RECONVERGENT B0, `(.L_x_25209) ;  /* 0x0000012000007945 */ /* 0x000fd80003800200 */
[----:B------:R-:W-:Y:S05]  /*40b0*/  @!P0 BRA `(.L_x_25210) ;  /* 0x0000000000408947 */ /* 0x000fea0003800000 */
[----:B0123--:R-:W0:Y:S01]  /*40c0*/  LDC.64 R144, c[0x0][0x428] ;  /* 0x00010a00ff907b82 */ /* 0x00fe220000000a00 */
        /* <DEDUP_REMOVED lines=15> */
.L_x_25210:
[----:B------:R-:W-:Y:S05]  /*41c0*/  BSYNC.RECONVERGENT B0 ;  /* 0x0000000000007941 */ /* 0x000fea0003800200 */
.L_x_25209:
        /* <DEDUP_REMOVED lines=19> */
.L_x_25212:
[----:B------:R-:W-:Y:S05]  /*4300*/  BSYNC.RECONVERGENT B0 ;  /* 0x0000000000007941 */ /* 0x000fea0003800200 */
.L_x_25211:
        /* <DEDUP_REMOVED lines=19> */
.L_x_25214:
[----:B------:R-:W-:Y:S05]  /*4440*/  BSYNC.RECONVERGENT B0 ;  /* 0x0000000000007941 */ /* 0x000fea0003800200 */
.L_x_25213:
        /* <DEDUP_REMOVED lines=19> */
.L_x_25216:
[----:B------:R-:W-:Y:S05]  /*4580*/  BSYNC.RECONVERGENT B0 ;  /* 0x0000000000007941 */ /* 0x000fea0003800200 */
.L_x_25215:
        /* <DEDUP_REMOVED lines=19> */
.L_x_25218:
[----:B------:R-:W-:Y:S05]  /*46c0*/  BSYNC.RECONVERGENT B0 ;  /* 0x0000000000007941 */ /* 0x000fea0003800200 */
.L_x_25217:
        /* <DEDUP_REMOVED lines=19> */
.L_x_25220:
[----:B------:R-:W-:Y:S05]  /*4800*/  BSYNC.RECONVERGENT B0 ;  /* 0x0000000000007941 */ /* 0x000fea0003800200 */
.L_x_25219:
        /* <DEDUP_REMOVED lines=19> */
.L_x_25222:
[----:B------:R-:W-:Y:S05]  /*4940*/  BSYNC.RECONVERGENT B0 ;  /* 0x0000000000007941 */ /* 0x000fea0003800200 */
.L_x_25221:
        /* <DEDUP_REMOVED lines=13> */
[----:B-----5:R-:W-:Y:S01]  /*4a20*/  FFMA.FTZ R112, R115, R36, R32 ;  /* 0x0000002473707223 */ /* 0x020fe20000010020 */
[----:B------:R-:W-:Y:S01]  /*4a30*/  FFMA.FTZ R113, R114, R37, R33 ;  /* 0x0000002572717223 */ /* 0x000fe20000010021 */
[----:B------:R-:W-:Y:S01]  /*4a40*/  FFMA.FTZ R114, R147, R38, R34 ;  /* 0x0000002693727223 */ /* 0x000fe20000010022 */
[----:B------:R-:W-:-:S05]  /*4a50*/  FFMA.FTZ R115, R144, R39, R35 ;  /* 0x0000002790737223 */ /* 0x000fca0000010023 */
[----:B------:R0:W-:Y:S02]  /*4a60*/  STG.E.128 desc[UR6][R142.64], R112 ;  /* 0x000000708e007986 */ /* 0x0001e4000c101d06 */
.L_x_25224:
[----:B------:R-:W-:Y:S05]  /*4a70*/  BSYNC.RECONVERGENT B0 ;  /* 0x0000000000007941 */ /* 0x000fea0003800200 */
.L_x_25223:
[----:B01234-:R-:W0:Y:S02]  /*4a80*/  LDC.64 R112, c[0x0][0x380] ;  /* 0x0000e000ff707b82 */ /* 0x01fe240000000a00 */
[----:B0-----:R-:W-:-:S04]  /*4a90*/  LEA R137, R112, R137, 0x2 ;  /* 0x0000008970897211 */ /* 0x001fc800078e10ff */
[----:B------:R-:W-:-:S13]  /*4aa0*/  ISETP.GE.AND P0, PT, R137, R113, PT ;  /* 0x000000718900720c */ /* 0x000fda0003f06270 */
[----:B------:R-:W-:Y:S05]  /*4ab0*/  @!P0 BRA `(.L_x_25225) ;  /* 0xffffffc000348947 */ /* 0x000fea000383ffff */
[----:B------:R-:W-:Y:S05]  /*4ac0*/  EXIT ;  /* 0x000000000000794d */ /* 0x000fea0003800000 */
.L_x_25204:
        /* <DEDUP_REMOVED lines=8> */
.L_x_25227:
[----:B------:R-:W-:Y:S05]  /*4b50*/  BSYNC B0 ;  /* 0x0000000000007941 */ /* 0x000fea0003800000 */
.L_x_25226:
        /* <DEDUP_REMOVED lines=9> */
.L_x_25228:
[----:B------:R-:W-:Y:S01]  /*4bf0*/  HFMA2 R148, -RZ, RZ, 0, 2.384185791015625e-07 ;  /* 0x00000004ff947431 */ /* 0x000fe200000001ff */
[----:B------:R-:W-:-:S05]  /*4c00*/  MOV R114, R147 ;  /* 0x0000009300727202 */ /* 0x000fca0000000f00 */
[----:B------:R-:W-:-:S05]  /*4c10*/  FADD.FTZ R114, R113, R114 ;  /* 0x0000007271727221 */ /* 0x000fca0000010000 */
[----:B------:R-:W-:-:S07]  /*4c20*/  MOV R149, R114 ;  /* 0x0000007200957202 */ /* 0x000fce0000000f00 */
[----:B------:R-:W-:Y:S05]  /*4c30*/  WARPSYNC.COLLECTIVE R146, `(.L_x_25229) ;  /* 0x0000000092087348 */ /* 0x000fea0003c00000 */
[----:B------:R0:W1:Y:S02]  /*4c40*/  SHFL.BFLY P6, R147, R149, R148, R151 ;  /* 0x0c00009495937389 */ /* 0x00006400000c0097 */
[----:B01----:R-:W-:Y:S05]  /*4c50*/  ENDCOLLECTIVE ;  /* 0x000000000000791b */ /* 0x003fea0003800000 */
.L_x_25229:
[----:B------:R-:W-:Y:S01]  /*4c60*/  HFMA2 R148, -RZ, RZ, 0, 4.76837158203125e-07 ;  /* 0x00000008ff947431 */ /* 0x000fe200000001ff */
[----:B------:R-:W-:-:S05]  /*4c70*/  MOV R115, R147 ;  /* 0x0000009300737202 */ /* 0x000fca0000000f00 */
[----:B------:R-:W-:-:S05]  /*4c80*/  FADD.FTZ R115, R114, R115 ;  /* 0x0000007372737221 */ /* 0x000fca0000010000 */
[----:B------:R-:W-:-:S07]  /*4c90*/  MOV R149, R115 ;  /* 0x0000007300957202 */ /* 0x000fce0000000f00 */
[----:B------:R-:W-:Y:S05]  /*4ca0*/  WARPSYNC.COLLECTIVE R146, `(.L_x_25230) ;  /* 0x0000000092087348 */ /* 0x000fea0003c00000 */
[----:B------:R0:W1:Y:S02]  /*4cb0*/  SHFL.BFLY P6, R147, R149, R148, R151 ;  /* 0x0c00009495937389 */ /* 0x00006400000c0097 */
[----:B01----:R-:W-:Y:S05]  /*4cc0*/  ENDCOLLECTIVE ;  /* 0x000000000000791b */ /* 0x003fea0003800000 */
.L_x_25230:
        /* <DEDUP_REMOVED lines=8> */
.L_x_25231:
        /* <DEDUP_REMOVED lines=95> */
.L_x_25232:
[----:B------:R-:W-:Y:S01]  /*5340*/  HFMA2 R148, -RZ, RZ, 0, 1.1920928955078125e-07 ;  /* 0x00000002ff947431 */ /* 0x000fe200000001ff */
[----:B------:R-:W-:-:S05]  /*5350*/  MOV R113, R147 ;  /* 0x0000009300717202 */ /* 0x000fca0000000f00 */
[----:B------:R-:W-:-:S05]  /*5360*/  FADD.FTZ R113, R112, R113 ;  /* 0x0000007170717221 */ /* 0x000fca0000010000 */
[----:B------:R-:W-:-:S07]  /*5370*/  MOV R149, R113 ;  /* 0x0000007100957202 */ /* 0x000fce0000000f00 */
[----:B------:R-:W-:Y:S05]  /*5380*/  WARPSYNC.COLLECTIVE R146, `(.L_x_25233) ;  /* 0x0000000092087348 */ /* 0x000fea0003c00000 */
[----:B------:R0:W1:Y:S02]  /*5390*/  SHFL.BFLY P6, R147, R149, R148, R151 ;  /* 0x0c00009495937389 */ /* 0x00006400000c0097 */
[----:B01----:R-:W-:Y:S05]  /*53a0*/  ENDCOLLECTIVE ;  /* 0x000000000000791b */ /* 0x003fea0003800000 */
.L_x_25233:
[----:B------:R-:W-:Y:S01]  /*53b0*/  HFMA2 R148, -RZ, RZ, 0, 2.384185791015625e-07 ;  /* 0x00000004ff947431 */ /* 0x000fe200000001ff */
[----:B------:R-:W-:-:S05]  /*53c0*/  MOV R114, R147 ;  /* 0x0000009300727202 */ /* 0x000fca0000000f00 */
[----:B------:R-:W-:-:S05]  /*53d0*/  FADD.FTZ R114, R113, R114 ;  /* 0x0000007271727221 */ /* 0x000fca0000010000 */
[----:B------:R-:W-:-:S07]  /*53e0*/  MOV R149, R114 ;  /* 0x0000007200957202 */ /* 0x000fce0000000f00 */
[----:B------:R-:W-:Y:S05]  /*53f0*/  WARPSYNC.COLLECTIVE R146, `(.L_x_25234) ;  /* 0x0000000092087348 */ /* 0x000fea0003c00000 */
[----:B------:R0:W1:Y:S02]  /*5400*/  SHFL.BFLY P6, R147, R149, R148, R151 ;  /* 0x0c00009495937389 */ /* 0x00006400000c0097 */
[----:B01----:R-:W-:Y:S05]  /*5410*/  ENDCOLLECTIVE ;  /* 0x000000000000791b */ /* 0x003fea0003800000 */
.L_x_25234:
[----:B------:R-:W-:Y:S01]  /*5420*/  HFMA2 R148, -RZ, RZ, 0, 4.76837158203125e-07 ;  /* 0x00000008ff947431 */ /* 0x000fe200000001ff */
[----:B------:R-:W-:-:S05]  /*5430*/  MOV R115, R147 ;  /* 0x0000009300737202 */ /* 0x000fca0000000f00 */
[----:B------:R-:W-:-:S05]  /*5440*/  FADD.FTZ R115, R114, R115 ;  /* 0x0000007372737221 */ /* 0x000fca0000010000 */
[----:B------:R-:W-:-:S07]  /*5450*/  MOV R149, R115 ;  /* 0x0000007300957202 */ /* 0x000fce0000000f00 */
[----:B------:R-:W-:Y:S05]  /*5460*/  WARPSYNC.COLLECTIVE R146, `(.L_x_25235) ;  /* 0x0000000092087348 */ /* 0x000fea0003c00000 */
[----:B------:R0:W1:Y:S02]  /*5470*/  SHFL.BFLY P6, R147, R149, R148, R151 ;  /* 0x0c00009495937389 */ /* 0x00006400000c0097 */
[----:B01----:R-:W-:Y:S05]  /*5480*/  ENDCOLLECTIVE ;  /* 0x000000000000791b */ /* 0x003fea0003800000 */
.L_x_25235:
[----:B------:R-:W-:Y:S01]  /*5490*/  HFMA2 R148, -RZ, RZ, 0, 9.5367431640625e-07 ;  /* 0x00000010ff947431 */ /* 0x000fe200000001ff */
[----:B------:R-:W-:-:S05]  /*54a0*/  MOV R144, R147 ;  /* 0x0000009300907202 */ /* 0x000fca0000000f00 */
[----:B------:R-:W-:-:S05]  /*54b0*/  FADD.FTZ R144, R115, R144 ;  /* 0x0000009073907221 */ /* 0x000fca0000010000 */
[----:B------:R-:W-:-:S07]  /*54c0*/  MOV R149, R144 ;  /* 0x0000009000957202 */ /* 0x000fce0000000f00 */
[----:B------:R-:W-:Y:S05]  /*54d0*/  WARPSYNC.COLLECTIVE R146, `(.L_x_25236) ;  /* 0x0000000092087348 */ /* 0x000fea0003c00000 */
[----:B------:R0:W1:Y:S02]  /*54e0*/  SHFL.BFLY P6, R147, R149, R148, R151 ;  /* 0x0c00009495937389 */ /* 0x00006400000c0097 */
[----:B01----:R-:W-:Y:S05]  /*54f0*/  ENDCOLLECTIVE ;  /* 0x000000000000791b */ /* 0x003fea0003800000 */
.L_x_25236:
[----:B------:R-:W-:Y:S01]  /*5500*/  MOV R143, R147 ;  /* 0x00000093008f7202 */ /* 0x000fe20000000f00 */
[----:B------:R-:W-:Y:S06]  /*5510*/  BRA `(.L_x_25237) ;  /* 0xffffffe800087947 */ /* 0x000fec000383ffff */
.L_x_25238:
        /* <DEDUP_REMOVED lines=14> */
.L_x_28026:


//--------------------- .text._ZN10layer_norm31ln_parallel_residual_fwd_kernelINS_13Kernel_traitsIfffffjLj1280ELj1ELj4ELj1ELj16ENS_18Kernel_traits_baseILj1280EfffffjLj128EEEEELb0ELb1ELb1EEEvNS_9FwdParamsE --------------------------
	.section	.text._ZN10layer_norm31ln_parallel_residual_fwd_kernelINS_13Kernel_traitsIfffffjLj1280ELj1ELj4ELj1ELj16ENS_18Kernel_traits_baseILj1280EfffffjLj128EEEEELb0ELb1ELb1EEEvNS_9FwdParamsE,"ax",@progbits
	.align	128
        .global         _ZN10layer_norm31ln_parallel_residual_fwd_kernelINS_13Kernel_traitsIfffffjLj1280ELj1ELj4ELj1ELj16ENS_18Kernel_traits_baseILj1280EfffffjLj128EEEEELb0ELb1ELb1EEEvNS_9FwdParamsE
        .type           _ZN10layer_norm31ln_parallel_residual_fwd_kernelINS_13Kernel_traitsIfffffjLj1280ELj1ELj4ELj1ELj16ENS_18Kernel_traits_baseILj1280EfffffjLj128EEEEELb0ELb1ELb1EEEvNS_9FwdParamsE,@function
        .size           _ZN10layer_norm31ln_parallel_residual_fwd_kernelINS_13Kernel_traitsIfffffjLj1280ELj1ELj4ELj1ELj16ENS_18Kernel_traits_baseILj1280EfffffjLj128EEEEELb0ELb1ELb1EEEvNS_9FwdParamsE,(.L_x_28027 - _ZN10layer_norm31ln_parallel_residual_fwd_kernelINS_13Kernel_traitsIfffffjLj1280ELj1ELj4ELj1ELj16ENS_18Kernel_traits_baseILj1280EfffffjLj128EEEEELb0ELb1ELb1EEEvNS_9FwdParamsE)
        .other          _ZN10layer_norm31ln_parallel_residual_fwd_kernelINS_13Kernel_traitsIfffffjLj1280ELj1ELj4ELj1ELj16ENS_18Kernel_traits_baseILj1280EfffffjLj128EEEEELb0ELb1ELb1EEEvNS_9FwdParamsE,@"STO_CUDA_ENTRY STV_DEFAULT"
_ZN10layer_norm31ln_parallel_residual_fwd_kernelINS_13Kernel_traitsIfffffjLj1280ELj1ELj4ELj1ELj16ENS_18Kernel_traits_baseILj1280EfffffjLj128EEEEELb0ELb1ELb1EEEvNS_9FwdParamsE:
.text._ZN10layer_norm31ln_parallel_residual_fwd_kernelINS_13Kernel_traitsIfffffjLj1280ELj1ELj4ELj1ELj16ENS_18Kernel_traits_baseILj1280EfffffjLj128EEEEELb0ELb1ELb1EEEvNS_9FwdParamsE:
        /* <DEDUP_REMOVED lines=41> */
.L_x_25239:
        /* <DEDUP_REMOVED lines=32> */
.L_x_25240:
[----:B------:R-:W1:Y:S02]  /*0490*/  LDCU UR4, c[0x0][0x384] ;  /* 0x00007080ff0477ac */ /* 0x000e640008000800 */
[----:B-1----:R-:W-:-:S13]  /*04a0*/  ISETP.GE.AND P1, PT, R16, UR4, PT ;  /* 0x0000000410007c0c */ /* 0x002fda000bf26270 */
[----:B------:R-:W-:Y:S05]  /*04b0*/  @P1 EXIT ;  /* 0x000000000000194d */ /* 0x000fea0003800000 */
[----:B------:R-:W-:Y:S01]  /*04c0*/  ISETP.NE.U32.AND P1, PT, R6, RZ, PT ;  /* 0x000000ff0600720c */ /* 0x000fe20003f25070 */
[----:B------:R-:W1:Y:S03]  /*04d0*/  LDCU UR4, c[0x0][0x388] ;  /* 0x00007100ff0477ac */ /* 0x000e660008000800 */
[----:B------:R-:W-:Y:S01]  /*04e0*/  ISETP.NE.AND.EX P1, PT, R7, RZ, PT, P1 ;  /* 0x000000ff0700720c */ /* 0x000fe20003f25310 */
[----:B------:R-:W2:Y:S01]  /*04f0*/  LDCU.U8 UR12, c[0x0][0x410] ;  /* 0x00008200ff0c77ac */ /* 0x000ea20008000000 */
[----:B------:R-:W3:Y:S01]  /*0500*/  LDCU UR5, c[0x0][0x448] ;  /* 0x00008900ff0577ac */ /* 0x000ee20008000800 */
[----:B------:R-:W4:Y:S01]  /*0510*/  LDCU.64 UR8, c[0x0][0x3a0] ;  /* 0x00007400ff0877ac */ /* 0x000f220008000a00 */
[----:B------:R-:W0:Y:S09]  /*0520*/  LDCU.64 UR10, c[0x0][0x398] ;  /* 0x00007300ff0a77ac */ /* 0x000e320008000a00 */
.L_x_25263:
[----:B----4-:R-:W-:Y:S01]  /*0530*/  ISETP.NE.U32.AND P2, PT, RZ, UR8, PT ;  /* 0x00000008ff007c0c */ /* 0x010fe2000bf45070 */
[----:B0-----:R-:W0:Y:S01]  /*0540*/  @P1 LDC.64 R4, c[0x0][0x398] ;  /* 0x0000e600ff041b82 */ /* 0x001e220000000a00 */
[----:B-1----:R-:W-:Y:S02]  /*0550*/  IMAD R0, R16, UR4, RZ ;  /* 0x0000000410007c24 */ /* 0x002fe4000f8e02ff */
[----:B------:R-:W-:-:S03]  /*0560*/  ISETP.NE.AND.EX P2, PT, RZ, UR9, PT, P2 ;  /* 0x00000009ff007c0c */ /* 0x000fc6000bf45320 */
[----:B------:R-:W-:Y:S02]  /*0570*/  SHF.R.S32.HI R3, RZ, 0x1f, R0 ;  /* 0x0000001fff037819 */ /* 0x000fe40000011400 */
[----:B------:R-:W1:Y:S02]  /*0580*/  LDC.64 R144, c[0x0][0x390] ;  /* 0x0000e400ff907b82 */ /* 0x000e640000000a00 */
[----:B------:R-:W-:-:S04]  /*0590*/  LEA.HI R0, R3, R0, RZ, 0x2 ;  /* 0x0000000003007211 */ /* 0x000fc800078f10ff */
[----:B------:R-:W-:Y:S02]  /*05a0*/  LEA.HI.SX32 R15, R0, R17, 0x1e ;  /* 0x00000011000f7211 */ /* 0x000fe400078ff2ff */
[----:B------:R-:W4:Y:S03]  /*05b0*/  @P2 LDC.64 R6, c[0x0][0x3a0] ;  /* 0x0000e800ff062b82 */ /* 0x000f260000000a00 */
[----:B0-----:R-:W-:-:S05]  /*05c0*/  @P1 IMAD.WIDE.U32 R4, R15, 0x10, R4 ;  /* 0x000000100f041825 */ /* 0x001fca00078e0004 */
[----:B-----5:R0:W5:Y:S01]  /*05d0*/  @P1 LDG.E.128 R28, desc[UR6][R4.64] ;  /* 0x00000006041c1981 */ /* 0x020162000c1e1d00 */
[----:B-1----:R-:W-:-:S05]  /*05e0*/  IMAD.WIDE.U32 R2, R15, 0x10, R144 ;  /* 0x000000100f027825 */ /* 0x002fca00078e0090 */
[----:B------:R0:W5:Y:S01]  /*05f0*/  LDG.E.128 R112, desc[UR6][R2.64] ;  /* 0x0000000602707981 */ /* 0x000162000c1e1d00 */
[----:B----4-:R-:W-:-:S05]  /*0600*/  @P2 IMAD.WIDE.U32 R6, R15, 0x10, R6 ;  /* 0x000000100f062825 */ /* 0x010fca00078e0006 */
        /* <DEDUP_REMOVED lines=16> */
.L_x_25242:
        /* <DEDUP_REMOVED lines=9> */
.L_x_25241:
        /* <DEDUP_REMOVED lines=12> */
.L_x_25243:
[----:B0-----:R-:W0:Y:S01]  /*0860*/  @P0 LDC.64 R2, c[0x0][0x3a8] ;  /* 0x0000ea00ff020b82 */ /* 0x001e220000000a00 */
[----:B------:R-:W-:-:S05]  /*0870*/  IADD3 R10, PT, PT, R15, 0x20, RZ ;  /* 0x000000200f0a7810 */ /* 0x000fca0007ffe0ff */
[----:B------:R-:W-:Y:S02]  /*0880*/  IMAD.WIDE.U32 R4, R10, 0x10, R144 ;  /* 0x000000100a047825 */ /* 0x000fe400078e0090 */
[----:B------:R-:W1:Y:S08]  /*0890*/  @P1 LDC.64 R6, c[0x0][0x398] ;  /* 0x0000e600ff061b82 */ /* 0x000e700000000a00 */
[----:B------:R-:W4:Y:S01]  /*08a0*/  @P2 LDC.64 R8, c[0x0][0x3a0] ;  /* 0x0000e800ff082b82 */ /* 0x000f220000000a00 */
[----:B0-----:R-:W-:-:S05]  /*08b0*/  @P0 IMAD.WIDE.U32 R2, R15, 0x10, R2 ;  /* 0x000000100f020825 */ /* 0x001fca00078e0002 */
[----:B------:R0:W-:Y:S01]  /*08c0*/  @P0 STG.E.128 desc[UR6][R2.64], R20 ;  /* 0x0000001402000986 */ /* 0x0001e2000c101d06 */
[----:B-1----:R-:W-:-:S03]  /*08d0*/  @P1 IMAD.WIDE.U32 R6, R10, 0x10, R6 ;  /* 0x000000100a061825 */ /* 0x002fc600078e0006 */
[----:B------:R0:W5:Y:S04]  /*08e0*/  LDG.E.128 R112, desc[UR6][R4.64] ;  /* 0x0000000604707981 */ /* 0x000168000c1e1d00 */
[----:B------:R0:W5:Y:S01]  /*08f0*/  @P1 LDG.E.128 R28, desc[UR6][R6.64] ;  /* 0x00000006061c1981 */ /* 0x000162000c1e1d00 */
[----:B----4-:R-:W-:-:S05]  /*0900*/  @P2 IMAD.WIDE.U32 R8, R10, 0x10, R8 ;  /* 0x000000100a082825 */ /* 0x010fca00078e0008 */
        /* <DEDUP_REMOVED lines=20> */
.L_x_25244:
        /* <DEDUP_REMOVED lines=23> */
.L_x_25245:
[----:B------:R-:W0:Y:S01]  /*0bc0*/  @P0 LDC.64 R2, c[0x0][0x3a8] ;  /* 0x0000ea00ff020b82 */ /* 0x000e220000000a00 */
[----:B------:R-:W-:-:S05]  /*0bd0*/  IADD3 R5, PT, PT, R15, 0x40, RZ ;  /* 0x000000400f057810 */ /* 0x000fca0007ffe0ff */
[----:B------:R-:W-:Y:S02]  /*0be0*/  IMAD.WIDE.U32 R112, R5, 0x10, R144 ;  /* 0x0000001005707825 */ /* 0x000fe400078e0090 */
[----:B------:R-:W1:Y:S08]  /*0bf0*/  @P1 LDC.64 R18, c[0x0][0x398] ;  /* 0x0000e600ff121b82 */ /* 0x000e700000000a00 */
[----:B------:R-:W4:Y:S01]  /*0c00*/  @P2 LDC.64 R116, c[0x0][0x3a0] ;  /* 0x0000e800ff742b82 */ /* 0x000f220000000a00 */
[----:B0-----:R-:W-:-:S05]  /*0c10*/  @P0 IMAD.WIDE.U32 R2, R10, 0x10, R2 ;  /* 0x000000100a020825 */ /* 0x001fca00078e0002 */
[----:B------:R0:W-:Y:S01]  /*0c20*/  @P0 STG.E.128 desc[UR6][R2.64], R20 ;  /* 0x0000001402000986 */ /* 0x0001e2000c101d06 */
[----:B-1----:R-:W-:-:S03]  /*0c30*/  @P1 IMAD.WIDE.U32 R18, R5, 0x10, R18 ;  /* 0x0000001005121825 */ /* 0x002fc600078e0012 */
[----:B------:R-:W5:Y:S04]  /*0c40*/  LDG.E.128 R112, desc[UR6][R112.64] ;  /* 0x0000000670707981 */ /* 0x000f68000c1e1d00 */
[----:B------:R0:W5:Y:S01]  /*0c50*/  @P1 LDG.E.128 R28, desc[UR6][R18.64] ;  /* 0x00000006121c1981 */ /* 0x000162000c1e1d00 */
[----:B----4-:R-:W-:-:S05]  /*0c60*/  @P2 IMAD.WIDE.U32 R116, R5, 0x10, R116 ;  /* 0x0000001005742825 */ /* 0x010fca00078e0074 */
        /* <DEDUP_REMOVED lines=15> */
.L_x_25246:
        /* <DEDUP_REMOVED lines=21> */
.L_x_25247:
        /* <DEDUP_REMOVED lines=26> */
.L_x_25248:
        /* <DEDUP_REMOVED lines=21> */
.L_x_25249:
        /* <DEDUP_REMOVED lines=26> */
.L_x_25250:
        /* <DEDUP_REMOVED lines=21> */
.L_x_25251:
        /* <DEDUP_REMOVED lines=26> */
.L_x_25252:
        /* <DEDUP_REMOVED lines=21> */
.L_x_25253:
[----:B------:R-:W0:Y:S01]  /*1780*/  @P0 LDC.64 R134, c[0x0][0x3a8] ;  /* 0x0000ea00ff860b82 */ /* 0x000e220000000a00 */
[----:B------:R-:W-:-:S05]  /*1790*/  IADD3 R130, PT, PT, R15, 0xc0, RZ ;  /* 0x000000c00f827810 */ /* 0x000fca0007ffe0ff */
[----:B------:R-:W-:Y:S02]  /*17a0*/  IMAD.WIDE.U32 R132, R130, 0x10, R144 ;  /* 0x0000001082847825 */ /* 0x000fe400078e0090 */
[----:B------:R-:W1:Y:S08]  /*17b0*/  @P1 LDC.64 R114, c[0x0][0x398] ;  /* 0x0000e600ff721b82 */ /* 0x000e700000000a00 */
[----:B------:R-:W4:Y:S01]  /*17c0*/  @P2 LDC.64 R112, c[0x0][0x3a0] ;  /* 0x0000e800ff702b82 */ /* 0x000f220000000a00 */
[----:B0-----:R-:W-:-:S05]  /*17d0*/  @P0 IMAD.WIDE.U32 R134, R128, 0x10, R134 ;  /* 0x0000001080860825 */ /* 0x001fca00078e0086 */
[----:B------:R0:W-:Y:S01]  /*17e0*/  @P0 STG.E.128 desc[UR6][R134.64], R20 ;  /* 0x0000001486000986 */ /* 0x0001e2000c101d06 */
[----:B-1----:R-:W-:-:S05]  /*17f0*/  @P1 IMAD.WIDE.U32 R114, R130, 0x10, R114 ;  /* 0x0000001082721825 */ /* 0x002fca00078e0072 */
[----:B------:R0:W5:Y:S01]  /*1800*/  @P1 LDG.E.128 R28, desc[UR6][R114.64] ;  /* 0x00000006721c1981 */ /* 0x000162000c1e1d00 */
[----:B----4-:R-:W-:-:S05]  /*1810*/  @P2 IMAD.WIDE.U32 R112, R130, 0x10, R112 ;  /* 0x0000001082702825 */ /* 0x010fca00078e0070 */
        /* <DEDUP_REMOVED lines=16> */
.L_x_25254:
        /* <DEDUP_REMOVED lines=21> */
.L_x_25255:
        /* <DEDUP_REMOVED lines=26> */
.L_x_25256:
        /* <DEDUP_REMOVED lines=21> */
.L_x_25257:
        /* <DEDUP_REMOVED lines=26> */
.L_x_25258:
        /* <DEDUP_REMOVED lines=21> */
.L_x_25259:
        /* <DEDUP_REMOVED lines=26> */
.L_x_25260:
        /* <DEDUP_REMOVED lines=21> */
.L_x_25261:
[----:B------:R-:W-:Y:S01]  /*2340*/  FADD.FTZ R112, RZ, R14 ;  /* 0x0000000eff707221 */ /* 0x000fe20000010000 */
[----:B------:R-:W0:Y:S01]  /*2350*/  S2R R149, SR_TID.X ;  /* 0x0000000000957919 */ /* 0x000e220000002100 */
[----:B------:R-:W-:Y:S02]  /*2360*/  UMOV UR13, 0xffffffff ;  /* 0xffffffff000d7882 */ /* 0x000fe40000000000 */
        /* <DEDUP_REMOVED lines=145> */
.L_x_25275:
[----:B------:R-:W4:Y:S01]  /*2c80*/  @!P2 LDC.64 R112, c[0x0][0x3c0] ;  /* 0x0000f000ff70ab82 */ /* 0x000f220000000a00 */
[----:B------:R-:W-:Y:S01]  /*2c90*/  FMUL.FTZ R149, R115, R115 ;  /* 0x0000007373957220 */ /* 0x000fe20000410000 */
[----:B--2---:R-:W-:Y:S01]  /*2ca0*/  ISETP.NE.AND P3, PT, RZ, UR12, PT ;  /* 0x0000000cff007c0c */ /* 0x004fe2000bf65270 */
[----:B01----:R-:W-:-:S03]  /*2cb0*/  FADD.FTZ R151, R151, R154 ;  /* 0x0000009a97977221 */ /* 0x003fc60000010000 */
[----:B------:R-:W-:Y:S01]  /*2cc0*/  FSEL R149, R149, RZ, P3 ;  /* 0x000000ff95957208 */ /* 0x000fe20001800000 */
[----:B---3--:R-:W-:Y:S01]  /*2cd0*/  FFMA.FTZ R114, R151, R114, UR5 ;  /* 0x0000000597727e23 */ /* 0x008fe20008010072 */
[----:B------:R-:W0:Y:S08]  /*2ce0*/  @!P2 LDC.64 R152, c[0x0][0x3c8] ;  /* 0x0000f200ff98ab82 */ /* 0x000e300000000a00 */
[----:B------:R-:W1:Y:S01]  /*2cf0*/  LDC.64 R150, c[0x0][0x428] ;  /* 0x00010a00ff967b82 */ /* 0x000e620000000a00 */
[----:B----4-:R-:W-:-:S05]  /*2d00*/  @!P2 IMAD.WIDE R112, R16, 0x4, R112 ;  /* 0x000000041070a825 */ /* 0x010fca00078e0270 */
[----:B------:R2:W-:Y:S01]  /*2d10*/  @!P2 STG.E desc[UR6][R112.64], R115 ;  /* 0x000000737000a986 */ /* 0x0005e2000c101906 */
[----:B0-----:R-:W-:-:S04]  /*2d20*/  @!P2 IMAD.WIDE R152, R16, 0x4, R152 ;  /* 0x000000041098a825 */ /* 0x001fc800078e0298 */
[----:B-1----:R-:W-:-:S04]  /*2d30*/  IMAD.WIDE.U32 R160, R5, 0x10, R150 ;  /* 0x0000001005a07825 */ /* 0x002fc800078e0096 */
[----:B--2---:R-:W-:Y:S01]  /*2d40*/  FADD.FTZ R112, R114, R149 ;  /* 0x0000009572707221 */ /* 0x004fe20000010000 */
[----:B------:R-:W-:Y:S01]  /*2d50*/  FSEL R113, R115, RZ, !P3 ;  /* 0x000000ff73717208 */ /* 0x000fe20005800000 */
[----:B------:R-:W-:-:S04]  /*2d60*/  IMAD.WIDE.U32 R156, R10, 0x10, R150 ;  /* 0x000000100a9c7825 */ /* 0x000fc800078e0096 */
        /* <DEDUP_REMOVED lines=14> */
[C---:B------:R-:W-:Y:S01]  /*2e50*/  FADD.FTZ R6, -R113.reuse, R6 ;  /* 0x0000000671067221 */ /* 0x040fe20000010100 */
[C---:B------:R-:W-:Y:S01]  /*2e60*/  FADD.FTZ R3, -R113.reuse, R3 ;  /* 0x0000000371037221 */ /* 0x040fe20000010100 */
[----:B------:R-:W-:Y:S01]  /*2e70*/  FADD.FTZ R2, -R113, R2 ;  /* 0x0000000271027221 */ /* 0x000fe20000010100 */
        /* <DEDUP_REMOVED lines=11> */
[----:B------:R-:W-:Y:S01]  /*2f30*/  @!P2 STG.E desc[UR6][R152.64], R112 ;  /* 0x000000709800a986 */ /* 0x000fe2000c101906 */
[C---:B------:R-:W-:Y:S01]  /*2f40*/  FADD.FTZ R9, -R113.reuse, R9 ;  /* 0x0000000971097221 */ /* 0x040fe20000010100 */
[C---:B------:R-:W-:Y:S01]  /*2f50*/  FADD.FTZ R8, -R113.reuse, R8 ;  /* 0x0000000871087221 */ /* 0x040fe20000010100 */
[----:B------:R-:W-:Y:S01]  /*2f60*/  FADD.FTZ R7, -R113, R7 ;  /* 0x0000000771077221 */ /* 0x000fe20000010100 */
[----:B------:R0:W-:Y:S01]  /*2f70*/  STG.E.128 desc[UR6][R148.64], R12 ;  /* 0x0000000c94007986 */ /* 0x0001e2000c101d06 */
        /* <DEDUP_REMOVED lines=8> */
[C---:B------:R-:W-:Y:S01]  /*3000*/  FMUL.FTZ R9, R112.reuse, R9 ;  /* 0x0000000970097220 */ /* 0x040fe20000410000 */
[C---:B------:R-:W-:Y:S01]  /*3010*/  FMUL.FTZ R8, R112.reuse, R8 ;  /* 0x0000000870087220 */ /* 0x040fe20000410000 */
[C---:B------:R-:W-:Y:S01]  /*3020*/  FMUL.FTZ R7, R112.reuse, R7 ;  /* 0x0000000770077220 */ /* 0x040fe20000410000 */
[C---:B------:R-:W-:Y:S01]  /*3030*/  FADD.FTZ R120, -R113.reuse, R120 ;  /* 0x0000007871787221 */ /* 0x040fe20000010100 */
[C---:B------:R-:W-:Y:S01]  /*3040*/  FADD.FTZ R119, -R113.reuse, R119 ;  /* 0x0000007771777221 */ /* 0x040fe20000010100 */
[C---:B------:R-:W-:Y:S01]  /*3050*/  FADD.FTZ R127, -R113.reuse, R132 ;  /* 0x00000084717f7221 */ /* 0x040fe20000010100 */
[C---:B------:R-:W-:Y:S01]  /*3060*/  FMUL.FTZ R4, R112.reuse, R4 ;  /* 0x0000000470047220 */ /* 0x040fe20000410000 */
[----:B------:R-:W-:Y:S01]  /*3070*/  FMUL.FTZ R0, R112, R0 ;  /* 0x0000000070007220 */ /* 0x000fe20000410000 */
[C---:B------:R-:W-:Y:S01]  /*3080*/  FADD.FTZ R132, -R113.reuse, R135 ;  /* 0x0000008771847221 */ /* 0x040fe20000010100 */
[----:B0-----:R-:W-:Y:S01]  /*3090*/  FFMA.FTZ R15, R6, R107, R67 ;  /* 0x0000006b060f7223 */ /* 0x001fe20000010043 */
[----:B------:R-:W-:Y:S01]  /*30a0*/  FFMA.FTZ R6, R2, R102, R62 ;  /* 0x0000006602067223 */ /* 0x000fe2000001003e */
[C---:B------:R-:W-:Y:S01]  /*30b0*/  FMUL.FTZ R114, R112.reuse, R114 ;  /* 0x0000007270727220 */ /* 0x040fe20000410000 */
[----:B------:R-:W0:Y:S01]  /*30c0*/  LDC.64 R2, c[0x0][0x380] ;  /* 0x0000e000ff027b82 */ /* 0x000e220000000a00 */
[C---:B------:R-:W-:Y:S01]  /*30d0*/  FMUL.FTZ R115, R112.reuse, R115 ;  /* 0x0000007370737220 */ /* 0x040fe20000410000 */
        /* <DEDUP_REMOVED lines=11> */
[C---:B------:R-:W-:Y:S01]  /*3190*/  FADD.FTZ R134, -R113.reuse, R134 ;  /* 0x0000008671867221 */ /* 0x040fe20000010100 */
[C---:B------:R-:W-:Y:S01]  /*31a0*/  FADD.FTZ R141, -R113.reuse, R145 ;  /* 0x00000091718d7221 */ /* 0x040fe20000010100 */
[C---:B------:R-:W-:Y:S01]  /*31b0*/  FMUL.FTZ R116, R112.reuse, R116 ;  /* 0x0000007470747220 */ /* 0x040fe20000410000 */
[C---:B------:R-:W-:Y:S01]  /*31c0*/  FMUL.FTZ R117, R112.reuse, R117 ;  /* 0x0000007570757220 */ /* 0x040fe20000410000 */
[C---:B------:R-:W-:Y:S01]  /*31d0*/  FMUL.FTZ R120, R112.reuse, R120 ;  /* 0x0000007870787220 */ /* 0x040fe20000410000 */
[----:B------:R-:W-:Y:S01]  /*31e0*/  FMUL.FTZ R119, R112, R119 ;  /* 0x0000007770777220 */ /* 0x000fe20000410000 */
[----:B------:R-:W-:Y:S01]  /*31f0*/  FFMA.FTZ R4, R4, R100, R60 ;  /* 0x0000006404047223 */ /* 0x000fe2000001003c */
[----:B------:R-:W-:Y:S01]  /*3200*/  FFMA.FTZ R7, R0, R103, R63 ;  /* 0x0000006700077223 */ /* 0x000fe2000001003f */
[C---:B------:R-:W-:Y:S01]  /*3210*/  FADD.FTZ R139, -R113.reuse, R139 ;  /* 0x0000008b718b7221 */ /* 0x040fe20000010100 */
[----:B------:R-:W-:Y:S01]  /*3220*/  FADD.FTZ R145, -R113, R146 ;  /* 0x0000009271917221 */ /* 0x000fe20000010100 */
[----:B------:R-:W-:-:S04]  /*3230*/  IMAD.WIDE.U32 R162, R118, 0x10, R150 ;  /* 0x0000001076a27825 */ /* 0x000fc800078e0096 */
[----:B------:R-:W-:Y:S01]  /*3240*/  FFMA.FTZ R8, R114, R96, R56 ;  /* 0x0000006072087223 */ /* 0x000fe20000010038 */
[----:B------:R-:W-:Y:S01]  /*3250*/  FFMA.FTZ R9, R115, R97, R57 ;  /* 0x0000006173097223 */ /* 0x000fe20000010039 */
[----:B------:R-:W-:Y:S01]  /*3260*/  FFMA.FTZ R10, R19, R98, R58 ;  /* 0x00000062130a7223 */ /* 0x000fe2000001003a */
[----:B------:R-:W-:Y:S01]  /*3270*/  FFMA.FTZ R11, R18, R99, R59 ;  /* 0x00000063120b7223 */ /* 0x000fe2000001003b */
[----:B------:R-:W-:Y:S01]  /*3280*/  FADD.FTZ R113, -R113, R144 ;  /* 0x0000009071717221 */ /* 0x000fe20000010100 */
        /* <DEDUP_REMOVED lines=13> */
[----:B------:R-:W-:Y:S01]  /*3360*/  FFMA.FTZ R116, R116, R92, R52 ;  /* 0x0000005c74747223 */ /* 0x000fe20000010034 */
[----:B------:R-:W-:Y:S01]  /*3370*/  FFMA.FTZ R117, R117, R93, R53 ;  /* 0x0000005d75757223 */ /* 0x000fe20000010035 */
[----:B------:R-:W-:Y:S01]  /*3380*/  FFMA.FTZ R118, R120, R94, R54 ;  /* 0x0000005e78767223 */ /* 0x000fe20000010036 */
[----:B------:R-:W-:Y:S01]  /*3390*/  FFMA.FTZ R119, R119, R95, R55 ;  /* 0x0000005f77777223 */ /* 0x000fe20000010037 */
[----:B------:R1:W-:Y:S01]  /*33a0*/  STG.E.128 desc[UR6][R156.64], R12 ;  /* 0x0000000c9c007986 */ /* 0x0003e2000c101d06 */
        /* <DEDUP_REMOVED lines=8> */
[----:B------:R-:W-:Y:S01]  /*3430*/  FMUL.FTZ R113, R112, R113 ;  /* 0x0000007170717220 */ /* 0x000fe20000410000 */
[----:B------:R-:W-:Y:S01]  /*3440*/  IMAD.WIDE.U32 R148, R128, 0x10, R150 ;  /* 0x0000001080947825 */ /* 0x000fe200078e0096 */
[----:B------:R3:W-:Y:S03]  /*3450*/  STG.E.128 desc[UR6][R162.64], R8 ;  /* 0x00000008a2007986 */ /* 0x0007e6000c101d06 */
[----:B------:R-:W-:Y:S01]  /*3460*/  FFMA.FTZ R136, R136, R76, R36 ;  /* 0x0000004c88887223 */ /* 0x000fe20000010024 */
[----:B------:R-:W-:Y:S01]  /*3470*/  FFMA.FTZ R137, R137, R77, R37 ;  /* 0x0000004d89897223 */ /* 0x000fe20000010025 */
[----:B------:R-:W-:Y:S01]  /*3480*/  IMAD.WIDE.U32 R152, R130, 0x10, R150 ;  /* 0x0000001082987825 */ /* 0x000fe200078e0096 */
[----:B------:R4:W-:Y:S03]  /*3490*/  STG.E.128 desc[UR6][R164.64], R116 ;  /* 0x00000074a4007986 */ /* 0x0009e6000c101d06 */
[----:B------:R-:W-:Y:S01]  /*34a0*/  FFMA.FTZ R139, R139, R79, R39 ;  /* 0x0000004f8b8b7223 */ /* 0x000fe20000010027 */
[----:B0-----:R-:W-:Y:S01]  /*34b0*/  LEA R16, R2, R16, 0x2 ;  /* 0x0000001002107211 */ /* 0x001fe200078e10ff */
[----:B------:R-:W-:-:S04]  /*34c0*/  IMAD.WIDE.U32 R154, R138, 0x10, R150 ;  /* 0x000000108a9a7825 */ /* 0x000fc800078e0096 */
        /* <DEDUP_REMOVED lines=8> */
[----:B------:R-:W-:-:S04]  /*3550*/  IMAD.WIDE.U32 R158, R143, 0x10, R150 ;  /* 0x000000108f9e7825 */ /* 0x000fc800078e0096 */
[----:B------:R-:W-:Y:S01]  /*3560*/  FFMA.FTZ R138, R140, R78, R38 ;  /* 0x0000004e8c8a7223 */ /* 0x000fe20000010026 */
[----:B---3--:R-:W-:Y:S01]  /*3570*/  FFMA.FTZ R8, R126, R84, R44 ;  /* 0x000000547e087223 */ /* 0x008fe2000001002c */
[----:B------:R-:W-:Y:S01]  /*3580*/  FFMA.FTZ R9, R127, R85, R45 ;  /* 0x000000557f097223 */ /* 0x000fe2000001002d */
[----:B------:R-:W-:Y:S01]  /*3590*/  FFMA.FTZ R10, R129, R86, R46 ;  /* 0x00000056810a7223 */ /* 0x000fe2000001002e */
[----:B------:R-:W-:Y:S01]  /*35a0*/  FFMA.FTZ R11, R131, R87, R47 ;  /* 0x00000057830b7223 */ /* 0x000fe2000001002f */
[----:B------:R-:W-:-:S04]  /*35b0*/  IMAD.WIDE.U32 R150, R147, 0x10, R150 ;  /* 0x0000001093967825 */ /* 0x000fc800078e0096 */
[----:B----4-:R-:W-:Y:S01]  /*35c0*/  FFMA.FTZ R116, R141, R72, R32 ;  /* 0x000000488d747223 */ /* 0x010fe20000010020 */
[----:B------:R-:W-:Y:S01]  /*35d0*/  FFMA.FTZ R117, R142, R73, R33 ;  /* 0x000000498e757223 */ /* 0x000fe20000010021 */
[----:B------:R-:W-:Y:S01]  /*35e0*/  FFMA.FTZ R118, R145, R74, R34 ;  /* 0x0000004a91767223 */ /* 0x000fe20000010022 */
[----:B------:R-:W-:Y:S01]  /*35f0*/  FFMA.FTZ R119, R113, R75, R35 ;  /* 0x0000004b71777223 */ /* 0x000fe20000010023 */
[----:B------:R0:W-:Y:S01]  /*3600*/  STG.E.128 desc[UR6][R148.64], R4 ;  /* 0x0000000494007986 */ /* 0x0001e2000c101d06 */
[----:B------:R-:W-:-:S03]  /*3610*/  ISETP.GE.AND P2, PT, R16, R3, PT ;  /* 0x000000031000720c */ /* 0x000fc60003f46270 */
[----:B------:R0:W-:Y:S04]  /*3620*/  STG.E.128 desc[UR6][R152.64], R8 ;  /* 0x0000000898007986 */ /* 0x0001e8000c101d06 */
[----:B------:R0:W-:Y:S04]  /*3630*/  STG.E.128 desc[UR6][R154.64], R12 ;  /* 0x0000000c9a007986 */ /* 0x0001e8000c101d06 */
[----:B------:R0:W-:Y:S04]  /*3640*/  STG.E.128 desc[UR6][R158.64], R136 ;  /* 0x000000889e007986 */ /* 0x0001e8000c101d06 */
[----:B------:R0:W-:Y:S01]  /*3650*/  STG.E.128 desc[UR6][R150.64], R116 ;  /* 0x0000007496007986 */ /* 0x0001e2000c101d06 */
[----:B------:R-:W-:Y:S05]  /*3660*/  @!P2 BRA `(.L_x_25263) ;  /* 0xffffffcc00b0a947 */ /* 0x000fea000383ffff */
[----:B------:R-:W-:Y:S05]  /*3670*/  EXIT ;  /* 0x000000000000794d */ /* 0x000fea0003800000 */
.L_x_25262:
[----:B------:R-:W-:Y:S01]  /*3680*/  HFMA2 R155, -RZ, RZ, 0, 5.9604644775390625e-08 ;  /* 0x00000001ff9b7431 */ /* 0x000fe200000001ff */
[----:B------:R-:W-:Y:S01]  /*3690*/  BSSY B0, `(.L_x_25264) ;  /* 0x0000007000007945 */ /* 0x000fe20003800000 */
[----:B------:R-:W-:Y:S02]  /*36a0*/  MOV R156, R115 ;  /* 0x00000073009c7202 */ /* 0x000fe40000000f00 */
[----:B------:R-:W-:Y:S02]  /*36b0*/  MOV R158, 0x1f ;  /* 0x0000001f009e7802 */ /* 0x000fe40000000f00 */
[----:B------:R-:W-:-:S07]  /*36c0*/  MOV R153, 0xffffffff ;  /* 0xffffffff00997802 */ /* 0x000fce0000000f00 */
[----:B--23--:R-:W-:Y:S05]  /*36d0*/  WARPSYNC.COLLECTIVE R153, `(.L_x_25265) ;  /* 0x0000000099087348 */ /* 0x00cfea0003c00000 */
[----:B------:R0:W1:Y:S02]  /*36e0*/  SHFL.BFLY P3, R152, R156, R155, R158 ;  /* 0x0c00009b9c987389 */ /* 0x000064000006009e */
[----:B0123--:R-:W-:Y:S05]  /*36f0*/  ENDCOLLECTIVE ;  /* 0x000000000000791b */ /* 0x00ffea0003800000 */
.L_x_25265:
[----:B------:R-:W-:Y:S05]  /*3700*/  BSYNC B0 ;  /* 0x0000000000007941 */ /* 0x000fea0003800000 */
.L_x_25264:
        /* <DEDUP_REMOVED lines=10> */
.L_x_25266:
[----:B------:R-:W-:Y:S01]  /*37b0*/  HFMA2 R155, -RZ, RZ, 0, 2.384185791015625e-07 ;  /* 0x00000004ff9b7431 */ /* 0x000fe200000001ff */
[----:B------:R-:W-:-:S05]  /*37c0*/  MOV R112, R152 ;  /* 0x0000009800707202 */ /* 0x000fca0000000f00 */
[----:B------:R-:W-:-:S05]  /*37d0*/  FADD.FTZ R149, R113, R112 ;  /* 0x0000007071957221 */ /* 0x000fca0000010000 */
[----:B------:R-:W-:-:S07]  /*37e0*/  MOV R156, R149 ;  /* 0x00000095009c7202 */ /* 0x000fce0000000f00 */
[----:B------:R-:W-:Y:S05]  /*37f0*/  WARPSYNC.COLLECTIVE R153, `(.L_x_25267) ;  /* 0x0000000099087348 */ /* 0x000fea0003c00000 */
[----:B------:R0:W1:Y:S02]  /*3800*/  SHFL.BFLY P3, R152, R156, R155, R158 ;  /* 0x0c00009b9c987389 */ /* 0x000064000006009e */
[----:B01----:R-:W-:Y:S05]  /*3810*/  ENDCOLLECTIVE ;  /* 0x000000000000791b */ /* 0x003fea0003800000 */
.L_x_25267:
[----:B------:R-:W-:Y:S01]  /*3820*/  HFMA2 R155, -RZ, RZ, 0, 4.76837158203125e-07 ;  /* 0x00000008ff9b7431 */ /* 0x000fe200000001ff */
[----:B------:R-:W-:-:S05]  /*3830*/  MOV R112, R152 ;  /* 0x0000009800707202 */ /* 0x000fca0000000f00 */
[----:B------:R-:W-:-:S05]  /*3840*/  FADD.FTZ R150, R149, R112 ;  /* 0x0000007095967221 */ /* 0x000fca0000010000 */
[----:B------:R-:W-:-:S07]  /*3850*/  MOV R156, R150 ;  /* 0x00000096009c7202 */ /* 0x000fce0000000f00 */
[----:B------:R-:W-:Y:S05]  /*3860*/  WARPSYNC.COLLECTIVE R153, `(.L_x_25268) ;  /* 0x0000000099087348 */ /* 0x000fea0003c00000 */
[----:B------:R0:W1:Y:S02]  /*3870*/  SHFL.BFLY P3, R152, R156, R155, R158 ;  /* 0x0c00009b9c987389 */ /* 0x000064000006009e */
[----:B01----:R-:W-:Y:S05]  /*3880*/  ENDCOLLECTIVE ;  /* 0x000000000000791b */ /* 0x003fea0003800000 */
.L_x_25268:
[----:B------:R-:W-:Y:S01]  /*3890*/  HFMA2 R155, -RZ, RZ, 0, 9.5367431640625e-07 ;  /* 0x00000010ff9b7431 */ /* 0x000fe200000001ff */
[----:B------:R-:W-:-:S05]  /*38a0*/  MOV R151, R152 ;  /* 0x0000009800977202 */ /* 0x000fca0000000f00 */
[----:B------:R-:W-:-:S05]  /*38b0*/  FADD.FTZ R151, R150, R151 ;  /* 0x0000009796977221 */ /* 0x000fca0000010000 */
[----:B------:R-:W-:-:S07]  /*38c0*/  MOV R156, R151 ;  /* 0x00000097009c7202 */ /* 0x000fce0000000f00 */
[----:B------:R-:W-:Y:S05]  /*38d0*/  WARPSYNC.COLLECTIVE R153, `(.L_x_25269) ;  /* 0x0000000099087348 */ /* 0x000fea0003c00000 */
[----:B------:R0:W1:Y:S02]  /*38e0*/  SHFL.BFLY P3, R152, R156, R155, R158 ;  /* 0x0c00009b9c987389 */ /* 0x000064000006009e */
[----:B01----:R-:W-:Y:S05]  /*38f0*/  ENDCOLLECTIVE ;  /* 0x000000000000791b */ /* 0x003fea0003800000 */
.L_x_25269:
        /* <DEDUP_REMOVED lines=88> */
.L_x_25270:
[----:B------:R-:W-:Y:S01]  /*3e80*/  HFMA2 R155, -RZ, RZ, 0, 1.1920928955078125e-07 ;  /* 0x00000002ff9b7431 */ /* 0x000fe200000001ff */
[----:B------:R-:W-:-:S05]  /*3e90*/  MOV R113, R152 ;  /* 0x0000009800717202 */ /* 0x000fca0000000f00 */
[----:B------:R-:W-:-:S05]  /*3ea0*/  FADD.FTZ R113, R112, R113 ;  /* 0x0000007170717221 */ /* 0x000fca0000010000 */
[----:B------:R-:W-:-:S07]  /*3eb0*/  MOV R156, R113 ;  /* 0x00000071009c7202 */ /* 0x000fce0000000f00 */
[----:B------:R-:W-:Y:S05]  /*3ec0*/  WARPSYNC.COLLECTIVE R153, `(.L_x_25271) ;  /* 0x0000000099087348 */ /* 0x000fea0003c00000 */
[----:B------:R0:W1:Y:S02]  /*3ed0*/  SHFL.BFLY P3, R152, R156, R155, R158 ;  /* 0x0c00009b9c987389 */ /* 0x000064000006009e */
[----:B01----:R-:W-:Y:S05]  /*3ee0*/  ENDCOLLECTIVE ;  /* 0x000000000000791b */ /* 0x003fea0003800000 */
.L_x_25271:
[----:B------:R-:W-:Y:S01]  /*3ef0*/  HFMA2 R155, -RZ, RZ, 0, 2.384185791015625e-07 ;  /* 0x00000004ff9b7431 */ /* 0x000fe200000001ff */
[----:B------:R-:W-:-:S05]  /*3f00*/  MOV R150, R152 ;  /* 0x0000009800967202 */ /* 0x000fca0000000f00 */
[----:B------:R-:W-:-:S05]  /*3f10*/  FADD.FTZ R150, R113, R150 ;  /* 0x0000009671967221 */ /* 0x000fca0000010000 */
[----:B------:R-:W-:-:S07]  /*3f20*/  MOV R156, R150 ;  /* 0x00000096009c7202 */ /* 0x000fce0000000f00 */
[----:B------:R-:W-:Y:S05]  /*3f30*/  WARPSYNC.COLLECTIVE R153, `(.L_x_25272) ;  /* 0x0000000099087348 */ /* 0x000fea0003c00000 */
[----:B------:R0:W1:Y:S02]  /*3f40*/  SHFL.BFLY P3, R152, R156, R155, R158 ;  /* 0x0c00009b9c987389 */ /* 0x000064000006009e */
[----:B01----:R-:W-:Y:S05]  /*3f50*/  ENDCOLLECTIVE ;  /* 0x000000000000791b */ /* 0x003fea0003800000 */
.L_x_25272:
[----:B------:R-:W-:Y:S01]  /*3f60*/  HFMA2 R155, -RZ, RZ, 0, 4.76837158203125e-07 ;  /* 0x00000008ff9b7431 */ /* 0x000fe200000001ff */
[----:B------:R-:W-:-:S05]  /*3f70*/  MOV R149, R152 ;  /* 0x0000009800957202 */ /* 0x000fca0000000f00 */
[----:B------:R-:W-:-:S05]  /*3f80*/  FADD.FTZ R149, R150, R149 ;  /* 0x0000009596957221 */ /* 0x000fca0000010000 */
[----:B------:R-:W-:-:S07]  /*3f90*/  MOV R156, R149 ;  /* 0x00000095009c7202 */ /* 0x000fce0000000f00 */
[----:B------:R-:W-:Y:S05]  /*3fa0*/  WARPSYNC.COLLECTIVE R153, `(.L_x_25273) ;  /* 0x0000000099087348 */ /* 0x000fea0003c00000 */
[----:B------:R0:W1:Y:S02]  /*3fb0*/  SHFL.BFLY P3, R152, R156, R155, R158 ;  /* 0x0c00009b9c987389 */ /* 0x000064000006009e */
[----:B01----:R-:W-:Y:S05]  /*3fc0*/  ENDCOLLECTIVE ;  /* 0x000000000000791b */ /* 0x003fea0003800000 */
.L_x_25273:
[----:B------:R-:W-:Y:S02]  /*3fd0*/  HFMA2 R155, -RZ, RZ, 0, 9.5367431640625e-07 ;  /* 0x00000010ff9b7431 */ /* 0x000fe400000001ff */
[----:B------:R-:W-:-:S05]  /*3fe0*/  FADD.FTZ R151, R149, R152 ;  /* 0x0000009895977221 */ /* 0x000fca0000010000 */
[----:B------:R-:W-:-:S07]  /*3ff0*/  MOV R156, R151 ;  /* 0x00000097009c7202 */ /* 0x000fce0000000f00 */
[----:B------:R-:W-:Y:S05]  /*4000*/  WARPSYNC.COLLECTIVE R153, `(.L_x_25274) ;  /* 0x0000000099087348 */ /* 0x000fea0003c00000 */
[----:B------:R0:W1:Y:S02]  /*4010*/  SHFL.BFLY P3, R152, R156, R155, R158 ;  /* 0x0c00009b9c987389 */ /* 0x000064000006009e */
[----:B01----:R-:W-:Y:S05]  /*4020*/  ENDCOLLECTIVE ;  /* 0x000000000000791b */ /* 0x003fea0003800000 */
.L_x_25274:
[----:B------:R-:W-:Y:S01]  /*4030*/  MOV R154, R152 ;  /* 0x00000098009a7202 */ /* 0x000fe20000000f00 */
[----:B------:R-:W-:Y:S06]  /*4040*/  BRA `(.L_x_25275) ;  /* 0xffffffec000c7947 */ /* 0x000fec000383ffff */
.L_x_25276:
        /* <DEDUP_REMOVED lines=11> */
.L_x_28027:


//--------------------- .text._ZN10layer_norm31ln_parallel_residual_fwd_kernelINS_13Kernel_traitsIfffffjLj1280ELj1ELj4ELj1ELj16ENS_18Kernel_traits_baseILj1280EfffffjLj128EEEEELb1ELb0ELb0EEEvNS_9FwdParamsE --------------------------
	.section	.text._ZN10layer_norm31ln_parallel_residual_fwd_kernelINS_13Kernel_traitsIfffffjLj1280ELj1ELj4ELj1ELj16ENS_18Kernel_traits_baseILj1280EfffffjLj128EEEEELb1ELb0ELb0EEEvNS_9FwdParamsE,"ax",@progbits
	.align	128
        .global         _ZN10layer_norm31ln_parallel_residual_fwd_kernelINS_13Kernel_traitsIfffffjLj1280ELj1ELj4ELj1ELj16ENS_18Kernel_traits_baseILj1280EfffffjLj128EEEEELb1ELb0ELb0EEEvNS_9FwdParamsE
        .type           _ZN10layer_norm31ln_parallel_residual_fwd_kernelINS_13Kernel_traitsIfffffjLj1280ELj1ELj4ELj1ELj16ENS_18Kernel_traits_baseILj1280EfffffjLj128EEEEELb1ELb0ELb0EEEvNS_9FwdParamsE,@function
        .size           _ZN10layer_norm31ln_parallel_residual_fwd_kernelINS_13Kernel_traitsIfffffjLj1280ELj1ELj4ELj1ELj16ENS_18Kernel_traits_baseILj1280EfffffjLj128EEEEELb1ELb0ELb0EEEvNS_9FwdParamsE,(.L_x_28028 - _ZN10layer_norm31ln_parallel_residual_fwd_kernelINS_13Kernel_traitsIfffffjLj1280ELj1ELj4ELj1ELj16ENS_18Kernel_traits_baseILj1280EfffffjLj128EEEEELb1ELb0ELb0EEEvNS_9FwdParamsE)
        .other          _ZN10layer_norm31ln_parallel_residual_fwd_kernelINS_13Kernel_traitsIfffffjLj1280ELj1ELj4ELj1ELj16ENS_18Kernel_traits_baseILj1280EfffffjLj128EEEEELb1ELb0ELb0EEEvNS_9FwdParamsE,@"STO_CUDA_ENTRY STV_DEFAULT"
_ZN10layer_norm31ln_parallel_residual_fwd_kernelINS_13Kernel_traitsIfffffjLj1280ELj1ELj4ELj1ELj16ENS_18Kernel_traits_baseILj1280EfffffjLj128EEEEELb1ELb0ELb0EEEvNS_9FwdParamsE:
.text._ZN10layer_norm31ln_parallel_residual_fwd_kernelINS_13Kernel_traitsIfffffjLj1280ELj1ELj4ELj1ELj16ENS_18Kernel_traits_baseILj1280EfffffjLj128EEEEELb1ELb0ELb0EEEvNS_9FwdParamsE:
        /* <DEDUP_REMOVED lines=67> */
[----:B------:R-:W-:-:S02]  /*0430*/  ISETP.GE.U32.AND P2, PT, R0, 0xc0, PT ;  /* 0x000000c00000780c */ /* 0x000fc40003f46070 */
[----:B------:R-:W-:-:S03]  /*0440*/  LOP3.LUT R233, R233, 0xfffff7ff, RZ, 0xc0, !PT ;  /* 0xfffff7ffe9e97812 */ /* 0x000fc600078ec0ff */
[----:B------:R-:W2:Y:S08]  /*0450*/  LDC.64 R8, c[0x0][0x3d0] ;  /* 0x0000f400ff087b82 */ /* 0x000eb00000000a00 */
[----:B------:R-:W3:Y:S01]  /*0460*/  LDC.64 R10, c[0x0][0x3d8] ;  /* 0x0000f600ff0a7b82 */ /* 0x000ee20000000a00 */
[----:B0-----:R-:W-:-:S07]  /*0470*/  @P6 IMAD.WIDE.U32 R4, R3, 0x10, R4 ;  /* 0x0000001003046825 */ /* 0x001fce00078e0004 */
[----:B------:R-:W0:Y:S01]  /*0480*/  LDC.64 R84, c[0x0][0x3d0] ;  /* 0x0000f400ff547b82 */ /* 0x000e220000000a00 */
[C---:B-1----:R-:W-:Y:S01]  /*0490*/  @P6 IMAD.WIDE.U32 R6, R3.reuse, 0x10, R6 ;  /* 0x0000001003066825 */ /* 0x042fe200078e0006 */
[----:B------:R-:W5:Y:S01]  /*04a0*/  @P6 LDG.E.128 R20, desc[UR6][R4.64] ;  /* 0x0000000604146981 */ /* 0x000f62000c1e1d00 */
[----:B------:R-:W-:-:S05]  /*04b0*/  @P6 LOP3.LUT R3, R3, 0x20, RZ, 0xfc, !PT ;  /* 0x0000002003036812 */ /* 0x000fca00078efcff */
[----:B------:R-:W1:Y:S01]  /*04c0*/  LDC.64 R86, c[0x0][0x3d8] ;  /* 0x0000f600ff567b82 */ /* 0x000e620000000a00 */
[----:B------:R-:W5:Y:S01]  /*04d0*/  @P6 LDG.E.128 R32, desc[UR6][R6.64] ;  /* 0x0000000606206981 */ /* 0x000f62000c1e1d00 */
[----:B--2---:R-:W-:-:S06]  /*04e0*/  @P0 IMAD.WIDE.U32 R8, R3, 0x10, R8 ;  /* 0x0000001003080825 */ /* 0x004fcc00078e0008 */
[----:B------:R-:W2:Y:S01]  /*04f0*/  LDC.64 R88, c[0x0][0x3d0] ;  /* 0x0000f400ff587b82 */ /* 0x000ea20000000a00 */
[C---:B---3--:R-:W-:Y:S01]  /*0500*/  @P0 IMAD.WIDE.U32 R10, R3.reuse, 0x10, R10 ;  /* 0x00000010030a0825 */ /* 0x048fe200078e000a */
[----:B------:R-:W-:Y:S01]  /*0510*/  @P0 IADD3 R3, PT, PT, R3, 0x20, RZ ;  /* 0x0000002003030810 */ /* 0x000fe20007ffe0ff */
[----:B------:R-:W5:Y:S05]  /*0520*/  @P0 LDG.E.128 R12, desc[UR6][R8.64] ;  /* 0x00000006080c0981 */ /* 0x000f6a000c1e1d00 */
[----:B------:R-:W3:Y:S01]  /*0530*/  LDC.64 R90, c[0x0][0x3d8] ;  /* 0x0000f600ff5a7b82 */ /* 0x000ee20000000a00 */
[----:B0-----:R-:W-:-:S07]  /*0540*/  @P5 IMAD.WIDE.U32 R84, R3, 0x10, R84 ;  /* 0x0000001003545825 */ /* 0x001fce00078e0054 */
[----:B------:R-:W0:Y:S01]  /*0550*/  LDC.64 R92, c[0x0][0x3d0] ;  /* 0x0000f400ff5c7b82 */ /* 0x000e220000000a00 */
[----:B-1----:R-:W-:-:S07]  /*0560*/  @P5 IMAD.WIDE.U32 R86, R3, 0x10, R86 ;  /* 0x0000001003565825 */ /* 0x002fce00078e0056 */
[----:B------:R-:W1:Y:S01]  /*0570*/  LDC.64 R94, c[0x0][0x3d8] ;  /* 0x0000f600ff5e7b82 */ /* 0x000e620000000a00 */
[----:B------:R-:W-:-:S07]  /*0580*/  @P5 VIADD R3, R3, 0x20 ;  /* 0x0000002003035836 */ /* 0x000fce0000000000 */
[----:B------:R-:W4:Y:S01]  /*0590*/  LDC.64 R96, c[0x0][0x3d0] ;  /* 0x0000f400ff607b82 */ /* 0x000f220000000a00 */
[----:B--2---:R-:W-:-:S07]  /*05a0*/  @P4 IMAD.WIDE.U32 R88, R3, 0x10, R88 ;  /* 0x0000001003584825 */ /* 0x004fce00078e0058 */
[----:B------:R-:W2:Y:S01]  /*05b0*/  LDC.64 R98, c[0x0][0x3d8] ;  /* 0x0000f600ff627b82 */ /* 0x000ea20000000a00 */
[----:B---3--:R-:W-:-:S07]  /*05c0*/  @P4 IMAD.WIDE.U32 R90, R3, 0x10, R90 ;  /* 0x00000010035a4825 */ /* 0x008fce00078e005a */
[----:B------:R-:W3:Y:S01]  /*05d0*/  LDC.64 R100, c[0x0][0x3d0] ;  /* 0x0000f400ff647b82 */ /* 0x000ee20000000a00 */
[----:B------:R-:W-:-:S07]  /*05e0*/  @P4 VIADD R3, R3, 0x20 ;  /* 0x0000002003034836 */ /* 0x000fce0000000000 */
[----:B------:R-:W3:Y:S01]  /*05f0*/  LDC.64 R102, c[0x0][0x3d8] ;  /* 0x0000f600ff667b82 */ /* 0x000ee20000000a00 */
[----:B------:R-:W-:-:S07]  /*0600*/  ISETP.GE.U32.AND P1, PT, R0, 0xe0, PT ;  /* 0x000000e00000780c */ /* 0x000fce0003f26070 */
[----:B------:R-:W3:Y:S08]  /*0610*/  LDC.64 R104, c[0x0][0x3d0] ;  /* 0x0000f400ff687b82 */ /* 0x000ef00000000a00 */
[----:B------:R-:W3:Y:S01]  /*0620*/  LDC.64 R106, c[0x0][0x3d8] ;  /* 0x0000f600ff6a7b82 */ /* 0x000ee20000000a00 */
[----:B0-----:R-:W-:Y:S01]  /*0630*/  @P3 IMAD.WIDE.U32 R92, R3, 0x10, R92 ;  /* 0x00000010035c3825 */ /* 0x001fe200078e005c */
[----:B------:R-:W5:Y:S01]  /*0640*/  @P0 LDG.E.128 R16, desc[UR6][R10.64] ;  /* 0x000000060a100981 */ /* 0x000f62000c1e1d00 */
[----:B------:R-:W-:-:S02]  /*0650*/  @P6 LOP3.LUT R233, R233, 0x800, RZ, 0xfc, !PT ;  /* 0x00000800e9e96812 */ /* 0x000fc400078efcff */
[C---:B-1----:R-:W-:Y:S01]  /*0660*/  @P3 IMAD.WIDE.U32 R94, R3.reuse, 0x10, R94 ;  /* 0x00000010035e3825 */ /* 0x042fe200078e005e */
[----:B------:R-:W-:Y:S01]  /*0670*/  @P3 IADD3 R3, PT, PT, R3, 0x20, RZ ;  /* 0x0000002003033810 */ /* 0x000fe20007ffe0ff */
[----:B------:R-:W5:Y:S01]  /*0680*/  @P5 LDG.E.128 R24, desc[UR6][R84.64] ;  /* 0x0000000654185981 */ /* 0x000f62000c1e1d00 */
[C---:B------:R-:W-:Y:S01]  /*0690*/  ISETP.GE.U32.AND P0, PT, R0.reuse, 0x100, PT ;  /* 0x000001000000780c */ /* 0x040fe20003f06070 */
[----:B------:R-:W0:Y:S02]  /*06a0*/  LDC.64 R108, c[0x0][0x3d0] ;  /* 0x0000f400ff6c7b82 */ /* 0x000e240000000a00 */
[C---:B----4-:R-:W-:Y:S01]  /*06b0*/  @P2 IMAD.WIDE.U32 R96, R3.reuse, 0x10, R96 ;  /* 0x0000001003602825 */ /* 0x050fe200078e0060 */
[----:B------:R1:W5:Y:S03]  /*06c0*/  @P5 LDG.E.128 R28, desc[UR6][R86.64] ;  /* 0x00000006561c5981 */ /* 0x000366000c1e1d00 */
[C---:B--2---:R-:W-:Y:S01]  /*06d0*/  @P2 IMAD.WIDE.U32 R98, R3.reuse, 0x10, R98 ;  /* 0x0000001003622825 */ /* 0x044fe200078e0062 */
[----:B------:R-:W5:Y:S01]  /*06e0*/  @P4 LDG.E.128 R36, desc[UR6][R88.64] ;  /* 0x0000000658244981 */ /* 0x000f62000c1e1d00 */
[----:B------:R-:W2:Y:S02]  /*06f0*/  LDC.64 R110, c[0x0][0x3d8] ;  /* 0x0000f600ff6e7b82 */ /* 0x000ea40000000a00 */
[----:B------:R-:W-:Y:S01]  /*0700*/  @P2 VIADD R3, R3, 0x20 ;  /* 0x0000002003032836 */ /* 0x000fe20000000000 */
[C---:B------:R-:W-:Y:S01]  /*0710*/  ISETP.GE.U32.AND P5, PT, R0.reuse, 0x120, PT ;  /* 0x000001200000780c */ /* 0x040fe20003fa6070 */
[----:B------:R4:W5:Y:S02]  /*0720*/  @P4 LDG.E.128 R40, desc[UR6][R90.64] ;  /* 0x000000065a284981 */ /* 0x000964000c1e1d00 */
[C---:B---3--:R-:W-:Y:S01]  /*0730*/  @P1 IMAD.WIDE.U32 R100, R3.reuse, 0x10, R100 ;  /* 0x0000001003641825 */ /* 0x048fe200078e0064 */
[----:B-1----:R-:W-:Y:S01]  /*0740*/  CS2R R86, SRZ ;  /* 0x0000000000567805 */ /* 0x002fe2000001ff00 */
[----:B------:R1:W5:Y:S02]  /*0750*/  @P3 LDG.E.128 R44, desc[UR6][R92.64] ;  /* 0x000000065c2c3981 */ /* 0x000364000c1e1d00 */
[C---:B------:R-:W-:Y:S01]  /*0760*/  @P1 IMAD.WIDE.U32 R102, R3.reuse, 0x10, R102 ;  /* 0x0000001003661825 */ /* 0x040fe200078e0066 */
[----:B------:R-:W-:Y:S01]  /*0770*/  CS2R R84, SRZ ;  /* 0x0000000000547805 */ /* 0x000fe2000001ff00 */
[----:B------:R3:W5:Y:S02]  /*0780*/  @P3 LDG.E.128 R48, desc[UR6][R94.64] ;  /* 0x000000065e303981 */ /* 0x000764000c1e1d00 */
[----:B------:R-:W-:Y:S01]  /*0790*/  @P1 VIADD R3, R3, 0x20 ;  /* 0x0000002003031836 */ /* 0x000fe20000000000 */
[----:B----4-:R-:W-:Y:S01]  /*07a0*/  CS2R R90, SRZ ;  /* 0x00000000005a7805 */ /* 0x010fe2000001ff00 */
[----:B------:R-:W5:Y:S02]  /*07b0*/  @P2 LDG.E.128 R52, desc[UR6][R96.64] ;  /* 0x0000000660342981 */ /* 0x000f64000c1e1d00 */
[C---:B------:R-:W-:Y:S01]  /*07c0*/  @P0 IMAD.WIDE.U32 R104, R3.reuse, 0x10, R104 ;  /* 0x0000001003680825 */ /* 0x040fe200078e0068 */
[----:B------:R-:W-:Y:S01]  /*07d0*/  CS2R R88, SRZ ;  /* 0x0000000000587805 */ /* 0x000fe2000001ff00 */
[----:B------:R4:W5:Y:S02]  /*07e0*/  @P2 LDG.E.128 R56, desc[UR6][R98.64] ;  /* 0x0000000662382981 */ /* 0x000964000c1e1d00 */
[C---:B------:R-:W-:Y:S01]  /*07f0*/  @P0 IMAD.WIDE.U32 R106, R3.reuse, 0x10, R106 ;  /* 0x00000010036a0825 */ /* 0x040fe200078e006a */
[----:B------:R-:W-:Y:S01]  /*0800*/  @P0 IADD3 R3, PT, PT, R3, 0x20, RZ ;  /* 0x0000002003030810 */ /* 0x000fe20007ffe0ff */
[----:B------:R-:W5:Y:S04]  /*0810*/  @P0 LDG.E.128 R68, desc[UR6][R104.64] ;  /* 0x0000000668440981 */ /* 0x000f68000c1e1d00 */
[----:B------:R4:W5:Y:S01]  /*0820*/  @P0 LDG.E.128 R72, desc[UR6][R106.64] ;  /* 0x000000066a480981 */ /* 0x000962000c1e1d00 */
[----:B------:R-:W-:Y:S01]  /*0830*/  ISETP.GE.U32.AND P0, PT, R0, 0x140, PT ;  /* 0x000001400000780c */ /* 0x000fe20003f06070 */
[C---:B0-----:R-:W-:Y:S01]  /*0840*/  @P5 IMAD.WIDE.U32 R108, R3.reuse, 0x10, R108 ;  /* 0x00000010036c5825 */ /* 0x041fe200078e006c */
[----:B-1----:R-:W-:Y:S01]  /*0850*/  CS2R R92, SRZ ;  /* 0x00000000005c7805 */ /* 0x002fe2000001ff00 */
[----:B------:R0:W5:Y:S02]  /*0860*/  @P1 LDG.E.128 R60, desc[UR6][R100.64] ;  /* 0x00000006643c1981 */ /* 0x000164000c1e1d00 */
[----:B--2---:R-:W-:Y:S01]  /*0870*/  @P5 IMAD.WIDE.U32 R110, R3, 0x10, R110 ;  /* 0x00000010036e5825 */ /* 0x004fe200078e006e */
[----:B---3--:R-:W-:Y:S01]  /*0880*/  CS2R R94, SRZ ;  /* 0x00000000005e7805 */ /* 0x008fe2000001ff00 */
[----:B------:R1:W5:Y:S01]  /*0890*/  @P1 LDG.E.128 R64, desc[UR6][R102.64] ;  /* 0x0000000666401981 */ /* 0x000362000c1e1d00 */
[----:B----4-:R-:W-:-:S02]  /*08a0*/  CS2R R98, SRZ ;  /* 0x0000000000627805 */ /* 0x010fc4000001ff00 */
[----:B------:R-:W-:Y:S02]  /*08b0*/  CS2R R96, SRZ ;  /* 0x0000000000607805 */ /* 0x000fe4000001ff00 */
[----:B------:R-:W-:Y:S01]  /*08c0*/  CS2R R106, SRZ ;  /* 0x00000000006a7805 */ /* 0x000fe2000001ff00 */
[----:B------:R2:W5:Y:S01]  /*08d0*/  @P5 LDG.E.128 R76, desc[UR6][R108.64] ;  /* 0x000000066c4c5981 */ /* 0x000562000c1e1d00 */
[----:B------:R-:W-:Y:S02]  /*08e0*/  CS2R R104, SRZ ;  /* 0x0000000000687805 */ /* 0x000fe4000001ff00 */
[----:B0-----:R-:W-:Y:S02]  /*08f0*/  CS2R R100, SRZ ;  /* 0x0000000000647805 */ /* 0x001fe4000001ff00 */
[----:B------:R-:W-:Y:S01]  /*0900*/  CS2R R114, SRZ ;  /* 0x0000000000727805 */ /* 0x000fe2000001ff00 */
[----:B------:R0:W5:Y:S01]  /*0910*/  @P5 LDG.E.128 R80, desc[UR6][R110.64] ;  /* 0x000000066e505981 */ /* 0x000162000c1e1d00 */
[----:B------:R-:W-:-:S02]  /*0920*/  CS2R R112, SRZ ;  /* 0x0000000000707805 */ /* 0x000fc4000001ff00 */
[----:B-1----:R-:W-:Y:S02]  /*0930*/  CS2R R102, SRZ ;  /* 0x0000000000667805 */ /* 0x002fe4000001ff00 */
[----:B------:R-:W-:Y:S02]  /*0940*/  CS2R R118, SRZ ;  /* 0x0000000000767805 */ /* 0x000fe4000001ff00 */
[----:B------:R-:W-:Y:S02]  /*0950*/  CS2R R116, SRZ ;  /* 0x0000000000747805 */ /* 0x000fe4000001ff00 */
[----:B------:R-:W-:Y:S02]  /*0960*/  CS2R R122, SRZ ;  /* 0x00000000007a7805 */ /* 0x000fe4000001ff00 */
[----:B--2---:R-:W-:Y:S02]  /*0970*/  CS2R R108, SRZ ;  /* 0x00000000006c7805 */ /* 0x004fe4000001ff00 */
[----:B------:R-:W-:-:S02]  /*0980*/  CS2R R120, SRZ ;  /* 0x0000000000787805 */ /* 0x000fc4000001ff00 */
[----:B------:R-:W-:Y:S02]  /*0990*/  CS2R R126, SRZ ;  /* 0x00000000007e7805 */ /* 0x000fe4000001ff00 */
[----:B------:R-:W-:Y:S02]  /*09a0*/  CS2R R124, SRZ ;  /* 0x00000000007c7805 */ /* 0x000fe4000001ff00 */
[----:B0-----:R-:W-:Y:S02]  /*09b0*/  CS2R R110, SRZ ;  /* 0x00000000006e7805 */ /* 0x001fe4000001ff00 */
        /* <DEDUP_REMOVED lines=14> */
[----:B------:R-:W-:Y:S01]  /*0aa0*/  @P5 VIADD R3, R3, 0x20 ;  /* 0x0000002003035836 */ /* 0x000fe20000000000 */
        /* <DEDUP_REMOVED lines=48> */
.L_x_25279:
[C---:B------:R-:W-:Y:S01]  /*0db0*/  ISETP.GE.U32.AND P6, PT, R0.reuse, 0x20, PT ;  /* 0x000000200000780c */ /* 0x040fe20003fc6070 */
[----:B------:R-:W0:Y:S01]  /*0dc0*/  LDC.64 R6, c[0x0][0x3d0] ;  /* 0x0000f400ff067b82 */ /* 0x000e220000000a00 */
[C---:B------:R-:W-:Y:S02]  /*0dd0*/  ISETP.GE.U32.AND P0, PT, R0.reuse, 0x40, PT ;  /* 0x000000400000780c */ /* 0x040fe40003f06070 */
[C---:B------:R-:W-:Y:S02]  /*0de0*/  ISETP.GE.U32.AND P5, PT, R0.reuse, 0x60, PT ;  /* 0x000000600000780c */ /* 0x040fe40003fa6070 */
[C---:B------:R-:W-:Y:S02]  /*0df0*/  ISETP.GE.U32.AND P4, PT, R0.reuse, 0x80, PT ;  /* 0x000000800000780c */ /* 0x040fe40003f86070 */
[----:B------:R-:W-:Y:S01]  /*0e00*/  LOP3.LUT R233, R233, 0xfffff7ff, RZ, 0xc0, !PT ;  /* 0xfffff7ffe9e97812 */ /* 0x000fe200078ec0ff */
[----:B------:R-:W1:Y:S08]  /*0e10*/  LDC.64 R8, c[0x0][0x3d8] ;  /* 0x0000f600ff087b82 */ /* 0x000e700000000a00 */
[----:B------:R-:W2:Y:S08]  /*0e20*/  LDC.64 R10, c[0x0][0x3d0] ;  /* 0x0000f400ff0a7b82 */ /* 0x000eb00000000a00 */
[----:B------:R-:W3:Y:S08]  /*0e30*/  LDC.64 R84, c[0x0][0x3d8] ;  /* 0x0000f600ff547b82 */ /* 0x000ef00000000a00 */
[----:B------:R-:W4:Y:S08]  /*0e40*/  LDC.64 R88, c[0x0][0x3d0] ;  /* 0x0000f400ff587b82 */ /* 0x000f300000000a00 */
[----:B------:R-:W4:Y:S01]  /*0e50*/  LDC.64 R90, c[0x0][0x3d8] ;  /* 0x0000f600ff5a7b82 */ /* 0x000f220000000a00 */
[C---:B------:R-:W-:Y:S01]  /*0e60*/  ISETP.GE.U32.AND P3, PT, R0.reuse, 0xa0, PT ;  /* 0x000000a00000780c */ /* 0x040fe20003f66070 */
[----:B0-----:R-:W-:Y:S01]  /*0e70*/  @P6 IMAD.WIDE.U32 R6, R3, 0x10, R6 ;  /* 0x0000001003066825 */ /* 0x001fe200078e0006 */
[----:B------:R-:W-:-:S02]  /*0e80*/  ISETP.GE.U32.AND P2, PT, R0, 0xc0, PT ;  /* 0x000000c00000780c */ /* 0x000fc40003f46070 */
[----:B------:R-:W-:Y:S01]  /*0e90*/  ISETP.GE.U32.AND P1, PT, R0, 0xe0, PT ;  /* 0x000000e00000780c */ /* 0x000fe20003f26070 */
[----:B-1----:R-:W-:Y:S01]  /*0ea0*/  @P6 IMAD.WIDE.U32 R8, R3, 0x10, R8 ;  /* 0x0000001003086825 */ /* 0x002fe200078e0008 */
[----:B------:R0:W5:Y:S01]  /*0eb0*/  @P6 LDG.E.128 R20, desc[UR6][R6.64] ;  /* 0x0000000606146981 */ /* 0x000162000c1e1d00 */
[----:B------:R-:W1:Y:S01]  /*0ec0*/  @P6 LDC.64 R4, c[0x0][0x440] ;  /* 0x00011000ff046b82 */ /* 0x000e620000000a00 */
[----:B------:R-:W-:Y:S02]  /*0ed0*/  @P6 LOP3.LUT R233, R233, 0x800, RZ, 0xfc, !PT ;  /* 0x00000800e9e96812 */ /* 0x000fe400078efcff */
[----:B------:R0:W5:Y:S05]  /*0ee0*/  @P6 LDG.E.128 R32, desc[UR6][R8.64] ;  /* 0x0000000608206981 */ /* 0x00016a000c1e1d00 */
[----:B------:R-:W0:Y:S08]  /*0ef0*/  @P0 LDC.64 R86, c[0x0][0x440] ;  /* 0x00011000ff560b82 */ /* 0x000e300000000a00 */
[----:B------:R-:W4:Y:S01]  /*0f00*/  @P5 LDC.64 R92, c[0x0][0x440] ;  /* 0x00011000ff5c5b82 */ /* 0x000f220000000a00 */
[C---:B-1----:R-:W-:Y:S01]  /*0f10*/  @P6 IMAD.WIDE.U32 R4, R3.reuse, 0x10, R4 ;  /* 0x0000001003046825 */ /* 0x042fe200078e0004 */
[----:B------:R-:W-:-:S06]  /*0f20*/  @P6 LOP3.LUT R3, R3, 0x20, RZ, 0xfc, !PT ;  /* 0x0000002003036812 */ /* 0x000fcc00078efcff */
[----:B------:R-:W1:Y:S01]  /*0f30*/  LDC.64 R94, c[0x0][0x3d0] ;  /* 0x0000f400ff5e7b82 */ /* 0x000e620000000a00 */
[----:B------:R-:W5:Y:S01]  /*0f40*/  @P6 LDG.E.128 R152, desc[UR6][R4.64] ;  /* 0x0000000604986981 */ /* 0x000f62000c1e1d00 */
[----:B--2---:R-:W-:-:S06]  /*0f50*/  @P0 IMAD.WIDE.U32 R10, R3, 0x10, R10 ;  /* 0x00000010030a0825 */ /* 0x004fcc00078e000a */
[----:B------:R-:W2:Y:S01]  /*0f60*/  LDC.64 R96, c[0x0][0x3d8] ;  /* 0x0000f600ff607b82 */ /* 0x000ea20000000a00 */
[C---:B---3--:R-:W-:Y:S01]  /*0f70*/  @P0 IMAD.WIDE.U32 R84, R3.reuse, 0x10, R84 ;  /* 0x0000001003540825 */ /* 0x048fe200078e0054 */
[----:B------:R3:W5:Y:S03]  /*0f80*/  @P0 LDG.E.128 R12, desc[UR6][R10.64] ;  /* 0x000000060a0c0981 */ /* 0x000766000c1e1d00 */
[C---:B0-----:R-:W-:Y:S01]  /*0f90*/  @P0 IMAD.WIDE.U32 R86, R3.reuse, 0x10, R86 ;  /* 0x0000001003560825 */ /* 0x041fe200078e0056 */
[----:B------:R0:W5:Y:S02]  /*0fa0*/  @P0 LDG.E.128 R16, desc[UR6][R84.64] ;  /* 0x0000000654100981 */ /* 0x000164000c1e1d00 */
[----:B------:R-:W2:Y:S01]  /*0fb0*/  @P4 LDC.64 R98, c[0x0][0x440] ;  /* 0x00011000ff624b82 */ /* 0x000ea20000000a00 */
[----:B------:R-:W-:Y:S01]  /*0fc0*/  @P0 VIADD R3, R3, 0x20 ;  /* 0x0000002003030836 */ /* 0x000fe20000000000 */
[----:B------:R1:W5:Y:S01]  /*0fd0*/  @P0 LDG.E.128 R148, desc[UR6][R86.64] ;  /* 0x0000000656940981 */ /* 0x000362000c1e1d00 */
[----:B------:R-:W-:-:S02]  /*0fe0*/  ISETP.GE.U32.AND P0, PT, R0, 0x100, PT ;  /* 0x000001000000780c */ /* 0x000fc40003f06070 */
[----:B----4-:R-:W-:-:S03]  /*0ff0*/  @P5 IMAD.WIDE.U32 R88, R3, 0x10, R88 ;  /* 0x0000001003585825 */ /* 0x010fc600078e0058 */
[----:B------:R-:W4:Y:S01]  /*1000*/  LDC.64 R6, c[0x0][0x3d0] ;  /* 0x0000f400ff067b82 */ /* 0x000f220000000a00 */
[C---:B------:R-:W-:Y:S01]  /*1010*/  @P5 IMAD.WIDE.U32 R90, R3.reuse, 0x10, R90 ;  /* 0x00000010035a5825 */ /* 0x040fe200078e005a */
[----:B------:R1:W5:Y:S03]  /*1020*/  @P5 LDG.E.128 R24, desc[UR6][R88.64] ;  /* 0x0000000658185981 */ /* 0x000366000c1e1d00 */
[C---:B------:R-:W-:Y:S01]  /*1030*/  @P5 IMAD.WIDE.U32 R92, R3.reuse, 0x10, R92 ;  /* 0x00000010035c5825 */ /* 0x040fe200078e005c */
[----:B------:R2:W5:Y:S02]  /*1040*/  @P5 LDG.E.128 R28, desc[UR6][R90.64] ;  /* 0x000000065a1c5981 */ /* 0x000564000c1e1d00 */
[----:B------:R-:W4:Y:S01]  /*1050*/  LDC.64 R8, c[0x0][0x3d8] ;  /* 0x0000f600ff087b82 */ /* 0x000f220000000a00 */
[----:B------:R-:W-:Y:S01]  /*1060*/  @P5 IADD3 R3, PT, PT, R3, 0x20, RZ ;  /* 0x0000002003035810 */ /* 0x000fe20007ffe0ff */
[----:B------:R2:W5:Y:S06]  /*1070*/  @P5 LDG.E.128 R144, desc[UR6][R92.64] ;  /* 0x000000065c905981 */ /* 0x00056c000c1e1d00 */
[----:B---3--:R-:W3:Y:S01]  /*1080*/  @P3 LDC.64 R10, c[0x0][0x440] ;  /* 0x00011000ff0a3b82 */ /* 0x008ee20000000a00 */
[----:B------:R-:W-:-:S07]  /*1090*/  ISETP.GE.U32.AND P5, PT, R0, 0x120, PT ;  /* 0x000001200000780c */ /* 0x000fce0003fa6070 */
[----:B0-----:R-:W0:Y:S08]  /*10a0*/  LDC.64 R84, c[0x0][0x3d0] ;  /* 0x0000f400ff547b82 */ /* 0x001e300000000a00 */
[----:B------:R-:W0:Y:S08]  /*10b0*/  LDC.64 R100, c[0x0][0x3d8] ;  /* 0x0000f600ff647b82 */ /* 0x000e300000000a00 */
[----:B------:R-:W0:Y:S08]  /*10c0*/  @P2 LDC.64 R102, c[0x0][0x440] ;  /* 0x00011000ff662b82 */ /* 0x000e300000000a00 */
[----:B------:R-:W0:Y:S08]  /*10d0*/  LDC.64 R104, c[0x0][0x3d0] ;  /* 0x0000f400ff687b82 */ /* 0x000e300000000a00 */
[----:B-1----:R-:W1:Y:S08]  /*10e0*/  LDC.64 R86, c[0x0][0x3d8] ;  /* 0x0000f600ff567b82 */ /* 0x002e700000000a00 */
[----:B------:R-:W1:Y:S01]  /*10f0*/  @P1 LDC.64 R88, c[0x0][0x440] ;  /* 0x00011000ff581b82 */ /* 0x000e620000000a00 */
[----:B------:R-:W-:-:S04]  /*1100*/  @P4 IMAD.WIDE.U32 R94, R3, 0x10, R94 ;  /* 0x00000010035e4825 */ /* 0x000fc800078e005e */
[C---:B--2---:R-:W-:Y:S01]  /*1110*/  @P4 IMAD.WIDE.U32 R96, R3.reuse, 0x10, R96 ;  /* 0x0000001003604825 */ /* 0x044fe200078e0060 */
[----:B------:R-:W5:Y:S02]  /*1120*/  @P4 LDG.E.128 R36, desc[UR6][R94.64] ;  /* 0x000000065e244981 */ /* 0x000f64000c1e1d00 */
[----:B------:R-:W2:Y:S01]  /*1130*/  LDC.64 R90, c[0x0][0x3d0] ;  /* 0x0000f400ff5a7b82 */ /* 0x000ea20000000a00 */
[C---:B------:R-:W-:Y:S01]  /*1140*/  @P4 IMAD.WIDE.U32 R98, R3.reuse, 0x10, R98 ;  /* 0x0000001003624825 */ /* 0x040fe200078e0062 */
[----:B------:R-:W5:Y:S06]  /*1150*/  @P4 LDG.E.128 R40, desc[UR6][R96.64] ;  /* 0x0000000660284981 */ /* 0x000f6c000c1e1d00 */
[----:B------:R-:W2:Y:S01]  /*1160*/  LDC.64 R92, c[0x0][0x3d8] ;  /* 0x0000f600ff5c7b82 */ /* 0x000ea20000000a00 */
[----:B------:R-:W-:Y:S01]  /*1170*/  @P4 VIADD R3, R3, 0x20 ;  /* 0x0000002003034836 */ /* 0x000fe20000000000 */
[----:B------:R-:W5:Y:S06]  /*1180*/  @P4 LDG.E.128 R140, desc[UR6][R98.64] ;  /* 0x00000006628c4981 */ /* 0x000f6c000c1e1d00 */
[----:B------:R-:W2:Y:S01]  /*1190*/  @P0 LDC.64 R106, c[0x0][0x440] ;  /* 0x00011000ff6a0b82 */ /* 0x000ea20000000a00 */
[----:B----4-:R-:W-:-:S04]  /*11a0*/  @P3 IMAD.WIDE.U32 R6, R3, 0x10, R6 ;  /* 0x0000001003063825 */ /* 0x010fc800078e0006 */
[C---:B------:R-:W-:Y:S01]  /*11b0*/  @P3 IMAD.WIDE.U32 R8, R3.reuse, 0x10, R8 ;  /* 0x0000001003083825 */ /* 0x040fe200078e0008 */
[----:B------:R-:W5:Y:S02]  /*11c0*/  @P3 LDG.E.128 R44, desc[UR6][R6.64] ;  /* 0x00000006062c3981 */ /* 0x000f64000c1e1d00 */
[----:B------:R-:W4:Y:S01]  /*11d0*/  @P5 LDC.64 R4, c[0x0][0x440] ;  /* 0x00011000ff045b82 */ /* 0x000f220000000a00 */
[C---:B---3--:R-:W-:Y:S01]  /*11e0*/  @P3 IMAD.WIDE.U32 R10, R3.reuse, 0x10, R10 ;  /* 0x00000010030a3825 */ /* 0x048fe200078e000a */
[----:B------:R-:W5:Y:S03]  /*11f0*/  @P3 LDG.E.128 R48, desc[UR6][R8.64] ;  /* 0x0000000608303981 */ /* 0x000f66000c1e1d00 */
[----:B------:R-:W-:Y:S01]  /*1200*/  @P3 VIADD R3, R3, 0x20 ;  /* 0x0000002003033836 */ /* 0x000fe20000000000 */
[----:B------:R-:W5:Y:S02]  /*1210*/  @P3 LDG.E.128 R136, desc[UR6][R10.64] ;  /* 0x000000060a883981 */ /* 0x000f64000c1e1d00 */
[----:B------:R-:W3:Y:S01]  /*1220*/  LDC.64 R108, c[0x0][0x3d0] ;  /* 0x0000f400ff6c7b82 */ /* 0x000ee20000000a00 */
[----:B0-----:R-:W-:-:S04]  /*1230*/  @P2 IMAD.WIDE.U32 R84, R3, 0x10, R84 ;  /* 0x0000001003542825 */ /* 0x001fc800078e0054 */
[C---:B------:R-:W-:Y:S01]  /*1240*/  @P2 IMAD.WIDE.U32 R100, R3.reuse, 0x10, R100 ;  /* 0x0000001003642825 */ /* 0x040fe200078e0064 */
[----:B------:R-:W5:Y:S02]  /*1250*/  @P2 LDG.E.128 R52, desc[UR6][R84.64] ;  /* 0x0000000654342981 */ /* 0x000f64000c1e1d00 */
[----:B------:R-:W0:Y:S01]  /*1260*/  LDC.64 R110, c[0x0][0x3d8] ;  /* 0x0000f600ff6e7b82 */ /* 0x000e220000000a00 */
[C---:B------:R-:W-:Y:S01]  /*1270*/  @P2 IMAD.WIDE.U32 R102, R3.reuse, 0x10, R102 ;  /* 0x0000001003662825 */ /* 0x040fe200078e0066 */
[----:B------:R-:W-:Y:S01]  /*1280*/  @P2 IADD3 R3, PT, PT, R3, 0x20, RZ ;  /* 0x0000002003032810 */ /* 0x000fe20007ffe0ff */
[----:B------:R-:W5:Y:S04]  /*1290*/  @P2 LDG.E.128 R56, desc[UR6][R100.64] ;  /* 0x0000000664382981 */ /* 0x000f68000c1e1d00 */
[C---:B------:R-:W-:Y:S01]  /*12a0*/  @P1 IMAD.WIDE.U32 R104, R3.reuse, 0x10, R104 ;  /* 0x0000001003681825 */ /* 0x040fe200078e0068 */
[----:B------:R-:W5:Y:S03]  /*12b0*/  @P2 LDG.E.128 R132, desc[UR6][R102.64] ;  /* 0x0000000666842981 */ /* 0x000f66000c1e1d00 */
[C---:B-1----:R-:W-:Y:S01]  /*12c0*/  @P1 IMAD.WIDE.U32 R86, R3.reuse, 0x10, R86 ;  /* 0x0000001003561825 */ /* 0x042fe200078e0056 */
[----:B------:R-:W5:Y:S03]  /*12d0*/  @P1 LDG.E.128 R60, desc[UR6][R104.64] ;  /* 0x00000006683c1981 */ /* 0x000f66000c1e1d00 */
[C---:B------:R-:W-:Y:S01]  /*12e0*/  @P1 IMAD.WIDE.U32 R88, R3.reuse, 0x10, R88 ;  /* 0x0000001003581825 */ /* 0x040fe200078e0058 */
[----:B------:R1:W5:Y:S03]  /*12f0*/  @P1 LDG.E.128 R64, desc[UR6][R86.64] ;  /* 0x0000000656401981 */ /* 0x000366000c1e1d00 */
[----:B------:R-:W-:Y:S01]  /*1300*/  @P1 VIADD R3, R3, 0x20 ;  /* 0x0000002003031836 */ /* 0x000fe20000000000 */
[----:B------:R-:W5:Y:S03]  /*1310*/  @P1 LDG.E.128 R128, desc[UR6][R88.64] ;  /* 0x0000000658801981 */ /* 0x000f66000c1e1d00 */
[----:B--2---:R-:W-:-:S04]  /*1320*/  @P0 IMAD.WIDE.U32 R90, R3, 0x10, R90 ;  /* 0x00000010035a0825 */ /* 0x004fc800078e005a */
[C---:B------:R-:W-:Y:S01]  /*1330*/  @P0 IMAD.WIDE.U32 R92, R3.reuse, 0x10, R92 ;  /* 0x00000010035c0825 */ /* 0x040fe200078e005c */
[----:B------:R2:W5:Y:S03]  /*1340*/  @P0 LDG.E.128 R68, desc[UR6][R90.64] ;  /* 0x000000065a440981 */ /* 0x000566000c1e1d00 */
[C---:B------:R-:W-:Y:S01]  /*1350*/  @P0 IMAD.WIDE.U32 R106, R3.reuse, 0x10, R106 ;  /* 0x00000010036a0825 */ /* 0x040fe200078e006a */
[----:B------:R2:W5:Y:S03]  /*1360*/  @P0 LDG.E.128 R72, desc[UR6][R92.64] ;  /* 0x000000065c480981 */ /* 0x000566000c1e1d00 */
[----:B------:R-:W-:Y:S01]  /*1370*/  @P0 VIADD R3, R3, 0x20 ;  /* 0x0000002003030836 */ /* 0x000fe20000000000 */
[----:B------:R2:W5:Y:S03]  /*1380*/  @P0 LDG.E.128 R124, desc[UR6][R106.64] ;  /* 0x000000066a7c0981 */ /* 0x000566000c1e1d00 */
[----:B----4-:R-:W-:-:S05]  /*1390*/  @P5 IMAD.WIDE.U32 R4, R3, 0x10, R4 ;  /* 0x0000001003045825 */ /* 0x010fca00078e0004 */
[----:B------:R-:W5:Y:S01]  /*13a0*/  @P5 LDG.E.128 R120, desc[UR6][R4.64] ;  /* 0x0000000604785981 */ /* 0x000f62000c1e1d00 */
[----:B------:R-:W-:Y:S01]  /*13b0*/  ISETP.GE.U32.AND P0, PT, R0, 0x140, PT ;  /* 0x000001400000780c */ /* 0x000fe20003f06070 */
[----:B---3--:R-:W-:-:S04]  /*13c0*/  @P5 IMAD.WIDE.U32 R108, R3, 0x10, R108 ;  /* 0x00000010036c5825 */ /* 0x008fc800078e006c */
[----:B0-----:R-:W-:Y:S01]  /*13d0*/  @P5 IMAD.WIDE.U32 R110, R3, 0x10, R110 ;  /* 0x00000010036e5825 */ /* 0x001fe200078e006e */
[----:B------:R-:W5:Y:S01]  /*13e0*/  @P5 LDG.E.128 R76, desc[UR6][R108.64] ;  /* 0x000000066c4c5981 */ /* 0x000f62000c1e1d00 */
[----:B-1----:R-:W-:Y:S02]  /*13f0*/  CS2R R86, SRZ ;  /* 0x0000000000567805 */ /* 0x002fe4000001ff00 */
[----:B------:R-:W-:Y:S02]  /*1400*/  CS2R R84, SRZ ;  /* 0x0000000000547805 */ /* 0x000fe4000001ff00 */
[----:B--2---:R-:W-:Y:S01]  /*1410*/  CS2R R90, SRZ ;  /* 0x00000000005a7805 */ /* 0x004fe2000001ff00 */
        /* <DEDUP_REMOVED lines=13> */
[----:B------:R-:W-:Y:S02]  /*14f0*/  CS2R R112, SRZ ;  /* 0x0000000000707805 */ /* 0x000fe4000001ff00 */
[----:B------:R-:W-:-:S02]  /*1500*/  CS2R R118, SRZ ;  /* 0x0000000000767805 */ /* 0x000fc4000001ff00 */
        /* <DEDUP_REMOVED lines=33> */
.L_x_25278:
        /* <DEDUP_REMOVED lines=15> */
[----:B------:R-:W5:Y:S02]  /*1810*/  @P1 LDG.E.128 R20, desc[UR6][R6.64] ;  /* 0x0000000606141981 */ /* 0x000f64000c1e1d00 */
[----:B------:R-:W0:Y:S01]  /*1820*/  LDC.64 R156, c[0x0][0x3d0] ;  /* 0x0000f400ff9c7b82 */ /* 0x000e220000000a00 */
[----:B-1----:R-:W-:-:S05]  /*1830*/  @P1 IMAD.WIDE.U32 R8, R3, 0x10, R8 ;  /* 0x0000001003081825 */ /* 0x002fca00078e0008 */
[----:B------:R-:W5:Y:S02]  /*1840*/  @P1 LDG.E.128 R32, desc[UR6][R8.64] ;  /* 0x0000000608201981 */ /* 0x000f64000c1e1d00 */
[----:B------:R-:W1:Y:S01]  /*1850*/  @P2 LDC.64 R158, c[0x0][0x438] ;  /* 0x00010e00ff9e2b82 */ /* 0x000e620000000a00 */
[----:B--2---:R-:W-:-:S05]  /*1860*/  @P1 IMAD.WIDE.U32 R4, R3, 0x10, R4 ;  /* 0x0000001003041825 */ /* 0x004fca00078e0004 */
[----:B------:R2:W5:Y:S02]  /*1870*/  @P1 LDG.E.128 R116, desc[UR6][R4.64] ;  /* 0x0000000604741981 */ /* 0x000564000c1e1d00 */
[----:B------:R-:W4:Y:S01]  /*1880*/  LDC.64 R160, c[0x0][0x3d8] ;  /* 0x0000f600ffa07b82 */ /* 0x000f220000000a00 */
[----:B---3--:R-:W-:-:S07]  /*1890*/  @P1 IMAD.WIDE.U32 R10, R3, 0x10, R10 ;  /* 0x00000010030a1825 */ /* 0x008fce00078e000a */
[----:B------:R-:W3:Y:S01]  /*18a0*/  @P2 LDC.64 R162, c[0x0][0x440] ;  /* 0x00011000ffa22b82 */ /* 0x000ee20000000a00 */
[----:B------:R2:W5:Y:S01]  /*18b0*/  @P1 LDG.E.128 R152, desc[UR6][R10.64] ;  /* 0x000000060a981981 */ /* 0x000562000c1e1d00 */
[----:B------:R-:W-:Y:S02]  /*18c0*/  @P1 LOP3.LUT R3, R3, 0x20, RZ, 0xfc, !PT ;  /* 0x0000002003031812 */ /* 0x000fe400078efcff */
[----:B------:R-:W-:-:S04]  /*18d0*/  ISETP.GE.U32.AND P1, PT, R0, 0xa0, PT ;  /* 0x000000a00000780c */ /* 0x000fc80003f26070 */
[----:B------:R-:W2:Y:S08]  /*18e0*/  LDC.64 R164, c[0x0][0x3d0] ;  /* 0x0000f400ffa47b82 */ /* 0x000eb00000000a00 */
[----:B------:R-:W2:Y:S08]  /*18f0*/  LDC.64 R168, c[0x0][0x3d8] ;  /* 0x0000f600ffa87b82 */ /* 0x000eb00000000a00 */
[----:B------:R-:W2:Y:S08]  /*1900*/  @P3 LDC.64 R166, c[0x0][0x438] ;  /* 0x00010e00ffa63b82 */ /* 0x000eb00000000a00 */
[----:B------:R-:W2:Y:S01]  /*1910*/  @P3 LDC.64 R170, c[0x0][0x440] ;  /* 0x00011000ffaa3b82 */ /* 0x000ea20000000a00 */
[----:B0-----:R-:W-:-:S04]  /*1920*/  @P2 IMAD.WIDE.U32 R156, R3, 0x10, R156 ;  /* 0x00000010039c2825 */ /* 0x001fc800078e009c */
[C---:B-1----:R-:W-:Y:S01]  /*1930*/  @P2 IMAD.WIDE.U32 R158, R3.reuse, 0x10, R158 ;  /* 0x00000010039e2825 */ /* 0x042fe200078e009e */
[----:B------:R0:W5:Y:S02]  /*1940*/  @P2 LDG.E.128 R12, desc[UR6][R156.64] ;  /* 0x000000069c0c2981 */ /* 0x000164000c1e1d00 */
[----:B------:R-:W1:Y:S01]  /*1950*/  LDC.64 R172, c[0x0][0x3d0] ;  /* 0x0000f400ffac7b82 */ /* 0x000e620000000a00 */
[C---:B----4-:R-:W-:Y:S01]  /*1960*/  @P2 IMAD.WIDE.U32 R160, R3.reuse, 0x10, R160 ;  /* 0x0000001003a02825 */ /* 0x050fe200078e00a0 */
[----:B------:R-:W5:Y:S03]  /*1970*/  @P2 LDG.E.128 R112, desc[UR6][R158.64] ;  /* 0x000000069e702981 */ /* 0x000f66000c1e1d00 */
[C---:B---3--:R-:W-:Y:S01]  /*1980*/  @P2 IMAD.WIDE.U32 R162, R3.reuse, 0x10, R162 ;  /* 0x0000001003a22825 */ /* 0x048fe200078e00a2 */
[----:B------:R3:W5:Y:S02]  /*1990*/  @P2 LDG.E.128 R16, desc[UR6][R160.64] ;  /* 0x00000006a0102981 */ /* 0x000764000c1e1d00 */
[----:B------:R-:W4:Y:S01]  /*19a0*/  LDC.64 R176, c[0x0][0x3d8] ;  /* 0x0000f600ffb07b82 */ /* 0x000f220000000a00 */
[----:B------:R-:W-:Y:S01]  /*19b0*/  @P2 VIADD R3, R3, 0x20 ;  /* 0x0000002003032836 */ /* 0x000fe20000000000 */
[----:B------:R1:W5:Y:S06]  /*19c0*/  @P2 LDG.E.128 R148, desc[UR6][R162.64] ;  /* 0x00000006a2942981 */ /* 0x00036c000c1e1d00 */
[----:B------:R-:W4:Y:S01]  /*19d0*/  @P0 LDC.64 R174, c[0x0][0x438] ;  /* 0x00010e00ffae0b82 */ /* 0x000f220000000a00 */
[----:B------:R-:W-:-:S07]  /*19e0*/  ISETP.GE.U32.AND P2, PT, R0, 0xc0, PT ;  /* 0x000000c00000780c */ /* 0x000fce0003f46070 */
[----:B------:R-:W4:Y:S01]  /*19f0*/  @P0 LDC.64 R178, c[0x0][0x440] ;  /* 0x00011000ffb20b82 */ /* 0x000f220000000a00 */
[----:B------:R-:W-:-:S07]  /*1a00*/  ISETP.GE.U32.AND P4, PT, R0, 0xe0, PT ;  /* 0x000000e00000780c */ /* 0x000fce0003f86070 */
[----:B--2---:R-:W2:Y:S08]  /*1a10*/  LDC.64 R4, c[0x0][0x3d0] ;  /* 0x0000f400ff047b82 */ /* 0x004eb00000000a00 */
[----:B------:R-:W2:Y:S08]  /*1a20*/  @P1 LDC.64 R6, c[0x0][0x438] ;  /* 0x00010e00ff061b82 */ /* 0x000eb00000000a00 */
[----:B------:R-:W2:Y:S01]  /*1a30*/  LDC.64 R8, c[0x0][0x3d8] ;  /* 0x0000f600ff087b82 */ /* 0x000ea20000000a00 */
[----:B------:R-:W-:Y:S01]  /*1a40*/  @P3 IMAD.WIDE.U32 R164, R3, 0x10, R164 ;  /* 0x0000001003a43825 */ /* 0x000fe200078e00a4 */
[----:B------:R-:W-:-:S03]  /*1a50*/  ISETP.GE.U32.AND P5, PT, R0, 0x100, PT ;  /* 0x000001000000780c */ /* 0x000fc60003fa6070 */
[C---:B------:R-:W-:Y:S01]  /*1a60*/  @P3 IMAD.WIDE.U32 R166, R3.reuse, 0x10, R166 ;  /* 0x0000001003a63825 */ /* 0x040fe200078e00a6 */
[----:B------:R4:W5:Y:S02]  /*1a70*/  @P3 LDG.E.128 R24, desc[UR6][R164.64] ;  /* 0x00000006a4183981 */ /* 0x000964000c1e1d00 */
[----:B------:R-:W2:Y:S01]  /*1a80*/  @P1 LDC.64 R10, c[0x0][0x440] ;  /* 0x00011000ff0a1b82 */ /* 0x000ea20000000a00 */
[C---:B------:R-:W-:Y:S01]  /*1a90*/  @P3 IMAD.WIDE.U32 R168, R3.reuse, 0x10, R168 ;  /* 0x0000001003a83825 */ /* 0x040fe200078e00a8 */
[----:B------:R-:W5:Y:S03]  /*1aa0*/  @P3 LDG.E.128 R108, desc[UR6][R166.64] ;  /* 0x00000006a66c3981 */ /* 0x000f66000c1e1d00 */
[C---:B------:R-:W-:Y:S01]  /*1ab0*/  @P3 IMAD.WIDE.U32 R170, R3.reuse, 0x10, R170 ;  /* 0x0000001003aa3825 */ /* 0x040fe200078e00aa */
[----:B------:R4:W5:Y:S02]  /*1ac0*/  @P3 LDG.E.128 R28, desc[UR6][R168.64] ;  /* 0x00000006a81c3981 */ /* 0x000964000c1e1d00 */
[----:B0-----:R-:W0:Y:S01]  /*1ad0*/  LDC.64 R156, c[0x0][0x3d0] ;  /* 0x0000f400ff9c7b82 */ /* 0x001e220000000a00 */
[----:B------:R-:W-:Y:S01]  /*1ae0*/  @P3 VIADD R3, R3, 0x20 ;  /* 0x0000002003033836 */ /* 0x000fe20000000000 */
[----:B------:R2:W5:Y:S01]  /*1af0*/  @P3 LDG.E.128 R144, desc[UR6][R170.64] ;  /* 0x00000006aa903981 */ /* 0x000562000c1e1d00 */
[----:B------:R-:W-:-:S05]  /*1b00*/  ISETP.GE.U32.AND P3, PT, R0, 0x120, PT ;  /* 0x000001200000780c */ /* 0x000fca0003f66070 */
[----:B---3--:R-:W3:Y:S01]  /*1b10*/  LDC.64 R160, c[0x0][0x3d8] ;  /* 0x0000f600ffa07b82 */ /* 0x008ee20000000a00 */
[----:B-1----:R-:W-:-:S07]  /*1b20*/  @P0 IMAD.WIDE.U32 R172, R3, 0x10, R172 ;  /* 0x0000001003ac0825 */ /* 0x002fce00078e00ac */
[----:B------:R-:W1:Y:S01]  /*1b30*/  @P2 LDC.64 R158, c[0x0][0x438] ;  /* 0x00010e00ff9e2b82 */ /* 0x000e620000000a00 */
[C---:B----4-:R-:W-:Y:S01]  /*1b40*/  @P0 IMAD.WIDE.U32 R174, R3.reuse, 0x10, R174 ;  /* 0x0000001003ae0825 */ /* 0x050fe200078e00ae */
[----:B------:R4:W5:Y:S06]  /*1b50*/  @P0 LDG.E.128 R36, desc[UR6][R172.64] ;  /* 0x00000006ac240981 */ /* 0x00096c000c1e1d00 */
[----:B------:R-:W3:Y:S01]  /*1b60*/  @P2 LDC.64 R162, c[0x0][0x440] ;  /* 0x00011000ffa22b82 */ /* 0x000ee20000000a00 */
[C---:B------:R-:W-:Y:S01]  /*1b70*/  @P0 IMAD.WIDE.U32 R176, R3.reuse, 0x10, R176 ;  /* 0x0000001003b00825 */ /* 0x040fe200078e00b0 */
[----:B------:R4:W5:Y:S03]  /*1b80*/  @P0 LDG.E.128 R104, desc[UR6][R174.64] ;  /* 0x00000006ae680981 */ /* 0x000966000c1e1d00 */
[C---:B------:R-:W-:Y:S01]  /*1b90*/  @P0 IMAD.WIDE.U32 R178, R3.reuse, 0x10, R178 ;  /* 0x0000001003b20825 */ /* 0x040fe200078e00b2 */
[----:B------:R-:W-:Y:S01]  /*1ba0*/  @P0 IADD3 R3, PT, PT, R3, 0x20, RZ ;  /* 0x0000002003030810 */ /* 0x000fe20007ffe0ff */
[----:B------:R0:W5:Y:S01]  /*1bb0*/  @P0 LDG.E.128 R40, desc[UR6][R176.64] ;  /* 0x00000006b0280981 */ /* 0x000162000c1e1d00 */
[----:B------:R-:W3:Y:S03]  /*1bc0*/  LDC.64 R164, c[0x0][0x3d0] ;  /* 0x0000f400ffa47b82 */ /* 0x000ee60000000a00 */
[----:B------:R0:W5:Y:S05]  /*1bd0*/  @P0 LDG.E.128 R140, desc[UR6][R178.64] ;  /* 0x00000006b28c0981 */ /* 0x00016a000c1e1d00 */
[----:B------:R-:W3:Y:S01]  /*1be0*/  LDC.64 R168, c[0x0][0x3d8] ;  /* 0x0000f600ffa87b82 */ /* 0x000ee20000000a00 */
[----:B--2---:R-:W-:-:S07]  /*1bf0*/  @P1 IMAD.WIDE.U32 R4, R3, 0x10, R4 ;  /* 0x0000001003041825 */ /* 0x004fce00078e0004 */
[----:B------:R-:W2:Y:S01]  /*1c00*/  @P4 LDC.64 R166, c[0x0][0x438] ;  /* 0x00010e00ffa64b82 */ /* 0x000ea20000000a00 */
[C---:B------:R-:W-:Y:S01]  /*1c10*/  @P1 IMAD.WIDE.U32 R6, R3.reuse, 0x10, R6 ;  /* 0x0000001003061825 */ /* 0x040fe200078e0006 */
[----:B------:R1:W5:Y:S06]  /*1c20*/  @P1 LDG.E.128 R44, desc[UR6][R4.64] ;  /* 0x00000006042c1981 */ /* 0x00036c000c1e1d00 */
[----:B------:R-:W2:Y:S01]  /*1c30*/  @P4 LDC.64 R170, c[0x0][0x440] ;  /* 0x00011000ffaa4b82 */ /* 0x000ea20000000a00 */
[C---:B------:R-:W-:Y:S01]  /*1c40*/  @P1 IMAD.WIDE.U32 R8, R3.reuse, 0x10, R8 ;  /* 0x0000001003081825 */ /* 0x040fe200078e0008 */
[----:B------:R1:W5:Y:S04]  /*1c50*/  @P1 LDG.E.128 R100, desc[UR6][R6.64] ;  /* 0x0000000606641981 */ /* 0x000368000c1e1d00 */
[----:B------:R1:W5:Y:S02]  /*1c60*/  @P1 LDG.E.128 R48, desc[UR6][R8.64] ;  /* 0x0000000608301981 */ /* 0x000364000c1e1d00 */
[----:B----4-:R-:W4:Y:S08]  /*1c70*/  LDC.64 R172, c[0x0][0x3d0] ;  /* 0x0000f400ffac7b82 */ /* 0x010f300000000a00 */
[----:B------:R-:W4:Y:S08]  /*1c80*/  @P5 LDC.64 R174, c[0x0][0x438] ;  /* 0x00010e00ffae5b82 */ /* 0x000f300000000a00 */
[----:B0-----:R-:W0:Y:S08]  /*1c90*/  LDC.64 R176, c[0x0][0x3d8] ;  /* 0x0000f600ffb07b82 */ /* 0x001e300000000a00 */
[----:B------:R-:W0:Y:S01]  /*1ca0*/  @P5 LDC.64 R178, c[0x0][0x440] ;  /* 0x00011000ffb25b82 */ /* 0x000e220000000a00 */
[----:B------:R-:W-:-:S07]  /*1cb0*/  @P1 IMAD.WIDE.U32 R10, R3, 0x10, R10 ;  /* 0x00000010030a1825 */ /* 0x000fce00078e000a */
[----:B------:R-:W0:Y:S01]  /*1cc0*/  LDC.64 R180, c[0x0][0x3d0] ;  /* 0x0000f400ffb47b82 */ /* 0x000e220000000a00 */
[----:B------:R-:W-:Y:S01]  /*1cd0*/  @P1 VIADD R3, R3, 0x20 ;  /* 0x0000002003031836 */ /* 0x000fe20000000000 */
[----:B------:R0:W5:Y:S06]  /*1ce0*/  @P1 LDG.E.128 R136, desc[UR6][R10.64] ;  /* 0x000000060a881981 */ /* 0x00016c000c1e1d00 */
[----:B-1----:R-:W1:Y:S08]  /*1cf0*/  @P3 LDC.64 R4, c[0x0][0x438] ;  /* 0x00010e00ff043b82 */ /* 0x002e700000000a00 */
[----:B------:R-:W1:Y:S08]  /*1d00*/  LDC.64 R6, c[0x0][0x3d8] ;  /* 0x0000f600ff067b82 */ /* 0x000e700000000a00 */
[----:B------:R-:W1:Y:S01]  /*1d10*/  @P3 LDC.64 R8, c[0x0][0x440] ;  /* 0x00011000ff083b82 */ /* 0x000e620000000a00 */
[----:B------:R-:W-:-:S04]  /*1d20*/  @P2 IMAD.WIDE.U32 R156, R3, 0x10, R156 ;  /* 0x00000010039c2825 */ /* 0x000fc800078e009c */
[C---:B------:R-:W-:Y:S01]  /*1d30*/  @P2 IMAD.WIDE.U32 R158, R3.reuse, 0x10, R158 ;  /* 0x00000010039e2825 */ /* 0x040fe200078e009e */
[----:B------:R0:W5:Y:S03]  /*1d40*/  @P2 LDG.E.128 R52, desc[UR6][R156.64] ;  /* 0x000000069c342981 */ /* 0x000166000c1e1d00 */
[C---:B---3--:R-:W-:Y:S01]  /*1d50*/  @P2 IMAD.WIDE.U32 R160, R3.reuse, 0x10, R160 ;  /* 0x0000001003a02825 */ /* 0x048fe200078e00a0 */
[----:B------:R3:W5:Y:S03]  /*1d60*/  @P2 LDG.E.128 R96, desc[UR6][R158.64] ;  /* 0x000000069e602981 */ /* 0x000766000c1e1d00 */
[C---:B------:R-:W-:Y:S01]  /*1d70*/  @P2 IMAD.WIDE.U32 R162, R3.reuse, 0x10, R162 ;  /* 0x0000001003a22825 */ /* 0x040fe200078e00a2 */
[----:B------:R3:W5:Y:S03]  /*1d80*/  @P2 LDG.E.128 R56, desc[UR6][R160.64] ;  /* 0x00000006a0382981 */ /* 0x000766000c1e1d00 */
[----:B------:R-:W-:Y:S01]  /*1d90*/  @P2 VIADD R3, R3, 0x20 ;  /* 0x0000002003032836 */ /* 0x000fe20000000000 */
[----:B------:R3:W5:Y:S03]  /*1da0*/  @P2 LDG.E.128 R132, desc[UR6][R162.64] ;  /* 0x00000006a2842981 */ /* 0x000766000c1e1d00 */
[----:B------:R-:W-:-:S04]  /*1db0*/  @P4 IMAD.WIDE.U32 R164, R3, 0x10, R164 ;  /* 0x0000001003a44825 */ /* 0x000fc800078e00a4 */
[C---:B--2---:R-:W-:Y:S01]  /*1dc0*/  @P4 IMAD.WIDE.U32 R166, R3.reuse, 0x10, R166 ;  /* 0x0000001003a64825 */ /* 0x044fe200078e00a6 */
[----:B------:R3:W5:Y:S03]  /*1dd0*/  @P4 LDG.E.128 R60, desc[UR6][R164.64] ;  /* 0x00000006a43c4981 */ /* 0x000766000c1e1d00 */
[C---:B------:R-:W-:Y:S01]  /*1de0*/  @P4 IMAD.WIDE.U32 R168, R3.reuse, 0x10, R168 ;  /* 0x0000001003a84825 */ /* 0x040fe200078e00a8 */
[----:B------:R3:W5:Y:S03]  /*1df0*/  @P4 LDG.E.128 R92, desc[UR6][R166.64] ;  /* 0x00000006a65c4981 */ /* 0x000766000c1e1d00 */
[C---:B------:R-:W-:Y:S01]  /*1e00*/  @P4 IMAD.WIDE.U32 R170, R3.reuse, 0x10, R170 ;  /* 0x0000001003aa4825 */ /* 0x040fe200078e00aa */
[----:B------:R-:W-:Y:S01]  /*1e10*/  @P4 IADD3 R3, PT, PT, R3, 0x20, RZ ;  /* 0x0000002003034810 */ /* 0x000fe20007ffe0ff */
[----:B------:R3:W5:Y:S04]  /*1e20*/  @P4 LDG.E.128 R64, desc[UR6][R168.64] ;  /* 0x00000006a8404981 */ /* 0x000768000c1e1d00 */
[C---:B----4-:R-:W-:Y:S01]  /*1e30*/  @P5 IMAD.WIDE.U32 R172, R3.reuse, 0x10, R172 ;  /* 0x0000001003ac5825 */ /* 0x050fe200078e00ac */
[----:B------:R3:W5:Y:S03]  /*1e40*/  @P4 LDG.E.128 R128, desc[UR6][R170.64] ;  /* 0x00000006aa804981 */ /* 0x000766000c1e1d00 */
[C---:B------:R-:W-:Y:S01]  /*1e50*/  @P5 IMAD.WIDE.U32 R174, R3.reuse, 0x10, R174 ;  /* 0x0000001003ae5825 */ /* 0x040fe200078e00ae */
[----:B------:R3:W5:Y:S03]  /*1e60*/  @P5 LDG.E.128 R68, desc[UR6][R172.64] ;  /* 0x00000006ac445981 */ /* 0x000766000c1e1d00 */
[C---:B0-----:R-:W-:Y:S01]  /*1e70*/  @P5 IMAD.WIDE.U32 R176, R3.reuse, 0x10, R176 ;  /* 0x0000001003b05825 */ /* 0x041fe200078e00b0 */
[----:B------:R3:W5:Y:S03]  /*1e80*/  @P5 LDG.E.128 R88, desc[UR6][R174.64] ;  /* 0x00000006ae585981 */ /* 0x000766000c1e1d00 */
[C---:B------:R-:W-:Y:S01]  /*1e90*/  @P5 IMAD.WIDE.U32 R178, R3.reuse, 0x10, R178 ;  /* 0x0000001003b25825 */ /* 0x040fe200078e00b2 */
[----:B------:R3:W5:Y:S03]  /*1ea0*/  @P5 LDG.E.128 R72, desc[UR6][R176.64] ;  /* 0x00000006b0485981 */ /* 0x000766000c1e1d00 */
[----:B------:R-:W-:Y:S01]  /*1eb0*/  @P5 VIADD R3, R3, 0x20 ;  /* 0x0000002003035836 */ /* 0x000fe20000000000 */
[----:B------:R3:W5:Y:S03]  /*1ec0*/  @P5 LDG.E.128 R124, desc[UR6][R178.64] ;  /* 0x00000006b27c5981 */ /* 0x000766000c1e1d00 */
[----:B------:R-:W-:-:S04]  /*1ed0*/  @P3 IMAD.WIDE.U32 R180, R3, 0x10, R180 ;  /* 0x0000001003b43825 */ /* 0x000fc800078e00b4 */
[C---:B-1----:R-:W-:Y:S01]  /*1ee0*/  @P3 IMAD.WIDE.U32 R4, R3.reuse, 0x10, R4 ;  /* 0x0000001003043825 */ /* 0x042fe200078e0004 */
[----:B------:R3:W5:Y:S03]  /*1ef0*/  @P3 LDG.E.128 R76, desc[UR6][R180.64] ;  /* 0x00000006b44c3981 */ /* 0x000766000c1e1d00 */
[C---:B------:R-:W-:Y:S01]  /*1f00*/  @P3 IMAD.WIDE.U32 R6, R3.reuse, 0x10, R6 ;  /* 0x0000001003063825 */ /* 0x040fe200078e0006 */
[----:B------:R3:W5:Y:S03]  /*1f10*/  @P3 LDG.E.128 R84, desc[UR6][R4.64] ;  /* 0x0000000604543981 */ /* 0x000766000c1e1d00 */
[C---:B------:R-:W-:Y:S01]  /*1f20*/  @P3 IMAD.WIDE.U32 R8, R3.reuse, 0x10, R8 ;  /* 0x0000001003083825 */ /* 0x040fe200078e0008 */
[----:B------:R3:W5:Y:S04]  /*1f30*/  @P3 LDG.E.128 R80, desc[UR6][R6.64] ;  /* 0x0000000606503981 */ /* 0x000768000c1e1d00 */
[----:B------:R3:W5:Y:S01]  /*1f40*/  @P3 LDG.E.128 R120, desc[UR6][R8.64] ;  /* 0x0000000608783981 */ /* 0x000762000c1e1d00 */
[----:B------:R-:W-:Y:S01]  /*1f50*/  ISETP.GE.U32.AND P0, PT, R0, 0x140, PT ;  /* 0x000001400000780c */ /* 0x000fe20003f06070 */
[----:B------:R-:W-:-:S12]  /*1f60*/  @P3 VIADD R3, R3, 0x20 ;  /* 0x0000002003033836 */ /* 0x000fd80000000000 */
[----:B---3--:R-:W-:Y:S05]  /*1f70*/  @!P0 BRA `(.L_x_25280) ;  /* 0x00000008008c8947 */ /* 0x008fea0003800000 */
        /* <DEDUP_REMOVED lines=13> */
.L_x_25281:
        /* <DEDUP_REMOVED lines=14> */
[C---:B------:R-:W-:Y:S01]  /*2130*/  ISETP.GE.U32.AND P2, PT, R0.reuse, 0xc0, PT ;  /* 0x000000c00000780c */ /* 0x040fe20003f46070 */
[----:B------:R4:W5:Y:S01]  /*2140*/  @P6 LDG.E.128 R20, desc[UR6][R4.64] ;  /* 0x0000000604146981 */ /* 0x000962000c1e1d00 */
[----:B------:R-:W-:-:S05]  /*2150*/  ISETP.GE.U32.AND P1, PT, R0, 0xe0, PT ;  /* 0x000000e00000780c */ /* 0x000fca0003f26070 */
[----:B------:R-:W1:Y:S01]  /*2160*/  LDC.64 R130, c[0x0][0x3d0] ;  /* 0x0000f400ff827b82 */ /* 0x000e620000000a00 */
[----:B------:R-:W5:Y:S01]  /*2170*/  @P6 LDG.E.128 R32, desc[UR6][R8.64] ;  /* 0x0000000608206981 */ /* 0x000f62000c1e1d00 */
[----:B------:R-:W-:-:S06]  /*2180*/  @P6 LOP3.LUT R233, R233, 0x800, RZ, 0xfc, !PT ;  /* 0x00000800e9e96812 */ /* 0x000fcc00078efcff */
[----:B------:R-:W2:Y:S08]  /*2190*/  @P6 LDC.64 R6, c[0x0][0x438] ;  /* 0x00010e00ff066b82 */ /* 0x000eb00000000a00 */
[----:B------:R-:W3:Y:S08]  /*21a0*/  @P0 LDC.64 R120, c[0x0][0x438] ;  /* 0x00010e00ff780b82 */ /* 0x000ef00000000a00 */
[----:B------:R-:W1:Y:S01]  /*21b0*/  @P5 LDC.64 R126, c[0x0][0x438] ;  /* 0x00010e00ff7e5b82 */ /* 0x000e620000000a00 */
[C---:B--2---:R-:W-:Y:S01]  /*21c0*/  @P6 IMAD.WIDE.U32 R6, R3.reuse, 0x10, R6 ;  /* 0x0000001003066825 */ /* 0x044fe200078e0006 */
[----:B------:R-:W-:-:S06]  /*21d0*/  @P6 LOP3.LUT R3, R3, 0x20, RZ, 0xfc, !PT ;  /* 0x0000002003036812 */ /* 0x000fcc00078efcff */
[----:B------:R-:W2:Y:S01]  /*21e0*/  LDC.64 R134, c[0x0][0x3d8] ;  /* 0x0000f600ff867b82 */ /* 0x000ea20000000a00 */
[----:B------:R1:W5:Y:S01]  /*21f0*/  @P6 LDG.E.128 R116, desc[UR6][R6.64] ;  /* 0x0000000606746981 */ /* 0x000362000c1e1d00 */
[----:B------:R-:W-:-:S06]  /*2200*/  @P0 IMAD.WIDE.U32 R10, R3, 0x10, R10 ;  /* 0x00000010030a0825 */ /* 0x000fcc00078e000a */
[----:B------:R-:W2:Y:S01]  /*2210*/  @P4 LDC.64 R132, c[0x0][0x438] ;  /* 0x00010e00ff844b82 */ /* 0x000ea20000000a00 */
[C---:B---3--:R-:W-:Y:S01]  /*2220*/  @P0 IMAD.WIDE.U32 R120, R3.reuse, 0x10, R120 ;  /* 0x0000001003780825 */ /* 0x048fe200078e0078 */
[----:B------:R3:W5:Y:S03]  /*2230*/  @P0 LDG.E.128 R12, desc[UR6][R10.64] ;  /* 0x000000060a0c0981 */ /* 0x000766000c1e1d00 */
[C---:B------:R-:W-:Y:S01]  /*2240*/  @P0 IMAD.WIDE.U32 R122, R3.reuse, 0x10, R122 ;  /* 0x00000010037a0825 */ /* 0x040fe200078e007a */
[----:B------:R-:W-:Y:S01]  /*2250*/  @P0 IADD3 R3, PT, PT, R3, 0x20, RZ ;  /* 0x0000002003030810 */ /* 0x000fe20007ffe0ff */
[----:B------:R3:W5:Y:S01]  /*2260*/  @P0 LDG.E.128 R112, desc[UR6][R120.64] ;  /* 0x0000000678700981 */ /* 0x000762000c1e1d00 */
[----:B----4-:R-:W4:Y:S03]  /*2270*/  LDC.64 R4, c[0x0][0x3d0] ;  /* 0x0000f400ff047b82 */ /* 0x010f260000000a00 */
[----:B------:R2:W5:Y:S01]  /*2280*/  @P0 LDG.E.128 R16, desc[UR6][R122.64] ;  /* 0x000000067a100981 */ /* 0x000562000c1e1d00 */
[----:B0-----:R-:W-:Y:S01]  /*2290*/  @P5 IMAD.WIDE.U32 R124, R3, 0x10, R124 ;  /* 0x00000010037c5825 */ /* 0x001fe200078e007c */
[----:B------:R-:W-:-:S03]  /*22a0*/  ISETP.GE.U32.AND P0, PT, R0, 0x100, PT ;  /* 0x000001000000780c */ /* 0x000fc60003f06070 */
[----:B-1----:R-:W0:Y:S01]  /*22b0*/  @P3 LDC.64 R6, c[0x0][0x438] ;  /* 0x00010e00ff063b82 */ /* 0x002e220000000a00 */
[C---:B------:R-:W-:Y:S01]  /*22c0*/  @P5 IMAD.WIDE.U32 R126, R3.reuse, 0x10, R126 ;  /* 0x00000010037e5825 */ /* 0x040fe200078e007e */
[----:B------:R1:W5:Y:S03]  /*22d0*/  @P5 LDG.E.128 R24, desc[UR6][R124.64] ;  /* 0x000000067c185981 */ /* 0x000366000c1e1d00 */
[C---:B------:R-:W-:Y:S01]  /*22e0*/  @P5 IMAD.WIDE.U32 R128, R3.reuse, 0x10, R128 ;  /* 0x0000001003805825 */ /* 0x040fe200078e0080 */
[----:B------:R-:W5:Y:S02]  /*22f0*/  @P5 LDG.E.128 R108, desc[UR6][R126.64] ;  /* 0x000000067e6c5981 */ /* 0x000f64000c1e1d00 */
[----:B---3--:R-:W3:Y:S01]  /*2300*/  LDC.64 R10, c[0x0][0x3d8] ;  /* 0x0000f600ff0a7b82 */ /* 0x008ee20000000a00 */
[----:B------:R-:W-:Y:S01]  /*2310*/  @P5 VIADD R3, R3, 0x20 ;  /* 0x0000002003035836 */ /* 0x000fe20000000000 */
[----:B------:R1:W5:Y:S01]  /*2320*/  @P5 LDG.E.128 R28, desc[UR6][R128.64] ;  /* 0x00000006801c5981 */ /* 0x000362000c1e1d00 */
[----:B------:R-:W-:-:S05]  /*2330*/  ISETP.GE.U32.AND P5, PT, R0, 0x120, PT ;  /* 0x000001200000780c */ /* 0x000fca0003fa6070 */
[----:B------:R-:W3:Y:S08]  /*2340*/  LDC.64 R120, c[0x0][0x3d0] ;  /* 0x0000f400ff787b82 */ /* 0x000ef00000000a00 */
[----:B------:R-:W3:Y:S08]  /*2350*/  @P2 LDC.64 R136, c[0x0][0x438] ;  /* 0x00010e00ff882b82 */ /* 0x000ef00000000a00 */
[----:B------:R-:W3:Y:S08]  /*2360*/  LDC.64 R138, c[0x0][0x3d8] ;  /* 0x0000f600ff8a7b82 */ /* 0x000ef00000000a00 */
[----:B------:R-:W3:Y:S08]  /*2370*/  LDC.64 R140, c[0x0][0x3d0] ;  /* 0x0000f400ff8c7b82 */ /* 0x000ef00000000a00 */
[----:B------:R-:W3:Y:S08]  /*2380*/  LDC.64 R142, c[0x0][0x3d8] ;  /* 0x0000f600ff8e7b82 */ /* 0x000ef00000000a00 */
[----:B--2---:R-:W2:Y:S01]  /*2390*/  @P1 LDC.64 R122, c[0x0][0x438] ;  /* 0x00010e00ff7a1b82 */ /* 0x004ea20000000a00 */
[----:B------:R-:W-:-:S04]  /*23a0*/  @P4 IMAD.WIDE.U32 R130, R3, 0x10, R130 ;  /* 0x0000001003824825 */ /* 0x000fc800078e0082 */
[C---:B------:R-:W-:Y:S01]  /*23b0*/  @P4 IMAD.WIDE.U32 R132, R3.reuse, 0x10, R132 ;  /* 0x0000001003844825 */ /* 0x040fe200078e0084 */
[----:B------:R-:W5:Y:S02]  /*23c0*/  @P4 LDG.E.128 R36, desc[UR6][R130.64] ;  /* 0x0000000682244981 */ /* 0x000f64000c1e1d00 */
[----:B-1----:R-:W1:Y:S01]  /*23d0*/  LDC.64 R124, c[0x0][0x3d0] ;  /* 0x0000f400ff7c7b82 */ /* 0x002e620000000a00 */
[C---:B------:R-:W-:Y:S01]  /*23e0*/  @P4 IMAD.WIDE.U32 R134, R3.reuse, 0x10, R134 ;  /* 0x0000001003864825 */ /* 0x040fe200078e0086 */
[----:B------:R-:W5:Y:S06]  /*23f0*/  @P4 LDG.E.128 R104, desc[UR6][R132.64] ;  /* 0x0000000684684981 */ /* 0x000f6c000c1e1d00 */
[----:B------:R-:W1:Y:S01]  /*2400*/  LDC.64 R128, c[0x0][0x3d8] ;  /* 0x0000f600ff807b82 */ /* 0x000e620000000a00 */
[----:B------:R-:W-:Y:S01]  /*2410*/  @P4 VIADD R3, R3, 0x20 ;  /* 0x0000002003034836 */ /* 0x000fe20000000000 */
[----:B------:R-:W5:Y:S06]  /*2420*/  @P4 LDG.E.128 R40, desc[UR6][R134.64] ;  /* 0x0000000686284981 */ /* 0x000f6c000c1e1d00 */
[----:B------:R-:W1:Y:S01]  /*2430*/  @P0 LDC.64 R126, c[0x0][0x438] ;  /* 0x00010e00ff7e0b82 */ /* 0x000e620000000a00 */
[----:B----4-:R-:W-:-:S04]  /*2440*/  @P3 IMAD.WIDE.U32 R4, R3, 0x10, R4 ;  /* 0x0000001003043825 */ /* 0x010fc800078e0004 */
[C---:B0-----:R-:W-:Y:S01]  /*2450*/  @P3 IMAD.WIDE.U32 R6, R3.reuse, 0x10, R6 ;  /* 0x0000001003063825 */ /* 0x041fe200078e0006 */
[----:B------:R0:W5:Y:S02]  /*2460*/  @P3 LDG.E.128 R44, desc[UR6][R4.64] ;  /* 0x00000006042c3981 */ /* 0x000164000c1e1d00 */
[----:B------:R-:W4:Y:S01]  /*2470*/  @P5 LDC.64 R8, c[0x0][0x438] ;  /* 0x00010e00ff085b82 */ /* 0x000f220000000a00 */
[C---:B---3--:R-:W-:Y:S01]  /*2480*/  @P3 IMAD.WIDE.U32 R10, R3.reuse, 0x10, R10 ;  /* 0x00000010030a3825 */ /* 0x048fe200078e000a */
[----:B------:R-:W-:Y:S01]  /*2490*/  @P3 IADD3 R3, PT, PT, R3, 0x20, RZ ;  /* 0x0000002003033810 */ /* 0x000fe20007ffe0ff */
[----:B------:R-:W5:Y:S04]  /*24a0*/  @P3 LDG.E.128 R100, desc[UR6][R6.64] ;  /* 0x0000000606643981 */ /* 0x000f68000c1e1d00 */
[C---:B------:R-:W-:Y:S01]  /*24b0*/  @P2 IMAD.WIDE.U32 R120, R3.reuse, 0x10, R120 ;  /* 0x0000001003782825 */ /* 0x040fe200078e0078 */
[----:B------:R-:W5:Y:S01]  /*24c0*/  @P3 LDG.E.128 R48, desc[UR6][R10.64] ;  /* 0x000000060a303981 */ /* 0x000f62000c1e1d00 */
[----:B------:R-:W3:Y:S02]  /*24d0*/  LDC.64 R144, c[0x0][0x3d0] ;  /* 0x0000f400ff907b82 */ /* 0x000ee40000000a00 */
[C---:B------:R-:W-:Y:S01]  /*24e0*/  @P2 IMAD.WIDE.U32 R136, R3.reuse, 0x10, R136 ;  /* 0x0000001003882825 */ /* 0x040fe200078e0088 */
[----:B------:R-:W5:Y:S03]  /*24f0*/  @P2 LDG.E.128 R52, desc[UR6][R120.64] ;  /* 0x0000000678342981 */ /* 0x000f66000c1e1d00 */
[C---:B------:R-:W-:Y:S01]  /*2500*/  @P2 IMAD.WIDE.U32 R138, R3.reuse, 0x10, R138 ;  /* 0x00000010038a2825 */ /* 0x040fe200078e008a */
[----:B------:R-:W5:Y:S01]  /*2510*/  @P2 LDG.E.128 R96, desc[UR6][R136.64] ;  /* 0x0000000688602981 */ /* 0x000f62000c1e1d00 */
[----:B------:R-:W3:Y:S02]  /*2520*/  LDC.64 R146, c[0x0][0x3d8] ;  /* 0x0000f600ff927b82 */ /* 0x000ee40000000a00 */
[----:B------:R-:W-:Y:S01]  /*2530*/  @P2 VIADD R3, R3, 0x20 ;  /* 0x0000002003032836 */ /* 0x000fe20000000000 */
[----:B------:R-:W5:Y:S03]  /*2540*/  @P2 LDG.E.128 R56, desc[UR6][R138.64] ;  /* 0x000000068a382981 */ /* 0x000f66000c1e1d00 */
[----:B------:R-:W-:-:S04]  /*2550*/  @P1 IMAD.WIDE.U32 R140, R3, 0x10, R140 ;  /* 0x00000010038c1825 */ /* 0x000fc800078e008c */
[C---:B--2---:R-:W-:Y:S01]  /*2560*/  @P1 IMAD.WIDE.U32 R122, R3.reuse, 0x10, R122 ;  /* 0x00000010037a1825 */ /* 0x044fe200078e007a */
[----:B------:R-:W5:Y:S03]  /*2570*/  @P1 LDG.E.128 R60, desc[UR6][R140.64] ;  /* 0x000000068c3c1981 */ /* 0x000f66000c1e1d00 */
[C---:B------:R-:W-:Y:S01]  /*2580*/  @P1 IMAD.WIDE.U32 R142, R3.reuse, 0x10, R142 ;  /* 0x00000010038e1825 */ /* 0x040fe200078e008e */
[----:B------:R2:W5:Y:S03]  /*2590*/  @P1 LDG.E.128 R92, desc[UR6][R122.64] ;  /* 0x000000067a5c1981 */ /* 0x000566000c1e1d00 */
[----:B------:R-:W-:Y:S01]  /*25a0*/  @P1 VIADD R3, R3, 0x20 ;  /* 0x0000002003031836 */ /* 0x000fe20000000000 */
[----:B------:R-:W5:Y:S03]  /*25b0*/  @P1 LDG.E.128 R64, desc[UR6][R142.64] ;  /* 0x000000068e401981 */ /* 0x000f66000c1e1d00 */
[----:B-1----:R-:W-:-:S04]  /*25c0*/  @P0 IMAD.WIDE.U32 R124, R3, 0x10, R124 ;  /* 0x00000010037c0825 */ /* 0x002fc800078e007c */
[C---:B0-----:R-:W-:Y:S01]  /*25d0*/  @P0 IMAD.WIDE.U32 R4, R3.reuse, 0x10, R126 ;  /* 0x0000001003040825 */ /* 0x041fe200078e007e */
[----:B------:R0:W5:Y:S03]  /*25e0*/  @P0 LDG.E.128 R68, desc[UR6][R124.64] ;  /* 0x000000067c440981 */ /* 0x000166000c1e1d00 */
[C---:B------:R-:W-:Y:S01]  /*25f0*/  @P0 IMAD.WIDE.U32 R128, R3.reuse, 0x10, R128 ;  /* 0x0000001003800825 */ /* 0x040fe200078e0080 */
[----:B------:R-:W-:Y:S01]  /*2600*/  @P0 IADD3 R3, PT, PT, R3, 0x20, RZ ;  /* 0x0000002003030810 */ /* 0x000fe20007ffe0ff */
[----:B------:R-:W5:Y:S04]  /*2610*/  @P0 LDG.E.128 R88, desc[UR6][R4.64] ;  /* 0x0000000604580981 */ /* 0x000f68000c1e1d00 */
[C---:B----4-:R-:W-:Y:S01]  /*2620*/  @P5 IMAD.WIDE.U32 R8, R3.reuse, 0x10, R8 ;  /* 0x0000001003085825 */ /* 0x050fe200078e0008 */
[----:B------:R1:W5:Y:S04]  /*2630*/  @P0 LDG.E.128 R72, desc[UR6][R128.64] ;  /* 0x0000000680480981 */ /* 0x000368000c1e1d00 */
[----:B------:R-:W5:Y:S01]  /*2640*/  @P5 LDG.E.128 R84, desc[UR6][R8.64] ;  /* 0x0000000608545981 */ /* 0x000f62000c1e1d00 */
[----:B------:R-:W-:Y:S01]  /*2650*/  ISETP.GE.U32.AND P0, PT, R0, 0x140, PT ;  /* 0x000001400000780c */ /* 0x000fe20003f06070 */
[----:B---3--:R-:W-:-:S04]  /*2660*/  @P5 IMAD.WIDE.U32 R144, R3, 0x10, R144 ;  /* 0x0000001003905825 */ /* 0x008fc800078e0090 */
[----:B------:R-:W-:Y:S01]  /*2670*/  @P5 IMAD.WIDE.U32 R146, R3, 0x10, R146 ;  /* 0x0000001003925825 */ /* 0x000fe200078e0092 */
[----:B------:R-:W5:Y:S01]  /*2680*/  @P5 LDG.E.128 R76, desc[UR6][R144.64] ;  /* 0x00000006904c5981 */ /* 0x000f62000c1e1d00 */
[----:B--2---:R-:W-:Y:S02]  /*2690*/  CS2R R122, SRZ ;  /* 0x00000000007a7805 */ /* 0x004fe4000001ff00 */
[----:B------:R-:W-:Y:S02]  /*26a0*/  CS2R R120, SRZ ;  /* 0x0000000000787805 */ /* 0x000fe4000001ff00 */
[----:B------:R-:W-:Y:S01]  /*26b0*/  CS2R R126, SRZ ;  /* 0x00000000007e7805 */ /* 0x000fe2000001ff00 */
[----:B------:R2:W5:Y:S01]  /*26c0*/  @P5 LDG.E.128 R80, desc[UR6][R146.64] ;  /* 0x0000000692505981 */ /* 0x000562000c1e1d00 */
[----:B0-----:R-:W-:Y:S02]  /*26d0*/  CS2R R124, SRZ ;  /* 0x00000000007c7805 */ /* 0x001fe4000001ff00 */
        /* <DEDUP_REMOVED lines=13> */
[----:B------:R-:W-:Y:S01]  /*27b0*/  CS2R R152, SRZ ;  /* 0x0000000000987805 */ /* 0x000fe2000001ff00 */
[----:B------:R-:W-:Y:S01]  /*27c0*/  @P5 VIADD R3, R3, 0x20 ;  /* 0x0000002003035836 */ /* 0x000fe20000000000 */
        /* <DEDUP_REMOVED lines=30> */
.L_x_25280:
[----:B------:R-:W-:Y:S05]  /*29b0*/  BSYNC.RECONVERGENT B0 ;  /* 0x0000000000007941 */ /* 0x000fea0003800200 */
.L_x_25277:
[----:B------:R-:W0:Y:S02]  /*29c0*/  LDCU UR8, c[0x0][0x384] ;  /* 0x00007080ff0877ac */ /* 0x000e240008000800 */
[----:B0-----:R-:W-:-:S13]  /*29d0*/  ISETP.GE.AND P0, PT, R231, UR8, PT ;  /* 0x00000008e7007c0c */ /* 0x001fda000bf06270 */
[----:B------:R-:W-:Y:S05]  /*29e0*/  @P0 EXIT ;  /* 0x000000000000094d */ /* 0x000fea0003800000 */
[----:B------:R-:W-:Y:S01]  /*29f0*/  IMAD.HI.U32 R3, R230, -0x326172a9, RZ ;  /* 0xcd9e8d57e6037827 */ /* 0x000fe200078e00ff */
[----:B------:R-:W-:Y:S01]  /*2a00*/  BSSY B0, `(.L_x_25282) ;  /* 0x0002aaa000007945 */ /* 0x000fe20003800000 */
[----:B------:R-:W-:Y:S01]  /*2a10*/  LOP3.LUT R2, R2, 0x3, RZ, 0xc0, !PT ;  /* 0x0000000302027812 */ /* 0x000fe200078ec0ff */
[----:B------:R-:W0:Y:S01]  /*2a20*/  LDCU.U8 UR28, c[0x0][0x410] ;  /* 0x00008200ff1c77ac */ /* 0x000e220008000000 */
[C---:B------:R-:W-:Y:S01]  /*2a30*/  IMAD.HI.U32 R4, R229.reuse, -0x2daee0ad, RZ ;  /* 0xd2511f53e5047827 */ /* 0x040fe200078e00ff */
[----:B------:R-:W-:Y:S01]  /*2a40*/  LOP3.LUT R3, R228, UR4, R3, 0x96, !PT ;  /* 0x00000004e4037c12 */ /* 0x000fe2000f8e9603 */
[----:B------:R-:W1:Y:S02]  /*2a50*/  LDCU UR29, c[0x0][0x448] ;  /* 0x00008900ff1d77ac */ /* 0x000e640008000800 */
[----:B------:R-:W-:Y:S01]  /*2a60*/  IMAD R6, R230, -0x326172a9, RZ ;  /* 0xcd9e8d57e6067824 */ /* 0x000fe200078e02ff */
[----:B------:R-:W-:Y:S01]  /*2a70*/  LOP3.LUT R4, R4, UR5, RZ, 0x3c, !PT ;  /* 0x0000000504047c12 */ /* 0x000fe2000f8e3cff */
[----:B------:R-:W-:Y:S01]  /*2a80*/  IMAD R8, R229, -0x2daee0ad, RZ ;  /* 0xd2511f53e5087824 */ /* 0x000fe200078e02ff */
[----:B------:R-:W2:Y:S01]  /*2a90*/  LDCU.64 UR8, c[0x0][0x398] ;  /* 0x00007300ff0877ac */ /* 0x000ea20008000a00 */
[----:B------:R-:W-:-:S04]  /*2aa0*/  IMAD.HI.U32 R7, R3, -0x2daee0ad, RZ ;  /* 0xd2511f5303077827 */ /* 0x000fc800078e00ff */
[----:B------:R-:W-:Y:S01]  /*2ab0*/  IMAD.HI.U32 R5, R4, -0x326172a9, RZ ;  /* 0xcd9e8d5704057827 */ /* 0x000fe200078e00ff */
[----:B------:R-:W-:Y:S01]  /*2ac0*/  LOP3.LUT R7, R8, UR10, R7, 0x96, !PT ;  /* 0x0000000a08077c12 */ /* 0x000fe2000f8e9607 */
[----:B------:R-:W3:Y:S02]  /*2ad0*/  LDCU.64 UR10, c[0x0][0x3a0] ;  /* 0x00007400ff0a77ac */ /* 0x000ee40008000a00 */
        /* <DEDUP_REMOVED lines=54> */
.L_x_25953:
        /* <DEDUP_REMOVED lines=40> */
.L_x_25288:
        /* <DEDUP_REMOVED lines=13> */
.L_x_25290:
[----:B------:R-:W-:Y:S05]  /*3190*/  BSYNC.RECONVERGENT B3 ;  /* 0x0000000000037941 */ /* 0x000fea0003800200 */
.L_x_25289:
        /* <DEDUP_REMOVED lines=47> */
.L_x_25287:
[----:B------:R-:W-:Y:S05]  /*3490*/  BSYNC.RECONVERGENT B2 ;  /* 0x0000000000027941 */ /* 0x000fea0003800200 */
.L_x_25286:
        /* <DEDUP_REMOVED lines=18> */
.L_x_25293:
        /* <DEDUP_REMOVED lines=13> */
.L_x_25295:
[----:B------:R-:W-:Y:S05]  /*3690*/  BSYNC.RECONVERGENT B3 ;  /* 0x0000000000037941 */ /* 0x000fea0003800200 */
.L_x_25294:
        /* <DEDUP_REMOVED lines=47> */
.L_x_25292:
[----:B------:R-:W-:Y:S05]  /*3990*/  BSYNC.RECONVERGENT B2 ;  /* 0x0000000000027941 */ /* 0x000fea0003800200 */
.L_x_25291:
        /* <DEDUP_REMOVED lines=16> */
.L_x_25298:
        /* <DEDUP_REMOVED lines=13> */
.L_x_25300:
[----:B------:R-:W-:Y:S05]  /*3b70*/  BSYNC.RECONVERGENT B3 ;  /* 0x0000000000037941 */ /* 0x000fea0003800200 */
.L_x_25299:
        /* <DEDUP_REMOVED lines=47> */
.L_x_25297:
[----:B------:R-:W-:Y:S05]  /*3e70*/  BSYNC.RECONVERGENT B2 ;  /* 0x0000000000027941 */ /* 0x000fea0003800200 */
.L_x_25296:
        /* <DEDUP_REMOVED lines=16> */
.L_x_25303:
        /* <DEDUP_REMOVED lines=13> */
.L_x_25305:
[----:B------:R-:W-:Y:S05]  /*4050*/  BSYNC.RECONVERGENT B3 ;  /* 0x0000000000037941 */ /* 0x000fea0003800200 */
.L_x_25304:
[----:B------:R-:W-:Y:S01]  /*4060*/  IMAD.WIDE.U32 R222, R230, -0x326172a9, RZ ;  /* 0xcd9e8d57e6de7825 */ /* 0x000fe200078e00ff */
[----:B------:R-:W-:Y:S01]  /*4070*/  LOP3.LUT R224, R3, UR5, R11, 0x96, !PT ;  /* 0x0000000503e07c12 */ /* 0x000fe2000f8e960b */
[----:B------:R-:W-:Y:S02]  /*4080*/  UIADD3 UR30, UPT, UPT, UR5, -0x4498517b, URZ ;  /* 0xbb67ae85051e7890 */ /* 0x000fe4000fffe0ff */
[----:B------:R-:W-:Y:S01]  /*4090*/  HFMA2 R2, -RZ, RZ, 0, 0 ;  /* 0x00000000ff027431 */ /* 0x000fe200000001ff */
        /* <DEDUP_REMOVED lines=43> */
.L_x_25302:
[----:B------:R-:W-:Y:S05]  /*4350*/  BSYNC.RECONVERGENT B2 ;  /* 0x0000000000027941 */ /* 0x000fea0003800200 */
.L_x_25301:
        /* <DEDUP_REMOVED lines=17> */
.L_x_25285:
        /* <DEDUP_REMOVED lines=16> */
.L_x_25309:
        /* <DEDUP_REMOVED lines=13> */
.L_x_25311:
[----:B------:R-:W-:Y:S05]  /*4640*/  BSYNC.RECONVERGENT B3 ;  /* 0x0000000000037941 */ /* 0x000fea0003800200 */
.L_x_25310:
        /* <DEDUP_REMOVED lines=40> */
[----:B------:R-:W-:-:S03]  /*48d0*/  MOV R7, R4 ;  /* 0x0000000400077202 */ /* 0x000fc60000000f00 */
[----:B------:R-:W-:Y:S01]  /*48e0*/  IMAD.WIDE.U32 R220, R220, -0x2daee0ad, RZ ;  /* 0xd2511f53dcdc7825 */ /* 0x000fe200078e00ff */
[----:B------:R-:W-:-:S03]  /*48f0*/  LOP3.LUT R10, R6, UR24, R223, 0x96, !PT ;  /* 0x00000018060a7c12 */ /* 0x000fc6000f8e96df */
[----:B------:R-:W-:Y:S01]  /*4900*/  IMAD.MOV.U32 R6, RZ, RZ, R222 ;  /* 0x000000ffff067224 */ /* 0x000fe200078e00de */
[----:B------:R-:W-:Y:S01]  /*4910*/  LOP3.LUT R11, R8, UR25, R221, 0x96, !PT ;  /* 0x00000019080b7c12 */ /* 0x000fe2000f8e96dd */
[----:B------:R-:W-:-:S07]  /*4920*/  IMAD.MOV.U32 R8, RZ, RZ, RZ ;  /* 0x000000ffff087224 */ /* 0x000fce00078e00ff */
.L_x_25308:
[----:B------:R-:W-:Y:S05]  /*4930*/  BSYNC.RECONVERGENT B2 ;  /* 0x0000000000027941 */ /* 0x000fea0003800200 */
.L_x_25307:
[----:B------:R-:W0:Y:S01]  /*4940*/  LDC R4, c[0x0][0x404] ;  /* 0x00010100ff047b82 */ /* 0x000e220000000800 */
[----:B------:R-:W-:Y:S01]  /*4950*/  ISETP.NE.AND P3, PT, R8, 0x1, PT ;  /* 0x000000010800780c */ /* 0x000fe20003f65270 */
[----:B------:R-:W-:Y:S01]  /*4960*/  BSSY.RECONVERGENT B2, `(.L_x_25312) ;  /* 0x000004f000027945 */ /* 0x000fe20003800200 */
[----:B------:R-:W-:Y:S01]  /*4970*/  I2FP.F32.U32 R2, R7 ;  /* 0x0000000700027245 */ /* 0x000fe20000201000 */
[----:B------:R-:W-:Y:S02]  /*4980*/  IMAD.MOV.U32 R7, RZ, RZ, 0x2f800000 ;  /* 0x2f800000ff077424 */ /* 0x000fe400078e00ff */
[----:B------:R-:W-:Y:S02]  /*4990*/  HFMA2 R221, -RZ, RZ, 0, 1.1920928955078125e-07 ;  /* 0x00000002ffdd7431 */ /* 0x000fe400000001ff */
[----:B------:R-:W1:Y:S01]  /*49a0*/  LDC R5, c[0x0][0x408] ;  /* 0x00010200ff057b82 */ /* 0x000e620000000800 */
[----:B------:R-:W-:Y:S01]  /*49b0*/  FFMA.FTZ R9, R2, R7, 1.1641532182693481445e-10 ;  /* 0x2f00000002097423 */ /* 0x000fe20000010007 */
[----:B------:R-:W-:-:S04]  /*49c0*/  IMAD.MOV.U32 R2, RZ, RZ, R6 ;  /* 0x000000ffff027224 */ /* 0x000fc800078e0006 */
        /* <DEDUP_REMOVED lines=11> */
.L_x_25314:
        /* <DEDUP_REMOVED lines=13> */
.L_x_25316:
[----:B------:R-:W-:Y:S05]  /*4b50*/  BSYNC.RECONVERGENT B3 ;  /* 0x0000000000037941 */ /* 0x000fea0003800200 */
.L_x_25315:
        /* <DEDUP_REMOVED lines=47> */
.L_x_25313:
[----:B------:R-:W-:Y:S05]  /*4e50*/  BSYNC.RECONVERGENT B2 ;  /* 0x0000000000027941 */ /* 0x000fea0003800200 */
.L_x_25312:
        /* <DEDUP_REMOVED lines=15> */
.L_x_25319:
        /* <DEDUP_REMOVED lines=13> */
.L_x_25321:
[----:B------:R-:W-:Y:S05]  /*5020*/  BSYNC.RECONVERGENT B3 ;  /* 0x0000000000037941 */ /* 0x000fea0003800200 */
.L_x_25320:
        /* <DEDUP_REMOVED lines=47> */
.L_x_25318:
[----:B------:R-:W-:Y:S05]  /*5320*/  BSYNC.RECONVERGENT B2 ;  /* 0x0000000000027941 */ /* 0x000fea0003800200 */
.L_x_25317:
        /* <DEDUP_REMOVED lines=17> */
.L_x_25324:
        /* <DEDUP_REMOVED lines=13> */
.L_x_25326:
[----:B------:R-:W-:Y:S05]  /*5510*/  BSYNC.RECONVERGENT B3 ;  /* 0x0000000000037941 */ /* 0x000fea0003800200 */
.L_x_25325:
        /* <DEDUP_REMOVED lines=43> */
[----:B------:R-:W-:-:S03]  /*57d0*/  LOP3.LUT R10, R226, UR24, R237, 0x96, !PT ;  /* 0x00000018e20a7c12 */ /* 0x000fc6000f8e96ed */
[----:B------:R-:W-:Y:S01]  /*57e0*/  IMAD.MOV.U32 R6, RZ, RZ, R236 ;  /* 0x000000ffff067224 */ /* 0x000fe200078e00ec */
[----:B------:R-:W-:Y:S01]  /*57f0*/  LOP3.LUT R11, R222, UR25, R225, 0x96, !PT ;  /* 0x00000019de0b7c12 */ /* 0x000fe2000f8e96e1 */
[----:B------:R-:W-:-:S07]  /*5800*/  IMAD.MOV.U32 R220, RZ, RZ, R224 ;  /* 0x000000ffffdc7224 */ /* 0x000fce00078e00e0 */
.L_x_25323:
[----:B------:R-:W-:Y:S05]  /*5810*/  BSYNC.RECONVERGENT B2 ;  /* 0x0000000000027941 */ /* 0x000fea0003800200 */
.L_x_25322:
        /* <DEDUP_REMOVED lines=15> */
.L_x_25329:
        /* <DEDUP_REMOVED lines=13> */
.L_x_25331:
[----:B------:R-:W-:Y:S05]  /*59e0*/  BSYNC.RECONVERGENT B3 ;  /* 0x0000000000037941 */ /* 0x000fea0003800200 */
.L_x_25330:
        /* <DEDUP_REMOVED lines=47> */
.L_x_25328:
[----:B------:R-:W-:Y:S05]  /*5ce0*/  BSYNC.RECONVERGENT B2 ;  /* 0x0000000000027941 */ /* 0x000fea0003800200 */
.L_x_25327:
        /* <DEDUP_REMOVED lines=17> */
.L_x_25334:
        /* <DEDUP_REMOVED lines=13> */
.L_x_25336:
[----:B------:R-:W-:Y:S05]  /*5ed0*/  BSYNC.RECONVERGENT B3 ;  /* 0x0000000000037941 */ /* 0x000fea0003800200 */
.L_x_25335:
        /* <DEDUP_REMOVED lines=47> */
.L_x_25333:
[----:B------:R-:W-:Y:S05]  /*61d0*/  BSYNC.RECONVERGENT B2 ;  /* 0x0000000000027941 */ /* 0x000fea0003800200 */
.L_x_25332:
        /* <DEDUP_REMOVED lines=15> */
.L_x_25339:
        /* <DEDUP_REMOVED lines=13> */
.L_x_25341:
[----:B------:R-:W-:Y:S05]  /*63a0*/  BSYNC.RECONVERGENT B3 ;  /* 0x0000000000037941 */ /* 0x000fea0003800200 */
.L_x_25340:
[----:B------:R-:W-:Y:S01]  /*63b0*/  IMAD.WIDE.U32 R10, R230, -0x326172a9, RZ ;  /* 0xcd9e8d57e60a7825 */ /* 0x000fe200078e00ff */
[----:B------:R-:W-:Y:S01]  /*63c0*/  LOP3.LUT R224, R3, UR5, R227, 0x96, !PT ;  /* 0x0000000503e07c12 */ /* 0x000fe2000f8e96e3 */
[----:B------:R-:W-:Y:S01]  /*63d0*/  UIADD3 UR30, UPT, UPT, UR5, -0x4498517b, URZ ;  /* 0xbb67ae85051e7890 */ /* 0x000fe2000fffe0ff */
[----:B------:R-:W-:Y:S01]  /*63e0*/  MOV R8, R220 ;  /* 0x000000dc00087202 */ /* 0x000fe20000000f00 */
[----:B------:R-:W-:Y:S01]  /*63f0*/  IMAD.MOV.U32 R222, RZ, RZ, RZ ;  /* 0x000000ffffde7224 */ /* 0x000fe200078e00ff */
        /* <DEDUP_REMOVED lines=42> */
.L_x_25338:
[----:B------:R-:W-:Y:S05]  /*66a0*/  BSYNC.RECONVERGENT B2 ;  /* 0x0000000000027941 */ /* 0x000fea0003800200 */
.L_x_25337:
        /* <DEDUP_REMOVED lines=17> */
.L_x_25344:
        /* <DEDUP_REMOVED lines=15> */
.L_x_25346:
[----:B------:R-:W-:Y:S05]  /*68b0*/  BSYNC.RECONVERGENT B3 ;  /* 0x0000000000037941 */ /* 0x000fea0003800200 */
.L_x_25345:
        /* <DEDUP_REMOVED lines=47> */
.L_x_25343:
[----:B------:R-:W-:Y:S05]  /*6bb0*/  BSYNC.RECONVERGENT B2 ;  /* 0x0000000000027941 */ /* 0x000fea0003800200 */
.L_x_25342:
[-C--:B------:R-:W-:Y:S01]  /*6bc0*/  FMUL.FTZ R222, R172, R5.reuse ;  /* 0x00000005acde7220 */ /* 0x080fe20000410000 */
[----:B------:R-:W-:Y:S01]  /*6bd0*/  FSETP.GTU.FTZ.AND P6, PT, R9, R4, PT ;  /* 0x000000040900720b */ /* 0x000fe20003fdc000 */
[----:B------:R-:W-:Y:S01]  /*6be0*/  FMUL.FTZ R9, R173, R5 ;  /* 0x00000005ad097220 */ /* 0x000fe20000410000 */
[----:B------:R-:W-:Y:S02]  /*6bf0*/  I2FP.F32.U32 R8, R8 ;  /* 0x0000000800087245 */ /* 0x000fe40000201000 */
[----:B------:R-:W-:Y:S02]  /*6c00*/  FSEL R225, R222, RZ, !P6 ;  /* 0x000000ffdee17208 */ /* 0x000fe40007000000 */
[----:B------:R-:W-:Y:S01]  /*6c10*/  SEL R224, RZ, 0x1, P6 ;  /* 0x00000001ffe07807 */ /* 0x000fe20003000000 */
[----:B------:R-:W-:Y:S01]  /*6c20*/  FFMA.FTZ R7, R8, R7, 1.1641532182693481445e-10 ;  /* 0x2f00000008077423 */ /* 0x000fe20000010007 */
[----:B------:R-:W-:Y:S01]  /*6c30*/  FSETP.GTU.FTZ.AND P6, PT, R221, R4, PT ;  /* 0x00000004dd00720b */ /* 0x000fe20003fdc000 */
[-C--:B------:R-:W-:Y:S01]  /*6c40*/  FMUL.FTZ R8, R175, R5.reuse ;  /* 0x00000005af087220 */ /* 0x080fe20000410000 */
[----:B------:R-:W-:Y:S01]  /*6c50*/  FMUL.FTZ R5, R174, R5 ;  /* 0x00000005ae057220 */ /* 0x000fe20000410000 */
        /* <DEDUP_REMOVED lines=14> */
[----:B------:R-:W-:Y:S01]  /*6d40*/  PRMT R7, R221, 0x7610, R7 ;  /* 0x00007610dd077816 */ /* 0x000fe20000000007 */
[--C-:B------:R-:W-:Y:S01]  /*6d50*/  FADD.FTZ R182, R182, R5.reuse ;  /* 0x00000005b6b67221 */ /* 0x100fe20000010000 */
[----:B------:R-:W-:Y:S01]  /*6d60*/  PRMT R5, R224, 0x7610, R5 ;  /* 0x00007610e0057816 */ /* 0x000fe20000000005 */
[----:B------:R-:W-:Y:S01]  /*6d70*/  FADD.FTZ R183, R8, R183 ;  /* 0x000000b708b77221 */ /* 0x000fe20000010000 */
[----:B------:R-:W-:Y:S01]  /*6d80*/  @P1 FADD.FTZ R180, R176, R180 ;  /* 0x000000b4b0b41221 */ /* 0x000fe20000010000 */
[----:B------:R-:W-:Y:S01]  /*6d90*/  @P1 FADD.FTZ R182, R178, R182 ;  /* 0x000000b6b2b61221 */ /* 0x000fe20000010000 */
[----:B------:R-:W-:Y:S01]  /*6da0*/  SEL R8, RZ, 0x1, P6 ;  /* 0x00000001ff087807 */ /* 0x000fe20003000000 */
[----:B------:R-:W-:-:S07]  /*6db0*/  @P1 FADD.FTZ R183, R179, R183 ;  /* 0x000000b7b3b71221 */ /* 0x000fce0000010000 */
.L_x_25306:
        /* <DEDUP_REMOVED lines=24> */
.L_x_25347:
[----:B------:R-:W-:Y:S02]  /*6f40*/  IMAD.MOV.U32 R4, RZ, RZ, R220 ;  /* 0x000000ffff047224 */ /* 0x000fe400078e00dc */
[----:B------:R-:W-:-:S07]  /*6f50*/  VIADD R220, R234, 0x20 ;  /* 0x00000020eadc7836 */ /* 0x000fce0000000000 */
.L_x_25284:
[----:B------:R-:W-:Y:S05]  /*6f60*/  BSYNC.RECONVERGENT B1 ;  /* 0x0000000000017941 */ /* 0x000fea0003800200 */
.L_x_25283:
        /* <DEDUP_REMOVED lines=10> */
[----:B01----:R-:W0:Y:S08]  /*7010*/  @P0 LDC.64 R222, c[0x0][0x398] ;  /* 0x0000e600ffde0b82 */ /* 0x003e300000000a00 */
[----:B------:R-:W1:Y:S01]  /*7020*/  @P1 LDC.64 R224, c[0x0][0x3a0] ;  /* 0x0000e800ffe01b82 */ /* 0x000e620000000a00 */
        /* <DEDUP_REMOVED lines=23> */
.L_x_25353:
        /* <DEDUP_REMOVED lines=13> */
.L_x_25355:
[----:B------:R-:W-:Y:S05]  /*7270*/  BSYNC.RECONVERGENT B3 ;  /* 0x0000000000037941 */ /* 0x000fea0003800200 */
.L_x_25354:
        /* <DEDUP_REMOVED lines=46> */
.L_x_25352:
[----:B------:R-:W-:Y:S05]  /*7560*/  BSYNC.RECONVERGENT B2 ;  /* 0x0000000000027941 */ /* 0x000fea0003800200 */
.L_x_25351:
[----:B------:R-:W0:Y:S01]  /*7570*/  LDC R4, c[0x0][0x404] ;  /* 0x00010100ff047b82 */ /* 0x000e220000000800 */
[----:B------:R-:W-:Y:S01]  /*7580*/  ISETP.NE.AND P3, PT, R8, 0x1, PT ;  /* 0x000000010800780c */ /* 0x000fe20003f65270 */
[----:B------:R-:W-:Y:S01]  /*7590*/  BSSY.RECONVERGENT B2, `(.L_x_25356) ;  /* 0x000004f000027945 */ /* 0x000fe20003800200 */
[----:B------:R-:W-:Y:S01]  /*75a0*/  I2FP.F32.U32 R2, R7 ;  /* 0x0000000700027245 */ /* 0x000fe20000201000 */
[----:B------:R-:W-:Y:S02]  /*75b0*/  IMAD.MOV.U32 R7, RZ, RZ, 0x2f800000 ;  /* 0x2f800000ff077424 */ /* 0x000fe400078e00ff */
[----:B------:R-:W-:Y:S02]  /*75c0*/  IMAD.MOV.U32 R221, RZ, RZ, 0x2 ;  /* 0x00000002ffdd7424 */ /* 0x000fe400078e00ff */
[----:B------:R-:W1:Y:S01]  /*75d0*/  LDC R5, c[0x0][0x408] ;  /* 0x00010200ff057b82 */ /* 0x000e620000000800 */
[----:B------:R-:W-:Y:S01]  /*75e0*/  FFMA.FTZ R9, R2, R7, 1.1641532182693481445e-10 ;  /* 0x2f00000002097423 */ /* 0x000fe20000010007 */
[----:B------:R-:W-:-:S04]  /*75f0*/  MOV R2, R6 ;  /* 0x0000000600027202 */ /* 0x000fc80000000f00 */
[----:B0-----:R-:W-:Y:S01]  /*7600*/  FSETP.LE.FTZ.AND P2, PT, R9, R4, PT ;  /* 0x000000040900720b */ /* 0x001fe20003f53000 */
[----:B-1---5:R-:W-:Y:S01]  /*7610*/  FMUL.FTZ R184, R184, R5 ;  /* 0x00000005b8b87220 */ /* 0x022fe20000410000 */
        /* <DEDUP_REMOVED lines=9> */
.L_x_25358:
        /* <DEDUP_REMOVED lines=13> */
.L_x_25360:
[----:B------:R-:W-:Y:S05]  /*7780*/  BSYNC.RECONVERGENT B3 ;  /* 0x0000000000037941 */ /* 0x000fea0003800200 */
.L_x_25359:
[----:B------:R-:W-:Y:S01]  /*7790*/  IMAD.WIDE.U32 R226, R230, -0x326172a9, RZ ;  /* 0xcd9e8d57e6e27825 */ /* 0x000fe200078e00ff */
[----:B------:R-:W-:Y:S01]  /*77a0*/  LOP3.LUT R8, R3, UR5, R225, 0x96, !PT ;  /* 0x0000000503087c12 */ /* 0x000fe2000f8e96e1 */
[----:B------:R-:W-:Y:S02]  /*77b0*/  UIADD3 UR30, UPT, UPT, UR5, -0x4498517b, URZ ;  /* 0xbb67ae85051e7890 */ /* 0x000fe4000fffe0ff */
[----:B------:R-:W-:Y:S02]  /*77c0*/  HFMA2 R221, -RZ, RZ, 0, 0 ;  /* 0x00000000ffdd7431 */ /* 0x000fe400000001ff */
        /* <DEDUP_REMOVED lines=43> */
.L_x_25357:
[----:B------:R-:W-:Y:S05]  /*7a80*/  BSYNC.RECONVERGENT B2 ;  /* 0x0000000000027941 */ /* 0x000fea0003800200 */
.L_x_25356:
        /* <DEDUP_REMOVED lines=15> */
.L_x_25363:
        /* <DEDUP_REMOVED lines=13> */
.L_x_25365:
[----:B------:R-:W-:Y:S05]  /*7c50*/  BSYNC.RECONVERGENT B3 ;  /* 0x0000000000037941 */ /* 0x000fea0003800200 */
.L_x_25364:
        /* <DEDUP_REMOVED lines=47> */
.L_x_25362:
[----:B------:R-:W-:Y:S05]  /*7f50*/  BSYNC.RECONVERGENT B2 ;  /* 0x0000000000027941 */ /* 0x000fea0003800200 */
.L_x_25361:
        /* <DEDUP_REMOVED lines=17> */
.L_x_25368:
        /* <DEDUP_REMOVED lines=13> */
.L_x_25370:
[----:B------:R-:W-:Y:S05]  /*8140*/  BSYNC.RECONVERGENT B3 ;  /* 0x0000000000037941 */ /* 0x000fea0003800200 */
.L_x_25369:
        /* <DEDUP_REMOVED lines=47> */
.L_x_25367:
[----:B------:R-:W-:Y:S05]  /*8440*/  BSYNC.RECONVERGENT B2 ;  /* 0x0000000000027941 */ /* 0x000fea0003800200 */
.L_x_25366:
        /* <DEDUP_REMOVED lines=15> */
.L_x_25373:
        /* <DEDUP_REMOVED lines=13> */
.L_x_25375:
[----:B------:R-:W-:Y:S05]  /*8610*/  BSYNC.RECONVERGENT B3 ;  /* 0x0000000000037941 */ /* 0x000fea0003800200 */
.L_x_25374:
        /* <DEDUP_REMOVED lines=47> */
.L_x_25372:
[----:B------:R-:W-:Y:S05]  /*8910*/  BSYNC.RECONVERGENT B2 ;  /* 0x0000000000027941 */ /* 0x000fea0003800200 */
.L_x_25371:
        /* <DEDUP_REMOVED lines=17> */
.L_x_25378:
        /* <DEDUP_REMOVED lines=13> */
.L_x_25380:
[----:B------:R-:W-:Y:S05]  /*8b00*/  BSYNC.RECONVERGENT B3 ;  /* 0x0000000000037941 */ /* 0x000fea0003800200 */
.L_x_25379:
        /* <DEDUP_REMOVED lines=47> */
.L_x_25377:
[----:B------:R-:W-:Y:S05]  /*8e00*/  BSYNC.RECONVERGENT B2 ;  /* 0x0000000000027941 */ /* 0x000fea0003800200 */
.L_x_25376:
        /* <DEDUP_REMOVED lines=15> */
.L_x_25383:
        /* <DEDUP_REMOVED lines=13> */
.L_x_25385:
[----:B------:R-:W-:Y:S05]  /*8fd0*/  BSYNC.RECONVERGENT B3 ;  /* 0x0000000000037941 */ /* 0x000fea0003800200 */
.L_x_25384:
        /* <DEDUP_REMOVED lines=47> */
.L_x_25382:
[----:B------:R-:W-:Y:S05]  /*92d0*/  BSYNC.RECONVERGENT B2 ;  /* 0x0000000000027941 */ /* 0x000fea0003800200 */
.L_x_25381:
[----:B------:R-:W-:Y:S01]  /*92e0*/  ISETP.NE.AND P6, PT, R226, 0x1, PT ;  /* 0x00000001e200780c */ /* 0x000fe20003fc5270 */
[----:B------:R-:W-:Y:S01]  /*92f0*/  BSSY.RECONVERGENT B2, `(.L_x_25386) ;  /* 0x000004f000027945 */ /* 0x000fe20003800200 */
[----:B------:R-:W-:Y:S01]  /*9300*/  I2FP.F32.U32 R2, R223 ;  /* 0x000000df00027245 */ /* 0x000fe20000201000 */
[----:B------:R-:W-:Y:S01]  /*9310*/  FMUL.FTZ R187, R187, R5 ;  /* 0x00000005bbbb7220 */ /* 0x000fe20000410000 */
        /* <DEDUP_REMOVED lines=13> */
.L_x_25388:
        /* <DEDUP_REMOVED lines=15> */
.L_x_25390:
[----:B------:R-:W-:Y:S05]  /*94e0*/  BSYNC.RECONVERGENT B3 ;  /* 0x0000000000037941 */ /* 0x000fea0003800200 */
.L_x_25389:
        /* <DEDUP_REMOVED lines=47> */
.L_x_25387:
[----:B------:R-:W-:Y:S05]  /*97e0*/  BSYNC.RECONVERGENT B2 ;  /* 0x0000000000027941 */ /* 0x000fea0003800200 */
.L_x_25386:
[-C--:B------:R-:W-:Y:S01]  /*97f0*/  FMUL.FTZ R223, R172, R5.reuse ;  /* 0x00000005acdf7220 */ /* 0x080fe20000410000 */
[-C--:B------:R-:W-:Y:S01]  /*9800*/  FSETP.GTU.FTZ.AND P6, PT, R9, R4.reuse, PT ;  /* 0x000000040900720b */ /* 0x080fe20003fdc000 */
[----:B------:R-:W-:Y:S01]  /*9810*/  FMUL.FTZ R9, R173, R5 ;  /* 0x00000005ad097220 */ /* 0x000fe20000410000 */
[----:B------:R-:W-:Y:S02]  /*9820*/  I2FP.F32.U32 R224, R225 ;  /* 0x000000e100e07245 */ /* 0x000fe40000201000 */
[----:B------:R-:W-:Y:S02]  /*9830*/  FSEL R223, R223, RZ, !P6 ;  /* 0x000000ffdfdf7208 */ /* 0x000fe40007000000 */
[----:B------:R-:W-:Y:S01]  /*9840*/  SEL R226, RZ, 0x1, P6 ;  /* 0x00000001ffe27807 */ /* 0x000fe20003000000 */
[----:B------:R-:W-:Y:S01]  /*9850*/  FFMA.FTZ R7, R224, R7, 1.1641532182693481445e-10 ;  /* 0x2f000000e0077423 */ /* 0x000fe20000010007 */
[----:B------:R-:W-:Y:S02]  /*9860*/  FSETP.GTU.FTZ.AND P6, PT, R185, R4, PT ;  /* 0x00000004b900720b */ /* 0x000fe40003fdc000 */
[----:B------:R-:W-:-:S02]  /*9870*/  FSEL R184, R184, RZ, P2 ;  /* 0x000000ffb8b87208 */ /* 0x000fc40001000000 */
[----:B------:R-:W-:Y:S01]  /*9880*/  FSEL R185, R9, RZ, !P6 ;  /* 0x000000ff09b97208 */ /* 0x000fe20007000000 */
[-C--:B------:R-:W-:Y:S01]  /*9890*/  FMUL.FTZ R9, R174, R5.reuse ;  /* 0x00000005ae097220 */ /* 0x080fe20000410000 */
[----:B------:R-:W-:Y:S01]  /*98a0*/  SEL R227, RZ, 0x1, P6 ;  /* 0x00000001ffe37807 */ /* 0x000fe20003000000 */
[----:B------:R-:W-:Y:S01]  /*98b0*/  FMUL.FTZ R5, R175, R5 ;  /* 0x00000005af057220 */ /* 0x000fe20000410000 */
[-C--:B------:R-:W-:Y:S01]  /*98c0*/  FSETP.GTU.FTZ.AND P6, PT, R221, R4.reuse, PT ;  /* 0x00000004dd00720b */ /* 0x080fe20003fdc000 */
[----:B------:R-:W-:Y:S01]  /*98d0*/  FADD.FTZ R184, R184, R223 ;  /* 0x000000dfb8b87221 */ /* 0x000fe20000010000 */
[----:B------:R-:W-:Y:S02]  /*98e0*/  FSEL R8, R8, RZ, P3 ;  /* 0x000000ff08087208 */ /* 0x000fe40001800000 */
[----:B------:R-:W-:Y:S01]  /*98f0*/  FSEL R9, R9, RZ, !P6 ;  /* 0x000000ff09097208 */ /* 0x000fe20007000000 */
[----:B------:R-:W-:Y:S01]  /*9900*/  @P1 FADD.FTZ R184, R176, R184 ;  /* 0x000000b8b0b81221 */ /* 0x000fe20000010000 */
        /* <DEDUP_REMOVED lines=17> */
.L_x_25350:
        /* <DEDUP_REMOVED lines=16> */
.L_x_25394:
        /* <DEDUP_REMOVED lines=13> */
.L_x_25396:
[----:B------:R-:W-:Y:S05]  /*9bf0*/  BSYNC.RECONVERGENT B3 ;  /* 0x0000000000037941 */ /* 0x000fea0003800200 */
.L_x_25395:
        /* <DEDUP_REMOVED lines=46> */
[----:B------:R-:W-:-:S07]  /*9ee0*/  IMAD.MOV.U32 R224, RZ, RZ, RZ ;  /* 0x000000ffffe07224 */ /* 0x000fce00078e00ff */
.L_x_25393:
[----:B------:R-:W-:Y:S05]  /*9ef0*/  BSYNC.RECONVERGENT B2 ;  /* 0x0000000000027941 */ /* 0x000fea0003800200 */
.L_x_25392:
        /* <DEDUP_REMOVED lines=18> */
.L_x_25399:
        /* <DEDUP_REMOVED lines=13> */
.L_x_25401:
[----:B------:R-:W-:Y:S05]  /*a0f0*/  BSYNC.RECONVERGENT B3 ;  /* 0x0000000000037941 */ /* 0x000fea0003800200 */
.L_x_25400:
        /* <DEDUP_REMOVED lines=47> */
.L_x_25398:
[----:B------:R-:W-:Y:S05]  /*a3f0*/  BSYNC.RECONVERGENT B2 ;  /* 0x0000000000027941 */ /* 0x000fea0003800200 */
.L_x_25397:
        /* <DEDUP_REMOVED lines=16> */
.L_x_25404:
        /* <DEDUP_REMOVED lines=13> */
.L_x_25406:
[----:B------:R-:W-:Y:S05]  /*a5d0*/  BSYNC.RECONVERGENT B3 ;  /* 0x0000000000037941 */ /* 0x000fea0003800200 */
.L_x_25405:
        /* <DEDUP_REMOVED lines=47> */
.L_x_25403:
[----:B------:R-:W-:Y:S05]  /*a8d0*/  BSYNC.RECONVERGENT B2 ;  /* 0x0000000000027941 */ /* 0x000fea0003800200 */
.L_x_25402:
        /* <DEDUP_REMOVED lines=16> */
.L_x_25409:
        /* <DEDUP_REMOVED lines=13> */
.L_x_25411:
[----:B------:R-:W-:Y:S05]  /*aab0*/  BSYNC.RECONVERGENT B3 ;  /* 0x0000000000037941 */ /* 0x000fea0003800200 */
.L_x_25410:
        /* <DEDUP_REMOVED lines=47> */
.L_x_25408:
[----:B------:R-:W-:Y:S05]  /*adb0*/  BSYNC.RECONVERGENT B2 ;  /* 0x0000000000027941 */ /* 0x000fea0003800200 */
.L_x_25407:
        /* <DEDUP_REMOVED lines=16> */
.L_x_25391:
        /* <DEDUP_REMOVED lines=24> */
.L_x_25412:
[----:B------:R-:W-:Y:S01]  /*b040*/  MOV R4, R222 ;  /* 0x000000de00047202 */ /* 0x000fe20000000f00 */
[----:B------:R-:W-:-:S07]  /*b050*/  VIADD R220, R220, 0x20 ;  /* 0x00000020dcdc7836 */ /* 0x000fce0000000000 */
.L_x_25349:
[----:B------:R-:W-:Y:S05]  /*b060*/  BSYNC.RECONVERGENT B1 ;  /* 0x0000000000017941 */ /* 0x000fea0003800200 */
.L_x_25348:
        /* <DEDUP_REMOVED lines=35> */
.L_x_25418:
        /* <DEDUP_REMOVED lines=13> */
.L_x_25420:
[----:B------:R-:W-:Y:S05]  /*b370*/  BSYNC.RECONVERGENT B3 ;  /* 0x0000000000037941 */ /* 0x000fea0003800200 */
.L_x_25419:
        /* <DEDUP_REMOVED lines=46> */
.L_x_25417:
[----:B------:R-:W-:Y:S05]  /*b660*/  BSYNC.RECONVERGENT B2 ;  /* 0x0000000000027941 */ /* 0x000fea0003800200 */
.L_x_25416:
[----:B------:R-:W0:Y:S01]  /*b670*/  LDC R4, c[0x0][0x404] ;  /* 0x00010100ff047b82 */ /* 0x000e220000000800 */
[----:B------:R-:W-:Y:S01]  /*b680*/  I2FP.F32.U32 R2, R7 ;  /* 0x0000000700027245 */ /* 0x000fe20000201000 */
[----:B------:R-:W-:Y:S01]  /*b690*/  HFMA2 R7, -RZ, RZ, 0.1171875, 0 ;  /* 0x2f800000ff077431 */ /* 0x000fe200000001ff */
[----:B------:R-:W-:Y:S01]  /*b6a0*/  ISETP.NE.AND P3, PT, R8, 0x1, PT ;  /* 0x000000010800780c */ /* 0x000fe20003f65270 */
[----:B------:R-:W-:Y:S01]  /*b6b0*/  BSSY.RECONVERGENT B2, `(.L_x_25421) ;  /* 0x000004d000027945 */ /* 0x000fe20003800200 */
[----:B------:R-:W-:-:S03]  /*b6c0*/  IMAD.MOV.U32 R221, RZ, RZ, 0x2 ;  /* 0x00000002ffdd7424 */ /* 0x000fc600078e00ff */
        /* <DEDUP_REMOVED lines=14> */
.L_x_25423:
        /* <DEDUP_REMOVED lines=13> */
.L_x_25425:
[----:B------:R-:W-:Y:S05]  /*b880*/  BSYNC.RECONVERGENT B3 ;  /* 0x0000000000037941 */ /* 0x000fea0003800200 */
.L_x_25424:
        /* <DEDUP_REMOVED lines=47> */
.L_x_25422:
[----:B------:R-:W-:Y:S05]  /*bb80*/  BSYNC.RECONVERGENT B2 ;  /* 0x0000000000027941 */ /* 0x000fea0003800200 */
.L_x_25421:
        /* <DEDUP_REMOVED lines=15> */
.L_x_25428:
        /* <DEDUP_REMOVED lines=13> */
.L_x_25430:
[----:B------:R-:W-:Y:S05]  /*bd50*/  BSYNC.RECONVERGENT B3 ;  /* 0x0000000000037941 */ /* 0x000fea0003800200 */
.L_x_25429:
        /* <DEDUP_REMOVED lines=47> */
.L_x_25427:
[----:B------:R-:W-:Y:S05]  /*c050*/  BSYNC.RECONVERGENT B2 ;  /* 0x0000000000027941 */ /* 0x000fea0003800200 */
.L_x_25426:
        /* <DEDUP_REMOVED lines=17> */
.L_x_25433:
        /* <DEDUP_REMOVED lines=13> */
.L_x_25435:
[----:B------:R-:W-:Y:S05]  /*c240*/  BSYNC.RECONVERGENT B3 ;  /* 0x0000000000037941 */ /* 0x000fea0003800200 */
.L_x_25434:
        /* <DEDUP_REMOVED lines=47> */
.L_x_25432:
[----:B------:R-:W-:Y:S05]  /*c540*/  BSYNC.RECONVERGENT B2 ;  /* 0x0000000000027941 */ /* 0x000fea0003800200 */
.L_x_25431:
        /* <DEDUP_REMOVED lines=15> */
.L_x_25438:
        /* <DEDUP_REMOVED lines=13> */
.L_x_25440:
[----:B------:R-:W-:Y:S05]  /*c710*/  BSYNC.RECONVERGENT B3 ;  /* 0x0000000000037941 */ /* 0x000fea0003800200 */
.L_x_25439:
        /* <DEDUP_REMOVED lines=47> */
.L_x_25437:
[----:B------:R-:W-:Y:S05]  /*ca10*/  BSYNC.RECONVERGENT B2 ;  /* 0x0000000000027941 */ /* 0x000fea0003800200 */
.L_x_25436:
        /* <DEDUP_REMOVED lines=17> */
.L_x_25443:
        /* <DEDUP_REMOVED lines=13> */
.L_x_25445:
[----:B------:R-:W-:Y:S05]  /*cc00*/  BSYNC.RECONVERGENT B3 ;  /* 0x0000000000037941 */ /* 0x000fea0003800200 */
.L_x_25444:
        /* <DEDUP_REMOVED lines=47> */
.L_x_25442:
[----:B------:R-:W-:Y:S05]  /*cf00*/  BSYNC.RECONVERGENT B2 ;  /* 0x0000000000027941 */ /* 0x000fea0003800200 */
.L_x_25441:
        /* <DEDUP_REMOVED lines=15> */
.L_x_25448:
        /* <DEDUP_REMOVED lines=13> */
.L_x_25450:
[----:B------:R-:W-:Y:S05]  /*d0d0*/  BSYNC.RECONVERGENT B3 ;  /* 0x0000000000037941 */ /* 0x000fea0003800200 */
.L_x_25449:
        /* <DEDUP_REMOVED lines=47> */
.L_x_25447:
[----:B------:R-:W-:Y:S05]  /*d3d0*/  BSYNC.RECONVERGENT B2 ;  /* 0x0000000000027941 */ /* 0x000fea0003800200 */
.L_x_25446:
[----:B------:R-:W-:Y:S01]  /*d3e0*/  ISETP.NE.AND P6, PT, R226, 0x1, PT ;  /* 0x00000001e200780c */ /* 0x000fe20003fc5270 */
[----:B------:R-:W-:Y:S01]  /*d3f0*/  BSSY.RECONVERGENT B2, `(.L_x_25451) ;  /* 0x000004f000027945 */ /* 0x000fe20003800200 */
[----:B------:R-:W-:Y:S01]  /*d400*/  I2FP.F32.U32 R2, R223 ;  /* 0x000000df00027245 */ /* 0x000fe20000201000 */
[----:B------:R-:W-:Y:S01]  /*d410*/  FMUL.FTZ R191, R191, R5 ;  /* 0x00000005bfbf7220 */ /* 0x000fe20000410000 */
        /* <DEDUP_REMOVED lines=13> */
.L_x_25453:
        /* <DEDUP_REMOVED lines=15> */
.L_x_25455:
[----:B------:R-:W-:Y:S05]  /*d5e0*/  BSYNC.RECONVERGENT B3 ;  /* 0x0000000000037941 */ /* 0x000fea0003800200 */
.L_x_25454:
[----:B------:R-:W-:Y:S01]  /*d5f0*/  IMAD.WIDE.U32 R10, R230, -0x326172a9, RZ ;  /* 0xcd9e8d57e60a7825 */ /* 0x000fe200078e00ff */
[----:B------:R-:W-:Y:S01]  /*d600*/  LOP3.LUT R224, R3, UR5, R227, 0x96, !PT ;  /* 0x0000000503e07c12 */ /* 0x000fe2000f8e96e3 */
[----:B------:R-:W-:Y:S02]  /*d610*/  UIADD3 UR30, UPT, UPT, UR5, -0x4498517b, URZ ;  /* 0xbb67ae85051e7890 */ /* 0x000fe4000fffe0ff */
        /* <DEDUP_REMOVED lines=44> */
.L_x_25452:
[----:B------:R-:W-:Y:S05]  /*d8e0*/  BSYNC.RECONVERGENT B2 ;  /* 0x0000000000027941 */ /* 0x000fea0003800200 */
.L_x_25451:
        /* <DEDUP_REMOVED lines=35> */
.L_x_25415:
        /* <DEDUP_REMOVED lines=16> */
.L_x_25459:
        /* <DEDUP_REMOVED lines=13> */
.L_x_25461:
[----:B------:R-:W-:Y:S05]  /*dcf0*/  BSYNC.RECONVERGENT B3 ;  /* 0x0000000000037941 */ /* 0x000fea0003800200 */
.L_x_25460:
        /* <DEDUP_REMOVED lines=47> */
.L_x_25458:
[----:B------:R-:W-:Y:S05]  /*dff0*/  BSYNC.RECONVERGENT B2 ;  /* 0x0000000000027941 */ /* 0x000fea0003800200 */
.L_x_25457:
        /* <DEDUP_REMOVED lines=18> */
.L_x_25464:
        /* <DEDUP_REMOVED lines=13> */
.L_x_25466:
[----:B------:R-:W-:Y:S05]  /*e1f0*/  BSYNC.RECONVERGENT B3 ;  /* 0x0000000000037941 */ /* 0x000fea0003800200 */
.L_x_25465:
        /* <DEDUP_REMOVED lines=47> */
.L_x_25463:
[----:B------:R-:W-:Y:S05]  /*e4f0*/  BSYNC.RECONVERGENT B2 ;  /* 0x0000000000027941 */ /* 0x000fea0003800200 */
.L_x_25462:
        /* <DEDUP_REMOVED lines=16> */
.L_x_25469:
        /* <DEDUP_REMOVED lines=13> */
.L_x_25471:
[----:B------:R-:W-:Y:S05]  /*e6d0*/  BSYNC.RECONVERGENT B3 ;  /* 0x0000000000037941 */ /* 0x000fea0003800200 */
.L_x_25470:
        /* <DEDUP_REMOVED lines=47> */
.L_x_25468:
[----:B------:R-:W-:Y:S05]  /*e9d0*/  BSYNC.RECONVERGENT B2 ;  /* 0x0000000000027941 */ /* 0x000fea0003800200 */
.L_x_25467:
        /* <DEDUP_REMOVED lines=16> */
.L_x_25474:
        /* <DEDUP_REMOVED lines=13> */
.L_x_25476:
[----:B------:R-:W-:Y:S05]  /*ebb0*/  BSYNC.RECONVERGENT B3 ;  /* 0x0000000000037941 */ /* 0x000fea0003800200 */
.L_x_25475:
        /* <DEDUP_REMOVED lines=47> */
.L_x_25473:
[----:B------:R-:W-:Y:S05]  /*eeb0*/  BSYNC.RECONVERGENT B2 ;  /* 0x0000000000027941 */ /* 0x000fea0003800200 */
.L_x_25472:
        /* <DEDUP_REMOVED lines=16> */
.L_x_25456:
        /* <DEDUP_REMOVED lines=24> */
.L_x_25477:
[----:B------:R-:W-:Y:S01]  /*f140*/  IMAD.MOV.U32 R4, RZ, RZ, R222 ;  /* 0x000000ffff047224 */ /* 0x000fe200078e00de */
[----:B------:R-:W-:-:S07]  /*f150*/  IADD3 R220, PT, PT, R220, 0x20, RZ ;  /* 0x00000020dcdc7810 */ /* 0x000fce0007ffe0ff */
.L_x_25414:
[----:B------:R-:W-:Y:S05]  /*f160*/  BSYNC.RECONVERGENT B1 ;  /* 0x0000000000017941 */ /* 0x000fea0003800200 */
.L_x_25413:
        /* <DEDUP_REMOVED lines=35> */
.L_x_25483:
        /* <DEDUP_REMOVED lines=13> */
.L_x_25485:
[----:B------:R-:W-:Y:S05]  /*f470*/  BSYNC.RECONVERGENT B3 ;  /* 0x0000000000037941 */ /* 0x000fea0003800200 */
.L_x_25484:
        /* <DEDUP_REMOVED lines=46> */
.L_x_25482:
[----:B------:R-:W-:Y:S05]  /*f760*/  BSYNC.RECONVERGENT B2 ;  /* 0x0000000000027941 */ /* 0x000fea0003800200 */
.L_x_25481:
        /* <DEDUP_REMOVED lines=20> */
.L_x_25488:
        /* <DEDUP_REMOVED lines=13> */
.L_x_25490:
[----:B------:R-:W-:Y:S05]  /*f980*/  BSYNC.RECONVERGENT B3 ;  /* 0x0000000000037941 */ /* 0x000fea0003800200 */
.L_x_25489:
        /* <DEDUP_REMOVED lines=47> */
.L_x_25487:
[----:B------:R-:W-:Y:S05]  /*fc80*/  BSYNC.RECONVERGENT B2 ;  /* 0x0000000000027941 */ /* 0x000fea0003800200 */
.L_x_25486:
        /* <DEDUP_REMOVED lines=15> */
.L_x_25493:
        /* <DEDUP_REMOVED lines=13> */
.L_x_25495:
[----:B------:R-:W-:Y:S05]  /*fe50*/  BSYNC.RECONVERGENT B3 ;  /* 0x0000000000037941 */ /* 0x000fea0003800200 */
.L_x_25494:
        /* <DEDUP_REMOVED lines=47> */
.L_x_25492:
[----:B------:R-:W-:Y:S05]  /*10150*/  BSYNC.RECONVERGENT B2 ;  /* 0x0000000000027941 */ /* 0x000fea0003800200 */
.L_x_25491:
        /* <DEDUP_REMOVED lines=17> */
.L_x_25498:
        /* <DEDUP_REMOVED lines=13> */
.L_x_25500:
[----:B------:R-:W-:Y:S05]  /*10340*/  BSYNC.RECONVERGENT B3 ;  /* 0x0000000000037941 */ /* 0x000fea0003800200 */
.L_x_25499:
        /* <DEDUP_REMOVED lines=47> */
.L_x_25497:
[----:B------:R-:W-:Y:S05]  /*10640*/  BSYNC.RECONVERGENT B2 ;  /* 0x0000000000027941 */ /* 0x000fea0003800200 */
.L_x_25496:
        /* <DEDUP_REMOVED lines=15> */
.L_x_25503:
        /* <DEDUP_REMOVED lines=13> */
.L_x_25505:
[----:B------:R-:W-:Y:S05]  /*10810*/  BSYNC.RECONVERGENT B3 ;  /* 0x0000000000037941 */ /* 0x000fea0003800200 */
.L_x_25504:
        /* <DEDUP_REMOVED lines=47> */
.L_x_25502:
[----:B------:R-:W-:Y:S05]  /*10b10*/  BSYNC.RECONVERGENT B2 ;  /* 0x0000000000027941 */ /* 0x000fea0003800200 */
.L_x_25501:
        /* <DEDUP_REMOVED lines=17> */
.L_x_25508:
        /* <DEDUP_REMOVED lines=13> */
.L_x_25510:
[----:B------:R-:W-:Y:S05]  /*10d00*/  BSYNC.RECONVERGENT B3 ;  /* 0x0000000000037941 */ /* 0x000fea0003800200 */
.L_x_25509:
        /* <DEDUP_REMOVED lines=47> */
.L_x_25507:
[----:B------:R-:W-:Y:S05]  /*11000*/  BSYNC.RECONVERGENT B2 ;  /* 0x0000000000027941 */ /* 0x000fea0003800200 */
.L_x_25506:
        /* <DEDUP_REMOVED lines=15> */
.L_x_25513:
        /* <DEDUP_REMOVED lines=13> */
.L_x_25515:
[----:B------:R-:W-:Y:S05]  /*111d0*/  BSYNC.RECONVERGENT B3 ;  /* 0x0000000000037941 */ /* 0x000fea0003800200 */
.L_x_25514:
        /* <DEDUP_REMOVED lines=47> */
.L_x_25512:
[----:B------:R-:W-:Y:S05]  /*114d0*/  BSYNC.RECONVERGENT B2 ;  /* 0x0000000000027941 */ /* 0x000fea0003800200 */
.L_x_25511:
        /* <DEDUP_REMOVED lines=17> */
.L_x_25518:
        /* <DEDUP_REMOVED lines=15> */
.L_x_25520:
[----:B------:R-:W-:Y:S05]  /*116e0*/  BSYNC.RECONVERGENT B3 ;  /* 0x0000000000037941 */ /* 0x000fea0003800200 */
.L_x_25519:
        /* <DEDUP_REMOVED lines=47> */
.L_x_25517:
[----:B------:R-:W-:Y:S05]  /*119e0*/  BSYNC.RECONVERGENT B2 ;  /* 0x0000000000027941 */ /* 0x000fea0003800200 */
.L_x_25516:
        /* <DEDUP_REMOVED lines=35> */
.L_x_25480:
        /* <DEDUP_REMOVED lines=16> */
.L_x_25524:
        /* <DEDUP_REMOVED lines=13> */
.L_x_25526:
[----:B------:R-:W-:Y:S05]  /*11df0*/  BSYNC.RECONVERGENT B3 ;  /* 0x0000000000037941 */ /* 0x000fea0003800200 */
.L_x_25525:
        /* <DEDUP_REMOVED lines=46> */
[----:B------:R-:W-:-:S07]  /*120e0*/  HFMA2 R224, -RZ, RZ, 0, 0 ;  /* 0x00000000ffe07431 */ /* 0x000fce00000001ff */
.L_x_25523:
[----:B------:R-:W-:Y:S05]  /*120f0*/  BSYNC.RECONVERGENT B2 ;  /* 0x0000000000027941 */ /* 0x000fea0003800200 */
.L_x_25522:
        /* <DEDUP_REMOVED lines=18> */
.L_x_25529:
        /* <DEDUP_REMOVED lines=13> */
.L_x_25531:
[----:B------:R-:W-:Y:S05]  /*122f0*/  BSYNC.RECONVERGENT B3 ;  /* 0x0000000000037941 */ /* 0x000fea0003800200 */
.L_x_25530:
        /* <DEDUP_REMOVED lines=47> */
.L_x_25528:
[----:B------:R-:W-:Y:S05]  /*125f0*/  BSYNC.RECONVERGENT B2 ;  /* 0x0000000000027941 */ /* 0x000fea0003800200 */
.L_x_25527:
        /* <DEDUP_REMOVED lines=16> */
.L_x_25534:
        /* <DEDUP_REMOVED lines=13> */
.L_x_25536:
[----:B------:R-:W-:Y:S05]  /*127d0*/  BSYNC.RECONVERGENT B3 ;  /* 0x0000000000037941 */ /* 0x000fea0003800200 */
.L_x_25535:
        /* <DEDUP_REMOVED lines=47> */
.L_x_25533:
[----:B------:R-:W-:Y:S05]  /*12ad0*/  BSYNC.RECONVERGENT B2 ;  /* 0x0000000000027941 */ /* 0x000fea0003800200 */
.L_x_25532:
        /* <DEDUP_REMOVED lines=16> */
.L_x_25539:
        /* <DEDUP_REMOVED lines=13> */
.L_x_25541:
[----:B------:R-:W-:Y:S05]  /*12cb0*/  BSYNC.RECONVERGENT B3 ;  /* 0x0000000000037941 */ /* 0x000fea0003800200 */
.L_x_25540:
        /* <DEDUP_REMOVED lines=47> */
.L_x_25538:
[----:B------:R-:W-:Y:S05]  /*12fb0*/  BSYNC.RECONVERGENT B2 ;  /* 0x0000000000027941 */ /* 0x000fea0003800200 */
.L_x_25537:
        /* <DEDUP_REMOVED lines=16> */
.L_x_25521:
        /* <DEDUP_REMOVED lines=24> */
.L_x_25542:
[----:B------:R-:W-:Y:S02]  /*13240*/  IMAD.MOV.U32 R4, RZ, RZ, R222 ;  /* 0x000000ffff047224 */ /* 0x000fe400078e00de */
[----:B------:R-:W-:-:S07]  /*13250*/  VIADD R220, R220, 0x20 ;  /* 0x00000020dcdc7836 */ /* 0x000fce0000000000 */
.L_x_25479:
[----:B------:R-:W-:Y:S05]  /*13260*/  BSYNC.RECONVERGENT B1 ;  /* 0x0000000000017941 */ /* 0x000fea0003800200 */
.L_x_25478:
        /* <DEDUP_REMOVED lines=35> */
.L_x_25548:
        /* <DEDUP_REMOVED lines=13> */
.L_x_25550:
[----:B------:R-:W-:Y:S05]  /*13570*/  BSYNC.RECONVERGENT B3 ;  /* 0x0000000000037941 */ /* 0x000fea0003800200 */
.L_x_25549:
        /* <DEDUP_REMOVED lines=38> */
[----:B------:R-:W-:Y:S01]  /*137e0*/  HFMA2 R9, -RZ, RZ, 0, 0 ;  /* 0x00000000ff097431 */ /* 0x000fe200000001ff */
[----:B------:R-:W-:Y:S01]  /*137f0*/  LOP3.LUT R222, R222, UR30, R7, 0x96, !PT ;  /* 0x0000001edede7c12 */ /* 0x000fe2000f8e9607 */
[----:B------:R-:W-:-:S04]  /*13800*/  IMAD.WIDE.U32 R224, R224, -0x326172a9, RZ ;  /* 0xcd9e8d57e0e07825 */ /* 0x000fc800078e00ff */
[----:B------:R-:W-:Y:S01]  /*13810*/  IMAD.WIDE.U32 R222, R222, -0x2daee0ad, RZ ;  /* 0xd2511f53dede7825 */ /* 0x000fe200078e00ff */
[----:B------:R-:W-:-:S03]  /*13820*/  LOP3.LUT R10, R6, UR24, R225, 0x96, !PT ;  /* 0x00000018060a7c12 */ /* 0x000fc6000f8e96e1 */
[----:B------:R-:W-:Y:S01]  /*13830*/  IMAD.MOV.U32 R6, RZ, RZ, R224 ;  /* 0x000000ffff067224 */ /* 0x000fe200078e00e0 */
[----:B------:R-:W-:Y:S01]  /*13840*/  LOP3.LUT R11, R8, UR25, R223, 0x96, !PT ;  /* 0x00000019080b7c12 */ /* 0x000fe2000f8e96df */
[----:B------:R-:W-:-:S07]  /*13850*/  IMAD.MOV.U32 R7, RZ, RZ, R4 ;  /* 0x000000ffff077224 */ /* 0x000fce00078e0004 */
.L_x_25547:
[----:B------:R-:W-:Y:S05]  /*13860*/  BSYNC.RECONVERGENT B2 ;  /* 0x0000000000027941 */ /* 0x000fea0003800200 */
.L_x_25546:
        /* <DEDUP_REMOVED lines=20> */
.L_x_25553:
        /* <DEDUP_REMOVED lines=13> */
.L_x_25555:
[----:B------:R-:W-:Y:S05]  /*13a80*/  BSYNC.RECONVERGENT B3 ;  /* 0x0000000000037941 */ /* 0x000fea0003800200 */
.L_x_25554:
        /* <DEDUP_REMOVED lines=47> */
.L_x_25552:
[----:B------:R-:W-:Y:S05]  /*13d80*/  BSYNC.RECONVERGENT B2 ;  /* 0x0000000000027941 */ /* 0x000fea0003800200 */
.L_x_25551:
        /* <DEDUP_REMOVED lines=15> */
.L_x_25558:
        /* <DEDUP_REMOVED lines=13> */
.L_x_25560:
[----:B------:R-:W-:Y:S05]  /*13f50*/  BSYNC.RECONVERGENT B3 ;  /* 0x0000000000037941 */ /* 0x000fea0003800200 */
.L_x_25559:
        /* <DEDUP_REMOVED lines=47> */
.L_x_25557:
[----:B------:R-:W-:Y:S05]  /*14250*/  BSYNC.RECONVERGENT B2 ;  /* 0x0000000000027941 */ /* 0x000fea0003800200 */
.L_x_25556:
        /* <DEDUP_REMOVED lines=17> */
.L_x_25563:
        /* <DEDUP_REMOVED lines=13> */
.L_x_25565:
[----:B------:R-:W-:Y:S05]  /*14440*/  BSYNC.RECONVERGENT B3 ;  /* 0x0000000000037941 */ /* 0x000fea0003800200 */
.L_x_25564:
        /* <DEDUP_REMOVED lines=47> */
.L_x_25562:
[----:B------:R-:W-:Y:S05]  /*14740*/  BSYNC.RECONVERGENT B2 ;  /* 0x0000000000027941 */ /* 0x000fea0003800200 */
.L_x_25561:
        /* <DEDUP_REMOVED lines=15> */
.L_x_25568:
        /* <DEDUP_REMOVED lines=13> */
.L_x_25570:
[----:B------:R-:W-:Y:S05]  /*14910*/  BSYNC.RECONVERGENT B3 ;  /* 0x0000000000037941 */ /* 0x000fea0003800200 */
.L_x_25569:
        /* <DEDUP_REMOVED lines=47> */
.L_x_25567:
[----:B------:R-:W-:Y:S05]  /*14c10*/  BSYNC.RECONVERGENT B2 ;  /* 0x0000000000027941 */ /* 0x000fea0003800200 */
.L_x_25566:
        /* <DEDUP_REMOVED lines=17> */
.L_x_25573:
        /* <DEDUP_REMOVED lines=13> */
.L_x_25575:
[----:B------:R-:W-:Y:S05]  /*14e00*/  BSYNC.RECONVERGENT B3 ;  /* 0x0000000000037941 */ /* 0x000fea0003800200 */
.L_x_25574:
        /* <DEDUP_REMOVED lines=47> */
.L_x_25572:
[----:B------:R-:W-:Y:S05]  /*15100*/  BSYNC.RECONVERGENT B2 ;  /* 0x0000000000027941 */ /* 0x000fea0003800200 */
.L_x_25571:
        /* <DEDUP_REMOVED lines=15> */
.L_x_25578:
        /* <DEDUP_REMOVED lines=13> */
.L_x_25580:
[----:B------:R-:W-:Y:S05]  /*152d0*/  BSYNC.RECONVERGENT B3 ;  /* 0x0000000000037941 */ /* 0x000fea0003800200 */
.L_x_25579:
        /* <DEDUP_REMOVED lines=47> */
.L_x_25577:
[----:B------:R-:W-:Y:S05]  /*155d0*/  BSYNC.RECONVERGENT B2 ;  /* 0x0000000000027941 */ /* 0x000fea0003800200 */
.L_x_25576:
        /* <DEDUP_REMOVED lines=17> */
.L_x_25583:
        /* <DEDUP_REMOVED lines=15> */
.L_x_25585:
[----:B------:R-:W-:Y:S05]  /*157e0*/  BSYNC.RECONVERGENT B3 ;  /* 0x0000000000037941 */ /* 0x000fea0003800200 */
.L_x_25584:
        /* <DEDUP_REMOVED lines=47> */
.L_x_25582:
[----:B------:R-:W-:Y:S05]  /*15ae0*/  BSYNC.RECONVERGENT B2 ;  /* 0x0000000000027941 */ /* 0x000fea0003800200 */
.L_x_25581:
[-C--:B------:R-:W-:Y:S01]  /*15af0*/  FMUL.FTZ R223, R172, R4.reuse ;  /* 0x00000004acdf7220 */ /* 0x080fe20000410000 */
[-C--:B------:R-:W-:Y:S01]  /*15b00*/  FSETP.GTU.FTZ.AND P6, PT, R8, R5.reuse, PT ;  /* 0x000000050800720b */ /* 0x080fe20003fdc000 */
[-C--:B------:R-:W-:Y:S01]  /*15b10*/  FMUL.FTZ R8, R173, R4.reuse ;  /* 0x00000004ad087220 */ /* 0x080fe20000410000 */
[-C--:B------:R-:W-:Y:S01]  /*15b20*/  FMUL.FTZ R221, R174, R4.reuse ;  /* 0x00000004aedd7220 */ /* 0x080fe20000410000 */
[----:B------:R-:W-:Y:S01]  /*15b30*/  FMUL.FTZ R4, R175, R4 ;  /* 0x00000004af047220 */ /* 0x000fe20000410000 */
[----:B------:R-:W-:Y:S02]  /*15b40*/  FSEL R223, R223, RZ, !P6 ;  /* 0x000000ffdfdf7208 */ /* 0x000fe40007000000 */
[----:B------:R-:W-:Y:S02]  /*15b50*/  SEL R225, RZ, 0x1, P6 ;  /* 0x00000001ffe17807 */ /* 0x000fe40003000000 */
[----:B------:R-:W-:Y:S02]  /*15b60*/  FSETP.GTU.FTZ.AND P6, PT, R224, R5, PT ;  /* 0x00000005e000720b */ /* 0x000fe40003fdc000 */
[----:B------:R-:W-:-:S02]  /*15b70*/  I2FP.F32.U32 R224, R9 ;  /* 0x0000000900e07245 */ /* 0x000fc40000201000 */
[----:B------:R-:W-:Y:S02]  /*15b80*/  FSEL R8, R8, RZ, !P6 ;  /* 0x000000ff08087208 */ /* 0x000fe40007000000 */
[----:B------:R-:W-:Y:S01]  /*15b90*/  SEL R226, RZ, 0x1, P6 ;  /* 0x00000001ffe27807 */ /* 0x000fe20003000000 */
[----:B------:R-:W-:Y:S01]  /*15ba0*/  FFMA.FTZ R224, R224, R7, 1.1641532182693481445e-10 ;  /* 0x2f000000e0e07423 */ /* 0x000fe20000010007 */
        /* <DEDUP_REMOVED lines=11> */
[----:B------:R-:W-:Y:S02]  /*15c60*/  FSEL R199, R199, RZ, P5 ;  /* 0x000000ffc7c77208 */ /* 0x000fe40002800000 */
[----:B------:R-:W-:Y:S01]  /*15c70*/  SEL R9, RZ, 0x1, P6 ;  /* 0x00000001ff097807 */ /* 0x000fe20003000000 */
[----:B------:R-:W-:Y:S01]  /*15c80*/  FADD.FTZ R198, R198, R221 ;  /* 0x000000ddc6c67221 */ /* 0x000fe20000010000 */
[----:B------:R-:W-:Y:S01]  /*15c90*/  @P1 FADD.FTZ R197, R177, R197 ;  /* 0x000000c5b1c51221 */ /* 0x000fe20000010000 */
[----:B------:R-:W-:Y:S01]  /*15ca0*/  FADD.FTZ R199, R4, R199 ;  /* 0x000000c704c77221 */ /* 0x000fe20000010000 */
[----:B------:R-:W-:Y:S01]  /*15cb0*/  PRMT R5, R225, 0x7610, R5 ;  /* 0x00007610e1057816 */ /* 0x000fe20000000005 */
[----:B------:R-:W-:Y:S01]  /*15cc0*/  @P1 FADD.FTZ R198, R178, R198 ;  /* 0x000000c6b2c61221 */ /* 0x000fe20000010000 */
[----:B------:R-:W-:Y:S01]  /*15cd0*/  PRMT R7, R226, 0x7610, R7 ;  /* 0x00007610e2077816 */ /* 0x000fe20000000007 */
[----:B------:R-:W-:Y:S01]  /*15ce0*/  @P1 FADD.FTZ R199, R179, R199 ;  /* 0x000000c7b3c71221 */ /* 0x000fe20000010000 */
[----:B------:R-:W-:Y:S01]  /*15cf0*/  PRMT R8, R227, 0x7610, R8 ;  /* 0x00007610e3087816 */ /* 0x000fe20000000008 */
[----:B------:R-:W-:Y:S06]  /*15d00*/  BRA `(.L_x_25586) ;  /* 0x0000001400287947 */ /* 0x000fec0003800000 */
.L_x_25545:
        /* <DEDUP_REMOVED lines=16> */
.L_x_25589:
        /* <DEDUP_REMOVED lines=13> */
.L_x_25591:
[----:B------:R-:W-:Y:S05]  /*15ee0*/  BSYNC.RECONVERGENT B3 ;  /* 0x0000000000037941 */ /* 0x000fea0003800200 */
.L_x_25590:
        /* <DEDUP_REMOVED lines=47> */
.L_x_25588:
[----:B------:R-:W-:Y:S05]  /*161e0*/  BSYNC.RECONVERGENT B2 ;  /* 0x0000000000027941 */ /* 0x000fea0003800200 */
.L_x_25587:
        /* <DEDUP_REMOVED lines=18> */
.L_x_25594:
        /* <DEDUP_REMOVED lines=13> */
.L_x_25596:
[----:B------:R-:W-:Y:S05]  /*163e0*/  BSYNC.RECONVERGENT B3 ;  /* 0x0000000000037941 */ /* 0x000fea0003800200 */
.L_x_25595:
        /* <DEDUP_REMOVED lines=47> */
.L_x_25593:
[----:B------:R-:W-:Y:S05]  /*166e0*/  BSYNC.RECONVERGENT B2 ;  /* 0x0000000000027941 */ /* 0x000fea0003800200 */
.L_x_25592:
        /* <DEDUP_REMOVED lines=16> */
.L_x_25599:
        /* <DEDUP_REMOVED lines=13> */
.L_x_25601:
[----:B------:R-:W-:Y:S05]  /*168c0*/  BSYNC.RECONVERGENT B3 ;  /* 0x0000000000037941 */ /* 0x000fea0003800200 */
.L_x_25600:
        /* <DEDUP_REMOVED lines=47> */
.L_x_25598:
[----:B------:R-:W-:Y:S05]  /*16bc0*/  BSYNC.RECONVERGENT B2 ;  /* 0x0000000000027941 */ /* 0x000fea0003800200 */
.L_x_25597:
        /* <DEDUP_REMOVED lines=16> */
.L_x_25604:
        /* <DEDUP_REMOVED lines=13> */
.L_x_25606:
[----:B------:R-:W-:Y:S05]  /*16da0*/  BSYNC.RECONVERGENT B3 ;  /* 0x0000000000037941 */ /* 0x000fea0003800200 */
.L_x_25605:
        /* <DEDUP_REMOVED lines=47> */
.L_x_25603:
[----:B------:R-:W-:Y:S05]  /*170a0*/  BSYNC.RECONVERGENT B2 ;  /* 0x0000000000027941 */ /* 0x000fea0003800200 */
.L_x_25602:
        /* <DEDUP_REMOVED lines=16> */
.L_x_25586:
        /* <DEDUP_REMOVED lines=24> */
.L_x_25607:
[----:B------:R-:W-:Y:S01]  /*17330*/  MOV R4, R222 ;  /* 0x000000de00047202 */ /* 0x000fe20000000f00 */
[----:B------:R-:W-:-:S07]  /*17340*/  VIADD R220, R220, 0x20 ;  /* 0x00000020dcdc7836 */ /* 0x000fce0000000000 */
.L_x_25544:
[----:B------:R-:W-:Y:S05]  /*17350*/  BSYNC.RECONVERGENT B1 ;  /* 0x0000000000017941 */ /* 0x000fea0003800200 */
.L_x_25543:
        /* <DEDUP_REMOVED lines=35> */
.L_x_25613:
        /* <DEDUP_REMOVED lines=13> */
.L_x_25615:
[----:B------:R-:W-:Y:S05]  /*17660*/  BSYNC.RECONVERGENT B3 ;  /* 0x0000000000037941 */ /* 0x000fea0003800200 */
.L_x_25614:
        /* <DEDUP_REMOVED lines=42> */
[----:B------:R-:W-:Y:S02]  /*17910*/  LOP3.LUT R10, R6, UR24, R225, 0x96, !PT ;  /* 0x00000018060a7c12 */ /* 0x000fe4000f8e96e1 */
[----:B------:R-:W-:Y:S01]  /*17920*/  MOV R6, R224 ;  /* 0x000000e000067202 */ /* 0x000fe20000000f00 */
[----:B------:R-:W-:Y:S01]  /*17930*/  IMAD.MOV.U32 R7, RZ, RZ, R4 ;  /* 0x000000ffff077224 */ /* 0x000fe200078e0004 */
[----:B------:R-:W-:-:S07]  /*17940*/  LOP3.LUT R11, R8, UR25, R223, 0x96, !PT ;  /* 0x00000019080b7c12 */ /* 0x000fce000f8e96df */
.L_x_25612:
[----:B------:R-:W-:Y:S05]  /*17950*/  BSYNC.RECONVERGENT B2 ;  /* 0x0000000000027941 */ /* 0x000fea0003800200 */
.L_x_25611:
        /* <DEDUP_REMOVED lines=20> */
.L_x_25618:
        /* <DEDUP_REMOVED lines=13> */
.L_x_25620:
[----:B------:R-:W-:Y:S05]  /*17b70*/  BSYNC.RECONVERGENT B3 ;  /* 0x0000000000037941 */ /* 0x000fea0003800200 */
.L_x_25619:
        /* <DEDUP_REMOVED lines=47> */
.L_x_25617:
[----:B------:R-:W-:Y:S05]  /*17e70*/  BSYNC.RECONVERGENT B2 ;  /* 0x0000000000027941 */ /* 0x000fea0003800200 */
.L_x_25616:
        /* <DEDUP_REMOVED lines=15> */
.L_x_25623:
        /* <DEDUP_REMOVED lines=13> */
.L_x_25625:
[----:B------:R-:W-:Y:S05]  /*18040*/  BSYNC.RECONVERGENT B3 ;  /* 0x0000000000037941 */ /* 0x000fea0003800200 */
.L_x_25624:
        /* <DEDUP_REMOVED lines=47> */
.L_x_25622:
[----:B------:R-:W-:Y:S05]  /*18340*/  BSYNC.RECONVERGENT B2 ;  /* 0x0000000000027941 */ /* 0x000fea0003800200 */
.L_x_25621:
        /* <DEDUP_REMOVED lines=17> */
.L_x_25628:
        /* <DEDUP_REMOVED lines=13> */
.L_x_25630:
[----:B------:R-:W-:Y:S05]  /*18530*/  BSYNC.RECONVERGENT B3 ;  /* 0x0000000000037941 */ /* 0x000fea0003800200 */
.L_x_25629:
        /* <DEDUP_REMOVED lines=47> */
.L_x_25627:
[----:B------:R-:W-:Y:S05]  /*18830*/  BSYNC.RECONVERGENT B2 ;  /* 0x0000000000027941 */ /* 0x000fea0003800200 */
.L_x_25626:
        /* <DEDUP_REMOVED lines=15> */
.L_x_25633:
        /* <DEDUP_REMOVED lines=13> */
.L_x_25635:
[----:B------:R-:W-:Y:S05]  /*18a00*/  BSYNC.RECONVERGENT B3 ;  /* 0x0000000000037941 */ /* 0x000fea0003800200 */
.L_x_25634:
        /* <DEDUP_REMOVED lines=47> */
.L_x_25632:
[----:B------:R-:W-:Y:S05]  /*18d00*/  BSYNC.RECONVERGENT B2 ;  /* 0x0000000000027941 */ /* 0x000fea0003800200 */
.L_x_25631:
        /* <DEDUP_REMOVED lines=17> */
.L_x_25638:
        /* <DEDUP_REMOVED lines=13> */
.L_x_25640:
[----:B------:R-:W-:Y:S05]  /*18ef0*/  BSYNC.RECONVERGENT B3 ;  /* 0x0000000000037941 */ /* 0x000fea0003800200 */
.L_x_25639:
        /* <DEDUP_REMOVED lines=47> */
.L_x_25637:
[----:B------:R-:W-:Y:S05]  /*191f0*/  BSYNC.RECONVERGENT B2 ;  /* 0x0000000000027941 */ /* 0x000fea0003800200 */
.L_x_25636:
        /* <DEDUP_REMOVED lines=15> */
.L_x_25643:
        /* <DEDUP_REMOVED lines=13> */
.L_x_25645:
[----:B------:R-:W-:Y:S05]  /*193c0*/  BSYNC.RECONVERGENT B3 ;  /* 0x0000000000037941 */ /* 0x000fea0003800200 */
.L_x_25644:
        /* <DEDUP_REMOVED lines=47> */
.L_x_25642:
[----:B------:R-:W-:Y:S05]  /*196c0*/  BSYNC.RECONVERGENT B2 ;  /* 0x0000000000027941 */ /* 0x000fea0003800200 */
.L_x_25641:
        /* <DEDUP_REMOVED lines=17> */
.L_x_25648:
        /* <DEDUP_REMOVED lines=15> */
.L_x_25650:
[----:B------:R-:W-:Y:S05]  /*198d0*/  BSYNC.RECONVERGENT B3 ;  /* 0x0000000000037941 */ /* 0x000fea0003800200 */
.L_x_25649:
        /* <DEDUP_REMOVED lines=47> */
.L_x_25647:
[----:B------:R-:W-:Y:S05]  /*19bd0*/  BSYNC.RECONVERGENT B2 ;  /* 0x0000000000027941 */ /* 0x000fea0003800200 */
.L_x_25646:
        /* <DEDUP_REMOVED lines=34> */
.L_x_25610:
        /* <DEDUP_REMOVED lines=16> */
.L_x_25654:
        /* <DEDUP_REMOVED lines=13> */
.L_x_25656:
[----:B------:R-:W-:Y:S05]  /*19fd0*/  BSYNC.RECONVERGENT B3 ;  /* 0x0000000000037941 */ /* 0x000fea0003800200 */
.L_x_25655:
        /* <DEDUP_REMOVED lines=47> */
.L_x_25653:
[----:B------:R-:W-:Y:S05]  /*1a2d0*/  BSYNC.RECONVERGENT B2 ;  /* 0x0000000000027941 */ /* 0x000fea0003800200 */
.L_x_25652:
        /* <DEDUP_REMOVED lines=18> */
.L_x_25659:
        /* <DEDUP_REMOVED lines=13> */
.L_x_25661:
[----:B------:R-:W-:Y:S05]  /*1a4d0*/  BSYNC.RECONVERGENT B3 ;  /* 0x0000000000037941 */ /* 0x000fea0003800200 */
.L_x_25660:
        /* <DEDUP_REMOVED lines=47> */
.L_x_25658:
[----:B------:R-:W-:Y:S05]  /*1a7d0*/  BSYNC.RECONVERGENT B2 ;  /* 0x0000000000027941 */ /* 0x000fea0003800200 */
.L_x_25657:
        /* <DEDUP_REMOVED lines=16> */
.L_x_25664:
        /* <DEDUP_REMOVED lines=13> */
.L_x_25666:
[----:B------:R-:W-:Y:S05]  /*1a9b0*/  BSYNC.RECONVERGENT B3 ;  /* 0x0000000000037941 */ /* 0x000fea0003800200 */
.L_x_25665:
        /* <DEDUP_REMOVED lines=47> */
.L_x_25663:
[----:B------:R-:W-:Y:S05]  /*1acb0*/  BSYNC.RECONVERGENT B2 ;  /* 0x0000000000027941 */ /* 0x000fea0003800200 */
.L_x_25662:
        /* <DEDUP_REMOVED lines=16> */
.L_x_25669:
        /* <DEDUP_REMOVED lines=13> */
.L_x_25671:
[----:B------:R-:W-:Y:S05]  /*1ae90*/  BSYNC.RECONVERGENT B3 ;  /* 0x0000000000037941 */ /* 0x000fea0003800200 */
.L_x_25670:
        /* <DEDUP_REMOVED lines=47> */
.L_x_25668:
[----:B------:R-:W-:Y:S05]  /*1b190*/  BSYNC.RECONVERGENT B2 ;  /* 0x0000000000027941 */ /* 0x000fea0003800200 */
.L_x_25667:
        /* <DEDUP_REMOVED lines=16> */
.L_x_25651:
        /* <DEDUP_REMOVED lines=24> */
.L_x_25672:
[----:B------:R-:W-:Y:S01]  /*1b420*/  IMAD.MOV.U32 R4, RZ, RZ, R222 ;  /* 0x000000ffff047224 */ /* 0x000fe200078e00de */
[----:B------:R-:W-:-:S07]  /*1b430*/  IADD3 R220, PT, PT, R220, 0x20, RZ ;  /* 0x00000020dcdc7810 */ /* 0x000fce0007ffe0ff */
.L_x_25609:
[----:B------:R-:W-:Y:S05]  /*1b440*/  BSYNC.RECONVERGENT B1 ;  /* 0x0000000000017941 */ /* 0x000fea0003800200 */
.L_x_25608:
        /* <DEDUP_REMOVED lines=35> */
.L_x_25678:
        /* <DEDUP_REMOVED lines=13> */
.L_x_25680:
[----:B------:R-:W-:Y:S05]  /*1b750*/  BSYNC.RECONVERGENT B3 ;  /* 0x0000000000037941 */ /* 0x000fea0003800200 */
.L_x_25679:
        /* <DEDUP_REMOVED lines=40> */
[----:B------:R-:W-:Y:S01]  /*1b9e0*/  IMAD.WIDE.U32 R224, R224, -0x326172a9, RZ ;  /* 0xcd9e8d57e0e07825 */ /* 0x000fe200078e00ff */
[----:B------:R-:W-:-:S03]  /*1b9f0*/  MOV R7, R4 ;  /* 0x0000000400077202 */ /* 0x000fc60000000f00 */
[----:B------:R-:W-:Y:S01]  /*1ba00*/  IMAD.WIDE.U32 R222, R222, -0x2daee0ad, RZ ;  /* 0xd2511f53dede7825 */ /* 0x000fe200078e00ff */
[----:B------:R-:W-:-:S03]  /*1ba10*/  LOP3.LUT R10, R6, UR24, R225, 0x96, !PT ;  /* 0x00000018060a7c12 */ /* 0x000fc6000f8e96e1 */
[----:B------:R-:W-:Y:S01]  /*1ba20*/  IMAD.MOV.U32 R6, RZ, RZ, R224 ;  /* 0x000000ffff067224 */ /* 0x000fe200078e00e0 */
[----:B------:R-:W-:-:S07]  /*1ba30*/  LOP3.LUT R11, R8, UR25, R223, 0x96, !PT ;  /* 0x00000019080b7c12 */ /* 0x000fce000f8e96df */
.L_x_25677:
[----:B------:R-:W-:Y:S05]  /*1ba40*/  BSYNC.RECONVERGENT B2 ;  /* 0x0000000000027941 */ /* 0x000fea0003800200 */
.L_x_25676:
        /* <DEDUP_REMOVED lines=20> */
.L_x_25683:
        /* <DEDUP_REMOVED lines=13> */
.L_x_25685:
[----:B------:R-:W-:Y:S05]  /*1bc60*/  BSYNC.RECONVERGENT B3 ;  /* 0x0000000000037941 */ /* 0x000fea0003800200 */
.L_x_25684:
        /* <DEDUP_REMOVED lines=47> */
.L_x_25682:
[----:B------:R-:W-:Y:S05]  /*1bf60*/  BSYNC.RECONVERGENT B2 ;  /* 0x0000000000027941 */ /* 0x000fea0003800200 */
.L_x_25681:
        /* <DEDUP_REMOVED lines=15> */
.L_x_25688:
        /* <DEDUP_REMOVED lines=13> */
.L_x_25690:
[----:B------:R-:W-:Y:S05]  /*1c130*/  BSYNC.RECONVERGENT B3 ;  /* 0x0000000000037941 */ /* 0x000fea0003800200 */
.L_x_25689:
        /* <DEDUP_REMOVED lines=47> */
.L_x_25687:
[----:B------:R-:W-:Y:S05]  /*1c430*/  BSYNC.RECONVERGENT B2 ;  /* 0x0000000000027941 */ /* 0x000fea0003800200 */
.L_x_25686:
        /* <DEDUP_REMOVED lines=17> */
.L_x_25693:
        /* <DEDUP_REMOVED lines=13> */
.L_x_25695:
[----:B------:R-:W-:Y:S05]  /*1c620*/  BSYNC.RECONVERGENT B3 ;  /* 0x0000000000037941 */ /* 0x000fea0003800200 */
.L_x_25694:
        /* <DEDUP_REMOVED lines=47> */
.L_x_25692:
[----:B------:R-:W-:Y:S05]  /*1c920*/  BSYNC.RECONVERGENT B2 ;  /* 0x0000000000027941 */ /* 0x000fea0003800200 */
.L_x_25691:
        /* <DEDUP_REMOVED lines=15> */
.L_x_25698:
        /* <DEDUP_REMOVED lines=13> */
.L_x_25700:
[----:B------:R-:W-:Y:S05]  /*1caf0*/  BSYNC.RECONVERGENT B3 ;  /* 0x0000000000037941 */ /* 0x000fea0003800200 */
.L_x_25699:
        /* <DEDUP_REMOVED lines=47> */
.L_x_25697:
[----:B------:R-:W-:Y:S05]  /*1cdf0*/  BSYNC.RECONVERGENT B2 ;  /* 0x0000000000027941 */ /* 0x000fea0003800200 */
.L_x_25696:
        /* <DEDUP_REMOVED lines=17> */
.L_x_25703:
        /* <DEDUP_REMOVED lines=13> */
.L_x_25705:
[----:B------:R-:W-:Y:S05]  /*1cfe0*/  BSYNC.RECONVERGENT B3 ;  /* 0x0000000000037941 */ /* 0x000fea0003800200 */
.L_x_25704:
        /* <DEDUP_REMOVED lines=47> */
.L_x_25702:
[----:B------:R-:W-:Y:S05]  /*1d2e0*/  BSYNC.RECONVERGENT B2 ;  /* 0x0000000000027941 */ /* 0x000fea0003800200 */
.L_x_25701:
        /* <DEDUP_REMOVED lines=15> */
.L_x_25708:
        /* <DEDUP_REMOVED lines=13> */
.L_x_25710:
[----:B------:R-:W-:Y:S05]  /*1d4b0*/  BSYNC.RECONVERGENT B3 ;  /* 0x0000000000037941 */ /* 0x000fea0003800200 */
.L_x_25709:
        /* <DEDUP_REMOVED lines=47> */
.L_x_25707:
[----:B------:R-:W-:Y:S05]  /*1d7b0*/  BSYNC.RECONVERGENT B2 ;  /* 0x0000000000027941 */ /* 0x000fea0003800200 */
.L_x_25706:
        /* <DEDUP_REMOVED lines=17> */
.L_x_25713:
        /* <DEDUP_REMOVED lines=15> */
.L_x_25715:
[----:B------:R-:W-:Y:S05]  /*1d9c0*/  BSYNC.RECONVERGENT B3 ;  /* 0x0000000000037941 */ /* 0x000fea0003800200 */
.L_x_25714:
        /* <DEDUP_REMOVED lines=47> */
.L_x_25712:
[----:B------:R-:W-:Y:S05]  /*1dcc0*/  BSYNC.RECONVERGENT B2 ;  /* 0x0000000000027941 */ /* 0x000fea0003800200 */
.L_x_25711:
        /* <DEDUP_REMOVED lines=34> */
.L_x_25675:
        /* <DEDUP_REMOVED lines=16> */
.L_x_25719:
        /* <DEDUP_REMOVED lines=13> */
.L_x_25721:
[----:B------:R-:W-:Y:S05]  /*1e0c0*/  BSYNC.RECONVERGENT B3 ;  /* 0x0000000000037941 */ /* 0x000fea0003800200 */
.L_x_25720:
        /* <DEDUP_REMOVED lines=47> */
.L_x_25718:
[----:B------:R-:W-:Y:S05]  /*1e3c0*/  BSYNC.RECONVERGENT B2 ;  /* 0x0000000000027941 */ /* 0x000fea0003800200 */
.L_x_25717:
        /* <DEDUP_REMOVED lines=18> */
.L_x_25724:
        /* <DEDUP_REMOVED lines=13> */
.L_x_25726:
[----:B------:R-:W-:Y:S05]  /*1e5c0*/  BSYNC.RECONVERGENT B3 ;  /* 0x0000000000037941 */ /* 0x000fea0003800200 */
.L_x_25725:
        /* <DEDUP_REMOVED lines=47> */
.L_x_25723:
[----:B------:R-:W-:Y:S05]  /*1e8c0*/  BSYNC.RECONVERGENT B2 ;  /* 0x0000000000027941 */ /* 0x000fea0003800200 */
.L_x_25722:
        /* <DEDUP_REMOVED lines=16> */
.L_x_25729:
        /* <DEDUP_REMOVED lines=13> */
.L_x_25731:
[----:B------:R-:W-:Y:S05]  /*1eaa0*/  BSYNC.RECONVERGENT B3 ;  /* 0x0000000000037941 */ /* 0x000fea0003800200 */
.L_x_25730:
        /* <DEDUP_REMOVED lines=47> */
.L_x_25728:
[----:B------:R-:W-:Y:S05]  /*1eda0*/  BSYNC.RECONVERGENT B2 ;  /* 0x0000000000027941 */ /* 0x000fea0003800200 */
.L_x_25727:
        /* <DEDUP_REMOVED lines=16> */
.L_x_25734:
        /* <DEDUP_REMOVED lines=13> */
.L_x_25736:
[----:B------:R-:W-:Y:S05]  /*1ef80*/  BSYNC.RECONVERGENT B3 ;  /* 0x0000000000037941 */ /* 0x000fea0003800200 */
.L_x_25735:
        /* <DEDUP_REMOVED lines=47> */
.L_x_25733:
[----:B------:R-:W-:Y:S05]  /*1f280*/  BSYNC.RECONVERGENT B2 ;  /* 0x0000000000027941 */ /* 0x000fea0003800200 */
.L_x_25732:
        /* <DEDUP_REMOVED lines=16> */
.L_x_25716:
        /* <DEDUP_REMOVED lines=24> */
.L_x_25737:
[----:B------:R-:W-:Y:S02]  /*1f510*/  IMAD.MOV.U32 R4, RZ, RZ, R222 ;  /* 0x000000ffff047224 */ /* 0x000fe400078e00de */
[----:B------:R-:W-:-:S07]  /*1f520*/  VIADD R220, R220, 0x20 ;  /* 0x00000020dcdc7836 */ /* 0x000fce0000000000 */
.L_x_25674:
[----:B------:R-:W-:Y:S05]  /*1f530*/  BSYNC.RECONVERGENT B1 ;  /* 0x0000000000017941 */ /* 0x000fea0003800200 */
.L_x_25673:
        /* <DEDUP_REMOVED lines=35> */
.L_x_25743:
        /* <DEDUP_REMOVED lines=13> */
.L_x_25745:
[----:B------:R-:W-:Y:S05]  /*1f840*/  BSYNC.RECONVERGENT B3 ;  /* 0x0000000000037941 */ /* 0x000fea0003800200 */
.L_x_25744:
        /* <DEDUP_REMOVED lines=46> */
.L_x_25742:
[----:B------:R-:W-:Y:S05]  /*1fb30*/  BSYNC.RECONVERGENT B2 ;  /* 0x0000000000027941 */ /* 0x000fea0003800200 */
.L_x_25741:
        /* <DEDUP_REMOVED lines=20> */
.L_x_25748:
        /* <DEDUP_REMOVED lines=13> */
.L_x_25750:
[----:B------:R-:W-:Y:S05]  /*1fd50*/  BSYNC.RECONVERGENT B3 ;  /* 0x0000000000037941 */ /* 0x000fea0003800200 */
.L_x_25749:
        /* <DEDUP_REMOVED lines=47> */
.L_x_25747:
[----:B------:R-:W-:Y:S05]  /*20050*/  BSYNC.RECONVERGENT B2 ;  /* 0x0000000000027941 */ /* 0x000fea0003800200 */
.L_x_25746:
        /* <DEDUP_REMOVED lines=15> */
.L_x_25753:
        /* <DEDUP_REMOVED lines=13> */
.L_x_25755:
[----:B------:R-:W-:Y:S05]  /*20220*/  BSYNC.RECONVERGENT B3 ;  /* 0x0000000000037941 */ /* 0x000fea0003800200 */
.L_x_25754:
        /* <DEDUP_REMOVED lines=47> */
.L_x_25752:
[----:B------:R-:W-:Y:S05]  /*20520*/  BSYNC.RECONVERGENT B2 ;  /* 0x0000000000027941 */ /* 0x000fea0003800200 */
.L_x_25751:
        /* <DEDUP_REMOVED lines=17> */
.L_x_25758:
        /* <DEDUP_REMOVED lines=13> */
.L_x_25760:
[----:B------:R-:W-:Y:S05]  /*20710*/  BSYNC.RECONVERGENT B3 ;  /* 0x0000000000037941 */ /* 0x000fea0003800200 */
.L_x_25759:
        /* <DEDUP_REMOVED lines=47> */
.L_x_25757:
[----:B------:R-:W-:Y:S05]  /*20a10*/  BSYNC.RECONVERGENT B2 ;  /* 0x0000000000027941 */ /* 0x000fea0003800200 */
.L_x_25756:
        /* <DEDUP_REMOVED lines=15> */
.L_x_25763:
        /* <DEDUP_REMOVED lines=13> */
.L_x_25765:
[----:B------:R-:W-:Y:S05]  /*20be0*/  BSYNC.RECONVERGENT B3 ;  /* 0x0000000000037941 */ /* 0x000fea0003800200 */
.L_x_25764:
        /* <DEDUP_REMOVED lines=47> */
.L_x_25762:
[----:B------:R-:W-:Y:S05]  /*20ee0*/  BSYNC.RECONVERGENT B2 ;  /* 0x0000000000027941 */ /* 0x000fea0003800200 */
.L_x_25761:
        /* <DEDUP_REMOVED lines=17> */
.L_x_25768:
        /* <DEDUP_REMOVED lines=13> */
.L_x_25770:
[----:B------:R-:W-:Y:S05]  /*210d0*/  BSYNC.RECONVERGENT B3 ;  /* 0x0000000000037941 */ /* 0x000fea0003800200 */
.L_x_25769:
        /* <DEDUP_REMOVED lines=47> */
.L_x_25767:
[----:B------:R-:W-:Y:S05]  /*213d0*/  BSYNC.RECONVERGENT B2 ;  /* 0x0000000000027941 */ /* 0x000fea0003800200 */
.L_x_25766:
        /* <DEDUP_REMOVED lines=15> */
.L_x_25773:
        /* <DEDUP_REMOVED lines=13> */
.L_x_25775:
[----:B------:R-:W-:Y:S05]  /*215a0*/  BSYNC.RECONVERGENT B3 ;  /* 0x0000000000037941 */ /* 0x000fea0003800200 */
.L_x_25774:
        /* <DEDUP_REMOVED lines=47> */
.L_x_25772:
[----:B------:R-:W-:Y:S05]  /*218a0*/  BSYNC.RECONVERGENT B2 ;  /* 0x0000000000027941 */ /* 0x000fea0003800200 */
.L_x_25771:
        /* <DEDUP_REMOVED lines=17> */
.L_x_25778:
        /* <DEDUP_REMOVED lines=15> */
.L_x_25780:
[----:B------:R-:W-:Y:S05]  /*21ab0*/  BSYNC.RECONVERGENT B3 ;  /* 0x0000000000037941 */ /* 0x000fea0003800200 */
.L_x_25779:
        /* <DEDUP_REMOVED lines=47> */
.L_x_25777:
[----:B------:R-:W-:Y:S05]  /*21db0*/  BSYNC.RECONVERGENT B2 ;  /* 0x0000000000027941 */ /* 0x000fea0003800200 */
.L_x_25776:
        /* <DEDUP_REMOVED lines=34> */
.L_x_25740:
        /* <DEDUP_REMOVED lines=16> */
.L_x_25784:
        /* <DEDUP_REMOVED lines=13> */
.L_x_25786:
[----:B------:R-:W-:Y:S05]  /*221b0*/  BSYNC.RECONVERGENT B3 ;  /* 0x0000000000037941 */ /* 0x000fea0003800200 */
.L_x_25785:
        /* <DEDUP_REMOVED lines=47> */
.L_x_25783:
[----:B------:R-:W-:Y:S05]  /*224b0*/  BSYNC.RECONVERGENT B2 ;  /* 0x0000000000027941 */ /* 0x000fea0003800200 */
.L_x_25782:
        /* <DEDUP_REMOVED lines=18> */
.L_x_25789:
        /* <DEDUP_REMOVED lines=13> */
.L_x_25791:
[----:B------:R-:W-:Y:S05]  /*226b0*/  BSYNC.RECONVERGENT B3 ;  /* 0x0000000000037941 */ /* 0x000fea0003800200 */
.L_x_25790:
        /* <DEDUP_REMOVED lines=47> */
.L_x_25788:
[----:B------:R-:W-:Y:S05]  /*229b0*/  BSYNC.RECONVERGENT B2 ;  /* 0x0000000000027941 */ /* 0x000fea0003800200 */
.L_x_25787:
        /* <DEDUP_REMOVED lines=16> */
.L_x_25794:
        /* <DEDUP_REMOVED lines=13> */
.L_x_25796:
[----:B------:R-:W-:Y:S05]  /*22b90*/  BSYNC.RECONVERGENT B3 ;  /* 0x0000000000037941 */ /* 0x000fea0003800200 */
.L_x_25795:
        /* <DEDUP_REMOVED lines=47> */
.L_x_25793:
[----:B------:R-:W-:Y:S05]  /*22e90*/  BSYNC.RECONVERGENT B2 ;  /* 0x0000000000027941 */ /* 0x000fea0003800200 */
.L_x_25792:
        /* <DEDUP_REMOVED lines=16> */
.L_x_25799:
        /* <DEDUP_REMOVED lines=13> */
.L_x_25801:
[----:B------:R-:W-:Y:S05]  /*23070*/  BSYNC.RECONVERGENT B3 ;  /* 0x0000000000037941 */ /* 0x000fea0003800200 */
.L_x_25800:
        /* <DEDUP_REMOVED lines=47> */
.L_x_25798:
[----:B------:R-:W-:Y:S05]  /*23370*/  BSYNC.RECONVERGENT B2 ;  /* 0x0000000000027941 */ /* 0x000fea0003800200 */
.L_x_25797:
        /* <DEDUP_REMOVED lines=16> */
.L_x_25781:
        /* <DEDUP_REMOVED lines=24> */
.L_x_25802:
[----:B------:R-:W-:Y:S01]  /*23600*/  MOV R4, R222 ;  /* 0x000000de00047202 */ /* 0x000fe20000000f00 */
[----:B------:R-:W-:-:S07]  /*23610*/  VIADD R220, R220, 0x20 ;  /* 0x00000020dcdc7836 */ /* 0x000fce0000000000 */
.L_x_25739:
[----:B------:R-:W-:Y:S05]  /*23620*/  BSYNC.RECONVERGENT B1 ;  /* 0x0000000000017941 */ /* 0x000fea0003800200 */
.L_x_25738:
        /* <DEDUP_REMOVED lines=35> */
.L_x_25808:
        /* <DEDUP_REMOVED lines=13> */
.L_x_25810:
[----:B------:R-:W-:Y:S05]  /*23930*/  BSYNC.RECONVERGENT B3 ;  /* 0x0000000000037941 */ /* 0x000fea0003800200 */
.L_x_25809:
        /* <DEDUP_REMOVED lines=46> */
.L_x_25807:
[----:B------:R-:W-:Y:S05]  /*23c20*/  BSYNC.RECONVERGENT B2 ;  /* 0x0000000000027941 */ /* 0x000fea0003800200 */
.L_x_25806:
        /* <DEDUP_REMOVED lines=20> */
.L_x_25813:
        /* <DEDUP_REMOVED lines=13> */
.L_x_25815:
[----:B------:R-:W-:Y:S05]  /*23e40*/  BSYNC.RECONVERGENT B3 ;  /* 0x0000000000037941 */ /* 0x000fea0003800200 */
.L_x_25814:
        /* <DEDUP_REMOVED lines=47> */
.L_x_25812:
[----:B------:R-:W-:Y:S05]  /*24140*/  BSYNC.RECONVERGENT B2 ;  /* 0x0000000000027941 */ /* 0x000fea0003800200 */
.L_x_25811:
        /* <DEDUP_REMOVED lines=15> */
.L_x_25818:
        /* <DEDUP_REMOVED lines=13> */
.L_x_25820:
[----:B------:R-:W-:Y:S05]  /*24310*/  BSYNC.RECONVERGENT B3 ;  /* 0x0000000000037941 */ /* 0x000fea0003800200 */
.L_x_25819:
        /* <DEDUP_REMOVED lines=47> */
.L_x_25817:
[----:B------:R-:W-:Y:S05]  /*24610*/  BSYNC.RECONVERGENT B2 ;  /* 0x0000000000027941 */ /* 0x000fea0003800200 */
.L_x_25816:
        /* <DEDUP_REMOVED lines=17> */
.L_x_25823:
        /* <DEDUP_REMOVED lines=13> */
.L_x_25825:
[----:B------:R-:W-:Y:S05]  /*24800*/  BSYNC.RECONVERGENT B3 ;  /* 0x0000000000037941 */ /* 0x000fea0003800200 */
.L_x_25824:
        /* <DEDUP_REMOVED lines=47> */
.L_x_25822:
[----:B------:R-:W-:Y:S05]  /*24b00*/  BSYNC.RECONVERGENT B2 ;  /* 0x0000000000027941 */ /* 0x000fea0003800200 */
.L_x_25821:
        /* <DEDUP_REMOVED lines=15> */
.L_x_25828:
        /* <DEDUP_REMOVED lines=13> */
.L_x_25830:
[----:B------:R-:W-:Y:S05]  /*24cd0*/  BSYNC.RECONVERGENT B3 ;  /* 0x0000000000037941 */ /* 0x000fea0003800200 */
.L_x_25829:
        /* <DEDUP_REMOVED lines=47> */
.L_x_25827:
[----:B------:R-:W-:Y:S05]  /*24fd0*/  BSYNC.RECONVERGENT B2 ;  /* 0x0000000000027941 */ /* 0x000fea0003800200 */
.L_x_25826:
        /* <DEDUP_REMOVED lines=17> */
.L_x_25833:
        /* <DEDUP_REMOVED lines=13> */
.L_x_25835:
[----:B------:R-:W-:Y:S05]  /*251c0*/  BSYNC.RECONVERGENT B3 ;  /* 0x0000000000037941 */ /* 0x000fea0003800200 */
.L_x_25834:
        /* <DEDUP_REMOVED lines=47> */
.L_x_25832:
[----:B------:R-:W-:Y:S05]  /*254c0*/  BSYNC.RECONVERGENT B2 ;  /* 0x0000000000027941 */ /* 0x000fea0003800200 */
.L_x_25831:
        /* <DEDUP_REMOVED lines=15> */
.L_x_25838:
        /* <DEDUP_REMOVED lines=13> */
.L_x_25840:
[----:B------:R-:W-:Y:S05]  /*25690*/  BSYNC.RECONVERGENT B3 ;  /* 0x0000000000037941 */ /* 0x000fea0003800200 */
.L_x_25839:
        /* <DEDUP_REMOVED lines=47> */
.L_x_25837:
[----:B------:R-:W-:Y:S05]  /*25990*/  BSYNC.RECONVERGENT B2 ;  /* 0x0000000000027941 */ /* 0x000fea0003800200 */
.L_x_25836:
        /* <DEDUP_REMOVED lines=17> */
.L_x_25843:
        /* <DEDUP_REMOVED lines=15> */
.L_x_25845:
[----:B------:R-:W-:Y:S05]  /*25ba0*/  BSYNC.RECONVERGENT B3 ;  /* 0x0000000000037941 */ /* 0x000fea0003800200 */
.L_x_25844:
[----:B------:R-:W-:Y:S01]  /*25bb0*/  IMAD.WIDE.U32 R10, R230, -0x326172a9, RZ ;  /* 0xcd9e8d57e60a7825 */ /* 0x000fe200078e00ff */
[----:B------:R-:W-:Y:S01]  /*25bc0*/  LOP3.LUT R226, R3, UR5, R237, 0x96, !PT ;  /* 0x0000000503e27c12 */ /* 0x000fe2000f8e96ed */
[----:B------:R-:W-:Y:S02]  /*25bd0*/  UIADD3 UR30, UPT, UPT, UR5, -0x4498517b, URZ ;  /* 0xbb67ae85051e7890 */ /* 0x000fe4000fffe0ff */
[----:B------:R-:W-:Y:S01]  /*25be0*/  HFMA2 R2, -RZ, RZ, 0, 0 ;  /* 0x00000000ff027431 */ /* 0x000fe200000001ff */
        /* <DEDUP_REMOVED lines=43> */
.L_x_25842:
[----:B------:R-:W-:Y:S05]  /*25ea0*/  BSYNC.RECONVERGENT B2 ;  /* 0x0000000000027941 */ /* 0x000fea0003800200 */
.L_x_25841:
        /* <DEDUP_REMOVED lines=34> */
.L_x_25805:
        /* <DEDUP_REMOVED lines=16> */
.L_x_25849:
        /* <DEDUP_REMOVED lines=13> */
.L_x_25851:
[----:B------:R-:W-:Y:S05]  /*262a0*/  BSYNC.RECONVERGENT B3 ;  /* 0x0000000000037941 */ /* 0x000fea0003800200 */
.L_x_25850:
        /* <DEDUP_REMOVED lines=46> */
[----:B------:R-:W-:-:S07]  /*26590*/  HFMA2 R224, -RZ, RZ, 0, 0 ;  /* 0x00000000ffe07431 */ /* 0x000fce00000001ff */
.L_x_25848:
[----:B------:R-:W-:Y:S05]  /*265a0*/  BSYNC.RECONVERGENT B2 ;  /* 0x0000000000027941 */ /* 0x000fea0003800200 */
.L_x_25847:
        /* <DEDUP_REMOVED lines=18> */
.L_x_25854:
        /* <DEDUP_REMOVED lines=13> */
.L_x_25856:
[----:B------:R-:W-:Y:S05]  /*267a0*/  BSYNC.RECONVERGENT B3 ;  /* 0x0000000000037941 */ /* 0x000fea0003800200 */
.L_x_25855:
        /* <DEDUP_REMOVED lines=47> */
.L_x_25853:
[----:B------:R-:W-:Y:S05]  /*26aa0*/  BSYNC.RECONVERGENT B2 ;  /* 0x0000000000027941 */ /* 0x000fea0003800200 */
.L_x_25852:
        /* <DEDUP_REMOVED lines=16> */
.L_x_25859:
        /* <DEDUP_REMOVED lines=13> */
.L_x_25861:
[----:B------:R-:W-:Y:S05]  /*26c80*/  BSYNC.RECONVERGENT B3 ;  /* 0x0000000000037941 */ /* 0x000fea0003800200 */
.L_x_25860:
        /* <DEDUP_REMOVED lines=47> */
.L_x_25858:
[----:B------:R-:W-:Y:S05]  /*26f80*/  BSYNC.RECONVERGENT B2 ;  /* 0x0000000000027941 */ /* 0x000fea0003800200 */
.L_x_25857:
        /* <DEDUP_REMOVED lines=16> */
.L_x_25864:
        /* <DEDUP_REMOVED lines=13> */
.L_x_25866:
[----:B------:R-:W-:Y:S05]  /*27160*/  BSYNC.RECONVERGENT B3 ;  /* 0x0000000000037941 */ /* 0x000fea0003800200 */
.L_x_25865:
        /* <DEDUP_REMOVED lines=47> */
.L_x_25863:
[----:B------:R-:W-:Y:S05]  /*27460*/  BSYNC.RECONVERGENT B2 ;  /* 0x0000000000027941 */ /* 0x000fea0003800200 */
.L_x_25862:
        /* <DEDUP_REMOVED lines=16> */
.L_x_25846:
        /* <DEDUP_REMOVED lines=24> */
.L_x_25867:
[----:B------:R-:W-:Y:S01]  /*276f0*/  MOV R4, R222 ;  /* 0x000000de00047202 */ /* 0x000fe20000000f00 */
[----:B------:R-:W-:-:S07]  /*27700*/  VIADD R220, R220, 0x20 ;  /* 0x00000020dcdc7836 */ /* 0x000fce0000000000 */
.L_x_25804:
[----:B------:R-:W-:Y:S05]  /*27710*/  BSYNC.RECONVERGENT B1 ;  /* 0x0000000000017941 */ /* 0x000fea0003800200 */
.L_x_25803:
        /* <DEDUP_REMOVED lines=35> */
.L_x_25873:
        /* <DEDUP_REMOVED lines=13> */
.L_x_25875:
[----:B------:R-:W-:Y:S05]  /*27a20*/  BSYNC.RECONVERGENT B3 ;  /* 0x0000000000037941 */ /* 0x000fea0003800200 */
.L_x_25874:
        /* <DEDUP_REMOVED lines=42> */
[----:B------:R-:W-:Y:S02]  /*27cd0*/  LOP3.LUT R10, R6, UR24, R225, 0x96, !PT ;  /* 0x00000018060a7c12 */ /* 0x000fe4000f8e96e1 */
[----:B------:R-:W-:Y:S01]  /*27ce0*/  MOV R6, R224 ;  /* 0x000000e000067202 */ /* 0x000fe20000000f00 */
[----:B------:R-:W-:Y:S01]  /*27cf0*/  IMAD.MOV.U32 R7, RZ, RZ, R4 ;  /* 0x000000ffff077224 */ /* 0x000fe200078e0004 */
[----:B------:R-:W-:-:S07]  /*27d00*/  LOP3.LUT R11, R8, UR25, R223, 0x96, !PT ;  /* 0x00000019080b7c12 */ /* 0x000fce000f8e96df */
.L_x_25872:
[----:B------:R-:W-:Y:S05]  /*27d10*/  BSYNC.RECONVERGENT B2 ;  /* 0x0000000000027941 */ /* 0x000fea0003800200 */
.L_x_25871:
        /* <DEDUP_REMOVED lines=20> */
.L_x_25878:
        /* <DEDUP_REMOVED lines=13> */
.L_x_25880:
[----:B------:R-:W-:Y:S05]  /*27f30*/  BSYNC.RECONVERGENT B3 ;  /* 0x0000000000037941 */ /* 0x000fea0003800200 */
.L_x_25879:
        /* <DEDUP_REMOVED lines=47> */
.L_x_25877:
[----:B------:R-:W-:Y:S05]  /*28230*/  BSYNC.RECONVERGENT B2 ;  /* 0x0000000000027941 */ /* 0x000fea0003800200 */
.L_x_25876:
        /* <DEDUP_REMOVED lines=15> */
.L_x_25883:
        /* <DEDUP_REMOVED lines=13> */
.L_x_25885:
[----:B------:R-:W-:Y:S05]  /*28400*/  BSYNC.RECONVERGENT B3 ;  /* 0x0000000000037941 */ /* 0x000fea0003800200 */
.L_x_25884:
        /* <DEDUP_REMOVED lines=47> */
.L_x_25882:
[----:B------:R-:W-:Y:S05]  /*28700*/  BSYNC.RECONVERGENT B2 ;  /* 0x0000000000027941 */ /* 0x000fea0003800200 */
.L_x_25881:
        /* <DEDUP_REMOVED lines=17> */
.L_x_25888:
        /* <DEDUP_REMOVED lines=13> */
.L_x_25890:
[----:B------:R-:W-:Y:S05]  /*288f0*/  BSYNC.RECONVERGENT B3 ;  /* 0x0000000000037941 */ /* 0x000fea0003800200 */
.L_x_25889:
        /* <DEDUP_REMOVED lines=47> */
.L_x_25887:
[----:B------:R-:W-:Y:S05]  /*28bf0*/  BSYNC.RECONVERGENT B2 ;  /* 0x0000000000027941 */ /* 0x000fea0003800200 */
.L_x_25886:
        /* <DEDUP_REMOVED lines=15> */
.L_x_25893:
        /* <DEDUP_REMOVED lines=13> */
.L_x_25895:
[----:B------:R-:W-:Y:S05]  /*28dc0*/  BSYNC.RECONVERGENT B3 ;  /* 0x0000000000037941 */ /* 0x000fea0003800200 */
.L_x_25894:
        /* <DEDUP_REMOVED lines=47> */
.L_x_25892:
[----:B------:R-:W-:Y:S05]  /*290c0*/  BSYNC.RECONVERGENT B2 ;  /* 0x0000000000027941 */ /* 0x000fea0003800200 */
.L_x_25891:
        /* <DEDUP_REMOVED lines=17> */
.L_x_25898:
        /* <DEDUP_REMOVED lines=13> */
.L_x_25900:
[----:B------:R-:W-:Y:S05]  /*292b0*/  BSYNC.RECONVERGENT B3 ;  /* 0x0000000000037941 */ /* 0x000fea0003800200 */
.L_x_25899:
        /* <DEDUP_REMOVED lines=47> */
.L_x_25897:
[----:B------:R-:W-:Y:S05]  /*295b0*/  BSYNC.RECONVERGENT B2 ;  /* 0x0000000000027941 */ /* 0x000fea0003800200 */
.L_x_25896:
        /* <DEDUP_REMOVED lines=15> */
.L_x_25903:
        /* <DEDUP_REMOVED lines=13> */
.L_x_25905:
[----:B------:R-:W-:Y:S05]  /*29780*/  BSYNC.RECONVERGENT B3 ;  /* 0x0000000000037941 */ /* 0x000fea0003800200 */
.L_x_25904:
        /* <DEDUP_REMOVED lines=47> */
.L_x_25902:
[----:B------:R-:W-:Y:S05]  /*29a80*/  BSYNC.RECONVERGENT B2 ;  /* 0x0000000000027941 */ /* 0x000fea0003800200 */
.L_x_25901:
        /* <DEDUP_REMOVED lines=17> */
.L_x_25908:
        /* <DEDUP_REMOVED lines=15> */
.L_x_25910:
[----:B------:R-:W-:Y:S05]  /*29c90*/  BSYNC.RECONVERGENT B3 ;  /* 0x0000000000037941 */ /* 0x000fea0003800200 */
.L_x_25909:
        /* <DEDUP_REMOVED lines=47> */
.L_x_25907:
[----:B------:R-:W-:Y:S05]  /*29f90*/  BSYNC.RECONVERGENT B2 ;  /* 0x0000000000027941 */ /* 0x000fea0003800200 */
.L_x_25906:
        /* <DEDUP_REMOVED lines=34> */
.L_x_25870:
        /* <DEDUP_REMOVED lines=16> */
.L_x_25914:
        /* <DEDUP_REMOVED lines=13> */
.L_x_25916:
[----:B------:R-:W-:Y:S05]  /*2a390*/  BSYNC.RECONVERGENT B3 ;  /* 0x0000000000037941 */ /* 0x000fea0003800200 */
.L_x_25915:
        /* <DEDUP_REMOVED lines=47> */
.L_x_25913:
[----:B------:R-:W-:Y:S05]  /*2a690*/  BSYNC.RECONVERGENT B2 ;  /* 0x0000000000027941 */ /* 0x000fea0003800200 */
.L_x_25912:
        /* <DEDUP_REMOVED lines=18> */
.L_x_25919:
        /* <DEDUP_REMOVED lines=13> */
.L_x_25921:
[----:B------:R-:W-:Y:S05]  /*2a890*/  BSYNC.RECONVERGENT B3 ;  /* 0x0000000000037941 */ /* 0x000fea0003800200 */
.L_x_25920:
        /* <DEDUP_REMOVED lines=47> */
.L_x_25918:
[----:B------:R-:W-:Y:S05]  /*2ab90*/  BSYNC.RECONVERGENT B2 ;  /* 0x0000000000027941 */ /* 0x000fea0003800200 */
.L_x_25917:
        /* <DEDUP_REMOVED lines=16> */
.L_x_25924:
        /* <DEDUP_REMOVED lines=13> */
.L_x_25926:
[----:B------:R-:W-:Y:S05]  /*2ad70*/  BSYNC.RECONVERGENT B3 ;  /* 0x0000000000037941 */ /* 0x000fea0003800200 */
.L_x_25925:
        /* <DEDUP_REMOVED lines=47> */
.L_x_25923:
[----:B------:R-:W-:Y:S05]  /*2b070*/  BSYNC.RECONVERGENT B2 ;  /* 0x0000000000027941 */ /* 0x000fea0003800200 */
.L_x_25922:
        /* <DEDUP_REMOVED lines=16> */
.L_x_25929:
        /* <DEDUP_REMOVED lines=13> */
.L_x_25931:
[----:B------:R-:W-:Y:S05]  /*2b250*/  BSYNC.RECONVERGENT B3 ;  /* 0x0000000000037941 */ /* 0x000fea0003800200 */
.L_x_25930:
        /* <DEDUP_REMOVED lines=47> */
.L_x_25928:
[----:B------:R-:W-:Y:S05]  /*2b550*/  BSYNC.RECONVERGENT B2 ;  /* 0x0000000000027941 */ /* 0x000fea0003800200 */
.L_x_25927:
        /* <DEDUP_REMOVED lines=16> */
.L_x_25911:
[----:B------:R-:W0:Y:S01]  /*2b660*/  LDC.64 R226, c[0x0][0x3a8] ;  /* 0x0000ea00ffe27b82 */ /* 0x000e220000000a00 */
[----:B------:R-:W-:Y:S02]  /*2b670*/  SEL R4, RZ, 0x1000000, !P5 ;  /* 0x01000000ff047807 */ /* 0x000fe40006800000 */
[----:B------:R-:W-:Y:S02]  /*2b680*/  SEL R221, RZ, 0x10000, !P4 ;  /* 0x00010000ffdd7807 */ /* 0x000fe40006000000 */
[----:B------:R-:W-:Y:S02]  /*2b690*/  SEL R223, RZ, 0x100, !P3 ;  /* 0x00000100ffdf7807 */ /* 0x000fe40005800000 */
[----:B------:R-:W-:Y:S01]  /*2b6a0*/  SEL R235, RZ, 0x1, !P2 ;  /* 0x00000001ffeb7807 */ /* 0x000fe20005000000 */
[----:B------:R-:W1:Y:S01]  /*2b6b0*/  LDC.64 R224, c[0x0][0x3b0] ;  /* 0x0000ec00ffe07b82 */ /* 0x000e620000000a00 */
[----:B------:R-:W-:-:S05]  /*2b6c0*/  IADD3 R4, PT, PT, R223, R4, R221 ;  /* 0x00000004df047210 */ /* 0x000fca0007ffe0dd */
[----:B------:R-:W-:Y:S01]  /*2b6d0*/  IMAD.IADD R235, R4, 0x1, R235 ;  /* 0x0000000104eb7824 */ /* 0x000fe200078e02eb */
[----:B------:R-:W-:Y:S01]  /*2b6e0*/  MOV R4, R222 ;  /* 0x000000de00047202 */ /* 0x000fe20000000f00 */
        /* <DEDUP_REMOVED lines=16> */
.L_x_25869:
[----:B------:R-:W-:Y:S05]  /*2b7f0*/  BSYNC.RECONVERGENT B1 ;  /* 0x0000000000017941 */ /* 0x000fea0003800200 */
.L_x_25868:
        /* <DEDUP_REMOVED lines=171> */
.L_x_25965:
        /* <DEDUP_REMOVED lines=17> */
[----:B-1----:R-:W1:Y:S01]  /*2c3c0*/  LDC.64 R224, c[0x0][0x430] ;  /* 0x00010c00ffe07b82 */ /* 0x002e620000000a00 */
[--C-:B------:R-:W-:Y:S01]  /*2c3d0*/  FADD.FTZ R221, R180, -R235.reuse ;  /* 0x800000ebb4dd7221 */ /* 0x100fe20000010000 */
[--C-:B------:R-:W-:Y:S01]  /*2c3e0*/  FADD.FTZ R223, R181, -R235.reuse ;  /* 0x800000ebb5df7221 */ /* 0x100fe20000010000 */
[--C-:B------:R-:W-:Y:S02]  /*2c3f0*/  FADD.FTZ R241, R183, -R235.reuse ;  /* 0x800000ebb7f17221 */ /* 0x100fe40000010000 */
[----:B------:R-:W-:Y:S01]  /*2c400*/  FMUL.FTZ R227, R236, R221 ;  /* 0x000000ddece37220 */ /* 0x000fe20000410000 */
[----:B------:R-:W-:Y:S01]  /*2c410*/  FADD.FTZ R221, R182, -R235 ;  /* 0x800000ebb6dd7221 */ /* 0x000fe20000010000 */
[C---:B0-----:R-:W-:Y:S01]  /*2c420*/  FMUL.FTZ R226, R236.reuse, R223 ;  /* 0x000000dfece27220 */ /* 0x041fe20000410000 */
[----:B------:R-:W0:Y:S01]  /*2c430*/  LDC.64 R238, c[0x0][0x428] ;  /* 0x00010a00ffee7b82 */ /* 0x000e220000000a00 */
[C---:B------:R-:W-:Y:S01]  /*2c440*/  FMUL.FTZ R242, R236.reuse, R241 ;  /* 0x000000f1ecf27220 */ /* 0x040fe20000410000 */
[----:B------:R-:W-:Y:S01]  /*2c450*/  FMUL.FTZ R237, R236, R221 ;  /* 0x000000ddeced7220 */ /* 0x000fe20000410000 */
[----:B-----5:R-:W-:Y:S01]  /*2c460*/  FFMA.FTZ R220, R227, R20, R116 ;  /* 0x00000014e3dc7223 */ /* 0x020fe20000010074 */
[----:B------:R-:W-:Y:S01]  /*2c470*/  FFMA.FTZ R221, R226, R21, R117 ;  /* 0x00000015e2dd7223 */ /* 0x000fe20000010075 */
[----:B------:R-:W-:Y:S01]  /*2c480*/  FFMA.FTZ R223, R242, R23, R119 ;  /* 0x00000017f2df7223 */ /* 0x000fe20000010077 */
[----:B------:R-:W-:Y:S01]  /*2c490*/  FFMA.FTZ R222, R237, R22, R118 ;  /* 0x00000016edde7223 */ /* 0x000fe20000010076 */
[----:B-1----:R-:W-:-:S04]  /*2c4a0*/  IMAD.WIDE.U32 R240, R234, 0x10, R224 ;  /* 0x00000010eaf07825 */ /* 0x002fc800078e00e0 */
[----:B------:R-:W-:Y:S01]  /*2c4b0*/  FFMA.FTZ R224, R227, R32, R152 ;  /* 0x00000020e3e07223 */ /* 0x000fe20000010098 */
[----:B------:R-:W-:Y:S01]  /*2c4c0*/  FFMA.FTZ R225, R226, R33, R153 ;  /* 0x00000021e2e17223 */ /* 0x000fe20000010099 */
[----:B------:R-:W-:Y:S01]  /*2c4d0*/  FFMA.FTZ R226, R237, R34, R154 ;  /* 0x00000022ede27223 */ /* 0x000fe2000001009a */
[----:B------:R-:W-:Y:S01]  /*2c4e0*/  FFMA.FTZ R227, R242, R35, R155 ;  /* 0x00000023f2e37223 */ /* 0x000fe2000001009b */
[----:B0-----:R-:W-:-:S04]  /*2c4f0*/  IMAD.WIDE.U32 R238, R234, 0x10, R238 ;  /* 0x00000010eaee7825 */ /* 0x001fc800078e00ee */
[----:B------:R-:W-:Y:S01]  /*2c500*/  VIADD R234, R234, 0x20 ;  /* 0x00000020eaea7836 */ /* 0x000fe20000000000 */
[----:B------:R2:W-:Y:S04]  /*2c510*/  STG.E.128 desc[UR6][R238.64], R220 ;  /* 0x000000dcee007986 */ /* 0x0005e8000c101d06 */
[----:B------:R2:W-:Y:S02]  /*2c520*/  STG.E.128 desc[UR6][R240.64], R224 ;  /* 0x000000e0f0007986 */ /* 0x0005e4000c101d06 */
.L_x_25934:
[----:B------:R-:W-:Y:S05]  /*2c530*/  BSYNC.RECONVERGENT B1 ;  /* 0x0000000000017941 */ /* 0x000fea0003800200 */
.L_x_25933:
[----:B------:R-:W-:Y:S01]  /*2c540*/  LOP3.LUT P0, RZ, R233, 0x4000, RZ, 0xc0, !PT ;  /* 0x00004000e9ff7812 */ /* 0x000fe2000780c0ff */
[----:B------:R-:W-:-:S12]  /*2c550*/  BSSY.RECONVERGENT B1, `(.L_x_25935) ;  /* 0x0000019000017945 */ /* 0x000fd80003800200 */
[----:B------:R-:W-:Y:S05]  /*2c560*/  @!P0 BRA `(.L_x_25936) ;  /* 0x00000000005c8947 */ /* 0x000fea0003800000 */
[----:B-12---:R-:W1:Y:S01]  /*2c570*/  LDC.64 R224, c[0x0][0x430] ;  /* 0x00010c00ffe07b82 */ /* 0x006e620000000a00 */
        /* <DEDUP_REMOVED lines=18> */
[C---:B0-----:R-:W-:Y:S01]  /*2c6a0*/  IMAD.WIDE.U32 R238, R234.reuse, 0x10, R238 ;  /* 0x00000010eaee7825 */ /* 0x041fe200078e00ee */
[----:B------:R-:W-:-:S04]  /*2c6b0*/  IADD3 R234, PT, PT, R234, 0x20, RZ ;  /* 0x00000020eaea7810 */ /* 0x000fc80007ffe0ff */
[----:B------:R3:W-:Y:S04]  /*2c6c0*/  STG.E.128 desc[UR6][R238.64], R220 ;  /* 0x000000dcee007986 */ /* 0x0007e8000c101d06 */
[----:B------:R3:W-:Y:S02]  /*2c6d0*/  STG.E.128 desc[UR6][R240.64], R224 ;  /* 0x000000e0f0007986 */ /* 0x0007e4000c101d06 */
.L_x_25936:
[----:B------:R-:W-:Y:S05]  /*2c6e0*/  BSYNC.RECONVERGENT B1 ;  /* 0x0000000000017941 */ /* 0x000fea0003800200 */
.L_x_25935:
[----:B------:R-:W-:Y:S01]  /*2c6f0*/  LOP3.LUT P0, RZ, R233, 0x2000, RZ, 0xc0, !PT ;  /* 0x00002000e9ff7812 */ /* 0x000fe2000780c0ff */
[----:B------:R-:W-:-:S12]  /*2c700*/  BSSY.RECONVERGENT B1, `(.L_x_25937) ;  /* 0x0000019000017945 */ /* 0x000fd80003800200 */
[----:B------:R-:W-:Y:S05]  /*2c710*/  @!P0 BRA `(.L_x_25938) ;  /* 0x00000000005c8947 */ /* 0x000fea0003800000 */
[----:B-123--:R-:W1:Y:S01]  /*2c720*/  LDC.64 R224, c[0x0][0x430] ;  /* 0x00010c00ffe07b82 */ /* 0x00ee620000000a00 */
        /* <DEDUP_REMOVED lines=22> */
.L_x_25938:
[----:B------:R-:W-:Y:S05]  /*2c890*/  BSYNC.RECONVERGENT B1 ;  /* 0x0000000000017941 */ /* 0x000fea0003800200 */
.L_x_25937:
[----:B------:R-:W-:Y:S01]  /*2c8a0*/  LOP3.LUT P0, RZ, R233, 0x1000, RZ, 0xc0, !PT ;  /* 0x00001000e9ff7812 */ /* 0x000fe2000780c0ff */
[----:B------:R-:W-:-:S12]  /*2c8b0*/  BSSY.RECONVERGENT B1, `(.L_x_25939) ;  /* 0x0000019000017945 */ /* 0x000fd80003800200 */
[----:B------:R-:W-:Y:S05]  /*2c8c0*/  @!P0 BRA `(.L_x_25940) ;  /* 0x00000000005c8947 */ /* 0x000fea0003800000 */
[----:B-1234-:R-:W1:Y:S01]  /*2c8d0*/  LDC.64 R224, c[0x0][0x430] ;  /* 0x00010c00ffe07b82 */ /* 0x01ee620000000a00 */
        /* <DEDUP_REMOVED lines=22> */
.L_x_25940:
[----:B------:R-:W-:Y:S05]  /*2ca40*/  BSYNC.RECONVERGENT B1 ;  /* 0x0000000000017941 */ /* 0x000fea0003800200 */
.L_x_25939:
[----:B------:R-:W-:Y:S01]  /*2ca50*/  LOP3.LUT P0, RZ, R233, 0x400, RZ, 0xc0, !PT ;  /* 0x00000400e9ff7812 */ /* 0x000fe2000780c0ff */
[----:B------:R-:W-:-:S12]  /*2ca60*/  BSSY.RECONVERGENT B1, `(.L_x_25941) ;  /* 0x0000019000017945 */ /* 0x000fd80003800200 */
[----:B------:R-:W-:Y:S05]  /*2ca70*/  @!P0 BRA `(.L_x_25942) ;  /* 0x00000000005c8947 */ /* 0x000fea0003800000 */
[----:B01234-:R-:W0:Y:S01]  /*2ca80*/  LDC.64 R224, c[0x0][0x430] ;  /* 0x00010c00ffe07b82 */ /* 0x01fe220000000a00 */
[--C-:B------:R-:W-:Y:S01]  /*2ca90*/  FADD.FTZ R221, R196, -R235.reuse ;  /* 0x800000ebc4dd7221 */ /* 0x100fe20000010000 */
[--C-:B------:R-:W-:Y:S01]  /*2caa0*/  FADD.FTZ R223, R197, -R235.reuse ;  /* 0x800000ebc5df7221 */ /* 0x100fe20000010000 */
[--C-:B------:R-:W-:Y:S02]  /*2cab0*/  FADD.FTZ R241, R199, -R235.reuse ;  /* 0x800000ebc7f17221 */ /* 0x100fe40000010000 */
[----:B------:R-:W-:Y:S01]  /*2cac0*/  FMUL.FTZ R227, R236, R221 ;  /* 0x000000ddece37220 */ /* 0x000fe20000410000 */
[----:B------:R-:W-:Y:S01]  /*2cad0*/  FADD.FTZ R221, R198, -R235 ;  /* 0x800000ebc6dd7221 */ /* 0x000fe20000010000 */
[C---:B------:R-:W-:Y:S01]  /*2cae0*/  FMUL.FTZ R226, R236.reuse, R223 ;  /* 0x000000dfece27220 */ /* 0x040fe20000410000 */
[----:B------:R-:W1:Y:S01]  /*2caf0*/  LDC.64 R238, c[0x0][0x428] ;  /* 0x00010a00ffee7b82 */ /* 0x000e620000000a00 */
[C---:B------:R-:W-:Y:S01]  /*2cb00*/  FMUL.FTZ R242, R236.reuse, R241 ;  /* 0x000000f1ecf27220 */ /* 0x040fe20000410000 */
[----:B------:R-:W-:Y:S01]  /*2cb10*/  FMUL.FTZ R237, R236, R221 ;  /* 0x000000ddeced7220 */ /* 0x000fe20000410000 */
[----:B-----5:R-:W-:Y:S01]  /*2cb20*/  FFMA.FTZ R220, R227, R44, R100 ;  /* 0x0000002ce3dc7223 */ /* 0x020fe20000010064 */
[----:B------:R-:W-:Y:S01]  /*2cb30*/  FFMA.FTZ R221, R226, R45, R101 ;  /* 0x0000002de2dd7223 */ /* 0x000fe20000010065 */
[----:B------:R-:W-:Y:S01]  /*2cb40*/  FFMA.FTZ R223, R242, R47, R103 ;  /* 0x0000002ff2df7223 */ /* 0x000fe20000010067 */
[----:B------:R-:W-:Y:S01]  /*2cb50*/  FFMA.FTZ R222, R237, R46, R102 ;  /* 0x0000002eedde7223 */ /* 0x000fe20000010066 */
[----:B0-----:R-:W-:-:S04]  /*2cb60*/  IMAD.WIDE.U32 R240, R234, 0x10, R224 ;  /* 0x00000010eaf07825 */ /* 0x001fc800078e00e0 */
[----:B------:R-:W-:Y:S01]  /*2cb70*/  FFMA.FTZ R224, R227, R48, R136 ;  /* 0x00000030e3e07223 */ /* 0x000fe20000010088 */
[----:B------:R-:W-:Y:S01]  /*2cb80*/  FFMA.FTZ R225, R226, R49, R137 ;  /* 0x00000031e2e17223 */ /* 0x000fe20000010089 */
[----:B------:R-:W-:Y:S01]  /*2cb90*/  FFMA.FTZ R226, R237, R50, R138 ;  /* 0x00000032ede27223 */ /* 0x000fe2000001008a */
[----:B------:R-:W-:Y:S01]  /*2cba0*/  FFMA.FTZ R227, R242, R51, R139 ;  /* 0x00000033f2e37223 */ /* 0x000fe2000001008b */
[----:B-1----:R-:W-:-:S04]  /*2cbb0*/  IMAD.WIDE.U32 R238, R234, 0x10, R238 ;  /* 0x00000010eaee7825 */ /* 0x002fc800078e00ee */
[----:B------:R-:W-:Y:S01]  /*2cbc0*/  VIADD R234, R234, 0x20 ;  /* 0x00000020eaea7836 */ /* 0x000fe20000000000 */
[----:B------:R0:W-:Y:S04]  /*2cbd0*/  STG.E.128 desc[UR6][R238.64], R220 ;  /* 0x000000dcee007986 */ /* 0x0001e8000c101d06 */
[----:B------:R0:W-:Y:S02]  /*2cbe0*/  STG.E.128 desc[UR6][R240.64], R224 ;  /* 0x000000e0f0007986 */ /* 0x0001e4000c101d06 */
.L_x_25942:
[----:B------:R-:W-:Y:S05]  /*2cbf0*/  BSYNC.RECONVERGENT B1 ;  /* 0x0000000000017941 */ /* 0x000fea0003800200 */
.L_x_25941:
        /* <DEDUP_REMOVED lines=22> */
[C---:B-1----:R-:W-:Y:S01]  /*2cd60*/  IMAD.WIDE.U32 R238, R234.reuse, 0x10, R238 ;  /* 0x00000010eaee7825 */ /* 0x042fe200078e00ee */
[----:B------:R-:W-:-:S04]  /*2cd70*/  IADD3 R234, PT, PT, R234, 0x20, RZ ;  /* 0x00000020eaea7810 */ /* 0x000fc80007ffe0ff */
[----:B------:R0:W-:Y:S04]  /*2cd80*/  STG.E.128 desc[UR6][R238.64], R220 ;  /* 0x000000dcee007986 */ /* 0x0001e8000c101d06 */
[----:B------:R0:W-:Y:S02]  /*2cd90*/  STG.E.128 desc[UR6][R240.64], R224 ;  /* 0x000000e0f0007986 */ /* 0x0001e4000c101d06 */
.L_x_25944:
[----:B------:R-:W-:Y:S05]  /*2cda0*/  BSYNC.RECONVERGENT B1 ;  /* 0x0000000000017941 */ /* 0x000fea0003800200 */
.L_x_25943:
        /* <DEDUP_REMOVED lines=26> */
.L_x_25946:
[----:B------:R-:W-:Y:S05]  /*2cf50*/  BSYNC.RECONVERGENT B1 ;  /* 0x0000000000017941 */ /* 0x000fea0003800200 */
.L_x_25945:
        /* <DEDUP_REMOVED lines=26> */
.L_x_25948:
[----:B------:R-:W-:Y:S05]  /*2d100*/  BSYNC.RECONVERGENT B1 ;  /* 0x0000000000017941 */ /* 0x000fea0003800200 */
.L_x_25947:
        /* <DEDUP_REMOVED lines=26> */
.L_x_25950:
[----:B------:R-:W-:Y:S05]  /*2d2b0*/  BSYNC.RECONVERGENT B1 ;  /* 0x0000000000017941 */ /* 0x000fea0003800200 */
.L_x_25949:
        /* <DEDUP_REMOVED lines=12> */
[----:B------:R-:W-:Y:S02]  /*2d380*/  FMUL.FTZ R238, R236, R235 ;  /* 0x000000ebecee7220 */ /* 0x000fe40000410000 */
[----:B-----5:R-:W-:-:S02]  /*2d390*/  FFMA.FTZ R222, R239, R162, R166 ;  /* 0x000000a2efde7223 */ /* 0x020fc400000100a6 */
[----:B------:R-:W-:Y:S01]  /*2d3a0*/  FFMA.FTZ R223, R238, R163, R167 ;  /* 0x000000a3eedf7223 */ /* 0x000fe200000100a7 */
[----:B0-----:R-:W-:-:S04]  /*2d3b0*/  IMAD.WIDE.U32 R236, R234, 0x10, R220 ;  /* 0x00000010eaec7825 */ /* 0x001fc800078e00dc */
[----:B------:R-:W-:Y:S01]  /*2d3c0*/  FFMA.FTZ R220, R227, R160, R164 ;  /* 0x000000a0e3dc7223 */ /* 0x000fe200000100a4 */
[----:B------:R-:W-:-:S05]  /*2d3d0*/  FFMA.FTZ R221, R226, R161, R165 ;  /* 0x000000a1e2dd7223 */ /* 0x000fca00000100a5 */
[----:B------:R0:W-:Y:S01]  /*2d3e0*/  STG.E.128 desc[UR6][R236.64], R220 ;  /* 0x000000dcec007986 */ /* 0x0001e2000c101d06 */
[----:B-1----:R-:W-:-:S04]  /*2d3f0*/  IMAD.WIDE.U32 R234, R234, 0x10, R224 ;  /* 0x00000010eaea7825 */ /* 0x002fc800078e00e0 */
[----:B------:R-:W-:Y:S01]  /*2d400*/  FFMA.FTZ R224, R227, R156, R168 ;  /* 0x0000009ce3e07223 */ /* 0x000fe200000100a8 */
[----:B------:R-:W-:Y:S01]  /*2d410*/  FFMA.FTZ R225, R226, R157, R169 ;  /* 0x0000009de2e17223 */ /* 0x000fe200000100a9 */
[----:B------:R-:W-:Y:S01]  /*2d420*/  FFMA.FTZ R226, R239, R158, R170 ;  /* 0x0000009eefe27223 */ /* 0x000fe200000100aa */
[----:B------:R-:W-:-:S05]  /*2d430*/  FFMA.FTZ R227, R238, R159, R171 ;  /* 0x0000009feee37223 */ /* 0x000fca00000100ab */
[----:B------:R0:W-:Y:S02]  /*2d440*/  STG.E.128 desc[UR6][R234.64], R224 ;  /* 0x000000e0ea007986 */ /* 0x0001e4000c101d06 */
.L_x_25952:
[----:B------:R-:W-:Y:S05]  /*2d450*/  BSYNC.RECONVERGENT B1 ;  /* 0x0000000000017941 */ /* 0x000fea0003800200 */
.L_x_25951:
[----:B01234-:R-:W0:Y:S02]  /*2d460*/  LDC.64 R220, c[0x0][0x380] ;  /* 0x0000e000ffdc7b82 */ /* 0x01fe240000000a00 */
[----:B0-----:R-:W-:-:S04]  /*2d470*/  LEA R231, R220, R231, 0x2 ;  /* 0x000000e7dce77211 */ /* 0x001fc800078e10ff */
[----:B------:R-:W-:-:S13]  /*2d480*/  ISETP.GE.AND P0, PT, R231, R221, PT ;  /* 0x000000dde700720c */ /* 0x000fda0003f06270 */
[----:B------:R-:W-:Y:S05]  /*2d490*/  @!P0 BRA `(.L_x_25953) ;  /* 0xfffffd5800688947 */ /* 0x000fea000383ffff */
[----:B------:R-:W-:Y:S05]  /*2d4a0*/  BSYNC B0 ;  /* 0x0000000000007941 */ /* 0x000fea0003800000 */
.L_x_25282:
[----:B------:R-:W-:Y:S05]  /*2d4b0*/  EXIT ;  /* 0x000000000000794d */ /* 0x000fea0003800000 */
.L_x_25932:
        /* <DEDUP_REMOVED lines=8> */
.L_x_25955:
[----:B------:R-:W-:Y:S05]  /*2d540*/  BSYNC B1 ;  /* 0x0000000000017941 */ /* 0x000fea0003800000 */
.L_x_25954:
        /* <DEDUP_REMOVED lines=10> */
.L_x_25956:
[----:B------:R-:W-:Y:S01]  /*2d5f0*/  HFMA2 R238, -RZ, RZ, 0, 2.384185791015625e-07 ;  /* 0x00000004ffee7431 */ /* 0x000fe200000001ff */
[----:B------:R-:W-:-:S05]  /*2d600*/  MOV R223, R237 ;  /* 0x000000ed00df7202 */ /* 0x000fca0000000f00 */
[----:B------:R-:W-:-:S04]  /*2d610*/  FADD.FTZ R223, R222, R223 ;  /* 0x000000dfdedf7221 */ /* 0x000fc80000010000 */
[----:B------:R-:W-:-:S07]  /*2d620*/  IMAD.MOV.U32 R239, RZ, RZ, R223 ;  /* 0x000000ffffef7224 */ /* 0x000fce00078e00df */
[----:B------:R-:W-:Y:S05]  /*2d630*/  WARPSYNC.COLLECTIVE R236, `(.L_x_25957) ;  /* 0x00000000ec087348 */ /* 0x000fea0003c00000 */
[----:B------:R0:W1:Y:S02]  /*2d640*/  SHFL.BFLY P6, R237, R239, R238, R241 ;  /* 0x0c0000eeefed7389 */ /* 0x00006400000c00f1 */
[----:B01----:R-:W-:Y:S05]  /*2d650*/  ENDCOLLECTIVE ;  /* 0x000000000000791b */ /* 0x003fea0003800000 */
.L_x_25957:
[----:B------:R-:W-:Y:S02]  /*2d660*/  IMAD.MOV.U32 R238, RZ, RZ, 0x8 ;  /* 0x00000008ffee7424 */ /* 0x000fe400078e00ff */
[----:B------:R-:W-:-:S04]  /*2d670*/  IMAD.MOV.U32 R220, RZ, RZ, R237 ;  /* 0x000000ffffdc7224 */ /* 0x000fc800078e00ed */
[----:B------:R-:W-:-:S05]  /*2d680*/  FADD.FTZ R226, R223, R220 ;  /* 0x000000dcdfe27221 */ /* 0x000fca0000010000 */
[----:B------:R-:W-:-:S07]  /*2d690*/  MOV R239, R226 ;  /* 0x000000e200ef7202 */ /* 0x000fce0000000f00 */
[----:B------:R-:W-:Y:S05]  /*2d6a0*/  WARPSYNC.COLLECTIVE R236, `(.L_x_25958) ;  /* 0x00000000ec087348 */ /* 0x000fea0003c00000 */
[----:B------:R0:W1:Y:S02]  /*2d6b0*/  SHFL.BFLY P6, R237, R239, R238, R241 ;  /* 0x0c0000eeefed7389 */ /* 0x00006400000c00f1 */
[----:B01----:R-:W-:Y:S05]  /*2d6c0*/  ENDCOLLECTIVE ;  /* 0x000000000000791b */ /* 0x003fea0003800000 */
.L_x_25958:
[----:B------:R-:W-:Y:S01]  /*2d6d0*/  HFMA2 R238, -RZ, RZ, 0, 9.5367431640625e-07 ;  /* 0x00000010ffee7431 */ /* 0x000fe200000001ff */
[----:B------:R-:W-:-:S05]  /*2d6e0*/  MOV R225, R237 ;  /* 0x000000ed00e17202 */ /* 0x000fca0000000f00 */
[----:B------:R-:W-:-:S04]  /*2d6f0*/  FADD.FTZ R227, R226, R225 ;  /* 0x000000e1e2e37221 */ /* 0x000fc80000010000 */
[----:B------:R-:W-:-:S07]  /*2d700*/  IMAD.MOV.U32 R239, RZ, RZ, R227 ;  /* 0x000000ffffef7224 */ /* 0x000fce00078e00e3 */
[----:B------:R-:W-:Y:S05]  /*2d710*/  WARPSYNC.COLLECTIVE R236, `(.L_x_25959) ;  /* 0x00000000ec087348 */ /* 0x000fea0003c00000 */
[----:B------:R0:W1:Y:S02]  /*2d720*/  SHFL.BFLY P6, R237, R239, R238, R241 ;  /* 0x0c0000eeefed7389 */ /* 0x00006400000c00f1 */
[----:B01----:R-:W-:Y:S05]  /*2d730*/  ENDCOLLECTIVE ;  /* 0x000000000000791b */ /* 0x003fea0003800000 */
.L_x_25959:
[----:B------:R-:W-:Y:S02]  /*2d740*/  IMAD.MOV.U32 R238, RZ, RZ, 0x1 ;  /* 0x00000001ffee7424 */ /* 0x000fe400078e00ff */
[----:B------:R-:W-:Y:S01]  /*2d750*/  IMAD.MOV.U32 R220, RZ, RZ, R237 ;  /* 0x000000ffffdc7224 */ /* 0x000fe200078e00ed */
[----:B------:R-:W-:-:S03]  /*2d760*/  LOP3.LUT P6, RZ, R233, 0x8, RZ, 0xc0, !PT ;  /* 0x00000008e9ff7812 */ /* 0x000fc600078cc0ff */
        /* <DEDUP_REMOVED lines=21> */
[----:B------:R-:W-:Y:S02]  /*2d8c0*/  LOP3.LUT P4, RZ, R233, 0x4, RZ, 0xc0, !PT ;  /* 0x00000004e9ff7812 */ /* 0x000fe4000788c0ff */
        /* <DEDUP_REMOVED lines=68> */
.L_x_25960:
[----:B------:R-:W-:Y:S01]  /*2dd10*/  HFMA2 R238, -RZ, RZ, 0, 1.1920928955078125e-07 ;  /* 0x00000002ffee7431 */ /* 0x000fe200000001ff */
[----:B------:R-:W-:-:S05]  /*2dd20*/  MOV R221, R237 ;  /* 0x000000ed00dd7202 */ /* 0x000fca0000000f00 */
[----:B------:R-:W-:-:S04]  /*2dd30*/  FADD.FTZ R221, R220, R221 ;  /* 0x000000dddcdd7221 */ /* 0x000fc80000010000 */
[----:B------:R-:W-:-:S07]  /*2dd40*/  IMAD.MOV.U32 R239, RZ, RZ, R221 ;  /* 0x000000ffffef7224 */ /* 0x000fce00078e00dd */
[----:B------:R-:W-:Y:S05]  /*2dd50*/  WARPSYNC.COLLECTIVE R236, `(.L_x_25961) ;  /* 0x00000000ec087348 */ /* 0x000fea0003c00000 */
[----:B------:R0:W1:Y:S02]  /*2dd60*/  SHFL.BFLY P6, R237, R239, R238, R241 ;  /* 0x0c0000eeefed7389 */ /* 0x00006400000c00f1 */
[----:B01----:R-:W-:Y:S05]  /*2dd70*/  ENDCOLLECTIVE ;  /* 0x000000000000791b */ /* 0x003fea0003800000 */
.L_x_25961:
[----:B------:R-:W-:Y:S02]  /*2dd80*/  IMAD.MOV.U32 R238, RZ, RZ, 0x4 ;  /* 0x00000004ffee7424 */ /* 0x000fe400078e00ff */
[----:B------:R-:W-:-:S04]  /*2dd90*/  IMAD.MOV.U32 R222, RZ, RZ, R237 ;  /* 0x000000ffffde7224 */ /* 0x000fc800078e00ed */
[----:B------:R-:W-:-:S05]  /*2dda0*/  FADD.FTZ R222, R221, R222 ;  /* 0x000000deddde7221 */ /* 0x000fca0000010000 */
[----:B------:R-:W-:-:S07]  /*2ddb0*/  MOV R239, R222 ;  /* 0x000000de00ef7202 */ /* 0x000fce0000000f00 */
[----:B------:R-:W-:Y:S05]  /*2ddc0*/  WARPSYNC.COLLECTIVE R236, `(.L_x_25962) ;  /* 0x00000000ec087348 */ /* 0x000fea0003c00000 */
[----:B------:R0:W1:Y:S02]  /*2ddd0*/  SHFL.BFLY P6, R237, R239, R238, R241 ;  /* 0x0c0000eeefed7389 */ /* 0x00006400000c00f1 */
[----:B01----:R-:W-:Y:S05]  /*2dde0*/  ENDCOLLECTIVE ;  /* 0x000000000000791b */ /* 0x003fea0003800000 */
.L_x_25962:
[----:B------:R-:W-:Y:S01]  /*2ddf0*/  HFMA2 R238, -RZ, RZ, 0, 4.76837158203125e-07 ;  /* 0x00000008ffee7431 */ /* 0x000fe200000001ff */
[----:B------:R-:W-:-:S05]  /*2de00*/  MOV R223, R237 ;  /* 0x000000ed00df7202 */ /* 0x000fca0000000f00 */
[----:B------:R-:W-:-:S04]  /*2de10*/  FADD.FTZ R223, R222, R223 ;  /* 0x000000dfdedf7221 */ /* 0x000fc80000010000 */
[----:B------:R-:W-:-:S07]  /*2de20*/  IMAD.MOV.U32 R239, RZ, RZ, R223 ;  /* 0x000000ffffef7224 */ /* 0x000fce00078e00df */
[----:B------:R-:W-:Y:S05]  /*2de30*/  WARPSYNC.COLLECTIVE R236, `(.L_x_25963) ;  /* 0x00000000ec087348 */ /* 0x000fea0003c00000 */
[----:B------:R0:W1:Y:S02]  /*2de40*/  SHFL.BFLY P6, R237, R239, R238, R241 ;  /* 0x0c0000eeefed7389 */ /* 0x00006400000c00f1 */
[----:B01----:R-:W-:Y:S05]  /*2de50*/  ENDCOLLECTIVE ;  /* 0x000000000000791b */ /* 0x003fea0003800000 */
.L_x_25963:
[----:B------:R-:W-:Y:S02]  /*2de60*/  IMAD.MOV.U32 R238, RZ, RZ, 0x10 ;  /* 0x00000010ffee7424 */ /* 0x000fe400078e00ff */
[----:B------:R-:W-:-:S04]  /*2de70*/  IMAD.MOV.U32 R226, RZ, RZ, R237 ;  /* 0x000000ffffe27224 */ /* 0x000fc800078e00ed */
[----:B------:R-:W-:-:S05]  /*2de80*/  FADD.FTZ R226, R223, R226 ;  /* 0x000000e2dfe27221 */ /* 0x000fca0000010000 */
[----:B------:R-:W-:-:S07]  /*2de90*/  MOV R239, R226 ;  /* 0x000000e200ef7202 */ /* 0x000fce0000000f00 */
[----:B------:R-:W-:Y:S05]  /*2dea0*/  WARPSYNC.COLLECTIVE R236, `(.L_x_25964) ;  /* 0x00000000ec087348 */ /* 0x000fea0003c00000 */
[----:B------:R0:W1:Y:S02]  /*2deb0*/  SHFL.BFLY P6, R237, R239, R238, R241 ;  /* 0x0c0000eeefed7389 */ /* 0x00006400000c00f1 */
[----:B01----:R-:W-:Y:S05]  /*2dec0*/  ENDCOLLECTIVE ;  /* 0x000000000000791b */ /* 0x003fea0003800000 */
.L_x_25964:
[----:B------:R-:W-:Y:S01]  /*2ded0*/  MOV R227, R237 ;  /* 0x000000ed00e37202 */ /* 0x000fe20000000f00 */
[----:B------:R-:W-:Y:S06]  /*2dee0*/  BRA `(.L_x_25965) ;  /* 0xffffffe000f07947 */ /* 0x000fec000383ffff */
.L_x_25966:
        /* <DEDUP_REMOVED lines=9> */
.L_x_28028:


//--------------------- .text._ZN10layer_norm31ln_parallel_residual_fwd_kernelINS_13Kernel_traitsIfffffjLj1280ELj1ELj4ELj1ELj16ENS_18Kernel_traits_baseILj1280EfffffjLj128EEEEELb1ELb0ELb1EEEvNS_9FwdParamsE --------------------------
	.section	.text._ZN10layer_norm31ln_parallel_residual_fwd_kernelINS_13Kernel_traitsIfffffjLj1280ELj1ELj4ELj1ELj16ENS_18Kernel_traits_baseILj1280EfffffjLj128EEEEELb1ELb0ELb1EEEvNS_9FwdParamsE,"ax",@progbits
	.align	128
        .global         _ZN10layer_norm31ln_parallel_residual_fwd_kernelINS_13Kernel_traitsIfffffjLj1280ELj1ELj4ELj1ELj16ENS_18Kernel_traits_baseILj1280EfffffjLj128EEEEELb1ELb0ELb1EEEvNS_9FwdParamsE
        .type           _ZN10layer_norm31ln_parallel_residual_fwd_kernelINS_13Kernel_traitsIfffffjLj1280ELj1ELj4ELj1ELj16ENS_18Kernel_traits_baseILj1280EfffffjLj128EEEEELb1ELb0ELb1EEEvNS_9FwdParamsE,@function
        .size           _ZN10layer_norm31ln_parallel_residual_fwd_kernelINS_13Kernel_traitsIfffffjLj1280ELj1ELj4ELj1ELj16ENS_18Kernel_traits_baseILj1280EfffffjLj128EEEEELb1ELb0ELb1EEEvNS_9FwdParamsE,(.L_x_28029 - _ZN10layer_norm31ln_parallel_residual_fwd_kernelINS_13Kernel_traitsIfffffjLj1280ELj1ELj4ELj1ELj16ENS_18Kernel_traits_baseILj1280EfffffjLj128EEEEELb1ELb0ELb1EEEvNS_9FwdParamsE)
        .other          _ZN10layer_norm31ln_parallel_residual_fwd_kernelINS_13Kernel_traitsIfffffjLj1280ELj1ELj4ELj1ELj16ENS_18Kernel_traits_baseILj1280EfffffjLj128EEEEELb1ELb0ELb1EEEvNS_9FwdParamsE,@"STO_CUDA_ENTRY STV_DEFAULT"
_ZN10layer_norm31ln_parallel_residual_fwd_kernelINS_13Kernel_traitsIfffffjLj1280ELj1ELj4ELj1ELj16ENS_18Kernel_traits_baseILj1280EfffffjLj128EEEEELb1ELb0ELb1EEEvNS_9FwdParamsE:
.text._ZN10layer_norm31ln_parallel_residual_fwd_kernelINS_13Kernel_traitsIfffffjLj1280ELj1ELj4ELj1ELj16ENS_18Kernel_traits_baseILj1280EfffffjLj128EEEEELb1ELb0ELb1EEEvNS_9FwdParamsE:
        /* <DEDUP_REMOVED lines=117> */
.L_x_25968:
        /* <DEDUP_REMOVED lines=37> */
.L_x_25967:
        /* <DEDUP_REMOVED lines=53> */
.L_x_25970:
        /* <DEDUP_REMOVED lines=56> */
.L_x_25969:
[----:B------:R-:W1:Y:S02]  /*1070*/  LDCU UR4, c[0x0][0x384] ;  /* 0x00007080ff0477ac */ /* 0x000e640008000800 */
[----:B-1----:R-:W-:-:S13]  /*1080*/  ISETP.GE.AND P0, PT, R229, UR4, PT ;  /* 0x00000004e5007c0c */ /* 0x002fda000bf06270 */
[----:B------:R-:W-:Y:S05]  /*1090*/  @P0 EXIT ;  /* 0x000000000000094d */ /* 0x000fea0003800000 */
[----:B------:R-:W-:Y:S01]  /*10a0*/  IMAD.HI.U32 R0, R15, -0x326172a9, RZ ;  /* 0xcd9e8d570f007827 */ /* 0x000fe200078e00ff */
[----:B------:R-:W1:Y:S01]  /*10b0*/  LDCU.64 UR4, c[0x0][0x398] ;  /* 0x00007300ff0477ac */ /* 0x000e620008000a00 */
[----:B------:R-:W-:Y:S01]  /*10c0*/  BSSY B0, `(.L_x_25971) ;  /* 0x0002784000007945 */ /* 0x000fe20003800000 */
[----:B------:R-:W-:Y:S01]  /*10d0*/  LOP3.LUT R224, R224, 0x3, RZ, 0xc0, !PT ;  /* 0x00000003e0e07812 */ /* 0x000fe200078ec0ff */
[C---:B0---4-:R-:W-:Y:S01]  /*10e0*/  IMAD.HI.U32 R2, R14.reuse, -0x2daee0ad, RZ ;  /* 0xd2511f530e027827 */ /* 0x051fe200078e00ff */
[----:B------:R-:W-:Y:S01]  /*10f0*/  LOP3.LUT R0, R13, UR6, R0, 0x96, !PT ;  /* 0x000000060d007c12 */ /* 0x000fe2000f8e9600 */
[----:B------:R-:W0:Y:S02]  /*1100*/  LDCU UR28, c[0x0][0x408] ;  /* 0x00008100ff1c77ac */ /* 0x000e240008000800 */
        /* <DEDUP_REMOVED lines=12> */
[----:B------:R-:W1:Y:S03]  /*11d0*/  LDCU UR4, c[0x0][0x388] ;  /* 0x00007100ff0477ac */ /* 0x000e660008000800 */
[----:B------:R-:W-:Y:S01]  /*11e0*/  IMAD.HI.U32 R0, R3, -0x2daee0ad, RZ ;  /* 0xd2511f5303007827 */ /* 0x000fe200078e00ff */
[----:B------:R-:W-:Y:S01]  /*11f0*/  LOP3.LUT R2, R7, UR13, R2, 0x96, !PT ;  /* 0x0000000d07027c12 */ /* 0x000fe2000f8e9602 */
[----:B------:R-:W2:Y:S01]  /*1200*/  LDCU UR5, c[0x0][0x448] ;  /* 0x00008900ff0577ac */ /* 0x000ea20008000800 */
[----:B------:R-:W-:Y:S01]  /*1210*/  PLOP3.LUT P0, PT, PT, PT, UP0, 0x80, 0x8 ;  /* 0x000000000008781c */ /* 0x000fe20003f0f008 */
        /* <DEDUP_REMOVED lines=8> */
[----:B------:R-:W-:Y:S01]  /*12a0*/  IMAD R7, R2, -0x2daee0ad, RZ ;  /* 0xd2511f5302077824 */ /* 0x000fe200078e02ff */
[----:B------:R-:W3:Y:S01]  /*12b0*/  LDCU.64 UR10, c[0x0][0x3a0] ;  /* 0x00007400ff0a77ac */ /* 0x000ee20008000a00 */
        /* <DEDUP_REMOVED lines=12> */
[----:B------:R-:W-:Y:S01]  /*1380*/  IMAD R7, R0, -0x2daee0ad, RZ ;  /* 0xd2511f5300077824 */ /* 0x000fe200078e02ff */
[----:B------:R-:W0:Y:S01]  /*1390*/  LDCU.U8 UR18, c[0x0][0x410] ;  /* 0x00008200ff1277ac */ /* 0x000e220008000000 */
        /* <DEDUP_REMOVED lines=25> */
.L_x_26603:
        /* <DEDUP_REMOVED lines=29> */
[----:B------:R-:W-:Y:S01]  /*1700*/  IADD3 R219, PT, PT, R219, 0x1715609d, RZ ;  /* 0x1715609ddbdb7810 */ /* 0x000fe20007ffe0ff */
        /* <DEDUP_REMOVED lines=20> */
.L_x_25975:
        /* <DEDUP_REMOVED lines=13> */
.L_x_25977:
[----:B------:R-:W-:Y:S05]  /*1920*/  BSYNC.RECONVERGENT B2 ;  /* 0x0000000000027941 */ /* 0x000fea0003800200 */
.L_x_25976:
        /* <DEDUP_REMOVED lines=38> */
[----:B------:R-:W-:Y:S02]  /*1b90*/  LOP3.LUT R11, R216, R10, R25, 0x96, !PT ;  /* 0x0000000ad80b7212 */ /* 0x000fe400078e9619 */
[----:B------:R-:W-:Y:S01]  /*1ba0*/  MOV R10, R24 ;  /* 0x00000018000a7202 */ /* 0x000fe20000000f00 */
[----:B------:R-:W-:Y:S01]  /*1bb0*/  IMAD.MOV.U32 R4, RZ, RZ, R22 ;  /* 0x000000ffff047224 */ /* 0x000fe200078e0016 */
[----:B------:R-:W-:Y:S01]  /*1bc0*/  LOP3.LUT R12, R215, R20, R23, 0x96, !PT ;  /* 0x00000014d70c7212 */ /* 0x000fe200078e9617 */
[----:B------:R-:W-:-:S07]  /*1bd0*/  HFMA2 R20, -RZ, RZ, 0, 0 ;  /* 0x00000000ff147431 */ /* 0x000fce00000001ff */
.L_x_25974:
[----:B------:R-:W-:Y:S05]  /*1be0*/  BSYNC.RECONVERGENT B1 ;  /* 0x0000000000017941 */ /* 0x000fea0003800200 */
.L_x_25973:
        /* <DEDUP_REMOVED lines=17> */
.L_x_25980:
        /* <DEDUP_REMOVED lines=13> */
.L_x_25982:
[----:B------:R-:W-:Y:S05]  /*1dd0*/  BSYNC.RECONVERGENT B2 ;  /* 0x0000000000027941 */ /* 0x000fea0003800200 */
.L_x_25981:
        /* <DEDUP_REMOVED lines=43> */
.L_x_25979:
[----:B------:R-:W-:Y:S05]  /*2090*/  BSYNC.RECONVERGENT B1 ;  /* 0x0000000000017941 */ /* 0x000fea0003800200 */
.L_x_25978:
        /* <DEDUP_REMOVED lines=16> */
.L_x_25985:
        /* <DEDUP_REMOVED lines=13> */
.L_x_25987:
[----:B------:R-:W-:Y:S05]  /*2270*/  BSYNC.RECONVERGENT B2 ;  /* 0x0000000000027941 */ /* 0x000fea0003800200 */
.L_x_25986:
        /* <DEDUP_REMOVED lines=43> */
.L_x_25984:
[----:B------:R-:W-:Y:S05]  /*2530*/  BSYNC.RECONVERGENT B1 ;  /* 0x0000000000017941 */ /* 0x000fea0003800200 */
.L_x_25983:
        /* <DEDUP_REMOVED lines=16> */
.L_x_25990:
        /* <DEDUP_REMOVED lines=13> */
.L_x_25992:
[----:B------:R-:W-:Y:S05]  /*2710*/  BSYNC.RECONVERGENT B2 ;  /* 0x0000000000027941 */ /* 0x000fea0003800200 */
.L_x_25991:
        /* <DEDUP_REMOVED lines=41> */
[----:B------:R-:W-:Y:S02]  /*29b0*/  LOP3.LUT R12, R215, R20, R23, 0x96, !PT ;  /* 0x00000014d70c7212 */ /* 0x000fe400078e9617 */
[----:B------:R-:W-:-:S07]  /*29c0*/  MOV R4, R22 ;  /* 0x0000001600047202 */ /* 0x000fce0000000f00 */
.L_x_25989:
[----:B------:R-:W-:Y:S05]  /*29d0*/  BSYNC.RECONVERGENT B1 ;  /* 0x0000000000017941 */ /* 0x000fea0003800200 */
.L_x_25988:
        /* <DEDUP_REMOVED lines=18> */
.L_x_25972:
        /* <DEDUP_REMOVED lines=16> */
.L_x_25996:
        /* <DEDUP_REMOVED lines=13> */
.L_x_25998:
[----:B------:R-:W-:Y:S05]  /*2cd0*/  BSYNC.RECONVERGENT B2 ;  /* 0x0000000000027941 */ /* 0x000fea0003800200 */
.L_x_25997:
        /* <DEDUP_REMOVED lines=41> */
[----:B------:R-:W-:-:S07]  /*2f70*/  IMAD.MOV.U32 R4, RZ, RZ, R20 ;  /* 0x000000ffff047224 */ /* 0x000fce00078e0014 */
.L_x_25995:
[----:B------:R-:W-:Y:S05]  /*2f80*/  BSYNC.RECONVERGENT B1 ;  /* 0x0000000000017941 */ /* 0x000fea0003800200 */
.L_x_25994:
[----:B------:R-:W-:Y:S01]  /*2f90*/  ISETP.NE.AND P0, PT, R6, 0x1, PT ;  /* 0x000000010600780c */ /* 0x000fe20003f05270 */
[----:B------:R-:W-:Y:S01]  /*2fa0*/  IMAD.U32 R214, RZ, RZ, UR19 ;  /* 0x00000013ffd67e24 */ /* 0x000fe2000f8e00ff */
[----:B------:R-:W-:Y:S01]  /*2fb0*/  I2FP.F32.U32 R5, R0 ;  /* 0x0000000000057245 */ /* 0x000fe20000201000 */
[----:B------:R-:W-:Y:S01]  /*2fc0*/  IMAD.U32 R213, RZ, RZ, UR28 ;  /* 0x0000001cffd57e24 */ /* 0x000fe2000f8e00ff */
[----:B------:R-:W-:Y:S01]  /*2fd0*/  BSSY.RECONVERGENT B1, `(.L_x_25999) ;  /* 0x0000048000017945 */ /* 0x000fe20003800200 */
[----:B------:R-:W-:Y:S01]  /*2fe0*/  MOV R7, 0x2 ;  /* 0x0000000200077802 */ /* 0x000fe20000000f00 */
[----:B------:R-:W-:Y:S02]  /*2ff0*/  IMAD.MOV.U32 R0, RZ, RZ, R10 ;  /* 0x000000ffff007224 */ /* 0x000fe400078e000a */
[----:B------:R-:W-:Y:S01]  /*3000*/  FFMA.FTZ R5, R5, R248, 1.1641532182693481445e-10 ;  /* 0x2f00000005057423 */ /* 0x000fe200000100f8 */
[----:B-----5:R-:W-:-:S04]  /*3010*/  FMUL.FTZ R16, R16, R213 ;  /* 0x000000d510107220 */ /* 0x020fc80000410000 */
        /* <DEDUP_REMOVED lines=10> */
.L_x_26001:
        /* <DEDUP_REMOVED lines=13> */
.L_x_26003:
[----:B------:R-:W-:Y:S05]  /*3190*/  BSYNC.RECONVERGENT B2 ;  /* 0x0000000000027941 */ /* 0x000fea0003800200 */
.L_x_26002:
        /* <DEDUP_REMOVED lines=39> */
[----:B------:R-:W-:-:S03]  /*3410*/  LOP3.LUT R11, R216, R10, R23, 0x96, !PT ;  /* 0x0000000ad80b7212 */ /* 0x000fc600078e9617 */
[----:B------:R-:W-:Y:S01]  /*3420*/  IMAD.MOV.U32 R10, RZ, RZ, R22 ;  /* 0x000000ffff0a7224 */ /* 0x000fe200078e0016 */
[----:B------:R-:W-:Y:S02]  /*3430*/  LOP3.LUT R12, R215, R6, R21, 0x96, !PT ;  /* 0x00000006d70c7212 */ /* 0x000fe400078e9615 */
[----:B------:R-:W-:-:S07]  /*3440*/  MOV R4, R20 ;  /* 0x0000001400047202 */ /* 0x000fce0000000f00 */
.L_x_26000:
[----:B------:R-:W-:Y:S05]  /*3450*/  BSYNC.RECONVERGENT B1 ;  /* 0x0000000000017941 */ /* 0x000fea0003800200 */
.L_x_25999:
        /* <DEDUP_REMOVED lines=15> */
.L_x_26006:
        /* <DEDUP_REMOVED lines=13> */
.L_x_26008:
[----:B------:R-:W-:Y:S05]  /*3620*/  BSYNC.RECONVERGENT B2 ;  /* 0x0000000000027941 */ /* 0x000fea0003800200 */
.L_x_26007:
        /* <DEDUP_REMOVED lines=43> */
.L_x_26005:
[----:B------:R-:W-:Y:S05]  /*38e0*/  BSYNC.RECONVERGENT B1 ;  /* 0x0000000000017941 */ /* 0x000fea0003800200 */
.L_x_26004:
        /* <DEDUP_REMOVED lines=17> */
.L_x_26011:
        /* <DEDUP_REMOVED lines=13> */
.L_x_26013:
[----:B------:R-:W-:Y:S05]  /*3ad0*/  BSYNC.RECONVERGENT B2 ;  /* 0x0000000000027941 */ /* 0x000fea0003800200 */
.L_x_26012:
        /* <DEDUP_REMOVED lines=42> */
[----:B------:R-:W-:-:S07]  /*3d80*/  IMAD.MOV.U32 R4, RZ, RZ, R20 ;  /* 0x000000ffff047224 */ /* 0x000fce00078e0014 */
.L_x_26010:
[----:B------:R-:W-:Y:S05]  /*3d90*/  BSYNC.RECONVERGENT B1 ;  /* 0x0000000000017941 */ /* 0x000fea0003800200 */
.L_x_26009:
        /* <DEDUP_REMOVED lines=15> */
.L_x_26016:
        /* <DEDUP_REMOVED lines=13> */
.L_x_26018:
[----:B------:R-:W-:Y:S05]  /*3f60*/  BSYNC.RECONVERGENT B2 ;  /* 0x0000000000027941 */ /* 0x000fea0003800200 */
.L_x_26017:
        /* <DEDUP_REMOVED lines=43> */
.L_x_26015:
[----:B------:R-:W-:Y:S05]  /*4220*/  BSYNC.RECONVERGENT B1 ;  /* 0x0000000000017941 */ /* 0x000fea0003800200 */
.L_x_26014:
        /* <DEDUP_REMOVED lines=17> */
.L_x_26021:
        /* <DEDUP_REMOVED lines=13> */
.L_x_26023:
[----:B------:R-:W-:Y:S05]  /*4410*/  BSYNC.RECONVERGENT B2 ;  /* 0x0000000000027941 */ /* 0x000fea0003800200 */
.L_x_26022:
        /* <DEDUP_REMOVED lines=42> */
[----:B------:R-:W-:-:S07]  /*46c0*/  LOP3.LUT R12, R215, R20, R23, 0x96, !PT ;  /* 0x00000014d70c7212 */ /* 0x000fce00078e9617 */
.L_x_26020:
[----:B------:R-:W-:Y:S05]  /*46d0*/  BSYNC.RECONVERGENT B1 ;  /* 0x0000000000017941 */ /* 0x000fea0003800200 */
.L_x_26019:
        /* <DEDUP_REMOVED lines=15> */
.L_x_26026:
        /* <DEDUP_REMOVED lines=13> */
.L_x_26028:
[----:B------:R-:W-:Y:S05]  /*48a0*/  BSYNC.RECONVERGENT B2 ;  /* 0x0000000000027941 */ /* 0x000fea0003800200 */
.L_x_26027:
        /* <DEDUP_REMOVED lines=43> */
.L_x_26025:
[----:B------:R-:W-:Y:S05]  /*4b60*/  BSYNC.RECONVERGENT B1 ;  /* 0x0000000000017941 */ /* 0x000fea0003800200 */
.L_x_26024:
        /* <DEDUP_REMOVED lines=17> */
.L_x_26031:
        /* <DEDUP_REMOVED lines=13> */
.L_x_26033:
[----:B------:R-:W-:Y:S05]  /*4d50*/  BSYNC.RECONVERGENT B2 ;  /* 0x0000000000027941 */ /* 0x000fea0003800200 */
.L_x_26032:
        /* <DEDUP_REMOVED lines=43> */
.L_x_26030:
[----:B------:R-:W-:Y:S05]  /*5010*/  BSYNC.RECONVERGENT B1 ;  /* 0x0000000000017941 */ /* 0x000fea0003800200 */
.L_x_26029:
        /* <DEDUP_REMOVED lines=17> */
[----:B------:R-:W-:Y:S01]  /*5130*/  FSEL R16, R16, RZ, P2 ;  /* 0x000000ff10107208 */ /* 0x000fe20001000000 */
[----:B------:R-:W-:Y:S01]  /*5140*/  FADD.FTZ R50, R18, R5 ;  /* 0x0000000512327221 */ /* 0x000fe20000010000 */
[----:B------:R-:W-:Y:S01]  /*5150*/  FSEL R19, R19, RZ, P5 ;  /* 0x000000ff13137208 */ /* 0x000fe20002800000 */
[----:B------:R-:W-:Y:S01]  /*5160*/  FADD.FTZ R49, R17, R6 ;  /* 0x0000000611317221 */ /* 0x000fe20000010000 */
[----:B------:R-:W-:Y:S01]  /*5170*/  FSEL R8, R8, RZ, !P0 ;  /* 0x000000ff08087208 */ /* 0x000fe20004000000 */
[--C-:B------:R-:W-:Y:S01]  /*5180*/  FADD.FTZ R48, R16, R7.reuse ;  /* 0x0000000710307221 */ /* 0x100fe20000010000 */
[----:B------:R-:W-:Y:S01]  /*5190*/  SEL R6, RZ, 0x1, P6 ;  /* 0x00000001ff067807 */ /* 0x000fe20003000000 */
[----:B------:R-:W-:Y:S01]  /*51a0*/  @P1 FADD.FTZ R50, R54, R50 ;  /* 0x0000003236321221 */ /* 0x000fe20000010000 */
[----:B------:R-:W-:Y:S01]  /*51b0*/  PRMT R7, R21, 0x7610, R7 ;  /* 0x0000761015077816 */ /* 0x000fe20000000007 */
[----:B------:R-:W-:Y:S01]  /*51c0*/  FADD.FTZ R51, R8, R19 ;  /* 0x0000001308337221 */ /* 0x000fe20000010000 */
[----:B------:R-:W-:Y:S01]  /*51d0*/  PRMT R8, R20, 0x7610, R8 ;  /* 0x0000761014087816 */ /* 0x000fe20000000008 */
[----:B------:R-:W-:Y:S01]  /*51e0*/  @P1 FADD.FTZ R49, R53, R49 ;  /* 0x0000003135311221 */ /* 0x000fe20000010000 */
[----:B------:R-:W-:Y:S01]  /*51f0*/  SEL R5, RZ, 0x1, P0 ;  /* 0x00000001ff057807 */ /* 0x000fe20000000000 */
[----:B------:R-:W-:Y:S01]  /*5200*/  @P1 FADD.FTZ R48, R52, R48 ;  /* 0x0000003034301221 */ /* 0x000fe20000010000 */
[----:B------:R-:W-:-:S07]  /*5210*/  @P1 FADD.FTZ R51, R55, R51 ;  /* 0x0000003337331221 */ /* 0x000fce0000010000 */
.L_x_25993:
        /* <DEDUP_REMOVED lines=10> */
[----:B------:R-:W2:Y:S03]  /*52c0*/  @P1 LDC.64 R16, c[0x0][0x3a0] ;  /* 0x0000e800ff101b82 */ /* 0x000ea60000000a00 */
[----:B------:R-:W-:Y:S01]  /*52d0*/  IADD3 R27, PT, PT, R0, R19, RZ ;  /* 0x00000013001b7210 */ /* 0x000fe20007ffe0ff */
[----:B------:R-:W-:-:S04]  /*52e0*/  IMAD.WIDE.U32 R18, R210, 0x10, R226 ;  /* 0x00000010d2127825 */ /* 0x000fc800078e00e2 */
[C---:B0-----:R-:W-:Y:S01]  /*52f0*/  IMAD.WIDE.U32 R22, R212.reuse, 0x10, R250 ;  /* 0x00000010d4167825 */ /* 0x041fe200078e00fa */
[----:B------:R-:W0:Y:S04]  /*5300*/  @P0 LDC.64 R2, c[0x0][0x398] ;  /* 0x0000e600ff020b82 */ /* 0x000e280000000a00 */
[----:B------:R3:W-:Y:S01]  /*5310*/  STG.E.128 desc[UR8][R22.64], R48 ;  /* 0x0000003016007986 */ /* 0x0007e2000c101d08 */
[----:B-1----:R-:W-:-:S05]  /*5320*/  IMAD.WIDE.U32 R24, R212, 0x4, R230 ;  /* 0x00000004d4187825 */ /* 0x002fca00078e00e6 */
[----:B------:R3:W-:Y:S01]  /*5330*/  STG.E desc[UR8][R24.64], R27 ;  /* 0x0000001b18007986 */ /* 0x0007e2000c101908 */
[----:B--2---:R-:W-:-:S04]  /*5340*/  @P1 IMAD.WIDE.U32 R20, R210, 0x10, R16 ;  /* 0x00000010d2141825 */ /* 0x004fc800078e0010 */
[----:B0-----:R-:W-:Y:S01]  /*5350*/  @P0 IMAD.WIDE.U32 R2, R210, 0x10, R2 ;  /* 0x00000010d2020825 */ /* 0x001fe200078e0002 */
[----:B---3--:R-:W-:Y:S06]  /*5360*/  @!P0 BRA `(.L_x_26034) ;  /* 0x00000000002c8947 */ /* 0x008fec0003800000 */
        /* <DEDUP_REMOVED lines=11> */
.L_x_26034:
[----:B------:R1:W5:Y:S04]  /*5420*/  @P0 LDG.E.128 R56, desc[UR8][R2.64] ;  /* 0x0000000802380981 */ /* 0x000368000c1e1d00 */
[----:B------:R1:W5:Y:S04]  /*5430*/  @P1 LDG.E.128 R52, desc[UR8][R20.64] ;  /* 0x0000000814341981 */ /* 0x000368000c1e1d00 */
[----:B0-----:R-:W5:Y:S01]  /*5440*/  LDG.E.128 R16, desc[UR8][R18.64] ;  /* 0x0000000812107981 */ /* 0x001f62000c1e1d00 */
        /* <DEDUP_REMOVED lines=17> */
.L_x_26038:
        /* <DEDUP_REMOVED lines=13> */
.L_x_26040:
[----:B------:R-:W-:Y:S05]  /*5630*/  BSYNC.RECONVERGENT B2 ;  /* 0x0000000000027941 */ /* 0x000fea0003800200 */
.L_x_26039:
        /* <DEDUP_REMOVED lines=40> */
[----:B------:R-:W-:Y:S01]  /*58c0*/  IMAD.MOV.U32 R2, RZ, RZ, R4 ;  /* 0x000000ffff027224 */ /* 0x000fe200078e0004 */
[----:B------:R-:W-:-:S07]  /*58d0*/  MOV R0, R20 ;  /* 0x0000001400007202 */ /* 0x000fce0000000f00 */
.L_x_26037:
[----:B------:R-:W-:Y:S05]  /*58e0*/  BSYNC.RECONVERGENT B1 ;  /* 0x0000000000017941 */ /* 0x000fea0003800200 */
.L_x_26036:
        /* <DEDUP_REMOVED lines=17> */
.L_x_26043:
        /* <DEDUP_REMOVED lines=13> */
.L_x_26045:
[----:B------:R-:W-:Y:S05]  /*5ad0*/  BSYNC.RECONVERGENT B2 ;  /* 0x0000000000027941 */ /* 0x000fea0003800200 */
.L_x_26044:
        /* <DEDUP_REMOVED lines=40> */
[----:B------:R-:W-:Y:S02]  /*5d60*/  IMAD.MOV.U32 R2, RZ, RZ, R0 ;  /* 0x000000ffff027224 */ /* 0x000fe400078e0000 */
[----:B------:R-:W-:-:S07]  /*5d70*/  IMAD.MOV.U32 R0, RZ, RZ, R6 ;  /* 0x000000ffff007224 */ /* 0x000fce00078e0006 */
.L_x_26042:
[----:B------:R-:W-:Y:S05]  /*5d80*/  BSYNC.RECONVERGENT B1 ;  /* 0x0000000000017941 */ /* 0x000fea0003800200 */
.L_x_26041:
        /* <DEDUP_REMOVED lines=15> */
.L_x_26048:
        /* <DEDUP_REMOVED lines=13> */
.L_x_26050:
[----:B------:R-:W-:Y:S05]  /*5f50*/  BSYNC.RECONVERGENT B2 ;  /* 0x0000000000027941 */ /* 0x000fea0003800200 */
.L_x_26049:
        /* <DEDUP_REMOVED lines=40> */
[----:B------:R-:W-:Y:S02]  /*61e0*/  LOP3.LUT R12, R215, R4, R21, 0x96, !PT ;  /* 0x00000004d70c7212 */ /* 0x000fe400078e9615 */
[----:B------:R-:W-:-:S07]  /*61f0*/  MOV R0, R20 ;  /* 0x0000001400007202 */ /* 0x000fce0000000f00 */
.L_x_26047:
[----:B------:R-:W-:Y:S05]  /*6200*/  BSYNC.RECONVERGENT B1 ;  /* 0x0000000000017941 */ /* 0x000fea0003800200 */
.L_x_26046:
        /* <DEDUP_REMOVED lines=17> */
.L_x_26053:
        /* <DEDUP_REMOVED lines=13> */
.L_x_26055:
[----:B------:R-:W-:Y:S05]  /*63f0*/  BSYNC.RECONVERGENT B2 ;  /* 0x0000000000027941 */ /* 0x000fea0003800200 */
.L_x_26054:
        /* <DEDUP_REMOVED lines=41> */
[----:B------:R-:W-:-:S07]  /*6690*/  IMAD.MOV.U32 R4, RZ, RZ, RZ ;  /* 0x000000ffff047224 */ /* 0x000fce00078e00ff */
.L_x_26052:
[----:B------:R-:W-:Y:S05]  /*66a0*/  BSYNC.RECONVERGENT B1 ;  /* 0x0000000000017941 */ /* 0x000fea0003800200 */
.L_x_26051:
        /* <DEDUP_REMOVED lines=15> */
.L_x_26058:
        /* <DEDUP_REMOVED lines=13> */
.L_x_26060:
[----:B------:R-:W-:Y:S05]  /*6870*/  BSYNC.RECONVERGENT B2 ;  /* 0x0000000000027941 */ /* 0x000fea0003800200 */
.L_x_26059:
        /* <DEDUP_REMOVED lines=43> */
.L_x_26057:
[----:B------:R-:W-:Y:S05]  /*6b30*/  BSYNC.RECONVERGENT B1 ;  /* 0x0000000000017941 */ /* 0x000fea0003800200 */
.L_x_26056:
        /* <DEDUP_REMOVED lines=17> */
.L_x_26063:
        /* <DEDUP_REMOVED lines=13> */
.L_x_26065:
[----:B------:R-:W-:Y:S05]  /*6d20*/  BSYNC.RECONVERGENT B2 ;  /* 0x0000000000027941 */ /* 0x000fea0003800200 */
.L_x_26064:
        /* <DEDUP_REMOVED lines=43> */
.L_x_26062:
[----:B------:R-:W-:Y:S05]  /*6fe0*/  BSYNC.RECONVERGENT B1 ;  /* 0x0000000000017941 */ /* 0x000fea0003800200 */
.L_x_26061:
        /* <DEDUP_REMOVED lines=15> */
.L_x_26068:
        /* <DEDUP_REMOVED lines=13> */
.L_x_26070:
[----:B------:R-:W-:Y:S05]  /*71b0*/  BSYNC.RECONVERGENT B2 ;  /* 0x0000000000027941 */ /* 0x000fea0003800200 */
.L_x_26069:
        /* <DEDUP_REMOVED lines=43> */
.L_x_26067:
[----:B------:R-:W-:Y:S05]  /*7470*/  BSYNC.RECONVERGENT B1 ;  /* 0x0000000000017941 */ /* 0x000fea0003800200 */
.L_x_26066:
        /* <DEDUP_REMOVED lines=17> */
.L_x_26073:
        /* <DEDUP_REMOVED lines=15> */
.L_x_26075:
[----:B------:R-:W-:Y:S05]  /*7680*/  BSYNC.RECONVERGENT B2 ;  /* 0x0000000000027941 */ /* 0x000fea0003800200 */
.L_x_26074:
        /* <DEDUP_REMOVED lines=43> */
.L_x_26072:
[----:B------:R-:W-:Y:S05]  /*7940*/  BSYNC.RECONVERGENT B1 ;  /* 0x0000000000017941 */ /* 0x000fea0003800200 */
.L_x_26071:
        /* <DEDUP_REMOVED lines=8> */
[----:B------:R-:W-:Y:S01]  /*79d0*/  FSETP.GTU.FTZ.AND P6, PT, R5, R214, PT ;  /* 0x000000d60500720b */ /* 0x000fe20003fdc000 */
[----:B------:R-:W-:Y:S01]  /*79e0*/  FFMA.FTZ R5, R3, R248, 1.1641532182693481445e-10 ;  /* 0x2f00000003057423 */ /* 0x000fe200000100f8 */
        /* <DEDUP_REMOVED lines=17> */
[----:B------:R-:W-:Y:S01]  /*7b00*/  PRMT R6, R20, 0x7610, R6 ;  /* 0x0000761014067816 */ /* 0x000fe20000000006 */
[----:B------:R-:W-:Y:S01]  /*7b10*/  FADD.FTZ R47, R47, R4 ;  /* 0x000000042f2f7221 */ /* 0x000fe20000010000 */
[----:B------:R-:W-:Y:S01]  /*7b20*/  SEL R5, RZ, 0x1, P6 ;  /* 0x00000001ff057807 */ /* 0x000fe20003000000 */
[----:B------:R-:W-:Y:S02]  /*7b30*/  @P1 FADD.FTZ R44, R52, R44 ;  /* 0x0000002c342c1221 */ /* 0x000fe40000010000 */
[----:B------:R-:W-:Y:S01]  /*7b40*/  @P1 FADD.FTZ R47, R55, R47 ;  /* 0x0000002f372f1221 */ /* 0x000fe20000010000 */
[----:B------:R-:W-:Y:S06]  /*7b50*/  BRA `(.L_x_26076) ;  /* 0x0000001000e07947 */ /* 0x000fec0003800000 */
.L_x_26035:
        /* <DEDUP_REMOVED lines=16> */
.L_x_26079:
        /* <DEDUP_REMOVED lines=13> */
.L_x_26081:
[----:B------:R-:W-:Y:S05]  /*7d30*/  BSYNC.RECONVERGENT B2 ;  /* 0x0000000000027941 */ /* 0x000fea0003800200 */
.L_x_26080:
        /* <DEDUP_REMOVED lines=43> */
.L_x_26078:
[----:B------:R-:W-:Y:S05]  /*7ff0*/  BSYNC.RECONVERGENT B1 ;  /* 0x0000000000017941 */ /* 0x000fea0003800200 */
.L_x_26077:
        /* <DEDUP_REMOVED lines=16> */
.L_x_26084:
        /* <DEDUP_REMOVED lines=13> */
.L_x_26086:
[----:B------:R-:W-:Y:S05]  /*81d0*/  BSYNC.RECONVERGENT B2 ;  /* 0x0000000000027941 */ /* 0x000fea0003800200 */
.L_x_26085:
        /* <DEDUP_REMOVED lines=43> */
.L_x_26083:
[----:B------:R-:W-:Y:S05]  /*8490*/  BSYNC.RECONVERGENT B1 ;  /* 0x0000000000017941 */ /* 0x000fea0003800200 */
.L_x_26082:
        /* <DEDUP_REMOVED lines=16> */
.L_x_26089:
        /* <DEDUP_REMOVED lines=13> */
.L_x_26091:
[----:B------:R-:W-:Y:S05]  /*8670*/  BSYNC.RECONVERGENT B2 ;  /* 0x0000000000027941 */ /* 0x000fea0003800200 */
.L_x_26090:
        /* <DEDUP_REMOVED lines=43> */
.L_x_26088:
[----:B------:R-:W-:Y:S05]  /*8930*/  BSYNC.RECONVERGENT B1 ;  /* 0x0000000000017941 */ /* 0x000fea0003800200 */
.L_x_26087:
        /* <DEDUP_REMOVED lines=16> */
.L_x_26094:
        /* <DEDUP_REMOVED lines=13> */
.L_x_26096:
[----:B------:R-:W-:Y:S05]  /*8b10*/  BSYNC.RECONVERGENT B2 ;  /* 0x0000000000027941 */ /* 0x000fea0003800200 */
.L_x_26095:
        /* <DEDUP_REMOVED lines=43> */
.L_x_26093:
[----:B------:R-:W-:Y:S05]  /*8dd0*/  BSYNC.RECONVERGENT B1 ;  /* 0x0000000000017941 */ /* 0x000fea0003800200 */
.L_x_26092:
        /* <DEDUP_REMOVED lines=16> */
.L_x_26076:
        /* <DEDUP_REMOVED lines=28> */
.L_x_26097:
        /* <DEDUP_REMOVED lines=20> */
.L_x_26101:
        /* <DEDUP_REMOVED lines=13> */
.L_x_26103:
[----:B------:R-:W-:Y:S05]  /*92b0*/  BSYNC.RECONVERGENT B2 ;  /* 0x0000000000027941 */ /* 0x000fea0003800200 */
.L_x_26102:
        /* <DEDUP_REMOVED lines=41> */
[----:B------:R-:W-:-:S07]  /*9550*/  IMAD.MOV.U32 R2, RZ, RZ, R20 ;  /* 0x000000ffff027224 */ /* 0x000fce00078e0014 */
.L_x_26100:
[----:B------:R-:W-:Y:S05]  /*9560*/  BSYNC.RECONVERGENT B1 ;  /* 0x0000000000017941 */ /* 0x000fea0003800200 */
.L_x_26099:
        /* <DEDUP_REMOVED lines=17> */
.L_x_26106:
        /* <DEDUP_REMOVED lines=13> */
.L_x_26108:
[----:B------:R-:W-:Y:S05]  /*9750*/  BSYNC.RECONVERGENT B2 ;  /* 0x0000000000027941 */ /* 0x000fea0003800200 */
.L_x_26107:
        /* <DEDUP_REMOVED lines=43> */
.L_x_26105:
[----:B------:R-:W-:Y:S05]  /*9a10*/  BSYNC.RECONVERGENT B1 ;  /* 0x0000000000017941 */ /* 0x000fea0003800200 */
.L_x_26104:
        /* <DEDUP_REMOVED lines=15> */
.L_x_26111:
        /* <DEDUP_REMOVED lines=13> */
.L_x_26113:
[----:B------:R-:W-:Y:S05]  /*9be0*/  BSYNC.RECONVERGENT B2 ;  /* 0x0000000000027941 */ /* 0x000fea0003800200 */
.L_x_26112:
        /* <DEDUP_REMOVED lines=41> */
[----:B------:R-:W-:Y:S01]  /*9e80*/  LOP3.LUT R12, R215, R6, R21, 0x96, !PT ;  /* 0x00000006d70c7212 */ /* 0x000fe200078e9615 */
[----:B------:R-:W-:-:S07]  /*9e90*/  IMAD.MOV.U32 R2, RZ, RZ, R20 ;  /* 0x000000ffff027224 */ /* 0x000fce00078e0014 */
.L_x_26110:
[----:B------:R-:W-:Y:S05]  /*9ea0*/  BSYNC.RECONVERGENT B1 ;  /* 0x0000000000017941 */ /* 0x000fea0003800200 */
.L_x_26109:
        /* <DEDUP_REMOVED lines=17> */
.L_x_26116:
        /* <DEDUP_REMOVED lines=13> */
.L_x_26118:
[----:B------:R-:W-:Y:S05]  /*a090*/  BSYNC.RECONVERGENT B2 ;  /* 0x0000000000027941 */ /* 0x000fea0003800200 */
.L_x_26117:
        /* <DEDUP_REMOVED lines=43> */
.L_x_26115:
[----:B------:R-:W-:Y:S05]  /*a350*/  BSYNC.RECONVERGENT B1 ;  /* 0x0000000000017941 */ /* 0x000fea0003800200 */
.L_x_26114:
        /* <DEDUP_REMOVED lines=15> */
.L_x_26121:
        /* <DEDUP_REMOVED lines=13> */
.L_x_26123:
[----:B------:R-:W-:Y:S05]  /*a520*/  BSYNC.RECONVERGENT B2 ;  /* 0x0000000000027941 */ /* 0x000fea0003800200 */
.L_x_26122:
        /* <DEDUP_REMOVED lines=43> */
.L_x_26120:
[----:B------:R-:W-:Y:S05]  /*a7e0*/  BSYNC.RECONVERGENT B1 ;  /* 0x0000000000017941 */ /* 0x000fea0003800200 */
.L_x_26119:
        /* <DEDUP_REMOVED lines=17> */
.L_x_26126:
        /* <DEDUP_REMOVED lines=13> */
.L_x_26128:
[----:B------:R-:W-:Y:S05]  /*a9d0*/  BSYNC.RECONVERGENT B2 ;  /* 0x0000000000027941 */ /* 0x000fea0003800200 */
.L_x_26127:
        /* <DEDUP_REMOVED lines=43> */
.L_x_26125:
[----:B------:R-:W-:Y:S05]  /*ac90*/  BSYNC.RECONVERGENT B1 ;  /* 0x0000000000017941 */ /* 0x000fea0003800200 */
.L_x_26124:
        /* <DEDUP_REMOVED lines=15> */
.L_x_26131:
        /* <DEDUP_REMOVED lines=13> */
.L_x_26133:
[----:B------:R-:W-:Y:S05]  /*ae60*/  BSYNC.RECONVERGENT B2 ;  /* 0x0000000000027941 */ /* 0x000fea0003800200 */
.L_x_26132:
        /* <DEDUP_REMOVED lines=41> */
[----:B------:R-:W-:-:S07]  /*b100*/  LOP3.LUT R12, R215, R20, R23, 0x96, !PT ;  /* 0x00000014d70c7212 */ /* 0x000fce00078e9617 */
.L_x_26130:
[----:B------:R-:W-:Y:S05]  /*b110*/  BSYNC.RECONVERGENT B1 ;  /* 0x0000000000017941 */ /* 0x000fea0003800200 */
.L_x_26129:
        /* <DEDUP_REMOVED lines=17> */
.L_x_26136:
        /* <DEDUP_REMOVED lines=15> */
.L_x_26138:
[----:B------:R-:W-:Y:S05]  /*b320*/  BSYNC.RECONVERGENT B2 ;  /* 0x0000000000027941 */ /* 0x000fea0003800200 */
.L_x_26137:
        /* <DEDUP_REMOVED lines=40> */
[----:B------:R-:W-:Y:S02]  /*b5b0*/  LOP3.LUT R12, R215, R20, R23, 0x96, !PT ;  /* 0x00000014d70c7212 */ /* 0x000fe400078e9617 */
[----:B------:R-:W-:-:S07]  /*b5c0*/  MOV R2, R22 ;  /* 0x0000001600027202 */ /* 0x000fce0000000f00 */
.L_x_26135:
[----:B------:R-:W-:Y:S05]  /*b5d0*/  BSYNC.RECONVERGENT B1 ;  /* 0x0000000000017941 */ /* 0x000fea0003800200 */
.L_x_26134:
        /* <DEDUP_REMOVED lines=28> */
[--C-:B------:R-:W-:Y:S01]  /*b7a0*/  FADD.FTZ R43, R43, R6.reuse ;  /* 0x000000062b2b7221 */ /* 0x100fe20000010000 */
[----:B------:R-:W-:Y:S01]  /*b7b0*/  PRMT R6, R22, 0x7610, R6 ;  /* 0x0000761016067816 */ /* 0x000fe20000000006 */
[----:B------:R-:W-:Y:S02]  /*b7c0*/  @P1 FADD.FTZ R40, R52, R40 ;  /* 0x0000002834281221 */ /* 0x000fe40000010000 */
[----:B------:R-:W-:Y:S01]  /*b7d0*/  @P1 FADD.FTZ R43, R55, R43 ;  /* 0x0000002b372b1221 */ /* 0x000fe20000010000 */
[----:B------:R-:W-:Y:S06]  /*b7e0*/  BRA `(.L_x_26139) ;  /* 0x0000001000d07947 */ /* 0x000fec0003800000 */
.L_x_26098:
        /* <DEDUP_REMOVED lines=16> */
.L_x_26142:
        /* <DEDUP_REMOVED lines=13> */
.L_x_26144:
[----:B------:R-:W-:Y:S05]  /*b9c0*/  BSYNC.RECONVERGENT B2 ;  /* 0x0000000000027941 */ /* 0x000fea0003800200 */
.L_x_26143:
        /* <DEDUP_REMOVED lines=41> */
[----:B------:R-:W-:-:S07]  /*bc60*/  IMAD.MOV.U32 R20, RZ, RZ, RZ ;  /* 0x000000ffff147224 */ /* 0x000fce00078e00ff */
.L_x_26141:
[----:B------:R-:W-:Y:S05]  /*bc70*/  BSYNC.RECONVERGENT B1 ;  /* 0x0000000000017941 */ /* 0x000fea0003800200 */
.L_x_26140:
        /* <DEDUP_REMOVED lines=16> */
.L_x_26147:
        /* <DEDUP_REMOVED lines=13> */
.L_x_26149:
[----:B------:R-:W-:Y:S05]  /*be50*/  BSYNC.RECONVERGENT B2 ;  /* 0x0000000000027941 */ /* 0x000fea0003800200 */
.L_x_26148:
        /* <DEDUP_REMOVED lines=39> */
[----:B------:R-:W-:-:S03]  /*c0d0*/  LOP3.LUT R11, R216, R22, R11, 0x96, !PT ;  /* 0x00000016d80b7212 */ /* 0x000fc600078e960b */
[----:B------:R-:W-:Y:S01]  /*c0e0*/  IMAD.MOV.U32 R2, RZ, RZ, R24 ;  /* 0x000000ffff027224 */ /* 0x000fe200078e0018 */
[----:B------:R-:W-:-:S07]  /*c0f0*/  LOP3.LUT R12, R215, R20, R25, 0x96, !PT ;  /* 0x00000014d70c7212 */ /* 0x000fce00078e9619 */
.L_x_26146:
[----:B------:R-:W-:Y:S05]  /*c100*/  BSYNC.RECONVERGENT B1 ;  /* 0x0000000000017941 */ /* 0x000fea0003800200 */
.L_x_26145:
        /* <DEDUP_REMOVED lines=16> */
.L_x_26152:
        /* <DEDUP_REMOVED lines=13> */
.L_x_26154:
[----:B------:R-:W-:Y:S05]  /*c2e0*/  BSYNC.RECONVERGENT B2 ;  /* 0x0000000000027941 */ /* 0x000fea0003800200 */
.L_x_26153:
        /* <DEDUP_REMOVED lines=40> */
[----:B------:R-:W-:Y:S01]  /*c570*/  IMAD.MOV.U32 R20, RZ, RZ, RZ ;  /* 0x000000ffff147224 */ /* 0x000fe200078e00ff */
[----:B------:R-:W-:-:S07]  /*c580*/  MOV R2, R24 ;  /* 0x0000001800027202 */ /* 0x000fce0000000f00 */
.L_x_26151:
[----:B------:R-:W-:Y:S05]  /*c590*/  BSYNC.RECONVERGENT B1 ;  /* 0x0000000000017941 */ /* 0x000fea0003800200 */
.L_x_26150:
        /* <DEDUP_REMOVED lines=16> */
.L_x_26157:
        /* <DEDUP_REMOVED lines=13> */
.L_x_26159:
[----:B------:R-:W-:Y:S05]  /*c770*/  BSYNC.RECONVERGENT B2 ;  /* 0x0000000000027941 */ /* 0x000fea0003800200 */
.L_x_26158:
        /* <DEDUP_REMOVED lines=42> */
.L_x_26156:
[----:B------:R-:W-:Y:S05]  /*ca20*/  BSYNC.RECONVERGENT B1 ;  /* 0x0000000000017941 */ /* 0x000fea0003800200 */
.L_x_26155:
        /* <DEDUP_REMOVED lines=16> */
.L_x_26139:
        /* <DEDUP_REMOVED lines=28> */
.L_x_26160:
        /* <DEDUP_REMOVED lines=20> */
.L_x_26164:
        /* <DEDUP_REMOVED lines=13> */
.L_x_26166:
[----:B------:R-:W-:Y:S05]  /*cf00*/  BSYNC.RECONVERGENT B2 ;  /* 0x0000000000027941 */ /* 0x000fea0003800200 */
.L_x_26165:
[----:B------:R-:W-:Y:S01]  /*cf10*/  IMAD.WIDE.U32 R20, R15, -0x326172a9, RZ ;  /* 0xcd9e8d570f147825 */ /* 0x000fe200078e00ff */
[----:B------:R-:W-:Y:S02]  /*cf20*/  LOP3.LUT R6, R9, UR7, R11, 0x96, !PT ;  /* 0x0000000709067c12 */ /* 0x000fe4000f8e960b */
[----:B------:R-:W-:Y:S02]  /*cf30*/  MOV R5, R2 ;  /* 0x0000000200057202 */ /* 0x000fe40000000f00 */
[----:B-1----:R-:W-:Y:S01]  /*cf40*/  LOP3.LUT R22, R13, UR6, R21, 0x96, !PT ;  /* 0x000000060d167c12 */ /* 0x002fe2000f8e9615 */
        /* <DEDUP_REMOVED lines=39> */
.L_x_26163:
[----:B------:R-:W-:Y:S05]  /*d1c0*/  BSYNC.RECONVERGENT B1 ;  /* 0x0000000000017941 */ /* 0x000fea0003800200 */
.L_x_26162:
[----:B------:R-:W-:Y:S01]  /*d1d0*/  ISETP.NE.AND P3, PT, R6, 0x1, PT ;  /* 0x000000010600780c */ /* 0x000fe20003f65270 */
[----:B------:R-:W-:Y:S01]  /*d1e0*/  BSSY.RECONVERGENT B1, `(.L_x_26167) ;  /* 0x0000049000017945 */ /* 0x000fe20003800200 */
[----:B------:R-:W-:Y:S01]  /*d1f0*/  I2FP.F32.U32 R5, R5 ;  /* 0x0000000500057245 */ /* 0x000fe20000201000 */
[----:B-----5:R-:W-:Y:S01]  /*d200*/  FMUL.FTZ R2, R16, R213 ;  /* 0x000000d510027220 */ /* 0x020fe20000410000 */
        /* <DEDUP_REMOVED lines=13> */
.L_x_26169:
        /* <DEDUP_REMOVED lines=13> */
.L_x_26171:
[----:B------:R-:W-:Y:S05]  /*d3b0*/  BSYNC.RECONVERGENT B2 ;  /* 0x0000000000027941 */ /* 0x000fea0003800200 */
.L_x_26170:
        /* <DEDUP_REMOVED lines=43> */
.L_x_26168:
[----:B------:R-:W-:Y:S05]  /*d670*/  BSYNC.RECONVERGENT B1 ;  /* 0x0000000000017941 */ /* 0x000fea0003800200 */
.L_x_26167:
        /* <DEDUP_REMOVED lines=15> */
.L_x_26174:
        /* <DEDUP_REMOVED lines=13> */
.L_x_26176:
[----:B------:R-:W-:Y:S05]  /*d840*/  BSYNC.RECONVERGENT B2 ;  /* 0x0000000000027941 */ /* 0x000fea0003800200 */
.L_x_26175:
[----:B-1----:R-:W-:Y:S01]  /*d850*/  IMAD.WIDE.U32 R22, R15, -0x326172a9, RZ ;  /* 0xcd9e8d570f167825 */ /* 0x002fe200078e00ff */
        /* <DEDUP_REMOVED lines=41> */
.L_x_26173:
[----:B------:R-:W-:Y:S05]  /*daf0*/  BSYNC.RECONVERGENT B1 ;  /* 0x0000000000017941 */ /* 0x000fea0003800200 */
.L_x_26172:
        /* <DEDUP_REMOVED lines=17> */
.L_x_26179:
        /* <DEDUP_REMOVED lines=13> */
.L_x_26181:
[----:B------:R-:W-:Y:S05]  /*dce0*/  BSYNC.RECONVERGENT B2 ;  /* 0x0000000000027941 */ /* 0x000fea0003800200 */
.L_x_26180:
        /* <DEDUP_REMOVED lines=26> */
[----:B-1----:R-:W-:Y:S01]  /*de90*/  LOP3.LUT R22, R6, UR20, R21, 0x96, !PT ;  /* 0x0000001406167c12 */ /* 0x002fe2000f8e9615 */
        /* <DEDUP_REMOVED lines=12> */
[----:B------:R-:W-:Y:S02]  /*df60*/  LOP3.LUT R12, R215, R6, R17, 0x96, !PT ;  /* 0x00000006d70c7212 */ /* 0x000fe400078e9611 */
[----:B------:R-:W-:Y:S01]  /*df70*/  MOV R6, R0 ;  /* 0x0000000000067202 */ /* 0x000fe20000000f00 */
[----:B------:R-:W-:-:S07]  /*df80*/  IMAD.MOV.U32 R0, RZ, RZ, R16 ;  /* 0x000000ffff007224 */ /* 0x000fce00078e0010 */
.L_x_26178:
[----:B------:R-:W-:Y:S05]  /*df90*/  BSYNC.RECONVERGENT B1 ;  /* 0x0000000000017941 */ /* 0x000fea0003800200 */
.L_x_26177:
[----:B------:R-:W-:Y:S01]  /*dfa0*/  ISETP.NE.AND P4, PT, R7, 0x1, PT ;  /* 0x000000010700780c */ /* 0x000fe20003f85270 */
[----:B------:R-:W-:Y:S01]  /*dfb0*/  BSSY.RECONVERGENT B1, `(.L_x_26182) ;  /* 0x0000046000017945 */ /* 0x000fe20003800200 */
[----:B-1----:R-:W-:Y:S01]  /*dfc0*/  I2FP.F32.U32 R23, R6 ;  /* 0x0000000600177245 */ /* 0x002fe20000201000 */
        /* <DEDUP_REMOVED lines=12> */
.L_x_26184:
        /* <DEDUP_REMOVED lines=13> */
.L_x_26186:
[----:B------:R-:W-:Y:S05]  /*e160*/  BSYNC.RECONVERGENT B2 ;  /* 0x0000000000027941 */ /* 0x000fea0003800200 */
.L_x_26185:
        /* <DEDUP_REMOVED lines=39> */
[----:B------:R-:W-:Y:S02]  /*e3e0*/  IMAD.MOV.U32 R6, RZ, RZ, R0 ;  /* 0x000000ffff067224 */ /* 0x000fe400078e0000 */
[----:B------:R-:W-:Y:S02]  /*e3f0*/  IMAD.MOV.U32 R0, RZ, RZ, R16 ;  /* 0x000000ffff007224 */ /* 0x000fe400078e0010 */
[----:B------:R-:W-:-:S07]  /*e400*/  HFMA2 R16, -RZ, RZ, 0, 0 ;  /* 0x00000000ff107431 */ /* 0x000fce00000001ff */
.L_x_26183:
[----:B------:R-:W-:Y:S05]  /*e410*/  BSYNC.RECONVERGENT B1 ;  /* 0x0000000000017941 */ /* 0x000fea0003800200 */
.L_x_26182:
        /* <DEDUP_REMOVED lines=17> */
.L_x_26189:
        /* <DEDUP_REMOVED lines=13> */
.L_x_26191:
[----:B------:R-:W-:Y:S05]  /*e600*/  BSYNC.RECONVERGENT B2 ;  /* 0x0000000000027941 */ /* 0x000fea0003800200 */
.L_x_26190:
        /* <DEDUP_REMOVED lines=43> */
.L_x_26188:
[----:B------:R-:W-:Y:S05]  /*e8c0*/  BSYNC.RECONVERGENT B1 ;  /* 0x0000000000017941 */ /* 0x000fea0003800200 */
.L_x_26187:
        /* <DEDUP_REMOVED lines=15> */
.L_x_26194:
        /* <DEDUP_REMOVED lines=13> */
.L_x_26196:
[----:B------:R-:W-:Y:S05]  /*ea90*/  BSYNC.RECONVERGENT B2 ;  /* 0x0000000000027941 */ /* 0x000fea0003800200 */
.L_x_26195:
        /* <DEDUP_REMOVED lines=42> */
.L_x_26193:
[----:B------:R-:W-:Y:S05]  /*ed40*/  BSYNC.RECONVERGENT B1 ;  /* 0x0000000000017941 */ /* 0x000fea0003800200 */
.L_x_26192:
        /* <DEDUP_REMOVED lines=17> */
.L_x_26199:
        /* <DEDUP_REMOVED lines=15> */
.L_x_26201:
[----:B------:R-:W-:Y:S05]  /*ef50*/  BSYNC.RECONVERGENT B2 ;  /* 0x0000000000027941 */ /* 0x000fea0003800200 */
.L_x_26200:
        /* <DEDUP_REMOVED lines=43> */
.L_x_26198:
[----:B------:R-:W-:Y:S05]  /*f210*/  BSYNC.RECONVERGENT B1 ;  /* 0x0000000000017941 */ /* 0x000fea0003800200 */
.L_x_26197:
        /* <DEDUP_REMOVED lines=28> */
[--C-:B------:R-:W-:Y:S01]  /*f3e0*/  FADD.FTZ R39, R39, R6.reuse ;  /* 0x0000000627277221 */ /* 0x100fe20000010000 */
[----:B------:R-:W-:Y:S01]  /*f3f0*/  PRMT R6, R21, 0x7610, R6 ;  /* 0x0000761015067816 */ /* 0x000fe20000000006 */
[----:B------:R-:W-:Y:S01]  /*f400*/  @P1 FADD.FTZ R36, R52, R36 ;  /* 0x0000002434241221 */ /* 0x000fe20000010000 */
[----:B------:R-:W-:Y:S01]  /*f410*/  SEL R5, RZ, 0x1, P6 ;  /* 0x00000001ff057807 */ /* 0x000fe20003000000 */
[----:B------:R-:W-:Y:S01]  /*f420*/  @P1 FADD.FTZ R39, R55, R39 ;  /* 0x0000002737271221 */ /* 0x000fe20000010000 */
[----:B------:R-:W-:Y:S06]  /*f430*/  BRA `(.L_x_26202) ;  /* 0x0000001000e07947 */ /* 0x000fec0003800000 */
.L_x_26161:
        /* <DEDUP_REMOVED lines=16> */
.L_x_26205:
        /* <DEDUP_REMOVED lines=13> */
.L_x_26207:
[----:B------:R-:W-:Y:S05]  /*f610*/  BSYNC.RECONVERGENT B2 ;  /* 0x0000000000027941 */ /* 0x000fea0003800200 */
.L_x_26206:
        /* <DEDUP_REMOVED lines=43> */
.L_x_26204:
[----:B------:R-:W-:Y:S05]  /*f8d0*/  BSYNC.RECONVERGENT B1 ;  /* 0x0000000000017941 */ /* 0x000fea0003800200 */
.L_x_26203:
        /* <DEDUP_REMOVED lines=16> */
.L_x_26210:
        /* <DEDUP_REMOVED lines=13> */
.L_x_26212:
[----:B------:R-:W-:Y:S05]  /*fab0*/  BSYNC.RECONVERGENT B2 ;  /* 0x0000000000027941 */ /* 0x000fea0003800200 */
.L_x_26211:
        /* <DEDUP_REMOVED lines=43> */
.L_x_26209:
[----:B------:R-:W-:Y:S05]  /*fd70*/  BSYNC.RECONVERGENT B1 ;  /* 0x0000000000017941 */ /* 0x000fea0003800200 */
.L_x_26208:
        /* <DEDUP_REMOVED lines=16> */
.L_x_26215:
        /* <DEDUP_REMOVED lines=13> */
.L_x_26217:
[----:B------:R-:W-:Y:S05]  /*ff50*/  BSYNC.RECONVERGENT B2 ;  /* 0x0000000000027941 */ /* 0x000fea0003800200 */
.L_x_26216:
        /* <DEDUP_REMOVED lines=43> */
.L_x_26214:
[----:B------:R-:W-:Y:S05]  /*10210*/  BSYNC.RECONVERGENT B1 ;  /* 0x0000000000017941 */ /* 0x000fea0003800200 */
.L_x_26213:
        /* <DEDUP_REMOVED lines=16> */
.L_x_26220:
        /* <DEDUP_REMOVED lines=13> */
.L_x_26222:
[----:B------:R-:W-:Y:S05]  /*103f0*/  BSYNC.RECONVERGENT B2 ;  /* 0x0000000000027941 */ /* 0x000fea0003800200 */
.L_x_26221:
        /* <DEDUP_REMOVED lines=43> */
.L_x_26219:
[----:B------:R-:W-:Y:S05]  /*106b0*/  BSYNC.RECONVERGENT B1 ;  /* 0x0000000000017941 */ /* 0x000fea0003800200 */
.L_x_26218:
        /* <DEDUP_REMOVED lines=16> */
.L_x_26202:
[----:B------:R-:W-:Y:S01]  /*107c0*/  SEL R2, RZ, 0x1000000, !P5 ;  /* 0x01000000ff027807 */ /* 0x000fe20006800000 */
[----:B------:R-:W0:Y:S01]  /*107d0*/  @P0 LDC.64 R22, c[0x0][0x398] ;  /* 0x0000e600ff160b82 */ /* 0x000e220000000a00 */
[----:B------:R-:W-:Y:S02]  /*107e0*/  SEL R17, RZ, 0x10000, !P4 ;  /* 0x00010000ff117807 */ /* 0x000fe40006000000 */
[----:B------:R-:W-:Y:S02]  /*107f0*/  SEL R16, RZ, 0x100, !P3 ;  /* 0x00000100ff107807 */ /* 0x000fe40005800000 */
[----:B------:R-:W-:Y:S02]  /*10800*/  SEL R21, RZ, 0x1, !P2 ;  /* 0x00000001ff157807 */ /* 0x000fe40005000000 */
[----:B------:R-:W-:Y:S01]  /*10810*/  IADD3 R20, PT, PT, R16, R2, R17 ;  /* 0x0000000210147210 */ /* 0x000fe20007ffe011 */
[C---:B------:R-:W-:Y:S01]  /*10820*/  IMAD.WIDE.U32 R16, R3.reuse, 0x10, R250 ;  /* 0x0000001003107825 */ /* 0x040fe200078e00fa */
[----:B------:R-:W1:Y:S02]  /*10830*/  @P1 LDC.64 R18, c[0x0][0x3a0] ;  /* 0x0000e800ff121b82 */ /* 0x000e640000000a00 */
[----:B------:R-:W-:Y:S01]  /*10840*/  IADD3 R25, PT, PT, R20, R21, RZ ;  /* 0x0000001514197210 */ /* 0x000fe20007ffe0ff */
[----:B------:R-:W-:Y:S01]  /*10850*/  IMAD.WIDE.U32 R20, R3, 0x4, R230 ;  /* 0x0000000403147825 */ /* 0x000fe200078e00e6 */
[----:B------:R2:W-:Y:S03]  /*10860*/  STG.E.128 desc[UR8][R16.64], R36 ;  /* 0x0000002410007986 */ /* 0x0005e6000c101d08 */
[----:B------:R-:W-:Y:S01]  /*10870*/  VIADD R2, R212, 0x80 ;  /* 0x00000080d4027836 */ /* 0x000fe20000000000 */
[----:B------:R3:W-:Y:S03]  /*10880*/  STG.E desc[UR8][R20.64], R25 ;  /* 0x0000001914007986 */ /* 0x0007e6000c101908 */
[----:B0-----:R-:W-:-:S04]  /*10890*/  @P0 IMAD.WIDE.U32 R22, R2, 0x10, R22 ;  /* 0x0000001002160825 */ /* 0x001fc800078e0016 */
[----:B--2---:R-:W-:-:S04]  /*108a0*/  IMAD.WIDE.U32 R16, R2, 0x10, R226 ;  /* 0x0000001002107825 */ /* 0x004fc800078e00e2 */
[----:B-1----:R-:W-:Y:S01]  /*108b0*/  @P1 IMAD.WIDE.U32 R18, R2, 0x10, R18 ;  /* 0x0000001002121825 */ /* 0x002fe200078e0012 */
        /* <DEDUP_REMOVED lines=12> */
.L_x_26223:
        /* <DEDUP_REMOVED lines=20> */
.L_x_26227:
        /* <DEDUP_REMOVED lines=13> */
.L_x_26229:
[----:B------:R-:W-:Y:S05]  /*10b90*/  BSYNC.RECONVERGENT B2 ;  /* 0x0000000000027941 */ /* 0x000fea0003800200 */
.L_x_26228:
        /* <DEDUP_REMOVED lines=42> */
.L_x_26226:
[----:B------:R-:W-:Y:S05]  /*10e40*/  BSYNC.RECONVERGENT B1 ;  /* 0x0000000000017941 */ /* 0x000fea0003800200 */
.L_x_26225:
        /* <DEDUP_REMOVED lines=17> */
.L_x_26232:
        /* <DEDUP_REMOVED lines=13> */
.L_x_26234:
[----:B------:R-:W-:Y:S05]  /*11030*/  BSYNC.RECONVERGENT B2 ;  /* 0x0000000000027941 */ /* 0x000fea0003800200 */
.L_x_26233:
[----:B------:R-:W-:Y:S01]  /*11040*/  IMAD.WIDE.U32 R10, R15, -0x326172a9, RZ ;  /* 0xcd9e8d570f0a7825 */ /* 0x000fe200078e00ff */
[----:B------:R-:W-:-:S03]  /*11050*/  LOP3.LUT R20, R9, UR7, R7, 0x96, !PT ;  /* 0x0000000709147c12 */ /* 0x000fc6000f8e9607 */
[----:B------:R-:W-:Y:S01]  /*11060*/  IMAD.MOV.U32 R0, RZ, RZ, R25 ;  /* 0x000000ffff007224 */ /* 0x000fe200078e0019 */
[----:B-1----:R-:W-:Y:S01]  /*11070*/  LOP3.LUT R22, R13, UR6, R11, 0x96, !PT ;  /* 0x000000060d167c12 */ /* 0x002fe2000f8e960b */
        /* <DEDUP_REMOVED lines=39> */
.L_x_26231:
[----:B------:R-:W-:Y:S05]  /*112f0*/  BSYNC.RECONVERGENT B1 ;  /* 0x0000000000017941 */ /* 0x000fea0003800200 */
.L_x_26230:
        /* <DEDUP_REMOVED lines=15> */
.L_x_26237:
        /* <DEDUP_REMOVED lines=13> */
.L_x_26239:
[----:B------:R-:W-:Y:S05]  /*114c0*/  BSYNC.RECONVERGENT B2 ;  /* 0x0000000000027941 */ /* 0x000fea0003800200 */
.L_x_26238:
        /* <DEDUP_REMOVED lines=39> */
[----:B------:R-:W-:Y:S01]  /*11740*/  MOV R7, R25 ;  /* 0x0000001900077202 */ /* 0x000fe20000000f00 */
[----:B------:R-:W-:Y:S02]  /*11750*/  IMAD.MOV.U32 R25, RZ, RZ, R6 ;  /* 0x000000ffff197224 */ /* 0x000fe400078e0006 */
[----:B------:R-:W-:-:S07]  /*11760*/  IMAD.MOV.U32 R6, RZ, RZ, RZ ;  /* 0x000000ffff067224 */ /* 0x000fce00078e00ff */
.L_x_26236:
[----:B------:R-:W-:Y:S05]  /*11770*/  BSYNC.RECONVERGENT B1 ;  /* 0x0000000000017941 */ /* 0x000fea0003800200 */
.L_x_26235:
        /* <DEDUP_REMOVED lines=17> */
.L_x_26242:
        /* <DEDUP_REMOVED lines=13> */
.L_x_26244:
[----:B------:R-:W-:Y:S05]  /*11960*/  BSYNC.RECONVERGENT B2 ;  /* 0x0000000000027941 */ /* 0x000fea0003800200 */
.L_x_26243:
[----:B-1----:R-:W-:Y:S01]  /*11970*/  IMAD.WIDE.U32 R22, R15, -0x326172a9, RZ ;  /* 0xcd9e8d570f167825 */ /* 0x002fe200078e00ff */
        /* <DEDUP_REMOVED lines=41> */
.L_x_26241:
[----:B------:R-:W-:Y:S05]  /*11c10*/  BSYNC.RECONVERGENT B1 ;  /* 0x0000000000017941 */ /* 0x000fea0003800200 */
.L_x_26240:
        /* <DEDUP_REMOVED lines=15> */
.L_x_26247:
        /* <DEDUP_REMOVED lines=13> */
.L_x_26249:
[----:B------:R-:W-:Y:S05]  /*11de0*/  BSYNC.RECONVERGENT B2 ;  /* 0x0000000000027941 */ /* 0x000fea0003800200 */
.L_x_26248:
        /* <DEDUP_REMOVED lines=40> */
[----:B------:R-:W-:Y:S01]  /*12070*/  MOV R25, R6 ;  /* 0x0000000600197202 */ /* 0x000fe20000000f00 */
[----:B------:R-:W-:-:S07]  /*12080*/  IMAD.MOV.U32 R6, RZ, RZ, RZ ;  /* 0x000000ffff067224 */ /* 0x000fce00078e00ff */
.L_x_26246:
[----:B------:R-:W-:Y:S05]  /*12090*/  BSYNC.RECONVERGENT B1 ;  /* 0x0000000000017941 */ /* 0x000fea0003800200 */
.L_x_26245:
[----:B------:R-:W-:Y:S01]  /*120a0*/  ISETP.NE.AND P5, PT, R6, 0x1, PT ;  /* 0x000000010600780c */ /* 0x000fe20003fa5270 */
[----:B------:R-:W-:Y:S01]  /*120b0*/  BSSY.RECONVERGENT B1, `(.L_x_26250) ;  /* 0x0000048000017945 */ /* 0x000fe20003800200 */
[----:B------:R-:W-:Y:S01]  /*120c0*/  I2FP.F32.U32 R7, R7 ;  /* 0x0000000700077245 */ /* 0x000fe20000201000 */
[----:B-1----:R-:W-:Y:S01]  /*120d0*/  FMUL.FTZ R18, R18, R213 ;  /* 0x000000d512127220 */ /* 0x002fe20000410000 */
        /* <DEDUP_REMOVED lines=13> */
.L_x_26252:
        /* <DEDUP_REMOVED lines=13> */
.L_x_26254:
[----:B------:R-:W-:Y:S05]  /*12280*/  BSYNC.RECONVERGENT B2 ;  /* 0x0000000000027941 */ /* 0x000fea0003800200 */
.L_x_26253:
        /* <DEDUP_REMOVED lines=40> */
[----:B------:R-:W-:Y:S01]  /*12510*/  MOV R7, R25 ;  /* 0x0000001900077202 */ /* 0x000fe20000000f00 */
[----:B------:R-:W-:-:S07]  /*12520*/  IMAD.MOV.U32 R25, RZ, RZ, R6 ;  /* 0x000000ffff197224 */ /* 0x000fce00078e0006 */
.L_x_26251:
[----:B------:R-:W-:Y:S05]  /*12530*/  BSYNC.RECONVERGENT B1 ;  /* 0x0000000000017941 */ /* 0x000fea0003800200 */
.L_x_26250:
        /* <DEDUP_REMOVED lines=15> */
.L_x_26257:
        /* <DEDUP_REMOVED lines=13> */
.L_x_26259:
[----:B------:R-:W-:Y:S05]  /*12700*/  BSYNC.RECONVERGENT B2 ;  /* 0x0000000000027941 */ /* 0x000fea0003800200 */
.L_x_26258:
        /* <DEDUP_REMOVED lines=41> */
[----:B------:R-:W-:-:S07]  /*129a0*/  HFMA2 R21, -RZ, RZ, 0, 0 ;  /* 0x00000000ff157431 */ /* 0x000fce00000001ff */
.L_x_26256:
[----:B------:R-:W-:Y:S05]  /*129b0*/  BSYNC.RECONVERGENT B1 ;  /* 0x0000000000017941 */ /* 0x000fea0003800200 */
.L_x_26255:
        /* <DEDUP_REMOVED lines=17> */
.L_x_26262:
        /* <DEDUP_REMOVED lines=15> */
.L_x_26264:
[----:B------:R-:W-:Y:S05]  /*12bc0*/  BSYNC.RECONVERGENT B2 ;  /* 0x0000000000027941 */ /* 0x000fea0003800200 */
.L_x_26263:
        /* <DEDUP_REMOVED lines=42> */
.L_x_26261:
[----:B------:R-:W-:Y:S05]  /*12e70*/  BSYNC.RECONVERGENT B1 ;  /* 0x0000000000017941 */ /* 0x000fea0003800200 */
.L_x_26260:
        /* <DEDUP_REMOVED lines=21> */
[----:B------:R-:W-:Y:S01]  /*12fd0*/  FSEL R6, R19, RZ, P5 ;  /* 0x000000ff13067208 */ /* 0x000fe20002800000 */
[----:B------:R-:W-:Y:S01]  /*12fe0*/  FADD.FTZ R33, R17, R0 ;  /* 0x0000000011217221 */ /* 0x000fe20000010000 */
[----:B------:R-:W-:Y:S01]  /*12ff0*/  FSEL R35, R35, RZ, !P6 ;  /* 0x000000ff23237208 */ /* 0x000fe20007000000 */
[----:B------:R-:W-:Y:S01]  /*13000*/  FADD.FTZ R32, R16, R21 ;  /* 0x0000001510207221 */ /* 0x000fe20000010000 */
[----:B------:R-:W-:Y:S01]  /*13010*/  PRMT R7, R20, 0x7610, R7 ;  /* 0x0000761014077816 */ /* 0x000fe20000000007 */
[----:B------:R-:W-:Y:S01]  /*13020*/  @P1 FADD.FTZ R33, R53, R33 ;  /* 0x0000002135211221 */ /* 0x000fe20000010000 */
[----:B------:R-:W-:Y:S01]  /*13030*/  SEL R5, RZ, 0x1, P6 ;  /* 0x00000001ff057807 */ /* 0x000fe20003000000 */
[--C-:B------:R-:W-:Y:S01]  /*13040*/  FADD.FTZ R35, R35, R6.reuse ;  /* 0x0000000623237221 */ /* 0x100fe20000010000 */
[----:B------:R-:W-:Y:S01]  /*13050*/  PRMT R6, R22, 0x7610, R6 ;  /* 0x0000761016067816 */ /* 0x000fe20000000006 */
[----:B------:R-:W-:-:S02]  /*13060*/  @P1 FADD.FTZ R32, R52, R32 ;  /* 0x0000002034201221 */ /* 0x000fc40000010000 */
[----:B------:R-:W-:Y:S01]  /*13070*/  @P1 FADD.FTZ R35, R55, R35 ;  /* 0x0000002337231221 */ /* 0x000fe20000010000 */
[----:B------:R-:W-:Y:S06]  /*13080*/  BRA `(.L_x_26265) ;  /* 0x0000001000d07947 */ /* 0x000fec0003800000 */
.L_x_26224:
[----:B------:R-:W-:Y:S01]  /*13090*/  ISETP.NE.AND P2, PT, R24, 0x1, PT ;  /* 0x000000011800780c */ /* 0x000fe20003f45270 */
[----:B------:R-:W-:Y:S01]  /*130a0*/  BSSY.RECONVERGENT B1, `(.L_x_26266) ;  /* 0x0000047000017945 */ /* 0x000fe20003800200 */
[----:B-1----:R-:W-:Y:S01]  /*130b0*/  IMAD.MOV.U32 R22, RZ, RZ, 0x2 ;  /* 0x00000002ff167424 */ /* 0x002fe200078e00ff */
        /* <DEDUP_REMOVED lines=13> */
.L_x_26268:
        /* <DEDUP_REMOVED lines=13> */
.L_x_26270:
[----:B------:R-:W-:Y:S05]  /*13260*/  BSYNC.RECONVERGENT B2 ;  /* 0x0000000000027941 */ /* 0x000fea0003800200 */
.L_x_26269:
        /* <DEDUP_REMOVED lines=42> */
.L_x_26267:
[----:B------:R-:W-:Y:S05]  /*13510*/  BSYNC.RECONVERGENT B1 ;  /* 0x0000000000017941 */ /* 0x000fea0003800200 */
.L_x_26266:
        /* <DEDUP_REMOVED lines=16> */
.L_x_26273:
        /* <DEDUP_REMOVED lines=13> */
.L_x_26275:
[----:B------:R-:W-:Y:S05]  /*136f0*/  BSYNC.RECONVERGENT B2 ;  /* 0x0000000000027941 */ /* 0x000fea0003800200 */
.L_x_26274:
        /* <DEDUP_REMOVED lines=39> */
[----:B------:R-:W-:Y:S02]  /*13970*/  IMAD.MOV.U32 R25, RZ, RZ, R20 ;  /* 0x000000ffff197224 */ /* 0x000fe400078e0014 */
[----:B------:R-:W-:Y:S01]  /*13980*/  HFMA2 R20, -RZ, RZ, 0, 0 ;  /* 0x00000000ff147431 */ /* 0x000fe200000001ff */
[----:B------:R-:W-:-:S07]  /*13990*/  LOP3.LUT R12, R215, R22, R21, 0x96, !PT ;  /* 0x00000016d70c7212 */ /* 0x000fce00078e9615 */
.L_x_26272:
[----:B------:R-:W-:Y:S05]  /*139a0*/  BSYNC.RECONVERGENT B1 ;  /* 0x0000000000017941 */ /* 0x000fea0003800200 */
.L_x_26271:
        /* <DEDUP_REMOVED lines=16> */
.L_x_26278:
        /* <DEDUP_REMOVED lines=13> */
.L_x_26280:
[----:B------:R-:W-:Y:S05]  /*13b80*/  BSYNC.RECONVERGENT B2 ;  /* 0x0000000000027941 */ /* 0x000fea0003800200 */
.L_x_26279:
        /* <DEDUP_REMOVED lines=42> */
.L_x_26277:
[----:B------:R-:W-:Y:S05]  /*13e30*/  BSYNC.RECONVERGENT B1 ;  /* 0x0000000000017941 */ /* 0x000fea0003800200 */
.L_x_26276:
        /* <DEDUP_REMOVED lines=16> */
.L_x_26283:
        /* <DEDUP_REMOVED lines=13> */
.L_x_26285:
[----:B------:R-:W-:Y:S05]  /*14010*/  BSYNC.RECONVERGENT B2 ;  /* 0x0000000000027941 */ /* 0x000fea0003800200 */
.L_x_26284:
        /* <DEDUP_REMOVED lines=42> */
.L_x_26282:
[----:B------:R-:W-:Y:S05]  /*142c0*/  BSYNC.RECONVERGENT B1 ;  /* 0x0000000000017941 */ /* 0x000fea0003800200 */
.L_x_26281:
        /* <DEDUP_REMOVED lines=16> */
.L_x_26265:
[----:B------:R-:W-:Y:S01]  /*143d0*/  SEL R0, RZ, 0x1000000, !P5 ;  /* 0x01000000ff007807 */ /* 0x000fe20006800000 */
[----:B------:R-:W-:Y:S01]  /*143e0*/  IMAD.WIDE.U32 R22, R2, 0x4, R230 ;  /* 0x0000000402167825 */ /* 0x000fe200078e00e6 */
[----:B------:R-:W-:Y:S01]  /*143f0*/  SEL R21, RZ, 0x10000, !P4 ;  /* 0x00010000ff157807 */ /* 0x000fe20006000000 */
[----:B------:R-:W0:Y:S01]  /*14400*/  @P0 LDC.64 R16, c[0x0][0x398] ;  /* 0x0000e600ff100b82 */ /* 0x000e220000000a00 */
[----:B------:R-:W-:-:S04]  /*14410*/  SEL R20, RZ, 0x100, !P3 ;  /* 0x00000100ff147807 */ /* 0x000fc80005800000 */
[----:B------:R-:W-:Y:S02]  /*14420*/  IADD3 R0, PT, PT, R20, R0, R21 ;  /* 0x0000000014007210 */ /* 0x000fe40007ffe015 */
[----:B------:R-:W-:Y:S01]  /*14430*/  SEL R21, RZ, 0x1, !P2 ;  /* 0x00000001ff157807 */ /* 0x000fe20005000000 */
[----:B------:R-:W1:Y:S03]  /*14440*/  @P1 LDC.64 R18, c[0x0][0x3a0] ;  /* 0x0000e800ff121b82 */ /* 0x000e660000000a00 */
[----:B------:R-:W-:Y:S01]  /*14450*/  IADD3 R27, PT, PT, R0, R21, RZ ;  /* 0x00000015001b7210 */ /* 0x000fe20007ffe0ff */
[----:B------:R-:W-:-:S04]  /*14460*/  IMAD.WIDE.U32 R20, R2, 0x10, R250 ;  /* 0x0000001002147825 */ /* 0x000fc800078e00fa */
[----:B------:R-:W-:Y:S01]  /*14470*/  VIADD R0, R212, 0xa0 ;  /* 0x000000a0d4007836 */ /* 0x000fe20000000000 */
[----:B------:R2:W-:Y:S04]  /*14480*/  STG.E.128 desc[UR8][R20.64], R32 ;  /* 0x0000002014007986 */ /* 0x0005e8000c101d08 */
[----:B------:R3:W-:Y:S01]  /*14490*/  STG.E desc[UR8][R22.64], R27 ;  /* 0x0000001b16007986 */ /* 0x0007e2000c101908 */
[----:B0-----:R-:W-:-:S04]  /*144a0*/  @P0 IMAD.WIDE.U32 R16, R0, 0x10, R16 ;  /* 0x0000001000100825 */ /* 0x001fc800078e0010 */
[----:B-1----:R-:W-:-:S04]  /*144b0*/  @P1 IMAD.WIDE.U32 R18, R0, 0x10, R18 ;  /* 0x0000001000121825 */ /* 0x002fc800078e0012 */
[----:B--2---:R-:W-:Y:S01]  /*144c0*/  IMAD.WIDE.U32 R20, R0, 0x10, R226 ;  /* 0x0000001000147825 */ /* 0x004fe200078e00e2 */
[----:B---3--:R-:W-:Y:S06]  /*144d0*/  @!P0 BRA `(.L_x_26286) ;  /* 0x00000000002c8947 */ /* 0x008fec0003800000 */
[----:B------:R-:W0:Y:S01]  /*144e0*/  LDC.64 R22, c[0x0][0x3b8] ;  /* 0x0000ee00ff167b82 */ /* 0x000e220000000a00 */
[----:B------:R-:W-:-:S05]  /*144f0*/  IMAD.U32 R24, R6, 0x10000, RZ ;  /* 0x0001000006187824 */ /* 0x000fca00078e00ff */
[----:B------:R-:W-:Y:S02]  /*14500*/  LOP3.LUT R27, R24, 0xff0000, RZ, 0xc0, !PT ;  /* 0x00ff0000181b7812 */ /* 0x000fe400078ec0ff */
[----:B------:R-:W-:-:S04]  /*14510*/  LOP3.LUT R24, R5, 0xffff, RZ, 0xc0, !PT ;  /* 0x0000ffff05187812 */ /* 0x000fc800078ec0ff */
[----:B------:R-:W-:Y:S02]  /*14520*/  LEA R24, R24, R27, 0x18 ;  /* 0x0000001b18187211 */ /* 0x000fe400078ec0ff */
[----:B------:R-:W-:-:S05]  /*14530*/  LOP3.LUT R27, R7, 0xff, RZ, 0xc0, !PT ;  /* 0x000000ff071b7812 */ /* 0x000fca00078ec0ff */
[----:B------:R-:W-:Y:S01]  /*14540*/  IMAD R24, R27, 0x100, R24 ;  /* 0x000001001b187824 */ /* 0x000fe200078e0218 */
[----:B------:R-:W-:Y:S01]  /*14550*/  LOP3.LUT R27, R8, 0xff, RZ, 0xc0, !PT ;  /* 0x000000ff081b7812 */ /* 0x000fe200078ec0ff */
[----:B0-----:R-:W-:-:S04]  /*14560*/  IMAD.WIDE.U32 R22, R2, 0x4, R22 ;  /* 0x0000000402167825 */ /* 0x001fc800078e0016 */
[----:B------:R-:W-:-:S05]  /*14570*/  IMAD.IADD R27, R24, 0x1, R27 ;  /* 0x00000001181b7824 */ /* 0x000fca00078e021b */
[----:B------:R0:W-:Y:S02]  /*14580*/  STG.E desc[UR8][R22.64], R27 ;  /* 0x0000001b16007986 */ /* 0x0001e4000c101908 */
.L_x_26286:
        /* <DEDUP_REMOVED lines=20> */
.L_x_26290:
        /* <DEDUP_REMOVED lines=13> */
.L_x_26292:
[----:B------:R-:W-:Y:S05]  /*147a0*/  BSYNC.RECONVERGENT B2 ;  /* 0x0000000000027941 */ /* 0x000fea0003800200 */
.L_x_26291:
        /* <DEDUP_REMOVED lines=42> */
.L_x_26289:
[----:B------:R-:W-:Y:S05]  /*14a50*/  BSYNC.RECONVERGENT B1 ;  /* 0x0000000000017941 */ /* 0x000fea0003800200 */
.L_x_26288:
[----:B------:R-:W-:Y:S01]  /*14a60*/  ISETP.NE.AND P3, PT, R6, 0x1, PT ;  /* 0x000000010600780c */ /* 0x000fe20003f65270 */
[----:B------:R-:W-:Y:S01]  /*14a70*/  BSSY.RECONVERGENT B1, `(.L_x_26293) ;  /* 0x0000048000017945 */ /* 0x000fe20003800200 */
[----:B------:R-:W-:Y:S01]  /*14a80*/  I2FP.F32.U32 R5, R5 ;  /* 0x0000000500057245 */ /* 0x000fe20000201000 */
[----:B------:R-:W-:-:S04]  /*14a90*/  IMAD.MOV.U32 R7, RZ, RZ, R10 ;  /* 0x000000ffff077224 */ /* 0x000fc800078e000a */
[----:B------:R-:W-:-:S05]  /*14aa0*/  FFMA.FTZ R5, R5, R248, 1.1641532182693481445e-10 ;  /* 0x2f00000005057423 */ /* 0x000fca00000100f8 */
[----:B------:R-:W-:Y:S01]  /*14ab0*/  FSETP.LE.FTZ.AND P2, PT, R5, R214, PT ;  /* 0x000000d60500720b */ /* 0x000fe20003f53000 */
[----:B-----5:R-:W-:Y:S01]  /*14ac0*/  FMUL.FTZ R5, R16, R213 ;  /* 0x000000d510057220 */ /* 0x020fe20000410000 */
[----:B-1----:R-:W-:Y:S01]  /*14ad0*/  IMAD.MOV.U32 R16, RZ, RZ, 0x2 ;  /* 0x00000002ff107424 */ /* 0x002fe200078e00ff */
        /* <DEDUP_REMOVED lines=9> */
.L_x_26295:
        /* <DEDUP_REMOVED lines=13> */
.L_x_26297:
[----:B------:R-:W-:Y:S05]  /*14c40*/  BSYNC.RECONVERGENT B2 ;  /* 0x0000000000027941 */ /* 0x000fea0003800200 */
.L_x_26296:
[----:B0-----:R-:W-:Y:S01]  /*14c50*/  IMAD.WIDE.U32 R22, R15, -0x326172a9, RZ ;  /* 0xcd9e8d570f167825 */ /* 0x001fe200078e00ff */
        /* <DEDUP_REMOVED lines=41> */
.L_x_26294:
[----:B------:R-:W-:Y:S05]  /*14ef0*/  BSYNC.RECONVERGENT B1 ;  /* 0x0000000000017941 */ /* 0x000fea0003800200 */
.L_x_26293:
        /* <DEDUP_REMOVED lines=15> */
.L_x_26300:
        /* <DEDUP_REMOVED lines=13> */
.L_x_26302:
[----:B------:R-:W-:Y:S05]  /*150c0*/  BSYNC.RECONVERGENT B2 ;  /* 0x0000000000027941 */ /* 0x000fea0003800200 */
.L_x_26301:
        /* <DEDUP_REMOVED lines=42> */
.L_x_26299:
[----:B------:R-:W-:Y:S05]  /*15370*/  BSYNC.RECONVERGENT B1 ;  /* 0x0000000000017941 */ /* 0x000fea0003800200 */
.L_x_26298:
[----:B------:R-:W-:Y:S01]  /*15380*/  ISETP.NE.AND P4, PT, R20, 0x1, PT ;  /* 0x000000011400780c */ /* 0x000fe20003f85270 */
[----:B------:R-:W-:Y:S01]  /*15390*/  BSSY.RECONVERGENT B1, `(.L_x_26303) ;  /* 0x0000048000017945 */ /* 0x000fe20003800200 */
[----:B------:R-:W-:Y:S01]  /*153a0*/  I2FP.F32.U32 R7, R8 ;  /* 0x0000000800077245 */ /* 0x000fe20000201000 */
[----:B------:R-:W-:Y:S02]  /*153b0*/  HFMA2 R16, -RZ, RZ, 0, 1.1920928955078125e-07 ;  /* 0x00000002ff107431 */ /* 0x000fe400000001ff */
[----:B------:R-:W-:Y:S02]  /*153c0*/  IMAD.MOV.U32 R8, RZ, RZ, R10 ;  /* 0x000000ffff087224 */ /* 0x000fe400078e000a */
[----:B------:R-:W-:-:S05]  /*153d0*/  FFMA.FTZ R7, R7, R248, 1.1641532182693481445e-10 ;  /* 0x2f00000007077423 */ /* 0x000fca00000100f8 */
        /* <DEDUP_REMOVED lines=11> */
.L_x_26305:
        /* <DEDUP_REMOVED lines=13> */
.L_x_26307:
[----:B------:R-:W-:Y:S05]  /*15560*/  BSYNC.RECONVERGENT B2 ;  /* 0x0000000000027941 */ /* 0x000fea0003800200 */
.L_x_26306:
        /* <DEDUP_REMOVED lines=42> */
.L_x_26304:
[----:B------:R-:W-:Y:S05]  /*15810*/  BSYNC.RECONVERGENT B1 ;  /* 0x0000000000017941 */ /* 0x000fea0003800200 */
.L_x_26303:
        /* <DEDUP_REMOVED lines=15> */
.L_x_26310:
        /* <DEDUP_REMOVED lines=13> */
.L_x_26312:
[----:B------:R-:W-:Y:S05]  /*159e0*/  BSYNC.RECONVERGENT B2 ;  /* 0x0000000000027941 */ /* 0x000fea0003800200 */
.L_x_26311:
        /* <DEDUP_REMOVED lines=40> */
[----:B------:R-:W-:Y:S01]  /*15c70*/  IMAD.MOV.U32 R20, RZ, RZ, R24 ;  /* 0x000000ffff147224 */ /* 0x000fe200078e0018 */
[----:B------:R-:W-:-:S07]  /*15c80*/  MOV R24, R16 ;  /* 0x0000001000187202 */ /* 0x000fce0000000f00 */
.L_x_26309:
[----:B------:R-:W-:Y:S05]  /*15c90*/  BSYNC.RECONVERGENT B1 ;  /* 0x0000000000017941 */ /* 0x000fea0003800200 */
.L_x_26308:
        /* <DEDUP_REMOVED lines=17> */
.L_x_26315:
        /* <DEDUP_REMOVED lines=13> */
.L_x_26317:
[----:B------:R-:W-:Y:S05]  /*15e80*/  BSYNC.RECONVERGENT B2 ;  /* 0x0000000000027941 */ /* 0x000fea0003800200 */
.L_x_26316:
        /* <DEDUP_REMOVED lines=42> */
.L_x_26314:
[----:B------:R-:W-:Y:S05]  /*16130*/  BSYNC.RECONVERGENT B1 ;  /* 0x0000000000017941 */ /* 0x000fea0003800200 */
.L_x_26313:
[----:B------:R-:W-:Y:S01]  /*16140*/  ISETP.NE.AND P5, PT, R20, 0x1, PT ;  /* 0x000000011400780c */ /* 0x000fe20003fa5270 */
[----:B------:R-:W-:Y:S01]  /*16150*/  BSSY.RECONVERGENT B1, `(.L_x_26318) ;  /* 0x0000046000017945 */ /* 0x000fe20003800200 */
[----:B------:R-:W-:Y:S01]  /*16160*/  I2FP.F32.U32 R17, R17 ;  /* 0x0000001100117245 */ /* 0x000fe20000201000 */
[----:B0-----:R-:W-:Y:S02]  /*16170*/  HFMA2 R23, -RZ, RZ, 0, 1.1920928955078125e-07 ;  /* 0x00000002ff177431 */ /* 0x001fe400000001ff */
        /* <DEDUP_REMOVED lines=11> */
.L_x_26320:
        /* <DEDUP_REMOVED lines=13> */
.L_x_26322:
[----:B------:R-:W-:Y:S05]  /*16300*/  BSYNC.RECONVERGENT B2 ;  /* 0x0000000000027941 */ /* 0x000fea0003800200 */
.L_x_26321:
        /* <DEDUP_REMOVED lines=40> */
[----:B------:R-:W-:Y:S02]  /*16590*/  IMAD.MOV.U32 R21, RZ, RZ, R24 ;  /* 0x000000ffff157224 */ /* 0x000fe400078e0018 */
[----:B------:R-:W-:-:S07]  /*165a0*/  IMAD.MOV.U32 R24, RZ, RZ, R20 ;  /* 0x000000ffff187224 */ /* 0x000fce00078e0014 */
.L_x_26319:
[----:B------:R-:W-:Y:S05]  /*165b0*/  BSYNC.RECONVERGENT B1 ;  /* 0x0000000000017941 */ /* 0x000fea0003800200 */
.L_x_26318:
        /* <DEDUP_REMOVED lines=17> */
.L_x_26325:
        /* <DEDUP_REMOVED lines=15> */
.L_x_26327:
[----:B------:R-:W-:Y:S05]  /*167c0*/  BSYNC.RECONVERGENT B2 ;  /* 0x0000000000027941 */ /* 0x000fea0003800200 */
.L_x_26326:
        /* <DEDUP_REMOVED lines=42> */
.L_x_26324:
[----:B------:R-:W-:Y:S05]  /*16a70*/  BSYNC.RECONVERGENT B1 ;  /* 0x0000000000017941 */ /* 0x000fea0003800200 */
.L_x_26323:
[-C--:B------:R-:W-:Y:S01]  /*16a80*/  FMUL.FTZ R28, R56, R213.reuse ;  /* 0x000000d5381c7220 */ /* 0x080fe20000410000 */
[----:B------:R-:W-:Y:S01]  /*16a90*/  FSETP.GTU.FTZ.AND P6, PT, R6, R214, PT ;  /* 0x000000d60600720b */ /* 0x000fe20003fdc000 */
[----:B------:R-:W-:Y:S01]  /*16aa0*/  FMUL.FTZ R6, R57, R213 ;  /* 0x000000d539067220 */ /* 0x000fe20000410000 */
[----:B------:R-:W-:Y:S01]  /*16ab0*/  I2FP.F32.U32 R17, R17 ;  /* 0x0000001100117245 */ /* 0x000fe20000201000 */
[-C--:B------:R-:W-:Y:S01]  /*16ac0*/  FMUL.FTZ R31, R59, R213.reuse ;  /* 0x000000d53b1f7220 */ /* 0x080fe20000410000 */
        /* <DEDUP_REMOVED lines=29> */
.L_x_26287:
        /* <DEDUP_REMOVED lines=16> */
.L_x_26331:
        /* <DEDUP_REMOVED lines=13> */
.L_x_26333:
[----:B------:R-:W-:Y:S05]  /*16e70*/  BSYNC.RECONVERGENT B2 ;  /* 0x0000000000027941 */ /* 0x000fea0003800200 */
.L_x_26332:
        /* <DEDUP_REMOVED lines=42> */
.L_x_26330:
[----:B------:R-:W-:Y:S05]  /*17120*/  BSYNC.RECONVERGENT B1 ;  /* 0x0000000000017941 */ /* 0x000fea0003800200 */
.L_x_26329:
        /* <DEDUP_REMOVED lines=16> */
.L_x_26336:
        /* <DEDUP_REMOVED lines=13> */
.L_x_26338:
[----:B------:R-:W-:Y:S05]  /*17300*/  BSYNC.RECONVERGENT B2 ;  /* 0x0000000000027941 */ /* 0x000fea0003800200 */
.L_x_26337:
        /* <DEDUP_REMOVED lines=42> */
.L_x_26335:
[----:B------:R-:W-:Y:S05]  /*175b0*/  BSYNC.RECONVERGENT B1 ;  /* 0x0000000000017941 */ /* 0x000fea0003800200 */
.L_x_26334:
        /* <DEDUP_REMOVED lines=16> */
.L_x_26341:
        /* <DEDUP_REMOVED lines=13> */
.L_x_26343:
[----:B------:R-:W-:Y:S05]  /*17790*/  BSYNC.RECONVERGENT B2 ;  /* 0x0000000000027941 */ /* 0x000fea0003800200 */
.L_x_26342:
        /* <DEDUP_REMOVED lines=42> */
.L_x_26340:
[----:B------:R-:W-:Y:S05]  /*17a40*/  BSYNC.RECONVERGENT B1 ;  /* 0x0000000000017941 */ /* 0x000fea0003800200 */
.L_x_26339:
        /* <DEDUP_REMOVED lines=16> */
.L_x_26346:
        /* <DEDUP_REMOVED lines=13> */
.L_x_26348:
[----:B------:R-:W-:Y:S05]  /*17c20*/  BSYNC.RECONVERGENT B2 ;  /* 0x0000000000027941 */ /* 0x000fea0003800200 */
.L_x_26347:
        /* <DEDUP_REMOVED lines=42> */
.L_x_26345:
[----:B------:R-:W-:Y:S05]  /*17ed0*/  BSYNC.RECONVERGENT B1 ;  /* 0x0000000000017941 */ /* 0x000fea0003800200 */
.L_x_26344:
        /* <DEDUP_REMOVED lines=16> */
.L_x_26328:
[----:B------:R-:W-:Y:S01]  /*17fe0*/  SEL R20, RZ, 0x1000000, !P5 ;  /* 0x01000000ff147807 */ /* 0x000fe20006800000 */
[----:B------:R-:W-:Y:S01]  /*17ff0*/  IMAD.WIDE.U32 R16, R0, 0x10, R250 ;  /* 0x0000001000107825 */ /* 0x000fe200078e00fa */
[----:B------:R-:W-:Y:S01]  /*18000*/  SEL R21, RZ, 0x10000, !P4 ;  /* 0x00010000ff157807 */ /* 0x000fe20006000000 */
[----:B------:R-:W0:Y:S01]  /*18010*/  @P0 LDC.64 R18, c[0x0][0x398] ;  /* 0x0000e600ff120b82 */ /* 0x000e220000000a00 */
[----:B------:R-:W-:Y:S01]  /*18020*/  SEL R23, RZ, 0x100, !P3 ;  /* 0x00000100ff177807 */ /* 0x000fe20005800000 */
[----:B------:R-:W-:Y:S01]  /*18030*/  VIADD R208, R212, 0xc0 ;  /* 0x000000c0d4d07836 */ /* 0x000fe20000000000 */
[----:B------:R1:W-:Y:S02]  /*18040*/  STG.E.128 desc[UR8][R16.64], R28 ;  /* 0x0000001c10007986 */ /* 0x0003e4000c101d08 */
[----:B------:R-:W-:Y:S02]  /*18050*/  IADD3 R20, PT, PT, R23, R20, R21 ;  /* 0x0000001417147210 */ /* 0x000fe40007ffe015 */
[----:B------:R-:W-:-:S04]  /*18060*/  SEL R21, RZ, 0x1, !P2 ;  /* 0x00000001ff157807 */ /* 0x000fc80005000000 */
[----:B------:R-:W-:Y:S01]  /*18070*/  IADD3 R23, PT, PT, R20, R21, RZ ;  /* 0x0000001514177210 */ /* 0x000fe20007ffe0ff */
[----:B------:R-:W-:-:S05]  /*18080*/  IMAD.WIDE.U32 R20, R0, 0x4, R230 ;  /* 0x0000000400147825 */ /* 0x000fca00078e00e6 */
[----:B------:R2:W-:Y:S01]  /*18090*/  STG.E desc[UR8][R20.64], R23 ;  /* 0x0000001714007986 */ /* 0x0005e2000c101908 */
[----:B-1----:R-:W1:Y:S01]  /*180a0*/  @P1 LDC.64 R16, c[0x0][0x3a0] ;  /* 0x0000e800ff101b82 */ /* 0x002e620000000a00 */
[----:B0-----:R-:W-:Y:S01]  /*180b0*/  @P0 IMAD.WIDE.U32 R18, R208, 0x10, R18 ;  /* 0x00000010d0120825 */ /* 0x001fe200078e0012 */
[----:B--2---:R-:W-:Y:S06]  /*180c0*/  @!P0 BRA `(.L_x_26349) ;  /* 0x00000000002c8947 */ /* 0x004fec0003800000 */
        /* <DEDUP_REMOVED lines=11> */
.L_x_26349:
        /* <DEDUP_REMOVED lines=22> */
.L_x_26353:
        /* <DEDUP_REMOVED lines=13> */
.L_x_26355:
[----:B------:R-:W-:Y:S05]  /*183b0*/  BSYNC.RECONVERGENT B2 ;  /* 0x0000000000027941 */ /* 0x000fea0003800200 */
.L_x_26354:
        /* <DEDUP_REMOVED lines=40> */
[----:B------:R-:W-:-:S07]  /*18640*/  IMAD.MOV.U32 R6, RZ, RZ, RZ ;  /* 0x000000ffff067224 */ /* 0x000fce00078e00ff */
.L_x_26352:
[----:B------:R-:W-:Y:S05]  /*18650*/  BSYNC.RECONVERGENT B1 ;  /* 0x0000000000017941 */ /* 0x000fea0003800200 */
.L_x_26351:
[----:B------:R-:W-:Y:S01]  /*18660*/  ISETP.NE.AND P3, PT, R6, 0x1, PT ;  /* 0x000000010600780c */ /* 0x000fe20003f65270 */
[----:B------:R-:W-:Y:S01]  /*18670*/  BSSY.RECONVERGENT B1, `(.L_x_26356) ;  /* 0x0000048000017945 */ /* 0x000fe20003800200 */
[----:B------:R-:W-:Y:S01]  /*18680*/  I2FP.F32.U32 R5, R5 ;  /* 0x0000000500057245 */ /* 0x000fe20000201000 */
[----:B------:R-:W-:-:S04]  /*18690*/  IMAD.MOV.U32 R7, RZ, RZ, R10 ;  /* 0x000000ffff077224 */ /* 0x000fc800078e000a */
[----:B------:R-:W-:-:S05]  /*186a0*/  FFMA.FTZ R5, R5, R248, 1.1641532182693481445e-10 ;  /* 0x2f00000005057423 */ /* 0x000fca00000100f8 */
[----:B------:R-:W-:Y:S01]  /*186b0*/  FSETP.LE.FTZ.AND P2, PT, R5, R214, PT ;  /* 0x000000d60500720b */ /* 0x000fe20003f53000 */
[----:B-----5:R-:W-:Y:S01]  /*186c0*/  FMUL.FTZ R5, R16, R213 ;  /* 0x000000d510057220 */ /* 0x020fe20000410000 */
[----:B------:R-:W-:Y:S01]  /*186d0*/  HFMA2 R16, -RZ, RZ, 0, 1.1920928955078125e-07 ;  /* 0x00000002ff107431 */ /* 0x000fe200000001ff */
        /* <DEDUP_REMOVED lines=9> */
.L_x_26358:
        /* <DEDUP_REMOVED lines=13> */
.L_x_26360:
[----:B------:R-:W-:Y:S05]  /*18840*/  BSYNC.RECONVERGENT B2 ;  /* 0x0000000000027941 */ /* 0x000fea0003800200 */
.L_x_26359:
        /* <DEDUP_REMOVED lines=41> */
[----:B------:R-:W-:-:S07]  /*18ae0*/  IMAD.MOV.U32 R20, RZ, RZ, R6 ;  /* 0x000000ffff147224 */ /* 0x000fce00078e0006 */
.L_x_26357:
[----:B------:R-:W-:Y:S05]  /*18af0*/  BSYNC.RECONVERGENT B1 ;  /* 0x0000000000017941 */ /* 0x000fea0003800200 */
.L_x_26356:
        /* <DEDUP_REMOVED lines=15> */
.L_x_26363:
        /* <DEDUP_REMOVED lines=13> */
.L_x_26365:
[----:B------:R-:W-:Y:S05]  /*18cc0*/  BSYNC.RECONVERGENT B2 ;  /* 0x0000000000027941 */ /* 0x000fea0003800200 */
.L_x_26364:
        /* <DEDUP_REMOVED lines=42> */
.L_x_26362:
[----:B------:R-:W-:Y:S05]  /*18f70*/  BSYNC.RECONVERGENT B1 ;  /* 0x0000000000017941 */ /* 0x000fea0003800200 */
.L_x_26361:
[----:B------:R-:W-:Y:S01]  /*18f80*/  ISETP.NE.AND P4, PT, R21, 0x1, PT ;  /* 0x000000011500780c */ /* 0x000fe20003f85270 */
[----:B------:R-:W-:Y:S01]  /*18f90*/  BSSY.RECONVERGENT B1, `(.L_x_26366) ;  /* 0x0000048000017945 */ /* 0x000fe20003800200 */
[----:B------:R-:W-:Y:S01]  /*18fa0*/  I2FP.F32.U32 R7, R8 ;  /* 0x0000000800077245 */ /* 0x000fe20000201000 */
[----:B------:R-:W-:Y:S01]  /*18fb0*/  IMAD.MOV.U32 R16, RZ, RZ, 0x2 ;  /* 0x00000002ff107424 */ /* 0x000fe200078e00ff */
[----:B------:R-:W-:-:S03]  /*18fc0*/  MOV R8, R10 ;  /* 0x0000000a00087202 */ /* 0x000fc60000000f00 */
        /* <DEDUP_REMOVED lines=12> */
.L_x_26368:
        /* <DEDUP_REMOVED lines=13> */
.L_x_26370:
[----:B------:R-:W-:Y:S05]  /*19160*/  BSYNC.RECONVERGENT B2 ;  /* 0x0000000000027941 */ /* 0x000fea0003800200 */
.L_x_26369:
        /* <DEDUP_REMOVED lines=42> */
.L_x_26367:
[----:B------:R-:W-:Y:S05]  /*19410*/  BSYNC.RECONVERGENT B1 ;  /* 0x0000000000017941 */ /* 0x000fea0003800200 */
.L_x_26366:
[----:B------:R-:W-:Y:S01]  /*19420*/  ISETP.NE.AND P4, PT, R16, 0x1, PT ;  /* 0x000000011000780c */ /* 0x000fe20003f85270 */
[----:B------:R-:W-:Y:S01]  /*19430*/  BSSY.RECONVERGENT B1, `(.L_x_26371) ;  /* 0x0000046000017945 */ /* 0x000fe20003800200 */
[----:B------:R-:W-:Y:S01]  /*19440*/  I2FP.F32.U32 R17, R8 ;  /* 0x0000000800117245 */ /* 0x000fe20000201000 */
[----:B------:R-:W-:-:S04]  /*19450*/  HFMA2 R21, -RZ, RZ, 0, 1.1920928955078125e-07 ;  /* 0x00000002ff157431 */ /* 0x000fc800000001ff */
[----:B------:R-:W-:Y:S01]  /*19460*/  FFMA.FTZ R8, R17, R248, 1.1641532182693481445e-10 ;  /* 0x2f00000011087423 */ /* 0x000fe200000100f8 */
[----:B------:R-:W-:-:S05]  /*19470*/  IMAD.MOV.U32 R17, RZ, RZ, R10 ;  /* 0x000000ffff117224 */ /* 0x000fca00078e000a */
        /* <DEDUP_REMOVED lines=9> */
.L_x_26373:
        /* <DEDUP_REMOVED lines=13> */
.L_x_26375:
[----:B------:R-:W-:Y:S05]  /*195e0*/  BSYNC.RECONVERGENT B2 ;  /* 0x0000000000027941 */ /* 0x000fea0003800200 */
.L_x_26374:
        /* <DEDUP_REMOVED lines=40> */
[----:B------:R-:W-:Y:S02]  /*19870*/  IMAD.MOV.U32 R17, RZ, RZ, R20 ;  /* 0x000000ffff117224 */ /* 0x000fe400078e0014 */
[----:B------:R-:W-:-:S07]  /*19880*/  IMAD.MOV.U32 R20, RZ, RZ, R16 ;  /* 0x000000ffff147224 */ /* 0x000fce00078e0010 */
.L_x_26372:
[----:B------:R-:W-:Y:S05]  /*19890*/  BSYNC.RECONVERGENT B1 ;  /* 0x0000000000017941 */ /* 0x000fea0003800200 */
.L_x_26371:
        /* <DEDUP_REMOVED lines=17> */
.L_x_26378:
        /* <DEDUP_REMOVED lines=13> */
.L_x_26380:
[----:B------:R-:W-:Y:S05]  /*19a80*/  BSYNC.RECONVERGENT B2 ;  /* 0x0000000000027941 */ /* 0x000fea0003800200 */
.L_x_26379:
        /* <DEDUP_REMOVED lines=39> */
[----:B------:R-:W-:Y:S01]  /*19d00*/  IMAD.MOV.U32 R17, RZ, RZ, R20 ;  /* 0x000000ffff117224 */ /* 0x000fe200078e0014 */
[----:B------:R-:W-:Y:S01]  /*19d10*/  MOV R20, R16 ;  /* 0x0000001000147202 */ /* 0x000fe20000000f00 */
[----:B------:R-:W-:-:S07]  /*19d20*/  IMAD.MOV.U32 R22, RZ, RZ, RZ ;  /* 0x000000ffff167224 */ /* 0x000fce00078e00ff */
.L_x_26377:
[----:B------:R-:W-:Y:S05]  /*19d30*/  BSYNC.RECONVERGENT B1 ;  /* 0x0000000000017941 */ /* 0x000fea0003800200 */
.L_x_26376:
[----:B------:R-:W-:Y:S01]  /*19d40*/  ISETP.NE.AND P5, PT, R22, 0x1, PT ;  /* 0x000000011600780c */ /* 0x000fe20003fa5270 */
[----:B------:R-:W-:Y:S01]  /*19d50*/  BSSY.RECONVERGENT B1, `(.L_x_26381) ;  /* 0x0000046000017945 */ /* 0x000fe20003800200 */
[----:B------:R-:W-:Y:S01]  /*19d60*/  I2FP.F32.U32 R17, R17 ;  /* 0x0000001100117245 */ /* 0x000fe20000201000 */
[----:B------:R-:W-:-:S04]  /*19d70*/  IMAD.MOV.U32 R23, RZ, RZ, 0x2 ;  /* 0x00000002ff177424 */ /* 0x000fc800078e00ff */
[----:B------:R-:W-:Y:S01]  /*19d80*/  FFMA.FTZ R16, R17, R248, 1.1641532182693481445e-10 ;  /* 0x2f00000011107423 */ /* 0x000fe200000100f8 */
[----:B------:R-:W-:-:S05]  /*19d90*/  MOV R17, R10 ;  /* 0x0000000a00117202 */ /* 0x000fca0000000f00 */
        /* <DEDUP_REMOVED lines=9> */
.L_x_26383:
        /* <DEDUP_REMOVED lines=13> */
.L_x_26385:
[----:B------:R-:W-:Y:S05]  /*19f00*/  BSYNC.RECONVERGENT B2 ;  /* 0x0000000000027941 */ /* 0x000fea0003800200 */
.L_x_26384:
        /* <DEDUP_REMOVED lines=40> */
[----:B------:R-:W-:Y:S01]  /*1a190*/  LOP3.LUT R12, R215, R24, R23, 0x96, !PT ;  /* 0x00000018d70c7212 */ /* 0x000fe200078e9617 */
[----:B------:R-:W-:-:S07]  /*1a1a0*/  IMAD.MOV.U32 R23, RZ, RZ, RZ ;  /* 0x000000ffff177224 */ /* 0x000fce00078e00ff */
.L_x_26382:
[----:B------:R-:W-:Y:S05]  /*1a1b0*/  BSYNC.RECONVERGENT B1 ;  /* 0x0000000000017941 */ /* 0x000fea0003800200 */
.L_x_26381:
        /* <DEDUP_REMOVED lines=17> */
.L_x_26388:
        /* <DEDUP_REMOVED lines=15> */
.L_x_26390:
[----:B------:R-:W-:Y:S05]  /*1a3c0*/  BSYNC.RECONVERGENT B2 ;  /* 0x0000000000027941 */ /* 0x000fea0003800200 */
.L_x_26389:
[----:B------:R-:W-:Y:S01]  /*1a3d0*/  LOP3.LUT R10, R9, UR7, R25, 0x96, !PT ;  /* 0x00000007090a7c12 */ /* 0x000fe2000f8e9619 */
[----:B------:R-:W-:-:S04]  /*1a3e0*/  IMAD.WIDE.U32 R22, R15, -0x326172a9, RZ ;  /* 0xcd9e8d570f167825 */ /* 0x000fc800078e00ff */
[----:B------:R-:W-:Y:S02]  /*1a3f0*/  HFMA2 R21, -RZ, RZ, 0, 0 ;  /* 0x00000000ff157431 */ /* 0x000fe400000001ff */
[----:B------:R-:W-:Y:S01]  /*1a400*/  IMAD.WIDE.U32 R10, R10, -0x326172a9, RZ ;  /* 0xcd9e8d570a0a7825 */ /* 0x000fe200078e00ff */
[----:B------:R-:W-:-:S03]  /*1a410*/  LOP3.LUT R23, R13, UR6, R23, 0x96, !PT ;  /* 0x000000060d177c12 */ /* 0x000fc6000f8e9617 */
[----:B------:R-:W-:Y:S01]  /*1a420*/  IMAD.MOV.U32 R17, RZ, RZ, R20 ;  /* 0x000000ffff117224 */ /* 0x000fe200078e0014 */
        /* <DEDUP_REMOVED lines=35> */
[----:B------:R-:W-:-:S07]  /*1a660*/  LOP3.LUT R12, R215, R24, R23, 0x96, !PT ;  /* 0x00000018d70c7212 */ /* 0x000fce00078e9617 */
.L_x_26387:
[----:B------:R-:W-:Y:S05]  /*1a670*/  BSYNC.RECONVERGENT B1 ;  /* 0x0000000000017941 */ /* 0x000fea0003800200 */
.L_x_26386:
        /* <DEDUP_REMOVED lines=8> */
[----:B------:R-:W-:Y:S01]  /*1a700*/  FMUL.FTZ R8, R57, R213 ;  /* 0x000000d539087220 */ /* 0x000fe20000410000 */
[----:B------:R-:W-:-:S02]  /*1a710*/  FSEL R18, R18, RZ, P4 ;  /* 0x000000ff12127208 */ /* 0x000fc40002000000 */
[----:B------:R-:W-:Y:S02]  /*1a720*/  SEL R22, RZ, 0x1, P6 ;  /* 0x00000001ff167807 */ /* 0x000fe40003000000 */
[----:B------:R-:W-:Y:S02]  /*1a730*/  FSEL R8, R8, RZ, !P6 ;  /* 0x000000ff08087208 */ /* 0x000fe40007000000 */
[-C--:B------:R-:W-:Y:S01]  /*1a740*/  FSETP.GTU.FTZ.AND P6, PT, R16, R214.reuse, PT ;  /* 0x000000d61000720b */ /* 0x080fe20003fdc000 */
[----:B------:R-:W-:Y:S01]  /*1a750*/  FMUL.FTZ R16, R58, R213 ;  /* 0x000000d53a107220 */ /* 0x000fe20000410000 */
[----:B------:R-:W-:Y:S02]  /*1a760*/  FSEL R7, R7, RZ, P3 ;  /* 0x000000ff07077208 */ /* 0x000fe40001800000 */
[----:B------:R-:W-:Y:S02]  /*1a770*/  SEL R204, RZ, 0x1, P6 ;  /* 0x00000001ffcc7807 */ /* 0x000fe40003000000 */
[----:B------:R-:W-:Y:S01]  /*1a780*/  FSEL R17, R16, RZ, !P6 ;  /* 0x000000ff10117208 */ /* 0x000fe20007000000 */
[----:B------:R-:W-:Y:S01]  /*1a790*/  FADD.FTZ R25, R7, R8 ;  /* 0x0000000807197221 */ /* 0x000fe20000010000 */
[----:B------:R-:W-:-:S02]  /*1a7a0*/  FSETP.GTU.FTZ.AND P6, PT, R23, R214, PT ;  /* 0x000000d61700720b */ /* 0x000fc40003fdc000 */
        /* <DEDUP_REMOVED lines=8> */
[----:B------:R-:W-:Y:S01]  /*1a830*/  PRMT R7, R22, 0x7610, R7 ;  /* 0x0000761016077816 */ /* 0x000fe20000000007 */
[----:B------:R-:W-:Y:S01]  /*1a840*/  FADD.FTZ R27, R27, R16 ;  /* 0x000000101b1b7221 */ /* 0x000fe20000010000 */
[----:B------:R-:W-:Y:S01]  /*1a850*/  PRMT R6, R204, 0x7610, R6 ;  /* 0x00007610cc067816 */ /* 0x000fe20000000006 */
[----:B------:R-:W-:Y:S01]  /*1a860*/  @P1 FADD.FTZ R24, R52, R24 ;  /* 0x0000001834181221 */ /* 0x000fe20000010000 */
[----:B------:R-:W-:Y:S01]  /*1a870*/  SEL R5, RZ, 0x1, P6 ;  /* 0x00000001ff057807 */ /* 0x000fe20003000000 */
[----:B------:R-:W-:Y:S01]  /*1a880*/  @P1 FADD.FTZ R27, R55, R27 ;  /* 0x0000001b371b1221 */ /* 0x000fe20000010000 */
[----:B------:R-:W-:Y:S06]  /*1a890*/  BRA `(.L_x_26391) ;  /* 0x0000001000cc7947 */ /* 0x000fec0003800000 */
.L_x_26350:
        /* <DEDUP_REMOVED lines=16> */
.L_x_26394:
        /* <DEDUP_REMOVED lines=13> */
.L_x_26396:
[----:B------:R-:W-:Y:S05]  /*1aa70*/  BSYNC.RECONVERGENT B2 ;  /* 0x0000000000027941 */ /* 0x000fea0003800200 */
.L_x_26395:
        /* <DEDUP_REMOVED lines=33> */
[----:B------:R-:W-:-:S04]  /*1ac90*/  IMAD.WIDE.U32 R20, R21, -0x326172a9, RZ ;  /* 0xcd9e8d5715147825 */ /* 0x000fc800078e00ff */
[----:B------:R-:W-:Y:S01]  /*1aca0*/  HFMA2 R23, -RZ, RZ, 0, 0 ;  /* 0x00000000ff177431 */ /* 0x000fe200000001ff */
[----:B------:R-:W-:Y:S01]  /*1acb0*/  LOP3.LUT R21, R10, UR24, R21, 0x96, !PT ;  /* 0x000000180a157c12 */ /* 0x000fe2000f8e9615 */
[----:B------:R-:W-:-:S05]  /*1acc0*/  IMAD.WIDE.U32 R10, R11, -0x326172a9, RZ ;  /* 0xcd9e8d570b0a7825 */ /* 0x000fca00078e00ff */
[----:B------:R-:W-:Y:S01]  /*1acd0*/  LOP3.LUT R11, R216, R20, R11, 0x96, !PT ;  /* 0x00000014d80b7212 */ /* 0x000fe200078e960b */
[----:B------:R-:W-:-:S05]  /*1ace0*/  IMAD.WIDE.U32 R20, R21, -0x2daee0ad, RZ ;  /* 0xd2511f5315147825 */ /* 0x000fca00078e00ff */
[----:B------:R-:W-:Y:S01]  /*1acf0*/  LOP3.LUT R12, R215, R22, R21, 0x96, !PT ;  /* 0x00000016d70c7212 */ /* 0x000fe200078e9615 */
[----:B------:R-:W-:-:S07]  /*1ad00*/  IMAD.MOV.U32 R21, RZ, RZ, R24 ;  /* 0x000000ffff157224 */ /* 0x000fce00078e0018 */
.L_x_26393:
[----:B------:R-:W-:Y:S05]  /*1ad10*/  BSYNC.RECONVERGENT B1 ;  /* 0x0000000000017941 */ /* 0x000fea0003800200 */
.L_x_26392:
        /* <DEDUP_REMOVED lines=16> */
.L_x_26399:
        /* <DEDUP_REMOVED lines=13> */
.L_x_26401:
[----:B------:R-:W-:Y:S05]  /*1aef0*/  BSYNC.RECONVERGENT B2 ;  /* 0x0000000000027941 */ /* 0x000fea0003800200 */
.L_x_26400:
        /* <DEDUP_REMOVED lines=38> */
[----:B------:R-:W-:-:S03]  /*1b160*/  IMAD.WIDE.U32 R22, R23, -0x2daee0ad, RZ ;  /* 0xd2511f5317167825 */ /* 0x000fc600078e00ff */
[----:B------:R-:W-:Y:S01]  /*1b170*/  MOV R20, R22 ;  /* 0x0000001600147202 */ /* 0x000fe20000000f00 */
[----:B------:R-:W-:Y:S01]  /*1b180*/  IMAD.MOV.U32 R22, RZ, RZ, RZ ;  /* 0x000000ffff167224 */ /* 0x000fe200078e00ff */
[----:B------:R-:W-:-:S07]  /*1b190*/  LOP3.LUT R12, R215, R24, R23, 0x96, !PT ;  /* 0x00000018d70c7212 */ /* 0x000fce00078e9617 */
.L_x_26398:
[----:B------:R-:W-:Y:S05]  /*1b1a0*/  BSYNC.RECONVERGENT B1 ;  /* 0x0000000000017941 */ /* 0x000fea0003800200 */
.L_x_26397:
        /* <DEDUP_REMOVED lines=16> */
.L_x_26404:
        /* <DEDUP_REMOVED lines=13> */
.L_x_26406:
[----:B------:R-:W-:Y:S05]  /*1b380*/  BSYNC.RECONVERGENT B2 ;  /* 0x0000000000027941 */ /* 0x000fea0003800200 */
.L_x_26405:
        /* <DEDUP_REMOVED lines=42> */
.L_x_26403:
[----:B------:R-:W-:Y:S05]  /*1b630*/  BSYNC.RECONVERGENT B1 ;  /* 0x0000000000017941 */ /* 0x000fea0003800200 */
.L_x_26402:
[----:B------:R-:W-:Y:S01]  /*1b640*/  ISETP.NE.AND P5, PT, R24, 0x1, PT ;  /* 0x000000011800780c */ /* 0x000fe20003fa5270 */
[----:B------:R-:W-:Y:S01]  /*1b650*/  BSSY.RECONVERGENT B1, `(.L_x_26407) ;  /* 0x0000047000017945 */ /* 0x000fe20003800200 */
[----:B------:R-:W-:Y:S01]  /*1b660*/  I2FP.F32.U32 R21, R21 ;  /* 0x0000001500157245 */ /* 0x000fe20000201000 */
[----:B------:R-:W-:-:S04]  /*1b670*/  IMAD.MOV.U32 R23, RZ, RZ, R10 ;  /* 0x000000ffff177224 */ /* 0x000fc800078e000a */
        /* <DEDUP_REMOVED lines=12> */
.L_x_26409:
        /* <DEDUP_REMOVED lines=13> */
.L_x_26411:
[----:B------:R-:W-:Y:S05]  /*1b810*/  BSYNC.RECONVERGENT B2 ;  /* 0x0000000000027941 */ /* 0x000fea0003800200 */
.L_x_26410:
        /* <DEDUP_REMOVED lines=41> */
[----:B------:R-:W-:-:S07]  /*1bab0*/  MOV R20, R22 ;  /* 0x0000001600147202 */ /* 0x000fce0000000f00 */
.L_x_26408:
[----:B------:R-:W-:Y:S05]  /*1bac0*/  BSYNC.RECONVERGENT B1 ;  /* 0x0000000000017941 */ /* 0x000fea0003800200 */
.L_x_26407:
        /* <DEDUP_REMOVED lines=16> */
.L_x_26391:
[----:B------:R-:W-:Y:S01]  /*1bbd0*/  SEL R18, RZ, 0x1000000, !P5 ;  /* 0x01000000ff127807 */ /* 0x000fe20006800000 */
[----:B------:R-:W-:Y:S01]  /*1bbe0*/  IMAD.WIDE.U32 R16, R208, 0x10, R250 ;  /* 0x00000010d0107825 */ /* 0x000fe200078e00fa */
[----:B------:R-:W-:Y:S02]  /*1bbf0*/  SEL R19, RZ, 0x10000, !P4 ;  /* 0x00010000ff137807 */ /* 0x000fe40006000000 */
[----:B------:R-:W-:Y:S01]  /*1bc00*/  SEL R22, RZ, 0x100, !P3 ;  /* 0x00000100ff167807 */ /* 0x000fe20005800000 */
[----:B------:R-:W-:Y:S01]  /*1bc10*/  VIADD R209, R212, 0xe0 ;  /* 0x000000e0d4d17836 */ /* 0x000fe20000000000 */
[----:B------:R-:W-:Y:S01]  /*1bc20*/  SEL R23, RZ, 0x1, !P2 ;  /* 0x00000001ff177807 */ /* 0x000fe20005000000 */
[----:B------:R0:W-:Y:S01]  /*1bc30*/  STG.E.128 desc[UR8][R16.64], R24 ;  /* 0x0000001810007986 */ /* 0x0001e2000c101d08 */
[----:B------:R-:W-:Y:S02]  /*1bc40*/  IADD3 R22, PT, PT, R22, R18, R19 ;  /* 0x0000001216167210 */ /* 0x000fe40007ffe013 */
[----:B------:R-:W1:Y:S02]  /*1bc50*/  @P0 LDC.64 R18, c[0x0][0x398] ;  /* 0x0000e600ff120b82 */ /* 0x000e640000000a00 */
[----:B------:R-:W-:Y:S01]  /*1bc60*/  IADD3 R205, PT, PT, R22, R23, RZ ;  /* 0x0000001716cd7210 */ /* 0x000fe20007ffe0ff */
[----:B------:R-:W-:-:S05]  /*1bc70*/  IMAD.WIDE.U32 R22, R208, 0x4, R230 ;  /* 0x00000004d0167825 */ /* 0x000fca00078e00e6 */
[----:B------:R2:W-:Y:S01]  /*1bc80*/  STG.E desc[UR8][R22.64], R205 ;  /* 0x000000cd16007986 */ /* 0x0005e2000c101908 */
[----:B0-----:R-:W0:Y:S01]  /*1bc90*/  @P1 LDC.64 R16, c[0x0][0x3a0] ;  /* 0x0000e800ff101b82 */ /* 0x001e220000000a00 */
[----:B-1----:R-:W-:Y:S01]  /*1bca0*/  @P0 IMAD.WIDE.U32 R18, R209, 0x10, R18 ;  /* 0x00000010d1120825 */ /* 0x002fe200078e0012 */
[----:B--2---:R-:W-:Y:S06]  /*1bcb0*/  @!P0 BRA `(.L_x_26412) ;  /* 0x00000000002c8947 */ /* 0x004fec0003800000 */
[----:B------:R-:W1:Y:S01]  /*1bcc0*/  LDC.64 R22, c[0x0][0x3b8] ;  /* 0x0000ee00ff167b82 */ /* 0x000e620000000a00 */
[----:B------:R-:W-:-:S04]  /*1bcd0*/  SHF.L.U32 R204, R6, 0x10, RZ ;  /* 0x0000001006cc7819 */ /* 0x000fc800000006ff */
[----:B------:R-:W-:Y:S02]  /*1bce0*/  LOP3.LUT R205, R204, 0xff0000, RZ, 0xc0, !PT ;  /* 0x00ff0000cccd7812 */ /* 0x000fe400078ec0ff */
[----:B------:R-:W-:-:S05]  /*1bcf0*/  LOP3.LUT R204, R5, 0xffff, RZ, 0xc0, !PT ;  /* 0x0000ffff05cc7812 */ /* 0x000fca00078ec0ff */
[----:B------:R-:W-:Y:S01]  /*1bd00*/  IMAD R204, R204, 0x1000000, R205 ;  /* 0x01000000cccc7824 */ /* 0x000fe200078e02cd */
[----:B------:R-:W-:-:S04]  /*1bd10*/  LOP3.LUT R205, R7, 0xff, RZ, 0xc0, !PT ;  /* 0x000000ff07cd7812 */ /* 0x000fc800078ec0ff */
[----:B------:R-:W-:Y:S02]  /*1bd20*/  LEA R204, R205, R204, 0x8 ;  /* 0x000000cccdcc7211 */ /* 0x000fe400078e40ff */
[----:B------:R-:W-:-:S05]  /*1bd30*/  LOP3.LUT R205, R8, 0xff, RZ, 0xc0, !PT ;  /* 0x000000ff08cd7812 */ /* 0x000fca00078ec0ff */
[----:B------:R-:W-:Y:S02]  /*1bd40*/  IMAD.IADD R205, R204, 0x1, R205 ;  /* 0x00000001cccd7824 */ /* 0x000fe400078e02cd */
[----:B-1----:R-:W-:-:S05]  /*1bd50*/  IMAD.WIDE.U32 R22, R208, 0x4, R22 ;  /* 0x00000004d0167825 */ /* 0x002fca00078e0016 */
[----:B------:R1:W-:Y:S02]  /*1bd60*/  STG.E desc[UR8][R22.64], R205 ;  /* 0x000000cd16007986 */ /* 0x0003e4000c101908 */
.L_x_26412:
[C---:B0-----:R-:W-:Y:S01]  /*1bd70*/  @P1 IMAD.WIDE.U32 R16, R209.reuse, 0x10, R16 ;  /* 0x00000010d1101825 */ /* 0x041fe200078e0010 */
[----:B------:R-:W5:Y:S04]  /*1bd80*/  @P0 LDG.E.128 R56, desc[UR8][R18.64] ;  /* 0x0000000812380981 */ /* 0x000f68000c1e1d00 */
[----:B------:R0:W5:Y:S02]  /*1bd90*/  @P1 LDG.E.128 R52, desc[UR8][R16.64] ;  /* 0x0000000810341981 */ /* 0x000164000c1e1d00 */
[----:B0-----:R-:W-:-:S06]  /*1bda0*/  IMAD.WIDE.U32 R16, R209, 0x10, R226 ;  /* 0x00000010d1107825 */ /* 0x001fcc00078e00e2 */
[----:B------:R-:W5:Y:S01]  /*1bdb0*/  LDG.E.128 R16, desc[UR8][R16.64] ;  /* 0x0000000810107981 */ /* 0x000f62000c1e1d00 */
        /* <DEDUP_REMOVED lines=17> */
.L_x_26416:
[----:B------:R-:W-:Y:S01]  /*1bed0*/  VIADD R14, R14, 0x1 ;  /* 0x000000010e0e7836 */ /* 0x000fe20000000000 */
[----:B------:R-:W-:Y:S03]  /*1bee0*/  BSSY.RECONVERGENT B2, `(.L_x_26417) ;  /* 0x000000c000027945 */ /* 0x000fe60003800200 */
[C---:B-1----:R-:W-:Y:S01]  /*1bef0*/  IMAD.WIDE.U32 R22, R14.reuse, -0x2daee0ad, RZ ;  /* 0xd2511f530e167825 */ /* 0x042fe200078e00ff */
        /* <DEDUP_REMOVED lines=10> */
.L_x_26418:
[----:B------:R-:W-:Y:S05]  /*1bfa0*/  BSYNC.RECONVERGENT B2 ;  /* 0x0000000000027941 */ /* 0x000fea0003800200 */
.L_x_26417:
        /* <DEDUP_REMOVED lines=36> */
[----:B------:R-:W-:Y:S02]  /*1c1f0*/  LOP3.LUT R11, R216, R10, R7, 0x96, !PT ;  /* 0x0000000ad80b7212 */ /* 0x000fe400078e9607 */
[----:B------:R-:W-:Y:S01]  /*1c200*/  MOV R10, R6 ;  /* 0x00000006000a7202 */ /* 0x000fe20000000f00 */
[----:B------:R-:W-:Y:S01]  /*1c210*/  IMAD.WIDE.U32 R6, R5, -0x2daee0ad, RZ ;  /* 0xd2511f5305067825 */ /* 0x000fe200078e00ff */
[----:B------:R-:W-:-:S03]  /*1c220*/  MOV R5, R20 ;  /* 0x0000001400057202 */ /* 0x000fc60000000f00 */
[----:B------:R-:W-:Y:S01]  /*1c230*/  IMAD.MOV.U32 R222, RZ, RZ, R6 ;  /* 0x000000ffffde7224 */ /* 0x000fe200078e0006 */
[----:B------:R-:W-:Y:S01]  /*1c240*/  LOP3.LUT R12, R215, R22, R7, 0x96, !PT ;  /* 0x00000016d70c7212 */ /* 0x000fe200078e9607 */
[----:B------:R-:W-:-:S07]  /*1c250*/  IMAD.MOV.U32 R6, RZ, RZ, RZ ;  /* 0x000000ffff067224 */ /* 0x000fce00078e00ff */
.L_x_26415:
[----:B------:R-:W-:Y:S05]  /*1c260*/  BSYNC.RECONVERGENT B1 ;  /* 0x0000000000017941 */ /* 0x000fea0003800200 */
.L_x_26414:
[----:B------:R-:W-:Y:S01]  /*1c270*/  ISETP.NE.AND P3, PT, R6, 0x1, PT ;  /* 0x000000010600780c */ /* 0x000fe20003f65270 */
[----:B------:R-:W-:Y:S01]  /*1c280*/  BSSY.RECONVERGENT B1, `(.L_x_26419) ;  /* 0x0000049000017945 */ /* 0x000fe20003800200 */
[----:B------:R-:W-:Y:S01]  /*1c290*/  I2FP.F32.U32 R5, R5 ;  /* 0x0000000500057245 */ /* 0x000fe20000201000 */
[----:B------:R-:W-:Y:S02]  /*1c2a0*/  HFMA2 R8, -RZ, RZ, 0, 1.1920928955078125e-07 ;  /* 0x00000002ff087431 */ /* 0x000fe400000001ff */
[----:B------:R-:W-:Y:S02]  /*1c2b0*/  IMAD.MOV.U32 R7, RZ, RZ, R10 ;  /* 0x000000ffff077224 */ /* 0x000fe400078e000a */
[----:B------:R-:W-:-:S05]  /*1c2c0*/  FFMA.FTZ R5, R5, R248, 1.1641532182693481445e-10 ;  /* 0x2f00000005057423 */ /* 0x000fca00000100f8 */
[----:B------:R-:W-:Y:S01]  /*1c2d0*/  FSETP.LE.FTZ.AND P2, PT, R5, R214, PT ;  /* 0x000000d60500720b */ /* 0x000fe20003f53000 */
[----:B-----5:R-:W-:Y:S01]  /*1c2e0*/  FMUL.FTZ R5, R16, R213 ;  /* 0x000000d510057220 */ /* 0x020fe20000410000 */
        /* <DEDUP_REMOVED lines=9> */
.L_x_26421:
        /* <DEDUP_REMOVED lines=13> */
.L_x_26423:
[----:B------:R-:W-:Y:S05]  /*1c450*/  BSYNC.RECONVERGENT B2 ;  /* 0x0000000000027941 */ /* 0x000fea0003800200 */
.L_x_26422:
        /* <DEDUP_REMOVED lines=37> */
[----:B------:R-:W-:Y:S02]  /*1c6b0*/  IMAD.MOV.U32 R10, RZ, RZ, R6 ;  /* 0x000000ffff0a7224 */ /* 0x000fe400078e0006 */
[----:B------:R-:W-:-:S04]  /*1c6c0*/  IMAD.WIDE.U32 R6, R8, -0x2daee0ad, RZ ;  /* 0xd2511f5308067825 */ /* 0x000fc800078e00ff */
[----:B------:R-:W-:Y:S01]  /*1c6d0*/  HFMA2 R8, -RZ, RZ, 0, 0 ;  /* 0x00000000ff087431 */ /* 0x000fe200000001ff */
[----:B------:R-:W-:Y:S02]  /*1c6e0*/  LOP3.LUT R12, R215, R20, R7, 0x96, !PT ;  /* 0x00000014d70c7212 */ /* 0x000fe400078e9607 */
[----:B------:R-:W-:Y:S01]  /*1c6f0*/  MOV R7, R222 ;  /* 0x000000de00077202 */ /* 0x000fe20000000f00 */
[----:B------:R-:W-:-:S07]  /*1c700*/  IMAD.MOV.U32 R222, RZ, RZ, R6 ;  /* 0x000000ffffde7224 */ /* 0x000fce00078e0006 */
.L_x_26420:
[----:B------:R-:W-:Y:S05]  /*1c710*/  BSYNC.RECONVERGENT B1 ;  /* 0x0000000000017941 */ /* 0x000fea0003800200 */
.L_x_26419:
        /* <DEDUP_REMOVED lines=15> */
.L_x_26426:
        /* <DEDUP_REMOVED lines=13> */
.L_x_26428:
[----:B------:R-:W-:Y:S05]  /*1c8e0*/  BSYNC.RECONVERGENT B2 ;  /* 0x0000000000027941 */ /* 0x000fea0003800200 */
.L_x_26427:
[----:B------:R-:W-:Y:S01]  /*1c8f0*/  LOP3.LUT R10, R9, UR7, R23, 0x96, !PT ;  /* 0x00000007090a7c12 */ /* 0x000fe2000f8e9617 */
[----:B------:R-:W-:-:S04]  /*1c900*/  IMAD.WIDE.U32 R20, R15, -0x326172a9, RZ ;  /* 0xcd9e8d570f147825 */ /* 0x000fc800078e00ff */
[----:B------:R-:W-:Y:S01]  /*1c910*/  HFMA2 R16, -RZ, RZ, 0, 0 ;  /* 0x00000000ff107431 */ /* 0x000fe200000001ff */
[----:B------:R-:W-:Y:S01]  /*1c920*/  MOV R7, R222 ;  /* 0x000000de00077202 */ /* 0x000fe20000000f00 */
        /* <DEDUP_REMOVED lines=38> */
.L_x_26425:
[----:B------:R-:W-:Y:S05]  /*1cb90*/  BSYNC.RECONVERGENT B1 ;  /* 0x0000000000017941 */ /* 0x000fea0003800200 */
.L_x_26424:
        /* <DEDUP_REMOVED lines=17> */
.L_x_26431:
        /* <DEDUP_REMOVED lines=13> */
.L_x_26433:
[----:B------:R-:W-:Y:S05]  /*1cd80*/  BSYNC.RECONVERGENT B2 ;  /* 0x0000000000027941 */ /* 0x000fea0003800200 */
.L_x_26432:
        /* <DEDUP_REMOVED lines=41> */
[----:B------:R-:W-:-:S07]  /*1d020*/  HFMA2 R20, -RZ, RZ, 0, 0 ;  /* 0x00000000ff147431 */ /* 0x000fce00000001ff */
.L_x_26430:
[----:B------:R-:W-:Y:S05]  /*1d030*/  BSYNC.RECONVERGENT B1 ;  /* 0x0000000000017941 */ /* 0x000fea0003800200 */
.L_x_26429:
        /* <DEDUP_REMOVED lines=15> */
.L_x_26436:
        /* <DEDUP_REMOVED lines=13> */
.L_x_26438:
[----:B------:R-:W-:Y:S05]  /*1d200*/  BSYNC.RECONVERGENT B2 ;  /* 0x0000000000027941 */ /* 0x000fea0003800200 */
.L_x_26437:
        /* <DEDUP_REMOVED lines=38> */
[----:B------:R-:W-:Y:S02]  /*1d470*/  LOP3.LUT R12, R215, R20, R17, 0x96, !PT ;  /* 0x00000014d70c7212 */ /* 0x000fe400078e9611 */
[----:B------:R-:W-:Y:S01]  /*1d480*/  MOV R17, R222 ;  /* 0x000000de00117202 */ /* 0x000fe20000000f00 */
[----:B------:R-:W-:Y:S02]  /*1d490*/  IMAD.MOV.U32 R222, RZ, RZ, R16 ;  /* 0x000000ffffde7224 */ /* 0x000fe400078e0010 */
[----:B------:R-:W-:-:S07]  /*1d4a0*/  HFMA2 R16, -RZ, RZ, 0, 0 ;  /* 0x00000000ff107431 */ /* 0x000fce00000001ff */
.L_x_26435:
[----:B------:R-:W-:Y:S05]  /*1d4b0*/  BSYNC.RECONVERGENT B1 ;  /* 0x0000000000017941 */ /* 0x000fea0003800200 */
.L_x_26434:
        /* <DEDUP_REMOVED lines=17> */
.L_x_26441:
        /* <DEDUP_REMOVED lines=13> */
.L_x_26443:
[----:B------:R-:W-:Y:S05]  /*1d6a0*/  BSYNC.RECONVERGENT B2 ;  /* 0x0000000000027941 */ /* 0x000fea0003800200 */
.L_x_26442:
        /* <DEDUP_REMOVED lines=39> */
[----:B------:R-:W-:Y:S01]  /*1d920*/  HFMA2 R20, -RZ, RZ, 0, 0 ;  /* 0x00000000ff147431 */ /* 0x000fe200000001ff */
[----:B------:R-:W-:Y:S01]  /*1d930*/  MOV R17, R222 ;  /* 0x000000de00117202 */ /* 0x000fe20000000f00 */
[----:B------:R-:W-:-:S07]  /*1d940*/  IMAD.MOV.U32 R222, RZ, RZ, R16 ;  /* 0x000000ffffde7224 */ /* 0x000fce00078e0010 */
.L_x_26440:
[----:B------:R-:W-:Y:S05]  /*1d950*/  BSYNC.RECONVERGENT B1 ;  /* 0x0000000000017941 */ /* 0x000fea0003800200 */
.L_x_26439:
[----:B------:R-:W-:Y:S01]  /*1d960*/  ISETP.NE.AND P5, PT, R20, 0x1, PT ;  /* 0x000000011400780c */ /* 0x000fe20003fa5270 */
[----:B------:R-:W-:Y:S01]  /*1d970*/  BSSY.RECONVERGENT B1, `(.L_x_26444) ;  /* 0x0000046000017945 */ /* 0x000fe20003800200 */
[----:B------:R-:W-:Y:S01]  /*1d980*/  I2FP.F32.U32 R17, R17 ;  /* 0x0000001100117245 */ /* 0x000fe20000201000 */
[----:B------:R-:W-:-:S04]  /*1d990*/  IMAD.MOV.U32 R16, RZ, RZ, 0x2 ;  /* 0x00000002ff107424 */ /* 0x000fc800078e00ff */
[----:B-1----:R-:W-:Y:S01]  /*1d9a0*/  FFMA.FTZ R22, R17, R248, 1.1641532182693481445e-10 ;  /* 0x2f00000011167423 */ /* 0x002fe200000100f8 */
        /* <DEDUP_REMOVED lines=10> */
.L_x_26446:
        /* <DEDUP_REMOVED lines=13> */
.L_x_26448:
[----:B------:R-:W-:Y:S05]  /*1db20*/  BSYNC.RECONVERGENT B2 ;  /* 0x0000000000027941 */ /* 0x000fea0003800200 */
.L_x_26447:
        /* <DEDUP_REMOVED lines=42> */
.L_x_26445:
[----:B------:R-:W-:Y:S05]  /*1ddd0*/  BSYNC.RECONVERGENT B1 ;  /* 0x0000000000017941 */ /* 0x000fea0003800200 */
.L_x_26444:
        /* <DEDUP_REMOVED lines=17> */
.L_x_26451:
        /* <DEDUP_REMOVED lines=15> */
.L_x_26453:
[----:B------:R-:W-:Y:S05]  /*1dfe0*/  BSYNC.RECONVERGENT B2 ;  /* 0x0000000000027941 */ /* 0x000fea0003800200 */
.L_x_26452:
        /* <DEDUP_REMOVED lines=41> */
[----:B------:R-:W-:-:S07]  /*1e280*/  IMAD.MOV.U32 R222, RZ, RZ, R16 ;  /* 0x000000ffffde7224 */ /* 0x000fce00078e0010 */
.L_x_26450:
[----:B------:R-:W-:Y:S05]  /*1e290*/  BSYNC.RECONVERGENT B1 ;  /* 0x0000000000017941 */ /* 0x000fea0003800200 */
.L_x_26449:
[-C--:B------:R-:W-:Y:S01]  /*1e2a0*/  FMUL.FTZ R20, R56, R213.reuse ;  /* 0x000000d538147220 */ /* 0x080fe20000410000 */
[----:B------:R-:W-:Y:S01]  /*1e2b0*/  FSETP.GTU.FTZ.AND P6, PT, R6, R214, PT ;  /* 0x000000d60600720b */ /* 0x000fe20003fdc000 */
[-C--:B------:R-:W-:Y:S01]  /*1e2c0*/  FMUL.FTZ R21, R57, R213.reuse ;  /* 0x000000d539157220 */ /* 0x080fe20000410000 */
[----:B------:R-:W-:Y:S01]  /*1e2d0*/  FMUL.FTZ R23, R58, R213 ;  /* 0x000000d53a177220 */ /* 0x000fe20000410000 */
[----:B------:R-:W-:Y:S02]  /*1e2e0*/  I2FP.F32.U32 R17, R17 ;  /* 0x0000001100117245 */ /* 0x000fe40000201000 */
[----:B------:R-:W-:Y:S02]  /*1e2f0*/  FSEL R20, R20, RZ, !P6 ;  /* 0x000000ff14147208 */ /* 0x000fe40007000000 */
[----:B------:R-:W-:Y:S01]  /*1e300*/  SEL R16, RZ, 0x1, P6 ;  /* 0x00000001ff107807 */ /* 0x000fe20003000000 */
[----:B------:R-:W-:Y:S01]  /*1e310*/  FFMA.FTZ R205, R17, R248, 1.1641532182693481445e-10 ;  /* 0x2f00000011cd7423 */ /* 0x000fe200000100f8 */
[----:B------:R-:W-:-:S02]  /*1e320*/  FSETP.GTU.FTZ.AND P6, PT, R8, R214, PT ;  /* 0x000000d60800720b */ /* 0x000fc40003fdc000 */
[----:B------:R-:W-:Y:S02]  /*1e330*/  FSEL R18, R18, RZ, P4 ;  /* 0x000000ff12127208 */ /* 0x000fe40002000000 */
[----:B------:R-:W-:Y:S02]  /*1e340*/  FSEL R21, R21, RZ, !P6 ;  /* 0x000000ff15157208 */ /* 0x000fe40007000000 */
[----:B------:R-:W-:Y:S02]  /*1e350*/  SEL R6, RZ, 0x1, P6 ;  /* 0x00000001ff067807 */ /* 0x000fe40003000000 */
[----:B------:R-:W-:Y:S02]  /*1e360*/  FSETP.GTU.FTZ.AND P6, PT, R22, R214, PT ;  /* 0x000000d61600720b */ /* 0x000fe40003fdc000 */
[----:B------:R-:W-:Y:S02]  /*1e370*/  FSEL R8, R7, RZ, P3 ;  /* 0x000000ff07087208 */ /* 0x000fe40001800000 */
[----:B------:R-:W-:-:S02]  /*1e380*/  FSEL R23, R23, RZ, !P6 ;  /* 0x000000ff17177208 */ /* 0x000fc40007000000 */
[----:B------:R-:W-:Y:S01]  /*1e390*/  SEL R17, RZ, 0x1, P6 ;  /* 0x00000001ff117807 */ /* 0x000fe20003000000 */
[----:B------:R-:W-:Y:S01]  /*1e3a0*/  FADD.FTZ R21, R8, R21 ;  /* 0x0000001508157221 */ /* 0x000fe20000010000 */
[----:B------:R-:W-:Y:S01]  /*1e3b0*/  FSETP.GTU.FTZ.AND P6, PT, R205, R214, PT ;  /* 0x000000d6cd00720b */ /* 0x000fe20003fdc000 */
[----:B------:R-:W-:Y:S01]  /*1e3c0*/  FADD.FTZ R22, R18, R23 ;  /* 0x0000001712167221 */ /* 0x000fe20000010000 */
[----:B------:R-:W-:Y:S01]  /*1e3d0*/  FMUL.FTZ R23, R59, R213 ;  /* 0x000000d53b177220 */ /* 0x000fe20000410000 */
        /* <DEDUP_REMOVED lines=9> */
[----:B------:R-:W-:Y:S01]  /*1e470*/  PRMT R6, R17, 0x7610, R6 ;  /* 0x0000761011067816 */ /* 0x000fe20000000006 */
[----:B------:R-:W-:Y:S01]  /*1e480*/  @P1 FADD.FTZ R20, R52, R20 ;  /* 0x0000001434141221 */ /* 0x000fe20000010000 */
[----:B------:R-:W-:Y:S01]  /*1e490*/  SEL R5, RZ, 0x1, P6 ;  /* 0x00000001ff057807 */ /* 0x000fe20003000000 */
[----:B------:R-:W-:Y:S01]  /*1e4a0*/  @P1 FADD.FTZ R23, R55, R23 ;  /* 0x0000001737171221 */ /* 0x000fe20000010000 */
[----:B------:R-:W-:Y:S06]  /*1e4b0*/  BRA `(.L_x_26454) ;  /* 0x0000001000d07947 */ /* 0x000fec0003800000 */
.L_x_26413:
        /* <DEDUP_REMOVED lines=16> */
.L_x_26457:
        /* <DEDUP_REMOVED lines=13> */
.L_x_26459:
[----:B------:R-:W-:Y:S05]  /*1e690*/  BSYNC.RECONVERGENT B2 ;  /* 0x0000000000027941 */ /* 0x000fea0003800200 */
.L_x_26458:
        /* <DEDUP_REMOVED lines=40> */
[----:B------:R-:W-:Y:S01]  /*1e920*/  IMAD.MOV.U32 R23, RZ, RZ, RZ ;  /* 0x000000ffff177224 */ /* 0x000fe200078e00ff */
[----:B------:R-:W-:-:S07]  /*1e930*/  MOV R22, R20 ;  /* 0x0000001400167202 */ /* 0x000fce0000000f00 */
.L_x_26456:
[----:B------:R-:W-:Y:S05]  /*1e940*/  BSYNC.RECONVERGENT B1 ;  /* 0x0000000000017941 */ /* 0x000fea0003800200 */
.L_x_26455:
        /* <DEDUP_REMOVED lines=16> */
.L_x_26462:
        /* <DEDUP_REMOVED lines=13> */
.L_x_26464:
[----:B------:R-:W-:Y:S05]  /*1eb20*/  BSYNC.RECONVERGENT B2 ;  /* 0x0000000000027941 */ /* 0x000fea0003800200 */
.L_x_26463:
        /* <DEDUP_REMOVED lines=42> */
.L_x_26461:
[----:B------:R-:W-:Y:S05]  /*1edd0*/  BSYNC.RECONVERGENT B1 ;  /* 0x0000000000017941 */ /* 0x000fea0003800200 */
.L_x_26460:
        /* <DEDUP_REMOVED lines=16> */
.L_x_26467:
        /* <DEDUP_REMOVED lines=13> */
.L_x_26469:
[----:B------:R-:W-:Y:S05]  /*1efb0*/  BSYNC.RECONVERGENT B2 ;  /* 0x0000000000027941 */ /* 0x000fea0003800200 */
.L_x_26468:
        /* <DEDUP_REMOVED lines=42> */
.L_x_26466:
[----:B------:R-:W-:Y:S05]  /*1f260*/  BSYNC.RECONVERGENT B1 ;  /* 0x0000000000017941 */ /* 0x000fea0003800200 */
.L_x_26465:
        /* <DEDUP_REMOVED lines=16> */
.L_x_26472:
        /* <DEDUP_REMOVED lines=13> */
.L_x_26474:
[----:B------:R-:W-:Y:S05]  /*1f440*/  BSYNC.RECONVERGENT B2 ;  /* 0x0000000000027941 */ /* 0x000fea0003800200 */
.L_x_26473:
        /* <DEDUP_REMOVED lines=42> */
.L_x_26471:
[----:B------:R-:W-:Y:S05]  /*1f6f0*/  BSYNC.RECONVERGENT B1 ;  /* 0x0000000000017941 */ /* 0x000fea0003800200 */
.L_x_26470:
        /* <DEDUP_REMOVED lines=16> */
.L_x_26454:
[----:B------:R-:W-:Y:S01]  /*1f800*/  SEL R18, RZ, 0x1000000, !P5 ;  /* 0x01000000ff127807 */ /* 0x000fe20006800000 */
[C---:B------:R-:W-:Y:S01]  /*1f810*/  IMAD.WIDE.U32 R16, R209.reuse, 0x10, R250 ;  /* 0x00000010d1107825 */ /* 0x040fe200078e00fa */
        /* <DEDUP_REMOVED lines=24> */
.L_x_26475:
        /* <DEDUP_REMOVED lines=22> */
.L_x_26479:
        /* <DEDUP_REMOVED lines=13> */
.L_x_26481:
[----:B------:R-:W-:Y:S05]  /*1fbd0*/  BSYNC.RECONVERGENT B2 ;  /* 0x0000000000027941 */ /* 0x000fea0003800200 */
.L_x_26480:
        /* <DEDUP_REMOVED lines=43> */
.L_x_26478:
[----:B------:R-:W-:Y:S05]  /*1fe90*/  BSYNC.RECONVERGENT B1 ;  /* 0x0000000000017941 */ /* 0x000fea0003800200 */
.L_x_26477:
[----:B------:R-:W-:Y:S01]  /*1fea0*/  ISETP.NE.AND P3, PT, R6, 0x1, PT ;  /* 0x000000010600780c */ /* 0x000fe20003f65270 */
[----:B------:R-:W-:Y:S01]  /*1feb0*/  BSSY.RECONVERGENT B1, `(.L_x_26482) ;  /* 0x0000049000017945 */ /* 0x000fe20003800200 */
[----:B------:R-:W-:Y:S01]  /*1fec0*/  I2FP.F32.U32 R5, R5 ;  /* 0x0000000500057245 */ /* 0x000fe20000201000 */
[----:B------:R-:W-:Y:S02]  /*1fed0*/  HFMA2 R7, -RZ, RZ, 0, 1.1920928955078125e-07 ;  /* 0x00000002ff077431 */ /* 0x000fe400000001ff */
[----:B-1---5:R-:W-:Y:S02]  /*1fee0*/  FMUL.FTZ R207, R16, R213 ;  /* 0x000000d510cf7220 */ /* 0x022fe40000410000 */
        /* <DEDUP_REMOVED lines=12> */
.L_x_26484:
        /* <DEDUP_REMOVED lines=13> */
.L_x_26486:
[----:B------:R-:W-:Y:S05]  /*20080*/  BSYNC.RECONVERGENT B2 ;  /* 0x0000000000027941 */ /* 0x000fea0003800200 */
.L_x_26485:
        /* <DEDUP_REMOVED lines=38> */
[----:B------:R-:W-:Y:S01]  /*202f0*/  IMAD.WIDE.U32 R6, R5, -0x2daee0ad, RZ ;  /* 0xd2511f5305067825 */ /* 0x000fe200078e00ff */
[----:B------:R-:W-:-:S03]  /*20300*/  MOV R5, R228 ;  /* 0x000000e400057202 */ /* 0x000fc60000000f00 */
[----:B------:R-:W-:Y:S01]  /*20310*/  IMAD.MOV.U32 R228, RZ, RZ, R6 ;  /* 0x000000ffffe47224 */ /* 0x000fe200078e0006 */
[----:B------:R-:W-:Y:S01]  /*20320*/  LOP3.LUT R12, R215, R204, R7, 0x96, !PT ;  /* 0x000000ccd70c7212 */ /* 0x000fe200078e9607 */
[----:B------:R-:W-:-:S07]  /*20330*/  HFMA2 R7, -RZ, RZ, 0, 0 ;  /* 0x00000000ff077431 */ /* 0x000fce00000001ff */
.L_x_26483:
[----:B------:R-:W-:Y:S05]  /*20340*/  BSYNC.RECONVERGENT B1 ;  /* 0x0000000000017941 */ /* 0x000fea0003800200 */
.L_x_26482:
        /* <DEDUP_REMOVED lines=15> */
.L_x_26489:
        /* <DEDUP_REMOVED lines=13> */
.L_x_26491:
[----:B------:R-:W-:Y:S05]  /*20510*/  BSYNC.RECONVERGENT B2 ;  /* 0x0000000000027941 */ /* 0x000fea0003800200 */
.L_x_26490:
        /* <DEDUP_REMOVED lines=38> */
[----:B------:R-:W-:-:S04]  /*20780*/  IMAD.WIDE.U32 R6, R5, -0x2daee0ad, RZ ;  /* 0xd2511f5305067825 */ /* 0x000fc800078e00ff */
[----:B------:R-:W-:Y:S01]  /*20790*/  IMAD.MOV.U32 R5, RZ, RZ, R228 ;  /* 0x000000ffff057224 */ /* 0x000fe200078e00e4 */
[----:B------:R-:W-:Y:S01]  /*207a0*/  MOV R228, R6 ;  /* 0x0000000600e47202 */ /* 0x000fe20000000f00 */
[----:B------:R-:W-:Y:S01]  /*207b0*/  IMAD.MOV.U32 R6, RZ, RZ, RZ ;  /* 0x000000ffff067224 */ /* 0x000fe200078e00ff */
[----:B------:R-:W-:-:S07]  /*207c0*/  LOP3.LUT R12, R215, R204, R7, 0x96, !PT ;  /* 0x000000ccd70c7212 */ /* 0x000fce00078e9607 */
.L_x_26488:
[----:B------:R-:W-:Y:S05]  /*207d0*/  BSYNC.RECONVERGENT B1 ;  /* 0x0000000000017941 */ /* 0x000fea0003800200 */
.L_x_26487:
        /* <DEDUP_REMOVED lines=17> */
.L_x_26494:
        /* <DEDUP_REMOVED lines=13> */
.L_x_26496:
[----:B------:R-:W-:Y:S05]  /*209c0*/  BSYNC.RECONVERGENT B2 ;  /* 0x0000000000027941 */ /* 0x000fea0003800200 */
.L_x_26495:
        /* <DEDUP_REMOVED lines=43> */
.L_x_26493:
[----:B------:R-:W-:Y:S05]  /*20c80*/  BSYNC.RECONVERGENT B1 ;  /* 0x0000000000017941 */ /* 0x000fea0003800200 */
.L_x_26492:
        /* <DEDUP_REMOVED lines=15> */
.L_x_26499:
        /* <DEDUP_REMOVED lines=13> */
.L_x_26501:
[----:B------:R-:W-:Y:S05]  /*20e50*/  BSYNC.RECONVERGENT B2 ;  /* 0x0000000000027941 */ /* 0x000fea0003800200 */
.L_x_26500:
        /* <DEDUP_REMOVED lines=39> */
[----:B------:R-:W-:Y:S02]  /*210d0*/  IMAD.MOV.U32 R228, RZ, RZ, R16 ;  /* 0x000000ffffe47224 */ /* 0x000fe400078e0010 */
[----:B------:R-:W-:Y:S01]  /*210e0*/  HFMA2 R16, -RZ, RZ, 0, 0 ;  /* 0x00000000ff107431 */ /* 0x000fe200000001ff */
[----:B------:R-:W-:-:S07]  /*210f0*/  LOP3.LUT R12, R215, R204, R17, 0x96, !PT ;  /* 0x000000ccd70c7212 */ /* 0x000fce00078e9611 */
.L_x_26498:
[----:B------:R-:W-:Y:S05]  /*21100*/  BSYNC.RECONVERGENT B1 ;  /* 0x0000000000017941 */ /* 0x000fea0003800200 */
.L_x_26497:
[----:B------:R-:W-:Y:S01]  /*21110*/  ISETP.NE.AND P5, PT, R16, 0x1, PT ;  /* 0x000000011000780c */ /* 0x000fe20003fa5270 */
[----:B------:R-:W-:Y:S01]  /*21120*/  BSSY.RECONVERGENT B1, `(.L_x_26502) ;  /* 0x0000048000017945 */ /* 0x000fe20003800200 */
[----:B------:R-:W-:Y:S02]  /*21130*/  I2FP.F32.U32 R7, R7 ;  /* 0x0000000700077245 */ /* 0x000fe40000201000 */
[----:B------:R-:W-:-:S03]  /*21140*/  MOV R8, R10 ;  /* 0x0000000a00087202 */ /* 0x000fc60000000f00 */
[----:B------:R-:W-:-:S05]  /*21150*/  FFMA.FTZ R7, R7, R248, 1.1641532182693481445e-10 ;  /* 0x2f00000007077423 */ /* 0x000fca00000100f8 */
[----:B------:R-:W-:Y:S01]  /*21160*/  FSETP.LE.FTZ.AND P4, PT, R7, R214, PT ;  /* 0x000000d60700720b */ /* 0x000fe20003f93000 */
[----:B------:R-:W-:Y:S01]  /*21170*/  FMUL.FTZ R7, R18, R213 ;  /* 0x000000d512077220 */ /* 0x000fe20000410000 */
[----:B------:R-:W-:Y:S01]  /*21180*/  IMAD.MOV.U32 R18, RZ, RZ, 0x2 ;  /* 0x00000002ff127424 */ /* 0x000fe200078e00ff */
        /* <DEDUP_REMOVED lines=9> */
.L_x_26504:
        /* <DEDUP_REMOVED lines=13> */
.L_x_26506:
[----:B------:R-:W-:Y:S05]  /*212f0*/  BSYNC.RECONVERGENT B2 ;  /* 0x0000000000027941 */ /* 0x000fea0003800200 */
.L_x_26505:
        /* <DEDUP_REMOVED lines=42> */
.L_x_26503:
[----:B------:R-:W-:Y:S05]  /*215a0*/  BSYNC.RECONVERGENT B1 ;  /* 0x0000000000017941 */ /* 0x000fea0003800200 */
.L_x_26502:
        /* <DEDUP_REMOVED lines=15> */
.L_x_26509:
        /* <DEDUP_REMOVED lines=13> */
.L_x_26511:
[----:B------:R-:W-:Y:S05]  /*21770*/  BSYNC.RECONVERGENT B2 ;  /* 0x0000000000027941 */ /* 0x000fea0003800200 */
.L_x_26510:
        /* <DEDUP_REMOVED lines=42> */
.L_x_26508:
[----:B------:R-:W-:Y:S05]  /*21a20*/  BSYNC.RECONVERGENT B1 ;  /* 0x0000000000017941 */ /* 0x000fea0003800200 */
.L_x_26507:
        /* <DEDUP_REMOVED lines=17> */
.L_x_26514:
        /* <DEDUP_REMOVED lines=15> */
.L_x_26516:
[----:B------:R-:W-:Y:S05]  /*21c30*/  BSYNC.RECONVERGENT B2 ;  /* 0x0000000000027941 */ /* 0x000fea0003800200 */
.L_x_26515:
        /* <DEDUP_REMOVED lines=42> */
.L_x_26513:
[----:B------:R-:W-:Y:S05]  /*21ee0*/  BSYNC.RECONVERGENT B1 ;  /* 0x0000000000017941 */ /* 0x000fea0003800200 */
.L_x_26512:
[-C--:B------:R-:W-:Y:S01]  /*21ef0*/  FMUL.FTZ R16, R56, R213.reuse ;  /* 0x000000d538107220 */ /* 0x080fe20000410000 */
[----:B------:R-:W-:Y:S01]  /*21f00*/  FSETP.GTU.FTZ.AND P6, PT, R206, R214, PT ;  /* 0x000000d6ce00720b */ /* 0x000fe20003fdc000 */
[-C--:B------:R-:W-:Y:S01]  /*21f10*/  FMUL.FTZ R17, R57, R213.reuse ;  /* 0x000000d539117220 */ /* 0x080fe20000410000 */
        /* <DEDUP_REMOVED lines=15> */
[----:B------:R-:W-:Y:S01]  /*22010*/  FMUL.FTZ R7, R59, R213 ;  /* 0x000000d53b077220 */ /* 0x000fe20000410000 */
[----:B------:R-:W-:Y:S02]  /*22020*/  FSEL R8, R5, RZ, P3 ;  /* 0x000000ff05087208 */ /* 0x000fe40001800000 */
[----:B------:R-:W-:Y:S01]  /*22030*/  FSEL R207, R207, RZ, P2 ;  /* 0x000000ffcfcf7208 */ /* 0x000fe20001000000 */
[----:B------:R-:W-:Y:S01]  /*22040*/  @P1 FADD.FTZ R18, R54, R18 ;  /* 0x0000001236121221 */ /* 0x000fe20000010000 */
[----:B------:R-:W-:Y:S01]  /*22050*/  FSEL R19, R7, RZ, !P6 ;  /* 0x000000ff07137208 */ /* 0x000fe20007000000 */
[----:B------:R-:W-:Y:S01]  /*22060*/  FADD.FTZ R17, R8, R17 ;  /* 0x0000001108117221 */ /* 0x000fe20000010000 */
[----:B------:R-:W-:Y:S01]  /*22070*/  PRMT R7, R6, 0x7610, R7 ;  /* 0x0000761006077816 */ /* 0x000fe20000000007 */
[----:B------:R-:W-:Y:S01]  /*22080*/  FADD.FTZ R16, R207, R16 ;  /* 0x00000010cf107221 */ /* 0x000fe20000010000 */
[----:B------:R-:W-:Y:S01]  /*22090*/  PRMT R8, R204, 0x7610, R8 ;  /* 0x00007610cc087816 */ /* 0x000fe20000000008 */
[----:B------:R-:W-:Y:S01]  /*220a0*/  FADD.FTZ R19, R19, R206 ;  /* 0x000000ce13137221 */ /* 0x000fe20000010000 */
[----:B------:R-:W-:Y:S01]  /*220b0*/  PRMT R6, R205, 0x7610, R6 ;  /* 0x00007610cd067816 */ /* 0x000fe20000000006 */
[----:B------:R-:W-:Y:S01]  /*220c0*/  @P1 FADD.FTZ R17, R53, R17 ;  /* 0x0000001135111221 */ /* 0x000fe20000010000 */
[----:B------:R-:W-:Y:S01]  /*220d0*/  SEL R5, RZ, 0x1, P6 ;  /* 0x00000001ff057807 */ /* 0x000fe20003000000 */
[----:B------:R-:W-:Y:S01]  /*220e0*/  @P1 FADD.FTZ R16, R52, R16 ;  /* 0x0000001034101221 */ /* 0x000fe20000010000 */
[----:B------:R-:W-:Y:S01]  /*220f0*/  @P1 FADD.FTZ R19, R55, R19 ;  /* 0x0000001337131221 */ /* 0x000fe20000010000 */
[----:B------:R-:W-:Y:S06]  /*22100*/  BRA `(.L_x_26517) ;  /* 0x0000001000d07947 */ /* 0x000fec0003800000 */
.L_x_26476:
        /* <DEDUP_REMOVED lines=16> */
.L_x_26520:
        /* <DEDUP_REMOVED lines=13> */
.L_x_26522:
[----:B------:R-:W-:Y:S05]  /*222e0*/  BSYNC.RECONVERGENT B2 ;  /* 0x0000000000027941 */ /* 0x000fea0003800200 */
.L_x_26521:
        /* <DEDUP_REMOVED lines=34> */
[----:B------:R-:W-:Y:S01]  /*22510*/  IMAD.MOV.U32 R207, RZ, RZ, RZ ;  /* 0x000000ffffcf7224 */ /* 0x000fe200078e00ff */
[----:B------:R-:W-:Y:S01]  /*22520*/  LOP3.LUT R205, R10, UR24, R205, 0x96, !PT ;  /* 0x000000180acd7c12 */ /* 0x000fe2000f8e96cd */
[----:B------:R-:W-:-:S05]  /*22530*/  IMAD.WIDE.U32 R10, R11, -0x326172a9, RZ ;  /* 0xcd9e8d570b0a7825 */ /* 0x000fca00078e00ff */
[----:B------:R-:W-:Y:S01]  /*22540*/  LOP3.LUT R11, R216, R204, R11, 0x96, !PT ;  /* 0x000000ccd80b7212 */ /* 0x000fe200078e960b */
[----:B------:R-:W-:-:S04]  /*22550*/  IMAD.WIDE.U32 R204, R205, -0x2daee0ad, RZ ;  /* 0xd2511f53cdcc7825 */ /* 0x000fc800078e00ff */
[----:B------:R-:W-:Y:S01]  /*22560*/  IMAD.MOV.U32 R228, RZ, RZ, R204 ;  /* 0x000000ffffe47224 */ /* 0x000fe200078e00cc */
[----:B------:R-:W-:Y:S02]  /*22570*/  LOP3.LUT R12, R215, R206, R205, 0x96, !PT ;  /* 0x000000ced70c7212 */ /* 0x000fe400078e96cd */
[----:B------:R-:W-:-:S07]  /*22580*/  MOV R204, R222 ;  /* 0x000000de00cc7202 */ /* 0x000fce0000000f00 */
.L_x_26519:
[----:B------:R-:W-:Y:S05]  /*22590*/  BSYNC.RECONVERGENT B1 ;  /* 0x0000000000017941 */ /* 0x000fea0003800200 */
.L_x_26518:
        /* <DEDUP_REMOVED lines=16> */
.L_x_26525:
        /* <DEDUP_REMOVED lines=13> */
.L_x_26527:
[----:B------:R-:W-:Y:S05]  /*22770*/  BSYNC.RECONVERGENT B2 ;  /* 0x0000000000027941 */ /* 0x000fea0003800200 */
.L_x_26526:
        /* <DEDUP_REMOVED lines=42> */
.L_x_26524:
[----:B------:R-:W-:Y:S05]  /*22a20*/  BSYNC.RECONVERGENT B1 ;  /* 0x0000000000017941 */ /* 0x000fea0003800200 */
.L_x_26523:
        /* <DEDUP_REMOVED lines=16> */
.L_x_26530:
        /* <DEDUP_REMOVED lines=13> */
.L_x_26532:
[----:B------:R-:W-:Y:S05]  /*22c00*/  BSYNC.RECONVERGENT B2 ;  /* 0x0000000000027941 */ /* 0x000fea0003800200 */
.L_x_26531:
        /* <DEDUP_REMOVED lines=42> */
.L_x_26529:
[----:B------:R-:W-:Y:S05]  /*22eb0*/  BSYNC.RECONVERGENT B1 ;  /* 0x0000000000017941 */ /* 0x000fea0003800200 */
.L_x_26528:
        /* <DEDUP_REMOVED lines=16> */
.L_x_26535:
        /* <DEDUP_REMOVED lines=13> */
.L_x_26537:
[----:B------:R-:W-:Y:S05]  /*23090*/  BSYNC.RECONVERGENT B2 ;  /* 0x0000000000027941 */ /* 0x000fea0003800200 */
.L_x_26536:
        /* <DEDUP_REMOVED lines=42> */
.L_x_26534:
[----:B------:R-:W-:Y:S05]  /*23340*/  BSYNC.RECONVERGENT B1 ;  /* 0x0000000000017941 */ /* 0x000fea0003800200 */
.L_x_26533:
        /* <DEDUP_REMOVED lines=16> */
.L_x_26517:
[----:B------:R-:W-:Y:S01]  /*23450*/  SEL R206, RZ, 0x1000000, !P5 ;  /* 0x01000000ffce7807 */ /* 0x000fe20006800000 */
[----:B------:R-:W-:Y:S01]  /*23460*/  IMAD.WIDE.U32 R204, R211, 0x10, R250 ;  /* 0x00000010d3cc7825 */ /* 0x000fe200078e00fa */
[----:B------:R-:W-:Y:S02]  /*23470*/  SEL R207, RZ, 0x10000, !P4 ;  /* 0x00010000ffcf7807 */ /* 0x000fe40006000000 */
[----:B------:R-:W-:Y:S02]  /*23480*/  SEL R222, RZ, 0x100, !P3 ;  /* 0x00000100ffde7807 */ /* 0x000fe40005800000 */
[----:B------:R0:W-:Y:S02]  /*23490*/  STG.E.128 desc[UR8][R204.64], R16 ;  /* 0x00000010cc007986 */ /* 0x0001e4000c101d08 */
[----:B------:R-:W-:Y:S02]  /*234a0*/  IADD3 R206, PT, PT, R222, R206, R207 ;  /* 0x000000cedece7210 */ /* 0x000fe40007ffe0cf */
[----:B------:R-:W-:-:S04]  /*234b0*/  SEL R207, RZ, 0x1, !P2 ;  /* 0x00000001ffcf7807 */ /* 0x000fc80005000000 */
[----:B------:R-:W-:Y:S01]  /*234c0*/  IADD3 R207, PT, PT, R206, R207, RZ ;  /* 0x000000cfcecf7210 */ /* 0x000fe20007ffe0ff */
[----:B0-----:R-:W-:-:S05]  /*234d0*/  IMAD.WIDE.U32 R204, R211, 0x4, R230 ;  /* 0x00000004d3cc7825 */ /* 0x001fca00078e00e6 */
[----:B------:R0:W-:Y:S01]  /*234e0*/  STG.E desc[UR8][R204.64], R207 ;  /* 0x000000cfcc007986 */ /* 0x0001e2000c101908 */
[----:B------:R-:W-:Y:S05]  /*234f0*/  @!P0 BRA `(.L_x_26538) ;  /* 0x00000000002c8947 */ /* 0x000fea0003800000 */
[----:B0-----:R-:W0:Y:S01]  /*23500*/  LDC.64 R204, c[0x0][0x3b8] ;  /* 0x0000ee00ffcc7b82 */ /* 0x001e220000000a00 */
[----:B------:R-:W-:-:S05]  /*23510*/  IMAD.U32 R206, R6, 0x10000, RZ ;  /* 0x0001000006ce7824 */ /* 0x000fca00078e00ff */
[----:B------:R-:W-:Y:S02]  /*23520*/  LOP3.LUT R207, R206, 0xff0000, RZ, 0xc0, !PT ;  /* 0x00ff0000cecf7812 */ /* 0x000fe400078ec0ff */
        /* <DEDUP_REMOVED lines=8> */
.L_x_26538:
[----:B01----:R-:W0:Y:S01]  /*235b0*/  @P0 LDC.64 R204, c[0x0][0x398] ;  /* 0x0000e600ffcc0b82 */ /* 0x003e220000000a00 */
[----:B------:R-:W-:-:S07]  /*235c0*/  VIADD R223, R212, 0x120 ;  /* 0x00000120d4df7836 */ /* 0x000fce0000000000 */
[----:B------:R-:W1:Y:S01]  /*235d0*/  @P1 LDC.64 R206, c[0x0][0x3a0] ;  /* 0x0000e800ffce1b82 */ /* 0x000e620000000a00 */
[----:B0-----:R-:W-:-:S05]  /*235e0*/  @P0 IMAD.WIDE.U32 R204, R223, 0x10, R204 ;  /* 0x00000010dfcc0825 */ /* 0x001fca00078e00cc */
[----:B------:R1:W5:Y:S02]  /*235f0*/  @P0 LDG.E.128 R56, desc[UR8][R204.64] ;  /* 0x00000008cc380981 */ /* 0x000364000c1e1d00 */
[----:B-1----:R-:W-:-:S05]  /*23600*/  @P1 IMAD.WIDE.U32 R204, R223, 0x10, R206 ;  /* 0x00000010dfcc1825 */ /* 0x002fca00078e00ce */
        /* <DEDUP_REMOVED lines=20> */
.L_x_26542:
        /* <DEDUP_REMOVED lines=13> */
.L_x_26544:
[----:B------:R-:W-:Y:S05]  /*23820*/  BSYNC.RECONVERGENT B2 ;  /* 0x0000000000027941 */ /* 0x000fea0003800200 */
.L_x_26543:
        /* <DEDUP_REMOVED lines=43> */
.L_x_26541:
[----:B------:R-:W-:Y:S05]  /*23ae0*/  BSYNC.RECONVERGENT B1 ;  /* 0x0000000000017941 */ /* 0x000fea0003800200 */
.L_x_26540:
[----:B------:R-:W-:Y:S01]  /*23af0*/  ISETP.NE.AND P3, PT, R6, 0x1, PT ;  /* 0x000000010600780c */ /* 0x000fe20003f65270 */
[----:B------:R-:W-:Y:S01]  /*23b00*/  BSSY.RECONVERGENT B1, `(.L_x_26545) ;  /* 0x0000049000017945 */ /* 0x000fe20003800200 */
[----:B------:R-:W-:Y:S01]  /*23b10*/  I2FP.F32.U32 R5, R5 ;  /* 0x0000000500057245 */ /* 0x000fe20000201000 */
[----:B------:R-:W-:Y:S02]  /*23b20*/  HFMA2 R7, -RZ, RZ, 0, 1.1920928955078125e-07 ;  /* 0x00000002ff077431 */ /* 0x000fe400000001ff */
[----:B-----5:R-:W-:Y:S02]  /*23b30*/  FMUL.FTZ R228, R204, R213 ;  /* 0x000000d5cce47220 */ /* 0x020fe40000410000 */
        /* <DEDUP_REMOVED lines=12> */
.L_x_26547:
        /* <DEDUP_REMOVED lines=13> */
.L_x_26549:
[----:B------:R-:W-:Y:S05]  /*23cd0*/  BSYNC.RECONVERGENT B2 ;  /* 0x0000000000027941 */ /* 0x000fea0003800200 */
.L_x_26548:
        /* <DEDUP_REMOVED lines=43> */
.L_x_26546:
[----:B------:R-:W-:Y:S05]  /*23f90*/  BSYNC.RECONVERGENT B1 ;  /* 0x0000000000017941 */ /* 0x000fea0003800200 */
.L_x_26545:
        /* <DEDUP_REMOVED lines=15> */
.L_x_26552:
        /* <DEDUP_REMOVED lines=13> */
.L_x_26554:
[----:B------:R-:W-:Y:S05]  /*24160*/  BSYNC.RECONVERGENT B2 ;  /* 0x0000000000027941 */ /* 0x000fea0003800200 */
.L_x_26553:
        /* <DEDUP_REMOVED lines=43> */
.L_x_26551:
[----:B------:R-:W-:Y:S05]  /*24420*/  BSYNC.RECONVERGENT B1 ;  /* 0x0000000000017941 */ /* 0x000fea0003800200 */
.L_x_26550:
        /* <DEDUP_REMOVED lines=17> */
.L_x_26557:
        /* <DEDUP_REMOVED lines=13> */
.L_x_26559:
[----:B------:R-:W-:Y:S05]  /*24610*/  BSYNC.RECONVERGENT B2 ;  /* 0x0000000000027941 */ /* 0x000fea0003800200 */
.L_x_26558:
        /* <DEDUP_REMOVED lines=43> */
.L_x_26556:
[----:B------:R-:W-:Y:S05]  /*248d0*/  BSYNC.RECONVERGENT B1 ;  /* 0x0000000000017941 */ /* 0x000fea0003800200 */
.L_x_26555:
        /* <DEDUP_REMOVED lines=15> */
.L_x_26562:
        /* <DEDUP_REMOVED lines=13> */
.L_x_26564:
[----:B------:R-:W-:Y:S05]  /*24aa0*/  BSYNC.RECONVERGENT B2 ;  /* 0x0000000000027941 */ /* 0x000fea0003800200 */
.L_x_26563:
        /* <DEDUP_REMOVED lines=43> */
.L_x_26561:
[----:B------:R-:W-:Y:S05]  /*24d60*/  BSYNC.RECONVERGENT B1 ;  /* 0x0000000000017941 */ /* 0x000fea0003800200 */
.L_x_26560:
        /* <DEDUP_REMOVED lines=17> */
.L_x_26567:
        /* <DEDUP_REMOVED lines=13> */
.L_x_26569:
[----:B------:R-:W-:Y:S05]  /*24f50*/  BSYNC.RECONVERGENT B2 ;  /* 0x0000000000027941 */ /* 0x000fea0003800200 */
.L_x_26568:
        /* <DEDUP_REMOVED lines=38> */
[----:B------:R-:W-:-:S05]  /*251c0*/  IMAD.WIDE.U32 R6, R8, -0x2daee0ad, RZ ;  /* 0xd2511f5308067825 */ /* 0x000fca00078e00ff */
[----:B------:R-:W-:Y:S01]  /*251d0*/  LOP3.LUT R12, R215, R204, R7, 0x96, !PT ;  /* 0x000000ccd70c7212 */ /* 0x000fe200078e9607 */
[----:B------:R-:W-:Y:S01]  /*251e0*/  HFMA2 R204, -RZ, RZ, 0, 0 ;  /* 0x00000000ffcc7431 */ /* 0x000fe200000001ff */
[----:B------:R-:W-:Y:S01]  /*251f0*/  MOV R7, R222 ;  /* 0x000000de00077202 */ /* 0x000fe20000000f00 */
[----:B------:R-:W-:-:S07]  /*25200*/  IMAD.MOV.U32 R222, RZ, RZ, R6 ;  /* 0x000000ffffde7224 */ /* 0x000fce00078e0006 */
.L_x_26566:
[----:B------:R-:W-:Y:S05]  /*25210*/  BSYNC.RECONVERGENT B1 ;  /* 0x0000000000017941 */ /* 0x000fea0003800200 */
.L_x_26565:
        /* <DEDUP_REMOVED lines=15> */
.L_x_26572:
        /* <DEDUP_REMOVED lines=13> */
.L_x_26574:
[----:B------:R-:W-:Y:S05]  /*253e0*/  BSYNC.RECONVERGENT B2 ;  /* 0x0000000000027941 */ /* 0x000fea0003800200 */
.L_x_26573:
        /* <DEDUP_REMOVED lines=38> */
[----:B------:R-:W-:-:S03]  /*25650*/  MOV R7, R222 ;  /* 0x000000de00077202 */ /* 0x000fc60000000f00 */
[----:B------:R-:W-:Y:S02]  /*25660*/  IMAD.MOV.U32 R222, RZ, RZ, R6 ;  /* 0x000000ffffde7224 */ /* 0x000fe400078e0006 */
[----:B------:R-:W-:Y:S01]  /*25670*/  HFMA2 R6, -RZ, RZ, 0, 0 ;  /* 0x00000000ff067431 */ /* 0x000fe200000001ff */
[----:B------:R-:W-:-:S07]  /*25680*/  LOP3.LUT R11, R216, R204, R11, 0x96, !PT ;  /* 0x000000ccd80b7212 */ /* 0x000fce00078e960b */
.L_x_26571:
[----:B------:R-:W-:Y:S05]  /*25690*/  BSYNC.RECONVERGENT B1 ;  /* 0x0000000000017941 */ /* 0x000fea0003800200 */
.L_x_26570:
        /* <DEDUP_REMOVED lines=17> */
.L_x_26577:
[----:B------:R-:W-:Y:S01]  /*257b0*/  VIADD R14, R14, 0x1 ;  /* 0x000000010e0e7836 */ /* 0x000fe20000000000 */
[----:B------:R-:W-:Y:S04]  /*257c0*/  BSSY.RECONVERGENT B2, `(.L_x_26578) ;  /* 0x000000d000027945 */ /* 0x000fe80003800200 */
        /* <DEDUP_REMOVED lines=12> */
.L_x_26579:
[----:B------:R-:W-:Y:S05]  /*25890*/  BSYNC.RECONVERGENT B2 ;  /* 0x0000000000027941 */ /* 0x000fea0003800200 */
.L_x_26578:
        /* <DEDUP_REMOVED lines=35> */
[----:B------:R-:W-:Y:S01]  /*25ad0*/  IMAD.WIDE.U32 R204, R205, -0x326172a9, RZ ;  /* 0xcd9e8d57cdcc7825 */ /* 0x000fe200078e00ff */
[----:B------:R-:W-:-:S04]  /*25ae0*/  MOV R7, R222 ;  /* 0x000000de00077202 */ /* 0x000fc80000000f00 */
[----:B------:R-:W-:Y:S01]  /*25af0*/  LOP3.LUT R205, R10, UR24, R205, 0x96, !PT ;  /* 0x000000180acd7c12 */ /* 0x000fe2000f8e96cd */
[----:B------:R-:W-:-:S05]  /*25b00*/  IMAD.WIDE.U32 R10, R11, -0x326172a9, RZ ;  /* 0xcd9e8d570b0a7825 */ /* 0x000fca00078e00ff */
[----:B------:R-:W-:Y:S01]  /*25b10*/  LOP3.LUT R11, R216, R204, R11, 0x96, !PT ;  /* 0x000000ccd80b7212 */ /* 0x000fe200078e960b */
[----:B------:R-:W-:-:S04]  /*25b20*/  IMAD.WIDE.U32 R204, R205, -0x2daee0ad, RZ ;  /* 0xd2511f53cdcc7825 */ /* 0x000fc800078e00ff */
[----:B------:R-:W-:Y:S01]  /*25b30*/  IMAD.MOV.U32 R222, RZ, RZ, R204 ;  /* 0x000000ffffde7224 */ /* 0x000fe200078e00cc */
[----:B------:R-:W-:-:S07]  /*25b40*/  LOP3.LUT R12, R215, R6, R205, 0x96, !PT ;  /* 0x00000006d70c7212 */ /* 0x000fce00078e96cd */
.L_x_26576:
[----:B------:R-:W-:Y:S05]  /*25b50*/  BSYNC.RECONVERGENT B1 ;  /* 0x0000000000017941 */ /* 0x000fea0003800200 */
.L_x_26575:
        /* <DEDUP_REMOVED lines=23> */
[----:B------:R-:W-:Y:S02]  /*25cd0*/  FADD.FTZ R205, R226, R205 ;  /* 0x000000cde2cd7221 */ /* 0x000fe40000010000 */
[----:B------:R-:W-:Y:S01]  /*25ce0*/  FADD.FTZ R204, R5, R204 ;  /* 0x000000cc05cc7221 */ /* 0x000fe20000010000 */
[----:B------:R-:W-:Y:S01]  /*25cf0*/  SEL R5, RZ, 0x1, P6 ;  /* 0x00000001ff057807 */ /* 0x000fe20003000000 */
[--C-:B------:R-:W-:Y:S01]  /*25d00*/  FADD.FTZ R207, R207, R8.reuse ;  /* 0x00000008cfcf7221 */ /* 0x100fe20000010000 */
[----:B------:R-:W-:Y:S01]  /*25d10*/  PRMT R8, R6, 0x7610, R8 ;  /* 0x0000761006087816 */ /* 0x000fe20000000008 */
[----:B------:R-:W-:Y:S01]  /*25d20*/  @P1 FADD.FTZ R205, R53, R205 ;  /* 0x000000cd35cd1221 */ /* 0x000fe20000010000 */
[----:B------:R-:W-:Y:S01]  /*25d30*/  PRMT R6, R215, 0x7610, R6 ;  /* 0x00007610d7067816 */ /* 0x000fe20000000006 */
[----:B------:R-:W-:Y:S01]  /*25d40*/  @P1 FADD.FTZ R204, R52, R204 ;  /* 0x000000cc34cc1221 */ /* 0x000fe20000010000 */
[----:B------:R-:W-:Y:S01]  /*25d50*/  @P1 FADD.FTZ R207, R55, R207 ;  /* 0x000000cf37cf1221 */ /* 0x000fe20000010000 */
[----:B------:R-:W-:Y:S06]  /*25d60*/  BRA `(.L_x_26580) ;  /* 0x0000001000d47947 */ /* 0x000fec0003800000 */
.L_x_26539:
        /* <DEDUP_REMOVED lines=16> */
.L_x_26583:
        /* <DEDUP_REMOVED lines=13> */
.L_x_26585:
[----:B------:R-:W-:Y:S05]  /*25f40*/  BSYNC.RECONVERGENT B2 ;  /* 0x0000000000027941 */ /* 0x000fea0003800200 */
.L_x_26584:
        /* <DEDUP_REMOVED lines=20> */
[----:B------:R-:W-:-:S05]  /*26090*/  IMAD.WIDE.U32 R226, R226, -0x2daee0ad, RZ ;  /* 0xd2511f53e2e27825 */ /* 0x000fca00078e00ff */
[----:B------:R-:W-:Y:S02]  /*260a0*/  LOP3.LUT R227, R218, R230, R227, 0x96, !PT ;  /* 0x000000e6dae37212 */ /* 0x000fe400078e96e3 */
        /* <DEDUP_REMOVED lines=12> */
[----:B------:R-:W-:-:S05]  /*26170*/  LOP3.LUT R10, R224, UR24, R227, 0x96, !PT ;  /* 0x00000018e00a7c12 */ /* 0x000fca000f8e96e3 */
[----:B------:R-:W-:-:S04]  /*26180*/  IMAD.WIDE.U32 R10, R10, -0x2daee0ad, RZ ;  /* 0xd2511f530a0a7825 */ /* 0x000fc800078e00ff */
[----:B------:R-:W-:Y:S01]  /*26190*/  IMAD.MOV.U32 R222, RZ, RZ, R10 ;  /* 0x000000ffffde7224 */ /* 0x000fe200078e000a */
[----:B------:R-:W-:Y:S01]  /*261a0*/  LOP3.LUT R12, R215, R230, R11, 0x96, !PT ;  /* 0x000000e6d70c7212 */ /* 0x000fe200078e960b */
[----:B------:R-:W-:Y:S01]  /*261b0*/  IMAD.WIDE.U32 R10, R225, -0x326172a9, RZ ;  /* 0xcd9e8d57e10a7825 */ /* 0x000fe200078e00ff */
[----:B------:R-:W-:-:S04]  /*261c0*/  MOV R225, R228 ;  /* 0x000000e400e17202 */ /* 0x000fc80000000f00 */
[----:B------:R-:W-:Y:S01]  /*261d0*/  LOP3.LUT R11, R216, R226, R11, 0x96, !PT ;  /* 0x000000e2d80b7212 */ /* 0x000fe200078e960b */
[----:B------:R-:W-:-:S07]  /*261e0*/  IMAD.MOV.U32 R226, RZ, RZ, RZ ;  /* 0x000000ffffe27224 */ /* 0x000fce00078e00ff */
.L_x_26582:
[----:B------:R-:W-:Y:S05]  /*261f0*/  BSYNC.RECONVERGENT B1 ;  /* 0x0000000000017941 */ /* 0x000fea0003800200 */
.L_x_26581:
        /* <DEDUP_REMOVED lines=16> */
.L_x_26588:
        /* <DEDUP_REMOVED lines=13> */
.L_x_26590:
[----:B------:R-:W-:Y:S05]  /*263d0*/  BSYNC.RECONVERGENT B2 ;  /* 0x0000000000027941 */ /* 0x000fea0003800200 */
.L_x_26589:
        /* <DEDUP_REMOVED lines=30> */
[----:B------:R-:W-:Y:S01]  /*265c0*/  LOP3.LUT R230, R217, R226, R225, 0x96, !PT ;  /* 0x000000e2d9e67212 */ /* 0x000fe200078e96e1 */
[----:B------:R-:W-:-:S04]  /*265d0*/  IMAD.WIDE.U32 R226, R227, -0x326172a9, RZ ;  /* 0xcd9e8d57e3e27825 */ /* 0x000fc800078e00ff */
[----:B------:R-:W-:-:S05]  /*265e0*/  IMAD.WIDE.U32 R230, R230, -0x2daee0ad, RZ ;  /* 0xd2511f53e6e67825 */ /* 0x000fca00078e00ff */
[----:B------:R-:W-:Y:S02]  /*265f0*/  LOP3.LUT R225, R10, UR25, R231, 0x96, !PT ;  /* 0x000000190ae17c12 */ /* 0x000fe4000f8e96e7 */
[----:B------:R-:W-:Y:S01]  /*26600*/  LOP3.LUT R10, R224, UR24, R227, 0x96, !PT ;  /* 0x00000018e00a7c12 */ /* 0x000fe2000f8e96e3 */
[----:B------:R-:W-:Y:S02]  /*26610*/  IMAD.MOV.U32 R224, RZ, RZ, R222 ;  /* 0x000000ffffe07224 */ /* 0x000fe400078e00de */
[----:B------:R-:W-:Y:S02]  /*26620*/  IMAD.MOV.U32 R227, RZ, RZ, RZ ;  /* 0x000000ffffe37224 */ /* 0x000fe400078e00ff */
[----:B------:R-:W-:-:S05]  /*26630*/  IMAD.WIDE.U32 R10, R10, -0x2daee0ad, RZ ;  /* 0xd2511f530a0a7825 */ /* 0x000fca00078e00ff */
[----:B------:R-:W-:Y:S02]  /*26640*/  LOP3.LUT R12, R215, R230, R11, 0x96, !PT ;  /* 0x000000e6d70c7212 */ /* 0x000fe400078e960b */
[----:B------:R-:W-:Y:S01]  /*26650*/  MOV R222, R10 ;  /* 0x0000000a00de7202 */ /* 0x000fe20000000f00 */
[----:B------:R-:W-:-:S05]  /*26660*/  IMAD.WIDE.U32 R10, R225, -0x326172a9, RZ ;  /* 0xcd9e8d57e10a7825 */ /* 0x000fca00078e00ff */
[----:B------:R-:W-:-:S07]  /*26670*/  LOP3.LUT R11, R216, R226, R11, 0x96, !PT ;  /* 0x000000e2d80b7212 */ /* 0x000fce00078e960b */
.L_x_26587:
[----:B------:R-:W-:Y:S05]  /*26680*/  BSYNC.RECONVERGENT B1 ;  /* 0x0000000000017941 */ /* 0x000fea0003800200 */
.L_x_26586:
        /* <DEDUP_REMOVED lines=16> */
.L_x_26593:
        /* <DEDUP_REMOVED lines=13> */
.L_x_26595:
[----:B------:R-:W-:Y:S05]  /*26860*/  BSYNC.RECONVERGENT B2 ;  /* 0x0000000000027941 */ /* 0x000fea0003800200 */
.L_x_26594:
        /* <DEDUP_REMOVED lines=35> */
[----:B------:R-:W-:-:S04]  /*26aa0*/  IMAD.MOV.U32 R224, RZ, RZ, R222 ;  /* 0x000000ffffe07224 */ /* 0x000fc800078e00de */
[----:B------:R-:W-:-:S05]  /*26ab0*/  IMAD.WIDE.U32 R10, R10, -0x2daee0ad, RZ ;  /* 0xd2511f530a0a7825 */ /* 0x000fca00078e00ff */
[----:B------:R-:W-:Y:S02]  /*26ac0*/  LOP3.LUT R12, R215, R230, R11, 0x96, !PT ;  /* 0x000000e6d70c7212 */ /* 0x000fe400078e960b */
[----:B------:R-:W-:Y:S01]  /*26ad0*/  MOV R222, R10 ;  /* 0x0000000a00de7202 */ /* 0x000fe20000000f00 */
[----:B------:R-:W-:-:S05]  /*26ae0*/  IMAD.WIDE.U32 R10, R225, -0x326172a9, RZ ;  /* 0xcd9e8d57e10a7825 */ /* 0x000fca00078e00ff */
[----:B------:R-:W-:Y:S01]  /*26af0*/  LOP3.LUT R11, R216, R226, R11, 0x96, !PT ;  /* 0x000000e2d80b7212 */ /* 0x000fe200078e960b */
[----:B------:R-:W-:-:S07]  /*26b00*/  IMAD.MOV.U32 R226, RZ, RZ, RZ ;  /* 0x000000ffffe27224 */ /* 0x000fce00078e00ff */
.L_x_26592:
[----:B------:R-:W-:Y:S05]  /*26b10*/  BSYNC.RECONVERGENT B1 ;  /* 0x0000000000017941 */ /* 0x000fea0003800200 */
.L_x_26591:
        /* <DEDUP_REMOVED lines=16> */
.L_x_26598:
[----:B------:R-:W-:Y:S01]  /*26c20*/  IADD3 R14, PT, PT, R14, 0x1, RZ ;  /* 0x000000010e0e7810 */ /* 0x000fe20007ffe0ff */
[----:B------:R-:W-:Y:S03]  /*26c30*/  BSSY.RECONVERGENT B2, `(.L_x_26599) ;  /* 0x000000b000027945 */ /* 0x000fe60003800200 */
        /* <DEDUP_REMOVED lines=10> */
.L_x_26600:
[----:B------:R-:W-:Y:S05]  /*26ce0*/  BSYNC.RECONVERGENT B2 ;  /* 0x0000000000027941 */ /* 0x000fea0003800200 */
.L_x_26599:
        /* <DEDUP_REMOVED lines=36> */
[----:B------:R-:W-:Y:S02]  /*26f30*/  LOP3.LUT R217, R220, UR24, R225, 0x96, !PT ;  /* 0x00000018dcd97c12 */ /* 0x000fe4000f8e96e1 */
[----:B------:R-:W-:Y:S02]  /*26f40*/  MOV R225, R222 ;  /* 0x000000de00e17202 */ /* 0x000fe40000000f00 */
[----:B------:R-:W-:Y:S01]  /*26f50*/  LOP3.LUT R11, R216, R224, R219, 0x96, !PT ;  /* 0x000000e0d80b7212 */ /* 0x000fe200078e96db */
[----:B------:R-:W-:-:S04]  /*26f60*/  IMAD.WIDE.U32 R216, R217, -0x2daee0ad, RZ ;  /* 0xd2511f53d9d87825 */ /* 0x000fc800078e00ff */
[----:B------:R-:W-:Y:S02]  /*26f70*/  HFMA2 R224, -RZ, RZ, 0, 0 ;  /* 0x00000000ffe07431 */ /* 0x000fe400000001ff */
[----:B------:R-:W-:Y:S01]  /*26f80*/  IMAD.MOV.U32 R222, RZ, RZ, R216 ;  /* 0x000000ffffde7224 */ /* 0x000fe200078e00d8 */
[----:B------:R-:W-:Y:S01]  /*26f90*/  LOP3.LUT R12, R215, R10, R217, 0x96, !PT ;  /* 0x0000000ad70c7212 */ /* 0x000fe200078e96d9 */
[----:B------:R-:W-:-:S07]  /*26fa0*/  IMAD.MOV.U32 R10, RZ, RZ, R218 ;  /* 0x000000ffff0a7224 */ /* 0x000fce00078e00da */
.L_x_26597:
[----:B------:R-:W-:Y:S05]  /*26fb0*/  BSYNC.RECONVERGENT B1 ;  /* 0x0000000000017941 */ /* 0x000fea0003800200 */
.L_x_26596:
        /* <DEDUP_REMOVED lines=16> */
.L_x_26580:
[----:B------:R-:W-:Y:S01]  /*270c0*/  SEL R213, RZ, 0x1000000, !P5 ;  /* 0x01000000ffd57807 */ /* 0x000fe20006800000 */
[----:B------:R-:W0:Y:S01]  /*270d0*/  LDC.64 R218, c[0x0][0x3b0] ;  /* 0x0000ec00ffda7b82 */ /* 0x000e220000000a00 */
[----:B------:R-:W-:Y:S01]  /*270e0*/  SEL R216, RZ, 0x10000, !P4 ;  /* 0x00010000ffd87807 */ /* 0x000fe20006000000 */
[----:B------:R-:W-:Y:S01]  /*270f0*/  IMAD.WIDE.U32 R214, R223, 0x10, R250 ;  /* 0x00000010dfd67825 */ /* 0x000fe200078e00fa */
[----:B------:R-:W-:-:S04]  /*27100*/  SEL R217, RZ, 0x100, !P3 ;  /* 0x00000100ffd97807 */ /* 0x000fc80005800000 */
[----:B------:R-:W-:Y:S01]  /*27110*/  IADD3 R213, PT, PT, R217, R213, R216 ;  /* 0x000000d5d9d57210 */ /* 0x000fe20007ffe0d8 */
[----:B------:R0:W-:Y:S01]  /*27120*/  STG.E.128 desc[UR8][R214.64], R204 ;  /* 0x000000ccd6007986 */ /* 0x0001e2000c101d08 */
[----:B------:R-:W-:-:S05]  /*27130*/  SEL R216, RZ, 0x1, !P2 ;  /* 0x00000001ffd87807 */ /* 0x000fca0005000000 */
[----:B------:R-:W-:Y:S02]  /*27140*/  IMAD.IADD R213, R213, 0x1, R216 ;  /* 0x00000001d5d57824 */ /* 0x000fe400078e02d8 */
[----:B------:R-:W-:-:S04]  /*27150*/  FADD.FTZ R216, RZ, R48 ;  /* 0x00000030ffd87221 */ /* 0x000fc80000010000 */
[----:B------:R-:W-:-:S04]  /*27160*/  FADD.FTZ R217, R216, R49 ;  /* 0x00000031d8d97221 */ /* 0x000fc80000010000 */
[----:B------:R-:W-:Y:S01]  /*27170*/  FADD.FTZ R216, R217, R50 ;  /* 0x00000032d9d87221 */ /* 0x000fe20000010000 */
[----:B0-----:R-:W-:-:S04]  /*27180*/  IMAD.WIDE.U32 R214, R223, 0x4, R218 ;  /* 0x00000004dfd67825 */ /* 0x001fc800078e00da */
[----:B------:R-:W-:-:S04]  /*27190*/  FADD.FTZ R217, R216, R51 ;  /* 0x00000033d8d97221 */ /* 0x000fc80000010000 */
[----:B------:R-:W-:Y:S01]  /*271a0*/  FADD.FTZ R216, R217, R44 ;  /* 0x0000002cd9d87221 */ /* 0x000fe20000010000 */
[----:B------:R0:W-:Y:S03]  /*271b0*/  STG.E desc[UR8][R214.64], R213 ;  /* 0x000000d5d6007986 */ /* 0x0001e6000c101908 */
        /* <DEDUP_REMOVED lines=37> */
[----:B------:R-:W0:Y:S01]  /*27410*/  LDC.64 R214, c[0x0][0x3b8] ;  /* 0x0000ee00ffd67b82 */ /* 0x000e220000000a00 */
        /* <DEDUP_REMOVED lines=8> */
[----:B0-----:R-:W-:-:S05]  /*274a0*/  IMAD.WIDE.U32 R214, R223, 0x4, R214 ;  /* 0x00000004dfd67825 */ /* 0x001fca00078e00d6 */
[----:B------:R0:W-:Y:S02]  /*274b0*/  STG.E desc[UR8][R214.64], R213 ;  /* 0x000000d5d6007986 */ /* 0x0001e4000c101908 */
.L_x_26601:
        /* <DEDUP_REMOVED lines=104> */
.L_x_26615:
[----:B-1----:R-:W-:Y:S01]  /*27b40*/  FADD.FTZ R213, R217, R220 ;  /* 0x000000dcd9d57221 */ /* 0x002fe20000010000 */
[----:B------:R-:W-:Y:S01]  /*27b50*/  ISETP.NE.AND P2, PT, RZ, UR18, PT ;  /* 0x00000012ff007c0c */ /* 0x000fe2000bf45270 */
[----:B0-----:R-:W0:Y:S02]  /*27b60*/  @!P1 LDC.64 R216, c[0x0][0x3c0] ;  /* 0x0000f000ffd89b82 */ /* 0x001e240000000a00 */
[----:B------:R-:W-:Y:S01]  /*27b70*/  FFMA.FTZ R213, R213, R214, UR5 ;  /* 0x00000005d5d57e23 */ /* 0x000fe200080100d6 */
[----:B------:R-:W-:-:S05]  /*27b80*/  FMUL.FTZ R214, R219, R219 ;  /* 0x000000dbdbd67220 */ /* 0x000fca0000410000 */
[----:B------:R-:W-:Y:S01]  /*27b90*/  FSEL R218, R214, RZ, P2 ;  /* 0x000000ffd6da7208 */ /* 0x000fe20001000000 */
[----:B------:R-:W1:Y:S04]  /*27ba0*/  LDC.64 R220, c[0x0][0x428] ;  /* 0x00010a00ffdc7b82 */ /* 0x000e680000000a00 */
[----:B------:R-:W-:-:S04]  /*27bb0*/  FADD.FTZ R213, R213, R218 ;  /* 0x000000dad5d57221 */ /* 0x000fc80000010000 */
[----:B------:R-:W2:Y:S02]  /*27bc0*/  @!P1 LDC.64 R214, c[0x0][0x3c8] ;  /* 0x0000f200ffd69b82 */ /* 0x000ea40000000a00 */
[----:B------:R-:W3:Y:S01]  /*27bd0*/  MUFU.RSQ R213, R213 ;  /* 0x000000d500d57308 */ /* 0x000ee20000001400 */
[----:B0-----:R-:W-:-:S05]  /*27be0*/  @!P1 IMAD.WIDE R216, R229, 0x4, R216 ;  /* 0x00000004e5d89825 */ /* 0x001fca00078e02d8 */
[----:B------:R-:W0:Y:S01]  /*27bf0*/  LDC.64 R226, c[0x0][0x430] ;  /* 0x00010c00ffe27b82 */ /* 0x000e220000000a00 */
[----:B------:R1:W-:Y:S01]  /*27c00*/  @!P1 STG.E desc[UR8][R216.64], R219 ;  /* 0x000000dbd8009986 */ /* 0x0003e2000c101908 */
[----:B--2---:R-:W-:-:S04]  /*27c10*/  @!P1 IMAD.WIDE R214, R229, 0x4, R214 ;  /* 0x00000004e5d69825 */ /* 0x004fc800078e02d6 */
[----:B-1----:R-:W-:Y:S01]  /*27c20*/  IMAD.WIDE.U32 R216, R212, 0x10, R220 ;  /* 0x00000010d4d87825 */ /* 0x002fe200078e00dc */
[----:B---3--:R1:W-:Y:S02]  /*27c30*/  @!P1 STG.E desc[UR8][R214.64], R213 ;  /* 0x000000d5d6009986 */ /* 0x0083e4000c101908 */
[----:B-1----:R-:W-:-:S05]  /*27c40*/  FSEL R214, R219, RZ, !P2 ;  /* 0x000000ffdbd67208 */ /* 0x002fca0005000000 */
        /* <DEDUP_REMOVED lines=13> */
[C---:B------:R-:W-:Y:S01]  /*27d20*/  FADD.FTZ R46, -R214.reuse, R46 ;  /* 0x0000002ed62e7221 */ /* 0x040fe20000010100 */
[C---:B------:R-:W-:Y:S01]  /*27d30*/  FADD.FTZ R40, -R214.reuse, R40 ;  /* 0x00000028d6287221 */ /* 0x040fe20000010100 */
[C---:B------:R-:W-:Y:S01]  /*27d40*/  FADD.FTZ R42, -R214.reuse, R42 ;  /* 0x0000002ad62a7221 */ /* 0x040fe20000010100 */
[----:B------:R1:W-:Y:S01]  /*27d50*/  STG.E.128 desc[UR8][R216.64], R48 ;  /* 0x00000030d8007986 */ /* 0x0003e2000c101d08 */
[----:B------:R-:W-:Y:S01]  /*27d60*/  FMUL.FTZ R215, R213, R44 ;  /* 0x0000002cd5d77220 */ /* 0x000fe20000410000 */
        /* <DEDUP_REMOVED lines=12> */
[----:B0-----:R-:W-:-:S04]  /*27e30*/  IMAD.WIDE.U32 R216, R212, 0x10, R226 ;  /* 0x00000010d4d87825 */ /* 0x001fc800078e00e2 */
[C---:B------:R-:W-:Y:S01]  /*27e40*/  FADD.FTZ R212, -R214.reuse, R45 ;  /* 0x0000002dd6d47221 */ /* 0x040fe20000010100 */
[----:B------:R-:W-:Y:S01]  /*27e50*/  FADD.FTZ R218, -R214, R47 ;  /* 0x0000002fd6da7221 */ /* 0x000fe20000010100 */
[----:B------:R-:W-:Y:S01]  /*27e60*/  FFMA.FTZ R48, R225, R136, R60 ;  /* 0x00000088e1307223 */ /* 0x000fe2000001003c */
[----:B------:R-:W-:Y:S01]  /*27e70*/  FFMA.FTZ R50, R219, R138, R62 ;  /* 0x0000008adb327223 */ /* 0x000fe2000001003e */
[----:B------:R-:W-:Y:S01]  /*27e80*/  FFMA.FTZ R51, R228, R139, R63 ;  /* 0x0000008be4337223 */ /* 0x000fe2000001003f */
[C---:B------:R-:W-:Y:S01]  /*27e90*/  FMUL.FTZ R212, R213.reuse, R212 ;  /* 0x000000d4d5d47220 */ /* 0x040fe20000410000 */
[C---:B------:R-:W-:Y:S01]  /*27ea0*/  FMUL.FTZ R219, R213.reuse, R46 ;  /* 0x0000002ed5db7220 */ /* 0x040fe20000410000 */
[----:B------:R-:W-:Y:S02]  /*27eb0*/  FMUL.FTZ R218, R213, R218 ;  /* 0x000000dad5da7220 */ /* 0x000fe40000410000 */
[----:B------:R0:W-:Y:S01]  /*27ec0*/  STG.E.128 desc[UR8][R216.64], R48 ;  /* 0x00000030d8007986 */ /* 0x0001e2000c101d08 */
[----:B------:R-:W-:Y:S01]  /*27ed0*/  FFMA.FTZ R45, R212, R173, R185 ;  /* 0x000000add42d7223 */ /* 0x000fe200000100b9 */
[----:B------:R-:W-:Y:S01]  /*27ee0*/  FFMA.FTZ R46, R219, R174, R186 ;  /* 0x000000aedb2e7223 */ /* 0x000fe200000100ba */
[----:B------:R-:W-:Y:S01]  /*27ef0*/  FFMA.FTZ R47, R218, R175, R187 ;  /* 0x000000afda2f7223 */ /* 0x000fe200000100bb */
[----:B0-----:R-:W-:-:S04]  /*27f00*/  IMAD.WIDE.U32 R48, R210, 0x10, R220 ;  /* 0x00000010d2307825 */ /* 0x001fc800078e00dc */
[----:B------:R-:W-:Y:S01]  /*27f10*/  FADD.FTZ R50, -R214, R41 ;  /* 0x00000029d6327221 */ /* 0x000fe20000010100 */
[C---:B------:R-:W-:Y:S01]  /*27f20*/  FMUL.FTZ R51, R213.reuse, R40 ;  /* 0x00000028d5337220 */ /* 0x040fe20000410000 */
[C---:B------:R-:W-:Y:S01]  /*27f30*/  FMUL.FTZ R217, R213.reuse, R29 ;  /* 0x0000001dd5d97220 */ /* 0x040fe20000410000 */
[----:B------:R0:W-:Y:S01]  /*27f40*/  STG.E.128 desc[UR8][R48.64], R44 ;  /* 0x0000002c30007986 */ /* 0x0001e2000c101d08 */
[----:B------:R-:W-:Y:S01]  /*27f50*/  FMUL.FTZ R50, R213, R50 ;  /* 0x00000032d5327220 */ /* 0x000fe20000410000 */
[----:B------:R-:W-:-:S03]  /*27f60*/  FFMA.FTZ R40, R51, R168, R188 ;  /* 0x000000a833287223 */ /* 0x000fc600000100bc */
[----:B------:R-:W-:Y:S01]  /*27f70*/  FFMA.FTZ R41, R50, R169, R189 ;  /* 0x000000a932297223 */ /* 0x000fe200000100bd */
[----:B0-----:R-:W-:Y:S01]  /*27f80*/  FFMA.FTZ R44, R215, R132, R64 ;  /* 0x00000084d72c7223 */ /* 0x001fe20000010040 */
[----:B------:R-:W-:Y:S01]  /*27f90*/  FFMA.FTZ R45, R212, R133, R65 ;  /* 0x00000085d42d7223 */ /* 0x000fe20000010041 */
[----:B------:R-:W-:Y:S01]  /*27fa0*/  FFMA.FTZ R46, R219, R134, R66 ;  /* 0x00000086db2e7223 */ /* 0x000fe20000010042 */
[----:B------:R-:W-:Y:S01]  /*27fb0*/  FFMA.FTZ R47, R218, R135, R67 ;  /* 0x00000087da2f7223 */ /* 0x000fe20000010043 */
[----:B------:R-:W-:-:S04]  /*27fc0*/  IMAD.WIDE.U32 R48, R210, 0x10, R226 ;  /* 0x00000010d2307825 */ /* 0x000fc800078e00e2 */
[----:B------:R-:W-:Y:S01]  /*27fd0*/  FADD.FTZ R210, -R214, R43 ;  /* 0x0000002bd6d27221 */ /* 0x000fe20000010100 */
[----:B------:R0:W-:Y:S02]  /*27fe0*/  STG.E.128 desc[UR8][R48.64], R44 ;  /* 0x0000002c30007986 */ /* 0x0001e4000c101d08 */
[C---:B0-----:R-:W-:Y:S01]  /*27ff0*/  FMUL.FTZ R49, R213.reuse, R42 ;  /* 0x0000002ad5317220 */ /* 0x041fe20000410000 */
[----:B------:R-:W-:Y:S01]  /*28000*/  FMUL.FTZ R48, R213, R210 ;  /* 0x000000d2d5307220 */ /* 0x000fe20000410000 */
[----:B------:R-:W-:-:S04]  /*28010*/  IMAD.WIDE.U32 R44, R4, 0x10, R220 ;  /* 0x00000010042c7825 */ /* 0x000fc800078e00dc */
[----:B------:R-:W-:Y:S01]  /*28020*/  FADD.FTZ R46, -R214, R28 ;  /* 0x0000001cd62e7221 */ /* 0x000fe20000010100 */
[----:B------:R-:W-:Y:S01]  /*28030*/  FFMA.FTZ R42, R49, R170, R190 ;  /* 0x000000aa312a7223 */ /* 0x000fe200000100be */
[----:B------:R-:W-:Y:S01]  /*28040*/  FFMA.FTZ R43, R48, R171, R191 ;  /* 0x000000ab302b7223 */ /* 0x000fe200000100bf */
[C---:B------:R-:W-:Y:S01]  /*28050*/  FADD.FTZ R28, -R214.reuse, R24 ;  /* 0x00000018d61c7221 */ /* 0x040fe20000010100 */
[----:B------:R-:W-:Y:S01]  /*28060*/  FADD.FTZ R24, -R214, R21 ;  /* 0x00000015d6187221 */ /* 0x000fe20000010100 */
[----:B------:R-:W-:Y:S01]  /*28070*/  FFMA.FTZ R21, R50, R129, R69 ;  /* 0x0000008132157223 */ /* 0x000fe20000010045 */
[C---:B------:R-:W-:Y:S01]  /*28080*/  FADD.FTZ R47, -R214.reuse, R37 ;  /* 0x00000025d62f7221 */ /* 0x040fe20000010100 */
[----:B------:R0:W-:Y:S01]  /*28090*/  STG.E.128 desc[UR8][R44.64], R40 ;  /* 0x000000282c007986 */ /* 0x0001e2000c101d08 */
[----:B------:R-:W-:Y:S01]  /*280a0*/  FADD.FTZ R50, -R214, R19 ;  /* 0x00000013d6327221 */ /* 0x000fe20000010100 */
[C---:B------:R-:W-:Y:S01]  /*280b0*/  FMUL.FTZ R19, R213.reuse, R38 ;  /* 0x00000026d5137220 */ /* 0x040fe20000410000 */
[C---:B------:R-:W-:Y:S01]  /*280c0*/  FMUL.FTZ R38, R213.reuse, R39 ;  /* 0x00000027d5267220 */ /* 0x040fe20000410000 */
[C---:B------:R-:W-:Y:S01]  /*280d0*/  FMUL.FTZ R218, R213.reuse, R46 ;  /* 0x0000002ed5da7220 */ /* 0x040fe20000410000 */
[----:B------:R-:W-:-:S03]  /*280e0*/  FMUL.FTZ R212, R213, R24 ;  /* 0x00000018d5d47220 */ /* 0x000fc60000410000 */
[----:B------:R-:W-:Y:S01]  /*280f0*/  FFMA.FTZ R24, R218, R156, R200 ;  /* 0x0000009cda187223 */ /* 0x000fe200000100c8 */
[C---:B0-----:R-:W-:Y:S01]  /*28100*/  FADD.FTZ R43, -R214.reuse, R25 ;  /* 0x00000019d62b7221 */ /* 0x041fe20000010100 */
[C---:B------:R-:W-:Y:S01]  /*28110*/  FADD.FTZ R41, -R214.reuse, R26 ;  /* 0x0000001ad6297221 */ /* 0x040fe20000010100 */
[C---:B------:R-:W-:Y:S01]  /*28120*/  FADD.FTZ R44, -R214.reuse, R30 ;  /* 0x0000001ed62c7221 */ /* 0x040fe20000010100 */
[C---:B------:R-:W-:Y:S01]  /*28130*/  FADD.FTZ R45, -R214.reuse, R31 ;  /* 0x0000001fd62d7221 */ /* 0x040fe20000010100 */
[C---:B------:R-:W-:Y:S01]  /*28140*/  FADD.FTZ R42, -R214.reuse, R20 ;  /* 0x00000014d62a7221 */ /* 0x040fe20000010100 */
[C---:B------:R-:W-:Y:S01]  /*28150*/  FADD.FTZ R26, -R214.reuse, R22 ;  /* 0x00000016d61a7221 */ /* 0x040fe20000010100 */
[----:B------:R-:W-:Y:S01]  /*28160*/  FADD.FTZ R25, -R214, R23 ;  /* 0x00000017d6197221 */ /* 0x000fe20000010100 */
[----:B------:R-:W-:-:S04]  /*28170*/  IMAD.WIDE.U32 R30, R4, 0x10, R226 ;  /* 0x00000010041e7825 */ /* 0x000fc800078e00e2 */
[----:B------:R-:W-:Y:S01]  /*28180*/  FFMA.FTZ R20, R51, R128, R68 ;  /* 0x0000008033147223 */ /* 0x000fe20000010044 */
[----:B------:R-:W-:Y:S01]  /*28190*/  FFMA.FTZ R22, R49, R130, R70 ;  /* 0x0000008231167223 */ /* 0x000fe20000010046 */
[----:B------:R-:W-:Y:S01]  /*281a0*/  FFMA.FTZ R23, R48, R131, R71 ;  /* 0x0000008330177223 */ /* 0x000fe20000010047 */
[C---:B------:R-:W-:Y:S01]  /*281b0*/  FADD.FTZ R40, -R214.reuse, R36 ;  /* 0x00000024d6287221 */ /* 0x040fe20000010100 */
[C---:B------:R-:W-:Y:S01]  /*281c0*/  FADD.FTZ R49, -R214.reuse, R18 ;  /* 0x00000012d6317221 */ /* 0x040fe20000010100 */
[----:B------:R-:W-:Y:S01]  /*281d0*/  FMUL.FTZ R18, R213, R47 ;  /* 0x0000002fd5127220 */ /* 0x000fe20000410000 */
[----:B------:R-:W-:Y:S01]  /*281e0*/  IMAD.WIDE.U32 R36, R3, 0x10, R226 ;  /* 0x0000001003247825 */ /* 0x000fe200078e00e2 */
[----:B------:R0:W-:Y:S03]  /*281f0*/  STG.E.128 desc[UR8][R30.64], R20 ;  /* 0x000000141e007986 */ /* 0x0001e6000c101d08 */
[----:B------:R-:W-:Y:S01]  /*28200*/  FADD.FTZ R48, -R214, R17 ;  /* 0x00000011d6307221 */ /* 0x000fe20000010100 */
        /* <DEDUP_REMOVED lines=12> */
[C---:B------:R-:W-:Y:S01]  /*282d0*/  FMUL.FTZ R44, R213.reuse, R43 ;  /* 0x0000002bd52c7220 */ /* 0x040fe20000410000 */
[C---:B------:R-:W-:Y:S01]  /*282e0*/  FMUL.FTZ R29, R213.reuse, R41 ;  /* 0x00000029d51d7220 */ /* 0x040fe20000410000 */
[C---:B------:R-:W-:Y:S01]  /*282f0*/  FMUL.FTZ R46, R213.reuse, R4 ;  /* 0x00000004d52e7220 */ /* 0x040fe20000410000 */
[----:B------:R-:W-:Y:S01]  /*28300*/  FMUL.FTZ R4, R213, R205 ;  /* 0x000000cdd5047220 */ /* 0x000fe20000410000 */
[----:B0-----:R-:W-:-:S04]  /*28310*/  IMAD.WIDE.U32 R30, R3, 0x10, R220 ;  /* 0x00000010031e7825 */ /* 0x001fc800078e00dc */
[----:B------:R-:W-:Y:S01]  /*28320*/  FMUL.FTZ R3, R213, R40 ;  /* 0x00000028d5037220 */ /* 0x000fe20000410000 */
[----:B------:R-:W-:Y:S01]  /*28330*/  FFMA.FTZ R21, R18, R125, R73 ;  /* 0x0000007d12157223 */ /* 0x000fe20000010049 */
[C---:B------:R-:W-:Y:S01]  /*28340*/  FFMA.FTZ R18, R19.reuse, R166, R194 ;  /* 0x000000a613127223 */ /* 0x040fe200000100c2 */
[----:B------:R-:W-:Y:S01]  /*28350*/  FFMA.FTZ R22, R19, R126, R74 ;  /* 0x0000007e13167223 */ /* 0x000fe2000001004a */
[C---:B------:R-:W-:Y:S01]  /*28360*/  FFMA.FTZ R16, R3.reuse, R164, R192 ;  /* 0x000000a403107223 */ /* 0x040fe200000100c0 */
[C---:B------:R-:W-:Y:S01]  /*28370*/  FFMA.FTZ R19, R38.reuse, R167, R195 ;  /* 0x000000a726137223 */ /* 0x040fe200000100c3 */
[----:B------:R-:W-:Y:S01]  /*28380*/  FFMA.FTZ R20, R3, R124, R72 ;  /* 0x0000007c03147223 */ /* 0x000fe20000010048 */
[----:B------:R-:W-:Y:S01]  /*28390*/  FFMA.FTZ R23, R38, R127, R75 ;  /* 0x0000007f26177223 */ /* 0x000fe2000001004b */
[C---:B------:R-:W-:Y:S01]  /*283a0*/  FADD.FTZ R3, -R214.reuse, R206 ;  /* 0x000000ced6037221 */ /* 0x040fe20000010100 */
[----:B------:R-:W-:Y:S01]  /*283b0*/  FADD.FTZ R40, -R214, R207 ;  /* 0x000000cfd6287221 */ /* 0x000fe20000010100 */
[----:B------:R0:W-:Y:S01]  /*283c0*/  STG.E.128 desc[UR8][R30.64], R16 ;  /* 0x000000101e007986 */ /* 0x0001e2000c101d08 */
[----:B------:R-:W-:-:S04]  /*283d0*/  IMAD.WIDE.U32 R38, R2, 0x10, R226 ;  /* 0x0000001002267825 */ /* 0x000fc800078e00e2 */
[C---:B------:R-:W-:Y:S01]  /*283e0*/  FMUL.FTZ R207, R213.reuse, R34 ;  /* 0x00000022d5cf7220 */ /* 0x040fe20000410000 */
[C---:B------:R-:W-:Y:S01]  /*283f0*/  FMUL.FTZ R206, R213.reuse, R35 ;  /* 0x00000023d5ce7220 */ /* 0x040fe20000410000 */
[----:B------:R1:W-:Y:S01]  /*28400*/  STG.E.128 desc[UR8][R36.64], R20 ;  /* 0x0000001424007986 */ /* 0x0003e2000c101d08 */
[C---:B------:R-:W-:Y:S01]  /*28410*/  FMUL.FTZ R214, R213.reuse, R42 ;  /* 0x0000002ad5d67220 */ /* 0x040fe20000410000 */
[C---:B------:R-:W-:Y:S01]  /*28420*/  FMUL.FTZ R32, R213.reuse, R50 ;  /* 0x00000032d5207220 */ /* 0x040fe20000410000 */
[C---:B------:R-:W-:Y:S01]  /*28430*/  FMUL.FTZ R35, R213.reuse, R48 ;  /* 0x00000030d5237220 */ /* 0x040fe20000410000 */
[----:B------:R-:W-:Y:S01]  /*28440*/  FMUL.FTZ R34, R213, R49 ;  /* 0x00000031d5227220 */ /* 0x000fe20000410000 */
[----:B------:R-:W-:-:S04]  /*28450*/  IMAD.WIDE.U32 R48, R209, 0x10, R220 ;  /* 0x00000010d1307825 */ /* 0x000fc800078e00dc */
[----:B------:R-:W-:-:S04]  /*28460*/  IMAD.WIDE.U32 R42, R211, 0x10, R226 ;  /* 0x00000010d32a7825 */ /* 0x000fc800078e00e2 */
[----:B0-----:R-:W-:-:S04]  /*28470*/  IMAD.WIDE.U32 R30, R2, 0x10, R220 ;  /* 0x00000010021e7825 */ /* 0x001fc800078e00dc */
[----:B------:R-:W-:Y:S01]  /*28480*/  FMUL.FTZ R2, R213, R33 ;  /* 0x00000021d5027220 */ /* 0x000fe20000410000 */
[----:B------:R-:W-:Y:S01]  /*28490*/  FFMA.FTZ R16, R51, R160, R196 ;  /* 0x000000a033107223 */ /* 0x000fe200000100c4 */
[----:B------:R-:W-:Y:S01]  /*284a0*/  FFMA.FTZ R18, R207, R162, R198 ;  /* 0x000000a2cf127223 */ /* 0x000fe200000100c6 */
[----:B------:R-:W-:Y:S01]  /*284b0*/  FFMA.FTZ R19, R206, R163, R199 ;  /* 0x000000a3ce137223 */ /* 0x000fe200000100c7 */
[C---:B------:R-:W-:Y:S01]  /*284c0*/  FFMA.FTZ R17, R2.reuse, R161, R197 ;  /* 0x000000a102117223 */ /* 0x040fe200000100c5 */
[----:B-1----:R-:W-:Y:S01]  /*284d0*/  FFMA.FTZ R20, R51, R120, R76 ;  /* 0x0000007833147223 */ /* 0x002fe2000001004c */
[----:B------:R-:W-:Y:S01]  /*284e0*/  FFMA.FTZ R21, R2, R121, R77 ;  /* 0x0000007902157223 */ /* 0x000fe2000001004d */
[----:B------:R-:W-:Y:S01]  /*284f0*/  FFMA.FTZ R22, R207, R122, R78 ;  /* 0x0000007acf167223 */ /* 0x000fe2000001004e */
[----:B------:R-:W-:Y:S01]  /*28500*/  FFMA.FTZ R23, R206, R123, R79 ;  /* 0x0000007bce177223 */ /* 0x000fe2000001004f */
[----:B------:R-:W-:-:S04]  /*28510*/  IMAD.WIDE.U32 R36, R0, 0x10, R220 ;  /* 0x0000001000247825 */ /* 0x000fc800078e00dc */
[C---:B------:R-:W-:Y:S01]  /*28520*/  FMUL.FTZ R33, R213.reuse, R204 ;  /* 0x000000ccd5217220 */ /* 0x040fe20000410000 */
[----:B------:R0:W-:Y:S01]  /*28530*/  STG.E.128 desc[UR8][R30.64], R16 ;  /* 0x000000101e007986 */ /* 0x0001e2000c101d08 */
[----:B------:R-:W-:Y:S01]  /*28540*/  FMUL.FTZ R2, R213, R3 ;  /* 0x00000003d5027220 */ /* 0x000fe20000410000 */
[----:B------:R-:W-:-:S04]  /*28550*/  IMAD.WIDE.U32 R204, R0, 0x10, R226 ;  /* 0x0000001000cc7825 */ /* 0x000fc800078e00e2 */
[----:B------:R-:W-:Y:S01]  /*28560*/  FMUL.FTZ R3, R213, R40 ;  /* 0x00000028d5037220 */ /* 0x000fe20000410000 */
[----:B------:R1:W-:Y:S01]  /*28570*/  STG.E.128 desc[UR8][R38.64], R20 ;  /* 0x0000001426007986 */ /* 0x0003e2000c101d08 */
[----:B------:R-:W-:-:S03]  /*28580*/  IMAD.WIDE.U32 R50, R208, 0x10, R220 ;  /* 0x00000010d0327825 */ /* 0x000fc600078e00dc */
[----:B------:R2:W-:Y:S01]  /*28590*/  STG.E.128 desc[UR8][R36.64], R24 ;  /* 0x0000001824007986 */ /* 0x0005e2000c101d08 */
[----:B------:R-:W-:-:S04]  /*285a0*/  IMAD.WIDE.U32 R206, R208, 0x10, R226 ;  /* 0x00000010d0ce7825 */ /* 0x000fc800078e00e2 */
[----:B------:R-:W-:-:S04]  /*285b0*/  IMAD.WIDE.U32 R40, R209, 0x10, R226 ;  /* 0x00000010d1287825 */ /* 0x000fc800078e00e2 */
[----:B0-----:R-:W-:Y:S01]  /*285c0*/  FFMA.FTZ R16, R218, R116, R80 ;  /* 0x00000074da107223 */ /* 0x001fe20000010050 */
[----:B------:R-:W-:Y:S01]  /*285d0*/  FFMA.FTZ R17, R217, R117, R81 ;  /* 0x00000075d9117223 */ /* 0x000fe20000010051 */
[----:B------:R-:W-:Y:S01]  /*285e0*/  FFMA.FTZ R18, R216, R118, R82 ;  /* 0x00000076d8127223 */ /* 0x000fe20000010052 */
[----:B------:R-:W-:Y:S01]  /*285f0*/  FFMA.FTZ R19, R215, R119, R83 ;  /* 0x00000077d7137223 */ /* 0x000fe20000010053 */
        /* <DEDUP_REMOVED lines=8> */
[----:B------:R-:W-:Y:S01]  /*28680*/  FFMA.FTZ R28, R214, R148, R236 ;  /* 0x00000094d61c7223 */ /* 0x000fe200000100ec */
[----:B------:R-:W-:Y:S01]  /*28690*/  FFMA.FTZ R29, R212, R149, R237 ;  /* 0x00000095d41d7223 */ /* 0x000fe200000100ed */
[----:B------:R-:W-:Y:S01]  /*286a0*/  FFMA.FTZ R30, R210, R150, R238 ;  /* 0x00000096d21e7223 */ /* 0x000fe200000100ee */
[----:B------:R-:W-:Y:S01]  /*286b0*/  FFMA.FTZ R31, R47, R151, R239 ;  /* 0x000000972f1f7223 */ /* 0x000fe200000100ef */
[----:B------:R0:W-:Y:S01]  /*286c0*/  STG.E.128 desc[UR8][R204.64], R16 ;  /* 0x00000010cc007986 */ /* 0x0001e2000c101d08 */
[----:B------:R-:W-:-:S03]  /*286d0*/  IMAD.WIDE.U32 R36, R211, 0x10, R220 ;  /* 0x00000010d3247825 */ /* 0x000fc600078e00dc */
[----:B------:R1:W-:Y:S01]  /*286e0*/  STG.E.128 desc[UR8][R50.64], R20 ;  /* 0x0000001432007986 */ /* 0x0003e2000c101d08 */
[----:B------:R-:W-:-:S03]  /*286f0*/  IMAD.WIDE.U32 R38, R223, 0x10, R220 ;  /* 0x00000010df267825 */ /* 0x000fc600078e00dc */
[----:B------:R2:W-:Y:S01]  /*28700*/  STG.E.128 desc[UR8][R206.64], R24 ;  /* 0x00000018ce007986 */ /* 0x0005e2000c101d08 */
[----:B------:R-:W-:-:S03]  /*28710*/  IMAD.WIDE.U32 R44, R223, 0x10, R226 ;  /* 0x00000010df2c7825 */ /* 0x000fc600078e00e2 */
[----:B------:R3:W-:Y:S01]  /*28720*/  STG.E.128 desc[UR8][R48.64], R28 ;  /* 0x0000001c30007986 */ /* 0x0007e2000c101d08 */
[----:B0-----:R-:W-:Y:S01]  /*28730*/  FFMA.FTZ R16, R214, R108, R88 ;  /* 0x0000006cd6107223 */ /* 0x001fe20000010058 */
[----:B------:R-:W-:Y:S01]  /*28740*/  FFMA.FTZ R17, R212, R109, R89 ;  /* 0x0000006dd4117223 */ /* 0x000fe20000010059 */
[----:B------:R-:W-:Y:S01]  /*28750*/  FFMA.FTZ R18, R210, R110, R90 ;  /* 0x0000006ed2127223 */ /* 0x000fe2000001005a */
[----:B------:R-:W-:Y:S01]  /*28760*/  FFMA.FTZ R19, R47, R111, R91 ;  /* 0x0000006f2f137223 */ /* 0x000fe2000001005b */
[----:B-1----:R-:W-:Y:S01]  /*28770*/  FFMA.FTZ R20, R46, R144, R240 ;  /* 0x000000902e147223 */ /* 0x002fe200000100f0 */
[C---:B------:R-:W-:Y:S01]  /*28780*/  FFMA.FTZ R21, R35.reuse, R145, R241 ;  /* 0x0000009123157223 */ /* 0x040fe200000100f1 */
[----:B------:R-:W-:Y:S01]  /*28790*/  FFMA.FTZ R22, R34, R146, R242 ;  /* 0x0000009222167223 */ /* 0x000fe200000100f2 */
[C---:B------:R-:W-:Y:S01]  /*287a0*/  FFMA.FTZ R23, R32.reuse, R147, R243 ;  /* 0x0000009320177223 */ /* 0x040fe200000100f3 */
[----:B--2---:R-:W-:Y:S01]  /*287b0*/  FFMA.FTZ R27, R32, R107, R95 ;  /* 0x0000006b201b7223 */ /* 0x004fe2000001005f */
[----:B------:R-:W-:Y:S01]  /*287c0*/  FFMA.FTZ R24, R46, R104, R92 ;  /* 0x000000682e187223 */ /* 0x000fe2000001005c */
[----:B------:R-:W-:Y:S01]  /*287d0*/  FFMA.FTZ R25, R35, R105, R93 ;  /* 0x0000006923197223 */ /* 0x000fe2000001005d */
[----:B------:R-:W-:Y:S01]  /*287e0*/  FFMA.FTZ R26, R34, R106, R94 ;  /* 0x0000006a221a7223 */ /* 0x000fe2000001005e */
[----:B---3--:R-:W0:Y:S01]  /*287f0*/  LDC.64 R48, c[0x0][0x380] ;  /* 0x0000e000ff307b82 */ /* 0x008e220000000a00 */
[C---:B------:R-:W-:Y:S01]  /*28800*/  FFMA.FTZ R32, R33.reuse, R140, R244 ;  /* 0x0000008c21207223 */ /* 0x040fe200000100f4 */
[----:B------:R-:W-:Y:S01]  /*28810*/  FFMA.FTZ R28, R33, R100, R96 ;  /* 0x00000064211c7223 */ /* 0x000fe20000010060 */
[----:B------:R-:W-:Y:S01]  /*28820*/  FFMA.FTZ R33, R4, R141, R245 ;  /* 0x0000008d04217223 */ /* 0x000fe200000100f5 */
[----:B------:R-:W-:Y:S01]  /*28830*/  FFMA.FTZ R34, R2, R142, R246 ;  /* 0x0000008e02227223 */ /* 0x000fe200000100f6 */
[C---:B------:R-:W-:Y:S01]  /*28840*/  FFMA.FTZ R35, R3.reuse, R143, R247 ;  /* 0x0000008f03237223 */ /* 0x040fe200000100f7 */
[----:B------:R-:W-:Y:S01]  /*28850*/  FFMA.FTZ R29, R4, R101, R97 ;  /* 0x00000065041d7223 */ /* 0x000fe20000010061 */
[----:B------:R-:W-:Y:S01]  /*28860*/  FFMA.FTZ R30, R2, R102, R98 ;  /* 0x00000066021e7223 */ /* 0x000fe20000010062 */
[----:B------:R-:W-:Y:S01]  /*28870*/  FFMA.FTZ R31, R3, R103, R99 ;  /* 0x00000067031f7223 */ /* 0x000fe20000010063 */
[----:B------:R1:W-:Y:S04]  /*28880*/  STG.E.128 desc[UR8][R40.64], R16 ;  /* 0x0000001028007986 */ /* 0x0003e8000c101d08 */
[----:B------:R1:W-:Y:S04]  /*28890*/  STG.E.128 desc[UR8][R36.64], R20 ;  /* 0x0000001424007986 */ /* 0x0003e8000c101d08 */
[----:B------:R1:W-:Y:S04]  /*288a0*/  STG.E.128 desc[UR8][R42.64], R24 ;  /* 0x000000182a007986 */ /* 0x0003e8000c101d08 */
[----:B------:R1:W-:Y:S01]  /*288b0*/  STG.E.128 desc[UR8][R38.64], R32 ;  /* 0x0000002026007986 */ /* 0x0003e2000c101d08 */
[----:B0-----:R-:W-:-:S03]  /*288c0*/  LEA R229, R48, R229, 0x2 ;  /* 0x000000e530e57211 */ /* 0x001fc600078e10ff */
[----:B------:R1:W-:Y:S01]  /*288d0*/  STG.E.128 desc[UR8][R44.64], R28 ;  /* 0x0000001c2c007986 */ /* 0x0003e2000c101d08 */
[----:B------:R-:W-:-:S13]  /*288e0*/  ISETP.GE.AND P1, PT, R229, R49, PT ;  /* 0x00000031e500720c */ /* 0x000fda0003f26270 */
[----:B------:R-:W-:Y:S05]  /*288f0*/  @!P1 BRA `(.L_x_26603) ;  /* 0xfffffd8c000c9947 */ /* 0x000fea000383ffff */
[----:B------:R-:W-:Y:S05]  /*28900*/  BSYNC B0 ;  /* 0x0000000000007941 */ /* 0x000fea0003800000 */
.L_x_25971:
[----:B------:R-:W-:Y:S05]  /*28910*/  EXIT ;  /* 0x000000000000794d */ /* 0x000fea0003800000 */
.L_x_26602:
[----:B------:R-:W-:Y:S01]  /*28920*/  HFMA2 R227, -RZ, RZ, 0, 5.9604644775390625e-08 ;  /* 0x00000001ffe37431 */ /* 0x000fe200000001ff */
[----:B------:R-:W-:Y:S01]  /*28930*/  BSSY B1, `(.L_x_26604) ;  /* 0x0000007000017945 */ /* 0x000fe20003800000 */
[----:B------:R-:W-:Y:S01]  /*28940*/  IMAD.MOV.U32 R226, RZ, RZ, R216 ;  /* 0x000000ffffe27224 */ /* 0x000fe200078e00d8 */
[----:B------:R-:W-:Y:S01]  /*28950*/  MOV R221, 0xffffffff ;  /* 0xffffffff00dd7802 */ /* 0x000fe20000000f00 */
[----:B------:R-:W-:-:S07]  /*28960*/  IMAD.MOV.U32 R228, RZ, RZ, 0x1f ;  /* 0x0000001fffe47424 */ /* 0x000fce00078e00ff */
[----:B0-----:R-:W-:Y:S05]  /*28970*/  WARPSYNC.COLLECTIVE R221, `(.L_x_26605) ;  /* 0x00000000dd087348 */ /* 0x001fea0003c00000 */
[----:B------:R1:W2:Y:S02]  /*28980*/  SHFL.BFLY P2, R225, R226, R227, R228 ;  /* 0x0c0000e3e2e17389 */ /* 0x0002a400000400e4 */
[----:B012---:R-:W-:Y:S05]  /*28990*/  ENDCOLLECTIVE ;  /* 0x000000000000791b */ /* 0x007fea0003800000 */
.L_x_26605:
[----:B------:R-:W-:Y:S05]  /*289a0*/  BSYNC B1 ;  /* 0x0000000000017941 */ /* 0x000fea0003800000 */
.L_x_26604:
        /* <DEDUP_REMOVED lines=9> */
.L_x_26606:
[----:B------:R-:W-:Y:S01]  /*28a40*/  HFMA2 R227, -RZ, RZ, 0, 2.384185791015625e-07 ;  /* 0x00000004ffe37431 */ /* 0x000fe200000001ff */
[----:B------:R-:W-:-:S05]  /*28a50*/  MOV R214, R225 ;  /* 0x000000e100d67202 */ /* 0x000fca0000000f00 */
[----:B------:R-:W-:-:S04]  /*28a60*/  FADD.FTZ R217, R215, R214 ;  /* 0x000000d6d7d97221 */ /* 0x000fc80000010000 */
[----:B------:R-:W-:-:S07]  /*28a70*/  IMAD.MOV.U32 R226, RZ, RZ, R217 ;  /* 0x000000ffffe27224 */ /* 0x000fce00078e00d9 */
[----:B------:R-:W-:Y:S05]  /*28a80*/  WARPSYNC.COLLECTIVE R221, `(.L_x_26607) ;  /* 0x00000000dd087348 */ /* 0x000fea0003c00000 */
[----:B------:R0:W1:Y:S02]  /*28a90*/  SHFL.BFLY P2, R225, R226, R227, R228 ;  /* 0x0c0000e3e2e17389 */ /* 0x00006400000400e4 */
[----:B01----:R-:W-:Y:S05]  /*28aa0*/  ENDCOLLECTIVE ;  /* 0x000000000000791b */ /* 0x003fea0003800000 */
.L_x_26607:
        /* <DEDUP_REMOVED lines=8> */
.L_x_26608:
[----:B------:R-:W-:Y:S01]  /*28b30*/  HFMA2 R227, -RZ, RZ, 0, 9.5367431640625e-07 ;  /* 0x00000010ffe37431 */ /* 0x000fe200000001ff */
[----:B------:R-:W-:-:S05]  /*28b40*/  MOV R213, R225 ;  /* 0x000000e100d57202 */ /* 0x000fca0000000f00 */
[----:B------:R-:W-:-:S04]  /*28b50*/  FADD.FTZ R220, R218, R213 ;  /* 0x000000d5dadc7221 */ /* 0x000fc80000010000 */
[----:B------:R-:W-:-:S07]  /*28b60*/  IMAD.MOV.U32 R226, RZ, RZ, R220 ;  /* 0x000000ffffe27224 */ /* 0x000fce00078e00dc */
[----:B------:R-:W-:Y:S05]  /*28b70*/  WARPSYNC.COLLECTIVE R221, `(.L_x_26609) ;  /* 0x00000000dd087348 */ /* 0x000fea0003c00000 */
[----:B------:R0:W1:Y:S02]  /*28b80*/  SHFL.BFLY P2, R225, R226, R227, R228 ;  /* 0x0c0000e3e2e17389 */ /* 0x00006400000400e4 */
[----:B01----:R-:W-:Y:S05]  /*28b90*/  ENDCOLLECTIVE ;  /* 0x000000000000791b */ /* 0x003fea0003800000 */
.L_x_26609:
        /* <DEDUP_REMOVED lines=88> */
.L_x_26610:
[----:B------:R-:W-:Y:S01]  /*29120*/  HFMA2 R227, -RZ, RZ, 0, 1.1920928955078125e-07 ;  /* 0x00000002ffe37431 */ /* 0x000fe200000001ff */
[----:B------:R-:W-:-:S05]  /*29130*/  MOV R216, R225 ;  /* 0x000000e100d87202 */ /* 0x000fca0000000f00 */
[----:B------:R-:W-:-:S04]  /*29140*/  FADD.FTZ R216, R213, R216 ;  /* 0x000000d8d5d87221 */ /* 0x000fc80000010000 */
[----:B------:R-:W-:-:S07]  /*29150*/  IMAD.MOV.U32 R226, RZ, RZ, R216 ;  /* 0x000000ffffe27224 */ /* 0x000fce00078e00d8 */
[----:B------:R-:W-:Y:S05]  /*29160*/  WARPSYNC.COLLECTIVE R221, `(.L_x_26611) ;  /* 0x00000000dd087348 */ /* 0x000fea0003c00000 */
[----:B------:R0:W1:Y:S02]  /*29170*/  SHFL.BFLY P2, R225, R226, R227, R228 ;  /* 0x0c0000e3e2e17389 */ /* 0x00006400000400e4 */
[----:B01----:R-:W-:Y:S05]  /*29180*/  ENDCOLLECTIVE ;  /* 0x000000000000791b */ /* 0x003fea0003800000 */
.L_x_26611:
[----:B------:R-:W-:Y:S02]  /*29190*/  IMAD.MOV.U32 R227, RZ, RZ, 0x4 ;  /* 0x00000004ffe37424 */ /* 0x000fe400078e00ff */
[----:B------:R-:W-:-:S04]  /*291a0*/  IMAD.MOV.U32 R215, RZ, RZ, R225 ;  /* 0x000000ffffd77224 */ /* 0x000fc800078e00e1 */
[----:B------:R-:W-:-:S05]  /*291b0*/  FADD.FTZ R215, R216, R215 ;  /* 0x000000d7d8d77221 */ /* 0x000fca0000010000 */
[----:B------:R-:W-:-:S07]  /*291c0*/  MOV R226, R215 ;  /* 0x000000d700e27202 */ /* 0x000fce0000000f00 */
[----:B------:R-:W-:Y:S05]  /*291d0*/  WARPSYNC.COLLECTIVE R221, `(.L_x_26612) ;  /* 0x00000000dd087348 */ /* 0x000fea0003c00000 */
[----:B------:R0:W1:Y:S02]  /*291e0*/  SHFL.BFLY P2, R225, R226, R227, R228 ;  /* 0x0c0000e3e2e17389 */ /* 0x00006400000400e4 */
[----:B01----:R-:W-:Y:S05]  /*291f0*/  ENDCOLLECTIVE ;  /* 0x000000000000791b */ /* 0x003fea0003800000 */
.L_x_26612:
[----:B------:R-:W-:Y:S01]  /*29200*/  HFMA2 R227, -RZ, RZ, 0, 4.76837158203125e-07 ;  /* 0x00000008ffe37431 */ /* 0x000fe200000001ff */
[----:B------:R-:W-:-:S05]  /*29210*/  MOV R218, R225 ;  /* 0x000000e100da7202 */ /* 0x000fca0000000f00 */
[----:B------:R-:W-:-:S04]  /*29220*/  FADD.FTZ R218, R215, R218 ;  /* 0x000000dad7da7221 */ /* 0x000fc80000010000 */
[----:B------:R-:W-:-:S07]  /*29230*/  IMAD.MOV.U32 R226, RZ, RZ, R218 ;  /* 0x000000ffffe27224 */ /* 0x000fce00078e00da */
[----:B------:R-:W-:Y:S05]  /*29240*/  WARPSYNC.COLLECTIVE R221, `(.L_x_26613) ;  /* 0x00000000dd087348 */ /* 0x000fea0003c00000 */
[----:B------:R0:W1:Y:S02]  /*29250*/  SHFL.BFLY P2, R225, R226, R227, R228 ;  /* 0x0c0000e3e2e17389 */ /* 0x00006400000400e4 */
[----:B01----:R-:W-:Y:S05]  /*29260*/  ENDCOLLECTIVE ;  /* 0x000000000000791b */ /* 0x003fea0003800000 */
.L_x_26613:
[----:B------:R-:W-:Y:S02]  /*29270*/  IMAD.MOV.U32 R227, RZ, RZ, 0x10 ;  /* 0x00000010ffe37424 */ /* 0x000fe400078e00ff */
[----:B------:R-:W-:-:S04]  /*29280*/  IMAD.MOV.U32 R217, RZ, RZ, R225 ;  /* 0x000000ffffd97224 */ /* 0x000fc800078e00e1 */
[----:B------:R-:W-:-:S05]  /*29290*/  FADD.FTZ R217, R218, R217 ;  /* 0x000000d9dad97221 */ /* 0x000fca0000010000 */
[----:B------:R-:W-:-:S07]  /*292a0*/  MOV R226, R217 ;  /* 0x000000d900e27202 */ /* 0x000fce0000000f00 */
[----:B------:R-:W-:Y:S05]  /*292b0*/  WARPSYNC.COLLECTIVE R221, `(.L_x_26614) ;  /* 0x00000000dd087348 */ /* 0x000fea0003c00000 */
[----:B------:R0:W1:Y:S02]  /*292c0*/  SHFL.BFLY P2, R225, R226, R227, R228 ;  /* 0x0c0000e3e2e17389 */ /* 0x00006400000400e4 */
[----:B01----:R-:W-:Y:S05]  /*292d0*/  ENDCOLLECTIVE ;  /* 0x000000000000791b */ /* 0x003fea0003800000 */
.L_x_26614:
[----:B------:R-:W-:Y:S01]  /*292e0*/  MOV R220, R225 ;  /* 0x000000e100dc7202 */ /* 0x000fe20000000f00 */
[----:B------:R-:W-:Y:S06]  /*292f0*/  BRA `(.L_x_26615) ;  /* 0xffffffe800107947 */ /* 0x000fec000383ffff */
.L_x_26616:
        /* <DEDUP_REMOVED lines=16> */
.L_x_28029:


//--------------------- .text._ZN10layer_norm31ln_parallel_residual_fwd_kernelINS_13Kernel_traitsIfffffjLj1280ELj1ELj4ELj1ELj16ENS_18Kernel_traits_baseILj1280EfffffjLj128EEEEELb1ELb1ELb0EEEvNS_9FwdParamsE --------------------------
	.section	.text._ZN10layer_norm31ln_parallel_residual_fwd_kernelINS_13Kernel_traitsIfffffjLj1280ELj1ELj4ELj1ELj16ENS_18Kernel_traits_baseILj1280EfffffjLj128EEEEELb1ELb1ELb0EEEvNS_9FwdParamsE,"ax",@progbits
	.align	128
        .global         _ZN10layer_norm31ln_parallel_residual_fwd_kernelINS_13Kernel_traitsIfffffjLj1280ELj1ELj4ELj1ELj16ENS_18Kernel_traits_baseILj1280EfffffjLj128EEEEELb1ELb1ELb0EEEvNS_9FwdParamsE
        .type           _ZN10layer_norm31ln_parallel_residual_fwd_kernelINS_13Kernel_traitsIfffffjLj1280ELj1ELj4ELj1ELj16ENS_18Kernel_traits_baseILj1280EfffffjLj128EEEEELb1ELb1ELb0EEEvNS_9FwdParamsE,@function
        .size           _ZN10layer_norm31ln_parallel_residual_fwd_kernelINS_13Kernel_traitsIfffffjLj1280ELj1ELj4ELj1ELj16ENS_18Kernel_traits_baseILj1280EfffffjLj128EEEEELb1ELb1ELb0EEEvNS_9FwdParamsE,(.L_x_28030 - _ZN10layer_norm31ln_parallel_residual_fwd_kernelINS_13Kernel_traitsIfffffjLj1280ELj1ELj4ELj1ELj16ENS_18Kernel_traits_baseILj1280EfffffjLj128EEEEELb1ELb1ELb0EEEvNS_9FwdParamsE)
        .other          _ZN10layer_norm31ln_parallel_residual_fwd_kernelINS_13Kernel_traitsIfffffjLj1280ELj1ELj4ELj1ELj16ENS_18Kernel_traits_baseILj1280EfffffjLj128EEEEELb1ELb1ELb0EEEvNS_9FwdParamsE,@"STO_CUDA_ENTRY STV_DEFAULT"
_ZN10layer_norm31ln_parallel_residual_fwd_kernelINS_13Kernel_traitsIfffffjLj1280ELj1ELj4ELj1ELj16ENS_18Kernel_traits_baseILj1280EfffffjLj128EEEEELb1ELb1ELb0EEEvNS_9FwdParamsE:
.text._ZN10layer_norm31ln_parallel_residual_fwd_kernelINS_13Kernel_traitsIfffffjLj1280ELj1ELj4ELj1ELj16ENS_18Kernel_traits_baseILj1280EfffffjLj128EEEEELb1ELb1ELb0EEEvNS_9FwdParamsE:
        /* <DEDUP_REMOVED lines=70> */
[----:B------:R-:W5:Y:S02]  /*0460*/  @P6 LDG.E.128 R24, desc[UR6][R4.64] ;  /* 0x0000000604186981 */ /* 0x000f64000c1e1d00 */
[----:B------:R-:W0:Y:S01]  /*0470*/  @P5 LDC.64 R84, c[0x0][0x3d0] ;  /* 0x0000f400ff545b82 */ /* 0x000e220000000a00 */
[C---:B-1----:R-:W-:Y:S01]  /*0480*/  @P6 IMAD.WIDE.U32 R6, R3.reuse, 0x10, R6 ;  /* 0x0000001003066825 */ /* 0x042fe200078e0006 */
[----:B------:R-:W-:-:S04]  /*0490*/  @P6 LOP3.LUT R3, R3, 0x20, RZ, 0xfc, !PT ;  /* 0x0000002003036812 */ /* 0x000fc800078efcff */
[----:B------:R-:W5:Y:S02]  /*04a0*/  @P6 LDG.E.128 R28, desc[UR6][R6.64] ;  /* 0x00000006061c6981 */ /* 0x000f64000c1e1d00 */
[----:B------:R-:W1:Y:S01]  /*04b0*/  @P5 LDC.64 R86, c[0x0][0x438] ;  /* 0x00010e00ff565b82 */ /* 0x000e620000000a00 */
[----:B--2---:R-:W-:-:S05]  /*04c0*/  @P0 IMAD.WIDE.U32 R80, R3, 0x10, R80 ;  /* 0x0000001003500825 */ /* 0x004fca00078e0050 */
[----:B------:R2:W5:Y:S02]  /*04d0*/  @P0 LDG.E.128 R8, desc[UR6][R80.64] ;  /* 0x0000000650080981 */ /* 0x000564000c1e1d00 */
[----:B------:R-:W4:Y:S01]  /*04e0*/  @P4 LDC.64 R88, c[0x0][0x3d0] ;  /* 0x0000f400ff584b82 */ /* 0x000f220000000a00 */
[C---:B---3--:R-:W-:Y:S01]  /*04f0*/  @P0 IMAD.WIDE.U32 R82, R3.reuse, 0x10, R82 ;  /* 0x0000001003520825 */ /* 0x048fe200078e0052 */
[----:B------:R-:W-:-:S04]  /*0500*/  @P0 IADD3 R3, PT, PT, R3, 0x20, RZ ;  /* 0x0000002003030810 */ /* 0x000fc80007ffe0ff */
[----:B------:R3:W5:Y:S02]  /*0510*/  @P0 LDG.E.128 R12, desc[UR6][R82.64] ;  /* 0x00000006520c0981 */ /* 0x000764000c1e1d00 */
[----:B------:R-:W4:Y:S01]  /*0520*/  @P4 LDC.64 R90, c[0x0][0x438] ;  /* 0x00010e00ff5a4b82 */ /* 0x000f220000000a00 */
[----:B------:R-:W-:Y:S01]  /*0530*/  ISETP.GE.U32.AND P0, PT, R0, 0x100, PT ;  /* 0x000001000000780c */ /* 0x000fe20003f06070 */
[----:B0-----:R-:W-:-:S05]  /*0540*/  @P5 IMAD.WIDE.U32 R84, R3, 0x10, R84 ;  /* 0x0000001003545825 */ /* 0x001fca00078e0054 */
[----:B------:R0:W5:Y:S01]  /*0550*/  @P5 LDG.E.128 R16, desc[UR6][R84.64] ;  /* 0x0000000654105981 */ /* 0x000162000c1e1d00 */
[----:B------:R-:W0:Y:S01]  /*0560*/  @P3 LDC.64 R92, c[0x0][0x3d0] ;  /* 0x0000f400ff5c3b82 */ /* 0x000e220000000a00 */
[----:B-1----:R-:W-:-:S07]  /*0570*/  @P5 IMAD.WIDE.U32 R86, R3, 0x10, R86 ;  /* 0x0000001003565825 */ /* 0x002fce00078e0056 */
[----:B------:R-:W1:Y:S01]  /*0580*/  @P3 LDC.64 R94, c[0x0][0x438] ;  /* 0x00010e00ff5e3b82 */ /* 0x000e620000000a00 */
[----:B------:R1:W5:Y:S01]  /*0590*/  @P5 LDG.E.128 R20, desc[UR6][R86.64] ;  /* 0x0000000656145981 */ /* 0x000362000c1e1d00 */
        /* <DEDUP_REMOVED lines=8> */
[----:B------:R4:W5:Y:S02]  /*0620*/  @P4 LDG.E.128 R32, desc[UR6][R88.64] ;  /* 0x0000000658204981 */ /* 0x000964000c1e1d00 */
[----:B------:R-:W4:Y:S01]  /*0630*/  @P0 LDC.64 R100, c[0x0][0x3d0] ;  /* 0x0000f400ff640b82 */ /* 0x000f220000000a00 */
[----:B------:R-:W-:Y:S01]  /*0640*/  @P4 VIADD R3, R3, 0x20 ;  /* 0x0000002003034836 */ /* 0x000fe20000000000 */
[----:B------:R1:W5:Y:S06]  /*0650*/  @P4 LDG.E.128 R36, desc[UR6][R90.64] ;  /* 0x000000065a244981 */ /* 0x00036c000c1e1d00 */
[----:B------:R-:W4:Y:S01]  /*0660*/  @P0 LDC.64 R102, c[0x0][0x438] ;  /* 0x00010e00ff660b82 */ /* 0x000f220000000a00 */
[----:B0-----:R-:W-:-:S04]  /*0670*/  @P3 IMAD.WIDE.U32 R92, R3, 0x10, R92 ;  /* 0x00000010035c3825 */ /* 0x001fc800078e005c */
[----:B-1----:R-:W-:-:S03]  /*0680*/  @P3 IMAD.WIDE.U32 R94, R3, 0x10, R94 ;  /* 0x00000010035e3825 */ /* 0x002fc600078e005e */
[----:B------:R-:W0:Y:S01]  /*0690*/  @P5 LDC.64 R84, c[0x0][0x3d0] ;  /* 0x0000f400ff545b82 */ /* 0x000e220000000a00 */
[----:B------:R-:W-:Y:S01]  /*06a0*/  @P3 IADD3 R3, PT, PT, R3, 0x20, RZ ;  /* 0x0000002003033810 */ /* 0x000fe20007ffe0ff */
[----:B------:R1:W5:Y:S06]  /*06b0*/  @P3 LDG.E.128 R40, desc[UR6][R92.64] ;  /* 0x000000065c283981 */ /* 0x00036c000c1e1d00 */
[----:B------:R-:W1:Y:S01]  /*06c0*/  @P5 LDC.64 R86, c[0x0][0x438] ;  /* 0x00010e00ff565b82 */ /* 0x000e620000000a00 */
[C---:B------:R-:W-:Y:S01]  /*06d0*/  @P2 IMAD.WIDE.U32 R96, R3.reuse, 0x10, R96 ;  /* 0x0000001003602825 */ /* 0x040fe200078e0060 */
[----:B------:R0:W5:Y:S03]  /*06e0*/  @P3 LDG.E.128 R44, desc[UR6][R94.64] ;  /* 0x000000065e2c3981 */ /* 0x000166000c1e1d00 */
[C---:B------:R-:W-:Y:S01]  /*06f0*/  @P2 IMAD.WIDE.U32 R98, R3.reuse, 0x10, R98 ;  /* 0x0000001003622825 */ /* 0x040fe200078e0062 */
[----:B------:R0:W5:Y:S03]  /*0700*/  @P2 LDG.E.128 R48, desc[UR6][R96.64] ;  /* 0x0000000660302981 */ /* 0x000166000c1e1d00 */
[----:B------:R-:W-:Y:S01]  /*0710*/  @P2 VIADD R3, R3, 0x20 ;  /* 0x0000002003032836 */ /* 0x000fe20000000000 */
[----:B------:R0:W5:Y:S03]  /*0720*/  @P2 LDG.E.128 R52, desc[UR6][R98.64] ;  /* 0x0000000662342981 */ /* 0x000166000c1e1d00 */
[----:B--2---:R-:W-:-:S04]  /*0730*/  @P1 IMAD.WIDE.U32 R80, R3, 0x10, R80 ;  /* 0x0000001003501825 */ /* 0x004fc800078e0050 */
[C---:B---3--:R-:W-:Y:S01]  /*0740*/  @P1 IMAD.WIDE.U32 R82, R3.reuse, 0x10, R82 ;  /* 0x0000001003521825 */ /* 0x048fe200078e0052 */
[----:B------:R2:W5:Y:S03]  /*0750*/  @P1 LDG.E.128 R56, desc[UR6][R80.64] ;  /* 0x0000000650381981 */ /* 0x000566000c1e1d00 */
[----:B------:R-:W-:Y:S01]  /*0760*/  @P1 VIADD R3, R3, 0x20 ;  /* 0x0000002003031836 */ /* 0x000fe20000000000 */
[----:B------:R2:W5:Y:S03]  /*0770*/  @P1 LDG.E.128 R60, desc[UR6][R82.64] ;  /* 0x00000006523c1981 */ /* 0x000566000c1e1d00 */
[----:B----4-:R-:W-:-:S04]  /*0780*/  @P0 IMAD.WIDE.U32 R100, R3, 0x10, R100 ;  /* 0x0000001003640825 */ /* 0x010fc800078e0064 */
[C---:B------:R-:W-:Y:S01]  /*0790*/  @P0 IMAD.WIDE.U32 R102, R3.reuse, 0x10, R102 ;  /* 0x0000001003660825 */ /* 0x040fe200078e0066 */
[----:B------:R-:W-:Y:S01]  /*07a0*/  @P0 IADD3 R3, PT, PT, R3, 0x20, RZ ;  /* 0x0000002003030810 */ /* 0x000fe20007ffe0ff */
[----:B------:R2:W5:Y:S04]  /*07b0*/  @P0 LDG.E.128 R64, desc[UR6][R100.64] ;  /* 0x0000000664400981 */ /* 0x000568000c1e1d00 */
[C---:B0-----:R-:W-:Y:S01]  /*07c0*/  @P5 IMAD.WIDE.U32 R84, R3.reuse, 0x10, R84 ;  /* 0x0000001003545825 */ /* 0x041fe200078e0054 */
[----:B------:R2:W5:Y:S03]  /*07d0*/  @P0 LDG.E.128 R68, desc[UR6][R102.64] ;  /* 0x0000000666440981 */ /* 0x000566000c1e1d00 */
[C---:B-1----:R-:W-:Y:S01]  /*07e0*/  @P5 IMAD.WIDE.U32 R86, R3.reuse, 0x10, R86 ;  /* 0x0000001003565825 */ /* 0x042fe200078e0056 */
[----:B------:R2:W5:Y:S04]  /*07f0*/  @P5 LDG.E.128 R72, desc[UR6][R84.64] ;  /* 0x0000000654485981 */ /* 0x000568000c1e1d00 */
[----:B------:R2:W5:Y:S01]  /*0800*/  @P5 LDG.E.128 R76, desc[UR6][R86.64] ;  /* 0x00000006564c5981 */ /* 0x000562000c1e1d00 */
[----:B------:R-:W-:Y:S01]  /*0810*/  ISETP.GE.U32.AND P0, PT, R0, 0x140, PT ;  /* 0x000001400000780c */ /* 0x000fe20003f06070 */
[----:B------:R-:W-:-:S12]  /*0820*/  @P5 VIADD R3, R3, 0x20 ;  /* 0x0000002003035836 */ /* 0x000fd80000000000 */
[----:B--2---:R-:W-:Y:S05]  /*0830*/  @!P0 BRA `(.L_x_26619) ;  /* 0x0000000400388947 */ /* 0x004fea0003800000 */
[----:B------:R-:W0:Y:S08]  /*0840*/  LDC.64 R80, c[0x0][0x3d0] ;  /* 0x0000f400ff507b82 */ /* 0x000e300000000a00 */
[----:B------:R-:W1:Y:S01]  /*0850*/  LDC.64 R84, c[0x0][0x438] ;  /* 0x00010e00ff547b82 */ /* 0x000e620000000a00 */
[----:B0-----:R-:W-:-:S06]  /*0860*/  IMAD.WIDE.U32 R80, R3, 0x10, R80 ;  /* 0x0000001003507825 */ /* 0x001fcc00078e0050 */
[----:B------:R-:W5:Y:S01]  /*0870*/  LDG.E.128 R80, desc[UR6][R80.64] ;  /* 0x0000000650507981 */ /* 0x000f62000c1e1d00 */
[----:B-1----:R-:W-:-:S06]  /*0880*/  IMAD.WIDE.U32 R84, R3, 0x10, R84 ;  /* 0x0000001003547825 */ /* 0x002fcc00078e0054 */
[----:B------:R-:W5:Y:S01]  /*0890*/  LDG.E.128 R84, desc[UR6][R84.64] ;  /* 0x0000000654547981 */ /* 0x000f62000c1e1d00 */
[----:B------:R-:W-:Y:S05]  /*08a0*/  BRA `(.L_x_26619) ;  /* 0x00000004001c7947 */ /* 0x000fea0003800000 */
.L_x_26618:
[C---:B------:R-:W-:Y:S02]  /*08b0*/  ISETP.GE.U32.AND P6, PT, R0.reuse, 0x20, PT ;  /* 0x000000200000780c */ /* 0x040fe40003fc6070 */
[C---:B------:R-:W-:Y:S02]  /*08c0*/  ISETP.GE.U32.AND P4, PT, R0.reuse, 0x40, PT ;  /* 0x000000400000780c */ /* 0x040fe40003f86070 */
[C---:B------:R-:W-:Y:S02]  /*08d0*/  ISETP.GE.U32.AND P5, PT, R0.reuse, 0x60, PT ;  /* 0x000000600000780c */ /* 0x040fe40003fa6070 */
[C---:B------:R-:W-:Y:S02]  /*08e0*/  ISETP.GE.U32.AND P0, PT, R0.reuse, 0x80, PT ;  /* 0x000000800000780c */ /* 0x040fe40003f06070 */
[C---:B------:R-:W-:Y:S02]  /*08f0*/  ISETP.GE.U32.AND P1, PT, R0.reuse, 0xa0, PT ;  /* 0x000000a00000780c */ /* 0x040fe40003f26070 */
[----:B------:R-:W-:-:S02]  /*0900*/  ISETP.GE.U32.AND P2, PT, R0, 0xc0, PT ;  /* 0x000000c00000780c */ /* 0x000fc40003f46070 */
[----:B------:R-:W-:Y:S01]  /*0910*/  ISETP.GE.U32.AND P3, PT, R0, 0xe0, PT ;  /* 0x000000e00000780c */ /* 0x000fe20003f66070 */
[----:B------:R-:W0:Y:S01]  /*0920*/  @P6 LDC.64 R4, c[0x0][0x3d0] ;  /* 0x0000f400ff046b82 */ /* 0x000e220000000a00 */
[----:B------:R-:W-:Y:S02]  /*0930*/  LOP3.LUT R149, R149, 0xffffbfff, RZ, 0xc0, !PT ;  /* 0xffffbfff95957812 */ /* 0x000fe400078ec0ff */
[----:B------:R-:W-:Y:S02]  /*0940*/  CS2R R78, SRZ ;  /* 0x00000000004e7805 */ /* 0x000fe4000001ff00 */
[----:B------:R-:W-:Y:S02]  /*0950*/  CS2R R76, SRZ ;  /* 0x00000000004c7805 */ /* 0x000fe4000001ff00 */
[----:B------:R-:W-:Y:S02]  /*0960*/  CS2R R70, SRZ ;  /* 0x0000000000467805 */ /* 0x000fe4000001ff00 */
[----:B------:R-:W-:Y:S01]  /*0970*/  @P6 LOP3.LUT R149, R149, 0x4000, RZ, 0xfc, !PT ;  /* 0x0000400095956812 */ /* 0x000fe200078efcff */
[----:B------:R-:W1:Y:S08]  /*0980*/  @P4 LDC.64 R12, c[0x0][0x3d0] ;  /* 0x0000f400ff0c4b82 */ /* 0x000e700000000a00 */
[----:B------:R-:W2:Y:S08]  /*0990*/  @P5 LDC.64 R14, c[0x0][0x3d0] ;  /* 0x0000f400ff0e5b82 */ /* 0x000eb00000000a00 */
[----:B------:R-:W3:Y:S01]  /*09a0*/  @P0 LDC.64 R20, c[0x0][0x3d0] ;  /* 0x0000f400ff140b82 */ /* 0x000ee20000000a00 */
[C---:B0-----:R-:W-:Y:S01]  /*09b0*/  @P6 IMAD.WIDE.U32 R6, R3.reuse, 0x10, R4 ;  /* 0x0000001003066825 */ /* 0x041fe200078e0004 */
[----:B------:R-:W-:-:S04]  /*09c0*/  @P6 LOP3.LUT R3, R3, 0x20, RZ, 0xfc, !PT ;  /* 0x0000002003036812 */ /* 0x000fc800078efcff */
[----:B------:R-:W5:Y:S01]  /*09d0*/  @P6 LDG.E.128 R24, desc[UR6][R6.64] ;  /* 0x0000000606186981 */ /* 0x000f62000c1e1d00 */
[C---:B-1----:R-:W-:Y:S01]  /*09e0*/  @P4 IMAD.WIDE.U32 R12, R3.reuse, 0x10, R12 ;  /* 0x00000010030c4825 */ /* 0x042fe200078e000c */
[----:B------:R-:W0:Y:S03]  /*09f0*/  @P1 LDC.64 R4, c[0x0][0x3d0] ;  /* 0x0000f400ff041b82 */ /* 0x000e260000000a00 */
[----:B------:R-:W-:Y:S01]  /*0a00*/  @P4 VIADD R3, R3, 0x20 ;  /* 0x0000002003034836 */ /* 0x000fe20000000000 */
[----:B------:R0:W5:Y:S03]  /*0a10*/  @P4 LDG.E.128 R8, desc[UR6][R12.64] ;  /* 0x000000060c084981 */ /* 0x000166000c1e1d00 */
[C---:B--2---:R-:W-:Y:S01]  /*0a20*/  @P5 IMAD.WIDE.U32 R14, R3.reuse, 0x10, R14 ;  /* 0x00000010030e5825 */ /* 0x044fe200078e000e */
[----:B------:R-:W-:Y:S01]  /*0a30*/  @P5 IADD3 R3, PT, PT, R3, 0x20, RZ ;  /* 0x0000002003035810 */ /* 0x000fe20007ffe0ff */
[----:B------:R-:W1:Y:S03]  /*0a40*/  @P2 LDC.64 R22, c[0x0][0x3d0] ;  /* 0x0000f400ff162b82 */ /* 0x000e660000000a00 */
[----:B------:R2:W5:Y:S01]  /*0a50*/  @P5 LDG.E.128 R16, desc[UR6][R14.64] ;  /* 0x000000060e105981 */ /* 0x000562000c1e1d00 */
[C---:B------:R-:W-:Y:S01]  /*0a60*/  ISETP.GE.U32.AND P5, PT, R0.reuse, 0x100, PT ;  /* 0x000001000000780c */ /* 0x040fe20003fa6070 */
[----:B---3--:R-:W-:Y:S01]  /*0a70*/  @P0 IMAD.WIDE.U32 R20, R3, 0x10, R20 ;  /* 0x0000001003140825 */ /* 0x008fe200078e0014 */
[----:B------:R-:W-:-:S02]  /*0a80*/  ISETP.GE.U32.AND P4, PT, R0, 0x120, PT ;  /* 0x000001200000780c */ /* 0x000fc40003f86070 */
[----:B------:R-:W3:Y:S01]  /*0a90*/  @P3 LDC.64 R28, c[0x0][0x3d0] ;  /* 0x0000f400ff1c3b82 */ /* 0x000ee20000000a00 */
[----:B------:R-:W-:Y:S01]  /*0aa0*/  @P0 VIADD R3, R3, 0x20 ;  /* 0x0000002003030836 */ /* 0x000fe20000000000 */
[----:B------:R-:W5:Y:S01]  /*0ab0*/  @P0 LDG.E.128 R32, desc[UR6][R20.64] ;  /* 0x0000000614200981 */ /* 0x000f62000c1e1d00 */
[----:B------:R-:W-:-:S06]  /*0ac0*/  ISETP.GE.U32.AND P0, PT, R0, 0x140, PT ;  /* 0x000001400000780c */ /* 0x000fcc0003f06070 */
[----:B------:R-:W4:Y:S01]  /*0ad0*/  @P5 LDC.64 R30, c[0x0][0x3d0] ;  /* 0x0000f400ff1e5b82 */ /* 0x000f220000000a00 */
[----:B0-----:R-:W-:-:S07]  /*0ae0*/  @P1 IMAD.WIDE.U32 R12, R3, 0x10, R4 ;  /* 0x00000010030c1825 */ /* 0x001fce00078e0004 */
[----:B--2---:R-:W0:Y:S01]  /*0af0*/  @P4 LDC.64 R14, c[0x0][0x3d0] ;  /* 0x0000f400ff0e4b82 */ /* 0x004e220000000a00 */
[----:B------:R-:W-:Y:S01]  /*0b00*/  @P1 VIADD R3, R3, 0x20 ;  /* 0x0000002003031836 */ /* 0x000fe20000000000 */
[----:B------:R-:W5:Y:S03]  /*0b10*/  @P1 LDG.E.128 R40, desc[UR6][R12.64] ;  /* 0x000000060c281981 */ /* 0x000f66000c1e1d00 */
[----:B-1----:R-:W-:-:S03]  /*0b20*/  @P2 IMAD.WIDE.U32 R22, R3, 0x10, R22 ;  /* 0x0000001003162825 */ /* 0x002fc600078e0016 */
[----:B------:R-:W1:Y:S01]  /*0b30*/  @P0 LDC.64 R4, c[0x0][0x3d0] ;  /* 0x0000f400ff040b82 */ /* 0x000e620000000a00 */
[----:B------:R-:W-:Y:S01]  /*0b40*/  @P2 IADD3 R3, PT, PT, R3, 0x20, RZ ;  /* 0x0000002003032810 */ /* 0x000fe20007ffe0ff */
[----:B------:R2:W5:Y:S04]  /*0b50*/  @P2 LDG.E.128 R48, desc[UR6][R22.64] ;  /* 0x0000000616302981 */ /* 0x000568000c1e1d00 */
[----:B---3--:R-:W-:-:S04]  /*0b60*/  @P3 IMAD.WIDE.U32 R28, R3, 0x10, R28 ;  /* 0x00000010031c3825 */ /* 0x008fc800078e001c */
[----:B------:R-:W-:Y:S01]  /*0b70*/  @P3 VIADD R3, R3, 0x20 ;  /* 0x0000002003033836 */ /* 0x000fe20000000000 */
[----:B------:R-:W5:Y:S03]  /*0b80*/  @P3 LDG.E.128 R56, desc[UR6][R28.64] ;  /* 0x000000061c383981 */ /* 0x000f66000c1e1d00 */
[----:B----4-:R-:W-:-:S04]  /*0b90*/  @P5 IMAD.WIDE.U32 R30, R3, 0x10, R30 ;  /* 0x00000010031e5825 */ /* 0x010fc800078e001e */
[----:B------:R-:W-:Y:S01]  /*0ba0*/  @P5 VIADD R3, R3, 0x20 ;  /* 0x0000002003035836 */ /* 0x000fe20000000000 */
[----:B------:R-:W5:Y:S03]  /*0bb0*/  @P5 LDG.E.128 R64, desc[UR6][R30.64] ;  /* 0x000000061e405981 */ /* 0x000f66000c1e1d00 */
[C---:B0-----:R-:W-:Y:S01]  /*0bc0*/  @P4 IMAD.WIDE.U32 R14, R3.reuse, 0x10, R14 ;  /* 0x00000010030e4825 */ /* 0x041fe200078e000e */
[----:B------:R-:W-:Y:S02]  /*0bd0*/  @P4 IADD3 R3, PT, PT, R3, 0x20, RZ ;  /* 0x0000002003034810 */ /* 0x000fe40007ffe0ff */
[----:B------:R-:W-:Y:S02]  /*0be0*/  CS2R R68, SRZ ;  /* 0x0000000000447805 */ /* 0x000fe4000001ff00 */
[----:B------:R-:W-:Y:S02]  /*0bf0*/  CS2R R62, SRZ ;  /* 0x00000000003e7805 */ /* 0x000fe4000001ff00 */
[----:B------:R-:W-:Y:S01]  /*0c00*/  CS2R R60, SRZ ;  /* 0x00000000003c7805 */ /* 0x000fe2000001ff00 */
        /* <DEDUP_REMOVED lines=9> */
[----:B--2---:R-:W-:Y:S02]  /*0ca0*/  CS2R R22, SRZ ;  /* 0x0000000000167805 */ /* 0x004fe4000001ff00 */
[----:B------:R-:W-:Y:S02]  /*0cb0*/  CS2R R20, SRZ ;  /* 0x0000000000147805 */ /* 0x000fe4000001ff00 */
[----:B0-----:R-:W-:Y:S02]  /*0cc0*/  CS2R R14, SRZ ;  /* 0x00000000000e7805 */ /* 0x001fe4000001ff00 */
[----:B------:R-:W-:Y:S02]  /*0cd0*/  CS2R R12, SRZ ;  /* 0x00000000000c7805 */ /* 0x000fe4000001ff00 */
[----:B------:R-:W-:Y:S02]  /*0ce0*/  CS2R R30, SRZ ;  /* 0x00000000001e7805 */ /* 0x000fe4000001ff00 */
[----:B------:R-:W-:-:S02]  /*0cf0*/  CS2R R28, SRZ ;  /* 0x00000000001c7805 */ /* 0x000fc4000001ff00 */
[----:B------:R-:W-:Y:S02]  /*0d00*/  @P0 CS2R R86, SRZ ;  /* 0x0000000000560805 */ /* 0x000fe4000001ff00 */
[----:B-1----:R-:W-:-:S07]  /*0d10*/  @P0 CS2R R84, SRZ ;  /* 0x0000000000540805 */ /* 0x002fce000001ff00 */
.L_x_26619:
[----:B------:R-:W-:Y:S05]  /*0d20*/  BSYNC.RECONVERGENT B0 ;  /* 0x0000000000007941 */ /* 0x000fea0003800200 */
.L_x_26617:
        /* <DEDUP_REMOVED lines=28> */
[----:B------:R-:W2:Y:S02]  /*0ef0*/  LDCU UR23, c[0x0][0x388] ;  /* 0x00007100ff1777ac */ /* 0x000ea40008000800 */
[----:B------:R-:W-:Y:S01]  /*0f00*/  IMAD R88, R3, -0x2daee0ad, RZ ;  /* 0xd2511f5303587824 */ /* 0x000fe200078e02ff */
[----:B------:R-:W-:Y:S01]  /*0f10*/  LOP3.LUT R4, R7, UR22, R4, 0x96, !PT ;  /* 0x0000001607047c12 */ /* 0x000fe2000f8e9604 */
[----:B------:R-:W-:Y:S01]  /*0f20*/  IMAD R6, R6, -0x326172a9, RZ ;  /* 0xcd9e8d5706067824 */ /* 0x000fe200078e02ff */
[----:B------:R-:W3:Y:S01]  /*0f30*/  LDCU UR22, c[0x0][0x408] ;  /* 0x00008100ff1677ac */ /* 0x000ee20008000800 */
        /* <DEDUP_REMOVED lines=12> */
[----:B------:R-:W4:Y:S01]  /*1000*/  LDCU.U8 UR24, c[0x0][0x410] ;  /* 0x00008200ff1877ac */ /* 0x000f220008000000 */
        /* <DEDUP_REMOVED lines=26> */
.L_x_27291:
        /* <DEDUP_REMOVED lines=40> */
.L_x_26626:
        /* <DEDUP_REMOVED lines=13> */
.L_x_26628:
[----:B------:R-:W-:Y:S05]  /*1500*/  BSYNC.RECONVERGENT B3 ;  /* 0x0000000000037941 */ /* 0x000fea0003800200 */
.L_x_26627:
        /* <DEDUP_REMOVED lines=48> */
[----:B------:R-:W-:-:S07]  /*1810*/  IMAD.MOV.U32 R138, RZ, RZ, R140 ;  /* 0x000000ffff8a7224 */ /* 0x000fce00078e008c */
.L_x_26625:
[----:B------:R-:W-:Y:S05]  /*1820*/  BSYNC.RECONVERGENT B2 ;  /* 0x0000000000027941 */ /* 0x000fea0003800200 */
.L_x_26624:
[----:B------:R-:W0:Y:S01]  /*1830*/  LDC R137, c[0x0][0x404] ;  /* 0x00010100ff897b82 */ /* 0x000e220000000800 */
[----:B------:R-:W-:Y:S01]  /*1840*/  HFMA2 R151, -RZ, RZ, 0.1171875, 0 ;  /* 0x2f800000ff977431 */ /* 0x000fe200000001ff */
[----:B------:R-:W-:Y:S01]  /*1850*/  ISETP.NE.AND P3, PT, R139, 0x1, PT ;  /* 0x000000018b00780c */ /* 0x000fe20003f65270 */
[----:B------:R-:W-:Y:S01]  /*1860*/  BSSY.RECONVERGENT B2, `(.L_x_26629) ;  /* 0x000004f000027945 */ /* 0x000fe20003800200 */
[----:B------:R-:W-:Y:S01]  /*1870*/  I2FP.F32.U32 R2, R138 ;  /* 0x0000008a00027245 */ /* 0x000fe20000201000 */
[----:B------:R-:W-:-:S04]  /*1880*/  IMAD.MOV.U32 R138, RZ, RZ, 0x2 ;  /* 0x00000002ff8a7424 */ /* 0x000fc800078e00ff */
[----:B------:R-:W-:-:S05]  /*1890*/  FFMA.FTZ R2, R2, R151, 1.1641532182693481445e-10 ;  /* 0x2f00000002027423 */ /* 0x000fca0000010097 */
[----:B0-----:R-:W-:Y:S01]  /*18a0*/  FSETP.LE.FTZ.AND P2, PT, R2, R137, PT ;  /* 0x000000890200720b */ /* 0x001fe20003f53000 */
        /* <DEDUP_REMOVED lines=10> */
.L_x_26631:
        /* <DEDUP_REMOVED lines=13> */
.L_x_26633:
[----:B------:R-:W-:Y:S05]  /*1a20*/  BSYNC.RECONVERGENT B3 ;  /* 0x0000000000037941 */ /* 0x000fea0003800200 */
.L_x_26632:
        /* <DEDUP_REMOVED lines=49> */
[----:B------:R-:W-:-:S07]  /*1d40*/  LOP3.LUT R143, R140, UR21, R139, 0x96, !PT ;  /* 0x000000158c8f7c12 */ /* 0x000fce000f8e968b */
.L_x_26630:
[----:B------:R-:W-:Y:S05]  /*1d50*/  BSYNC.RECONVERGENT B2 ;  /* 0x0000000000027941 */ /* 0x000fea0003800200 */
.L_x_26629:
        /* <DEDUP_REMOVED lines=16> */
.L_x_26636:
        /* <DEDUP_REMOVED lines=13> */
.L_x_26638:
[----:B------:R-:W-:Y:S05]  /*1f30*/  BSYNC.RECONVERGENT B3 ;  /* 0x0000000000037941 */ /* 0x000fea0003800200 */
.L_x_26637:
        /* <DEDUP_REMOVED lines=50> */
.L_x_26635:
[----:B------:R-:W-:Y:S05]  /*2260*/  BSYNC.RECONVERGENT B2 ;  /* 0x0000000000027941 */ /* 0x000fea0003800200 */
.L_x_26634:
        /* <DEDUP_REMOVED lines=16> */
.L_x_26641:
        /* <DEDUP_REMOVED lines=13> */
.L_x_26643:
[----:B------:R-:W-:Y:S05]  /*2440*/  BSYNC.RECONVERGENT B3 ;  /* 0x0000000000037941 */ /* 0x000fea0003800200 */
.L_x_26642:
        /* <DEDUP_REMOVED lines=48> */
[----:B------:R-:W-:Y:S02]  /*2750*/  IMAD.MOV.U32 R139, RZ, RZ, R136 ;  /* 0x000000ffff8b7224 */ /* 0x000fe400078e0088 */
[----:B------:R-:W-:-:S07]  /*2760*/  IMAD.MOV.U32 R136, RZ, RZ, R138 ;  /* 0x000000ffff887224 */ /* 0x000fce00078e008a */
.L_x_26640:
[----:B------:R-:W-:Y:S05]  /*2770*/  BSYNC.RECONVERGENT B2 ;  /* 0x0000000000027941 */ /* 0x000fea0003800200 */
.L_x_26639:
        /* <DEDUP_REMOVED lines=17> */
.L_x_26623:
        /* <DEDUP_REMOVED lines=16> */
.L_x_26647:
        /* <DEDUP_REMOVED lines=13> */
.L_x_26649:
[----:B------:R-:W-:Y:S05]  /*2a60*/  BSYNC.RECONVERGENT B3 ;  /* 0x0000000000037941 */ /* 0x000fea0003800200 */
.L_x_26648:
        /* <DEDUP_REMOVED lines=50> */
.L_x_26646:
[----:B------:R-:W-:Y:S05]  /*2d90*/  BSYNC.RECONVERGENT B2 ;  /* 0x0000000000027941 */ /* 0x000fea0003800200 */
.L_x_26645:
        /* <DEDUP_REMOVED lines=20> */
.L_x_26652:
        /* <DEDUP_REMOVED lines=13> */
.L_x_26654:
[----:B------:R-:W-:Y:S05]  /*2fb0*/  BSYNC.RECONVERGENT B3 ;  /* 0x0000000000037941 */ /* 0x000fea0003800200 */
.L_x_26653:
        /* <DEDUP_REMOVED lines=50> */
.L_x_26651:
[----:B------:R-:W-:Y:S05]  /*32e0*/  BSYNC.RECONVERGENT B2 ;  /* 0x0000000000027941 */ /* 0x000fea0003800200 */
.L_x_26650:
        /* <DEDUP_REMOVED lines=15> */
.L_x_26657:
        /* <DEDUP_REMOVED lines=13> */
.L_x_26659:
[----:B------:R-:W-:Y:S05]  /*34b0*/  BSYNC.RECONVERGENT B3 ;  /* 0x0000000000037941 */ /* 0x000fea0003800200 */
.L_x_26658:
        /* <DEDUP_REMOVED lines=48> */
[----:B------:R-:W-:Y:S01]  /*37c0*/  IMAD.MOV.U32 R139, RZ, RZ, RZ ;  /* 0x000000ffff8b7224 */ /* 0x000fe200078e00ff */
[----:B------:R-:W-:-:S07]  /*37d0*/  MOV R136, R138 ;  /* 0x0000008a00887202 */ /* 0x000fce0000000f00 */
.L_x_26656:
[----:B------:R-:W-:Y:S05]  /*37e0*/  BSYNC.RECONVERGENT B2 ;  /* 0x0000000000027941 */ /* 0x000fea0003800200 */
.L_x_26655:
        /* <DEDUP_REMOVED lines=17> */
.L_x_26662:
        /* <DEDUP_REMOVED lines=13> */
.L_x_26664:
[----:B------:R-:W-:Y:S05]  /*39d0*/  BSYNC.RECONVERGENT B3 ;  /* 0x0000000000037941 */ /* 0x000fea0003800200 */
.L_x_26663:
        /* <DEDUP_REMOVED lines=50> */
.L_x_26661:
[----:B------:R-:W-:Y:S05]  /*3d00*/  BSYNC.RECONVERGENT B2 ;  /* 0x0000000000027941 */ /* 0x000fea0003800200 */
.L_x_26660:
        /* <DEDUP_REMOVED lines=15> */
.L_x_26667:
        /* <DEDUP_REMOVED lines=13> */
.L_x_26669:
[----:B------:R-:W-:Y:S05]  /*3ed0*/  BSYNC.RECONVERGENT B3 ;  /* 0x0000000000037941 */ /* 0x000fea0003800200 */
.L_x_26668:
        /* <DEDUP_REMOVED lines=49> */
[----:B------:R-:W-:-:S07]  /*41f0*/  HFMA2 R140, -RZ, RZ, 0, 0 ;  /* 0x00000000ff8c7431 */ /* 0x000fce00000001ff */
.L_x_26666:
[----:B------:R-:W-:Y:S05]  /*4200*/  BSYNC.RECONVERGENT B2 ;  /* 0x0000000000027941 */ /* 0x000fea0003800200 */
.L_x_26665:
        /* <DEDUP_REMOVED lines=17> */
.L_x_26672:
        /* <DEDUP_REMOVED lines=13> */
.L_x_26674:
[----:B------:R-:W-:Y:S05]  /*43f0*/  BSYNC.RECONVERGENT B3 ;  /* 0x0000000000037941 */ /* 0x000fea0003800200 */
.L_x_26673:
        /* <DEDUP_REMOVED lines=48> */
[----:B------:R-:W-:Y:S02]  /*4700*/  LOP3.LUT R143, R140, UR21, R139, 0x96, !PT ;  /* 0x000000158c8f7c12 */ /* 0x000fe4000f8e968b */
[----:B------:R-:W-:-:S07]  /*4710*/  MOV R136, R138 ;  /* 0x0000008a00887202 */ /* 0x000fce0000000f00 */
.L_x_26671:
[----:B------:R-:W-:Y:S05]  /*4720*/  BSYNC.RECONVERGENT B2 ;  /* 0x0000000000027941 */ /* 0x000fea0003800200 */
.L_x_26670:
        /* <DEDUP_REMOVED lines=15> */
.L_x_26677:
        /* <DEDUP_REMOVED lines=13> */
.L_x_26679:
[----:B------:R-:W-:Y:S05]  /*48f0*/  BSYNC.RECONVERGENT B3 ;  /* 0x0000000000037941 */ /* 0x000fea0003800200 */
.L_x_26678:
        /* <DEDUP_REMOVED lines=50> */
.L_x_26676:
[----:B------:R-:W-:Y:S05]  /*4c20*/  BSYNC.RECONVERGENT B2 ;  /* 0x0000000000027941 */ /* 0x000fea0003800200 */
.L_x_26675:
        /* <DEDUP_REMOVED lines=17> */
.L_x_26682:
        /* <DEDUP_REMOVED lines=15> */
.L_x_26684:
[----:B------:R-:W-:Y:S05]  /*4e30*/  BSYNC.RECONVERGENT B3 ;  /* 0x0000000000037941 */ /* 0x000fea0003800200 */
.L_x_26683:
        /* <DEDUP_REMOVED lines=50> */
.L_x_26681:
[----:B------:R-:W-:Y:S05]  /*5160*/  BSYNC.RECONVERGENT B2 ;  /* 0x0000000000027941 */ /* 0x000fea0003800200 */
.L_x_26680:
[-C--:B------:R-:W-:Y:S01]  /*5170*/  FMUL.FTZ R98, R88, R5.reuse ;  /* 0x0000000558627220 */ /* 0x080fe20000410000 */
[-C--:B------:R-:W-:Y:S02]  /*5180*/  FSETP.GTU.FTZ.AND P6, PT, R7, R6.reuse, PT ;  /* 0x000000060700720b */ /* 0x080fe40003fdc000 */
[----:B------:R-:W-:Y:S02]  /*5190*/  FSEL R151, R151, RZ, P4 ;  /* 0x000000ff97977208 */ /* 0x000fe40002000000 */
[----:B------:R-:W-:Y:S01]  /*51a0*/  FSEL R139, R98, RZ, !P6 ;  /* 0x000000ff628b7208 */ /* 0x000fe20007000000 */
[----:B------:R-:W-:Y:S01]  /*51b0*/  FMUL.FTZ R98, R89, R5 ;  /* 0x0000000559627220 */ /* 0x000fe20000410000 */
[----:B------:R-:W-:Y:S02]  /*51c0*/  SEL R7, RZ, 0x1, P6 ;  /* 0x00000001ff077807 */ /* 0x000fe40003000000 */
[----:B------:R-:W-:Y:S02]  /*51d0*/  FSETP.GTU.FTZ.AND P6, PT, R97, R6, PT ;  /* 0x000000066100720b */ /* 0x000fe40003fdc000 */
[----:B------:R-:W-:-:S02]  /*51e0*/  I2FP.F32.U32 R97, R99 ;  /* 0x0000006300617245 */ /* 0x000fc40000201000 */
[----:B------:R-:W-:Y:S02]  /*51f0*/  FSEL R140, R98, RZ, !P6 ;  /* 0x000000ff628c7208 */ /* 0x000fe40007000000 */
[----:B------:R-:W-:Y:S01]  /*5200*/  SEL R138, RZ, 0x1, P6 ;  /* 0x00000001ff8a7807 */ /* 0x000fe20003000000 */
[----:B------:R-:W-:Y:S01]  /*5210*/  FFMA.FTZ R97, R97, R4, 1.1641532182693481445e-10 ;  /* 0x2f00000061617423 */ /* 0x000fe20000010004 */
[-C--:B------:R-:W-:Y:S01]  /*5220*/  FMUL.FTZ R4, R91, R5.reuse ;  /* 0x000000055b047220 */ /* 0x080fe20000410000 */
[----:B------:R-:W-:Y:S01]  /*5230*/  FMUL.FTZ R5, R90, R5 ;  /* 0x000000055a057220 */ /* 0x000fe20000410000 */
[----:B------:R-:W-:Y:S02]  /*5240*/  FSEL R137, R137, RZ, P3 ;  /* 0x000000ff89897208 */ /* 0x000fe40001800000 */
[----:B------:R-:W-:Y:S02]  /*5250*/  FSETP.GTU.FTZ.AND P6, PT, R97, R6, PT ;  /* 0x000000066100720b */ /* 0x000fe40003fdc000 */
[----:B------:R-:W-:Y:S01]  /*5260*/  FSEL R96, R96, RZ, P2 ;  /* 0x000000ff60607208 */ /* 0x000fe20001000000 */
[----:B------:R-:W-:Y:S01]  /*5270*/  FADD.FTZ R97, R137, R140 ;  /* 0x0000008c89617221 */ /* 0x000fe20000010000 */
[----:B------:R-:W-:-:S02]  /*5280*/  FSEL R4, R4, RZ, !P6 ;  /* 0x000000ff04047208 */ /* 0x000fc40007000000 */
[----:B------:R-:W-:Y:S01]  /*5290*/  SEL R154, RZ, 0x1, P6 ;  /* 0x00000001ff9a7807 */ /* 0x000fe20003000000 */
[----:B------:R-:W-:Y:S01]  /*52a0*/  FADD.FTZ R96, R96, R139 ;  /* 0x0000008b60607221 */ /* 0x000fe20000010000 */
[----:B------:R-:W-:Y:S01]  /*52b0*/  FSETP.GTU.FTZ.AND P6, PT, R153, R6, PT ;  /* 0x000000069900720b */ /* 0x000fe20003fdc000 */
[----:B------:R-:W-:Y:S01]  /*52c0*/  @P1 FADD.FTZ R97, R93, R97 ;  /* 0x000000615d611221 */ /* 0x000fe20000010000 */
[----:B------:R-:W-:Y:S01]  /*52d0*/  FSEL R99, R152, RZ, P5 ;  /* 0x000000ff98637208 */ /* 0x000fe20002800000 */
[----:B------:R-:W-:Y:S01]  /*52e0*/  @P1 FADD.FTZ R96, R92, R96 ;  /* 0x000000605c601221 */ /* 0x000fe20000010000 */
[----:B------:R-:W-:Y:S02]  /*52f0*/  FSEL R98, R5, RZ, !P6 ;  /* 0x000000ff05627208 */ /* 0x000fe40007000000 */
[----:B------:R-:W-:Y:S01]  /*5300*/  SEL R6, RZ, 0x1, P6 ;  /* 0x00000001ff067807 */ /* 0x000fe20003000000 */
[----:B------:R-:W-:Y:S01]  /*5310*/  FADD.FTZ R99, R4, R99 ;  /* 0x0000006304637221 */ /* 0x000fe20000010000 */
[----:B------:R-:W-:Y:S01]  /*5320*/  PRMT R4, R7, 0x7610, R4 ;  /* 0x0000761007047816 */ /* 0x000fe20000000004 */
[----:B------:R-:W-:Y:S01]  /*5330*/  FADD.FTZ R98, R151, R98 ;  /* 0x0000006297627221 */ /* 0x000fe20000010000 */
[----:B------:R-:W-:Y:S01]  /*5340*/  PRMT R5, R138, 0x7610, R5 ;  /* 0x000076108a057816 */ /* 0x000fe20000000005 */
[----:B------:R-:W-:Y:S01]  /*5350*/  @P1 FADD.FTZ R99, R95, R99 ;  /* 0x000000635f631221 */ /* 0x000fe20000010000 */
[----:B------:R-:W-:Y:S01]  /*5360*/  PRMT R7, R154, 0x7610, R7 ;  /* 0x000076109a077816 */ /* 0x000fe20000000007 */
[----:B------:R-:W-:-:S07]  /*5370*/  @P1 FADD.FTZ R98, R94, R98 ;  /* 0x000000625e621221 */ /* 0x000fce0000010000 */
.L_x_26644:
        /* <DEDUP_REMOVED lines=15> */
[----:B------:R-:W-:-:S04]  /*5470*/  LOP3.LUT R137, R7, 0xffff, RZ, 0xc0, !PT ;  /* 0x0000ffff07897812 */ /* 0x000fc800078ec0ff */
[----:B------:R-:W-:-:S04]  /*5480*/  LOP3.LUT R140, R140, 0xff0000, RZ, 0xc0, !PT ;  /* 0x00ff00008c8c7812 */ /* 0x000fc800078ec0ff */
[----:B------:R-:W-:Y:S02]  /*5490*/  LEA R137, R137, R140, 0x18 ;  /* 0x0000008c89897211 */ /* 0x000fe400078ec0ff */
[----:B------:R-:W-:-:S05]  /*54a0*/  LOP3.LUT R140, R5, 0xff, RZ, 0xc0, !PT ;  /* 0x000000ff058c7812 */ /* 0x000fca00078ec0ff */
[----:B------:R-:W-:Y:S01]  /*54b0*/  IMAD R137, R140, 0x100, R137 ;  /* 0x000001008c897824 */ /* 0x000fe200078e0289 */
[----:B------:R-:W-:-:S05]  /*54c0*/  LOP3.LUT R140, R4, 0xff, RZ, 0xc0, !PT ;  /* 0x000000ff048c7812 */ /* 0x000fca00078ec0ff */
[----:B------:R-:W-:Y:S02]  /*54d0*/  IMAD.IADD R137, R137, 0x1, R140 ;  /* 0x0000000189897824 */ /* 0x000fe400078e028c */
[----:B0-----:R-:W-:-:S05]  /*54e0*/  IMAD.WIDE.U32 R138, R150, 0x4, R138 ;  /* 0x00000004968a7825 */ /* 0x001fca00078e008a */
[----:B------:R1:W-:Y:S02]  /*54f0*/  STG.E desc[UR6][R138.64], R137 ;  /* 0x000000898a007986 */ /* 0x0003e4000c101906 */
.L_x_26685:
[----:B------:R-:W-:Y:S01]  /*5500*/  MOV R140, R136 ;  /* 0x00000088008c7202 */ /* 0x000fe20000000f00 */
[----:B------:R-:W-:-:S07]  /*5510*/  VIADD R136, R150, 0x20 ;  /* 0x0000002096887836 */ /* 0x000fce0000000000 */
.L_x_26622:
[----:B------:R-:W-:Y:S05]  /*5520*/  BSYNC.RECONVERGENT B1 ;  /* 0x0000000000017941 */ /* 0x000fea0003800200 */
.L_x_26621:
        /* <DEDUP_REMOVED lines=35> */
.L_x_26691:
        /* <DEDUP_REMOVED lines=13> */
.L_x_26693:
[----:B------:R-:W-:Y:S05]  /*5830*/  BSYNC.RECONVERGENT B3 ;  /* 0x0000000000037941 */ /* 0x000fea0003800200 */
.L_x_26692:
        /* <DEDUP_REMOVED lines=50> */
.L_x_26690:
[----:B------:R-:W-:Y:S05]  /*5b60*/  BSYNC.RECONVERGENT B2 ;  /* 0x0000000000027941 */ /* 0x000fea0003800200 */
.L_x_26689:
        /* <DEDUP_REMOVED lines=20> */
.L_x_26696:
        /* <DEDUP_REMOVED lines=13> */
.L_x_26698:
[----:B------:R-:W-:Y:S05]  /*5d80*/  BSYNC.RECONVERGENT B3 ;  /* 0x0000000000037941 */ /* 0x000fea0003800200 */
.L_x_26697:
        /* <DEDUP_REMOVED lines=50> */
.L_x_26695:
[----:B------:R-:W-:Y:S05]  /*60b0*/  BSYNC.RECONVERGENT B2 ;  /* 0x0000000000027941 */ /* 0x000fea0003800200 */
.L_x_26694:
        /* <DEDUP_REMOVED lines=15> */
.L_x_26701:
        /* <DEDUP_REMOVED lines=13> */
.L_x_26703:
[----:B------:R-:W-:Y:S05]  /*6280*/  BSYNC.RECONVERGENT B3 ;  /* 0x0000000000037941 */ /* 0x000fea0003800200 */
.L_x_26702:
        /* <DEDUP_REMOVED lines=49> */
[----:B------:R-:W-:-:S07]  /*65a0*/  LOP3.LUT R143, R140, UR21, R153, 0x96, !PT ;  /* 0x000000158c8f7c12 */ /* 0x000fce000f8e9699 */
.L_x_26700:
[----:B------:R-:W-:Y:S05]  /*65b0*/  BSYNC.RECONVERGENT B2 ;  /* 0x0000000000027941 */ /* 0x000fea0003800200 */
.L_x_26699:
        /* <DEDUP_REMOVED lines=17> */
.L_x_26706:
        /* <DEDUP_REMOVED lines=13> */
.L_x_26708:
[----:B------:R-:W-:Y:S05]  /*67a0*/  BSYNC.RECONVERGENT B3 ;  /* 0x0000000000037941 */ /* 0x000fea0003800200 */
.L_x_26707:
        /* <DEDUP_REMOVED lines=50> */
.L_x_26705:
[----:B------:R-:W-:Y:S05]  /*6ad0*/  BSYNC.RECONVERGENT B2 ;  /* 0x0000000000027941 */ /* 0x000fea0003800200 */
.L_x_26704:
        /* <DEDUP_REMOVED lines=15> */
.L_x_26711:
        /* <DEDUP_REMOVED lines=13> */
.L_x_26713:
[----:B------:R-:W-:Y:S05]  /*6ca0*/  BSYNC.RECONVERGENT B3 ;  /* 0x0000000000037941 */ /* 0x000fea0003800200 */
.L_x_26712:
        /* <DEDUP_REMOVED lines=50> */
.L_x_26710:
[----:B------:R-:W-:Y:S05]  /*6fd0*/  BSYNC.RECONVERGENT B2 ;  /* 0x0000000000027941 */ /* 0x000fea0003800200 */
.L_x_26709:
        /* <DEDUP_REMOVED lines=17> */
.L_x_26716:
        /* <DEDUP_REMOVED lines=13> */
.L_x_26718:
[----:B------:R-:W-:Y:S05]  /*71c0*/  BSYNC.RECONVERGENT B3 ;  /* 0x0000000000037941 */ /* 0x000fea0003800200 */
.L_x_26717:
        /* <DEDUP_REMOVED lines=50> */
.L_x_26715:
[----:B------:R-:W-:Y:S05]  /*74f0*/  BSYNC.RECONVERGENT B2 ;  /* 0x0000000000027941 */ /* 0x000fea0003800200 */
.L_x_26714:
        /* <DEDUP_REMOVED lines=15> */
.L_x_26721:
        /* <DEDUP_REMOVED lines=13> */
.L_x_26723:
[----:B------:R-:W-:Y:S05]  /*76c0*/  BSYNC.RECONVERGENT B3 ;  /* 0x0000000000037941 */ /* 0x000fea0003800200 */
.L_x_26722:
        /* <DEDUP_REMOVED lines=46> */
[----:B------:R-:W-:-:S04]  /*79b0*/  IMAD.WIDE.U32 R100, R101, -0x2daee0ad, RZ ;  /* 0xd2511f5365647825 */ /* 0x000fc800078e00ff */
[----:B------:R-:W-:Y:S02]  /*79c0*/  IMAD.MOV.U32 R138, RZ, RZ, R100 ;  /* 0x000000ffff8a7224 */ /* 0x000fe400078e0064 */
[----:B------:R-:W-:Y:S01]  /*79d0*/  HFMA2 R100, -RZ, RZ, 0, 0 ;  /* 0x00000000ff647431 */ /* 0x000fe200000001ff */
[----:B------:R-:W-:-:S07]  /*79e0*/  LOP3.LUT R143, R140, UR21, R101, 0x96, !PT ;  /* 0x000000158c8f7c12 */ /* 0x000fce000f8e9665 */
.L_x_26720:
[----:B------:R-:W-:Y:S05]  /*79f0*/  BSYNC.RECONVERGENT B2 ;  /* 0x0000000000027941 */ /* 0x000fea0003800200 */
.L_x_26719:
        /* <DEDUP_REMOVED lines=17> */
.L_x_26726:
        /* <DEDUP_REMOVED lines=15> */
.L_x_26728:
[----:B------:R-:W-:Y:S05]  /*7c00*/  BSYNC.RECONVERGENT B3 ;  /* 0x0000000000037941 */ /* 0x000fea0003800200 */
.L_x_26727:
        /* <DEDUP_REMOVED lines=48> */
[----:B------:R-:W-:Y:S01]  /*7f10*/  IMAD.MOV.U32 R102, RZ, RZ, R138 ;  /* 0x000000ffff667224 */ /* 0x000fe200078e008a */
[----:B------:R-:W-:-:S07]  /*7f20*/  MOV R138, R100 ;  /* 0x00000064008a7202 */ /* 0x000fce0000000f00 */
.L_x_26725:
[----:B------:R-:W-:Y:S05]  /*7f30*/  BSYNC.RECONVERGENT B2 ;  /* 0x0000000000027941 */ /* 0x000fea0003800200 */
.L_x_26724:
[-C--:B------:R-:W-:Y:S01]  /*7f40*/  FMUL.FTZ R100, R88, R5.reuse ;  /* 0x0000000558647220 */ /* 0x080fe20000410000 */
[----:B------:R-:W-:Y:S01]  /*7f50*/  FSETP.GTU.FTZ.AND P6, PT, R7, R6, PT ;  /* 0x000000060700720b */ /* 0x000fe20003fdc000 */
[-C--:B------:R-:W-:Y:S01]  /*7f60*/  FMUL.FTZ R156, R89, R5.reuse ;  /* 0x00000005599c7220 */ /* 0x080fe20000410000 */
        /* <DEDUP_REMOVED lines=25> */
[--C-:B------:R-:W-:Y:S01]  /*8100*/  FADD.FTZ R103, R4, R5.reuse ;  /* 0x0000000504677221 */ /* 0x100fe20000010000 */
[----:B------:R-:W-:Y:S01]  /*8110*/  PRMT R5, R7, 0x7610, R5 ;  /* 0x0000761007057816 */ /* 0x000fe20000000005 */
[----:B------:R-:W-:Y:S01]  /*8120*/  @P1 FADD.FTZ R101, R93, R101 ;  /* 0x000000655d651221 */ /* 0x000fe20000010000 */
[----:B------:R-:W-:Y:S01]  /*8130*/  PRMT R4, R140, 0x7610, R4 ;  /* 0x000076108c047816 */ /* 0x000fe20000000004 */
[----:B------:R-:W-:Y:S01]  /*8140*/  @P1 FADD.FTZ R103, R95, R103 ;  /* 0x000000675f671221 */ /* 0x000fe20000010000 */
[----:B------:R-:W-:Y:S01]  /*8150*/  PRMT R7, R153, 0x7610, R7 ;  /* 0x0000761099077816 */ /* 0x000fe20000000007 */
[----:B------:R-:W-:Y:S06]  /*8160*/  BRA `(.L_x_26729) ;  /* 0x0000001400547947 */ /* 0x000fec0003800000 */
.L_x_26688:
        /* <DEDUP_REMOVED lines=16> */
.L_x_26732:
        /* <DEDUP_REMOVED lines=13> */
.L_x_26734:
[----:B------:R-:W-:Y:S05]  /*8340*/  BSYNC.RECONVERGENT B3 ;  /* 0x0000000000037941 */ /* 0x000fea0003800200 */
.L_x_26733:
        /* <DEDUP_REMOVED lines=49> */
.L_x_26731:
[----:B------:R-:W-:Y:S05]  /*8660*/  BSYNC.RECONVERGENT B2 ;  /* 0x0000000000027941 */ /* 0x000fea0003800200 */
.L_x_26730:
[----:B------:R-:W0:Y:S01]  /*8670*/  LDC R137, c[0x0][0x404] ;  /* 0x00010100ff897b82 */ /* 0x000e220000000800 */
[----:B------:R-:W-:Y:S01]  /*8680*/  ISETP.NE.AND P3, PT, R151, 0x1, PT ;  /* 0x000000019700780c */ /* 0x000fe20003f65270 */
[----:B------:R-:W-:Y:S01]  /*8690*/  BSSY.RECONVERGENT B2, `(.L_x_26735) ;  /* 0x0000050000027945 */ /* 0x000fe20003800200 */
[----:B------:R-:W-:Y:S01]  /*86a0*/  I2FP.F32.U32 R2, R139 ;  /* 0x0000008b00027245 */ /* 0x000fe20000201000 */
[----:B------:R-:W-:Y:S02]  /*86b0*/  IMAD.MOV.U32 R139, RZ, RZ, 0x2f800000 ;  /* 0x2f800000ff8b7424 */ /* 0x000fe400078e00ff */
[----:B------:R-:W-:Y:S02]  /*86c0*/  HFMA2 R140, -RZ, RZ, 0, 1.1920928955078125e-07 ;  /* 0x00000002ff8c7431 */ /* 0x000fe400000001ff */
[----:B------:R-:W-:-:S05]  /*86d0*/  FFMA.FTZ R2, R2, R139, 1.1641532182693481445e-10 ;  /* 0x2f00000002027423 */ /* 0x000fca000001008b */
[----:B0-----:R-:W-:Y:S01]  /*86e0*/  FSETP.LE.FTZ.AND P2, PT, R2, R137, PT ;  /* 0x000000890200720b */ /* 0x001fe20003f53000 */
        /* <DEDUP_REMOVED lines=10> */
.L_x_26737:
        /* <DEDUP_REMOVED lines=13> */
.L_x_26739:
[----:B------:R-:W-:Y:S05]  /*8860*/  BSYNC.RECONVERGENT B3 ;  /* 0x0000000000037941 */ /* 0x000fea0003800200 */
.L_x_26738:
        /* <DEDUP_REMOVED lines=47> */
[----:B------:R-:W-:Y:S01]  /*8b60*/  IMAD.MOV.U32 R138, RZ, RZ, R152 ;  /* 0x000000ffff8a7224 */ /* 0x000fe200078e0098 */
[----:B------:R-:W-:Y:S01]  /*8b70*/  LOP3.LUT R143, R140, UR21, R153, 0x96, !PT ;  /* 0x000000158c8f7c12 */ /* 0x000fe2000f8e9699 */
[----:B------:R-:W-:-:S07]  /*8b80*/  HFMA2 R140, -RZ, RZ, 0, 0 ;  /* 0x00000000ff8c7431 */ /* 0x000fce00000001ff */
.L_x_26736:
[----:B------:R-:W-:Y:S05]  /*8b90*/  BSYNC.RECONVERGENT B2 ;  /* 0x0000000000027941 */ /* 0x000fea0003800200 */
.L_x_26735:
        /* <DEDUP_REMOVED lines=16> */
.L_x_26742:
        /* <DEDUP_REMOVED lines=13> */
.L_x_26744:
[----:B------:R-:W-:Y:S05]  /*8d70*/  BSYNC.RECONVERGENT B3 ;  /* 0x0000000000037941 */ /* 0x000fea0003800200 */
.L_x_26743:
[----:B------:R-:W-:Y:S01]  /*8d80*/  LOP3.LUT R142, R3, UR5, R141, 0x96, !PT ;  /* 0x00000005038e7c12 */ /* 0x000fe2000f8e968d */
        /* <DEDUP_REMOVED lines=47> */
[----:B------:R-:W-:Y:S02]  /*9080*/  LOP3.LUT R143, R140, UR21, R153, 0x96, !PT ;  /* 0x000000158c8f7c12 */ /* 0x000fe4000f8e9699 */
[----:B------:R-:W-:-:S07]  /*9090*/  MOV R138, R152 ;  /* 0x00000098008a7202 */ /* 0x000fce0000000f00 */
.L_x_26741:
[----:B------:R-:W-:Y:S05]  /*90a0*/  BSYNC.RECONVERGENT B2 ;  /* 0x0000000000027941 */ /* 0x000fea0003800200 */
.L_x_26740:
[----:B------:R-:W-:Y:S01]  /*90b0*/  ISETP.NE.AND P5, PT, R151, 0x1, PT ;  /* 0x000000019700780c */ /* 0x000fe20003fa5270 */
[----:B------:R-:W-:Y:S01]  /*90c0*/  BSSY.RECONVERGENT B2, `(.L_x_26745) ;  /* 0x000004f000027945 */ /* 0x000fe20003800200 */
[----:B------:R-:W-:Y:S02]  /*90d0*/  I2FP.F32.U32 R2, R2 ;  /* 0x0000000200027245 */ /* 0x000fe40000201000 */
        /* <DEDUP_REMOVED lines=13> */
.L_x_26747:
        /* <DEDUP_REMOVED lines=13> */
.L_x_26749:
[----:B------:R-:W-:Y:S05]  /*9280*/  BSYNC.RECONVERGENT B3 ;  /* 0x0000000000037941 */ /* 0x000fea0003800200 */
.L_x_26748:
        /* <DEDUP_REMOVED lines=48> */
[----:B------:R-:W-:Y:S01]  /*9590*/  MOV R140, R138 ;  /* 0x0000008a008c7202 */ /* 0x000fe20000000f00 */
[----:B------:R-:W-:-:S07]  /*95a0*/  IMAD.MOV.U32 R138, RZ, RZ, R152 ;  /* 0x000000ffff8a7224 */ /* 0x000fce00078e0098 */
.L_x_26746:
[----:B------:R-:W-:Y:S05]  /*95b0*/  BSYNC.RECONVERGENT B2 ;  /* 0x0000000000027941 */ /* 0x000fea0003800200 */
.L_x_26745:
        /* <DEDUP_REMOVED lines=16> */
.L_x_26729:
        /* <DEDUP_REMOVED lines=14> */
[----:B------:R-:W-:-:S05]  /*97a0*/  IMAD.U32 R137, R6, 0x10000, RZ ;  /* 0x0001000006897824 */ /* 0x000fca00078e00ff */
[----:B------:R-:W-:Y:S02]  /*97b0*/  LOP3.LUT R140, R137, 0xff0000, RZ, 0xc0, !PT ;  /* 0x00ff0000898c7812 */ /* 0x000fe400078ec0ff */
[----:B------:R-:W-:-:S05]  /*97c0*/  LOP3.LUT R137, R7, 0xffff, RZ, 0xc0, !PT ;  /* 0x0000ffff07897812 */ /* 0x000fca00078ec0ff */
[----:B------:R-:W-:Y:S01]  /*97d0*/  IMAD R137, R137, 0x1000000, R140 ;  /* 0x0100000089897824 */ /* 0x000fe200078e028c */
[----:B------:R-:W-:-:S04]  /*97e0*/  LOP3.LUT R140, R5, 0xff, RZ, 0xc0, !PT ;  /* 0x000000ff058c7812 */ /* 0x000fc800078ec0ff */
[----:B------:R-:W-:Y:S02]  /*97f0*/  LEA R137, R140, R137, 0x8 ;  /* 0x000000898c897211 */ /* 0x000fe400078e40ff */
[----:B------:R-:W-:Y:S01]  /*9800*/  LOP3.LUT R140, R4, 0xff, RZ, 0xc0, !PT ;  /* 0x000000ff048c7812 */ /* 0x000fe200078ec0ff */
[----:B0-----:R-:W-:-:S04]  /*9810*/  IMAD.WIDE.U32 R152, R136, 0x4, R152 ;  /* 0x0000000488987825 */ /* 0x001fc800078e0098 */
[----:B------:R-:W-:-:S05]  /*9820*/  IMAD.IADD R137, R137, 0x1, R140 ;  /* 0x0000000189897824 */ /* 0x000fca00078e028c */
[----:B------:R1:W-:Y:S02]  /*9830*/  STG.E desc[UR6][R152.64], R137 ;  /* 0x0000008998007986 */ /* 0x0003e4000c101906 */
.L_x_26750:
[----:B------:R-:W-:Y:S01]  /*9840*/  IMAD.MOV.U32 R140, RZ, RZ, R138 ;  /* 0x000000ffff8c7224 */ /* 0x000fe200078e008a */
[----:B------:R-:W-:-:S07]  /*9850*/  IADD3 R136, PT, PT, R136, 0x20, RZ ;  /* 0x0000002088887810 */ /* 0x000fce0007ffe0ff */
.L_x_26687:
[----:B------:R-:W-:Y:S05]  /*9860*/  BSYNC.RECONVERGENT B1 ;  /* 0x0000000000017941 */ /* 0x000fea0003800200 */
.L_x_26686:
        /* <DEDUP_REMOVED lines=35> */
.L_x_26756:
        /* <DEDUP_REMOVED lines=13> */
.L_x_26758:
[----:B------:R-:W-:Y:S05]  /*9b70*/  BSYNC.RECONVERGENT B3 ;  /* 0x0000000000037941 */ /* 0x000fea0003800200 */
.L_x_26757:
        /* <DEDUP_REMOVED lines=50> */
.L_x_26755:
[----:B------:R-:W-:Y:S05]  /*9ea0*/  BSYNC.RECONVERGENT B2 ;  /* 0x0000000000027941 */ /* 0x000fea0003800200 */
.L_x_26754:
        /* <DEDUP_REMOVED lines=20> */
.L_x_26761:
        /* <DEDUP_REMOVED lines=13> */
.L_x_26763:
[----:B------:R-:W-:Y:S05]  /*a0c0*/  BSYNC.RECONVERGENT B3 ;  /* 0x0000000000037941 */ /* 0x000fea0003800200 */
.L_x_26762:
        /* <DEDUP_REMOVED lines=50> */
.L_x_26760:
[----:B------:R-:W-:Y:S05]  /*a3f0*/  BSYNC.RECONVERGENT B2 ;  /* 0x0000000000027941 */ /* 0x000fea0003800200 */
.L_x_26759:
        /* <DEDUP_REMOVED lines=15> */
.L_x_26766:
        /* <DEDUP_REMOVED lines=13> */
.L_x_26768:
[----:B------:R-:W-:Y:S05]  /*a5c0*/  BSYNC.RECONVERGENT B3 ;  /* 0x0000000000037941 */ /* 0x000fea0003800200 */
.L_x_26767:
        /* <DEDUP_REMOVED lines=50> */
.L_x_26765:
[----:B------:R-:W-:Y:S05]  /*a8f0*/  BSYNC.RECONVERGENT B2 ;  /* 0x0000000000027941 */ /* 0x000fea0003800200 */
.L_x_26764:
        /* <DEDUP_REMOVED lines=17> */
.L_x_26771:
        /* <DEDUP_REMOVED lines=13> */
.L_x_26773:
[----:B------:R-:W-:Y:S05]  /*aae0*/  BSYNC.RECONVERGENT B3 ;  /* 0x0000000000037941 */ /* 0x000fea0003800200 */
.L_x_26772:
        /* <DEDUP_REMOVED lines=50> */
.L_x_26770:
[----:B------:R-:W-:Y:S05]  /*ae10*/  BSYNC.RECONVERGENT B2 ;  /* 0x0000000000027941 */ /* 0x000fea0003800200 */
.L_x_26769:
        /* <DEDUP_REMOVED lines=15> */
.L_x_26776:
        /* <DEDUP_REMOVED lines=13> */
.L_x_26778:
[----:B------:R-:W-:Y:S05]  /*afe0*/  BSYNC.RECONVERGENT B3 ;  /* 0x0000000000037941 */ /* 0x000fea0003800200 */
.L_x_26777:
        /* <DEDUP_REMOVED lines=50> */
.L_x_26775:
[----:B------:R-:W-:Y:S05]  /*b310*/  BSYNC.RECONVERGENT B2 ;  /* 0x0000000000027941 */ /* 0x000fea0003800200 */
.L_x_26774:
        /* <DEDUP_REMOVED lines=17> */
.L_x_26781:
        /* <DEDUP_REMOVED lines=13> */
.L_x_26783:
[----:B------:R-:W-:Y:S05]  /*b500*/  BSYNC.RECONVERGENT B3 ;  /* 0x0000000000037941 */ /* 0x000fea0003800200 */
.L_x_26782:
        /* <DEDUP_REMOVED lines=50> */
.L_x_26780:
[----:B------:R-:W-:Y:S05]  /*b830*/  BSYNC.RECONVERGENT B2 ;  /* 0x0000000000027941 */ /* 0x000fea0003800200 */
.L_x_26779:
        /* <DEDUP_REMOVED lines=15> */
.L_x_26786:
        /* <DEDUP_REMOVED lines=13> */
.L_x_26788:
[----:B------:R-:W-:Y:S05]  /*ba00*/  BSYNC.RECONVERGENT B3 ;  /* 0x0000000000037941 */ /* 0x000fea0003800200 */
.L_x_26787:
        /* <DEDUP_REMOVED lines=49> */
[----:B------:R-:W-:-:S07]  /*bd20*/  IMAD.MOV.U32 R104, RZ, RZ, RZ ;  /* 0x000000ffff687224 */ /* 0x000fce00078e00ff */
.L_x_26785:
[----:B------:R-:W-:Y:S05]  /*bd30*/  BSYNC.RECONVERGENT B2 ;  /* 0x0000000000027941 */ /* 0x000fea0003800200 */
.L_x_26784:
        /* <DEDUP_REMOVED lines=17> */
.L_x_26791:
        /* <DEDUP_REMOVED lines=15> */
.L_x_26793:
[----:B------:R-:W-:Y:S05]  /*bf40*/  BSYNC.RECONVERGENT B3 ;  /* 0x0000000000037941 */ /* 0x000fea0003800200 */
.L_x_26792:
        /* <DEDUP_REMOVED lines=48> */
[----:B------:R-:W-:Y:S02]  /*c250*/  IMAD.MOV.U32 R106, RZ, RZ, R138 ;  /* 0x000000ffff6a7224 */ /* 0x000fe400078e008a */
[----:B------:R-:W-:-:S07]  /*c260*/  IMAD.MOV.U32 R138, RZ, RZ, R104 ;  /* 0x000000ffff8a7224 */ /* 0x000fce00078e0068 */
.L_x_26790:
[----:B------:R-:W-:Y:S05]  /*c270*/  BSYNC.RECONVERGENT B2 ;  /* 0x0000000000027941 */ /* 0x000fea0003800200 */
.L_x_26789:
        /* <DEDUP_REMOVED lines=35> */
.L_x_26753:
        /* <DEDUP_REMOVED lines=16> */
.L_x_26797:
        /* <DEDUP_REMOVED lines=13> */
.L_x_26799:
[----:B------:R-:W-:Y:S05]  /*c680*/  BSYNC.RECONVERGENT B3 ;  /* 0x0000000000037941 */ /* 0x000fea0003800200 */
.L_x_26798:
        /* <DEDUP_REMOVED lines=48> */
[----:B------:R-:W-:-:S07]  /*c990*/  IMAD.MOV.U32 R139, RZ, RZ, R140 ;  /* 0x000000ffff8b7224 */ /* 0x000fce00078e008c */
.L_x_26796:
[----:B------:R-:W-:Y:S05]  /*c9a0*/  BSYNC.RECONVERGENT B2 ;  /* 0x0000000000027941 */ /* 0x000fea0003800200 */
.L_x_26795:
[----:B------:R-:W0:Y:S01]  /*c9b0*/  LDC R137, c[0x0][0x404] ;  /* 0x00010100ff897b82 */ /* 0x000e220000000800 */
[----:B------:R-:W-:Y:S01]  /*c9c0*/  ISETP.NE.AND P3, PT, R151, 0x1, PT ;  /* 0x000000019700780c */ /* 0x000fe20003f65270 */
[----:B------:R-:W-:Y:S01]  /*c9d0*/  BSSY.RECONVERGENT B2, `(.L_x_26800) ;  /* 0x0000050000027945 */ /* 0x000fe20003800200 */
[----:B------:R-:W-:Y:S01]  /*c9e0*/  I2FP.F32.U32 R2, R139 ;  /* 0x0000008b00027245 */ /* 0x000fe20000201000 */
[----:B------:R-:W-:Y:S02]  /*c9f0*/  IMAD.MOV.U32 R139, RZ, RZ, 0x2f800000 ;  /* 0x2f800000ff8b7424 */ /* 0x000fe400078e00ff */
[----:B------:R-:W-:Y:S02]  /*ca00*/  IMAD.MOV.U32 R140, RZ, RZ, 0x2 ;  /* 0x00000002ff8c7424 */ /* 0x000fe400078e00ff */
[----:B------:R-:W-:-:S05]  /*ca10*/  FFMA.FTZ R2, R2, R139, 1.1641532182693481445e-10 ;  /* 0x2f00000002027423 */ /* 0x000fca000001008b */
[----:B0-----:R-:W-:Y:S02]  /*ca20*/  FSETP.LE.FTZ.AND P2, PT, R2, R137, PT ;  /* 0x000000890200720b */ /* 0x001fe40003f53000 */
        /* <DEDUP_REMOVED lines=10> */
.L_x_26802:
        /* <DEDUP_REMOVED lines=13> */
.L_x_26804:
[----:B------:R-:W-:Y:S05]  /*cba0*/  BSYNC.RECONVERGENT B3 ;  /* 0x0000000000037941 */ /* 0x000fea0003800200 */
.L_x_26803:
        /* <DEDUP_REMOVED lines=50> */
.L_x_26801:
[----:B------:R-:W-:Y:S05]  /*ced0*/  BSYNC.RECONVERGENT B2 ;  /* 0x0000000000027941 */ /* 0x000fea0003800200 */
.L_x_26800:
        /* <DEDUP_REMOVED lines=16> */
.L_x_26807:
        /* <DEDUP_REMOVED lines=13> */
.L_x_26809:
[----:B------:R-:W-:Y:S05]  /*d0b0*/  BSYNC.RECONVERGENT B3 ;  /* 0x0000000000037941 */ /* 0x000fea0003800200 */
.L_x_26808:
        /* <DEDUP_REMOVED lines=50> */
.L_x_26806:
[----:B------:R-:W-:Y:S05]  /*d3e0*/  BSYNC.RECONVERGENT B2 ;  /* 0x0000000000027941 */ /* 0x000fea0003800200 */
.L_x_26805:
        /* <DEDUP_REMOVED lines=16> */
.L_x_26812:
        /* <DEDUP_REMOVED lines=13> */
.L_x_26814:
[----:B------:R-:W-:Y:S05]  /*d5c0*/  BSYNC.RECONVERGENT B3 ;  /* 0x0000000000037941 */ /* 0x000fea0003800200 */
.L_x_26813:
        /* <DEDUP_REMOVED lines=50> */
.L_x_26811:
[----:B------:R-:W-:Y:S05]  /*d8f0*/  BSYNC.RECONVERGENT B2 ;  /* 0x0000000000027941 */ /* 0x000fea0003800200 */
.L_x_26810:
        /* <DEDUP_REMOVED lines=16> */
.L_x_26794:
        /* <DEDUP_REMOVED lines=14> */
[----:B------:R-:W-:-:S04]  /*dae0*/  SHF.L.U32 R137, R6, 0x10, RZ ;  /* 0x0000001006897819 */ /* 0x000fc800000006ff */
[----:B------:R-:W-:Y:S02]  /*daf0*/  LOP3.LUT R140, R137, 0xff0000, RZ, 0xc0, !PT ;  /* 0x00ff0000898c7812 */ /* 0x000fe400078ec0ff */
[----:B------:R-:W-:-:S05]  /*db00*/  LOP3.LUT R137, R7, 0xffff, RZ, 0xc0, !PT ;  /* 0x0000ffff07897812 */ /* 0x000fca00078ec0ff */
[----:B------:R-:W-:Y:S01]  /*db10*/  IMAD R137, R137, 0x1000000, R140 ;  /* 0x0100000089897824 */ /* 0x000fe200078e028c */
[----:B------:R-:W-:-:S05]  /*db20*/  LOP3.LUT R140, R5, 0xff, RZ, 0xc0, !PT ;  /* 0x000000ff058c7812 */ /* 0x000fca00078ec0ff */
[----:B------:R-:W-:Y:S01]  /*db30*/  IMAD R137, R140, 0x100, R137 ;  /* 0x000001008c897824 */ /* 0x000fe200078e0289 */
[----:B------:R-:W-:-:S04]  /*db40*/  LOP3.LUT R140, R4, 0xff, RZ, 0xc0, !PT ;  /* 0x000000ff048c7812 */ /* 0x000fc800078ec0ff */
[----:B------:R-:W-:Y:S01]  /*db50*/  IADD3 R137, PT, PT, R137, R140, RZ ;  /* 0x0000008c89897210 */ /* 0x000fe20007ffe0ff */
[----:B0-----:R-:W-:-:S05]  /*db60*/  IMAD.WIDE.U32 R152, R136, 0x4, R152 ;  /* 0x0000000488987825 */ /* 0x001fca00078e0098 */
[----:B------:R1:W-:Y:S02]  /*db70*/  STG.E desc[UR6][R152.64], R137 ;  /* 0x0000008998007986 */ /* 0x0003e4000c101906 */
.L_x_26815:
[----:B------:R-:W-:Y:S02]  /*db80*/  IMAD.MOV.U32 R140, RZ, RZ, R138 ;  /* 0x000000ffff8c7224 */ /* 0x000fe400078e008a */
[----:B------:R-:W-:-:S07]  /*db90*/  VIADD R136, R136, 0x20 ;  /* 0x0000002088887836 */ /* 0x000fce0000000000 */
.L_x_26752:
[----:B------:R-:W-:Y:S05]  /*dba0*/  BSYNC.RECONVERGENT B1 ;  /* 0x0000000000017941 */ /* 0x000fea0003800200 */
.L_x_26751:
        /* <DEDUP_REMOVED lines=35> */
.L_x_26821:
        /* <DEDUP_REMOVED lines=13> */
.L_x_26823:
[----:B------:R-:W-:Y:S05]  /*deb0*/  BSYNC.RECONVERGENT B3 ;  /* 0x0000000000037941 */ /* 0x000fea0003800200 */
.L_x_26822:
        /* <DEDUP_REMOVED lines=50> */
.L_x_26820:
[----:B------:R-:W-:Y:S05]  /*e1e0*/  BSYNC.RECONVERGENT B2 ;  /* 0x0000000000027941 */ /* 0x000fea0003800200 */
.L_x_26819:
        /* <DEDUP_REMOVED lines=20> */
.L_x_26826:
        /* <DEDUP_REMOVED lines=13> */
.L_x_26828:
[----:B------:R-:W-:Y:S05]  /*e400*/  BSYNC.RECONVERGENT B3 ;  /* 0x0000000000037941 */ /* 0x000fea0003800200 */
.L_x_26827:
        /* <DEDUP_REMOVED lines=50> */
.L_x_26825:
[----:B------:R-:W-:Y:S05]  /*e730*/  BSYNC.RECONVERGENT B2 ;  /* 0x0000000000027941 */ /* 0x000fea0003800200 */
.L_x_26824:
        /* <DEDUP_REMOVED lines=15> */
.L_x_26831:
        /* <DEDUP_REMOVED lines=13> */
.L_x_26833:
[----:B------:R-:W-:Y:S05]  /*e900*/  BSYNC.RECONVERGENT B3 ;  /* 0x0000000000037941 */ /* 0x000fea0003800200 */
.L_x_26832:
        /* <DEDUP_REMOVED lines=50> */
.L_x_26830:
[----:B------:R-:W-:Y:S05]  /*ec30*/  BSYNC.RECONVERGENT B2 ;  /* 0x0000000000027941 */ /* 0x000fea0003800200 */
.L_x_26829:
        /* <DEDUP_REMOVED lines=17> */
.L_x_26836:
        /* <DEDUP_REMOVED lines=13> */
.L_x_26838:
[----:B------:R-:W-:Y:S05]  /*ee20*/  BSYNC.RECONVERGENT B3 ;  /* 0x0000000000037941 */ /* 0x000fea0003800200 */
.L_x_26837:
        /* <DEDUP_REMOVED lines=50> */
.L_x_26835:
[----:B------:R-:W-:Y:S05]  /*f150*/  BSYNC.RECONVERGENT B2 ;  /* 0x0000000000027941 */ /* 0x000fea0003800200 */
.L_x_26834:
        /* <DEDUP_REMOVED lines=15> */
.L_x_26841:
        /* <DEDUP_REMOVED lines=13> */
.L_x_26843:
[----:B------:R-:W-:Y:S05]  /*f320*/  BSYNC.RECONVERGENT B3 ;  /* 0x0000000000037941 */ /* 0x000fea0003800200 */
.L_x_26842:
        /* <DEDUP_REMOVED lines=50> */
.L_x_26840:
[----:B------:R-:W-:Y:S05]  /*f650*/  BSYNC.RECONVERGENT B2 ;  /* 0x0000000000027941 */ /* 0x000fea0003800200 */
.L_x_26839:
        /* <DEDUP_REMOVED lines=17> */
.L_x_26846:
        /* <DEDUP_REMOVED lines=13> */
.L_x_26848:
[----:B------:R-:W-:Y:S05]  /*f840*/  BSYNC.RECONVERGENT B3 ;  /* 0x0000000000037941 */ /* 0x000fea0003800200 */
.L_x_26847:
        /* <DEDUP_REMOVED lines=50> */
.L_x_26845:
[----:B------:R-:W-:Y:S05]  /*fb70*/  BSYNC.RECONVERGENT B2 ;  /* 0x0000000000027941 */ /* 0x000fea0003800200 */
.L_x_26844:
        /* <DEDUP_REMOVED lines=15> */
.L_x_26851:
        /* <DEDUP_REMOVED lines=13> */
.L_x_26853:
[----:B------:R-:W-:Y:S05]  /*fd40*/  BSYNC.RECONVERGENT B3 ;  /* 0x0000000000037941 */ /* 0x000fea0003800200 */
.L_x_26852:
        /* <DEDUP_REMOVED lines=46> */
[----:B------:R-:W-:-:S03]  /*10030*/  IMAD.WIDE.U32 R108, R109, -0x2daee0ad, RZ ;  /* 0xd2511f536d6c7825 */ /* 0x000fc600078e00ff */
[----:B------:R-:W-:Y:S01]  /*10040*/  MOV R138, R108 ;  /* 0x0000006c008a7202 */ /* 0x000fe20000000f00 */
[----:B------:R-:W-:Y:S01]  /*10050*/  IMAD.MOV.U32 R108, RZ, RZ, RZ ;  /* 0x000000ffff6c7224 */ /* 0x000fe200078e00ff */
[----:B------:R-:W-:-:S07]  /*10060*/  LOP3.LUT R143, R140, UR21, R109, 0x96, !PT ;  /* 0x000000158c8f7c12 */ /* 0x000fce000f8e966d */
.L_x_26850:
[----:B------:R-:W-:Y:S05]  /*10070*/  BSYNC.RECONVERGENT B2 ;  /* 0x0000000000027941 */ /* 0x000fea0003800200 */
.L_x_26849:
        /* <DEDUP_REMOVED lines=17> */
.L_x_26856:
        /* <DEDUP_REMOVED lines=15> */
.L_x_26858:
[----:B------:R-:W-:Y:S05]  /*10280*/  BSYNC.RECONVERGENT B3 ;  /* 0x0000000000037941 */ /* 0x000fea0003800200 */
.L_x_26857:
        /* <DEDUP_REMOVED lines=47> */
[----:B------:R-:W-:Y:S02]  /*10580*/  LOP3.LUT R143, R110, UR21, R109, 0x96, !PT ;  /* 0x000000156e8f7c12 */ /* 0x000fe4000f8e966d */
[----:B------:R-:W-:Y:S01]  /*10590*/  MOV R110, R138 ;  /* 0x0000008a006e7202 */ /* 0x000fe20000000f00 */
[----:B------:R-:W-:-:S07]  /*105a0*/  IMAD.MOV.U32 R138, RZ, RZ, R108 ;  /* 0x000000ffff8a7224 */ /* 0x000fce00078e006c */
.L_x_26855:
[----:B------:R-:W-:Y:S05]  /*105b0*/  BSYNC.RECONVERGENT B2 ;  /* 0x0000000000027941 */ /* 0x000fea0003800200 */
.L_x_26854:
        /* <DEDUP_REMOVED lines=35> */
.L_x_26818:
        /* <DEDUP_REMOVED lines=16> */
.L_x_26862:
        /* <DEDUP_REMOVED lines=13> */
.L_x_26864:
[----:B------:R-:W-:Y:S05]  /*109c0*/  BSYNC.RECONVERGENT B3 ;  /* 0x0000000000037941 */ /* 0x000fea0003800200 */
.L_x_26863:
        /* <DEDUP_REMOVED lines=49> */
.L_x_26861:
[----:B------:R-:W-:Y:S05]  /*10ce0*/  BSYNC.RECONVERGENT B2 ;  /* 0x0000000000027941 */ /* 0x000fea0003800200 */
.L_x_26860:
[----:B------:R-:W0:Y:S01]  /*10cf0*/  LDC R137, c[0x0][0x404] ;  /* 0x00010100ff897b82 */ /* 0x000e220000000800 */
[----:B------:R-:W-:Y:S01]  /*10d00*/  I2FP.F32.U32 R2, R139 ;  /* 0x0000008b00027245 */ /* 0x000fe20000201000 */
[----:B------:R-:W-:Y:S01]  /*10d10*/  HFMA2 R139, -RZ, RZ, 0.1171875, 0 ;  /* 0x2f800000ff8b7431 */ /* 0x000fe200000001ff */
[----:B------:R-:W-:Y:S01]  /*10d20*/  ISETP.NE.AND P3, PT, R151, 0x1, PT ;  /* 0x000000019700780c */ /* 0x000fe20003f65270 */
[----:B------:R-:W-:Y:S01]  /*10d30*/  BSSY.RECONVERGENT B2, `(.L_x_26865) ;  /* 0x000004e000027945 */ /* 0x000fe20003800200 */
[----:B------:R-:W-:Y:S02]  /*10d40*/  IMAD.MOV.U32 R152, RZ, RZ, 0x2 ;  /* 0x00000002ff987424 */ /* 0x000fe400078e00ff */
[----:B------:R-:W-:-:S05]  /*10d50*/  FFMA.FTZ R2, R2, R139, 1.1641532182693481445e-10 ;  /* 0x2f00000002027423 */ /* 0x000fca000001008b */
[----:B0-----:R-:W-:Y:S01]  /*10d60*/  FSETP.LE.FTZ.AND P2, PT, R2, R137, PT ;  /* 0x000000890200720b */ /* 0x001fe20003f53000 */
[----:B------:R-:W-:-:S03]  /*10d70*/  IMAD.MOV.U32 R2, RZ, RZ, R142 ;  /* 0x000000ffff027224 */ /* 0x000fc600078e008e */
        /* <DEDUP_REMOVED lines=9> */
.L_x_26867:
        /* <DEDUP_REMOVED lines=13> */
.L_x_26869:
[----:B------:R-:W-:Y:S05]  /*10ee0*/  BSYNC.RECONVERGENT B3 ;  /* 0x0000000000037941 */ /* 0x000fea0003800200 */
.L_x_26868:
        /* <DEDUP_REMOVED lines=50> */
.L_x_26866:
[----:B------:R-:W-:Y:S05]  /*11210*/  BSYNC.RECONVERGENT B2 ;  /* 0x0000000000027941 */ /* 0x000fea0003800200 */
.L_x_26865:
        /* <DEDUP_REMOVED lines=16> */
.L_x_26872:
        /* <DEDUP_REMOVED lines=13> */
.L_x_26874:
[----:B------:R-:W-:Y:S05]  /*113f0*/  BSYNC.RECONVERGENT B3 ;  /* 0x0000000000037941 */ /* 0x000fea0003800200 */
.L_x_26873:
        /* <DEDUP_REMOVED lines=47> */
[----:B------:R-:W-:Y:S01]  /*116f0*/  IMAD.MOV.U32 R153, RZ, RZ, RZ ;  /* 0x000000ffff997224 */ /* 0x000fe200078e00ff */
[----:B------:R-:W-:Y:S01]  /*11700*/  MOV R140, R138 ;  /* 0x0000008a008c7202 */ /* 0x000fe20000000f00 */
[----:B------:R-:W-:-:S07]  /*11710*/  IMAD.MOV.U32 R138, RZ, RZ, R152 ;  /* 0x000000ffff8a7224 */ /* 0x000fce00078e0098 */
.L_x_26871:
[----:B------:R-:W-:Y:S05]  /*11720*/  BSYNC.RECONVERGENT B2 ;  /* 0x0000000000027941 */ /* 0x000fea0003800200 */
.L_x_26870:
        /* <DEDUP_REMOVED lines=16> */
.L_x_26877:
        /* <DEDUP_REMOVED lines=13> */
.L_x_26879:
[----:B------:R-:W-:Y:S05]  /*11900*/  BSYNC.RECONVERGENT B3 ;  /* 0x0000000000037941 */ /* 0x000fea0003800200 */
.L_x_26878:
        /* <DEDUP_REMOVED lines=49> */
[----:B------:R-:W-:-:S07]  /*11c20*/  LOP3.LUT R143, R140, UR21, R153, 0x96, !PT ;  /* 0x000000158c8f7c12 */ /* 0x000fce000f8e9699 */
.L_x_26876:
[----:B------:R-:W-:Y:S05]  /*11c30*/  BSYNC.RECONVERGENT B2 ;  /* 0x0000000000027941 */ /* 0x000fea0003800200 */
.L_x_26875:
        /* <DEDUP_REMOVED lines=16> */
.L_x_26859:
        /* <DEDUP_REMOVED lines=24> */
.L_x_26880:
[----:B------:R-:W-:Y:S01]  /*11ec0*/  MOV R140, R138 ;  /* 0x0000008a008c7202 */ /* 0x000fe20000000f00 */
[----:B------:R-:W-:-:S07]  /*11ed0*/  VIADD R136, R136, 0x20 ;  /* 0x0000002088887836 */ /* 0x000fce0000000000 */
.L_x_26817:
[----:B------:R-:W-:Y:S05]  /*11ee0*/  BSYNC.RECONVERGENT B1 ;  /* 0x0000000000017941 */ /* 0x000fea0003800200 */
.L_x_26816:
        /* <DEDUP_REMOVED lines=35> */
.L_x_26886:
        /* <DEDUP_REMOVED lines=13> */
.L_x_26888:
[----:B------:R-:W-:Y:S05]  /*121f0*/  BSYNC.RECONVERGENT B3 ;  /* 0x0000000000037941 */ /* 0x000fea0003800200 */
.L_x_26887:
        /* <DEDUP_REMOVED lines=50> */
.L_x_26885:
[----:B------:R-:W-:Y:S05]  /*12520*/  BSYNC.RECONVERGENT B2 ;  /* 0x0000000000027941 */ /* 0x000fea0003800200 */
.L_x_26884:
        /* <DEDUP_REMOVED lines=20> */
.L_x_26891:
        /* <DEDUP_REMOVED lines=13> */
.L_x_26893:
[----:B------:R-:W-:Y:S05]  /*12740*/  BSYNC.RECONVERGENT B3 ;  /* 0x0000000000037941 */ /* 0x000fea0003800200 */
.L_x_26892:
        /* <DEDUP_REMOVED lines=50> */
.L_x_26890:
[----:B------:R-:W-:Y:S05]  /*12a70*/  BSYNC.RECONVERGENT B2 ;  /* 0x0000000000027941 */ /* 0x000fea0003800200 */
.L_x_26889:
        /* <DEDUP_REMOVED lines=15> */
.L_x_26896:
        /* <DEDUP_REMOVED lines=13> */
.L_x_26898:
[----:B------:R-:W-:Y:S05]  /*12c40*/  BSYNC.RECONVERGENT B3 ;  /* 0x0000000000037941 */ /* 0x000fea0003800200 */
.L_x_26897:
        /* <DEDUP_REMOVED lines=50> */
.L_x_26895:
[----:B------:R-:W-:Y:S05]  /*12f70*/  BSYNC.RECONVERGENT B2 ;  /* 0x0000000000027941 */ /* 0x000fea0003800200 */
.L_x_26894:
        /* <DEDUP_REMOVED lines=17> */
.L_x_26901:
        /* <DEDUP_REMOVED lines=13> */
.L_x_26903:
[----:B------:R-:W-:Y:S05]  /*13160*/  BSYNC.RECONVERGENT B3 ;  /* 0x0000000000037941 */ /* 0x000fea0003800200 */
.L_x_26902:
        /* <DEDUP_REMOVED lines=50> */
.L_x_26900:
[----:B------:R-:W-:Y:S05]  /*13490*/  BSYNC.RECONVERGENT B2 ;  /* 0x0000000000027941 */ /* 0x000fea0003800200 */
.L_x_26899:
        /* <DEDUP_REMOVED lines=15> */
.L_x_26906:
        /* <DEDUP_REMOVED lines=13> */
.L_x_26908:
[----:B------:R-:W-:Y:S05]  /*13660*/  BSYNC.RECONVERGENT B3 ;  /* 0x0000000000037941 */ /* 0x000fea0003800200 */
.L_x_26907:
        /* <DEDUP_REMOVED lines=50> */
.L_x_26905:
[----:B------:R-:W-:Y:S05]  /*13990*/  BSYNC.RECONVERGENT B2 ;  /* 0x0000000000027941 */ /* 0x000fea0003800200 */
.L_x_26904:
[----:B------:R-:W-:Y:S01]  /*139a0*/  ISETP.NE.AND P5, PT, R139, 0x1, PT ;  /* 0x000000018b00780c */ /* 0x000fe20003fa5270 */
[----:B------:R-:W-:Y:S01]  /*139b0*/  BSSY.RECONVERGENT B2, `(.L_x_26909) ;  /* 0x0000050000027945 */ /* 0x000fe20003800200 */
[----:B------:R-:W-:Y:S01]  /*139c0*/  I2FP.F32.U32 R137, R2 ;  /* 0x0000000200897245 */ /* 0x000fe20000201000 */
[----:B------:R-:W-:-:S04]  /*139d0*/  IMAD.MOV.U32 R140, RZ, RZ, 0x2 ;  /* 0x00000002ff8c7424 */ /* 0x000fc800078e00ff */
        /* <DEDUP_REMOVED lines=13> */
.L_x_26911:
        /* <DEDUP_REMOVED lines=13> */
.L_x_26913:
[----:B------:R-:W-:Y:S05]  /*13b80*/  BSYNC.RECONVERGENT B3 ;  /* 0x0000000000037941 */ /* 0x000fea0003800200 */
.L_x_26912:
        /* <DEDUP_REMOVED lines=50> */
.L_x_26910:
[----:B------:R-:W-:Y:S05]  /*13eb0*/  BSYNC.RECONVERGENT B2 ;  /* 0x0000000000027941 */ /* 0x000fea0003800200 */
.L_x_26909:
        /* <DEDUP_REMOVED lines=15> */
.L_x_26916:
        /* <DEDUP_REMOVED lines=13> */
.L_x_26918:
[----:B------:R-:W-:Y:S05]  /*14080*/  BSYNC.RECONVERGENT B3 ;  /* 0x0000000000037941 */ /* 0x000fea0003800200 */
.L_x_26917:
        /* <DEDUP_REMOVED lines=50> */
.L_x_26915:
[----:B------:R-:W-:Y:S05]  /*143b0*/  BSYNC.RECONVERGENT B2 ;  /* 0x0000000000027941 */ /* 0x000fea0003800200 */
.L_x_26914:
[----:B------:R-:W-:Y:S01]  /*143c0*/  ISETP.NE.AND P6, PT, R151, 0x1, PT ;  /* 0x000000019700780c */ /* 0x000fe20003fc5270 */
[----:B------:R-:W-:Y:S01]  /*143d0*/  BSSY.RECONVERGENT B2, `(.L_x_26919) ;  /* 0x0000052000027945 */ /* 0x000fe20003800200 */
[----:B------:R-:W-:Y:S01]  /*143e0*/  I2FP.F32.U32 R139, R2 ;  /* 0x00000002008b7245 */ /* 0x000fe20000201000 */
[----:B------:R-:W-:-:S04]  /*143f0*/  IMAD.MOV.U32 R2, RZ, RZ, 0x2 ;  /* 0x00000002ff027424 */ /* 0x000fc800078e00ff */
        /* <DEDUP_REMOVED lines=13> */
.L_x_26921:
        /* <DEDUP_REMOVED lines=15> */
.L_x_26923:
[----:B------:R-:W-:Y:S05]  /*145c0*/  BSYNC.RECONVERGENT B3 ;  /* 0x0000000000037941 */ /* 0x000fea0003800200 */
.L_x_26922:
        /* <DEDUP_REMOVED lines=48> */
[----:B------:R-:W-:Y:S01]  /*148d0*/  IMAD.MOV.U32 R115, RZ, RZ, R138 ;  /* 0x000000ffff737224 */ /* 0x000fe200078e008a */
[----:B------:R-:W-:-:S07]  /*148e0*/  MOV R138, R114 ;  /* 0x00000072008a7202 */ /* 0x000fce0000000f00 */
.L_x_26920:
[----:B------:R-:W-:Y:S05]  /*148f0*/  BSYNC.RECONVERGENT B2 ;  /* 0x0000000000027941 */ /* 0x000fea0003800200 */
.L_x_26919:
[-C--:B------:R-:W-:Y:S01]  /*14900*/  FMUL.FTZ R114, R88, R6.reuse ;  /* 0x0000000658727220 */ /* 0x080fe20000410000 */
[----:B------:R-:W-:Y:S02]  /*14910*/  FSETP.GTU.FTZ.AND P6, PT, R112, R5, PT ;  /* 0x000000057000720b */ /* 0x000fe40003fdc000 */
[----:B------:R-:W-:Y:S02]  /*14920*/  I2FP.F32.U32 R115, R115 ;  /* 0x0000007300737245 */ /* 0x000fe40000201000 */
[----:B------:R-:W-:Y:S01]  /*14930*/  FSEL R112, R114, RZ, !P6 ;  /* 0x000000ff72707208 */ /* 0x000fe20007000000 */
[----:B------:R-:W-:Y:S01]  /*14940*/  FMUL.FTZ R114, R89, R6 ;  /* 0x0000000659727220 */ /* 0x000fe20000410000 */
[----:B------:R-:W-:Y:S01]  /*14950*/  SEL R152, RZ, 0x1, P6 ;  /* 0x00000001ff987807 */ /* 0x000fe20003000000 */
[----:B------:R-:W-:Y:S01]  /*14960*/  FFMA.FTZ R4, R115, R4, 1.1641532182693481445e-10 ;  /* 0x2f00000073047423 */ /* 0x000fe20000010004 */
[----:B------:R-:W-:Y:S01]  /*14970*/  FSETP.GTU.FTZ.AND P6, PT, R154, R5, PT ;  /* 0x000000059a00720b */ /* 0x000fe20003fdc000 */
[----:B------:R-:W-:Y:S01]  /*14980*/  FMUL.FTZ R115, R91, R6 ;  /* 0x000000065b737220 */ /* 0x000fe20000410000 */
[----:B------:R-:W-:-:S02]  /*14990*/  FSEL R7, R7, RZ, P2 ;  /* 0x000000ff07077208 */ /* 0x000fc40001000000 */
[----:B------:R-:W-:Y:S01]  /*149a0*/  FSEL R154, R114, RZ, !P6 ;  /* 0x000000ff729a7208 */ /* 0x000fe20007000000 */
[----:B------:R-:W-:Y:S01]  /*149b0*/  FMUL.FTZ R114, R90, R6 ;  /* 0x000000065a727220 */ /* 0x000fe20000410000 */
        /* <DEDUP_REMOVED lines=23> */
.L_x_26883:
        /* <DEDUP_REMOVED lines=16> */
.L_x_26927:
        /* <DEDUP_REMOVED lines=13> */
.L_x_26929:
[----:B------:R-:W-:Y:S05]  /*14d00*/  BSYNC.RECONVERGENT B3 ;  /* 0x0000000000037941 */ /* 0x000fea0003800200 */
.L_x_26928:
        /* <DEDUP_REMOVED lines=49> */
.L_x_26926:
[----:B------:R-:W-:Y:S05]  /*15020*/  BSYNC.RECONVERGENT B2 ;  /* 0x0000000000027941 */ /* 0x000fea0003800200 */
.L_x_26925:
[----:B------:R-:W0:Y:S01]  /*15030*/  LDC R137, c[0x0][0x404] ;  /* 0x00010100ff897b82 */ /* 0x000e220000000800 */
[----:B------:R-:W-:Y:S01]  /*15040*/  ISETP.NE.AND P3, PT, R151, 0x1, PT ;  /* 0x000000019700780c */ /* 0x000fe20003f65270 */
[----:B------:R-:W-:Y:S01]  /*15050*/  BSSY.RECONVERGENT B2, `(.L_x_26930) ;  /* 0x0000050000027945 */ /* 0x000fe20003800200 */
[----:B------:R-:W-:Y:S01]  /*15060*/  I2FP.F32.U32 R2, R139 ;  /* 0x0000008b00027245 */ /* 0x000fe20000201000 */
[----:B------:R-:W-:Y:S02]  /*15070*/  IMAD.MOV.U32 R139, RZ, RZ, 0x2f800000 ;  /* 0x2f800000ff8b7424 */ /* 0x000fe400078e00ff */
        /* <DEDUP_REMOVED lines=13> */
.L_x_26932:
        /* <DEDUP_REMOVED lines=13> */
.L_x_26934:
[----:B------:R-:W-:Y:S05]  /*15220*/  BSYNC.RECONVERGENT B3 ;  /* 0x0000000000037941 */ /* 0x000fea0003800200 */
.L_x_26933:
        /* <DEDUP_REMOVED lines=47> */
[----:B------:R-:W-:Y:S02]  /*15520*/  IMAD.MOV.U32 R140, RZ, RZ, R138 ;  /* 0x000000ffff8c7224 */ /* 0x000fe400078e008a */
[----:B------:R-:W-:Y:S02]  /*15530*/  IMAD.MOV.U32 R138, RZ, RZ, R152 ;  /* 0x000000ffff8a7224 */ /* 0x000fe400078e0098 */
[----:B------:R-:W-:-:S07]  /*15540*/  HFMA2 R152, -RZ, RZ, 0, 0 ;  /* 0x00000000ff987431 */ /* 0x000fce00000001ff */
.L_x_26931:
[----:B------:R-:W-:Y:S05]  /*15550*/  BSYNC.RECONVERGENT B2 ;  /* 0x0000000000027941 */ /* 0x000fea0003800200 */
.L_x_26930:
        /* <DEDUP_REMOVED lines=16> */
.L_x_26937:
        /* <DEDUP_REMOVED lines=13> */
.L_x_26939:
[----:B------:R-:W-:Y:S05]  /*15730*/  BSYNC.RECONVERGENT B3 ;  /* 0x0000000000037941 */ /* 0x000fea0003800200 */
.L_x_26938:
        /* <DEDUP_REMOVED lines=48> */
[----:B------:R-:W-:Y:S01]  /*15a40*/  MOV R138, R152 ;  /* 0x00000098008a7202 */ /* 0x000fe20000000f00 */
[----:B------:R-:W-:-:S07]  /*15a50*/  IMAD.MOV.U32 R153, RZ, RZ, RZ ;  /* 0x000000ffff997224 */ /* 0x000fce00078e00ff */
.L_x_26936:
[----:B------:R-:W-:Y:S05]  /*15a60*/  BSYNC.RECONVERGENT B2 ;  /* 0x0000000000027941 */ /* 0x000fea0003800200 */
.L_x_26935:
        /* <DEDUP_REMOVED lines=16> */
.L_x_26942:
        /* <DEDUP_REMOVED lines=13> */
.L_x_26944:
[----:B------:R-:W-:Y:S05]  /*15c40*/  BSYNC.RECONVERGENT B3 ;  /* 0x0000000000037941 */ /* 0x000fea0003800200 */
.L_x_26943:
        /* <DEDUP_REMOVED lines=50> */
.L_x_26941:
[----:B------:R-:W-:Y:S05]  /*15f70*/  BSYNC.RECONVERGENT B2 ;  /* 0x0000000000027941 */ /* 0x000fea0003800200 */
.L_x_26940:
        /* <DEDUP_REMOVED lines=16> */
.L_x_26924:
        /* <DEDUP_REMOVED lines=24> */
.L_x_26945:
[----:B------:R-:W-:Y:S01]  /*16200*/  IMAD.MOV.U32 R140, RZ, RZ, R138 ;  /* 0x000000ffff8c7224 */ /* 0x000fe200078e008a */
[----:B------:R-:W-:-:S07]  /*16210*/  IADD3 R136, PT, PT, R136, 0x20, RZ ;  /* 0x0000002088887810 */ /* 0x000fce0007ffe0ff */
.L_x_26882:
[----:B------:R-:W-:Y:S05]  /*16220*/  BSYNC.RECONVERGENT B1 ;  /* 0x0000000000017941 */ /* 0x000fea0003800200 */
.L_x_26881:
        /* <DEDUP_REMOVED lines=35> */
.L_x_26951:
        /* <DEDUP_REMOVED lines=13> */
.L_x_26953:
[----:B------:R-:W-:Y:S05]  /*16530*/  BSYNC.RECONVERGENT B3 ;  /* 0x0000000000037941 */ /* 0x000fea0003800200 */
.L_x_26952:
        /* <DEDUP_REMOVED lines=50> */
.L_x_26950:
[----:B------:R-:W-:Y:S05]  /*16860*/  BSYNC.RECONVERGENT B2 ;  /* 0x0000000000027941 */ /* 0x000fea0003800200 */
.L_x_26949:
        /* <DEDUP_REMOVED lines=20> */
.L_x_26956:
        /* <DEDUP_REMOVED lines=13> */
.L_x_26958:
[----:B------:R-:W-:Y:S05]  /*16a80*/  BSYNC.RECONVERGENT B3 ;  /* 0x0000000000037941 */ /* 0x000fea0003800200 */
.L_x_26957:
        /* <DEDUP_REMOVED lines=50> */
.L_x_26955:
[----:B------:R-:W-:Y:S05]  /*16db0*/  BSYNC.RECONVERGENT B2 ;  /* 0x0000000000027941 */ /* 0x000fea0003800200 */
.L_x_26954:
        /* <DEDUP_REMOVED lines=15> */
.L_x_26961:
        /* <DEDUP_REMOVED lines=13> */
.L_x_26963:
[----:B------:R-:W-:Y:S05]  /*16f80*/  BSYNC.RECONVERGENT B3 ;  /* 0x0000000000037941 */ /* 0x000fea0003800200 */
.L_x_26962:
        /* <DEDUP_REMOVED lines=50> */
.L_x_26960:
[----:B------:R-:W-:Y:S05]  /*172b0*/  BSYNC.RECONVERGENT B2 ;  /* 0x0000000000027941 */ /* 0x000fea0003800200 */
.L_x_26959:
        /* <DEDUP_REMOVED lines=17> */
.L_x_26966:
        /* <DEDUP_REMOVED lines=13> */
.L_x_26968:
[----:B------:R-:W-:Y:S05]  /*174a0*/  BSYNC.RECONVERGENT B3 ;  /* 0x0000000000037941 */ /* 0x000fea0003800200 */
.L_x_26967:
        /* <DEDUP_REMOVED lines=50> */
.L_x_26965:
[----:B------:R-:W-:Y:S05]  /*177d0*/  BSYNC.RECONVERGENT B2 ;  /* 0x0000000000027941 */ /* 0x000fea0003800200 */
.L_x_26964:
        /* <DEDUP_REMOVED lines=15> */
.L_x_26971:
        /* <DEDUP_REMOVED lines=13> */
.L_x_26973:
[----:B------:R-:W-:Y:S05]  /*179a0*/  BSYNC.RECONVERGENT B3 ;  /* 0x0000000000037941 */ /* 0x000fea0003800200 */
.L_x_26972:
        /* <DEDUP_REMOVED lines=50> */
.L_x_26970:
[----:B------:R-:W-:Y:S05]  /*17cd0*/  BSYNC.RECONVERGENT B2 ;  /* 0x0000000000027941 */ /* 0x000fea0003800200 */
.L_x_26969:
        /* <DEDUP_REMOVED lines=17> */
.L_x_26976:
        /* <DEDUP_REMOVED lines=13> */
.L_x_26978:
[----:B------:R-:W-:Y:S05]  /*17ec0*/  BSYNC.RECONVERGENT B3 ;  /* 0x0000000000037941 */ /* 0x000fea0003800200 */
.L_x_26977:
        /* <DEDUP_REMOVED lines=50> */
.L_x_26975:
[----:B------:R-:W-:Y:S05]  /*181f0*/  BSYNC.RECONVERGENT B2 ;  /* 0x0000000000027941 */ /* 0x000fea0003800200 */
.L_x_26974:
        /* <DEDUP_REMOVED lines=15> */
.L_x_26981:
        /* <DEDUP_REMOVED lines=13> */
.L_x_26983:
[----:B------:R-:W-:Y:S05]  /*183c0*/  BSYNC.RECONVERGENT B3 ;  /* 0x0000000000037941 */ /* 0x000fea0003800200 */
.L_x_26982:
        /* <DEDUP_REMOVED lines=50> */
.L_x_26980:
[----:B------:R-:W-:Y:S05]  /*186f0*/  BSYNC.RECONVERGENT B2 ;  /* 0x0000000000027941 */ /* 0x000fea0003800200 */
.L_x_26979:
        /* <DEDUP_REMOVED lines=17> */
.L_x_26986:
        /* <DEDUP_REMOVED lines=15> */
.L_x_26988:
[----:B------:R-:W-:Y:S05]  /*18900*/  BSYNC.RECONVERGENT B3 ;  /* 0x0000000000037941 */ /* 0x000fea0003800200 */
.L_x_26987:
        /* <DEDUP_REMOVED lines=49> */
[----:B------:R-:W-:-:S07]  /*18c20*/  IMAD.MOV.U32 R138, RZ, RZ, R118 ;  /* 0x000000ffff8a7224 */ /* 0x000fce00078e0076 */
.L_x_26985:
[----:B------:R-:W-:Y:S05]  /*18c30*/  BSYNC.RECONVERGENT B2 ;  /* 0x0000000000027941 */ /* 0x000fea0003800200 */
.L_x_26984:
        /* <DEDUP_REMOVED lines=35> */
.L_x_26948:
        /* <DEDUP_REMOVED lines=16> */
.L_x_26992:
        /* <DEDUP_REMOVED lines=13> */
.L_x_26994:
[----:B------:R-:W-:Y:S05]  /*19040*/  BSYNC.RECONVERGENT B3 ;  /* 0x0000000000037941 */ /* 0x000fea0003800200 */
.L_x_26993:
        /* <DEDUP_REMOVED lines=49> */
.L_x_26991:
[----:B------:R-:W-:Y:S05]  /*19360*/  BSYNC.RECONVERGENT B2 ;  /* 0x0000000000027941 */ /* 0x000fea0003800200 */
.L_x_26990:
[----:B------:R-:W0:Y:S01]  /*19370*/  LDC R137, c[0x0][0x404] ;  /* 0x00010100ff897b82 */ /* 0x000e220000000800 */
[----:B------:R-:W-:Y:S01]  /*19380*/  ISETP.NE.AND P3, PT, R151, 0x1, PT ;  /* 0x000000019700780c */ /* 0x000fe20003f65270 */
[----:B------:R-:W-:Y:S01]  /*19390*/  BSSY.RECONVERGENT B2, `(.L_x_26995) ;  /* 0x0000050000027945 */ /* 0x000fe20003800200 */
[----:B------:R-:W-:Y:S01]  /*193a0*/  I2FP.F32.U32 R2, R139 ;  /* 0x0000008b00027245 */ /* 0x000fe20000201000 */
[----:B------:R-:W-:Y:S01]  /*193b0*/  IMAD.MOV.U32 R139, RZ, RZ, 0x2f800000 ;  /* 0x2f800000ff8b7424 */ /* 0x000fe200078e00ff */
[----:B------:R-:W-:Y:S01]  /*193c0*/  MOV R140, R142 ;  /* 0x0000008e008c7202 */ /* 0x000fe20000000f00 */
[----:B------:R-:W-:Y:S02]  /*193d0*/  IMAD.MOV.U32 R152, RZ, RZ, 0x2 ;  /* 0x00000002ff987424 */ /* 0x000fe400078e00ff */
        /* <DEDUP_REMOVED lines=11> */
.L_x_26997:
        /* <DEDUP_REMOVED lines=13> */
.L_x_26999:
[----:B------:R-:W-:Y:S05]  /*19560*/  BSYNC.RECONVERGENT B3 ;  /* 0x0000000000037941 */ /* 0x000fea0003800200 */
.L_x_26998:
        /* <DEDUP_REMOVED lines=48> */
[----:B------:R-:W-:Y:S02]  /*19870*/  IMAD.MOV.U32 R138, RZ, RZ, R152 ;  /* 0x000000ffff8a7224 */ /* 0x000fe400078e0098 */
[----:B------:R-:W-:-:S07]  /*19880*/  IMAD.MOV.U32 R152, RZ, RZ, RZ ;  /* 0x000000ffff987224 */ /* 0x000fce00078e00ff */
.L_x_26996:
[----:B------:R-:W-:Y:S05]  /*19890*/  BSYNC.RECONVERGENT B2 ;  /* 0x0000000000027941 */ /* 0x000fea0003800200 */
.L_x_26995:
        /* <DEDUP_REMOVED lines=16> */
.L_x_27002:
        /* <DEDUP_REMOVED lines=13> */
.L_x_27004:
[----:B------:R-:W-:Y:S05]  /*19a70*/  BSYNC.RECONVERGENT B3 ;  /* 0x0000000000037941 */ /* 0x000fea0003800200 */
.L_x_27003:
        /* <DEDUP_REMOVED lines=47> */
[----:B------:R-:W-:Y:S02]  /*19d70*/  HFMA2 R153, -RZ, RZ, 0, 0 ;  /* 0x00000000ff997431 */ /* 0x000fe400000001ff */
[----:B------:R-:W-:Y:S02]  /*19d80*/  IMAD.MOV.U32 R140, RZ, RZ, R138 ;  /* 0x000000ffff8c7224 */ /* 0x000fe400078e008a */
[----:B------:R-:W-:-:S07]  /*19d90*/  IMAD.MOV.U32 R138, RZ, RZ, R152 ;  /* 0x000000ffff8a7224 */ /* 0x000fce00078e0098 */
.L_x_27001:
[----:B------:R-:W-:Y:S05]  /*19da0*/  BSYNC.RECONVERGENT B2 ;  /* 0x0000000000027941 */ /* 0x000fea0003800200 */
.L_x_27000:
        /* <DEDUP_REMOVED lines=16> */
.L_x_27007:
        /* <DEDUP_REMOVED lines=13> */
.L_x_27009:
[----:B------:R-:W-:Y:S05]  /*19f80*/  BSYNC.RECONVERGENT B3 ;  /* 0x0000000000037941 */ /* 0x000fea0003800200 */
.L_x_27008:
        /* <DEDUP_REMOVED lines=50> */
.L_x_27006:
[----:B------:R-:W-:Y:S05]  /*1a2b0*/  BSYNC.RECONVERGENT B2 ;  /* 0x0000000000027941 */ /* 0x000fea0003800200 */
.L_x_27005:
        /* <DEDUP_REMOVED lines=16> */
.L_x_26989:
        /* <DEDUP_REMOVED lines=24> */
.L_x_27010:
[----:B------:R-:W-:Y:S02]  /*1a540*/  IMAD.MOV.U32 R140, RZ, RZ, R138 ;  /* 0x000000ffff8c7224 */ /* 0x000fe400078e008a */
[----:B------:R-:W-:-:S07]  /*1a550*/  VIADD R136, R136, 0x20 ;  /* 0x0000002088887836 */ /* 0x000fce0000000000 */
.L_x_26947:
[----:B------:R-:W-:Y:S05]  /*1a560*/  BSYNC.RECONVERGENT B1 ;  /* 0x0000000000017941 */ /* 0x000fea0003800200 */
.L_x_26946:
        /* <DEDUP_REMOVED lines=35> */
.L_x_27016:
        /* <DEDUP_REMOVED lines=13> */
.L_x_27018:
[----:B------:R-:W-:Y:S05]  /*1a870*/  BSYNC.RECONVERGENT B3 ;  /* 0x0000000000037941 */ /* 0x000fea0003800200 */
.L_x_27017:
        /* <DEDUP_REMOVED lines=50> */
.L_x_27015:
[----:B------:R-:W-:Y:S05]  /*1aba0*/  BSYNC.RECONVERGENT B2 ;  /* 0x0000000000027941 */ /* 0x000fea0003800200 */
.L_x_27014:
        /* <DEDUP_REMOVED lines=20> */
.L_x_27021:
        /* <DEDUP_REMOVED lines=13> */
.L_x_27023:
[----:B------:R-:W-:Y:S05]  /*1adc0*/  BSYNC.RECONVERGENT B3 ;  /* 0x0000000000037941 */ /* 0x000fea0003800200 */
.L_x_27022:
        /* <DEDUP_REMOVED lines=50> */
.L_x_27020:
[----:B------:R-:W-:Y:S05]  /*1b0f0*/  BSYNC.RECONVERGENT B2 ;  /* 0x0000000000027941 */ /* 0x000fea0003800200 */
.L_x_27019:
        /* <DEDUP_REMOVED lines=15> */
.L_x_27026:
        /* <DEDUP_REMOVED lines=13> */
.L_x_27028:
[----:B------:R-:W-:Y:S05]  /*1b2c0*/  BSYNC.RECONVERGENT B3 ;  /* 0x0000000000037941 */ /* 0x000fea0003800200 */
.L_x_27027:
        /* <DEDUP_REMOVED lines=50> */
.L_x_27025:
[----:B------:R-:W-:Y:S05]  /*1b5f0*/  BSYNC.RECONVERGENT B2 ;  /* 0x0000000000027941 */ /* 0x000fea0003800200 */
.L_x_27024:
        /* <DEDUP_REMOVED lines=17> */
.L_x_27031:
        /* <DEDUP_REMOVED lines=13> */
.L_x_27033:
[----:B------:R-:W-:Y:S05]  /*1b7e0*/  BSYNC.RECONVERGENT B3 ;  /* 0x0000000000037941 */ /* 0x000fea0003800200 */
.L_x_27032:
        /* <DEDUP_REMOVED lines=50> */
.L_x_27030:
[----:B------:R-:W-:Y:S05]  /*1bb10*/  BSYNC.RECONVERGENT B2 ;  /* 0x0000000000027941 */ /* 0x000fea0003800200 */
.L_x_27029:
        /* <DEDUP_REMOVED lines=15> */
.L_x_27036:
        /* <DEDUP_REMOVED lines=13> */
.L_x_27038:
[----:B------:R-:W-:Y:S05]  /*1bce0*/  BSYNC.RECONVERGENT B3 ;  /* 0x0000000000037941 */ /* 0x000fea0003800200 */
.L_x_27037:
        /* <DEDUP_REMOVED lines=50> */
.L_x_27035:
[----:B------:R-:W-:Y:S05]  /*1c010*/  BSYNC.RECONVERGENT B2 ;  /* 0x0000000000027941 */ /* 0x000fea0003800200 */
.L_x_27034:
        /* <DEDUP_REMOVED lines=17> */
.L_x_27041:
        /* <DEDUP_REMOVED lines=13> */
.L_x_27043:
[----:B------:R-:W-:Y:S05]  /*1c200*/  BSYNC.RECONVERGENT B3 ;  /* 0x0000000000037941 */ /* 0x000fea0003800200 */
.L_x_27042:
        /* <DEDUP_REMOVED lines=50> */
.L_x_27040:
[----:B------:R-:W-:Y:S05]  /*1c530*/  BSYNC.RECONVERGENT B2 ;  /* 0x0000000000027941 */ /* 0x000fea0003800200 */
.L_x_27039:
        /* <DEDUP_REMOVED lines=15> */
.L_x_27046:
        /* <DEDUP_REMOVED lines=13> */
.L_x_27048:
[----:B------:R-:W-:Y:S05]  /*1c700*/  BSYNC.RECONVERGENT B3 ;  /* 0x0000000000037941 */ /* 0x000fea0003800200 */
.L_x_27047:
        /* <DEDUP_REMOVED lines=50> */
.L_x_27045:
[----:B------:R-:W-:Y:S05]  /*1ca30*/  BSYNC.RECONVERGENT B2 ;  /* 0x0000000000027941 */ /* 0x000fea0003800200 */
.L_x_27044:
        /* <DEDUP_REMOVED lines=17> */
.L_x_27051:
        /* <DEDUP_REMOVED lines=15> */
.L_x_27053:
[----:B------:R-:W-:Y:S05]  /*1cc40*/  BSYNC.RECONVERGENT B3 ;  /* 0x0000000000037941 */ /* 0x000fea0003800200 */
.L_x_27052:
        /* <DEDUP_REMOVED lines=50> */
.L_x_27050:
[----:B------:R-:W-:Y:S05]  /*1cf70*/  BSYNC.RECONVERGENT B2 ;  /* 0x0000000000027941 */ /* 0x000fea0003800200 */
.L_x_27049:
        /* <DEDUP_REMOVED lines=35> */
.L_x_27013:
        /* <DEDUP_REMOVED lines=16> */
.L_x_27057:
        /* <DEDUP_REMOVED lines=13> */
.L_x_27059:
[----:B------:R-:W-:Y:S05]  /*1d380*/  BSYNC.RECONVERGENT B3 ;  /* 0x0000000000037941 */ /* 0x000fea0003800200 */
.L_x_27058:
        /* <DEDUP_REMOVED lines=49> */
.L_x_27056:
[----:B------:R-:W-:Y:S05]  /*1d6a0*/  BSYNC.RECONVERGENT B2 ;  /* 0x0000000000027941 */ /* 0x000fea0003800200 */
.L_x_27055:
[----:B------:R-:W0:Y:S01]  /*1d6b0*/  LDC R137, c[0x0][0x404] ;  /* 0x00010100ff897b82 */ /* 0x000e220000000800 */
[----:B------:R-:W-:Y:S01]  /*1d6c0*/  I2FP.F32.U32 R2, R139 ;  /* 0x0000008b00027245 */ /* 0x000fe20000201000 */
[----:B------:R-:W-:Y:S01]  /*1d6d0*/  HFMA2 R139, -RZ, RZ, 0.1171875, 0 ;  /* 0x2f800000ff8b7431 */ /* 0x000fe200000001ff */
[----:B------:R-:W-:Y:S01]  /*1d6e0*/  ISETP.NE.AND P3, PT, R151, 0x1, PT ;  /* 0x000000019700780c */ /* 0x000fe20003f65270 */
[----:B------:R-:W-:Y:S01]  /*1d6f0*/  BSSY.RECONVERGENT B2, `(.L_x_27060) ;  /* 0x000004e000027945 */ /* 0x000fe20003800200 */
[----:B------:R-:W-:Y:S02]  /*1d700*/  IMAD.MOV.U32 R152, RZ, RZ, 0x2 ;  /* 0x00000002ff987424 */ /* 0x000fe400078e00ff */
[----:B------:R-:W-:Y:S02]  /*1d710*/  IMAD.MOV.U32 R140, RZ, RZ, R142 ;  /* 0x000000ffff8c7224 */ /* 0x000fe400078e008e */
[----:B------:R-:W-:-:S05]  /*1d720*/  FFMA.FTZ R2, R2, R139, 1.1641532182693481445e-10 ;  /* 0x2f00000002027423 */ /* 0x000fca000001008b */
[----:B0-----:R-:W-:Y:S02]  /*1d730*/  FSETP.LE.FTZ.AND P2, PT, R2, R137, PT ;  /* 0x000000890200720b */ /* 0x001fe40003f53000 */
        /* <DEDUP_REMOVED lines=9> */
.L_x_27062:
        /* <DEDUP_REMOVED lines=13> */
.L_x_27064:
[----:B------:R-:W-:Y:S05]  /*1d8a0*/  BSYNC.RECONVERGENT B3 ;  /* 0x0000000000037941 */ /* 0x000fea0003800200 */
.L_x_27063:
        /* <DEDUP_REMOVED lines=50> */
.L_x_27061:
[----:B------:R-:W-:Y:S05]  /*1dbd0*/  BSYNC.RECONVERGENT B2 ;  /* 0x0000000000027941 */ /* 0x000fea0003800200 */
.L_x_27060:
        /* <DEDUP_REMOVED lines=16> */
.L_x_27067:
        /* <DEDUP_REMOVED lines=13> */
.L_x_27069:
[----:B------:R-:W-:Y:S05]  /*1ddb0*/  BSYNC.RECONVERGENT B3 ;  /* 0x0000000000037941 */ /* 0x000fea0003800200 */
.L_x_27068:
        /* <DEDUP_REMOVED lines=50> */
.L_x_27066:
[----:B------:R-:W-:Y:S05]  /*1e0e0*/  BSYNC.RECONVERGENT B2 ;  /* 0x0000000000027941 */ /* 0x000fea0003800200 */
.L_x_27065:
        /* <DEDUP_REMOVED lines=16> */
.L_x_27072:
        /* <DEDUP_REMOVED lines=13> */
.L_x_27074:
[----:B------:R-:W-:Y:S05]  /*1e2c0*/  BSYNC.RECONVERGENT B3 ;  /* 0x0000000000037941 */ /* 0x000fea0003800200 */
.L_x_27073:
        /* <DEDUP_REMOVED lines=50> */
.L_x_27071:
[----:B------:R-:W-:Y:S05]  /*1e5f0*/  BSYNC.RECONVERGENT B2 ;  /* 0x0000000000027941 */ /* 0x000fea0003800200 */
.L_x_27070:
        /* <DEDUP_REMOVED lines=16> */
.L_x_27054:
        /* <DEDUP_REMOVED lines=24> */
.L_x_27075:
[----:B------:R-:W-:Y:S01]  /*1e880*/  MOV R140, R138 ;  /* 0x0000008a008c7202 */ /* 0x000fe20000000f00 */
[----:B------:R-:W-:-:S07]  /*1e890*/  VIADD R136, R136, 0x20 ;  /* 0x0000002088887836 */ /* 0x000fce0000000000 */
.L_x_27012:
[----:B------:R-:W-:Y:S05]  /*1e8a0*/  BSYNC.RECONVERGENT B1 ;  /* 0x0000000000017941 */ /* 0x000fea0003800200 */
.L_x_27011:
        /* <DEDUP_REMOVED lines=35> */
.L_x_27081:
        /* <DEDUP_REMOVED lines=13> */
.L_x_27083:
[----:B------:R-:W-:Y:S05]  /*1ebb0*/  BSYNC.RECONVERGENT B3 ;  /* 0x0000000000037941 */ /* 0x000fea0003800200 */
.L_x_27082:
        /* <DEDUP_REMOVED lines=50> */
.L_x_27080:
[----:B------:R-:W-:Y:S05]  /*1eee0*/  BSYNC.RECONVERGENT B2 ;  /* 0x0000000000027941 */ /* 0x000fea0003800200 */
.L_x_27079:
        /* <DEDUP_REMOVED lines=20> */
.L_x_27086:
        /* <DEDUP_REMOVED lines=13> */
.L_x_27088:
[----:B------:R-:W-:Y:S05]  /*1f100*/  BSYNC.RECONVERGENT B3 ;  /* 0x0000000000037941 */ /* 0x000fea0003800200 */
.L_x_27087:
        /* <DEDUP_REMOVED lines=50> */
.L_x_27085:
[----:B------:R-:W-:Y:S05]  /*1f430*/  BSYNC.RECONVERGENT B2 ;  /* 0x0000000000027941 */ /* 0x000fea0003800200 */
.L_x_27084:
        /* <DEDUP_REMOVED lines=15> */
.L_x_27091:
        /* <DEDUP_REMOVED lines=13> */
.L_x_27093:
[----:B------:R-:W-:Y:S05]  /*1f600*/  BSYNC.RECONVERGENT B3 ;  /* 0x0000000000037941 */ /* 0x000fea0003800200 */
.L_x_27092:
        /* <DEDUP_REMOVED lines=50> */
.L_x_27090:
[----:B------:R-:W-:Y:S05]  /*1f930*/  BSYNC.RECONVERGENT B2 ;  /* 0x0000000000027941 */ /* 0x000fea0003800200 */
.L_x_27089:
        /* <DEDUP_REMOVED lines=17> */
.L_x_27096:
        /* <DEDUP_REMOVED lines=13> */
.L_x_27098:
[----:B------:R-:W-:Y:S05]  /*1fb20*/  BSYNC.RECONVERGENT B3 ;  /* 0x0000000000037941 */ /* 0x000fea0003800200 */
.L_x_27097:
        /* <DEDUP_REMOVED lines=50> */
.L_x_27095:
[----:B------:R-:W-:Y:S05]  /*1fe50*/  BSYNC.RECONVERGENT B2 ;  /* 0x0000000000027941 */ /* 0x000fea0003800200 */
.L_x_27094:
        /* <DEDUP_REMOVED lines=15> */
.L_x_27101:
        /* <DEDUP_REMOVED lines=13> */
.L_x_27103:
[----:B------:R-:W-:Y:S05]  /*20020*/  BSYNC.RECONVERGENT B3 ;  /* 0x0000000000037941 */ /* 0x000fea0003800200 */
.L_x_27102:
        /* <DEDUP_REMOVED lines=50> */
.L_x_27100:
[----:B------:R-:W-:Y:S05]  /*20350*/  BSYNC.RECONVERGENT B2 ;  /* 0x0000000000027941 */ /* 0x000fea0003800200 */
.L_x_27099:
        /* <DEDUP_REMOVED lines=17> */
.L_x_27106:
        /* <DEDUP_REMOVED lines=13> */
.L_x_27108:
[----:B------:R-:W-:Y:S05]  /*20540*/  BSYNC.RECONVERGENT B3 ;  /* 0x0000000000037941 */ /* 0x000fea0003800200 */
.L_x_27107:
        /* <DEDUP_REMOVED lines=50> */
.L_x_27105:
[----:B------:R-:W-:Y:S05]  /*20870*/  BSYNC.RECONVERGENT B2 ;  /* 0x0000000000027941 */ /* 0x000fea0003800200 */
.L_x_27104:
        /* <DEDUP_REMOVED lines=15> */
.L_x_27111:
        /* <DEDUP_REMOVED lines=13> */
.L_x_27113:
[----:B------:R-:W-:Y:S05]  /*20a40*/  BSYNC.RECONVERGENT B3 ;  /* 0x0000000000037941 */ /* 0x000fea0003800200 */
.L_x_27112:
        /* <DEDUP_REMOVED lines=50> */
.L_x_27110:
[----:B------:R-:W-:Y:S05]  /*20d70*/  BSYNC.RECONVERGENT B2 ;  /* 0x0000000000027941 */ /* 0x000fea0003800200 */
.L_x_27109:
        /* <DEDUP_REMOVED lines=17> */
.L_x_27116:
        /* <DEDUP_REMOVED lines=15> */
.L_x_27118:
[----:B------:R-:W-:Y:S05]  /*20f80*/  BSYNC.RECONVERGENT B3 ;  /* 0x0000000000037941 */ /* 0x000fea0003800200 */
.L_x_27117:
        /* <DEDUP_REMOVED lines=50> */
.L_x_27115:
[----:B------:R-:W-:Y:S05]  /*212b0*/  BSYNC.RECONVERGENT B2 ;  /* 0x0000000000027941 */ /* 0x000fea0003800200 */
.L_x_27114:
        /* <DEDUP_REMOVED lines=35> */
.L_x_27078:
        /* <DEDUP_REMOVED lines=16> */
.L_x_27122:
        /* <DEDUP_REMOVED lines=13> */
.L_x_27124:
[----:B------:R-:W-:Y:S05]  /*216c0*/  BSYNC.RECONVERGENT B3 ;  /* 0x0000000000037941 */ /* 0x000fea0003800200 */
.L_x_27123:
        /* <DEDUP_REMOVED lines=49> */
.L_x_27121:
[----:B------:R-:W-:Y:S05]  /*219e0*/  BSYNC.RECONVERGENT B2 ;  /* 0x0000000000027941 */ /* 0x000fea0003800200 */
.L_x_27120:
        /* <DEDUP_REMOVED lines=18> */
.L_x_27127:
        /* <DEDUP_REMOVED lines=13> */
.L_x_27129:
[----:B------:R-:W-:Y:S05]  /*21be0*/  BSYNC.RECONVERGENT B3 ;  /* 0x0000000000037941 */ /* 0x000fea0003800200 */
.L_x_27128:
        /* <DEDUP_REMOVED lines=50> */
.L_x_27126:
[----:B------:R-:W-:Y:S05]  /*21f10*/  BSYNC.RECONVERGENT B2 ;  /* 0x0000000000027941 */ /* 0x000fea0003800200 */
.L_x_27125:
        /* <DEDUP_REMOVED lines=16> */
.L_x_27132:
        /* <DEDUP_REMOVED lines=13> */
.L_x_27134:
[----:B------:R-:W-:Y:S05]  /*220f0*/  BSYNC.RECONVERGENT B3 ;  /* 0x0000000000037941 */ /* 0x000fea0003800200 */
.L_x_27133:
        /* <DEDUP_REMOVED lines=50> */
.L_x_27131:
[----:B------:R-:W-:Y:S05]  /*22420*/  BSYNC.RECONVERGENT B2 ;  /* 0x0000000000027941 */ /* 0x000fea0003800200 */
.L_x_27130:
        /* <DEDUP_REMOVED lines=16> */
.L_x_27137:
        /* <DEDUP_REMOVED lines=13> */
.L_x_27139:
[----:B------:R-:W-:Y:S05]  /*22600*/  BSYNC.RECONVERGENT B3 ;  /* 0x0000000000037941 */ /* 0x000fea0003800200 */
.L_x_27138:
        /* <DEDUP_REMOVED lines=50> */
.L_x_27136:
[----:B------:R-:W-:Y:S05]  /*22930*/  BSYNC.RECONVERGENT B2 ;  /* 0x0000000000027941 */ /* 0x000fea0003800200 */
.L_x_27135:
        /* <DEDUP_REMOVED lines=16> */
.L_x_27119:
        /* <DEDUP_REMOVED lines=24> */
.L_x_27140:
[----:B------:R-:W-:Y:S01]  /*22bc0*/  IMAD.MOV.U32 R140, RZ, RZ, R138 ;  /* 0x000000ffff8c7224 */ /* 0x000fe200078e008a */
[----:B------:R-:W-:-:S07]  /*22bd0*/  IADD3 R136, PT, PT, R136, 0x20, RZ ;  /* 0x0000002088887810 */ /* 0x000fce0007ffe0ff */
.L_x_27077:
[----:B------:R-:W-:Y:S05]  /*22be0*/  BSYNC.RECONVERGENT B1 ;  /* 0x0000000000017941 */ /* 0x000fea0003800200 */
.L_x_27076:
        /* <DEDUP_REMOVED lines=35> */
.L_x_27146:
        /* <DEDUP_REMOVED lines=13> */
.L_x_27148:
[----:B------:R-:W-:Y:S05]  /*22ef0*/  BSYNC.RECONVERGENT B3 ;  /* 0x0000000000037941 */ /* 0x000fea0003800200 */
.L_x_27147:
        /* <DEDUP_REMOVED lines=50> */
.L_x_27145:
[----:B------:R-:W-:Y:S05]  /*23220*/  BSYNC.RECONVERGENT B2 ;  /* 0x0000000000027941 */ /* 0x000fea0003800200 */
.L_x_27144:
        /* <DEDUP_REMOVED lines=20> */
.L_x_27151:
        /* <DEDUP_REMOVED lines=13> */
.L_x_27153:
[----:B------:R-:W-:Y:S05]  /*23440*/  BSYNC.RECONVERGENT B3 ;  /* 0x0000000000037941 */ /* 0x000fea0003800200 */
.L_x_27152:
        /* <DEDUP_REMOVED lines=50> */
.L_x_27150:
[----:B------:R-:W-:Y:S05]  /*23770*/  BSYNC.RECONVERGENT B2 ;  /* 0x0000000000027941 */ /* 0x000fea0003800200 */
.L_x_27149:
        /* <DEDUP_REMOVED lines=15> */
.L_x_27156:
        /* <DEDUP_REMOVED lines=13> */
.L_x_27158:
[----:B------:R-:W-:Y:S05]  /*23940*/  BSYNC.RECONVERGENT B3 ;  /* 0x0000000000037941 */ /* 0x000fea0003800200 */
.L_x_27157:
        /* <DEDUP_REMOVED lines=50> */
.L_x_27155:
[----:B------:R-:W-:Y:S05]  /*23c70*/  BSYNC.RECONVERGENT B2 ;  /* 0x0000000000027941 */ /* 0x000fea0003800200 */
.L_x_27154:
        /* <DEDUP_REMOVED lines=17> */
.L_x_27161:
        /* <DEDUP_REMOVED lines=13> */
.L_x_27163:
[----:B------:R-:W-:Y:S05]  /*23e60*/  BSYNC.RECONVERGENT B3 ;  /* 0x0000000000037941 */ /* 0x000fea0003800200 */
.L_x_27162:
        /* <DEDUP_REMOVED lines=50> */
.L_x_27160:
[----:B------:R-:W-:Y:S05]  /*24190*/  BSYNC.RECONVERGENT B2 ;  /* 0x0000000000027941 */ /* 0x000fea0003800200 */
.L_x_27159:
        /* <DEDUP_REMOVED lines=15> */
.L_x_27166:
        /* <DEDUP_REMOVED lines=13> */
.L_x_27168:
[----:B------:R-:W-:Y:S05]  /*24360*/  BSYNC.RECONVERGENT B3 ;  /* 0x0000000000037941 */ /* 0x000fea0003800200 */
.L_x_27167:
        /* <DEDUP_REMOVED lines=50> */
.L_x_27165:
[----:B------:R-:W-:Y:S05]  /*24690*/  BSYNC.RECONVERGENT B2 ;  /* 0x0000000000027941 */ /* 0x000fea0003800200 */
.L_x_27164:
        /* <DEDUP_REMOVED lines=17> */
.L_x_27171:
        /* <DEDUP_REMOVED lines=13> */
.L_x_27173:
[----:B------:R-:W-:Y:S05]  /*24880*/  BSYNC.RECONVERGENT B3 ;  /* 0x0000000000037941 */ /* 0x000fea0003800200 */
.L_x_27172:
        /* <DEDUP_REMOVED lines=50> */
.L_x_27170:
[----:B------:R-:W-:Y:S05]  /*24bb0*/  BSYNC.RECONVERGENT B2 ;  /* 0x0000000000027941 */ /* 0x000fea0003800200 */
.L_x_27169:
        /* <DEDUP_REMOVED lines=15> */
.L_x_27176:
        /* <DEDUP_REMOVED lines=13> */
.L_x_27178:
[----:B------:R-:W-:Y:S05]  /*24d80*/  BSYNC.RECONVERGENT B3 ;  /* 0x0000000000037941 */ /* 0x000fea0003800200 */
.L_x_27177:
        /* <DEDUP_REMOVED lines=50> */
.L_x_27175:
[----:B------:R-:W-:Y:S05]  /*250b0*/  BSYNC.RECONVERGENT B2 ;  /* 0x0000000000027941 */ /* 0x000fea0003800200 */
.L_x_27174:
        /* <DEDUP_REMOVED lines=17> */
.L_x_27181:
        /* <DEDUP_REMOVED lines=15> */
.L_x_27183:
[----:B------:R-:W-:Y:S05]  /*252c0*/  BSYNC.RECONVERGENT B3 ;  /* 0x0000000000037941 */ /* 0x000fea0003800200 */
.L_x_27182:
        /* <DEDUP_REMOVED lines=50> */
.L_x_27180:
[----:B------:R-:W-:Y:S05]  /*255f0*/  BSYNC.RECONVERGENT B2 ;  /* 0x0000000000027941 */ /* 0x000fea0003800200 */
.L_x_27179:
        /* <DEDUP_REMOVED lines=35> */
.L_x_27143:
        /* <DEDUP_REMOVED lines=16> */
.L_x_27187:
        /* <DEDUP_REMOVED lines=13> */
.L_x_27189:
[----:B------:R-:W-:Y:S05]  /*25a00*/  BSYNC.RECONVERGENT B3 ;  /* 0x0000000000037941 */ /* 0x000fea0003800200 */
.L_x_27188:
        /* <DEDUP_REMOVED lines=49> */
.L_x_27186:
[----:B------:R-:W-:Y:S05]  /*25d20*/  BSYNC.RECONVERGENT B2 ;  /* 0x0000000000027941 */ /* 0x000fea0003800200 */
.L_x_27185:
        /* <DEDUP_REMOVED lines=18> */
.L_x_27192:
        /* <DEDUP_REMOVED lines=13> */
.L_x_27194:
[----:B------:R-:W-:Y:S05]  /*25f20*/  BSYNC.RECONVERGENT B3 ;  /* 0x0000000000037941 */ /* 0x000fea0003800200 */
.L_x_27193:
        /* <DEDUP_REMOVED lines=50> */
.L_x_27191:
[----:B------:R-:W-:Y:S05]  /*26250*/  BSYNC.RECONVERGENT B2 ;  /* 0x0000000000027941 */ /* 0x000fea0003800200 */
.L_x_27190:
        /* <DEDUP_REMOVED lines=16> */
.L_x_27197:
        /* <DEDUP_REMOVED lines=13> */
.L_x_27199:
[----:B------:R-:W-:Y:S05]  /*26430*/  BSYNC.RECONVERGENT B3 ;  /* 0x0000000000037941 */ /* 0x000fea0003800200 */
.L_x_27198:
        /* <DEDUP_REMOVED lines=50> */
.L_x_27196:
[----:B------:R-:W-:Y:S05]  /*26760*/  BSYNC.RECONVERGENT B2 ;  /* 0x0000000000027941 */ /* 0x000fea0003800200 */
.L_x_27195:
        /* <DEDUP_REMOVED lines=16> */
.L_x_27202:
        /* <DEDUP_REMOVED lines=13> */
.L_x_27204:
[----:B------:R-:W-:Y:S05]  /*26940*/  BSYNC.RECONVERGENT B3 ;  /* 0x0000000000037941 */ /* 0x000fea0003800200 */
.L_x_27203:
        /* <DEDUP_REMOVED lines=50> */
.L_x_27201:
[----:B------:R-:W-:Y:S05]  /*26c70*/  BSYNC.RECONVERGENT B2 ;  /* 0x0000000000027941 */ /* 0x000fea0003800200 */
.L_x_27200:
        /* <DEDUP_REMOVED lines=16> */
.L_x_27184:
        /* <DEDUP_REMOVED lines=24> */
.L_x_27205:
[----:B------:R-:W-:Y:S02]  /*26f00*/  IMAD.MOV.U32 R140, RZ, RZ, R138 ;  /* 0x000000ffff8c7224 */ /* 0x000fe400078e008a */
[----:B------:R-:W-:-:S07]  /*26f10*/  VIADD R136, R136, 0x20 ;  /* 0x0000002088887836 */ /* 0x000fce0000000000 */
.L_x_27142:
[----:B------:R-:W-:Y:S05]  /*26f20*/  BSYNC.RECONVERGENT B1 ;  /* 0x0000000000017941 */ /* 0x000fea0003800200 */
.L_x_27141:
        /* <DEDUP_REMOVED lines=35> */
.L_x_27211:
        /* <DEDUP_REMOVED lines=13> */
.L_x_27213:
[----:B------:R-:W-:Y:S05]  /*27230*/  BSYNC.RECONVERGENT B3 ;  /* 0x0000000000037941 */ /* 0x000fea0003800200 */
.L_x_27212:
        /* <DEDUP_REMOVED lines=46> */
[----:B------:R-:W-:-:S04]  /*27520*/  LOP3.LUT R141, R138, UR26, R143, 0x96, !PT ;  /* 0x0000001a8a8d7c12 */ /* 0x000fc8000f8e968f */
[----:B------:R-:W-:Y:S01]  /*27530*/  LOP3.LUT R143, R4, UR21, R7, 0x96, !PT ;  /* 0x00000015048f7c12 */ /* 0x000fe2000f8e9607 */
[----:B------:R-:W-:Y:S01]  /*27540*/  IMAD.MOV.U32 R4, RZ, RZ, R140 ;  /* 0x000000ffff047224 */ /* 0x000fe200078e008c */
[----:B------:R-:W-:-:S07]  /*27550*/  MOV R138, R6 ;  /* 0x00000006008a7202 */ /* 0x000fce0000000f00 */
.L_x_27210:
[----:B------:R-:W-:Y:S05]  /*27560*/  BSYNC.RECONVERGENT B2 ;  /* 0x0000000000027941 */ /* 0x000fea0003800200 */
.L_x_27209:
        /* <DEDUP_REMOVED lines=20> */
.L_x_27216:
        /* <DEDUP_REMOVED lines=13> */
.L_x_27218:
[----:B------:R-:W-:Y:S05]  /*27780*/  BSYNC.RECONVERGENT B3 ;  /* 0x0000000000037941 */ /* 0x000fea0003800200 */
.L_x_27217:
        /* <DEDUP_REMOVED lines=50> */
.L_x_27215:
[----:B------:R-:W-:Y:S05]  /*27ab0*/  BSYNC.RECONVERGENT B2 ;  /* 0x0000000000027941 */ /* 0x000fea0003800200 */
.L_x_27214:
        /* <DEDUP_REMOVED lines=15> */
.L_x_27221:
        /* <DEDUP_REMOVED lines=13> */
.L_x_27223:
[----:B------:R-:W-:Y:S05]  /*27c80*/  BSYNC.RECONVERGENT B3 ;  /* 0x0000000000037941 */ /* 0x000fea0003800200 */
.L_x_27222:
        /* <DEDUP_REMOVED lines=50> */
.L_x_27220:
[----:B------:R-:W-:Y:S05]  /*27fb0*/  BSYNC.RECONVERGENT B2 ;  /* 0x0000000000027941 */ /* 0x000fea0003800200 */
.L_x_27219:
        /* <DEDUP_REMOVED lines=17> */
.L_x_27226:
        /* <DEDUP_REMOVED lines=13> */
.L_x_27228:
[----:B------:R-:W-:Y:S05]  /*281a0*/  BSYNC.RECONVERGENT B3 ;  /* 0x0000000000037941 */ /* 0x000fea0003800200 */
.L_x_27227:
        /* <DEDUP_REMOVED lines=50> */
.L_x_27225:
[----:B------:R-:W-:Y:S05]  /*284d0*/  BSYNC.RECONVERGENT B2 ;  /* 0x0000000000027941 */ /* 0x000fea0003800200 */
.L_x_27224:
        /* <DEDUP_REMOVED lines=15> */
.L_x_27231:
        /* <DEDUP_REMOVED lines=13> */
.L_x_27233:
[----:B------:R-:W-:Y:S05]  /*286a0*/  BSYNC.RECONVERGENT B3 ;  /* 0x0000000000037941 */ /* 0x000fea0003800200 */
.L_x_27232:
        /* <DEDUP_REMOVED lines=50> */
.L_x_27230:
[----:B------:R-:W-:Y:S05]  /*289d0*/  BSYNC.RECONVERGENT B2 ;  /* 0x0000000000027941 */ /* 0x000fea0003800200 */
.L_x_27229:
        /* <DEDUP_REMOVED lines=17> */
.L_x_27236:
        /* <DEDUP_REMOVED lines=13> */
.L_x_27238:
[----:B------:R-:W-:Y:S05]  /*28bc0*/  BSYNC.RECONVERGENT B3 ;  /* 0x0000000000037941 */ /* 0x000fea0003800200 */
.L_x_27237:
        /* <DEDUP_REMOVED lines=50> */
.L_x_27235:
[----:B------:R-:W-:Y:S05]  /*28ef0*/  BSYNC.RECONVERGENT B2 ;  /* 0x0000000000027941 */ /* 0x000fea0003800200 */
.L_x_27234:
        /* <DEDUP_REMOVED lines=15> */
.L_x_27241:
        /* <DEDUP_REMOVED lines=13> */
.L_x_27243:
[----:B------:R-:W-:Y:S05]  /*290c0*/  BSYNC.RECONVERGENT B3 ;  /* 0x0000000000037941 */ /* 0x000fea0003800200 */
.L_x_27242:
        /* <DEDUP_REMOVED lines=50> */
.L_x_27240:
[----:B------:R-:W-:Y:S05]  /*293f0*/  BSYNC.RECONVERGENT B2 ;  /* 0x0000000000027941 */ /* 0x000fea0003800200 */
.L_x_27239:
        /* <DEDUP_REMOVED lines=17> */
.L_x_27246:
        /* <DEDUP_REMOVED lines=15> */
.L_x_27248:
[----:B------:R-:W-:Y:S05]  /*29600*/  BSYNC.RECONVERGENT B3 ;  /* 0x0000000000037941 */ /* 0x000fea0003800200 */
.L_x_27247:
        /* <DEDUP_REMOVED lines=50> */
.L_x_27245:
[----:B------:R-:W-:Y:S05]  /*29930*/  BSYNC.RECONVERGENT B2 ;  /* 0x0000000000027941 */ /* 0x000fea0003800200 */
.L_x_27244:
        /* <DEDUP_REMOVED lines=35> */
.L_x_27208:
        /* <DEDUP_REMOVED lines=16> */
.L_x_27252:
        /* <DEDUP_REMOVED lines=13> */
.L_x_27254:
[----:B------:R-:W-:Y:S05]  /*29d40*/  BSYNC.RECONVERGENT B3 ;  /* 0x0000000000037941 */ /* 0x000fea0003800200 */
.L_x_27253:
        /* <DEDUP_REMOVED lines=49> */
.L_x_27251:
[----:B------:R-:W-:Y:S05]  /*2a060*/  BSYNC.RECONVERGENT B2 ;  /* 0x0000000000027941 */ /* 0x000fea0003800200 */
.L_x_27250:
[----:B------:R-:W0:Y:S01]  /*2a070*/  LDC R137, c[0x0][0x404] ;  /* 0x00010100ff897b82 */ /* 0x000e220000000800 */
[----:B------:R-:W-:Y:S01]  /*2a080*/  I2FP.F32.U32 R2, R139 ;  /* 0x0000008b00027245 */ /* 0x000fe20000201000 */
[----:B------:R-:W-:Y:S01]  /*2a090*/  HFMA2 R139, -RZ, RZ, 0.1171875, 0 ;  /* 0x2f800000ff8b7431 */ /* 0x000fe200000001ff */
[----:B------:R-:W-:Y:S01]  /*2a0a0*/  ISETP.NE.AND P3, PT, R151, 0x1, PT ;  /* 0x000000019700780c */ /* 0x000fe20003f65270 */
[----:B------:R-:W-:Y:S01]  /*2a0b0*/  BSSY.RECONVERGENT B2, `(.L_x_27255) ;  /* 0x000004e000027945 */ /* 0x000fe20003800200 */
[----:B------:R-:W-:Y:S01]  /*2a0c0*/  IMAD.MOV.U32 R152, RZ, RZ, 0x2 ;  /* 0x00000002ff987424 */ /* 0x000fe200078e00ff */
[----:B------:R-:W-:Y:S01]  /*2a0d0*/  MOV R140, R142 ;  /* 0x0000008e008c7202 */ /* 0x000fe20000000f00 */
[----:B------:R-:W-:-:S05]  /*2a0e0*/  FFMA.FTZ R2, R2, R139, 1.1641532182693481445e-10 ;  /* 0x2f00000002027423 */ /* 0x000fca000001008b */
        /* <DEDUP_REMOVED lines=10> */
.L_x_27257:
        /* <DEDUP_REMOVED lines=13> */
.L_x_27259:
[----:B------:R-:W-:Y:S05]  /*2a260*/  BSYNC.RECONVERGENT B3 ;  /* 0x0000000000037941 */ /* 0x000fea0003800200 */
.L_x_27258:
        /* <DEDUP_REMOVED lines=49> */
[----:B------:R-:W-:-:S07]  /*2a580*/  HFMA2 R152, -RZ, RZ, 0, 0 ;  /* 0x00000000ff987431 */ /* 0x000fce00000001ff */
.L_x_27256:
[----:B------:R-:W-:Y:S05]  /*2a590*/  BSYNC.RECONVERGENT B2 ;  /* 0x0000000000027941 */ /* 0x000fea0003800200 */
.L_x_27255:
        /* <DEDUP_REMOVED lines=16> */
.L_x_27262:
        /* <DEDUP_REMOVED lines=13> */
.L_x_27264:
[----:B------:R-:W-:Y:S05]  /*2a770*/  BSYNC.RECONVERGENT B3 ;  /* 0x0000000000037941 */ /* 0x000fea0003800200 */
.L_x_27263:
        /* <DEDUP_REMOVED lines=47> */
[----:B------:R-:W-:Y:S01]  /*2aa70*/  HFMA2 R153, -RZ, RZ, 0, 0 ;  /* 0x00000000ff997431 */ /* 0x000fe200000001ff */
[----:B------:R-:W-:Y:S01]  /*2aa80*/  MOV R140, R138 ;  /* 0x0000008a008c7202 */ /* 0x000fe20000000f00 */
[----:B------:R-:W-:-:S07]  /*2aa90*/  IMAD.MOV.U32 R138, RZ, RZ, R152 ;  /* 0x000000ffff8a7224 */ /* 0x000fce00078e0098 */
.L_x_27261:
[----:B------:R-:W-:Y:S05]  /*2aaa0*/  BSYNC.RECONVERGENT B2 ;  /* 0x0000000000027941 */ /* 0x000fea0003800200 */
.L_x_27260:
        /* <DEDUP_REMOVED lines=16> */
.L_x_27267:
        /* <DEDUP_REMOVED lines=13> */
.L_x_27269:
[----:B------:R-:W-:Y:S05]  /*2ac80*/  BSYNC.RECONVERGENT B3 ;  /* 0x0000000000037941 */ /* 0x000fea0003800200 */
.L_x_27268:
[----:B------:R-:W-:Y:S01]  /*2ac90*/  LOP3.LUT R142, R3, UR5, R141, 0x96, !PT ;  /* 0x00000005038e7c12 */ /* 0x000fe2000f8e968d */
[----:B------:R-:W-:Y:S01]  /*2aca0*/  IMAD.WIDE.U32 R152, R146, -0x326172a9, RZ ;  /* 0xcd9e8d5792987825 */ /* 0x000fe200078e00ff */
[----:B------:R-:W-:-:S03]  /*2acb0*/  UIADD3 UR26, UPT, UPT, UR5, -0x4498517b, URZ ;  /* 0xbb67ae85051a7890 */ /* 0x000fc6000fffe0ff */
[----:B------:R-:W-:Y:S01]  /*2acc0*/  HFMA2 R2, -RZ, RZ, 0, 0 ;  /* 0x00000000ff027431 */ /* 0x000fe200000001ff */
[----:B------:R-:W-:Y:S01]  /*2acd0*/  MOV R151, R138 ;  /* 0x0000008a00977202 */ /* 0x000fe20000000f00 */
        /* <DEDUP_REMOVED lines=45> */
.L_x_27266:
[----:B------:R-:W-:Y:S05]  /*2afb0*/  BSYNC.RECONVERGENT B2 ;  /* 0x0000000000027941 */ /* 0x000fea0003800200 */
.L_x_27265:
        /* <DEDUP_REMOVED lines=16> */
.L_x_27249:
        /* <DEDUP_REMOVED lines=15> */
[----:B--2---:R-:W-:-:S05]  /*2b1b0*/  IMAD.U32 R137, R6, 0x10000, RZ ;  /* 0x0001000006897824 */ /* 0x004fca00078e00ff */
[----:B------:R-:W-:Y:S02]  /*2b1c0*/  LOP3.LUT R152, R137, 0xff0000, RZ, 0xc0, !PT ;  /* 0x00ff000089987812 */ /* 0x000fe400078ec0ff */
[----:B------:R-:W-:-:S04]  /*2b1d0*/  LOP3.LUT R137, R7, 0xffff, RZ, 0xc0, !PT ;  /* 0x0000ffff07897812 */ /* 0x000fc800078ec0ff */
[----:B------:R-:W-:Y:S02]  /*2b1e0*/  LEA R137, R137, R152, 0x18 ;  /* 0x0000009889897211 */ /* 0x000fe400078ec0ff */
[----:B------:R-:W-:-:S05]  /*2b1f0*/  LOP3.LUT R152, R5, 0xff, RZ, 0xc0, !PT ;  /* 0x000000ff05987812 */ /* 0x000fca00078ec0ff */
[----:B------:R-:W-:Y:S01]  /*2b200*/  IMAD R137, R152, 0x100, R137 ;  /* 0x0000010098897824 */ /* 0x000fe200078e0289 */
[----:B------:R-:W-:Y:S01]  /*2b210*/  LOP3.LUT R152, R4, 0xff, RZ, 0xc0, !PT ;  /* 0x000000ff04987812 */ /* 0x000fe200078ec0ff */
[----:B0-----:R-:W-:-:S03]  /*2b220*/  IMAD.WIDE.U32 R138, R136, 0x4, R138 ;  /* 0x00000004888a7825 */ /* 0x001fc600078e008a */
[----:B------:R-:W-:-:S05]  /*2b230*/  IADD3 R137, PT, PT, R137, R152, RZ ;  /* 0x0000009889897210 */ /* 0x000fca0007ffe0ff */
[----:B------:R3:W-:Y:S02]  /*2b240*/  STG.E desc[UR6][R138.64], R137 ;  /* 0x000000898a007986 */ /* 0x0007e4000c101906 */
.L_x_27207:
[----:B------:R-:W-:Y:S05]  /*2b250*/  BSYNC.RECONVERGENT B1 ;  /* 0x0000000000017941 */ /* 0x000fea0003800200 */
.L_x_27206:
        /* <DEDUP_REMOVED lines=171> */
.L_x_27303:
        /* <DEDUP_REMOVED lines=9> */
[----:B------:R-:W1:Y:S05]  /*2bda0*/  @!P1 LDC.64 R138, c[0x0][0x3c0] ;  /* 0x0000f000ff8a9b82 */ /* 0x000e6a0000000a00 */
[----:B------:R-:W2:Y:S03]  /*2bdb0*/  MUFU.RSQ R152, R152 ;  /* 0x0000009800987308 */ /* 0x000ea60000001400 */
        /* <DEDUP_REMOVED lines=14> */
[----:B0-----:R-:W-:Y:S01]  /*2bea0*/  FMUL.FTZ R156, R152, R157 ;  /* 0x0000009d989c7220 */ /* 0x001fe20000410000 */
[----:B-----5:R-:W-:Y:S01]  /*2beb0*/  FFMA.FTZ R136, R137, R24, R28 ;  /* 0x0000001889887223 */ /* 0x020fe2000001001c */
[----:B------:R-:W-:Y:S01]  /*2bec0*/  FFMA.FTZ R137, R138, R25, R29 ;  /* 0x000000198a897223 */ /* 0x000fe2000001001d */
[----:B------:R-:W-:Y:S01]  /*2bed0*/  FFMA.FTZ R138, R153, R26, R30 ;  /* 0x0000001a998a7223 */ /* 0x000fe2000001001e */
[----:B------:R-:W-:Y:S01]  /*2bee0*/  FFMA.FTZ R139, R156, R27, R31 ;  /* 0x0000001b9c8b7223 */ /* 0x000fe2000001001f */
[----:B--2---:R-:W-:-:S04]  /*2bef0*/  IMAD.WIDE.U32 R154, R150, 0x10, R154 ;  /* 0x00000010969a7825 */ /* 0x004fc800078e009a */
[----:B------:R-:W-:Y:S01]  /*2bf00*/  VIADD R150, R150, 0x20 ;  /* 0x0000002096967836 */ /* 0x000fe20000000000 */
[----:B------:R2:W-:Y:S06]  /*2bf10*/  STG.E.128 desc[UR6][R154.64], R136 ;  /* 0x000000889a007986 */ /* 0x0005ec000c101d06 */
.L_x_27272:
[----:B------:R-:W-:Y:S05]  /*2bf20*/  BSYNC.RECONVERGENT B1 ;  /* 0x0000000000017941 */ /* 0x000fea0003800200 */
.L_x_27271:
[----:B------:R-:W-:Y:S01]  /*2bf30*/  LOP3.LUT P0, RZ, R149, 0x2000, RZ, 0xc0, !PT ;  /* 0x0000200095ff7812 */ /* 0x000fe2000780c0ff */
        /* <DEDUP_REMOVED lines=15> */
[C---:B--2---:R-:W-:Y:S01]  /*2c030*/  IMAD.WIDE.U32 R154, R150.reuse, 0x10, R154 ;  /* 0x00000010969a7825 */ /* 0x044fe200078e009a */
[----:B------:R-:W-:-:S04]  /*2c040*/  IADD3 R150, PT, PT, R150, 0x20, RZ ;  /* 0x0000002096967810 */ /* 0x000fc80007ffe0ff */
[----:B------:R3:W-:Y:S03]  /*2c050*/  STG.E.128 desc[UR6][R154.64], R136 ;  /* 0x000000889a007986 */ /* 0x0007e6000c101d06 */
.L_x_27274:
[----:B------:R-:W-:Y:S05]  /*2c060*/  BSYNC.RECONVERGENT B1 ;  /* 0x0000000000017941 */ /* 0x000fea0003800200 */
.L_x_27273:
[----:B------:R-:W-:Y:S01]  /*2c070*/  LOP3.LUT P0, RZ, R149, 0x1000, RZ, 0xc0, !PT ;  /* 0x0000100095ff7812 */ /* 0x000fe2000780c0ff */
        /* <DEDUP_REMOVED lines=18> */
.L_x_27276:
[----:B------:R-:W-:Y:S05]  /*2c1a0*/  BSYNC.RECONVERGENT B1 ;  /* 0x0000000000017941 */ /* 0x000fea0003800200 */
.L_x_27275:
[----:B------:R-:W-:Y:S01]  /*2c1b0*/  LOP3.LUT P0, RZ, R149, 0x800, RZ, 0xc0, !PT ;  /* 0x0000080095ff7812 */ /* 0x000fe2000780c0ff */
        /* <DEDUP_REMOVED lines=18> */
.L_x_27278:
[----:B------:R-:W-:Y:S05]  /*2c2e0*/  BSYNC.RECONVERGENT B1 ;  /* 0x0000000000017941 */ /* 0x000fea0003800200 */
.L_x_27277:
        /* <DEDUP_REMOVED lines=16> */
[----:B0-----:R-:W-:-:S04]  /*2c3f0*/  IMAD.WIDE.U32 R154, R150, 0x10, R154 ;  /* 0x00000010969a7825 */ /* 0x001fc800078e009a */
[----:B------:R-:W-:Y:S01]  /*2c400*/  VIADD R150, R150, 0x20 ;  /* 0x0000002096967836 */ /* 0x000fe20000000000 */
[----:B------:R0:W-:Y:S06]  /*2c410*/  STG.E.128 desc[UR6][R154.64], R136 ;  /* 0x000000889a007986 */ /* 0x0001ec000c101d06 */
.L_x_27280:
[----:B------:R-:W-:Y:S05]  /*2c420*/  BSYNC.RECONVERGENT B1 ;  /* 0x0000000000017941 */ /* 0x000fea0003800200 */
.L_x_27279:
        /* <DEDUP_REMOVED lines=19> */
.L_x_27282:
[----:B------:R-:W-:Y:S05]  /*2c560*/  BSYNC.RECONVERGENT B1 ;  /* 0x0000000000017941 */ /* 0x000fea0003800200 */
.L_x_27281:
        /* <DEDUP_REMOVED lines=19> */
.L_x_27284:
[----:B------:R-:W-:Y:S05]  /*2c6a0*/  BSYNC.RECONVERGENT B1 ;  /* 0x0000000000017941 */ /* 0x000fea0003800200 */
.L_x_27283:
        /* <DEDUP_REMOVED lines=19> */
.L_x_27286:
[----:B------:R-:W-:Y:S05]  /*2c7e0*/  BSYNC.RECONVERGENT B1 ;  /* 0x0000000000017941 */ /* 0x000fea0003800200 */
.L_x_27285:
        /* <DEDUP_REMOVED lines=19> */
.L_x_27288:
[----:B------:R-:W-:Y:S05]  /*2c920*/  BSYNC.RECONVERGENT B1 ;  /* 0x0000000000017941 */ /* 0x000fea0003800200 */
.L_x_27287:
        /* <DEDUP_REMOVED lines=18> */
.L_x_27290:
[----:B------:R-:W-:Y:S05]  /*2ca50*/  BSYNC.RECONVERGENT B1 ;  /* 0x0000000000017941 */ /* 0x000fea0003800200 */
.L_x_27289:
[----:B01234-:R-:W0:Y:S02]  /*2ca60*/  LDC.64 R136, c[0x0][0x380] ;  /* 0x0000e000ff887b82 */ /* 0x01fe240000000a00 */
[----:B0-----:R-:W-:-:S04]  /*2ca70*/  LEA R147, R136, R147, 0x2 ;  /* 0x0000009388937211 */ /* 0x001fc800078e10ff */
[----:B------:R-:W-:-:S13]  /*2ca80*/  ISETP.GE.AND P0, PT, R147, R137, PT ;  /* 0x000000899300720c */ /* 0x000fda0003f06270 */
[----:B------:R-:W-:Y:S05]  /*2ca90*/  @!P0 BRA `(.L_x_27291) ;  /* 0xfffffd4400c48947 */ /* 0x000fea000383ffff */
[----:B------:R-:W-:Y:S05]  /*2caa0*/  BSYNC B0 ;  /* 0x0000000000007941 */ /* 0x000fea0003800000 */
.L_x_26620:
[----:B------:R-:W-:Y:S05]  /*2cab0*/  EXIT ;  /* 0x000000000000794d */ /* 0x000fea0003800000 */
.L_x_27270:
        /* <DEDUP_REMOVED lines=8> */
.L_x_27293:
[----:B------:R-:W-:Y:S05]  /*2cb40*/  BSYNC B1 ;  /* 0x0000000000017941 */ /* 0x000fea0003800000 */
.L_x_27292:
        /* <DEDUP_REMOVED lines=10> */
.L_x_27294:
[----:B------:R-:W-:Y:S01]  /*2cbf0*/  HFMA2 R159, -RZ, RZ, 0, 2.384185791015625e-07 ;  /* 0x00000004ff9f7431 */ /* 0x000fe200000001ff */
[----:B------:R-:W-:-:S05]  /*2cc00*/  MOV R136, R158 ;  /* 0x0000009e00887202 */ /* 0x000fca0000000f00 */
[----:B------:R-:W-:-:S04]  /*2cc10*/  FADD.FTZ R151, R139, R136 ;  /* 0x000000888b977221 */ /* 0x000fc80000010000 */
[----:B------:R-:W-:-:S07]  /*2cc20*/  IMAD.MOV.U32 R160, RZ, RZ, R151 ;  /* 0x000000ffffa07224 */ /* 0x000fce00078e0097 */
[----:B------:R-:W-:Y:S05]  /*2cc30*/  WARPSYNC.COLLECTIVE R157, `(.L_x_27295) ;  /* 0x000000009d087348 */ /* 0x000fea0003c00000 */
[----:B------:R0:W1:Y:S02]  /*2cc40*/  SHFL.BFLY P6, R158, R160, R159, R162 ;  /* 0x0c00009fa09e7389 */ /* 0x00006400000c00a2 */
[----:B01----:R-:W-:Y:S05]  /*2cc50*/  ENDCOLLECTIVE ;  /* 0x000000000000791b */ /* 0x003fea0003800000 */
.L_x_27295:
[----:B------:R-:W-:Y:S02]  /*2cc60*/  IMAD.MOV.U32 R159, RZ, RZ, 0x8 ;  /* 0x00000008ff9f7424 */ /* 0x000fe400078e00ff */
[----:B------:R-:W-:-:S04]  /*2cc70*/  IMAD.MOV.U32 R136, RZ, RZ, R158 ;  /* 0x000000ffff887224 */ /* 0x000fc800078e009e */
[----:B------:R-:W-:-:S05]  /*2cc80*/  FADD.FTZ R152, R151, R136 ;  /* 0x0000008897987221 */ /* 0x000fca0000010000 */
[----:B------:R-:W-:-:S07]  /*2cc90*/  MOV R160, R152 ;  /* 0x0000009800a07202 */ /* 0x000fce0000000f00 */
[----:B------:R-:W-:Y:S05]  /*2cca0*/  WARPSYNC.COLLECTIVE R157, `(.L_x_27296) ;  /* 0x000000009d087348 */ /* 0x000fea0003c00000 */
[----:B------:R0:W1:Y:S02]  /*2ccb0*/  SHFL.BFLY P6, R158, R160, R159, R162 ;  /* 0x0c00009fa09e7389 */ /* 0x00006400000c00a2 */
[----:B01----:R-:W-:Y:S05]  /*2ccc0*/  ENDCOLLECTIVE ;  /* 0x000000000000791b */ /* 0x003fea0003800000 */
.L_x_27296:
[----:B------:R-:W-:Y:S01]  /*2ccd0*/  HFMA2 R159, -RZ, RZ, 0, 9.5367431640625e-07 ;  /* 0x00000010ff9f7431 */ /* 0x000fe200000001ff */
[----:B------:R-:W-:-:S05]  /*2cce0*/  MOV R153, R158 ;  /* 0x0000009e00997202 */ /* 0x000fca0000000f00 */
[----:B------:R-:W-:-:S04]  /*2ccf0*/  FADD.FTZ R155, R152, R153 ;  /* 0x00000099989b7221 */ /* 0x000fc80000010000 */
[----:B------:R-:W-:-:S07]  /*2cd00*/  IMAD.MOV.U32 R160, RZ, RZ, R155 ;  /* 0x000000ffffa07224 */ /* 0x000fce00078e009b */
[----:B------:R-:W-:Y:S05]  /*2cd10*/  WARPSYNC.COLLECTIVE R157, `(.L_x_27297) ;  /* 0x000000009d087348 */ /* 0x000fea0003c00000 */
[----:B------:R0:W1:Y:S02]  /*2cd20*/  SHFL.BFLY P6, R158, R160, R159, R162 ;  /* 0x0c00009fa09e7389 */ /* 0x00006400000c00a2 */
[----:B01----:R-:W-:Y:S05]  /*2cd30*/  ENDCOLLECTIVE ;  /* 0x000000000000791b */ /* 0x003fea0003800000 */
.L_x_27297:
        /* <DEDUP_REMOVED lines=93> */
.L_x_27298:
[----:B------:R-:W-:Y:S01]  /*2d310*/  HFMA2 R159, -RZ, RZ, 0, 1.1920928955078125e-07 ;  /* 0x00000002ff9f7431 */ /* 0x000fe200000001ff */
[----:B------:R-:W-:-:S05]  /*2d320*/  MOV R137, R158 ;  /* 0x0000009e00897202 */ /* 0x000fca0000000f00 */
[----:B------:R-:W-:-:S04]  /*2d330*/  FADD.FTZ R137, R136, R137 ;  /* 0x0000008988897221 */ /* 0x000fc80000010000 */
[----:B------:R-:W-:-:S07]  /*2d340*/  IMAD.MOV.U32 R160, RZ, RZ, R137 ;  /* 0x000000ffffa07224 */ /* 0x000fce00078e0089 */
[----:B------:R-:W-:Y:S05]  /*2d350*/  WARPSYNC.COLLECTIVE R157, `(.L_x_27299) ;  /* 0x000000009d087348 */ /* 0x000fea0003c00000 */
[----:B------:R0:W1:Y:S02]  /*2d360*/  SHFL.BFLY P6, R158, R160, R159, R162 ;  /* 0x0c00009fa09e7389 */ /* 0x00006400000c00a2 */
[----:B01----:R-:W-:Y:S05]  /*2d370*/  ENDCOLLECTIVE ;  /* 0x000000000000791b */ /* 0x003fea0003800000 */
.L_x_27299:
[----:B------:R-:W-:Y:S02]  /*2d380*/  IMAD.MOV.U32 R159, RZ, RZ, 0x4 ;  /* 0x00000004ff9f7424 */ /* 0x000fe400078e00ff */
[----:B------:R-:W-:-:S04]  /*2d390*/  IMAD.MOV.U32 R152, RZ, RZ, R158 ;  /* 0x000000ffff987224 */ /* 0x000fc800078e009e */
[----:B------:R-:W-:-:S05]  /*2d3a0*/  FADD.FTZ R152, R137, R152 ;  /* 0x0000009889987221 */ /* 0x000fca0000010000 */
[----:B------:R-:W-:-:S07]  /*2d3b0*/  MOV R160, R152 ;  /* 0x0000009800a07202 */ /* 0x000fce0000000f00 */
[----:B------:R-:W-:Y:S05]  /*2d3c0*/  WARPSYNC.COLLECTIVE R157, `(.L_x_27300) ;  /* 0x000000009d087348 */ /* 0x000fea0003c00000 */
[----:B------:R0:W1:Y:S02]  /*2d3d0*/  SHFL.BFLY P6, R158, R160, R159, R162 ;  /* 0x0c00009fa09e7389 */ /* 0x00006400000c00a2 */
[----:B01----:R-:W-:Y:S05]  /*2d3e0*/  ENDCOLLECTIVE ;  /* 0x000000000000791b */ /* 0x003fea0003800000 */
.L_x_27300:
[----:B------:R-:W-:Y:S01]  /*2d3f0*/  HFMA2 R159, -RZ, RZ, 0, 4.76837158203125e-07 ;  /* 0x00000008ff9f7431 */ /* 0x000fe200000001ff */
[----:B------:R-:W-:-:S05]  /*2d400*/  MOV R139, R158 ;  /* 0x0000009e008b7202 */ /* 0x000fca0000000f00 */
[----:B------:R-:W-:-:S04]  /*2d410*/  FADD.FTZ R139, R152, R139 ;  /* 0x0000008b988b7221 */ /* 0x000fc80000010000 */
[----:B------:R-:W-:-:S07]  /*2d420*/  IMAD.MOV.U32 R160, RZ, RZ, R139 ;  /* 0x000000ffffa07224 */ /* 0x000fce00078e008b */
[----:B------:R-:W-:Y:S05]  /*2d430*/  WARPSYNC.COLLECTIVE R157, `(.L_x_27301) ;  /* 0x000000009d087348 */ /* 0x000fea0003c00000 */
[----:B------:R0:W1:Y:S02]  /*2d440*/  SHFL.BFLY P6, R158, R160, R159, R162 ;  /* 0x0c00009fa09e7389 */ /* 0x00006400000c00a2 */
[----:B01----:R-:W-:Y:S05]  /*2d450*/  ENDCOLLECTIVE ;  /* 0x000000000000791b */ /* 0x003fea0003800000 */
.L_x_27301:
[----:B------:R-:W-:Y:S02]  /*2d460*/  IMAD.MOV.U32 R159, RZ, RZ, 0x10 ;  /* 0x00000010ff9f7424 */ /* 0x000fe400078e00ff */
[----:B------:R-:W-:-:S04]  /*2d470*/  IMAD.MOV.U32 R156, RZ, RZ, R158 ;  /* 0x000000ffff9c7224 */ /* 0x000fc800078e009e */
[----:B------:R-:W-:-:S05]  /*2d480*/  FADD.FTZ R156, R139, R156 ;  /* 0x0000009c8b9c7221 */ /* 0x000fca0000010000 */
[----:B------:R-:W-:-:S07]  /*2d490*/  MOV R160, R156 ;  /* 0x0000009c00a07202 */ /* 0x000fce0000000f00 */
[----:B------:R-:W-:Y:S05]  /*2d4a0*/  WARPSYNC.COLLECTIVE R157, `(.L_x_27302) ;  /* 0x000000009d087348 */ /* 0x000fea0003c00000 */
[----:B------:R0:W1:Y:S02]  /*2d4b0*/  SHFL.BFLY P6, R158, R160, R159, R162 ;  /* 0x0c00009fa09e7389 */ /* 0x00006400000c00a2 */
[----:B01----:R-:W-:Y:S05]  /*2d4c0*/  ENDCOLLECTIVE ;  /* 0x000000000000791b */ /* 0x003fea0003800000 */
.L_x_27302:
[----:B------:R-:W-:Y:S01]  /*2d4d0*/  MOV R155, R158 ;  /* 0x0000009e009b7202 */ /* 0x000fe20000000f00 */
[----:B------:R-:W-:Y:S06]  /*2d4e0*/  BRA `(.L_x_27303) ;  /* 0xffffffe800087947 */ /* 0x000fec000383ffff */
.L_x_27304:
        /* <DEDUP_REMOVED lines=9> */
.L_x_28030:


//--------------------- .text._ZN10layer_norm31ln_parallel_residual_fwd_kernelINS_13Kernel_traitsIfffffjLj1280ELj1ELj4ELj1ELj16ENS_18Kernel_traits_baseILj1280EfffffjLj128EEEEELb1ELb1ELb1EEEvNS_9FwdParamsE --------------------------
	.section	.text._ZN10layer_norm31ln_parallel_residual_fwd_kernelINS_13Kernel_traitsIfffffjLj1280ELj1ELj4ELj1ELj16ENS_18Kernel_traits_baseILj1280EfffffjLj128EEEEELb1ELb1ELb1EEEvNS_9FwdParamsE,"ax",@progbits
	.align	128
        .global         _ZN10layer_norm31ln_parallel_residual_fwd_kernelINS_13Kernel_traitsIfffffjLj1280ELj1ELj4ELj1ELj16ENS_18Kernel_traits_baseILj1280EfffffjLj128EEEEELb1ELb1ELb1EEEvNS_9FwdParamsE
        .type           _ZN10layer_norm31ln_parallel_residual_fwd_kernelINS_13Kernel_traitsIfffffjLj1280ELj1ELj4ELj1ELj16ENS_18Kernel_traits_baseILj1280EfffffjLj128EEEEELb1ELb1ELb1EEEvNS_9FwdParamsE,@function
        .size           _ZN10layer_norm31ln_parallel_residual_fwd_kernelINS_13Kernel_traitsIfffffjLj1280ELj1ELj4ELj1ELj16ENS_18Kernel_traits_baseILj1280EfffffjLj128EEEEELb1ELb1ELb1EEEvNS_9FwdParamsE,(.L_x_28031 - _ZN10layer_norm31ln_parallel_residual_fwd_kernelINS_13Kernel_traitsIfffffjLj1280ELj1ELj4ELj1ELj16ENS_18Kernel_traits_baseILj1280EfffffjLj128EEEEELb1ELb1ELb1EEEvNS_9FwdParamsE)
        .other          _ZN10layer_norm31ln_parallel_residual_fwd_kernelINS_13Kernel_traitsIfffffjLj1280ELj1ELj4ELj1ELj16ENS_18Kernel_traits_baseILj1280EfffffjLj128EEEEELb1ELb1ELb1EEEvNS_9FwdParamsE,@"STO_CUDA_ENTRY STV_DEFAULT"
_ZN10layer_norm31ln_parallel_residual_fwd_kernelINS_13Kernel_traitsIfffffjLj1280ELj1ELj4ELj1ELj16ENS_18Kernel_traits_baseILj1280EfffffjLj128EEEEELb1ELb1ELb1EEEvNS_9FwdParamsE:
.text._ZN10layer_norm31ln_parallel_residual_fwd_kernelINS_13Kernel_traitsIfffffjLj1280ELj1ELj4ELj1ELj16ENS_18Kernel_traits_baseILj1280EfffffjLj128EEEEELb1ELb1ELb1EEEvNS_9FwdParamsE:
        /* <DEDUP_REMOVED lines=73> */
.L_x_27305:
        /* <DEDUP_REMOVED lines=19> */
[----:B0-----:R-:W-:Y:S01]  /*05c0*/  IMAD.WIDE.U32 R44, R150, 0x10, R4 ;  /* 0x00000010962c7825 */ /* 0x001fe200078e0004 */
[----:B------:R-:W-:-:S04]  /*05d0*/  CS2R R46, SRZ ;  /* 0x00000000002e7805 */ /* 0x000fc8000001ff00 */
[----:B------:R-:W5:Y:S04]  /*05e0*/  LDG.E.128 R4, desc[UR6][R44.64] ;  /* 0x000000062c047981 */ /* 0x000f68000c1e1d00 */
        /* <DEDUP_REMOVED lines=8> */
[----:B------:R0:W5:Y:S02]  /*0670*/  LDG.E.128 R40, desc[UR6][R44.64+0x1200] ;  /* 0x001200062c287981 */ /* 0x000164000c1e1d00 */
[----:B0-----:R-:W-:-:S07]  /*0680*/  CS2R R44, SRZ ;  /* 0x00000000002c7805 */ /* 0x001fce000001ff00 */
.L_x_27306:
        /* <DEDUP_REMOVED lines=17> */
[----:B------:R-:W3:Y:S03]  /*07a0*/  LDCU.U8 UR10, c[0x0][0x410] ;  /* 0x00008200ff0a77ac */ /* 0x000ee60008000000 */
        /* <DEDUP_REMOVED lines=11> */
[----:B------:R-:W-:Y:S01]  /*0860*/  IMAD.HI.U32 R89, R85, -0x2daee0ad, RZ ;  /* 0xd2511f5355597827 */ /* 0x000fe200078e00ff */
[----:B------:R-:W4:Y:S01]  /*0870*/  LDCU UR5, c[0x0][0x448] ;  /* 0x00008900ff0577ac */ /* 0x000f220008000800 */
        /* <DEDUP_REMOVED lines=44> */
.L_x_27938:
[----:B------:R-:W-:Y:S01]  /*0b40*/  ISETP.NE.U32.AND P1, PT, RZ, UR8, PT ;  /* 0x00000008ff007c0c */ /* 0x000fe2000bf25070 */
[----:B------:R-:W0:Y:S01]  /*0b50*/  LDC.64 R128, c[0x0][0x390] ;  /* 0x0000e400ff807b82 */ /* 0x000e220000000a00 */
[----:B------:R-:W-:Y:S02]  /*0b60*/  IMAD R0, R149, UR4, RZ ;  /* 0x0000000495007c24 */ /* 0x000fe4000f8e02ff */
[----:B------:R-:W-:-:S03]  /*0b70*/  ISETP.NE.AND.EX P1, PT, RZ, UR9, PT, P1 ;  /* 0x00000009ff007c0c */ /* 0x000fc6000bf25310 */
[----:B---3--:R-:W-:Y:S02]  /*0b80*/  SHF.R.S32.HI R93, RZ, 0x1f, R0 ;  /* 0x0000001fff5d7819 */ /* 0x008fe40000011400 */
        /* <DEDUP_REMOVED lines=17> */
[C---:B------:R-:W-:Y:S01]  /*0ca0*/  VIADD R161, R2.reuse, 0x8ff34781 ;  /* 0x8ff3478102a17836 */ /* 0x040fe20000000000 */
[C---:B------:R-:W-:Y:S01]  /*0cb0*/  IADD3 R156, PT, PT, R2.reuse, -0x4ab325aa, RZ ;  /* 0xb54cda56029c7810 */ /* 0x040fe20007ffe0ff */
[C---:B------:R-:W-:Y:S01]  /*0cc0*/  VIADD R160, R2.reuse, 0x9e3779b9 ;  /* 0x9e3779b902a07836 */ /* 0x040fe20000000000 */
[----:B------:R-:W-:Y:S01]  /*0cd0*/  MOV R153, 0x2f800000 ;  /* 0x2f80000000997802 */ /* 0x000fe20000000f00 */
[----:B------:R-:W-:Y:S02]  /*0ce0*/  VIADD R158, R2, 0xdaa66d2b ;  /* 0xdaa66d2b029e7836 */ /* 0x000fe40000000000 */
[----:B------:R-:W-:-:S02]  /*0cf0*/  VIADD R157, R3, 0x96a522ad ;  /* 0x96a522ad039d7836 */ /* 0x000fc40000000000 */
        /* <DEDUP_REMOVED lines=19> */
.L_x_27310:
        /* <DEDUP_REMOVED lines=13> */
.L_x_27312:
[----:B------:R-:W-:Y:S05]  /*0f00*/  BSYNC.RECONVERGENT B1 ;  /* 0x0000000000017941 */ /* 0x000fea0003800200 */
.L_x_27311:
        /* <DEDUP_REMOVED lines=43> */
.L_x_27309:
[----:B------:R-:W-:Y:S05]  /*11c0*/  BSYNC.RECONVERGENT B0 ;  /* 0x0000000000007941 */ /* 0x000fea0003800200 */
.L_x_27308:
[----:B------:R-:W-:Y:S01]  /*11d0*/  ISETP.NE.AND P0, PT, R98, 0x1, PT ;  /* 0x000000016200780c */ /* 0x000fe20003f05270 */
[----:B------:R-:W-:Y:S01]  /*11e0*/  BSSY.RECONVERGENT B0, `(.L_x_27313) ;  /* 0x0000049000007945 */ /* 0x000fe20003800200 */
[----:B------:R-:W-:Y:S01]  /*11f0*/  I2FP.F32.U32 R0, R0 ;  /* 0x0000000000007245 */ /* 0x000fe20000201000 */
[----:B------:R-:W-:Y:S01]  /*1200*/  IMAD.MOV.U32 R101, RZ, RZ, 0x2 ;  /* 0x00000002ff657424 */ /* 0x000fe200078e00ff */
[----:B------:R-:W-:-:S03]  /*1210*/  MOV R152, UR11 ;  /* 0x0000000b00987c02 */ /* 0x000fc60008000f00 */
        /* <DEDUP_REMOVED lines=12> */
.L_x_27315:
        /* <DEDUP_REMOVED lines=13> */
.L_x_27317:
[----:B------:R-:W-:Y:S05]  /*13b0*/  BSYNC.RECONVERGENT B1 ;  /* 0x0000000000017941 */ /* 0x000fea0003800200 */
.L_x_27316:
        /* <DEDUP_REMOVED lines=43> */
.L_x_27314:
[----:B------:R-:W-:Y:S05]  /*1670*/  BSYNC.RECONVERGENT B0 ;  /* 0x0000000000007941 */ /* 0x000fea0003800200 */
.L_x_27313:
        /* <DEDUP_REMOVED lines=16> */
.L_x_27320:
        /* <DEDUP_REMOVED lines=13> */
.L_x_27322:
[----:B------:R-:W-:Y:S05]  /*1850*/  BSYNC.RECONVERGENT B1 ;  /* 0x0000000000017941 */ /* 0x000fea0003800200 */
.L_x_27321:
        /* <DEDUP_REMOVED lines=43> */
.L_x_27319:
[----:B------:R-:W-:Y:S05]  /*1b10*/  BSYNC.RECONVERGENT B0 ;  /* 0x0000000000007941 */ /* 0x000fea0003800200 */
.L_x_27318:
        /* <DEDUP_REMOVED lines=16> */
.L_x_27325:
        /* <DEDUP_REMOVED lines=13> */
.L_x_27327:
[----:B------:R-:W-:Y:S05]  /*1cf0*/  BSYNC.RECONVERGENT B1 ;  /* 0x0000000000017941 */ /* 0x000fea0003800200 */
.L_x_27326:
        /* <DEDUP_REMOVED lines=43> */
.L_x_27324:
[----:B------:R-:W-:Y:S05]  /*1fb0*/  BSYNC.RECONVERGENT B0 ;  /* 0x0000000000007941 */ /* 0x000fea0003800200 */
.L_x_27323:
        /* <DEDUP_REMOVED lines=18> */
.L_x_27307:
        /* <DEDUP_REMOVED lines=16> */
.L_x_27331:
        /* <DEDUP_REMOVED lines=13> */
.L_x_27333:
[----:B------:R-:W-:Y:S05]  /*22b0*/  BSYNC.RECONVERGENT B1 ;  /* 0x0000000000017941 */ /* 0x000fea0003800200 */
.L_x_27332:
        /* <DEDUP_REMOVED lines=39> */
[----:B------:R-:W-:Y:S02]  /*2530*/  LOP3.LUT R138, R161, R100, R105, 0x96, !PT ;  /* 0x00000064a18a7212 */ /* 0x000fe400078e9669 */
[----:B------:R-:W-:Y:S01]  /*2540*/  MOV R136, R104 ;  /* 0x0000006800887202 */ /* 0x000fe20000000f00 */
[----:B------:R-:W-:Y:S01]  /*2550*/  IMAD.MOV.U32 R100, RZ, RZ, R102 ;  /* 0x000000ffff647224 */ /* 0x000fe200078e0066 */
[----:B------:R-:W-:-:S07]  /*2560*/  LOP3.LUT R140, R157, R98, R103, 0x96, !PT ;  /* 0x000000629d8c7212 */ /* 0x000fce00078e9667 */
.L_x_27330:
[----:B------:R-:W-:Y:S05]  /*2570*/  BSYNC.RECONVERGENT B0 ;  /* 0x0000000000007941 */ /* 0x000fea0003800200 */
.L_x_27329:
[----:B------:R-:W-:Y:S01]  /*2580*/  ISETP.NE.AND P0, PT, R101, 0x1, PT ;  /* 0x000000016500780c */ /* 0x000fe20003f05270 */
[----:B------:R-:W-:Y:S01]  /*2590*/  IMAD.U32 R152, RZ, RZ, UR11 ;  /* 0x0000000bff987e24 */ /* 0x000fe2000f8e00ff */
[----:B------:R-:W-:Y:S01]  /*25a0*/  I2FP.F32.U32 R0, R0 ;  /* 0x0000000000007245 */ /* 0x000fe20000201000 */
[----:B------:R-:W-:Y:S01]  /*25b0*/  BSSY.RECONVERGENT B0, `(.L_x_27334) ;  /* 0x0000049000007945 */ /* 0x000fe20003800200 */
[----:B------:R-:W-:Y:S01]  /*25c0*/  MOV R102, 0x2 ;  /* 0x0000000200667802 */ /* 0x000fe20000000f00 */
[----:B------:R-:W-:Y:S02]  /*25d0*/  IMAD.MOV.U32 R98, RZ, RZ, R136 ;  /* 0x000000ffff627224 */ /* 0x000fe400078e0088 */
[----:B------:R-:W-:Y:S01]  /*25e0*/  FFMA.FTZ R99, R0, R153, 1.1641532182693481445e-10 ;  /* 0x2f00000000637423 */ /* 0x000fe20000010099 */
[----:B------:R-:W-:-:S04]  /*25f0*/  IMAD.U32 R0, RZ, RZ, UR12 ;  /* 0x0000000cff007e24 */ /* 0x000fc8000f8e00ff */
[----:B------:R-:W-:Y:S01]  /*2600*/  FSETP.LE.FTZ.AND P2, PT, R99, R152, PT ;  /* 0x000000986300720b */ /* 0x000fe20003f53000 */
[----:B-----5:R-:W-:Y:S01]  /*2610*/  FMUL.FTZ R92, R92, R0 ;  /* 0x000000005c5c7220 */ /* 0x020fe20000410000 */
        /* <DEDUP_REMOVED lines=9> */
.L_x_27336:
        /* <DEDUP_REMOVED lines=13> */
.L_x_27338:
[----:B------:R-:W-:Y:S05]  /*2780*/  BSYNC.RECONVERGENT B1 ;  /* 0x0000000000017941 */ /* 0x000fea0003800200 */
.L_x_27337:
        /* <DEDUP_REMOVED lines=43> */
.L_x_27335:
[----:B------:R-:W-:Y:S05]  /*2a40*/  BSYNC.RECONVERGENT B0 ;  /* 0x0000000000007941 */ /* 0x000fea0003800200 */
.L_x_27334:
        /* <DEDUP_REMOVED lines=15> */
.L_x_27341:
        /* <DEDUP_REMOVED lines=13> */
.L_x_27343:
[----:B------:R-:W-:Y:S05]  /*2c10*/  BSYNC.RECONVERGENT B1 ;  /* 0x0000000000017941 */ /* 0x000fea0003800200 */
.L_x_27342:
        /* <DEDUP_REMOVED lines=43> */
.L_x_27340:
[----:B------:R-:W-:Y:S05]  /*2ed0*/  BSYNC.RECONVERGENT B0 ;  /* 0x0000000000007941 */ /* 0x000fea0003800200 */
.L_x_27339:
        /* <DEDUP_REMOVED lines=17> */
.L_x_27346:
        /* <DEDUP_REMOVED lines=13> */
.L_x_27348:
[----:B------:R-:W-:Y:S05]  /*30c0*/  BSYNC.RECONVERGENT B1 ;  /* 0x0000000000017941 */ /* 0x000fea0003800200 */
.L_x_27347:
        /* <DEDUP_REMOVED lines=43> */
.L_x_27345:
[----:B------:R-:W-:Y:S05]  /*3380*/  BSYNC.RECONVERGENT B0 ;  /* 0x0000000000007941 */ /* 0x000fea0003800200 */
.L_x_27344:
        /* <DEDUP_REMOVED lines=15> */
.L_x_27351:
        /* <DEDUP_REMOVED lines=13> */
.L_x_27353:
[----:B------:R-:W-:Y:S05]  /*3550*/  BSYNC.RECONVERGENT B1 ;  /* 0x0000000000017941 */ /* 0x000fea0003800200 */
.L_x_27352:
        /* <DEDUP_REMOVED lines=43> */
.L_x_27350:
[----:B------:R-:W-:Y:S05]  /*3810*/  BSYNC.RECONVERGENT B0 ;  /* 0x0000000000007941 */ /* 0x000fea0003800200 */
.L_x_27349:
        /* <DEDUP_REMOVED lines=17> */
.L_x_27356:
        /* <DEDUP_REMOVED lines=13> */
.L_x_27358:
[----:B------:R-:W-:Y:S05]  /*3a00*/  BSYNC.RECONVERGENT B1 ;  /* 0x0000000000017941 */ /* 0x000fea0003800200 */
.L_x_27357:
        /* <DEDUP_REMOVED lines=43> */
.L_x_27355:
[----:B------:R-:W-:Y:S05]  /*3cc0*/  BSYNC.RECONVERGENT B0 ;  /* 0x0000000000007941 */ /* 0x000fea0003800200 */
.L_x_27354:
        /* <DEDUP_REMOVED lines=15> */
.L_x_27361:
        /* <DEDUP_REMOVED lines=13> */
.L_x_27363:
[----:B------:R-:W-:Y:S05]  /*3e90*/  BSYNC.RECONVERGENT B1 ;  /* 0x0000000000017941 */ /* 0x000fea0003800200 */
.L_x_27362:
        /* <DEDUP_REMOVED lines=43> */
.L_x_27360:
[----:B------:R-:W-:Y:S05]  /*4150*/  BSYNC.RECONVERGENT B0 ;  /* 0x0000000000007941 */ /* 0x000fea0003800200 */
.L_x_27359:
        /* <DEDUP_REMOVED lines=17> */
.L_x_27366:
        /* <DEDUP_REMOVED lines=13> */
.L_x_27368:
[----:B------:R-:W-:Y:S05]  /*4340*/  BSYNC.RECONVERGENT B1 ;  /* 0x0000000000017941 */ /* 0x000fea0003800200 */
.L_x_27367:
        /* <DEDUP_REMOVED lines=43> */
.L_x_27365:
[----:B------:R-:W-:Y:S05]  /*4600*/  BSYNC.RECONVERGENT B0 ;  /* 0x0000000000007941 */ /* 0x000fea0003800200 */
.L_x_27364:
[----:B------:R-:W-:Y:S01]  /*4610*/  I2FP.F32.U32 R102, R95 ;  /* 0x0000005f00667245 */ /* 0x000fe20000201000 */
[----:B------:R-:W-:Y:S01]  /*4620*/  FMUL.FTZ R95, R84, R0 ;  /* 0x00000000545f7220 */ /* 0x000fe20000410000 */
[----:B------:R-:W-:Y:S01]  /*4630*/  FSETP.GTU.FTZ.AND P0, PT, R101, R152, PT ;  /* 0x000000986500720b */ /* 0x000fe20003f1c000 */
[----:B------:R-:W-:Y:S01]  /*4640*/  FMUL.FTZ R98, R85, R0 ;  /* 0x0000000055627220 */ /* 0x000fe20000410000 */
[----:B------:R-:W-:Y:S01]  /*4650*/  FSETP.GTU.FTZ.AND P6, PT, R99, R152, PT ;  /* 0x000000986300720b */ /* 0x000fe20003fdc000 */
[----:B------:R-:W-:Y:S01]  /*4660*/  FFMA.FTZ R101, R102, R153, 1.1641532182693481445e-10 ;  /* 0x2f00000066657423 */ /* 0x000fe20000010099 */
[----:B------:R-:W-:Y:S02]  /*4670*/  SEL R168, RZ, 0x1, P0 ;  /* 0x00000001ffa87807 */ /* 0x000fe40000000000 */
[----:B------:R-:W-:Y:S01]  /*4680*/  FSEL R99, R95, RZ, !P6 ;  /* 0x000000ff5f637208 */ /* 0x000fe20007000000 */
[----:B------:R-:W-:Y:S01]  /*4690*/  FMUL.FTZ R95, R86, R0 ;  /* 0x00000000565f7220 */ /* 0x000fe20000410000 */
[----:B------:R-:W-:-:S02]  /*46a0*/  FSEL R98, R98, RZ, !P0 ;  /* 0x000000ff62627208 */ /* 0x000fc40004000000 */
[----:B------:R-:W-:Y:S02]  /*46b0*/  SEL R166, RZ, 0x1, P6 ;  /* 0x00000001ffa67807 */ /* 0x000fe40003000000 */
[----:B------:R-:W-:Y:S01]  /*46c0*/  FSETP.GTU.FTZ.AND P0, PT, R101, R152, PT ;  /* 0x000000986500720b */ /* 0x000fe20003f1c000 */
[----:B------:R-:W-:Y:S01]  /*46d0*/  FMUL.FTZ R101, R87, R0 ;  /* 0x0000000057657220 */ /* 0x000fe20000410000 */
        /* <DEDUP_REMOVED lines=9> */
[----:B------:R-:W-:Y:S01]  /*4770*/  FADD.FTZ R92, R92, R99 ;  /* 0x000000635c5c7221 */ /* 0x000fe20000010000 */
[----:B------:R-:W-:Y:S01]  /*4780*/  SEL R170, RZ, 0x1, P6 ;  /* 0x00000001ffaa7807 */ /* 0x000fe20003000000 */
[----:B------:R-:W-:Y:S01]  /*4790*/  @P1 FADD.FTZ R94, R90, R94 ;  /* 0x0000005e5a5e1221 */ /* 0x000fe20000010000 */
[----:B------:R-:W-:Y:S01]  /*47a0*/  SEL R171, RZ, 0x1, P0 ;  /* 0x00000001ffab7807 */ /* 0x000fe20000000000 */
[----:B------:R-:W-:Y:S01]  /*47b0*/  FADD.FTZ R95, R101, R102 ;  /* 0x00000066655f7221 */ /* 0x000fe20000010000 */
[----:B------:R-:W-:Y:S01]  /*47c0*/  @P1 FADD.FTZ R93, R89, R93 ;  /* 0x0000005d595d1221 */ /* 0x000fe20000010000 */
[----:B------:R-:W-:-:S02]  /*47d0*/  @P1 FADD.FTZ R92, R88, R92 ;  /* 0x0000005c585c1221 */ /* 0x000fc40000010000 */
[----:B------:R-:W-:-:S07]  /*47e0*/  @P1 FADD.FTZ R95, R91, R95 ;  /* 0x0000005f5b5f1221 */ /* 0x000fce0000010000 */
.L_x_27328:
[----:B------:R-:W0:Y:S01]  /*47f0*/  LDC.64 R132, c[0x0][0x3a8] ;  /* 0x0000ea00ff847b82 */ /* 0x000e220000000a00 */
[----:B------:R-:W-:Y:S01]  /*4800*/  ISETP.NE.U32.AND P0, PT, R96, RZ, PT ;  /* 0x000000ff6000720c */ /* 0x000fe20003f05070 */
[----:B------:R-:W-:Y:S01]  /*4810*/  VIADD R165, R137, 0x20 ;  /* 0x0000002089a57836 */ /* 0x000fe20000000000 */
[----:B------:R-:W-:Y:S02]  /*4820*/  SEL R96, RZ, 0x1000000, !P5 ;  /* 0x01000000ff607807 */ /* 0x000fe40006800000 */
[----:B------:R-:W-:Y:S01]  /*4830*/  ISETP.NE.AND.EX P0, PT, R97, RZ, PT, P0 ;  /* 0x000000ff6100720c */ /* 0x000fe20003f05300 */
[----:B------:R-:W-:Y:S01]  /*4840*/  IMAD.WIDE.U32 R102, R165, 0x10, R128 ;  /* 0x00000010a5667825 */ /* 0x000fe200078e0080 */
[----:B------:R-:W-:Y:S01]  /*4850*/  SEL R97, RZ, 0x10000, !P4 ;  /* 0x00010000ff617807 */ /* 0x000fe20006000000 */
[----:B------:R-:W1:Y:S01]  /*4860*/  LDC.64 R134, c[0x0][0x3b0] ;  /* 0x0000ec00ff867b82 */ /* 0x000e620000000a00 */
[----:B------:R-:W-:Y:S02]  /*4870*/  SEL R98, RZ, 0x100, !P3 ;  /* 0x00000100ff627807 */ /* 0x000fe40005800000 */
[----:B------:R-:W-:-:S02]  /*4880*/  SEL R99, RZ, 0x1, !P2 ;  /* 0x00000001ff637807 */ /* 0x000fc40005000000 */
[----:B------:R-:W-:-:S03]  /*4890*/  IADD3 R98, PT, PT, R98, R96, R97 ;  /* 0x0000006062627210 */ /* 0x000fc60007ffe061 */
[----:B------:R-:W2:Y:S01]  /*48a0*/  @P1 LDC.64 R106, c[0x0][0x3a0] ;  /* 0x0000e800ff6a1b82 */ /* 0x000ea20000000a00 */
[----:B------:R-:W-:Y:S01]  /*48b0*/  IADD3 R101, PT, PT, R98, R99, RZ ;  /* 0x0000006362657210 */ /* 0x000fe20007ffe0ff */
[----:B0-----:R-:W-:-:S06]  /*48c0*/  IMAD.WIDE.U32 R96, R137, 0x10, R132 ;  /* 0x0000001089607825 */ /* 0x001fcc00078e0084 */
[----:B------:R-:W0:Y:S01]  /*48d0*/  @P0 LDC.64 R104, c[0x0][0x398] ;  /* 0x0000e600ff680b82 */ /* 0x000e220000000a00 */
        /* <DEDUP_REMOVED lines=17> */
.L_x_27369:
        /* <DEDUP_REMOVED lines=20> */
.L_x_27373:
        /* <DEDUP_REMOVED lines=13> */
.L_x_27375:
[----:B------:R-:W-:Y:S05]  /*4c00*/  BSYNC.RECONVERGENT B1 ;  /* 0x0000000000017941 */ /* 0x000fea0003800200 */
.L_x_27374:
        /* <DEDUP_REMOVED lines=43> */
.L_x_27372:
[----:B------:R-:W-:Y:S05]  /*4ec0*/  BSYNC.RECONVERGENT B0 ;  /* 0x0000000000007941 */ /* 0x000fea0003800200 */
.L_x_27371:
[----:B------:R-:W-:Y:S01]  /*4ed0*/  ISETP.NE.AND P3, PT, R102, 0x1, PT ;  /* 0x000000016600780c */ /* 0x000fe20003f65270 */
[----:B------:R-:W-:Y:S01]  /*4ee0*/  BSSY.RECONVERGENT B0, `(.L_x_27376) ;  /* 0x0000049000007945 */ /* 0x000fe20003800200 */
[----:B------:R-:W-:Y:S01]  /*4ef0*/  I2FP.F32.U32 R100, R101 ;  /* 0x0000006500647245 */ /* 0x000fe20000201000 */
[----:B-----5:R-:W-:Y:S01]  /*4f00*/  FMUL.FTZ R96, R96, R0 ;  /* 0x0000000060607220 */ /* 0x020fe20000410000 */
        /* <DEDUP_REMOVED lines=13> */
.L_x_27378:
        /* <DEDUP_REMOVED lines=13> */
.L_x_27380:
[----:B------:R-:W-:Y:S05]  /*50b0*/  BSYNC.RECONVERGENT B1 ;  /* 0x0000000000017941 */ /* 0x000fea0003800200 */
.L_x_27379:
        /* <DEDUP_REMOVED lines=43> */
.L_x_27377:
[----:B------:R-:W-:Y:S05]  /*5370*/  BSYNC.RECONVERGENT B0 ;  /* 0x0000000000007941 */ /* 0x000fea0003800200 */
.L_x_27376:
        /* <DEDUP_REMOVED lines=15> */
.L_x_27383:
        /* <DEDUP_REMOVED lines=13> */
.L_x_27385:
[----:B------:R-:W-:Y:S05]  /*5540*/  BSYNC.RECONVERGENT B1 ;  /* 0x0000000000017941 */ /* 0x000fea0003800200 */
.L_x_27384:
        /* <DEDUP_REMOVED lines=43> */
.L_x_27382:
[----:B------:R-:W-:Y:S05]  /*5800*/  BSYNC.RECONVERGENT B0 ;  /* 0x0000000000007941 */ /* 0x000fea0003800200 */
.L_x_27381:
        /* <DEDUP_REMOVED lines=17> */
.L_x_27388:
        /* <DEDUP_REMOVED lines=13> */
.L_x_27390:
[----:B------:R-:W-:Y:S05]  /*59f0*/  BSYNC.RECONVERGENT B1 ;  /* 0x0000000000017941 */ /* 0x000fea0003800200 */
.L_x_27389:
        /* <DEDUP_REMOVED lines=43> */
.L_x_27387:
[----:B------:R-:W-:Y:S05]  /*5cb0*/  BSYNC.RECONVERGENT B0 ;  /* 0x0000000000007941 */ /* 0x000fea0003800200 */
.L_x_27386:
        /* <DEDUP_REMOVED lines=15> */
.L_x_27393:
        /* <DEDUP_REMOVED lines=13> */
.L_x_27395:
[----:B------:R-:W-:Y:S05]  /*5e80*/  BSYNC.RECONVERGENT B1 ;  /* 0x0000000000017941 */ /* 0x000fea0003800200 */
.L_x_27394:
        /* <DEDUP_REMOVED lines=43> */
.L_x_27392:
[----:B------:R-:W-:Y:S05]  /*6140*/  BSYNC.RECONVERGENT B0 ;  /* 0x0000000000007941 */ /* 0x000fea0003800200 */
.L_x_27391:
        /* <DEDUP_REMOVED lines=17> */
.L_x_27398:
        /* <DEDUP_REMOVED lines=13> */
.L_x_27400:
[----:B------:R-:W-:Y:S05]  /*6330*/  BSYNC.RECONVERGENT B1 ;  /* 0x0000000000017941 */ /* 0x000fea0003800200 */
.L_x_27399:
        /* <DEDUP_REMOVED lines=43> */
.L_x_27397:
[----:B------:R-:W-:Y:S05]  /*65f0*/  BSYNC.RECONVERGENT B0 ;  /* 0x0000000000007941 */ /* 0x000fea0003800200 */
.L_x_27396:
        /* <DEDUP_REMOVED lines=15> */
.L_x_27403:
        /* <DEDUP_REMOVED lines=13> */
.L_x_27405:
[----:B------:R-:W-:Y:S05]  /*67c0*/  BSYNC.RECONVERGENT B1 ;  /* 0x0000000000017941 */ /* 0x000fea0003800200 */
.L_x_27404:
        /* <DEDUP_REMOVED lines=43> */
.L_x_27402:
[----:B------:R-:W-:Y:S05]  /*6a80*/  BSYNC.RECONVERGENT B0 ;  /* 0x0000000000007941 */ /* 0x000fea0003800200 */
.L_x_27401:
        /* <DEDUP_REMOVED lines=17> */
.L_x_27408:
        /* <DEDUP_REMOVED lines=15> */
.L_x_27410:
[----:B------:R-:W-:Y:S05]  /*6c90*/  BSYNC.RECONVERGENT B1 ;  /* 0x0000000000017941 */ /* 0x000fea0003800200 */
.L_x_27409:
        /* <DEDUP_REMOVED lines=43> */
.L_x_27407:
[----:B------:R-:W-:Y:S05]  /*6f50*/  BSYNC.RECONVERGENT B0 ;  /* 0x0000000000007941 */ /* 0x000fea0003800200 */
.L_x_27406:
[----:B------:R-:W-:Y:S01]  /*6f60*/  FMUL.FTZ R102, R84, R0 ;  /* 0x0000000054667220 */ /* 0x000fe20000410000 */
[----:B------:R-:W-:Y:S01]  /*6f70*/  FSETP.GTU.FTZ.AND P6, PT, R101, R152, PT ;  /* 0x000000986500720b */ /* 0x000fe20003fdc000 */
[----:B------:R-:W-:Y:S01]  /*6f80*/  FMUL.FTZ R100, R85, R0 ;  /* 0x0000000055647220 */ /* 0x000fe20000410000 */
[----:B------:R-:W-:Y:S02]  /*6f90*/  FSEL R98, R98, RZ, P4 ;  /* 0x000000ff62627208 */ /* 0x000fe40002000000 */
[----:B------:R-:W-:Y:S02]  /*6fa0*/  FSEL R101, R102, RZ, !P6 ;  /* 0x000000ff66657208 */ /* 0x000fe40007000000 */
[----:B------:R-:W-:Y:S02]  /*6fb0*/  SEL R166, RZ, 0x1, P6 ;  /* 0x00000001ffa67807 */ /* 0x000fe40003000000 */
[----:B------:R-:W-:Y:S02]  /*6fc0*/  FSETP.GTU.FTZ.AND P6, PT, R103, R152, PT ;  /* 0x000000986700720b */ /* 0x000fe40003fdc000 */
[----:B------:R-:W-:Y:S01]  /*6fd0*/  I2FP.F32.U32 R102, R99 ;  /* 0x0000006300667245 */ /* 0x000fe20000201000 */
[----:B------:R-:W-:Y:S01]  /*6fe0*/  FMUL.FTZ R99, R86, R0 ;  /* 0x0000000056637220 */ /* 0x000fe20000410000 */
[----:B------:R-:W-:-:S02]  /*6ff0*/  FSEL R100, R100, RZ, !P6 ;  /* 0x000000ff64647208 */ /* 0x000fc40007000000 */
[----:B------:R-:W-:Y:S01]  /*7000*/  SEL R168, RZ, 0x1, P6 ;  /* 0x00000001ffa87807 */ /* 0x000fe20003000000 */
[----:B------:R-:W-:Y:S01]  /*7010*/  FFMA.FTZ R103, R102, R153, 1.1641532182693481445e-10 ;  /* 0x2f00000066677423 */ /* 0x000fe20000010099 */
[----:B------:R-:W-:Y:S01]  /*7020*/  FSETP.GTU.FTZ.AND P6, PT, R105, R152, PT ;  /* 0x000000986900720b */ /* 0x000fe20003fdc000 */
[----:B------:R-:W-:Y:S01]  /*7030*/  FMUL.FTZ R102, R87, R0 ;  /* 0x0000000057667220 */ /* 0x000fe20000410000 */
        /* <DEDUP_REMOVED lines=12> */
[----:B------:R-:W-:-:S03]  /*7100*/  SEL R171, RZ, 0x1, P6 ;  /* 0x00000001ffab7807 */ /* 0x000fc60003000000 */
[----:B------:R-:W-:Y:S01]  /*7110*/  FADD.FTZ R99, R102, R103 ;  /* 0x0000006766637221 */ /* 0x000fe20000010000 */
[----:B------:R-:W-:-:S03]  /*7120*/  @P1 FADD.FTZ R96, R88, R96 ;  /* 0x0000006058601221 */ /* 0x000fc60000010000 */
[----:B------:R-:W-:Y:S01]  /*7130*/  @P1 FADD.FTZ R99, R91, R99 ;  /* 0x000000635b631221 */ /* 0x000fe20000010000 */
[----:B------:R-:W-:Y:S06]  /*7140*/  BRA `(.L_x_27411) ;  /* 0x0000001000e07947 */ /* 0x000fec0003800000 */
.L_x_27370:
        /* <DEDUP_REMOVED lines=16> */
.L_x_27414:
        /* <DEDUP_REMOVED lines=13> */
.L_x_27416:
[----:B------:R-:W-:Y:S05]  /*7320*/  BSYNC.RECONVERGENT B1 ;  /* 0x0000000000017941 */ /* 0x000fea0003800200 */
.L_x_27415:
        /* <DEDUP_REMOVED lines=43> */
.L_x_27413:
[----:B------:R-:W-:Y:S05]  /*75e0*/  BSYNC.RECONVERGENT B0 ;  /* 0x0000000000007941 */ /* 0x000fea0003800200 */
.L_x_27412:
        /* <DEDUP_REMOVED lines=16> */
.L_x_27419:
        /* <DEDUP_REMOVED lines=13> */
.L_x_27421:
[----:B------:R-:W-:Y:S05]  /*77c0*/  BSYNC.RECONVERGENT B1 ;  /* 0x0000000000017941 */ /* 0x000fea0003800200 */
.L_x_27420:
        /* <DEDUP_REMOVED lines=43> */
.L_x_27418:
[----:B------:R-:W-:Y:S05]  /*7a80*/  BSYNC.RECONVERGENT B0 ;  /* 0x0000000000007941 */ /* 0x000fea0003800200 */
.L_x_27417:
        /* <DEDUP_REMOVED lines=16> */
.L_x_27424:
        /* <DEDUP_REMOVED lines=13> */
.L_x_27426:
[----:B------:R-:W-:Y:S05]  /*7c60*/  BSYNC.RECONVERGENT B1 ;  /* 0x0000000000017941 */ /* 0x000fea0003800200 */
.L_x_27425:
        /* <DEDUP_REMOVED lines=43> */
.L_x_27423:
[----:B------:R-:W-:Y:S05]  /*7f20*/  BSYNC.RECONVERGENT B0 ;  /* 0x0000000000007941 */ /* 0x000fea0003800200 */
.L_x_27422:
        /* <DEDUP_REMOVED lines=16> */
.L_x_27429:
        /* <DEDUP_REMOVED lines=13> */
.L_x_27431:
[----:B------:R-:W-:Y:S05]  /*8100*/  BSYNC.RECONVERGENT B1 ;  /* 0x0000000000017941 */ /* 0x000fea0003800200 */
.L_x_27430:
        /* <DEDUP_REMOVED lines=43> */
.L_x_27428:
[----:B------:R-:W-:Y:S05]  /*83c0*/  BSYNC.RECONVERGENT B0 ;  /* 0x0000000000007941 */ /* 0x000fea0003800200 */
.L_x_27427:
        /* <DEDUP_REMOVED lines=16> */
.L_x_27411:
[----:B------:R-:W-:Y:S01]  /*84d0*/  SEL R100, RZ, 0x1000000, !P5 ;  /* 0x01000000ff647807 */ /* 0x000fe20006800000 */
[----:B------:R-:W0:Y:S01]  /*84e0*/  @P0 LDC.64 R108, c[0x0][0x398] ;  /* 0x0000e600ff6c0b82 */ /* 0x000e220000000a00 */
[----:B------:R-:W-:Y:S01]  /*84f0*/  SEL R101, RZ, 0x10000, !P4 ;  /* 0x00010000ff657807 */ /* 0x000fe20006000000 */
[----:B------:R-:W-:Y:S01]  /*8500*/  VIADD R167, R137, 0x40 ;  /* 0x0000004089a77836 */ /* 0x000fe20000000000 */
[----:B------:R-:W-:Y:S02]  /*8510*/  SEL R102, RZ, 0x100, !P3 ;  /* 0x00000100ff667807 */ /* 0x000fe40005800000 */
[----:B------:R-:W-:Y:S01]  /*8520*/  SEL R103, RZ, 0x1, !P2 ;  /* 0x00000001ff677807 */ /* 0x000fe20005000000 */
[----:B------:R-:W-:Y:S01]  /*8530*/  IMAD.WIDE.U32 R106, R167, 0x10, R128 ;  /* 0x00000010a76a7825 */ /* 0x000fe200078e0080 */
[----:B------:R-:W-:Y:S01]  /*8540*/  IADD3 R102, PT, PT, R102, R100, R101 ;  /* 0x0000006466667210 */ /* 0x000fe20007ffe065 */
[----:B------:R-:W1:Y:S02]  /*8550*/  @P1 LDC.64 R110, c[0x0][0x3a0] ;  /* 0x0000e800ff6e1b82 */ /* 0x000e640000000a00 */
[----:B------:R-:W-:Y:S01]  /*8560*/  IMAD.WIDE.U32 R100, R165, 0x10, R132 ;  /* 0x00000010a5647825 */ /* 0x000fe200078e0084 */
[----:B------:R-:W-:-:S03]  /*8570*/  IADD3 R105, PT, PT, R102, R103, RZ ;  /* 0x0000006766697210 */ /* 0x000fc60007ffe0ff */
[----:B------:R-:W-:Y:S01]  /*8580*/  IMAD.WIDE.U32 R102, R165, 0x4, R134 ;  /* 0x00000004a5667825 */ /* 0x000fe200078e0086 */
[----:B------:R2:W-:Y:S04]  /*8590*/  STG.E.128 desc[UR6][R100.64], R96 ;  /* 0x0000006064007986 */ /* 0x0005e8000c101d06 */
[----:B------:R2:W-:Y:S01]  /*85a0*/  STG.E desc[UR6][R102.64], R105 ;  /* 0x0000006966007986 */ /* 0x0005e2000c101906 */
[----:B0-----:R-:W-:-:S04]  /*85b0*/  @P0 IMAD.WIDE.U32 R108, R167, 0x10, R108 ;  /* 0x00000010a76c0825 */ /* 0x001fc800078e006c */
[----:B-1----:R-:W-:Y:S01]  /*85c0*/  @P1 IMAD.WIDE.U32 R110, R167, 0x10, R110 ;  /* 0x00000010a76e1825 */ /* 0x002fe200078e006e */
[----:B--2---:R-:W-:Y:S06]  /*85d0*/  @!P0 BRA `(.L_x_27432) ;  /* 0x00000000002c8947 */ /* 0x004fec0003800000 */
        /* <DEDUP_REMOVED lines=11> */
.L_x_27432:
        /* <DEDUP_REMOVED lines=20> */
.L_x_27436:
        /* <DEDUP_REMOVED lines=13> */
.L_x_27438:
[----:B------:R-:W-:Y:S05]  /*88a0*/  BSYNC.RECONVERGENT B1 ;  /* 0x0000000000017941 */ /* 0x000fea0003800200 */
.L_x_27437:
        /* <DEDUP_REMOVED lines=43> */
.L_x_27435:
[----:B------:R-:W-:Y:S05]  /*8b60*/  BSYNC.RECONVERGENT B0 ;  /* 0x0000000000007941 */ /* 0x000fea0003800200 */
.L_x_27434:
        /* <DEDUP_REMOVED lines=17> */
.L_x_27441:
        /* <DEDUP_REMOVED lines=13> */
.L_x_27443:
[----:B------:R-:W-:Y:S05]  /*8d50*/  BSYNC.RECONVERGENT B1 ;  /* 0x0000000000017941 */ /* 0x000fea0003800200 */
.L_x_27442:
        /* <DEDUP_REMOVED lines=43> */
.L_x_27440:
[----:B------:R-:W-:Y:S05]  /*9010*/  BSYNC.RECONVERGENT B0 ;  /* 0x0000000000007941 */ /* 0x000fea0003800200 */
.L_x_27439:
        /* <DEDUP_REMOVED lines=15> */
.L_x_27446:
        /* <DEDUP_REMOVED lines=13> */
.L_x_27448:
[----:B------:R-:W-:Y:S05]  /*91e0*/  BSYNC.RECONVERGENT B1 ;  /* 0x0000000000017941 */ /* 0x000fea0003800200 */
.L_x_27447:
        /* <DEDUP_REMOVED lines=43> */
.L_x_27445:
[----:B------:R-:W-:Y:S05]  /*94a0*/  BSYNC.RECONVERGENT B0 ;  /* 0x0000000000007941 */ /* 0x000fea0003800200 */
.L_x_27444:
        /* <DEDUP_REMOVED lines=17> */
.L_x_27451:
        /* <DEDUP_REMOVED lines=13> */
.L_x_27453:
[----:B------:R-:W-:Y:S05]  /*9690*/  BSYNC.RECONVERGENT B1 ;  /* 0x0000000000017941 */ /* 0x000fea0003800200 */
.L_x_27452:
        /* <DEDUP_REMOVED lines=43> */
.L_x_27450:
[----:B------:R-:W-:Y:S05]  /*9950*/  BSYNC.RECONVERGENT B0 ;  /* 0x0000000000007941 */ /* 0x000fea0003800200 */
.L_x_27449:
        /* <DEDUP_REMOVED lines=15> */
.L_x_27456:
        /* <DEDUP_REMOVED lines=13> */
.L_x_27458:
[----:B------:R-:W-:Y:S05]  /*9b20*/  BSYNC.RECONVERGENT B1 ;  /* 0x0000000000017941 */ /* 0x000fea0003800200 */
.L_x_27457:
        /* <DEDUP_REMOVED lines=43> */
.L_x_27455:
[----:B------:R-:W-:Y:S05]  /*9de0*/  BSYNC.RECONVERGENT B0 ;  /* 0x0000000000007941 */ /* 0x000fea0003800200 */
.L_x_27454:
        /* <DEDUP_REMOVED lines=17> */
.L_x_27461:
        /* <DEDUP_REMOVED lines=13> */
.L_x_27463:
[----:B------:R-:W-:Y:S05]  /*9fd0*/  BSYNC.RECONVERGENT B1 ;  /* 0x0000000000017941 */ /* 0x000fea0003800200 */
.L_x_27462:
        /* <DEDUP_REMOVED lines=43> */
.L_x_27460:
[----:B------:R-:W-:Y:S05]  /*a290*/  BSYNC.RECONVERGENT B0 ;  /* 0x0000000000007941 */ /* 0x000fea0003800200 */
.L_x_27459:
        /* <DEDUP_REMOVED lines=15> */
.L_x_27466:
        /* <DEDUP_REMOVED lines=13> */
.L_x_27468:
[----:B------:R-:W-:Y:S05]  /*a460*/  BSYNC.RECONVERGENT B1 ;  /* 0x0000000000017941 */ /* 0x000fea0003800200 */
.L_x_27467:
        /* <DEDUP_REMOVED lines=43> */
.L_x_27465:
[----:B------:R-:W-:Y:S05]  /*a720*/  BSYNC.RECONVERGENT B0 ;  /* 0x0000000000007941 */ /* 0x000fea0003800200 */
.L_x_27464:
        /* <DEDUP_REMOVED lines=17> */
.L_x_27471:
        /* <DEDUP_REMOVED lines=15> */
.L_x_27473:
[----:B------:R-:W-:Y:S05]  /*a930*/  BSYNC.RECONVERGENT B1 ;  /* 0x0000000000017941 */ /* 0x000fea0003800200 */
.L_x_27472:
        /* <DEDUP_REMOVED lines=43> */
.L_x_27470:
[----:B------:R-:W-:Y:S05]  /*abf0*/  BSYNC.RECONVERGENT B0 ;  /* 0x0000000000007941 */ /* 0x000fea0003800200 */
.L_x_27469:
        /* <DEDUP_REMOVED lines=31> */
.L_x_27433:
        /* <DEDUP_REMOVED lines=16> */
.L_x_27477:
        /* <DEDUP_REMOVED lines=13> */
.L_x_27479:
[----:B------:R-:W-:Y:S05]  /*afc0*/  BSYNC.RECONVERGENT B1 ;  /* 0x0000000000017941 */ /* 0x000fea0003800200 */
.L_x_27478:
        /* <DEDUP_REMOVED lines=43> */
.L_x_27476:
[----:B------:R-:W-:Y:S05]  /*b280*/  BSYNC.RECONVERGENT B0 ;  /* 0x0000000000007941 */ /* 0x000fea0003800200 */
.L_x_27475:
        /* <DEDUP_REMOVED lines=16> */
.L_x_27482:
        /* <DEDUP_REMOVED lines=13> */
.L_x_27484:
[----:B------:R-:W-:Y:S05]  /*b460*/  BSYNC.RECONVERGENT B1 ;  /* 0x0000000000017941 */ /* 0x000fea0003800200 */
.L_x_27483:
        /* <DEDUP_REMOVED lines=43> */
.L_x_27481:
[----:B------:R-:W-:Y:S05]  /*b720*/  BSYNC.RECONVERGENT B0 ;  /* 0x0000000000007941 */ /* 0x000fea0003800200 */
.L_x_27480:
        /* <DEDUP_REMOVED lines=16> */
.L_x_27487:
        /* <DEDUP_REMOVED lines=13> */
.L_x_27489:
[----:B------:R-:W-:Y:S05]  /*b900*/  BSYNC.RECONVERGENT B1 ;  /* 0x0000000000017941 */ /* 0x000fea0003800200 */
.L_x_27488:
        /* <DEDUP_REMOVED lines=43> */
.L_x_27486:
[----:B------:R-:W-:Y:S05]  /*bbc0*/  BSYNC.RECONVERGENT B0 ;  /* 0x0000000000007941 */ /* 0x000fea0003800200 */
.L_x_27485:
        /* <DEDUP_REMOVED lines=16> */
.L_x_27492:
        /* <DEDUP_REMOVED lines=13> */
.L_x_27494:
[----:B------:R-:W-:Y:S05]  /*bda0*/  BSYNC.RECONVERGENT B1 ;  /* 0x0000000000017941 */ /* 0x000fea0003800200 */
.L_x_27493:
        /* <DEDUP_REMOVED lines=43> */
.L_x_27491:
[----:B------:R-:W-:Y:S05]  /*c060*/  BSYNC.RECONVERGENT B0 ;  /* 0x0000000000007941 */ /* 0x000fea0003800200 */
.L_x_27490:
        /* <DEDUP_REMOVED lines=16> */
.L_x_27474:
        /* <DEDUP_REMOVED lines=28> */
.L_x_27495:
        /* <DEDUP_REMOVED lines=20> */
.L_x_27499:
        /* <DEDUP_REMOVED lines=13> */
.L_x_27501:
[----:B------:R-:W-:Y:S05]  /*c540*/  BSYNC.RECONVERGENT B1 ;  /* 0x0000000000017941 */ /* 0x000fea0003800200 */
.L_x_27500:
        /* <DEDUP_REMOVED lines=43> */
.L_x_27498:
[----:B------:R-:W-:Y:S05]  /*c800*/  BSYNC.RECONVERGENT B0 ;  /* 0x0000000000007941 */ /* 0x000fea0003800200 */
.L_x_27497:
        /* <DEDUP_REMOVED lines=17> */
.L_x_27504:
        /* <DEDUP_REMOVED lines=13> */
.L_x_27506:
[----:B------:R-:W-:Y:S05]  /*c9f0*/  BSYNC.RECONVERGENT B1 ;  /* 0x0000000000017941 */ /* 0x000fea0003800200 */
.L_x_27505:
        /* <DEDUP_REMOVED lines=43> */
.L_x_27503:
[----:B------:R-:W-:Y:S05]  /*ccb0*/  BSYNC.RECONVERGENT B0 ;  /* 0x0000000000007941 */ /* 0x000fea0003800200 */
.L_x_27502:
        /* <DEDUP_REMOVED lines=15> */
.L_x_27509:
        /* <DEDUP_REMOVED lines=13> */
.L_x_27511:
[----:B------:R-:W-:Y:S05]  /*ce80*/  BSYNC.RECONVERGENT B1 ;  /* 0x0000000000017941 */ /* 0x000fea0003800200 */
.L_x_27510:
        /* <DEDUP_REMOVED lines=43> */
.L_x_27508:
[----:B------:R-:W-:Y:S05]  /*d140*/  BSYNC.RECONVERGENT B0 ;  /* 0x0000000000007941 */ /* 0x000fea0003800200 */
.L_x_27507:
        /* <DEDUP_REMOVED lines=17> */
.L_x_27514:
        /* <DEDUP_REMOVED lines=13> */
.L_x_27516:
[----:B------:R-:W-:Y:S05]  /*d330*/  BSYNC.RECONVERGENT B1 ;  /* 0x0000000000017941 */ /* 0x000fea0003800200 */
.L_x_27515:
        /* <DEDUP_REMOVED lines=43> */
.L_x_27513:
[----:B------:R-:W-:Y:S05]  /*d5f0*/  BSYNC.RECONVERGENT B0 ;  /* 0x0000000000007941 */ /* 0x000fea0003800200 */
.L_x_27512:
        /* <DEDUP_REMOVED lines=15> */
.L_x_27519:
        /* <DEDUP_REMOVED lines=13> */
.L_x_27521:
[----:B------:R-:W-:Y:S05]  /*d7c0*/  BSYNC.RECONVERGENT B1 ;  /* 0x0000000000017941 */ /* 0x000fea0003800200 */
.L_x_27520:
        /* <DEDUP_REMOVED lines=43> */
.L_x_27518:
[----:B------:R-:W-:Y:S05]  /*da80*/  BSYNC.RECONVERGENT B0 ;  /* 0x0000000000007941 */ /* 0x000fea0003800200 */
.L_x_27517:
        /* <DEDUP_REMOVED lines=17> */
.L_x_27524:
        /* <DEDUP_REMOVED lines=13> */
.L_x_27526:
[----:B------:R-:W-:Y:S05]  /*dc70*/  BSYNC.RECONVERGENT B1 ;  /* 0x0000000000017941 */ /* 0x000fea0003800200 */
.L_x_27525:
        /* <DEDUP_REMOVED lines=43> */
.L_x_27523:
[----:B------:R-:W-:Y:S05]  /*df30*/  BSYNC.RECONVERGENT B0 ;  /* 0x0000000000007941 */ /* 0x000fea0003800200 */
.L_x_27522:
        /* <DEDUP_REMOVED lines=15> */
.L_x_27529:
        /* <DEDUP_REMOVED lines=13> */
.L_x_27531:
[----:B------:R-:W-:Y:S05]  /*e100*/  BSYNC.RECONVERGENT B1 ;  /* 0x0000000000017941 */ /* 0x000fea0003800200 */
.L_x_27530:
        /* <DEDUP_REMOVED lines=43> */
.L_x_27528:
[----:B------:R-:W-:Y:S05]  /*e3c0*/  BSYNC.RECONVERGENT B0 ;  /* 0x0000000000007941 */ /* 0x000fea0003800200 */
.L_x_27527:
        /* <DEDUP_REMOVED lines=17> */
.L_x_27534:
        /* <DEDUP_REMOVED lines=15> */
.L_x_27536:
[----:B------:R-:W-:Y:S05]  /*e5d0*/  BSYNC.RECONVERGENT B1 ;  /* 0x0000000000017941 */ /* 0x000fea0003800200 */
.L_x_27535:
        /* <DEDUP_REMOVED lines=43> */
.L_x_27533:
[----:B------:R-:W-:Y:S05]  /*e890*/  BSYNC.RECONVERGENT B0 ;  /* 0x0000000000007941 */ /* 0x000fea0003800200 */
.L_x_27532:
        /* <DEDUP_REMOVED lines=31> */
.L_x_27496:
        /* <DEDUP_REMOVED lines=16> */
.L_x_27540:
        /* <DEDUP_REMOVED lines=13> */
.L_x_27542:
[----:B------:R-:W-:Y:S05]  /*ec60*/  BSYNC.RECONVERGENT B1 ;  /* 0x0000000000017941 */ /* 0x000fea0003800200 */
.L_x_27541:
        /* <DEDUP_REMOVED lines=43> */
.L_x_27539:
[----:B------:R-:W-:Y:S05]  /*ef20*/  BSYNC.RECONVERGENT B0 ;  /* 0x0000000000007941 */ /* 0x000fea0003800200 */
.L_x_27538:
        /* <DEDUP_REMOVED lines=16> */
.L_x_27545:
        /* <DEDUP_REMOVED lines=13> */
.L_x_27547:
[----:B------:R-:W-:Y:S05]  /*f100*/  BSYNC.RECONVERGENT B1 ;  /* 0x0000000000017941 */ /* 0x000fea0003800200 */
.L_x_27546:
        /* <DEDUP_REMOVED lines=43> */
.L_x_27544:
[----:B------:R-:W-:Y:S05]  /*f3c0*/  BSYNC.RECONVERGENT B0 ;  /* 0x0000000000007941 */ /* 0x000fea0003800200 */
.L_x_27543:
        /* <DEDUP_REMOVED lines=16> */
.L_x_27550:
        /* <DEDUP_REMOVED lines=13> */
.L_x_27552:
[----:B------:R-:W-:Y:S05]  /*f5a0*/  BSYNC.RECONVERGENT B1 ;  /* 0x0000000000017941 */ /* 0x000fea0003800200 */
.L_x_27551:
        /* <DEDUP_REMOVED lines=43> */
.L_x_27549:
[----:B------:R-:W-:Y:S05]  /*f860*/  BSYNC.RECONVERGENT B0 ;  /* 0x0000000000007941 */ /* 0x000fea0003800200 */
.L_x_27548:
        /* <DEDUP_REMOVED lines=16> */
.L_x_27555:
        /* <DEDUP_REMOVED lines=13> */
.L_x_27557:
[----:B------:R-:W-:Y:S05]  /*fa40*/  BSYNC.RECONVERGENT B1 ;  /* 0x0000000000017941 */ /* 0x000fea0003800200 */
.L_x_27556:
        /* <DEDUP_REMOVED lines=43> */
.L_x_27554:
[----:B------:R-:W-:Y:S05]  /*fd00*/  BSYNC.RECONVERGENT B0 ;  /* 0x0000000000007941 */ /* 0x000fea0003800200 */
.L_x_27553:
        /* <DEDUP_REMOVED lines=16> */
.L_x_27537:
        /* <DEDUP_REMOVED lines=28> */
.L_x_27558:
        /* <DEDUP_REMOVED lines=20> */
.L_x_27562:
        /* <DEDUP_REMOVED lines=13> */
.L_x_27564:
[----:B------:R-:W-:Y:S05]  /*101e0*/  BSYNC.RECONVERGENT B1 ;  /* 0x0000000000017941 */ /* 0x000fea0003800200 */
.L_x_27563:
        /* <DEDUP_REMOVED lines=43> */
.L_x_27561:
[----:B------:R-:W-:Y:S05]  /*104a0*/  BSYNC.RECONVERGENT B0 ;  /* 0x0000000000007941 */ /* 0x000fea0003800200 */
.L_x_27560:
        /* <DEDUP_REMOVED lines=17> */
.L_x_27567:
        /* <DEDUP_REMOVED lines=13> */
.L_x_27569:
[----:B------:R-:W-:Y:S05]  /*10690*/  BSYNC.RECONVERGENT B1 ;  /* 0x0000000000017941 */ /* 0x000fea0003800200 */
.L_x_27568:
        /* <DEDUP_REMOVED lines=43> */
.L_x_27566:
[----:B------:R-:W-:Y:S05]  /*10950*/  BSYNC.RECONVERGENT B0 ;  /* 0x0000000000007941 */ /* 0x000fea0003800200 */
.L_x_27565:
        /* <DEDUP_REMOVED lines=15> */
.L_x_27572:
        /* <DEDUP_REMOVED lines=13> */
.L_x_27574:
[----:B------:R-:W-:Y:S05]  /*10b20*/  BSYNC.RECONVERGENT B1 ;  /* 0x0000000000017941 */ /* 0x000fea0003800200 */
.L_x_27573:
        /* <DEDUP_REMOVED lines=43> */
.L_x_27571:
[----:B------:R-:W-:Y:S05]  /*10de0*/  BSYNC.RECONVERGENT B0 ;  /* 0x0000000000007941 */ /* 0x000fea0003800200 */
.L_x_27570:
        /* <DEDUP_REMOVED lines=17> */
.L_x_27577:
        /* <DEDUP_REMOVED lines=13> */
.L_x_27579:
[----:B------:R-:W-:Y:S05]  /*10fd0*/  BSYNC.RECONVERGENT B1 ;  /* 0x0000000000017941 */ /* 0x000fea0003800200 */
.L_x_27578:
        /* <DEDUP_REMOVED lines=43> */
.L_x_27576:
[----:B------:R-:W-:Y:S05]  /*11290*/  BSYNC.RECONVERGENT B0 ;  /* 0x0000000000007941 */ /* 0x000fea0003800200 */
.L_x_27575:
        /* <DEDUP_REMOVED lines=15> */
.L_x_27582:
        /* <DEDUP_REMOVED lines=13> */
.L_x_27584:
[----:B------:R-:W-:Y:S05]  /*11460*/  BSYNC.RECONVERGENT B1 ;  /* 0x0000000000017941 */ /* 0x000fea0003800200 */
.L_x_27583:
        /* <DEDUP_REMOVED lines=43> */
.L_x_27581:
[----:B------:R-:W-:Y:S05]  /*11720*/  BSYNC.RECONVERGENT B0 ;  /* 0x0000000000007941 */ /* 0x000fea0003800200 */
.L_x_27580:
        /* <DEDUP_REMOVED lines=17> */
.L_x_27587:
        /* <DEDUP_REMOVED lines=13> */
.L_x_27589:
[----:B------:R-:W-:Y:S05]  /*11910*/  BSYNC.RECONVERGENT B1 ;  /* 0x0000000000017941 */ /* 0x000fea0003800200 */
.L_x_27588:
        /* <DEDUP_REMOVED lines=43> */
.L_x_27586:
[----:B------:R-:W-:Y:S05]  /*11bd0*/  BSYNC.RECONVERGENT B0 ;  /* 0x0000000000007941 */ /* 0x000fea0003800200 */
.L_x_27585:
        /* <DEDUP_REMOVED lines=15> */
.L_x_27592:
        /* <DEDUP_REMOVED lines=13> */
.L_x_27594:
[----:B------:R-:W-:Y:S05]  /*11da0*/  BSYNC.RECONVERGENT B1 ;  /* 0x0000000000017941 */ /* 0x000fea0003800200 */
.L_x_27593:
        /* <DEDUP_REMOVED lines=43> */
.L_x_27591:
[----:B------:R-:W-:Y:S05]  /*12060*/  BSYNC.RECONVERGENT B0 ;  /* 0x0000000000007941 */ /* 0x000fea0003800200 */
.L_x_27590:
        /* <DEDUP_REMOVED lines=17> */
.L_x_27597:
        /* <DEDUP_REMOVED lines=15> */
.L_x_27599:
[----:B------:R-:W-:Y:S05]  /*12270*/  BSYNC.RECONVERGENT B1 ;  /* 0x0000000000017941 */ /* 0x000fea0003800200 */
.L_x_27598:
        /* <DEDUP_REMOVED lines=43> */
.L_x_27596:
[----:B------:R-:W-:Y:S05]  /*12530*/  BSYNC.RECONVERGENT B0 ;  /* 0x0000000000007941 */ /* 0x000fea0003800200 */
.L_x_27595:
        /* <DEDUP_REMOVED lines=31> */
.L_x_27559:
        /* <DEDUP_REMOVED lines=16> */
.L_x_27603:
        /* <DEDUP_REMOVED lines=13> */
.L_x_27605:
[----:B------:R-:W-:Y:S05]  /*12900*/  BSYNC.RECONVERGENT B1 ;  /* 0x0000000000017941 */ /* 0x000fea0003800200 */
.L_x_27604:
        /* <DEDUP_REMOVED lines=43> */
.L_x_27602:
[----:B------:R-:W-:Y:S05]  /*12bc0*/  BSYNC.RECONVERGENT B0 ;  /* 0x0000000000007941 */ /* 0x000fea0003800200 */
.L_x_27601:
        /* <DEDUP_REMOVED lines=16> */
.L_x_27608:
        /* <DEDUP_REMOVED lines=13> */
.L_x_27610:
[----:B------:R-:W-:Y:S05]  /*12da0*/  BSYNC.RECONVERGENT B1 ;  /* 0x0000000000017941 */ /* 0x000fea0003800200 */
.L_x_27609:
        /* <DEDUP_REMOVED lines=43> */
.L_x_27607:
[----:B------:R-:W-:Y:S05]  /*13060*/  BSYNC.RECONVERGENT B0 ;  /* 0x0000000000007941 */ /* 0x000fea0003800200 */
.L_x_27606:
        /* <DEDUP_REMOVED lines=16> */
.L_x_27613:
        /* <DEDUP_REMOVED lines=13> */
.L_x_27615:
[----:B------:R-:W-:Y:S05]  /*13240*/  BSYNC.RECONVERGENT B1 ;  /* 0x0000000000017941 */ /* 0x000fea0003800200 */
.L_x_27614:
        /* <DEDUP_REMOVED lines=43> */
.L_x_27612:
[----:B------:R-:W-:Y:S05]  /*13500*/  BSYNC.RECONVERGENT B0 ;  /* 0x0000000000007941 */ /* 0x000fea0003800200 */
.L_x_27611:
        /* <DEDUP_REMOVED lines=16> */
.L_x_27618:
        /* <DEDUP_REMOVED lines=13> */
.L_x_27620:
[----:B------:R-:W-:Y:S05]  /*136e0*/  BSYNC.RECONVERGENT B1 ;  /* 0x0000000000017941 */ /* 0x000fea0003800200 */
.L_x_27619:
        /* <DEDUP_REMOVED lines=43> */
.L_x_27617:
[----:B------:R-:W-:Y:S05]  /*139a0*/  BSYNC.RECONVERGENT B0 ;  /* 0x0000000000007941 */ /* 0x000fea0003800200 */
.L_x_27616:
        /* <DEDUP_REMOVED lines=16> */
.L_x_27600:
        /* <DEDUP_REMOVED lines=28> */
.L_x_27621:
        /* <DEDUP_REMOVED lines=20> */
.L_x_27625:
        /* <DEDUP_REMOVED lines=13> */
.L_x_27627:
[----:B------:R-:W-:Y:S05]  /*13e80*/  BSYNC.RECONVERGENT B1 ;  /* 0x0000000000017941 */ /* 0x000fea0003800200 */
.L_x_27626:
        /* <DEDUP_REMOVED lines=43> */
.L_x_27624:
[----:B------:R-:W-:Y:S05]  /*14140*/  BSYNC.RECONVERGENT B0 ;  /* 0x0000000000007941 */ /* 0x000fea0003800200 */
.L_x_27623:
        /* <DEDUP_REMOVED lines=17> */
.L_x_27630:
        /* <DEDUP_REMOVED lines=13> */
.L_x_27632:
[----:B------:R-:W-:Y:S05]  /*14330*/  BSYNC.RECONVERGENT B1 ;  /* 0x0000000000017941 */ /* 0x000fea0003800200 */
.L_x_27631:
        /* <DEDUP_REMOVED lines=43> */
.L_x_27629:
[----:B------:R-:W-:Y:S05]  /*145f0*/  BSYNC.RECONVERGENT B0 ;  /* 0x0000000000007941 */ /* 0x000fea0003800200 */
.L_x_27628:
        /* <DEDUP_REMOVED lines=15> */
.L_x_27635:
        /* <DEDUP_REMOVED lines=13> */
.L_x_27637:
[----:B------:R-:W-:Y:S05]  /*147c0*/  BSYNC.RECONVERGENT B1 ;  /* 0x0000000000017941 */ /* 0x000fea0003800200 */
.L_x_27636:
        /* <DEDUP_REMOVED lines=43> */
.L_x_27634:
[----:B------:R-:W-:Y:S05]  /*14a80*/  BSYNC.RECONVERGENT B0 ;  /* 0x0000000000007941 */ /* 0x000fea0003800200 */
.L_x_27633:
        /* <DEDUP_REMOVED lines=17> */
.L_x_27640:
        /* <DEDUP_REMOVED lines=13> */
.L_x_27642:
[----:B------:R-:W-:Y:S05]  /*14c70*/  BSYNC.RECONVERGENT B1 ;  /* 0x0000000000017941 */ /* 0x000fea0003800200 */
.L_x_27641:
        /* <DEDUP_REMOVED lines=43> */
.L_x_27639:
[----:B------:R-:W-:Y:S05]  /*14f30*/  BSYNC.RECONVERGENT B0 ;  /* 0x0000000000007941 */ /* 0x000fea0003800200 */
.L_x_27638:
        /* <DEDUP_REMOVED lines=15> */
.L_x_27645:
        /* <DEDUP_REMOVED lines=13> */
.L_x_27647:
[----:B------:R-:W-:Y:S05]  /*15100*/  BSYNC.RECONVERGENT B1 ;  /* 0x0000000000017941 */ /* 0x000fea0003800200 */
.L_x_27646:
        /* <DEDUP_REMOVED lines=43> */
.L_x_27644:
[----:B------:R-:W-:Y:S05]  /*153c0*/  BSYNC.RECONVERGENT B0 ;  /* 0x0000000000007941 */ /* 0x000fea0003800200 */
.L_x_27643:
        /* <DEDUP_REMOVED lines=17> */
.L_x_27650:
        /* <DEDUP_REMOVED lines=13> */
.L_x_27652:
[----:B------:R-:W-:Y:S05]  /*155b0*/  BSYNC.RECONVERGENT B1 ;  /* 0x0000000000017941 */ /* 0x000fea0003800200 */
.L_x_27651:
        /* <DEDUP_REMOVED lines=43> */
.L_x_27649:
[----:B------:R-:W-:Y:S05]  /*15870*/  BSYNC.RECONVERGENT B0 ;  /* 0x0000000000007941 */ /* 0x000fea0003800200 */
.L_x_27648:
        /* <DEDUP_REMOVED lines=15> */
.L_x_27655:
        /* <DEDUP_REMOVED lines=13> */
.L_x_27657:
[----:B------:R-:W-:Y:S05]  /*15a40*/  BSYNC.RECONVERGENT B1 ;  /* 0x0000000000017941 */ /* 0x000fea0003800200 */
.L_x_27656:
        /* <DEDUP_REMOVED lines=43> */
.L_x_27654:
[----:B------:R-:W-:Y:S05]  /*15d00*/  BSYNC.RECONVERGENT B0 ;  /* 0x0000000000007941 */ /* 0x000fea0003800200 */
.L_x_27653:
        /* <DEDUP_REMOVED lines=17> */
.L_x_27660:
        /* <DEDUP_REMOVED lines=15> */
.L_x_27662:
[----:B------:R-:W-:Y:S05]  /*15f10*/  BSYNC.RECONVERGENT B1 ;  /* 0x0000000000017941 */ /* 0x000fea0003800200 */
.L_x_27661:
        /* <DEDUP_REMOVED lines=43> */
.L_x_27659:
[----:B------:R-:W-:Y:S05]  /*161d0*/  BSYNC.RECONVERGENT B0 ;  /* 0x0000000000007941 */ /* 0x000fea0003800200 */
.L_x_27658:
        /* <DEDUP_REMOVED lines=31> */
.L_x_27622:
        /* <DEDUP_REMOVED lines=16> */
.L_x_27666:
        /* <DEDUP_REMOVED lines=13> */
.L_x_27668:
[----:B------:R-:W-:Y:S05]  /*165a0*/  BSYNC.RECONVERGENT B1 ;  /* 0x0000000000017941 */ /* 0x000fea0003800200 */
.L_x_27667:
        /* <DEDUP_REMOVED lines=42> */
.L_x_27665:
[----:B------:R-:W-:Y:S05]  /*16850*/  BSYNC.RECONVERGENT B0 ;  /* 0x0000000000007941 */ /* 0x000fea0003800200 */
.L_x_27664:
        /* <DEDUP_REMOVED lines=16> */
.L_x_27671:
        /* <DEDUP_REMOVED lines=13> */
.L_x_27673:
[----:B------:R-:W-:Y:S05]  /*16a30*/  BSYNC.RECONVERGENT B1 ;  /* 0x0000000000017941 */ /* 0x000fea0003800200 */
.L_x_27672:
        /* <DEDUP_REMOVED lines=43> */
.L_x_27670:
[----:B------:R-:W-:Y:S05]  /*16cf0*/  BSYNC.RECONVERGENT B0 ;  /* 0x0000000000007941 */ /* 0x000fea0003800200 */
.L_x_27669:
        /* <DEDUP_REMOVED lines=16> */
.L_x_27676:
        /* <DEDUP_REMOVED lines=13> */
.L_x_27678:
[----:B------:R-:W-:Y:S05]  /*16ed0*/  BSYNC.RECONVERGENT B1 ;  /* 0x0000000000017941 */ /* 0x000fea0003800200 */
.L_x_27677:
        /* <DEDUP_REMOVED lines=43> */
.L_x_27675:
[----:B------:R-:W-:Y:S05]  /*17190*/  BSYNC.RECONVERGENT B0 ;  /* 0x0000000000007941 */ /* 0x000fea0003800200 */
.L_x_27674:
        /* <DEDUP_REMOVED lines=16> */
.L_x_27681:
        /* <DEDUP_REMOVED lines=13> */
.L_x_27683:
[----:B------:R-:W-:Y:S05]  /*17370*/  BSYNC.RECONVERGENT B1 ;  /* 0x0000000000017941 */ /* 0x000fea0003800200 */
.L_x_27682:
        /* <DEDUP_REMOVED lines=43> */
.L_x_27680:
[----:B------:R-:W-:Y:S05]  /*17630*/  BSYNC.RECONVERGENT B0 ;  /* 0x0000000000007941 */ /* 0x000fea0003800200 */
.L_x_27679:
        /* <DEDUP_REMOVED lines=16> */
.L_x_27663:
        /* <DEDUP_REMOVED lines=9> */
[----:B------:R-:W-:-:S04]  /*177d0*/  IMAD.WIDE.U32 R116, R175, 0x10, R132 ;  /* 0x00000010af747825 */ /* 0x000fc800078e0084 */
[----:B------:R-:W-:Y:S01]  /*177e0*/  IMAD.IADD R121, R118, 0x1, R119 ;  /* 0x0000000176797824 */ /* 0x000fe200078e0277 */
[----:B------:R2:W-:Y:S01]  /*177f0*/  STG.E.128 desc[UR6][R116.64], R112 ;  /* 0x0000007074007986 */ /* 0x0005e2000c101d06 */
[----:B------:R-:W-:-:S05]  /*17800*/  IMAD.WIDE.U32 R118, R175, 0x4, R134 ;  /* 0x00000004af767825 */ /* 0x000fca00078e0086 */
[----:B------:R2:W-:Y:S01]  /*17810*/  STG.E desc[UR6][R118.64], R121 ;  /* 0x0000007976007986 */ /* 0x0005e2000c101906 */
[----:B0-----:R-:W-:-:S04]  /*17820*/  @P0 IMAD.WIDE.U32 R124, R177, 0x10, R124 ;  /* 0x00000010b17c0825 */ /* 0x001fc800078e007c */
[----:B-1----:R-:W-:Y:S01]  /*17830*/  @P1 IMAD.WIDE.U32 R126, R177, 0x10, R126 ;  /* 0x00000010b17e1825 */ /* 0x002fe200078e007e */
[----:B--2---:R-:W-:Y:S06]  /*17840*/  @!P0 BRA `(.L_x_27684) ;  /* 0x00000000002c8947 */ /* 0x004fec0003800000 */
        /* <DEDUP_REMOVED lines=11> */
.L_x_27684:
        /* <DEDUP_REMOVED lines=20> */
.L_x_27688:
        /* <DEDUP_REMOVED lines=13> */
.L_x_27690:
[----:B------:R-:W-:Y:S05]  /*17b10*/  BSYNC.RECONVERGENT B1 ;  /* 0x0000000000017941 */ /* 0x000fea0003800200 */
.L_x_27689:
        /* <DEDUP_REMOVED lines=42> */
[----:B------:R-:W-:-:S07]  /*17dc0*/  IMAD.MOV.U32 R122, RZ, RZ, RZ ;  /* 0x000000ffff7a7224 */ /* 0x000fce00078e00ff */
.L_x_27687:
[----:B------:R-:W-:Y:S05]  /*17dd0*/  BSYNC.RECONVERGENT B0 ;  /* 0x0000000000007941 */ /* 0x000fea0003800200 */
.L_x_27686:
[----:B------:R-:W-:Y:S01]  /*17de0*/  ISETP.NE.AND P3, PT, R122, 0x1, PT ;  /* 0x000000017a00780c */ /* 0x000fe20003f65270 */
[----:B------:R-:W-:Y:S01]  /*17df0*/  BSSY.RECONVERGENT B0, `(.L_x_27691) ;  /* 0x0000049000007945 */ /* 0x000fe20003800200 */
[----:B------:R-:W-:Y:S01]  /*17e00*/  I2FP.F32.U32 R120, R121 ;  /* 0x0000007900787245 */ /* 0x000fe20000201000 */
[----:B------:R-:W-:Y:S02]  /*17e10*/  HFMA2 R123, -RZ, RZ, 0, 1.1920928955078125e-07 ;  /* 0x00000002ff7b7431 */ /* 0x000fe400000001ff */
[----:B-----5:R-:W-:Y:S02]  /*17e20*/  FMUL.FTZ R116, R116, R0 ;  /* 0x0000000074747220 */ /* 0x020fe40000410000 */
        /* <DEDUP_REMOVED lines=12> */
.L_x_27693:
        /* <DEDUP_REMOVED lines=13> */
.L_x_27695:
[----:B------:R-:W-:Y:S05]  /*17fc0*/  BSYNC.RECONVERGENT B1 ;  /* 0x0000000000017941 */ /* 0x000fea0003800200 */
.L_x_27694:
        /* <DEDUP_REMOVED lines=43> */
.L_x_27692:
[----:B------:R-:W-:Y:S05]  /*18280*/  BSYNC.RECONVERGENT B0 ;  /* 0x0000000000007941 */ /* 0x000fea0003800200 */
.L_x_27691:
        /* <DEDUP_REMOVED lines=15> */
.L_x_27698:
        /* <DEDUP_REMOVED lines=13> */
.L_x_27700:
[----:B------:R-:W-:Y:S05]  /*18450*/  BSYNC.RECONVERGENT B1 ;  /* 0x0000000000017941 */ /* 0x000fea0003800200 */
.L_x_27699:
        /* <DEDUP_REMOVED lines=43> */
.L_x_27697:
[----:B------:R-:W-:Y:S05]  /*18710*/  BSYNC.RECONVERGENT B0 ;  /* 0x0000000000007941 */ /* 0x000fea0003800200 */
.L_x_27696:
        /* <DEDUP_REMOVED lines=17> */
.L_x_27703:
        /* <DEDUP_REMOVED lines=13> */
.L_x_27705:
[----:B------:R-:W-:Y:S05]  /*18900*/  BSYNC.RECONVERGENT B1 ;  /* 0x0000000000017941 */ /* 0x000fea0003800200 */
.L_x_27704:
        /* <DEDUP_REMOVED lines=43> */
.L_x_27702:
[----:B------:R-:W-:Y:S05]  /*18bc0*/  BSYNC.RECONVERGENT B0 ;  /* 0x0000000000007941 */ /* 0x000fea0003800200 */
.L_x_27701:
        /* <DEDUP_REMOVED lines=15> */
.L_x_27708:
        /* <DEDUP_REMOVED lines=13> */
.L_x_27710:
[----:B------:R-:W-:Y:S05]  /*18d90*/  BSYNC.RECONVERGENT B1 ;  /* 0x0000000000017941 */ /* 0x000fea0003800200 */
.L_x_27709:
        /* <DEDUP_REMOVED lines=43> */
.L_x_27707:
[----:B------:R-:W-:Y:S05]  /*19050*/  BSYNC.RECONVERGENT B0 ;  /* 0x0000000000007941 */ /* 0x000fea0003800200 */
.L_x_27706:
        /* <DEDUP_REMOVED lines=17> */
.L_x_27713:
        /* <DEDUP_REMOVED lines=13> */
.L_x_27715:
[----:B------:R-:W-:Y:S05]  /*19240*/  BSYNC.RECONVERGENT B1 ;  /* 0x0000000000017941 */ /* 0x000fea0003800200 */
.L_x_27714:
        /* <DEDUP_REMOVED lines=43> */
.L_x_27712:
[----:B------:R-:W-:Y:S05]  /*19500*/  BSYNC.RECONVERGENT B0 ;  /* 0x0000000000007941 */ /* 0x000fea0003800200 */
.L_x_27711:
        /* <DEDUP_REMOVED lines=15> */
.L_x_27718:
        /* <DEDUP_REMOVED lines=13> */
.L_x_27720:
[----:B------:R-:W-:Y:S05]  /*196d0*/  BSYNC.RECONVERGENT B1 ;  /* 0x0000000000017941 */ /* 0x000fea0003800200 */
.L_x_27719:
        /* <DEDUP_REMOVED lines=43> */
.L_x_27717:
[----:B------:R-:W-:Y:S05]  /*19990*/  BSYNC.RECONVERGENT B0 ;  /* 0x0000000000007941 */ /* 0x000fea0003800200 */
.L_x_27716:
        /* <DEDUP_REMOVED lines=17> */
.L_x_27723:
        /* <DEDUP_REMOVED lines=15> */
.L_x_27725:
[----:B------:R-:W-:Y:S05]  /*19ba0*/  BSYNC.RECONVERGENT B1 ;  /* 0x0000000000017941 */ /* 0x000fea0003800200 */
.L_x_27724:
        /* <DEDUP_REMOVED lines=43> */
.L_x_27722:
[----:B------:R-:W-:Y:S05]  /*19e60*/  BSYNC.RECONVERGENT B0 ;  /* 0x0000000000007941 */ /* 0x000fea0003800200 */
.L_x_27721:
        /* <DEDUP_REMOVED lines=31> */
.L_x_27685:
        /* <DEDUP_REMOVED lines=16> */
.L_x_27729:
        /* <DEDUP_REMOVED lines=13> */
.L_x_27731:
[----:B------:R-:W-:Y:S05]  /*1a230*/  BSYNC.RECONVERGENT B1 ;  /* 0x0000000000017941 */ /* 0x000fea0003800200 */
.L_x_27730:
        /* <DEDUP_REMOVED lines=41> */
[----:B------:R-:W-:-:S07]  /*1a4d0*/  HFMA2 R122, -RZ, RZ, 0, 0 ;  /* 0x00000000ff7a7431 */ /* 0x000fce00000001ff */
.L_x_27728:
[----:B------:R-:W-:Y:S05]  /*1a4e0*/  BSYNC.RECONVERGENT B0 ;  /* 0x0000000000007941 */ /* 0x000fea0003800200 */
.L_x_27727:
        /* <DEDUP_REMOVED lines=16> */
.L_x_27734:
        /* <DEDUP_REMOVED lines=13> */
.L_x_27736:
[----:B------:R-:W-:Y:S05]  /*1a6c0*/  BSYNC.RECONVERGENT B1 ;  /* 0x0000000000017941 */ /* 0x000fea0003800200 */
.L_x_27735:
        /* <DEDUP_REMOVED lines=43> */
.L_x_27733:
[----:B------:R-:W-:Y:S05]  /*1a980*/  BSYNC.RECONVERGENT B0 ;  /* 0x0000000000007941 */ /* 0x000fea0003800200 */
.L_x_27732:
        /* <DEDUP_REMOVED lines=16> */
.L_x_27739:
        /* <DEDUP_REMOVED lines=13> */
.L_x_27741:
[----:B------:R-:W-:Y:S05]  /*1ab60*/  BSYNC.RECONVERGENT B1 ;  /* 0x0000000000017941 */ /* 0x000fea0003800200 */
.L_x_27740:
        /* <DEDUP_REMOVED lines=43> */
.L_x_27738:
[----:B------:R-:W-:Y:S05]  /*1ae20*/  BSYNC.RECONVERGENT B0 ;  /* 0x0000000000007941 */ /* 0x000fea0003800200 */
.L_x_27737:
        /* <DEDUP_REMOVED lines=16> */
.L_x_27744:
        /* <DEDUP_REMOVED lines=13> */
.L_x_27746:
[----:B------:R-:W-:Y:S05]  /*1b000*/  BSYNC.RECONVERGENT B1 ;  /* 0x0000000000017941 */ /* 0x000fea0003800200 */
.L_x_27745:
        /* <DEDUP_REMOVED lines=43> */
.L_x_27743:
[----:B------:R-:W-:Y:S05]  /*1b2c0*/  BSYNC.RECONVERGENT B0 ;  /* 0x0000000000007941 */ /* 0x000fea0003800200 */
.L_x_27742:
        /* <DEDUP_REMOVED lines=16> */
.L_x_27726:
[----:B------:R-:W-:Y:S01]  /*1b3d0*/  SEL R120, RZ, 0x1000000, !P5 ;  /* 0x01000000ff787807 */ /* 0x000fe20006800000 */
[----:B------:R-:W0:Y:S01]  /*1b3e0*/  @P0 LDC.64 R130, c[0x0][0x398] ;  /* 0x0000e600ff820b82 */ /* 0x000e220000000a00 */
[----:B------:R-:W-:Y:S02]  /*1b3f0*/  SEL R121, RZ, 0x10000, !P4 ;  /* 0x00010000ff797807 */ /* 0x000fe40006000000 */
[----:B------:R-:W-:Y:S02]  /*1b400*/  SEL R122, RZ, 0x100, !P3 ;  /* 0x00000100ff7a7807 */ /* 0x000fe40005800000 */
[----:B------:R-:W-:Y:S02]  /*1b410*/  SEL R123, RZ, 0x1, !P2 ;  /* 0x00000001ff7b7807 */ /* 0x000fe40005000000 */
[----:B------:R-:W-:Y:S01]  /*1b420*/  IADD3 R122, PT, PT, R122, R120, R121 ;  /* 0x000000787a7a7210 */ /* 0x000fe20007ffe079 */
[----:B------:R-:W-:Y:S01]  /*1b430*/  IMAD.WIDE.U32 R120, R177, 0x10, R132 ;  /* 0x00000010b1787825 */ /* 0x000fe200078e0084 */
[----:B------:R-:W1:Y:S01]  /*1b440*/  @P1 LDC.64 R180, c[0x0][0x3a0] ;  /* 0x0000e800ffb41b82 */ /* 0x000e620000000a00 */
[----:B------:R-:W-:-:S02]  /*1b450*/  IADD3 R179, PT, PT, R137, 0xe0, RZ ;  /* 0x000000e089b37810 */ /* 0x000fc40007ffe0ff */
[----:B------:R-:W-:Y:S01]  /*1b460*/  IMAD.IADD R125, R122, 0x1, R123 ;  /* 0x000000017a7d7824 */ /* 0x000fe200078e027b */
[----:B------:R2:W-:Y:S01]  /*1b470*/  STG.E.128 desc[UR6][R120.64], R116 ;  /* 0x0000007478007986 */ /* 0x0005e2000c101d06 */
[----:B------:R-:W-:-:S04]  /*1b480*/  IMAD.WIDE.U32 R122, R177, 0x4, R134 ;  /* 0x00000004b17a7825 */ /* 0x000fc800078e0086 */
[C---:B------:R-:W-:Y:S01]  /*1b490*/  IMAD.WIDE.U32 R126, R179.reuse, 0x10, R128 ;  /* 0x00000010b37e7825 */ /* 0x040fe200078e0080 */
[----:B------:R2:W-:Y:S03]  /*1b4a0*/  STG.E desc[UR6][R122.64], R125 ;  /* 0x0000007d7a007986 */ /* 0x0005e6000c101906 */
        /* <DEDUP_REMOVED lines=14> */
.L_x_27747:
[----:B------:R1:W5:Y:S04]  /*1b590*/  @P0 LDG.E.128 R84, desc[UR6][R130.64] ;  /* 0x0000000682540981 */ /* 0x000368000c1e1d00 */
[----:B------:R1:W5:Y:S04]  /*1b5a0*/  @P1 LDG.E.128 R88, desc[UR6][R180.64] ;  /* 0x00000006b4581981 */ /* 0x000368000c1e1d00 */
[----:B0-----:R1:W5:Y:S01]  /*1b5b0*/  LDG.E.128 R120, desc[UR6][R126.64] ;  /* 0x000000067e787981 */ /* 0x001362000c1e1d00 */
        /* <DEDUP_REMOVED lines=17> */
.L_x_27751:
        /* <DEDUP_REMOVED lines=13> */
.L_x_27753:
[----:B------:R-:W-:Y:S05]  /*1b7a0*/  BSYNC.RECONVERGENT B1 ;  /* 0x0000000000017941 */ /* 0x000fea0003800200 */
.L_x_27752:
        /* <DEDUP_REMOVED lines=42> */
.L_x_27750:
[----:B------:R-:W-:Y:S05]  /*1ba50*/  BSYNC.RECONVERGENT B0 ;  /* 0x0000000000007941 */ /* 0x000fea0003800200 */
.L_x_27749:
[----:B------:R-:W-:Y:S01]  /*1ba60*/  ISETP.NE.AND P3, PT, R126, 0x1, PT ;  /* 0x000000017e00780c */ /* 0x000fe20003f65270 */
[----:B------:R-:W-:Y:S01]  /*1ba70*/  BSSY.RECONVERGENT B0, `(.L_x_27754) ;  /* 0x0000049000007945 */ /* 0x000fe20003800200 */
[----:B------:R-:W-:Y:S01]  /*1ba80*/  I2FP.F32.U32 R124, R125 ;  /* 0x0000007d007c7245 */ /* 0x000fe20000201000 */
[----:B-----5:R-:W-:Y:S01]  /*1ba90*/  FMUL.FTZ R120, R120, R0 ;  /* 0x0000000078787220 */ /* 0x020fe20000410000 */
        /* <DEDUP_REMOVED lines=13> */
.L_x_27756:
        /* <DEDUP_REMOVED lines=13> */
.L_x_27758:
[----:B------:R-:W-:Y:S05]  /*1bc40*/  BSYNC.RECONVERGENT B1 ;  /* 0x0000000000017941 */ /* 0x000fea0003800200 */
.L_x_27757:
        /* <DEDUP_REMOVED lines=43> */
.L_x_27755:
[----:B------:R-:W-:Y:S05]  /*1bf00*/  BSYNC.RECONVERGENT B0 ;  /* 0x0000000000007941 */ /* 0x000fea0003800200 */
.L_x_27754:
        /* <DEDUP_REMOVED lines=15> */
.L_x_27761:
        /* <DEDUP_REMOVED lines=13> */
.L_x_27763:
[----:B------:R-:W-:Y:S05]  /*1c0d0*/  BSYNC.RECONVERGENT B1 ;  /* 0x0000000000017941 */ /* 0x000fea0003800200 */
.L_x_27762:
        /* <DEDUP_REMOVED lines=43> */
.L_x_27760:
[----:B------:R-:W-:Y:S05]  /*1c390*/  BSYNC.RECONVERGENT B0 ;  /* 0x0000000000007941 */ /* 0x000fea0003800200 */
.L_x_27759:
        /* <DEDUP_REMOVED lines=17> */
.L_x_27766:
        /* <DEDUP_REMOVED lines=13> */
.L_x_27768:
[----:B------:R-:W-:Y:S05]  /*1c580*/  BSYNC.RECONVERGENT B1 ;  /* 0x0000000000017941 */ /* 0x000fea0003800200 */
.L_x_27767:
        /* <DEDUP_REMOVED lines=43> */
.L_x_27765:
[----:B------:R-:W-:Y:S05]  /*1c840*/  BSYNC.RECONVERGENT B0 ;  /* 0x0000000000007941 */ /* 0x000fea0003800200 */
.L_x_27764:
        /* <DEDUP_REMOVED lines=15> */
.L_x_27771:
        /* <DEDUP_REMOVED lines=13> */
.L_x_27773:
[----:B------:R-:W-:Y:S05]  /*1ca10*/  BSYNC.RECONVERGENT B1 ;  /* 0x0000000000017941 */ /* 0x000fea0003800200 */
.L_x_27772:
        /* <DEDUP_REMOVED lines=43> */
.L_x_27770:
[----:B------:R-:W-:Y:S05]  /*1ccd0*/  BSYNC.RECONVERGENT B0 ;  /* 0x0000000000007941 */ /* 0x000fea0003800200 */
.L_x_27769:
        /* <DEDUP_REMOVED lines=17> */
.L_x_27776:
        /* <DEDUP_REMOVED lines=13> */
.L_x_27778:
[----:B------:R-:W-:Y:S05]  /*1cec0*/  BSYNC.RECONVERGENT B1 ;  /* 0x0000000000017941 */ /* 0x000fea0003800200 */
.L_x_27777:
        /* <DEDUP_REMOVED lines=43> */
.L_x_27775:
[----:B------:R-:W-:Y:S05]  /*1d180*/  BSYNC.RECONVERGENT B0 ;  /* 0x0000000000007941 */ /* 0x000fea0003800200 */
.L_x_27774:
        /* <DEDUP_REMOVED lines=15> */
.L_x_27781:
        /* <DEDUP_REMOVED lines=13> */
.L_x_27783:
[----:B------:R-:W-:Y:S05]  /*1d350*/  BSYNC.RECONVERGENT B1 ;  /* 0x0000000000017941 */ /* 0x000fea0003800200 */
.L_x_27782:
        /* <DEDUP_REMOVED lines=43> */
.L_x_27780:
[----:B------:R-:W-:Y:S05]  /*1d610*/  BSYNC.RECONVERGENT B0 ;  /* 0x0000000000007941 */ /* 0x000fea0003800200 */
.L_x_27779:
        /* <DEDUP_REMOVED lines=17> */
.L_x_27786:
        /* <DEDUP_REMOVED lines=15> */
.L_x_27788:
[----:B------:R-:W-:Y:S05]  /*1d820*/  BSYNC.RECONVERGENT B1 ;  /* 0x0000000000017941 */ /* 0x000fea0003800200 */
.L_x_27787:
        /* <DEDUP_REMOVED lines=43> */
.L_x_27785:
[----:B------:R-:W-:Y:S05]  /*1dae0*/  BSYNC.RECONVERGENT B0 ;  /* 0x0000000000007941 */ /* 0x000fea0003800200 */
.L_x_27784:
        /* <DEDUP_REMOVED lines=31> */
.L_x_27748:
        /* <DEDUP_REMOVED lines=16> */
.L_x_27792:
        /* <DEDUP_REMOVED lines=13> */
.L_x_27794:
[----:B------:R-:W-:Y:S05]  /*1deb0*/  BSYNC.RECONVERGENT B1 ;  /* 0x0000000000017941 */ /* 0x000fea0003800200 */
.L_x_27793:
        /* <DEDUP_REMOVED lines=42> */
.L_x_27791:
[----:B------:R-:W-:Y:S05]  /*1e160*/  BSYNC.RECONVERGENT B0 ;  /* 0x0000000000007941 */ /* 0x000fea0003800200 */
.L_x_27790:
        /* <DEDUP_REMOVED lines=16> */
.L_x_27797:
        /* <DEDUP_REMOVED lines=13> */
.L_x_27799:
[----:B------:R-:W-:Y:S05]  /*1e340*/  BSYNC.RECONVERGENT B1 ;  /* 0x0000000000017941 */ /* 0x000fea0003800200 */
.L_x_27798:
        /* <DEDUP_REMOVED lines=43> */
.L_x_27796:
[----:B------:R-:W-:Y:S05]  /*1e600*/  BSYNC.RECONVERGENT B0 ;  /* 0x0000000000007941 */ /* 0x000fea0003800200 */
.L_x_27795:
        /* <DEDUP_REMOVED lines=16> */
.L_x_27802:
        /* <DEDUP_REMOVED lines=13> */
.L_x_27804:
[----:B------:R-:W-:Y:S05]  /*1e7e0*/  BSYNC.RECONVERGENT B1 ;  /* 0x0000000000017941 */ /* 0x000fea0003800200 */
.L_x_27803:
        /* <DEDUP_REMOVED lines=43> */
.L_x_27801:
[----:B------:R-:W-:Y:S05]  /*1eaa0*/  BSYNC.RECONVERGENT B0 ;  /* 0x0000000000007941 */ /* 0x000fea0003800200 */
.L_x_27800:
        /* <DEDUP_REMOVED lines=16> */
.L_x_27807:
        /* <DEDUP_REMOVED lines=13> */
.L_x_27809:
[----:B------:R-:W-:Y:S05]  /*1ec80*/  BSYNC.RECONVERGENT B1 ;  /* 0x0000000000017941 */ /* 0x000fea0003800200 */
.L_x_27808:
        /* <DEDUP_REMOVED lines=43> */
.L_x_27806:
[----:B------:R-:W-:Y:S05]  /*1ef40*/  BSYNC.RECONVERGENT B0 ;  /* 0x0000000000007941 */ /* 0x000fea0003800200 */
.L_x_27805:
        /* <DEDUP_REMOVED lines=16> */
.L_x_27789:
[----:B------:R-:W-:Y:S01]  /*1f050*/  SEL R124, RZ, 0x1000000, !P5 ;  /* 0x01000000ff7c7807 */ /* 0x000fe20006800000 */
[----:B------:R-:W-:Y:S01]  /*1f060*/  IMAD.WIDE.U32 R182, R179, 0x4, R134 ;  /* 0x00000004b3b67825 */ /* 0x000fe200078e0086 */
[----:B------:R-:W-:Y:S01]  /*1f070*/  SEL R125, RZ, 0x10000, !P4 ;  /* 0x00010000ff7d7807 */ /* 0x000fe20006000000 */
[----:B------:R-:W0:Y:S01]  /*1f080*/  @P0 LDC.64 R184, c[0x0][0x398] ;  /* 0x0000e600ffb80b82 */ /* 0x000e220000000a00 */
[----:B------:R-:W-:Y:S02]  /*1f090*/  SEL R126, RZ, 0x100, !P3 ;  /* 0x00000100ff7e7807 */ /* 0x000fe40005800000 */
[----:B------:R-:W-:Y:S02]  /*1f0a0*/  IADD3 R181, PT, PT, R137, 0x100, RZ ;  /* 0x0000010089b57810 */ /* 0x000fe40007ffe0ff */
[----:B------:R-:W-:Y:S01]  /*1f0b0*/  IADD3 R124, PT, PT, R126, R124, R125 ;  /* 0x0000007c7e7c7210 */ /* 0x000fe20007ffe07d */
[----:B------:R-:W-:Y:S01]  /*1f0c0*/  IMAD.WIDE.U32 R126, R179, 0x10, R132 ;  /* 0x00000010b37e7825 */ /* 0x000fe200078e0084 */
[----:B------:R-:W-:Y:S01]  /*1f0d0*/  SEL R125, RZ, 0x1, !P2 ;  /* 0x00000001ff7d7807 */ /* 0x000fe20005000000 */
[----:B------:R-:W1:Y:S03]  /*1f0e0*/  @P1 LDC.64 R186, c[0x0][0x3a0] ;  /* 0x0000e800ffba1b82 */ /* 0x000e660000000a00 */
[----:B------:R2:W-:Y:S01]  /*1f0f0*/  STG.E.128 desc[UR6][R126.64], R120 ;  /* 0x000000787e007986 */ /* 0x0005e2000c101d06 */
[----:B------:R-:W-:-:S02]  /*1f100*/  IMAD.IADD R131, R124, 0x1, R125 ;  /* 0x000000017c837824 */ /* 0x000fc400078e027d */
[----:B------:R-:W-:-:S03]  /*1f110*/  IMAD.WIDE.U32 R124, R181, 0x10, R128 ;  /* 0x00000010b57c7825 */ /* 0x000fc600078e0080 */
        /* <DEDUP_REMOVED lines=15> */
.L_x_27810:
        /* <DEDUP_REMOVED lines=20> */
.L_x_27814:
        /* <DEDUP_REMOVED lines=13> */
.L_x_27816:
[----:B------:R-:W-:Y:S05]  /*1f420*/  BSYNC.RECONVERGENT B1 ;  /* 0x0000000000017941 */ /* 0x000fea0003800200 */
.L_x_27815:
[----:B------:R-:W-:Y:S01]  /*1f430*/  IMAD.WIDE.U32 R182, R151, -0x326172a9, RZ ;  /* 0xcd9e8d5797b67825 */ /* 0x000fe200078e00ff */
[----:B-1----:R-:W-:Y:S02]  /*1f440*/  LOP3.LUT R186, R139, R171, R3, 0x96, !PT ;  /* 0x000000ab8bba7212 */ /* 0x002fe400078e9603 */
        /* <DEDUP_REMOVED lines=41> */
.L_x_27813:
[----:B------:R-:W-:Y:S05]  /*1f6e0*/  BSYNC.RECONVERGENT B0 ;  /* 0x0000000000007941 */ /* 0x000fea0003800200 */
.L_x_27812:
        /* <DEDUP_REMOVED lines=17> */
.L_x_27819:
        /* <DEDUP_REMOVED lines=13> */
.L_x_27821:
[----:B------:R-:W-:Y:S05]  /*1f8d0*/  BSYNC.RECONVERGENT B1 ;  /* 0x0000000000017941 */ /* 0x000fea0003800200 */
.L_x_27820:
[----:B------:R-:W-:Y:S01]  /*1f8e0*/  IMAD.WIDE.U32 R170, R151, -0x326172a9, RZ ;  /* 0xcd9e8d5797aa7825 */ /* 0x000fe200078e00ff */
[----:B-1----:R-:W-:-:S03]  /*1f8f0*/  LOP3.LUT R184, R139, R131, R3, 0x96, !PT ;  /* 0x000000838bb87212 */ /* 0x002fc600078e9603 */
        /* <DEDUP_REMOVED lines=41> */
.L_x_27818:
[----:B------:R-:W-:Y:S05]  /*1fb90*/  BSYNC.RECONVERGENT B0 ;  /* 0x0000000000007941 */ /* 0x000fea0003800200 */
.L_x_27817:
        /* <DEDUP_REMOVED lines=15> */
.L_x_27824:
        /* <DEDUP_REMOVED lines=13> */
.L_x_27826:
[----:B------:R-:W-:Y:S05]  /*1fd60*/  BSYNC.RECONVERGENT B1 ;  /* 0x0000000000017941 */ /* 0x000fea0003800200 */
.L_x_27825:
        /* <DEDUP_REMOVED lines=43> */
.L_x_27823:
[----:B------:R-:W-:Y:S05]  /*20020*/  BSYNC.RECONVERGENT B0 ;  /* 0x0000000000007941 */ /* 0x000fea0003800200 */
.L_x_27822:
        /* <DEDUP_REMOVED lines=17> */
.L_x_27829:
        /* <DEDUP_REMOVED lines=13> */
.L_x_27831:
[----:B------:R-:W-:Y:S05]  /*20210*/  BSYNC.RECONVERGENT B1 ;  /* 0x0000000000017941 */ /* 0x000fea0003800200 */
.L_x_27830:
        /* <DEDUP_REMOVED lines=43> */
.L_x_27828:
[----:B------:R-:W-:Y:S05]  /*204d0*/  BSYNC.RECONVERGENT B0 ;  /* 0x0000000000007941 */ /* 0x000fea0003800200 */
.L_x_27827:
        /* <DEDUP_REMOVED lines=15> */
.L_x_27834:
        /* <DEDUP_REMOVED lines=13> */
.L_x_27836:
[----:B------:R-:W-:Y:S05]  /*206a0*/  BSYNC.RECONVERGENT B1 ;  /* 0x0000000000017941 */ /* 0x000fea0003800200 */
.L_x_27835:
        /* <DEDUP_REMOVED lines=43> */
.L_x_27833:
[----:B------:R-:W-:Y:S05]  /*20960*/  BSYNC.RECONVERGENT B0 ;  /* 0x0000000000007941 */ /* 0x000fea0003800200 */
.L_x_27832:
        /* <DEDUP_REMOVED lines=17> */
.L_x_27839:
        /* <DEDUP_REMOVED lines=13> */
.L_x_27841:
[----:B------:R-:W-:Y:S05]  /*20b50*/  BSYNC.RECONVERGENT B1 ;  /* 0x0000000000017941 */ /* 0x000fea0003800200 */
.L_x_27840:
[----:B-1----:R-:W-:Y:S01]  /*20b60*/  IMAD.WIDE.U32 R184, R151, -0x326172a9, RZ ;  /* 0xcd9e8d5797b87825 */ /* 0x002fe200078e00ff */
        /* <DEDUP_REMOVED lines=42> */
.L_x_27838:
[----:B------:R-:W-:Y:S05]  /*20e10*/  BSYNC.RECONVERGENT B0 ;  /* 0x0000000000007941 */ /* 0x000fea0003800200 */
.L_x_27837:
        /* <DEDUP_REMOVED lines=15> */
.L_x_27844:
        /* <DEDUP_REMOVED lines=13> */
.L_x_27846:
[----:B------:R-:W-:Y:S05]  /*20fe0*/  BSYNC.RECONVERGENT B1 ;  /* 0x0000000000017941 */ /* 0x000fea0003800200 */
.L_x_27845:
        /* <DEDUP_REMOVED lines=43> */
.L_x_27843:
[----:B------:R-:W-:Y:S05]  /*212a0*/  BSYNC.RECONVERGENT B0 ;  /* 0x0000000000007941 */ /* 0x000fea0003800200 */
.L_x_27842:
[----:B------:R-:W-:Y:S01]  /*212b0*/  ISETP.NE.AND P6, PT, R170, 0x1, PT ;  /* 0x00000001aa00780c */ /* 0x000fe20003fc5270 */
[----:B------:R-:W-:Y:S01]  /*212c0*/  BSSY.RECONVERGENT B0, `(.L_x_27847) ;  /* 0x000004b000007945 */ /* 0x000fe20003800200 */
[----:B------:R-:W-:Y:S01]  /*212d0*/  I2FP.F32.U32 R130, R166 ;  /* 0x000000a600827245 */ /* 0x000fe20000201000 */
[----:B------:R-:W-:Y:S02]  /*212e0*/  HFMA2 R180, -RZ, RZ, 0, 1.1920928955078125e-07 ;  /* 0x00000002ffb47431 */ /* 0x000fe400000001ff */
[----:B------:R-:W-:Y:S02]  /*212f0*/  FMUL.FTZ R127, R127, R0 ;  /* 0x000000007f7f7220 */ /* 0x000fe40000410000 */
[----:B-1----:R-:W-:Y:S01]  /*21300*/  FFMA.FTZ R185, R130, R153, 1.1641532182693481445e-10 ;  /* 0x2f00000082b97423 */ /* 0x002fe20000010099 */
        /* <DEDUP_REMOVED lines=11> */
.L_x_27849:
        /* <DEDUP_REMOVED lines=15> */
.L_x_27851:
[----:B------:R-:W-:Y:S05]  /*214b0*/  BSYNC.RECONVERGENT B1 ;  /* 0x0000000000017941 */ /* 0x000fea0003800200 */
.L_x_27850:
        /* <DEDUP_REMOVED lines=43> */
.L_x_27848:
[----:B------:R-:W-:Y:S05]  /*21770*/  BSYNC.RECONVERGENT B0 ;  /* 0x0000000000007941 */ /* 0x000fea0003800200 */
.L_x_27847:
[----:B------:R-:W-:Y:S01]  /*21780*/  FMUL.FTZ R185, R84, R0 ;  /* 0x0000000054b97220 */ /* 0x000fe20000410000 */
[----:B------:R-:W-:Y:S01]  /*21790*/  FSETP.GTU.FTZ.AND P6, PT, R131, R152, PT ;  /* 0x000000988300720b */ /* 0x000fe20003fdc000 */
[----:B------:R-:W-:Y:S01]  /*217a0*/  FMUL.FTZ R170, R85, R0 ;  /* 0x0000000055aa7220 */ /* 0x000fe20000410000 */
[----:B------:R-:W-:Y:S01]  /*217b0*/  I2FP.F32.U32 R166, R130 ;  /* 0x0000008200a67245 */ /* 0x000fe20000201000 */
[----:B------:R-:W-:Y:S01]  /*217c0*/  FMUL.FTZ R131, R86, R0 ;  /* 0x0000000056837220 */ /* 0x000fe20000410000 */
[----:B------:R-:W-:Y:S02]  /*217d0*/  FSEL R185, R185, RZ, !P6 ;  /* 0x000000ffb9b97208 */ /* 0x000fe40007000000 */
[----:B------:R-:W-:Y:S02]  /*217e0*/  SEL R168, RZ, 0x1, P6 ;  /* 0x00000001ffa87807 */ /* 0x000fe40003000000 */
[----:B------:R-:W-:Y:S01]  /*217f0*/  FSETP.GTU.FTZ.AND P6, PT, R171, R152, PT ;  /* 0x00000098ab00720b */ /* 0x000fe20003fdc000 */
[----:B------:R-:W-:Y:S01]  /*21800*/  FFMA.FTZ R171, R166, R153, 1.1641532182693481445e-10 ;  /* 0x2f000000a6ab7423 */ /* 0x000fe20000010099 */
        /* <DEDUP_REMOVED lines=8> */
[----:B------:R-:W-:Y:S01]  /*21890*/  FMUL.FTZ R171, R87, R0 ;  /* 0x0000000057ab7220 */ /* 0x000fe20000410000 */
[----:B------:R-:W-:Y:S01]  /*218a0*/  FSEL R125, R125, RZ, P3 ;  /* 0x000000ff7d7d7208 */ /* 0x000fe20001800000 */
[----:B------:R-:W-:Y:S01]  /*218b0*/  FADD.FTZ R126, R126, R131 ;  /* 0x000000837e7e7221 */ /* 0x000fe20000010000 */
[----:B------:R-:W-:Y:S02]  /*218c0*/  FSEL R124, R124, RZ, P2 ;  /* 0x000000ff7c7c7208 */ /* 0x000fe40001000000 */
[----:B------:R-:W-:Y:S01]  /*218d0*/  FSEL R127, R171, RZ, !P6 ;  /* 0x000000ffab7f7208 */ /* 0x000fe20007000000 */
[----:B------:R-:W-:Y:S01]  /*218e0*/  FADD.FTZ R125, R125, R130 ;  /* 0x000000827d7d7221 */ /* 0x000fe20000010000 */
[----:B------:R-:W-:Y:S01]  /*218f0*/  SEL R171, RZ, 0x1, P6 ;  /* 0x00000001ffab7807 */ /* 0x000fe20003000000 */
[----:B------:R-:W-:Y:S01]  /*21900*/  FADD.FTZ R124, R124, R185 ;  /* 0x000000b97c7c7221 */ /* 0x000fe20000010000 */
[----:B------:R-:W-:Y:S01]  /*21910*/  @P1 FADD.FTZ R126, R90, R126 ;  /* 0x0000007e5a7e1221 */ /* 0x000fe20000010000 */
[--C-:B------:R-:W-:Y:S01]  /*21920*/  FADD.FTZ R127, R127, R166.reuse ;  /* 0x000000a67f7f7221 */ /* 0x100fe20000010000 */
[----:B------:R-:W-:Y:S01]  /*21930*/  PRMT R166, R168, 0x7610, R166 ;  /* 0x00007610a8a67816 */ /* 0x000fe200000000a6 */
[----:B------:R-:W-:Y:S01]  /*21940*/  @P1 FADD.FTZ R125, R89, R125 ;  /* 0x0000007d597d1221 */ /* 0x000fe20000010000 */
[----:B------:R-:W-:Y:S01]  /*21950*/  PRMT R168, R170, 0x7610, R168 ;  /* 0x00007610aaa87816 */ /* 0x000fe200000000a8 */
[----:B------:R-:W-:Y:S01]  /*21960*/  @P1 FADD.FTZ R124, R88, R124 ;  /* 0x0000007c587c1221 */ /* 0x000fe20000010000 */
[----:B------:R-:W-:Y:S01]  /*21970*/  PRMT R170, R174, 0x7610, R170 ;  /* 0x00007610aeaa7816 */ /* 0x000fe200000000aa */
[----:B------:R-:W-:Y:S01]  /*21980*/  @P1 FADD.FTZ R127, R91, R127 ;  /* 0x0000007f5b7f1221 */ /* 0x000fe20000010000 */
[----:B------:R-:W-:Y:S06]  /*21990*/  BRA `(.L_x_27852) ;  /* 0x0000001000e07947 */ /* 0x000fec0003800000 */
.L_x_27811:
        /* <DEDUP_REMOVED lines=16> */
.L_x_27855:
        /* <DEDUP_REMOVED lines=13> */
.L_x_27857:
[----:B------:R-:W-:Y:S05]  /*21b70*/  BSYNC.RECONVERGENT B1 ;  /* 0x0000000000017941 */ /* 0x000fea0003800200 */
.L_x_27856:
[----:B-1----:R-:W-:Y:S01]  /*21b80*/  IMAD.WIDE.U32 R184, R151, -0x326172a9, RZ ;  /* 0xcd9e8d5797b87825 */ /* 0x002fe200078e00ff */
        /* <DEDUP_REMOVED lines=42> */
.L_x_27854:
[----:B------:R-:W-:Y:S05]  /*21e30*/  BSYNC.RECONVERGENT B0 ;  /* 0x0000000000007941 */ /* 0x000fea0003800200 */
.L_x_27853:
        /* <DEDUP_REMOVED lines=16> */
.L_x_27860:
        /* <DEDUP_REMOVED lines=13> */
.L_x_27862:
[----:B------:R-:W-:Y:S05]  /*22010*/  BSYNC.RECONVERGENT B1 ;  /* 0x0000000000017941 */ /* 0x000fea0003800200 */
.L_x_27861:
[----:B------:R-:W-:Y:S01]  /*22020*/  IMAD.WIDE.U32 R182, R151, -0x326172a9, RZ ;  /* 0xcd9e8d5797b67825 */ /* 0x000fe200078e00ff */
[----:B-1----:R-:W-:-:S03]  /*22030*/  LOP3.LUT R186, R139, R131, R3, 0x96, !PT ;  /* 0x000000838bba7212 */ /* 0x002fc600078e9603 */
        /* <DEDUP_REMOVED lines=41> */
.L_x_27859:
[----:B------:R-:W-:Y:S05]  /*222d0*/  BSYNC.RECONVERGENT B0 ;  /* 0x0000000000007941 */ /* 0x000fea0003800200 */
.L_x_27858:
        /* <DEDUP_REMOVED lines=16> */
.L_x_27865:
        /* <DEDUP_REMOVED lines=13> */
.L_x_27867:
[----:B------:R-:W-:Y:S05]  /*224b0*/  BSYNC.RECONVERGENT B1 ;  /* 0x0000000000017941 */ /* 0x000fea0003800200 */
.L_x_27866:
        /* <DEDUP_REMOVED lines=43> */
.L_x_27864:
[----:B------:R-:W-:Y:S05]  /*22770*/  BSYNC.RECONVERGENT B0 ;  /* 0x0000000000007941 */ /* 0x000fea0003800200 */
.L_x_27863:
        /* <DEDUP_REMOVED lines=16> */
.L_x_27870:
        /* <DEDUP_REMOVED lines=13> */
.L_x_27872:
[----:B------:R-:W-:Y:S05]  /*22950*/  BSYNC.RECONVERGENT B1 ;  /* 0x0000000000017941 */ /* 0x000fea0003800200 */
.L_x_27871:
        /* <DEDUP_REMOVED lines=43> */
.L_x_27869:
[----:B------:R-:W-:Y:S05]  /*22c10*/  BSYNC.RECONVERGENT B0 ;  /* 0x0000000000007941 */ /* 0x000fea0003800200 */
.L_x_27868:
        /* <DEDUP_REMOVED lines=16> */
.L_x_27852:
[----:B------:R-:W-:Y:S01]  /*22d20*/  SEL R130, RZ, 0x1000000, !P5 ;  /* 0x01000000ff827807 */ /* 0x000fe20006800000 */
[----:B-1----:R-:W0:Y:S01]  /*22d30*/  @P0 LDC.64 R184, c[0x0][0x398] ;  /* 0x0000e600ffb80b82 */ /* 0x002e220000000a00 */
        /* <DEDUP_REMOVED lines=26> */
.L_x_27873:
        /* <DEDUP_REMOVED lines=20> */
.L_x_27877:
        /* <DEDUP_REMOVED lines=13> */
.L_x_27879:
[----:B------:R-:W-:Y:S05]  /*230f0*/  BSYNC.RECONVERGENT B1 ;  /* 0x0000000000017941 */ /* 0x000fea0003800200 */
.L_x_27878:
[----:B-1----:R-:W-:Y:S01]  /*23100*/  IMAD.WIDE.U32 R184, R151, -0x326172a9, RZ ;  /* 0xcd9e8d5797b87825 */ /* 0x002fe200078e00ff */
        /* <DEDUP_REMOVED lines=42> */
.L_x_27876:
[----:B------:R-:W-:Y:S05]  /*233b0*/  BSYNC.RECONVERGENT B0 ;  /* 0x0000000000007941 */ /* 0x000fea0003800200 */
.L_x_27875:
        /* <DEDUP_REMOVED lines=17> */
.L_x_27882:
        /* <DEDUP_REMOVED lines=13> */
.L_x_27884:
[----:B------:R-:W-:Y:S05]  /*235a0*/  BSYNC.RECONVERGENT B1 ;  /* 0x0000000000017941 */ /* 0x000fea0003800200 */
.L_x_27883:
[----:B-1----:R-:W-:Y:S01]  /*235b0*/  IMAD.WIDE.U32 R184, R151, -0x326172a9, RZ ;  /* 0xcd9e8d5797b87825 */ /* 0x002fe200078e00ff */
        /* <DEDUP_REMOVED lines=42> */
.L_x_27881:
[----:B------:R-:W-:Y:S05]  /*23860*/  BSYNC.RECONVERGENT B0 ;  /* 0x0000000000007941 */ /* 0x000fea0003800200 */
.L_x_27880:
        /* <DEDUP_REMOVED lines=15> */
.L_x_27887:
        /* <DEDUP_REMOVED lines=13> */
.L_x_27889:
[----:B------:R-:W-:Y:S05]  /*23a30*/  BSYNC.RECONVERGENT B1 ;  /* 0x0000000000017941 */ /* 0x000fea0003800200 */
.L_x_27888:
        /* <DEDUP_REMOVED lines=43> */
.L_x_27886:
[----:B------:R-:W-:Y:S05]  /*23cf0*/  BSYNC.RECONVERGENT B0 ;  /* 0x0000000000007941 */ /* 0x000fea0003800200 */
.L_x_27885:
        /* <DEDUP_REMOVED lines=17> */
.L_x_27892:
        /* <DEDUP_REMOVED lines=13> */
.L_x_27894:
[----:B------:R-:W-:Y:S05]  /*23ee0*/  BSYNC.RECONVERGENT B1 ;  /* 0x0000000000017941 */ /* 0x000fea0003800200 */
.L_x_27893:
        /* <DEDUP_REMOVED lines=43> */
.L_x_27891:
[----:B------:R-:W-:Y:S05]  /*241a0*/  BSYNC.RECONVERGENT B0 ;  /* 0x0000000000007941 */ /* 0x000fea0003800200 */
.L_x_27890:
        /* <DEDUP_REMOVED lines=15> */
.L_x_27897:
        /* <DEDUP_REMOVED lines=13> */
.L_x_27899:
[----:B------:R-:W-:Y:S05]  /*24370*/  BSYNC.RECONVERGENT B1 ;  /* 0x0000000000017941 */ /* 0x000fea0003800200 */
.L_x_27898:
        /* <DEDUP_REMOVED lines=43> */
.L_x_27896:
[----:B------:R-:W-:Y:S05]  /*24630*/  BSYNC.RECONVERGENT B0 ;  /* 0x0000000000007941 */ /* 0x000fea0003800200 */
.L_x_27895:
        /* <DEDUP_REMOVED lines=17> */
.L_x_27902:
        /* <DEDUP_REMOVED lines=13> */
.L_x_27904:
[----:B------:R-:W-:Y:S05]  /*24820*/  BSYNC.RECONVERGENT B1 ;  /* 0x0000000000017941 */ /* 0x000fea0003800200 */
.L_x_27903:
        /* <DEDUP_REMOVED lines=43> */
.L_x_27901:
[----:B------:R-:W-:Y:S05]  /*24ae0*/  BSYNC.RECONVERGENT B0 ;  /* 0x0000000000007941 */ /* 0x000fea0003800200 */
.L_x_27900:
        /* <DEDUP_REMOVED lines=15> */
.L_x_27907:
        /* <DEDUP_REMOVED lines=13> */
.L_x_27909:
[----:B------:R-:W-:Y:S05]  /*24cb0*/  BSYNC.RECONVERGENT B1 ;  /* 0x0000000000017941 */ /* 0x000fea0003800200 */
.L_x_27908:
        /* <DEDUP_REMOVED lines=43> */
.L_x_27906:
[----:B------:R-:W-:Y:S05]  /*24f70*/  BSYNC.RECONVERGENT B0 ;  /* 0x0000000000007941 */ /* 0x000fea0003800200 */
.L_x_27905:
        /* <DEDUP_REMOVED lines=17> */
.L_x_27912:
        /* <DEDUP_REMOVED lines=15> */
.L_x_27914:
[----:B------:R-:W-:Y:S05]  /*25180*/  BSYNC.RECONVERGENT B1 ;  /* 0x0000000000017941 */ /* 0x000fea0003800200 */
.L_x_27913:
        /* <DEDUP_REMOVED lines=43> */
.L_x_27911:
[----:B------:R-:W-:Y:S05]  /*25440*/  BSYNC.RECONVERGENT B0 ;  /* 0x0000000000007941 */ /* 0x000fea0003800200 */
.L_x_27910:
[----:B------:R-:W-:Y:S01]  /*25450*/  FMUL.FTZ R155, R84, R0 ;  /* 0x00000000549b7220 */ /* 0x000fe20000410000 */
        /* <DEDUP_REMOVED lines=17> */
[----:B------:R-:W-:Y:S01]  /*25570*/  FMUL.FTZ R152, R87, R0 ;  /* 0x0000000057987220 */ /* 0x000fe20000410000 */
[----:B------:R-:W-:Y:S01]  /*25580*/  FSEL R0, R131, RZ, P5 ;  /* 0x000000ff83007208 */ /* 0x000fe20002800000 */
[----:B------:R-:W-:Y:S01]  /*25590*/  FADD.FTZ R130, R130, R153 ;  /* 0x0000009982827221 */ /* 0x000fe20000010000 */
[----:B------:R-:W-:Y:S01]  /*255a0*/  FSEL R128, R128, RZ, P2 ;  /* 0x000000ff80807208 */ /* 0x000fe20001000000 */
[----:B------:R-:W-:Y:S01]  /*255b0*/  @P1 FADD.FTZ R129, R89, R129 ;  /* 0x0000008159811221 */ /* 0x000fe20000010000 */
[----:B------:R-:W-:Y:S01]  /*255c0*/  FSEL R131, R152, RZ, !P6 ;  /* 0x000000ff98837208 */ /* 0x000fe20007000000 */
[----:B------:R-:W-:Y:S01]  /*255d0*/  @P1 FADD.FTZ R130, R90, R130 ;  /* 0x000000825a821221 */ /* 0x000fe20000010000 */
[----:B------:R-:W-:Y:S01]  /*255e0*/  PRMT R166, R158, 0x7610, R166 ;  /* 0x000076109ea67816 */ /* 0x000fe200000000a6 */
[----:B------:R-:W-:Y:S01]  /*255f0*/  FADD.FTZ R128, R128, R155 ;  /* 0x0000009b80807221 */ /* 0x000fe20000010000 */
[----:B------:R-:W-:Y:S01]  /*25600*/  SEL R171, RZ, 0x1, P6 ;  /* 0x00000001ffab7807 */ /* 0x000fe20003000000 */
[----:B------:R-:W-:-:S02]  /*25610*/  FADD.FTZ R131, R131, R0 ;  /* 0x0000000083837221 */ /* 0x000fc40000010000 */
[----:B------:R-:W-:Y:S02]  /*25620*/  @P1 FADD.FTZ R128, R88, R128 ;  /* 0x0000008058801221 */ /* 0x000fe40000010000 */
[----:B------:R-:W-:Y:S01]  /*25630*/  @P1 FADD.FTZ R131, R91, R131 ;  /* 0x000000835b831221 */ /* 0x000fe20000010000 */
[----:B------:R-:W-:Y:S06]  /*25640*/  BRA `(.L_x_27915) ;  /* 0x0000001000e07947 */ /* 0x000fec0003800000 */
.L_x_27874:
        /* <DEDUP_REMOVED lines=16> */
.L_x_27918:
        /* <DEDUP_REMOVED lines=13> */
.L_x_27920:
[----:B------:R-:W-:Y:S05]  /*25820*/  BSYNC.RECONVERGENT B1 ;  /* 0x0000000000017941 */ /* 0x000fea0003800200 */
.L_x_27919:
        /* <DEDUP_REMOVED lines=43> */
.L_x_27917:
[----:B------:R-:W-:Y:S05]  /*25ae0*/  BSYNC.RECONVERGENT B0 ;  /* 0x0000000000007941 */ /* 0x000fea0003800200 */
.L_x_27916:
[----:B------:R-:W-:Y:S01]  /*25af0*/  ISETP.NE.AND P3, PT, R182, 0x1, PT ;  /* 0x00000001b600780c */ /* 0x000fe20003f65270 */
[----:B------:R-:W-:Y:S01]  /*25b00*/  BSSY.RECONVERGENT B0, `(.L_x_27921) ;  /* 0x0000048000007945 */ /* 0x000fe20003800200 */
[----:B------:R-:W-:Y:S01]  /*25b10*/  I2FP.F32.U32 R172, R178 ;  /* 0x000000b200ac7245 */ /* 0x000fe20000201000 */
[----:B------:R-:W-:-:S04]  /*25b20*/  IMAD.MOV.U32 R178, RZ, RZ, 0x2 ;  /* 0x00000002ffb27424 */ /* 0x000fc800078e00ff */
[----:B-1----:R-:W-:Y:S01]  /*25b30*/  FFMA.FTZ R185, R172, R153, 1.1641532182693481445e-10 ;  /* 0x2f000000acb97423 */ /* 0x002fe20000010099 */
        /* <DEDUP_REMOVED lines=11> */
.L_x_27923:
        /* <DEDUP_REMOVED lines=13> */
.L_x_27925:
[----:B------:R-:W-:Y:S05]  /*25cc0*/  BSYNC.RECONVERGENT B1 ;  /* 0x0000000000017941 */ /* 0x000fea0003800200 */
.L_x_27924:
        /* <DEDUP_REMOVED lines=43> */
.L_x_27922:
[----:B------:R-:W-:Y:S05]  /*25f80*/  BSYNC.RECONVERGENT B0 ;  /* 0x0000000000007941 */ /* 0x000fea0003800200 */
.L_x_27921:
        /* <DEDUP_REMOVED lines=16> */
.L_x_27928:
        /* <DEDUP_REMOVED lines=13> */
.L_x_27930:
[----:B------:R-:W-:Y:S05]  /*26160*/  BSYNC.RECONVERGENT B1 ;  /* 0x0000000000017941 */ /* 0x000fea0003800200 */
.L_x_27929:
        /* <DEDUP_REMOVED lines=43> */
.L_x_27927:
[----:B------:R-:W-:Y:S05]  /*26420*/  BSYNC.RECONVERGENT B0 ;  /* 0x0000000000007941 */ /* 0x000fea0003800200 */
.L_x_27926:
        /* <DEDUP_REMOVED lines=16> */
.L_x_27933:
        /* <DEDUP_REMOVED lines=13> */
.L_x_27935:
[----:B------:R-:W-:Y:S05]  /*26600*/  BSYNC.RECONVERGENT B1 ;  /* 0x0000000000017941 */ /* 0x000fea0003800200 */
.L_x_27934:
        /* <DEDUP_REMOVED lines=43> */
.L_x_27932:
[----:B------:R-:W-:Y:S05]  /*268c0*/  BSYNC.RECONVERGENT B0 ;  /* 0x0000000000007941 */ /* 0x000fea0003800200 */
.L_x_27931:
        /* <DEDUP_REMOVED lines=16> */
.L_x_27915:
        /* <DEDUP_REMOVED lines=63> */
.L_x_27936:
        /* <DEDUP_REMOVED lines=104> */
.L_x_27950:
        /* <DEDUP_REMOVED lines=12> */
[----:B------:R-:W1:Y:S01]  /*27500*/  MUFU.RSQ R195, R0 ;  /* 0x0000000000c37308 */ /* 0x000e620000001400 */
[C---:B------:R-:W-:Y:S01]  /*27510*/  FADD.FTZ R152, -R134.reuse, R94 ;  /* 0x0000005e86987221 */ /* 0x040fe20000010100 */
[C---:B------:R-:W-:Y:S01]  /*27520*/  FADD.FTZ R153, -R134.reuse, R95 ;  /* 0x0000005f86997221 */ /* 0x040fe20000010100 */
        /* <DEDUP_REMOVED lines=14> */
[C---:B-1----:R-:W-:Y:S01]  /*27610*/  FMUL.FTZ R100, R195.reuse, R155 ;  /* 0x0000009bc3647220 */ /* 0x042fe20000410000 */
[C---:B------:R-:W-:Y:S01]  /*27620*/  FMUL.FTZ R107, R195.reuse, R158 ;  /* 0x0000009ec36b7220 */ /* 0x040fe20000410000 */
[C---:B------:R-:W-:Y:S01]  /*27630*/  FMUL.FTZ R178, R195.reuse, R178 ;  /* 0x000000b2c3b27220 */ /* 0x040fe20000410000 */
[C---:B------:R-:W-:Y:S01]  /*27640*/  FMUL.FTZ R103, R195.reuse, R154 ;  /* 0x0000009ac3677220 */ /* 0x040fe20000410000 */
[----:B------:R-:W-:Y:S01]  /*27650*/  FMUL.FTZ R104, R195, R159 ;  /* 0x0000009fc3687220 */ /* 0x000fe20000410000 */
[----:B0-----:R-:W-:-:S04]  /*27660*/  @!P1 IMAD.WIDE R96, R149, 0x4, R92 ;  /* 0x0000000495609825 */ /* 0x001fc800078e025c */
[C---:B------:R-:W-:Y:S01]  /*27670*/  FMUL.FTZ R159, R195.reuse, R116 ;  /* 0x00000074c39f7220 */ /* 0x040fe20000410000 */
[----:B------:R-:W0:Y:S01]  /*27680*/  LDC.64 R92, c[0x0][0x428] ;  /* 0x00010a00ff5c7b82 */ /* 0x000e220000000a00 */
[----:B------:R-:W-:Y:S01]  /*27690*/  FMUL.FTZ R154, R195, R117 ;  /* 0x00000075c39a7220 */ /* 0x000fe20000410000 */
        /* <DEDUP_REMOVED lines=16> */
[----:B------:R-:W-:Y:S01]  /*277a0*/  FADD.FTZ R131, -R134, R131 ;  /* 0x0000008386837221 */ /* 0x000fe20000010100 */
[----:B--2---:R-:W-:-:S04]  /*277b0*/  @!P1 IMAD.WIDE R94, R149, 0x4, R94 ;  /* 0x00000004955e9825 */ /* 0x004fc800078e025e */
[C---:B------:R-:W-:Y:S01]  /*277c0*/  FADD.FTZ R180, -R134.reuse, R108 ;  /* 0x0000006c86b47221 */ /* 0x040fe20000010100 */
[C---:B------:R-:W-:Y:S01]  /*277d0*/  FADD.FTZ R182, -R134.reuse, R109 ;  /* 0x0000006d86b67221 */ /* 0x040fe20000010100 */
[C---:B------:R-:W-:Y:S01]  /*277e0*/  FADD.FTZ R110, -R134.reuse, R110 ;  /* 0x0000006e866e7221 */ /* 0x040fe20000010100 */
[----:B------:R-:W-:Y:S01]  /*277f0*/  FADD.FTZ R184, -R134, R111 ;  /* 0x0000006f86b87221 */ /* 0x000fe20000010100 */
[----:B0-----:R-:W-:-:S04]  /*27800*/  IMAD.WIDE.U32 R116, R179, 0x10, R92 ;  /* 0x00000010b3747825 */ /* 0x001fc800078e005c */
[C---:B------:R-:W-:Y:S01]  /*27810*/  FADD.FTZ R186, -R134.reuse, R125 ;  /* 0x0000007d86ba7221 */ /* 0x040fe20000010100 */
[----:B------:R-:W0:Y:S01]  /*27820*/  LDC.64 R178, c[0x0][0x380] ;  /* 0x0000e000ffb27b82 */ /* 0x000e220000000a00 */
[C---:B------:R-:W-:Y:S01]  /*27830*/  FMUL.FTZ R99, R195.reuse, R133 ;  /* 0x00000085c3637220 */ /* 0x040fe20000410000 */
[C---:B------:R-:W-:Y:S01]  /*27840*/  FMUL.FTZ R0, R195.reuse, R135 ;  /* 0x00000087c3007220 */ /* 0x040fe20000410000 */
[C---:B------:R-:W-:Y:S01]  /*27850*/  FMUL.FTZ R101, R195.reuse, R152 ;  /* 0x00000098c3657220 */ /* 0x040fe20000410000 */
[C---:B------:R-:W-:Y:S01]  /*27860*/  FMUL.FTZ R98, R195.reuse, R153 ;  /* 0x00000099c3627220 */ /* 0x040fe20000410000 */
[C---:B------:R-:W-:Y:S01]  /*27870*/  FADD.FTZ R188, -R134.reuse, R126 ;  /* 0x0000007e86bc7221 */ /* 0x040fe20000010100 */
[C---:B------:R-:W-:Y:S01]  /*27880*/  FMUL.FTZ R105, R195.reuse, R156 ;  /* 0x0000009cc3697220 */ /* 0x040fe20000410000 */
[C---:B------:R-:W-:Y:S01]  /*27890*/  FMUL.FTZ R102, R195.reuse, R157 ;  /* 0x0000009dc3667220 */ /* 0x040fe20000410000 */
[C---:B------:R-:W-:Y:S01]  /*278a0*/  FMUL.FTZ R109, R195.reuse, R160 ;  /* 0x000000a0c36d7220 */ /* 0x040fe20000410000 */
[C---:B------:R-:W-:Y:S01]  /*278b0*/  FMUL.FTZ R106, R195.reuse, R161 ;  /* 0x000000a1c36a7220 */ /* 0x040fe20000410000 */
[C---:B------:R-:W-:Y:S01]  /*278c0*/  FMUL.FTZ R111, R195.reuse, R162 ;  /* 0x000000a2c36f7220 */ /* 0x040fe20000410000 */
[C---:B------:R-:W-:Y:S01]  /*278d0*/  FMUL.FTZ R108, R195.reuse, R163 ;  /* 0x000000a3c36c7220 */ /* 0x040fe20000410000 */
[C---:B------:R-:W-:Y:S01]  /*278e0*/  FMUL.FTZ R125, R195.reuse, R164 ;  /* 0x000000a4c37d7220 */ /* 0x040fe20000410000 */
[C---:B------:R-:W-:Y:S01]  /*278f0*/  FADD.FTZ R124, -R134.reuse, R124 ;  /* 0x0000007c867c7221 */ /* 0x040fe20000010100 */
        /* <DEDUP_REMOVED lines=16> */
[----:B------:R-:W-:-:S04]  /*27a00*/  IMAD.WIDE.U32 R118, R137, 0x10, R92 ;  /* 0x0000001089767825 */ /* 0x000fc800078e005c */
[C---:B------:R-:W-:Y:S01]  /*27a10*/  FMUL.FTZ R127, R195.reuse, R180 ;  /* 0x000000b4c37f7220 */ /* 0x040fe20000410000 */
[C---:B------:R-:W-:Y:S01]  /*27a20*/  FMUL.FTZ R182, R195.reuse, R182 ;  /* 0x000000b6c3b67220 */ /* 0x040fe20000410000 */
[----:B------:R-:W-:Y:S01]  /*27a30*/  FMUL.FTZ R153, R195, R110 ;  /* 0x0000006ec3997220 */ /* 0x000fe20000410000 */
[----:B------:R-:W-:-:S04]  /*27a40*/  IMAD.WIDE.U32 R122, R165, 0x10, R92 ;  /* 0x00000010a57a7825 */ /* 0x000fc800078e005c */
[----:B------:R-:W-:Y:S01]  /*27a50*/  FMUL.FTZ R184, R195, R184 ;  /* 0x000000b8c3b87220 */ /* 0x000fe20000410000 */
[----:B------:R-:W-:Y:S01]  /*27a60*/  FFMA.FTZ R96, R103, R8, R48 ;  /* 0x0000000867607223 */ /* 0x000fe20000010030 */
[----:B------:R-:W-:Y:S01]  /*27a70*/  FFMA.FTZ R103, R106, R15, R55 ;  /* 0x0000000f6a677223 */ /* 0x000fe20000010037 */
[----:B------:R-:W-:-:S04]  /*27a80*/  IMAD.WIDE.U32 R128, R167, 0x10, R92 ;  /* 0x00000010a7807825 */ /* 0x000fc800078e005c */
[----:B------:R-:W-:Y:S01]  /*27a90*/  FFMA.FTZ R106, R125, R18, R58 ;  /* 0x000000127d6a7223 */ /* 0x000fe2000001003a */
[----:B------:R-:W-:Y:S01]  /*27aa0*/  FMUL.FTZ R187, R195, R124 ;  /* 0x0000007cc3bb7220 */ /* 0x000fe20000410000 */
[----:B-1----:R-:W-:Y:S01]  /*27ab0*/  FFMA.FTZ R94, R101, R6, R46 ;  /* 0x00000006655e7223 */ /* 0x002fe2000001002e */
[----:B------:R-:W-:-:S04]  /*27ac0*/  IMAD.WIDE.U32 R132, R169, 0x10, R92 ;  /* 0x00000010a9847825 */ /* 0x000fc800078e005c */
[----:B------:R-:W-:Y:S01]  /*27ad0*/  FFMA.FTZ R95, R98, R7, R47 ;  /* 0x00000007625f7223 */ /* 0x000fe2000001002f */
[----:B------:R-:W-:Y:S01]  /*27ae0*/  FFMA.FTZ R98, R105, R10, R50 ;  /* 0x0000000a69627223 */ /* 0x000fe20000010032 */
[----:B------:R-:W-:Y:S01]  /*27af0*/  FFMA.FTZ R101, R104, R13, R53 ;  /* 0x0000000d68657223 */ /* 0x000fe20000010035 */
[----:B------:R-:W-:-:S04]  /*27b00*/  IMAD.WIDE.U32 R134, R173, 0x10, R92 ;  /* 0x00000010ad867825 */ /* 0x000fc800078e005c */
[----:B------:R-:W-:Y:S01]  /*27b10*/  FFMA.FTZ R104, R111, R16, R56 ;  /* 0x000000106f687223 */ /* 0x000fe20000010038 */
[----:B------:R-:W-:Y:S01]  /*27b20*/  FFMA.FTZ R105, R108, R17, R57 ;  /* 0x000000116c697223 */ /* 0x000fe20000010039 */
[----:B------:R-:W-:Y:S01]  /*27b30*/  FMUL.FTZ R186, R195, R186 ;  /* 0x000000bac3ba7220 */ /* 0x000fe20000410000 */
[----:B------:R-:W-:-:S04]  /*27b40*/  IMAD.WIDE.U32 R112, R175, 0x10, R92 ;  /* 0x00000010af707825 */ /* 0x000fc800078e005c */
[C---:B------:R-:W-:Y:S01]  /*27b50*/  FMUL.FTZ R189, R195.reuse, R188 ;  /* 0x000000bcc3bd7220 */ /* 0x040fe20000410000 */
[----:B------:R-:W-:Y:S01]  /*27b60*/  FMUL.FTZ R190, R195, R190 ;  /* 0x000000bec3be7220 */ /* 0x000fe20000410000 */
[----:B------:R-:W-:Y:S01]  /*27b70*/  FFMA.FTZ R108, R127, R20, R60 ;  /* 0x000000147f6c7223 */ /* 0x000fe2000001003c */
[----:B------:R-:W-:-:S04]  /*27b80*/  IMAD.WIDE.U32 R114, R177, 0x10, R92 ;  /* 0x00000010b1727825 */ /* 0x000fc800078e005c */
[----:B------:R-:W-:Y:S01]  /*27b90*/  FFMA.FTZ R110, R153, R22, R62 ;  /* 0x00000016996e7223 */ /* 0x000fe2000001003e */
[----:B------:R-:W-:Y:S01]  /*27ba0*/  FFMA.FTZ R111, R184, R23, R63 ;  /* 0x00000017b86f7223 */ /* 0x000fe2000001003f */
        /* <DEDUP_REMOVED lines=16> */
[----:B------:R2:W-:Y:S01]  /*27cb0*/  STG.E.128 desc[UR6][R122.64], R96 ;  /* 0x000000607a007986 */ /* 0x0005e2000c101d06 */
[----:B0-----:R-:W-:-:S03]  /*27cc0*/  IMAD R149, R178, 0x4, R149 ;  /* 0x00000004b2957824 */ /* 0x001fc600078e0295 */
[----:B------:R0:W-:Y:S02]  /*27cd0*/  STG.E.128 desc[UR6][R128.64], R100 ;  /* 0x0000006480007986 */ /* 0x0001e4000c101d06 */
[----:B------:R-:W-:Y:S02]  /*27ce0*/  ISETP.GE.AND P1, PT, R149, R179, PT ;  /* 0x000000b39500720c */ /* 0x000fe40003f26270 */
[----:B------:R3:W-:Y:S04]  /*27cf0*/  STG.E.128 desc[UR6][R132.64], R104 ;  /* 0x0000006884007986 */ /* 0x0007e8000c101d06 */
[----:B------:R3:W-:Y:S01]  /*27d00*/  STG.E.128 desc[UR6][R134.64], R108 ;  /* 0x0000006c86007986 */ /* 0x0007e2000c101d06 */
        /* <DEDUP_REMOVED lines=8> */
[----:B0-----:R-:W-:Y:S01]  /*27d90*/  FFMA.FTZ R100, R191, R40, R80 ;  /* 0x00000028bf647223 */ /* 0x001fe20000010050 */
        /* <DEDUP_REMOVED lines=10> */
.L_x_27937:
        /* <DEDUP_REMOVED lines=8> */
.L_x_27940:
[----:B------:R-:W-:Y:S05]  /*27ec0*/  BSYNC B0 ;  /* 0x0000000000007941 */ /* 0x000fea0003800000 */
.L_x_27939:
        /* <DEDUP_REMOVED lines=9> */
.L_x_27941:
[----:B------:R-:W-:Y:S02]  /*27f60*/  IMAD.MOV.U32 R156, RZ, RZ, 0x4 ;  /* 0x00000004ff9c7424 */ /* 0x000fe400078e00ff */
[----:B------:R-:W-:-:S04]  /*27f70*/  IMAD.MOV.U32 R133, RZ, RZ, R155 ;  /* 0x000000ffff857224 */ /* 0x000fc800078e009b */
[----:B------:R-:W-:-:S05]  /*27f80*/  FADD.FTZ R135, R134, R133 ;  /* 0x0000008586877221 */ /* 0x000fca0000010000 */
[----:B------:R-:W-:-:S07]  /*27f90*/  MOV R157, R135 ;  /* 0x00000087009d7202 */ /* 0x000fce0000000f00 */
[----:B------:R-:W-:Y:S05]  /*27fa0*/  WARPSYNC.COLLECTIVE R154, `(.L_x_27942) ;  /* 0x000000009a087348 */ /* 0x000fea0003c00000 */
[----:B------:R0:W1:Y:S02]  /*27fb0*/  SHFL.BFLY P2, R155, R157, R156, R159 ;  /* 0x0c00009c9d9b7389 */ /* 0x000064000004009f */
[----:B01----:R-:W-:Y:S05]  /*27fc0*/  ENDCOLLECTIVE ;  /* 0x000000000000791b */ /* 0x003fea0003800000 */
.L_x_27942:
[----:B------:R-:W-:Y:S01]  /*27fd0*/  HFMA2 R156, -RZ, RZ, 0, 4.76837158203125e-07 ;  /* 0x00000008ff9c7431 */ /* 0x000fe200000001ff */
[----:B------:R-:W-:-:S05]  /*27fe0*/  MOV R132, R155 ;  /* 0x0000009b00847202 */ /* 0x000fca0000000f00 */
[----:B------:R-:W-:-:S04]  /*27ff0*/  FADD.FTZ R152, R135, R132 ;  /* 0x0000008487987221 */ /* 0x000fc80000010000 */
[----:B------:R-:W-:-:S07]  /*28000*/  IMAD.MOV.U32 R157, RZ, RZ, R152 ;  /* 0x000000ffff9d7224 */ /* 0x000fce00078e0098 */
[----:B------:R-:W-:Y:S05]  /*28010*/  WARPSYNC.COLLECTIVE R154, `(.L_x_27943) ;  /* 0x000000009a087348 */ /* 0x000fea0003c00000 */
[----:B------:R0:W1:Y:S02]  /*28020*/  SHFL.BFLY P2, R155, R157, R156, R159 ;  /* 0x0c00009c9d9b7389 */ /* 0x000064000004009f */
[----:B01----:R-:W-:Y:S05]  /*28030*/  ENDCOLLECTIVE ;  /* 0x000000000000791b */ /* 0x003fea0003800000 */
.L_x_27943:
        /* <DEDUP_REMOVED lines=8> */
.L_x_27944:
        /* <DEDUP_REMOVED lines=88> */
.L_x_27945:
[----:B------:R-:W-:Y:S02]  /*28640*/  IMAD.MOV.U32 R156, RZ, RZ, 0x2 ;  /* 0x00000002ff9c7424 */ /* 0x000fe400078e00ff */
[----:B------:R-:W-:-:S04]  /*28650*/  IMAD.MOV.U32 R135, RZ, RZ, R155 ;  /* 0x000000ffff877224 */ /* 0x000fc800078e009b */
[----:B------:R-:W-:-:S05]  /*28660*/  FADD.FTZ R135, R0, R135 ;  /* 0x0000008700877221 */ /* 0x000fca0000010000 */
[----:B------:R-:W-:-:S07]  /*28670*/  MOV R157, R135 ;  /* 0x00000087009d7202 */ /* 0x000fce0000000f00 */
[----:B------:R-:W-:Y:S05]  /*28680*/  WARPSYNC.COLLECTIVE R154, `(.L_x_27946) ;  /* 0x000000009a087348 */ /* 0x000fea0003c00000 */
[----:B------:R0:W1:Y:S02]  /*28690*/  SHFL.BFLY P2, R155, R157, R156, R159 ;  /* 0x0c00009c9d9b7389 */ /* 0x000064000004009f */
[----:B01----:R-:W-:Y:S05]  /*286a0*/  ENDCOLLECTIVE ;  /* 0x000000000000791b */ /* 0x003fea0003800000 */
.L_x_27946:
[----:B------:R-:W-:Y:S01]  /*286b0*/  HFMA2 R156, -RZ, RZ, 0, 2.384185791015625e-07 ;  /* 0x00000004ff9c7431 */ /* 0x000fe200000001ff */
[----:B------:R-:W-:-:S05]  /*286c0*/  MOV R134, R155 ;  /* 0x0000009b00867202 */ /* 0x000fca0000000f00 */
[----:B------:R-:W-:-:S04]  /*286d0*/  FADD.FTZ R134, R135, R134 ;  /* 0x0000008687867221 */ /* 0x000fc80000010000 */
[----:B------:R-:W-:-:S07]  /*286e0*/  IMAD.MOV.U32 R157, RZ, RZ, R134 ;  /* 0x000000ffff9d7224 */ /* 0x000fce00078e0086 */
[----:B------:R-:W-:Y:S05]  /*286f0*/  WARPSYNC.COLLECTIVE R154, `(.L_x_27947) ;  /* 0x000000009a087348 */ /* 0x000fea0003c00000 */
[----:B------:R0:W1:Y:S02]  /*28700*/  SHFL.BFLY P2, R155, R157, R156, R159 ;  /* 0x0c00009c9d9b7389 */ /* 0x000064000004009f */
[----:B01----:R-:W-:Y:S05]  /*28710*/  ENDCOLLECTIVE ;  /* 0x000000000000791b */ /* 0x003fea0003800000 */
.L_x_27947:
[----:B------:R-:W-:Y:S02]  /*28720*/  IMAD.MOV.U32 R156, RZ, RZ, 0x8 ;  /* 0x00000008ff9c7424 */ /* 0x000fe400078e00ff */
[----:B------:R-:W-:-:S04]  /*28730*/  IMAD.MOV.U32 R153, RZ, RZ, R155 ;  /* 0x000000ffff997224 */ /* 0x000fc800078e009b */
[----:B------:R-:W-:-:S05]  /*28740*/  FADD.FTZ R153, R134, R153 ;  /* 0x0000009986997221 */ /* 0x000fca0000010000 */
[----:B------:R-:W-:-:S07]  /*28750*/  MOV R157, R153 ;  /* 0x00000099009d7202 */ /* 0x000fce0000000f00 */
[----:B------:R-:W-:Y:S05]  /*28760*/  WARPSYNC.COLLECTIVE R154, `(.L_x_27948) ;  /* 0x000000009a087348 */ /* 0x000fea0003c00000 */
[----:B------:R0:W1:Y:S02]  /*28770*/  SHFL.BFLY P2, R155, R157, R156, R159 ;  /* 0x0c00009c9d9b7389 */ /* 0x000064000004009f */
[----:B01----:R-:W-:Y:S05]  /*28780*/  ENDCOLLECTIVE ;  /* 0x000000000000791b */ /* 0x003fea0003800000 */
.L_x_27948:
[----:B------:R-:W-:Y:S01]  /*28790*/  HFMA2 R156, -RZ, RZ, 0, 9.5367431640625e-07 ;  /* 0x00000010ff9c7431 */ /* 0x000fe200000001ff */
[----:B------:R-:W-:-:S05]  /*287a0*/  MOV R152, R155 ;  /* 0x0000009b00987202 */ /* 0x000fca0000000f00 */
[----:B------:R-:W-:-:S04]  /*287b0*/  FADD.FTZ R152, R153, R152 ;  /* 0x0000009899987221 */ /* 0x000fc80000010000 */
[----:B------:R-:W-:-:S07]  /*287c0*/  IMAD.MOV.U32 R157, RZ, RZ, R152 ;  /* 0x000000ffff9d7224 */ /* 0x000fce00078e0098 */
[----:B------:R-:W-:Y:S05]  /*287d0*/  WARPSYNC.COLLECTIVE R154, `(.L_x_27949) ;  /* 0x000000009a087348 */ /* 0x000fea0003c00000 */
[----:B------:R0:W1:Y:S02]  /*287e0*/  SHFL.BFLY P2, R155, R157, R156, R159 ;  /* 0x0c00009c9d9b7389 */ /* 0x000064000004009f */
[----:B01----:R-:W-:Y:S05]  /*287f0*/  ENDCOLLECTIVE ;  /* 0x000000000000791b */ /* 0x003fea0003800000 */
.L_x_27949:
[----:B------:R-:W-:Y:S05]  /*28800*/  BRA `(.L_x_27950) ;  /* 0xffffffec000c7947 */ /* 0x000fea000383ffff */
.L_x_27951:
        /* <DEDUP_REMOVED lines=15> */
.L_x_28031:


//--------------------- .nv.global.init           --------------------------
	.section	.nv.global.init,"aw",@progbits
	.align	4
.nv.global.init:
	.type		mrg32k3aM1SubSeq,@object
	.size		mrg32k3aM1SubSeq,(mrg32k3aM2SubSeq - mrg32k3aM1SubSeq)
mrg32k3aM1SubSeq:
        /*0000*/ 	.byte	0x0b, 0xcc, 0xee, 0x04, 0x73, 0x29, 0x8b, 0x6f, 0xf6, 0x53, 0x03, 0xf6, 0x23, 0xf6, 0xea, 0xda
        /* <DEDUP_REMOVED lines=125> */
	.type		mrg32k3aM2SubSeq,@object
	.size		mrg32k3aM2SubSeq,(mrg32k3aM1 - mrg32k3aM2SubSeq)
mrg32k3aM2SubSeq:
        /* <DEDUP_REMOVED lines=126> */
	.type		mrg32k3aM1,@object
	.size		mrg32k3aM1,(mrg32k3aM1Seq - mrg32k3aM1)
mrg32k3aM1:
        /* <DEDUP_REMOVED lines=144> */
	.type		mrg32k3aM1Seq,@object
	.size		mrg32k3aM1Seq,(mrg32k3aM2 - mrg32k3aM1Seq)
mrg32k3aM1Seq:
        /* <DEDUP_REMOVED lines=144> */
	.type		mrg32k3aM2,@object
	.size		mrg32k3aM2,(mrg32k3aM2Seq - mrg32k3aM2)
mrg32k3aM2:
        /* <DEDUP_REMOVED lines=144> */
	.type		mrg32k3aM2Seq,@object
	.size		mrg32k3aM2Seq,(precalc_xorwow_matrix - mrg32k3aM2Seq)
mrg32k3aM2Seq:
        /* <DEDUP_REMOVED lines=144> */
	.type		precalc_xorwow_matrix,@object
	.size		precalc_xorwow_matrix,(precalc_xorwow_offset_matrix - precalc_xorwow_matrix)
precalc_xorwow_matrix:
        /* <DEDUP_REMOVED lines=6400> */
	.type		precalc_xorwow_offset_matrix,@object
	.size		precalc_xorwow_offset_matrix,(.L_1 - precalc_xorwow_offset_matrix)
precalc_xorwow_offset_matrix:
        /* <DEDUP_REMOVED lines=6400> */
.L_1:


//--------------------- .nv.shared.reserved.0     --------------------------
	.section	.nv.shared.reserved.0,"aw",@nobits
	.weak		__nv_reservedSMEM_offset_0_alias
	.size		__nv_reservedSMEM_offset_0_alias, 0, 64
	.other		__nv_reservedSMEM_offset_0_alias,@"STO_CUDA_RESERVED_SHARED STV_DEFAULT"
__nv_reservedSMEM_offset_0_alias:
	.zero		0
	.zero		64


//--------------------- .nv.constant0._ZN10layer_norm31ln_parallel_residual_fwd_kernelINS_13Kernel_traitsI13__nv_bfloat16S2_S2_S2_fjLj1280ELj1ELj4ELj1ELj16ENS_18Kernel_traits_baseILj1280ES2_S2_S2_S2_fjLj128EEEEELb0ELb0ELb0EEEvNS_9FwdParamsE --------------------------
	.section	.nv.constant0._ZN10layer_norm31ln_parallel_residual_fwd_kernelINS_13Kernel_traitsI13__nv_bfloat16S2_S2_S2_fjLj1280ELj1ELj4ELj1ELj16ENS_18Kernel_traits_baseILj1280ES2_S2_S2_S2_fjLj128EEEEELb0ELb0ELb0EEEvNS_9FwdParamsE,"a",@progbits
	.sectionflags	@""
	.align	4
.nv.constant0._ZN10layer_norm31ln_parallel_residual_fwd_kernelINS_13Kernel_traitsI13__nv_bfloat16S2_S2_S2_fjLj1280ELj1ELj4ELj1ELj16ENS_18Kernel_traits_baseILj1280ES2_S2_S2_S2_fjLj128EEEEELb0ELb0ELb0EEEvNS_9FwdParamsE:
	.zero		1128


//--------------------- .nv.constant0._ZN10layer_norm31ln_parallel_residual_fwd_kernelINS_13Kernel_traitsI13__nv_bfloat16S2_S2_S2_fjLj1280ELj1ELj4ELj1ELj16ENS_18Kernel_traits_baseILj1280ES2_S2_S2_S2_fjLj128EEEEELb0ELb0ELb1EEEvNS_9FwdParamsE --------------------------
	.section	.nv.constant0._ZN10layer_norm31ln_parallel_residual_fwd_kernelINS_13Kernel_traitsI13__nv_bfloat16S2_S2_S2_fjLj1280ELj1ELj4ELj1ELj16ENS_18Kernel_traits_baseILj1280ES2_S2_S2_S2_fjLj128EEEEELb0ELb0ELb1EEEvNS_9FwdParamsE,"a",@progbits
	.sectionflags	@""
	.align	4
.nv.constant0._ZN10layer_norm31ln_parallel_residual_fwd_kernelINS_13Kernel_traitsI13__nv_bfloat16S2_S2_S2_fjLj1280ELj1ELj4ELj1ELj16ENS_18Kernel_traits_baseILj1280ES2_S2_S2_S2_fjLj128EEEEELb0ELb0ELb1EEEvNS_9FwdParamsE:
	.zero		1128


//--------------------- .nv.constant0._ZN10layer_norm31ln_parallel_residual_fwd_kernelINS_13Kernel_traitsI13__nv_bfloat16S2_S2_S2_fjLj1280ELj1ELj4ELj1ELj16ENS_18Kernel_traits_baseILj1280ES2_S2_S2_S2_fjLj128EEEEELb0ELb1ELb0EEEvNS_9FwdParamsE --------------------------
	.section	.nv.constant0._ZN10layer_norm31ln_parallel_residual_fwd_kernelINS_13Kernel_traitsI13__nv_bfloat16S2_S2_S2_fjLj1280ELj1ELj4ELj1ELj16ENS_18Kernel_traits_baseILj1280ES2_S2_S2_S2_fjLj128EEEEELb0ELb1ELb0EEEvNS_9FwdParamsE,"a",@progbits
	.sectionflags	@""
	.align	4
.nv.constant0._ZN10layer_norm31ln_parallel_residual_fwd_kernelINS_13Kernel_traitsI13__nv_bfloat16S2_S2_S2_fjLj1280ELj1ELj4ELj1ELj16ENS_18Kernel_traits_baseILj1280ES2_S2_S2_S2_fjLj128EEEEELb0ELb1ELb0EEEvNS_9FwdParamsE:
	.zero		1128


//--------------------- .nv.constant0._ZN10layer_norm31ln_parallel_residual_fwd_kernelINS_13Kernel_traitsI13__nv_bfloat16S2_S2_S2_fjLj1280ELj1ELj4ELj1ELj16ENS_18Kernel_traits_baseILj1280ES2_S2_S2_S2_fjLj128EEEEELb0ELb1ELb1EEEvNS_9FwdParamsE --------------------------
	.section	.nv.constant0._ZN10layer_norm31ln_parallel_residual_fwd_kernelINS_13Kernel_traitsI13__nv_bfloat16S2_S2_S2_fjLj1280ELj1ELj4ELj1ELj16ENS_18Kernel_traits_baseILj1280ES2_S2_S2_S2_fjLj128EEEEELb0ELb1ELb1EEEvNS_9FwdParamsE,"a",@progbits
	.sectionflags	@""
	.align	4
.nv.constant0._ZN10layer_norm31ln_parallel_residual_fwd_kernelINS_13Kernel_traitsI13__nv_bfloat16S2_S2_S2_fjLj1280ELj1ELj4ELj1ELj16ENS_18Kernel_traits_baseILj1280ES2_S2_S2_S2_fjLj128EEEEELb0ELb1ELb1EEEvNS_9FwdParamsE:
	.zero		1128


//--------------------- .nv.constant0._ZN10layer_norm31ln_parallel_residual_fwd_kernelINS_13Kernel_traitsI13__nv_bfloat16S2_S2_S2_fjLj1280ELj1ELj4ELj1ELj16ENS_18Kernel_traits_baseILj1280ES2_S2_S2_S2_fjLj128EEEEELb1ELb0ELb0EEEvNS_9FwdParamsE --------------------------
	.section	.nv.constant0._ZN10layer_norm31ln_parallel_residual_fwd_kernelINS_13Kernel_traitsI13__nv_bfloat16S2_S2_S2_fjLj1280ELj1ELj4ELj1ELj16ENS_18Kernel_traits_baseILj1280ES2_S2_S2_S2_fjLj128EEEEELb1ELb0ELb0EEEvNS_9FwdParamsE,"a",@progbits
	.sectionflags	@""
	.align	4
.nv.constant0._ZN10layer_norm31ln_parallel_residual_fwd_kernelINS_13Kernel_traitsI13__nv_bfloat16S2_S2_S2_fjLj1280ELj1ELj4ELj1ELj16ENS_18Kernel_traits_baseILj1280ES2_S2_S2_S2_fjLj128EEEEELb1ELb0ELb0EEEvNS_9FwdParamsE:
	.zero		1128


//--------------------- .nv.constant0._ZN10layer_norm31ln_parallel_residual_fwd_kernelINS_13Kernel_traitsI13__nv_bfloat16S2_S2_S2_fjLj1280ELj1ELj4ELj1ELj16ENS_18Kernel_traits_baseILj1280ES2_S2_S2_S2_fjLj128EEEEELb1ELb0ELb1EEEvNS_9FwdParamsE --------------------------
	.section	.nv.constant0._ZN10layer_norm31ln_parallel_residual_fwd_kernelINS_13Kernel_traitsI13__nv_bfloat16S2_S2_S2_fjLj1280ELj1ELj4ELj1ELj16ENS_18Kernel_traits_baseILj1280ES2_S2_S2_S2_fjLj128EEEEELb1ELb0ELb1EEEvNS_9FwdParamsE,"a",@progbits
	.sectionflags	@""
	.align	4
.nv.constant0._ZN10layer_norm31ln_parallel_residual_fwd_kernelINS_13Kernel_traitsI13__nv_bfloat16S2_S2_S2_fjLj1280ELj1ELj4ELj1ELj16ENS_18Kernel_traits_baseILj1280ES2_S2_S2_S2_fjLj128EEEEELb1ELb0ELb1EEEvNS_9FwdParamsE:
	.zero		1128


//--------------------- .nv.constant0._ZN10layer_norm31ln_parallel_residual_fwd_kernelINS_13Kernel_traitsI13__nv_bfloat16S2_S2_S2_fjLj1280ELj1ELj4ELj1ELj16ENS_18Kernel_traits_baseILj1280ES2_S2_S2_S2_fjLj128EEEEELb1ELb1ELb0EEEvNS_9FwdParamsE --------------------------
	.section	.nv.constant0._ZN10layer_norm31ln_parallel_residual_fwd_kernelINS_13Kernel_traitsI13__nv_bfloat16S2_S2_S2_fjLj1280ELj1ELj4ELj1ELj16ENS_18Kernel_traits_baseILj1280ES2_S2_S2_S2_fjLj128EEEEELb1ELb1ELb0EEEvNS_9FwdParamsE,"a",@progbits
	.sectionflags	@""
	.align	4
.nv.constant0._ZN10layer_norm31ln_parallel_residual_fwd_kernelINS_13Kernel_traitsI13__nv_bfloat16S2_S2_S2_fjLj1280ELj1ELj4ELj1ELj16ENS_18Kernel_traits_baseILj1280ES2_S2_S2_S2_fjLj128EEEEELb1ELb1ELb0EEEvNS_9FwdParamsE:
	.zero		1128


//--------------------- .nv.constant0._ZN10layer_norm31ln_parallel_residual_fwd_kernelINS_13Kernel_traitsI13__nv_bfloat16S2_S2_S2_fjLj1280ELj1ELj4ELj1ELj16ENS_18Kernel_traits_baseILj1280ES2_S2_S2_S2_fjLj128EEEEELb1ELb1ELb1EEEvNS_9FwdParamsE --------------------------
	.section	.nv.constant0._ZN10layer_norm31ln_parallel_residual_fwd_kernelINS_13Kernel_traitsI13__nv_bfloat16S2_S2_S2_fjLj1280ELj1ELj4ELj1ELj16ENS_18Kernel_traits_baseILj1280ES2_S2_S2_S2_fjLj128EEEEELb1ELb1ELb1EEEvNS_9FwdParamsE,"a",@progbits
	.sectionflags	@""
	.align	4
.nv.constant0._ZN10layer_norm31ln_parallel_residual_fwd_kernelINS_13Kernel_traitsI13__nv_bfloat16S2_S2_S2_fjLj1280ELj1ELj4ELj1ELj16ENS_18Kernel_traits_baseILj1280ES2_S2_S2_S2_fjLj128EEEEELb1ELb1ELb1EEEvNS_9FwdParamsE:
	.zero		1128


//--------------------- .nv.constant0._ZN10layer_norm31ln_parallel_residual_fwd_kernelINS_13Kernel_traitsI6__halfS2_S2_S2_fjLj1280ELj1ELj4ELj1ELj16ENS_18Kernel_traits_baseILj1280ES2_S2_S2_S2_fjLj128EEEEELb0ELb0ELb0EEEvNS_9FwdParamsE --------------------------
	.section	.nv.constant0._ZN10layer_norm31ln_parallel_residual_fwd_kernelINS_13Kernel_traitsI6__halfS2_S2_S2_fjLj1280ELj1ELj4ELj1ELj16ENS_18Kernel_traits_baseILj1280ES2_S2_S2_S2_fjLj128EEEEELb0ELb0ELb0EEEvNS_9FwdParamsE,"a",@progbits
	.sectionflags	@""
	.align	4
.nv.constant0._ZN10layer_norm31ln_parallel_residual_fwd_kernelINS_13Kernel_traitsI6__halfS2_S2_S2_fjLj1280ELj1ELj4ELj1ELj16ENS_18Kernel_traits_baseILj1280ES2_S2_S2_S2_fjLj128EEEEELb0ELb0ELb0EEEvNS_9FwdParamsE:
	.zero		1128


//--------------------- .nv.constant0._ZN10layer_norm31ln_parallel_residual_fwd_kernelINS_13Kernel_traitsI6__halfS2_S2_S2_fjLj1280ELj1ELj4ELj1ELj16ENS_18Kernel_traits_baseILj1280ES2_S2_S2_S2_fjLj128EEEEELb0ELb0ELb1EEEvNS_9FwdParamsE --------------------------
	.section	.nv.constant0._ZN10layer_norm31ln_parallel_residual_fwd_kernelINS_13Kernel_traitsI6__halfS2_S2_S2_fjLj1280ELj1ELj4ELj1ELj16ENS_18Kernel_traits_baseILj1280ES2_S2_S2_S2_fjLj128EEEEELb0ELb0ELb1EEEvNS_9FwdParamsE,"a",@progbits
	.sectionflags	@""
	.align	4
.nv.constant0._ZN10layer_norm31ln_parallel_residual_fwd_kernelINS_13Kernel_traitsI6__halfS2_S2_S2_fjLj1280ELj1ELj4ELj1ELj16ENS_18Kernel_traits_baseILj1280ES2_S2_S2_S2_fjLj128EEEEELb0ELb0ELb1EEEvNS_9FwdParamsE:
	.zero		1128


//--------------------- .nv.constant0._ZN10layer_norm31ln_parallel_residual_fwd_kernelINS_13Kernel_traitsI6__halfS2_S2_S2_fjLj1280ELj1ELj4ELj1ELj16ENS_18Kernel_traits_baseILj1280ES2_S2_S2_S2_fjLj128EEEEELb0ELb1ELb0EEEvNS_9FwdParamsE --------------------------
	.section	.nv.constant0._ZN10layer_norm31ln_parallel_residual_fwd_kernelINS_13Kernel_traitsI6__halfS2_S2_S2_fjLj1280ELj1ELj4ELj1ELj16ENS_18Kernel_traits_baseILj1280ES2_S2_S2_S2_fjLj128EEEEELb0ELb1ELb0EEEvNS_9FwdParamsE,"a",@progbits
	.sectionflags	@""
	.align	4
.nv.constant0._ZN10layer_norm31ln_parallel_residual_fwd_kernelINS_13Kernel_traitsI6__halfS2_S2_S2_fjLj1280ELj1ELj4ELj1ELj16ENS_18Kernel_traits_baseILj1280ES2_S2_S2_S2_fjLj128EEEEELb0ELb1ELb0EEEvNS_9FwdParamsE:
	.zero		1128


//--------------------- .nv.constant0._ZN10layer_norm31ln_parallel_residual_fwd_kernelINS_13Kernel_traitsI6__halfS2_S2_S2_fjLj1280ELj1ELj4ELj1ELj16ENS_18Kernel_traits_baseILj1280ES2_S2_S2_S2_fjLj128EEEEELb0ELb1ELb1EEEvNS_9FwdParamsE --------------------------
	.section	.nv.constant0._ZN10layer_norm31ln_parallel_residual_fwd_kernelINS_13Kernel_traitsI6__halfS2_S2_S2_fjLj1280ELj1ELj4ELj1ELj16ENS_18Kernel_traits_baseILj1280ES2_S2_S2_S2_fjLj128EEEEELb0ELb1ELb1EEEvNS_9FwdParamsE,"a",@progbits
	.sectionflags	@""
	.align	4
.nv.constant0._ZN10layer_norm31ln_parallel_residual_fwd_kernelINS_13Kernel_traitsI6__halfS2_S2_S2_fjLj1280ELj1ELj4ELj1ELj16ENS_18Kernel_traits_baseILj1280ES2_S2_S2_S2_fjLj128EEEEELb0ELb1ELb1EEEvNS_9FwdParamsE:
	.zero		1128


//--------------------- .nv.constant0._ZN10layer_norm31ln_parallel_residual_fwd_kernelINS_13Kernel_traitsI6__halfS2_S2_S2_fjLj1280ELj1ELj4ELj1ELj16ENS_18Kernel_traits_baseILj1280ES2_S2_S2_S2_fjLj128EEEEELb1ELb0ELb0EEEvNS_9FwdParamsE --------------------------
	.section	.nv.constant0._ZN10layer_norm31ln_parallel_residual_fwd_kernelINS_13Kernel_traitsI6__halfS2_S2_S2_fjLj1280ELj1ELj4ELj1ELj16ENS_18Kernel_traits_baseILj1280ES2_S2_S2_S2_fjLj128EEEEELb1ELb0ELb0EEEvNS_9FwdParamsE,"a",@progbits
	.sectionflags	@""
	.align	4
.nv.constant0._ZN10layer_norm31ln_parallel_residual_fwd_kernelINS_13Kernel_traitsI6__halfS2_S2_S2_fjLj1280ELj1ELj4ELj1ELj16ENS_18Kernel_traits_baseILj1280ES2_S2_S2_S2_fjLj128EEEEELb1ELb0ELb0EEEvNS_9FwdParamsE:
	.zero		1128


//--------------------- .nv.constant0._ZN10layer_norm31ln_parallel_residual_fwd_kernelINS_13Kernel_traitsI6__halfS2_S2_S2_fjLj1280ELj1ELj4ELj1ELj16ENS_18Kernel_traits_baseILj1280ES2_S2_S2_S2_fjLj128EEEEELb1ELb0ELb1EEEvNS_9FwdParamsE --------------------------
	.section	.nv.constant0._ZN10layer_norm31ln_parallel_residual_fwd_kernelINS_13Kernel_traitsI6__halfS2_S2_S2_fjLj1280ELj1ELj4ELj1ELj16ENS_18Kernel_traits_baseILj1280ES2_S2_S2_S2_fjLj128EEEEELb1ELb0ELb1EEEvNS_9FwdParamsE,"a",@progbits
	.sectionflags	@""
	.align	4
.nv.constant0._ZN10layer_norm31ln_parallel_residual_fwd_kernelINS_13Kernel_traitsI6__halfS2_S2_S2_fjLj1280ELj1ELj4ELj1ELj16ENS_18Kernel_traits_baseILj1280ES2_S2_S2_S2_fjLj128EEEEELb1ELb0ELb1EEEvNS_9FwdParamsE:
	.zero		1128


//--------------------- .nv.constant0._ZN10layer_norm31ln_parallel_residual_fwd_kernelINS_13Kernel_traitsI6__halfS2_S2_S2_fjLj1280ELj1ELj4ELj1ELj16ENS_18Kernel_traits_baseILj1280ES2_S2_S2_S2_fjLj128EEEEELb1ELb1ELb0EEEvNS_9FwdParamsE --------------------------
	.section	.nv.constant0._ZN10layer_norm31ln_parallel_residual_fwd_kernelINS_13Kernel_traitsI6__halfS2_S2_S2_fjLj1280ELj1ELj4ELj1ELj16ENS_18Kernel_traits_baseILj1280ES2_S2_S2_S2_fjLj128EEEEELb1ELb1ELb0EEEvNS_9FwdParamsE,"a",@progbits
	.sectionflags	@""
	.align	4
.nv.constant0._ZN10layer_norm31ln_parallel_residual_fwd_kernelINS_13Kernel_traitsI6__halfS2_S2_S2_fjLj1280ELj1ELj4ELj1ELj16ENS_18Kernel_traits_baseILj1280ES2_S2_S2_S2_fjLj128EEEEELb1ELb1ELb0EEEvNS_9FwdParamsE:
	.zero		1128


//--------------------- .nv.constant0._ZN10layer_norm31ln_parallel_residual_fwd_kernelINS_13Kernel_traitsI6__halfS2_S2_S2_fjLj1280ELj1ELj4ELj1ELj16ENS_18Kernel_traits_baseILj1280ES2_S2_S2_S2_fjLj128EEEEELb1ELb1ELb1EEEvNS_9FwdParamsE --------------------------
	.section	.nv.constant0._ZN10layer_norm31ln_parallel_residual_fwd_kernelINS_13Kernel_traitsI6__halfS2_S2_S2_fjLj1280ELj1ELj4ELj1ELj16ENS_18Kernel_traits_baseILj1280ES2_S2_S2_S2_fjLj128EEEEELb1ELb1ELb1EEEvNS_9FwdParamsE,"a",@progbits
	.sectionflags	@""
	.align	4
.nv.constant0._ZN10layer_norm31ln_parallel_residual_fwd_kernelINS_13Kernel_traitsI6__halfS2_S2_S2_fjLj1280ELj1ELj4ELj1ELj16ENS_18Kernel_traits_baseILj1280ES2_S2_S2_S2_fjLj128EEEEELb1ELb1ELb1EEEvNS_9FwdParamsE:
	.zero		1128


//--------------------- .nv.constant0._ZN10layer_norm31ln_parallel_residual_fwd_kernelINS_13Kernel_traitsIf13__nv_bfloat16S2_S2_fjLj1280ELj1ELj4ELj1ELj16ENS_18Kernel_traits_baseILj1280EfS2_S2_S2_fjLj128EEEEELb0ELb0ELb0EEEvNS_9FwdParamsE --------------------------
	.section	.nv.constant0._ZN10layer_norm31ln_parallel_residual_fwd_kernelINS_13Kernel_traitsIf13__nv_bfloat16S2_S2_fjLj1280ELj1ELj4ELj1ELj16ENS_18Kernel_traits_baseILj1280EfS2_S2_S2_fjLj128EEEEELb0ELb0ELb0EEEvNS_9FwdParamsE,"a",@progbits
	.sectionflags	@""
	.align	4
.nv.constant0._ZN10layer_norm31ln_parallel_residual_fwd_kernelINS_13Kernel_traitsIf13__nv_bfloat16S2_S2_fjLj1280ELj1ELj4ELj1ELj16ENS_18Kernel_traits_baseILj1280EfS2_S2_S2_fjLj128EEEEELb0ELb0ELb0EEEvNS_9FwdParamsE:
	.zero		1128


//--------------------- .nv.constant0._ZN10layer_norm31ln_parallel_residual_fwd_kernelINS_13Kernel_traitsIf13__nv_bfloat16S2_S2_fjLj1280ELj1ELj4ELj1ELj16ENS_18Kernel_traits_baseILj1280EfS2_S2_S2_fjLj128EEEEELb0ELb0ELb1EEEvNS_9FwdParamsE --------------------------
	.section	.nv.constant0._ZN10layer_norm31ln_parallel_residual_fwd_kernelINS_13Kernel_traitsIf13__nv_bfloat16S2_S2_fjLj1280ELj1ELj4ELj1ELj16ENS_18Kernel_traits_baseILj1280EfS2_S2_S2_fjLj128EEEEELb0ELb0ELb1EEEvNS_9FwdParamsE,"a",@progbits
	.sectionflags	@""
	.align	4
.nv.constant0._ZN10layer_norm31ln_parallel_residual_fwd_kernelINS_13Kernel_traitsIf13__nv_bfloat16S2_S2_fjLj1280ELj1ELj4ELj1ELj16ENS_18Kernel_traits_baseILj1280EfS2_S2_S2_fjLj128EEEEELb0ELb0ELb1EEEvNS_9FwdParamsE:
	.zero		1128


//--------------------- .nv.constant0._ZN10layer_norm31ln_parallel_residual_fwd_kernelINS_13Kernel_traitsIf13__nv_bfloat16S2_S2_fjLj1280ELj1ELj4ELj1ELj16ENS_18Kernel_traits_baseILj1280EfS2_S2_S2_fjLj128EEEEELb0ELb1ELb0EEEvNS_9FwdParamsE --------------------------
	.section	.nv.constant0._ZN10layer_norm31ln_parallel_residual_fwd_kernelINS_13Kernel_traitsIf13__nv_bfloat16S2_S2_fjLj1280ELj1ELj4ELj1ELj16ENS_18Kernel_traits_baseILj1280EfS2_S2_S2_fjLj128EEEEELb0ELb1ELb0EEEvNS_9FwdParamsE,"a",@progbits
	.sectionflags	@""
	.align	4
.nv.constant0._ZN10layer_norm31ln_parallel_residual_fwd_kernelINS_13Kernel_traitsIf13__nv_bfloat16S2_S2_fjLj1280ELj1ELj4ELj1ELj16ENS_18Kernel_traits_baseILj1280EfS2_S2_S2_fjLj128EEEEELb0ELb1ELb0EEEvNS_9FwdParamsE:
	.zero		1128


//--------------------- .nv.constant0._ZN10layer_norm31ln_parallel_residual_fwd_kernelINS_13Kernel_traitsIf13__nv_bfloat16S2_S2_fjLj1280ELj1ELj4ELj1ELj16ENS_18Kernel_traits_baseILj1280EfS2_S2_S2_fjLj128EEEEELb0ELb1ELb1EEEvNS_9FwdParamsE --------------------------
	.section	.nv.constant0._ZN10layer_norm31ln_parallel_residual_fwd_kernelINS_13Kernel_traitsIf13__nv_bfloat16S2_S2_fjLj1280ELj1ELj4ELj1ELj16ENS_18Kernel_traits_baseILj1280EfS2_S2_S2_fjLj128EEEEELb0ELb1ELb1EEEvNS_9FwdParamsE,"a",@progbits
	.sectionflags	@""
	.align	4
.nv.constant0._ZN10layer_norm31ln_parallel_residual_fwd_kernelINS_13Kernel_traitsIf13__nv_bfloat16S2_S2_fjLj1280ELj1ELj4ELj1ELj16ENS_18Kernel_traits_baseILj1280EfS2_S2_S2_fjLj128EEEEELb0ELb1ELb1EEEvNS_9FwdParamsE:
	.zero		1128


//--------------------- .nv.constant0._ZN10layer_norm31ln_parallel_residual_fwd_kernelINS_13Kernel_traitsIf13__nv_bfloat16S2_S2_fjLj1280ELj1ELj4ELj1ELj16ENS_18Kernel_traits_baseILj1280EfS2_S2_S2_fjLj128EEEEELb1ELb0ELb0EEEvNS_9FwdParamsE --------------------------
	.section	.nv.constant0._ZN10layer_norm31ln_parallel_residual_fwd_kernelINS_13Kernel_traitsIf13__nv_bfloat16S2_S2_fjLj1280ELj1ELj4ELj1ELj16ENS_18Kernel_traits_baseILj1280EfS2_S2_S2_fjLj128EEEEELb1ELb0ELb0EEEvNS_9FwdParamsE,"a",@progbits
	.sectionflags	@""
	.align	4
.nv.constant0._ZN10layer_norm31ln_parallel_residual_fwd_kernelINS_13Kernel_traitsIf13__nv_bfloat16S2_S2_fjLj1280ELj1ELj4ELj1ELj16ENS_18Kernel_traits_baseILj1280EfS2_S2_S2_fjLj128EEEEELb1ELb0ELb0EEEvNS_9FwdParamsE:
	.zero		1128


//--------------------- .nv.constant0._ZN10layer_norm31ln_parallel_residual_fwd_kernelINS_13Kernel_traitsIf13__nv_bfloat16S2_S2_fjLj1280ELj1ELj4ELj1ELj16ENS_18Kernel_traits_baseILj1280EfS2_S2_S2_fjLj128EEEEELb1ELb0ELb1EEEvNS_9FwdParamsE --------------------------
	.section	.nv.constant0._ZN10layer_norm31ln_parallel_residual_fwd_kernelINS_13Kernel_traitsIf13__nv_bfloat16S2_S2_fjLj1280ELj1ELj4ELj1ELj16ENS_18Kernel_traits_baseILj1280EfS2_S2_S2_fjLj128EEEEELb1ELb0ELb1EEEvNS_9FwdParamsE,"a",@progbits
	.sectionflags	@""
	.align	4
.nv.constant0._ZN10layer_norm31ln_parallel_residual_fwd_kernelINS_13Kernel_traitsIf13__nv_bfloat16S2_S2_fjLj1280ELj1ELj4ELj1ELj16ENS_18Kernel_traits_baseILj1280EfS2_S2_S2_fjLj128EEEEELb1ELb0ELb1EEEvNS_9FwdParamsE:
	.zero		1128


//--------------------- .nv.constant0._ZN10layer_norm31ln_parallel_residual_fwd_kernelINS_13Kernel_traitsIf13__nv_bfloat16S2_S2_fjLj1280ELj1ELj4ELj1ELj16ENS_18Kernel_traits_baseILj1280EfS2_S2_S2_fjLj128EEEEELb1ELb1ELb0EEEvNS_9FwdParamsE --------------------------
	.section	.nv.constant0._ZN10layer_norm31ln_parallel_residual_fwd_kernelINS_13Kernel_traitsIf13__nv_bfloat16S2_S2_fjLj1280ELj1ELj4ELj1ELj16ENS_18Kernel_traits_baseILj1280EfS2_S2_S2_fjLj128EEEEELb1ELb1ELb0EEEvNS_9FwdParamsE,"a",@progbits
	.sectionflags	@""
	.align	4
.nv.constant0._ZN10layer_norm31ln_parallel_residual_fwd_kernelINS_13Kernel_traitsIf13__nv_bfloat16S2_S2_fjLj1280ELj1ELj4ELj1ELj16ENS_18Kernel_traits_baseILj1280EfS2_S2_S2_fjLj128EEEEELb1ELb1ELb0EEEvNS_9FwdParamsE:
	.zero		1128


//--------------------- .nv.constant0._ZN10layer_norm31ln_parallel_residual_fwd_kernelINS_13Kernel_traitsIf13__nv_bfloat16S2_S2_fjLj1280ELj1ELj4ELj1ELj16ENS_18Kernel_traits_baseILj1280EfS2_S2_S2_fjLj128EEEEELb1ELb1ELb1EEEvNS_9FwdParamsE --------------------------
	.section	.nv.constant0._ZN10layer_norm31ln_parallel_residual_fwd_kernelINS_13Kernel_traitsIf13__nv_bfloat16S2_S2_fjLj1280ELj1ELj4ELj1ELj16ENS_18Kernel_traits_baseILj1280EfS2_S2_S2_fjLj128EEEEELb1ELb1ELb1EEEvNS_9FwdParamsE,"a",@progbits
	.sectionflags	@""
	.align	4
.nv.constant0._ZN10layer_norm31ln_parallel_residual_fwd_kernelINS_13Kernel_traitsIf13__nv_bfloat16S2_S2_fjLj1280ELj1ELj4ELj1ELj16ENS_18Kernel_traits_baseILj1280EfS2_S2_S2_fjLj128EEEEELb1ELb1ELb1EEEvNS_9FwdParamsE:
	.zero		1128


//--------------------- .nv.constant0._ZN10layer_norm31ln_parallel_residual_fwd_kernelINS_13Kernel_traitsI13__nv_bfloat16S2_fS2_fjLj1280ELj1ELj4ELj1ELj16ENS_18Kernel_traits_baseILj1280ES2_S2_fS2_fjLj128EEEEELb0ELb0ELb0EEEvNS_9FwdParamsE --------------------------
	.section	.nv.constant0._ZN10layer_norm31ln_parallel_residual_fwd_kernelINS_13Kernel_traitsI13__nv_bfloat16S2_fS2_fjLj1280ELj1ELj4ELj1ELj16ENS_18Kernel_traits_baseILj1280ES2_S2_fS2_fjLj128EEEEELb0ELb0ELb0EEEvNS_9FwdParamsE,"a",@progbits
	.sectionflags	@""
	.align	4
.nv.constant0._ZN10layer_norm31ln_parallel_residual_fwd_kernelINS_13Kernel_traitsI13__nv_bfloat16S2_fS2_fjLj1280ELj1ELj4ELj1ELj16ENS_18Kernel_traits_baseILj1280ES2_S2_fS2_fjLj128EEEEELb0ELb0ELb0EEEvNS_9FwdParamsE:
	.zero		1128


//--------------------- .nv.constant0._ZN10layer_norm31ln_parallel_residual_fwd_kernelINS_13Kernel_traitsI13__nv_bfloat16S2_fS2_fjLj1280ELj1ELj4ELj1ELj16ENS_18Kernel_traits_baseILj1280ES2_S2_fS2_fjLj128EEEEELb0ELb0ELb1EEEvNS_9FwdParamsE --------------------------
	.section	.nv.constant0._ZN10layer_norm31ln_parallel_residual_fwd_kernelINS_13Kernel_traitsI13__nv_bfloat16S2_fS2_fjLj1280ELj1ELj4ELj1ELj16ENS_18Kernel_traits_baseILj1280ES2_S2_fS2_fjLj128EEEEELb0ELb0ELb1EEEvNS_9FwdParamsE,"a",@progbits
	.sectionflags	@""
	.align	4
.nv.constant0._ZN10layer_norm31ln_parallel_residual_fwd_kernelINS_13Kernel_traitsI13__nv_bfloat16S2_fS2_fjLj1280ELj1ELj4ELj1ELj16ENS_18Kernel_traits_baseILj1280ES2_S2_fS2_fjLj128EEEEELb0ELb0ELb1EEEvNS_9FwdParamsE:
	.zero		1128


//--------------------- .nv.constant0._ZN10layer_norm31ln_parallel_residual_fwd_kernelINS_13Kernel_traitsI13__nv_bfloat16S2_fS2_fjLj1280ELj1ELj4ELj1ELj16ENS_18Kernel_traits_baseILj1280ES2_S2_fS2_fjLj128EEEEELb0ELb1ELb0EEEvNS_9FwdParamsE --------------------------
	.section	.nv.constant0._ZN10layer_norm31ln_parallel_residual_fwd_kernelINS_13Kernel_traitsI13__nv_bfloat16S2_fS2_fjLj1280ELj1ELj4ELj1ELj16ENS_18Kernel_traits_baseILj1280ES2_S2_fS2_fjLj128EEEEELb0ELb1ELb0EEEvNS_9FwdParamsE,"a",@progbits
	.sectionflags	@""
	.align	4
.nv.constant0._ZN10layer_norm31ln_parallel_residual_fwd_kernelINS_13Kernel_traitsI13__nv_bfloat16S2_fS2_fjLj1280ELj1ELj4ELj1ELj16ENS_18Kernel_traits_baseILj1280ES2_S2_fS2_fjLj128EEEEELb0ELb1ELb0EEEvNS_9FwdParamsE:
	.zero		1128


//--------------------- .nv.constant0._ZN10layer_norm31ln_parallel_residual_fwd_kernelINS_13Kernel_traitsI13__nv_bfloat16S2_fS2_fjLj1280ELj1ELj4ELj1ELj16ENS_18Kernel_traits_baseILj1280ES2_S2_fS2_fjLj128EEEEELb0ELb1ELb1EEEvNS_9FwdParamsE --------------------------
	.section	.nv.constant0._ZN10layer_norm31ln_parallel_residual_fwd_kernelINS_13Kernel_traitsI13__nv_bfloat16S2_fS2_fjLj1280ELj1ELj4ELj1ELj16ENS_18Kernel_traits_baseILj1280ES2_S2_fS2_fjLj128EEEEELb0ELb1ELb1EEEvNS_9FwdParamsE,"a",@progbits
	.sectionflags	@""
	.align	4
.nv.constant0._ZN10layer_norm31ln_parallel_residual_fwd_kernelINS_13Kernel_traitsI13__nv_bfloat16S2_fS2_fjLj1280ELj1ELj4ELj1ELj16ENS_18Kernel_traits_baseILj1280ES2_S2_fS2_fjLj128EEEEELb0ELb1ELb1EEEvNS_9FwdParamsE:
	.zero		1128


//--------------------- .nv.constant0._ZN10layer_norm31ln_parallel_residual_fwd_kernelINS_13Kernel_traitsI13__nv_bfloat16S2_fS2_fjLj1280ELj1ELj4ELj1ELj16ENS_18Kernel_traits_baseILj1280ES2_S2_fS2_fjLj128EEEEELb1ELb0ELb0EEEvNS_9FwdParamsE --------------------------
	.section	.nv.constant0._ZN10layer_norm31ln_parallel_residual_fwd_kernelINS_13Kernel_traitsI13__nv_bfloat16S2_fS2_fjLj1280ELj1ELj4ELj1ELj16ENS_18Kernel_traits_baseILj1280ES2_S2_fS2_fjLj128EEEEELb1ELb0ELb0EEEvNS_9FwdParamsE,"a",@progbits
	.sectionflags	@""
	.align	4
.nv.constant0._ZN10layer_norm31ln_parallel_residual_fwd_kernelINS_13Kernel_traitsI13__nv_bfloat16S2_fS2_fjLj1280ELj1ELj4ELj1ELj16ENS_18Kernel_traits_baseILj1280ES2_S2_fS2_fjLj128EEEEELb1ELb0ELb0EEEvNS_9FwdParamsE:
	.zero		1128


//--------------------- .nv.constant0._ZN10layer_norm31ln_parallel_residual_fwd_kernelINS_13Kernel_traitsI13__nv_bfloat16S2_fS2_fjLj1280ELj1ELj4ELj1ELj16ENS_18Kernel_traits_baseILj1280ES2_S2_fS2_fjLj128EEEEELb1ELb0ELb1EEEvNS_9FwdParamsE --------------------------
	.section	.nv.constant0._ZN10layer_norm31ln_parallel_residual_fwd_kernelINS_13Kernel_traitsI13__nv_bfloat16S2_fS2_fjLj1280ELj1ELj4ELj1ELj16ENS_18Kernel_traits_baseILj1280ES2_S2_fS2_fjLj128EEEEELb1ELb0ELb1EEEvNS_9FwdParamsE,"a",@progbits
	.sectionflags	@""
	.align	4
.nv.constant0._ZN10layer_norm31ln_parallel_residual_fwd_kernelINS_13Kernel_traitsI13__nv_bfloat16S2_fS2_fjLj1280ELj1ELj4ELj1ELj16ENS_18Kernel_traits_baseILj1280ES2_S2_fS2_fjLj128EEEEELb1ELb0ELb1EEEvNS_9FwdParamsE:
	.zero		1128


//--------------------- .nv.constant0._ZN10layer_norm31ln_parallel_residual_fwd_kernelINS_13Kernel_traitsI13__nv_bfloat16S2_fS2_fjLj1280ELj1ELj4ELj1ELj16ENS_18Kernel_traits_baseILj1280ES2_S2_fS2_fjLj128EEEEELb1ELb1ELb0EEEvNS_9FwdParamsE --------------------------
	.section	.nv.constant0._ZN10layer_norm31ln_parallel_residual_fwd_kernelINS_13Kernel_traitsI13__nv_bfloat16S2_fS2_fjLj1280ELj1ELj4ELj1ELj16ENS_18Kernel_traits_baseILj1280ES2_S2_fS2_fjLj128EEEEELb1ELb1ELb0EEEvNS_9FwdParamsE,"a",@progbits
	.sectionflags	@""
	.align	4
.nv.constant0._ZN10layer_norm31ln_parallel_residual_fwd_kernelINS_13Kernel_traitsI13__nv_bfloat16S2_fS2_fjLj1280ELj1ELj4ELj1ELj16ENS_18Kernel_traits_baseILj1280ES2_S2_fS2_fjLj128EEEEELb1ELb1ELb0EEEvNS_9FwdParamsE:
	.zero		1128


//--------------------- .nv.constant0._ZN10layer_norm31ln_parallel_residual_fwd_kernelINS_13Kernel_traitsI13__nv_bfloat16S2_fS2_fjLj1280ELj1ELj4ELj1ELj16ENS_18Kernel_traits_baseILj1280ES2_S2_fS2_fjLj128EEEEELb1ELb1ELb1EEEvNS_9FwdParamsE --------------------------
	.section	.nv.constant0._ZN10layer_norm31ln_parallel_residual_fwd_kernelINS_13Kernel_traitsI13__nv_bfloat16S2_fS2_fjLj1280ELj1ELj4ELj1ELj16ENS_18Kernel_traits_baseILj1280ES2_S2_fS2_fjLj128EEEEELb1ELb1ELb1EEEvNS_9FwdParamsE,"a",@progbits
	.sectionflags	@""
	.align	4
.nv.constant0._ZN10layer_norm31ln_parallel_residual_fwd_kernelINS_13Kernel_traitsI13__nv_bfloat16S2_fS2_fjLj1280ELj1ELj4ELj1ELj16ENS_18Kernel_traits_baseILj1280ES2_S2_fS2_fjLj128EEEEELb1ELb1ELb1EEEvNS_9FwdParamsE:
	.zero		1128


//--------------------- .nv.constant0._ZN10layer_norm31ln_parallel_residual_fwd_kernelINS_13Kernel_traitsIf13__nv_bfloat16fS2_fjLj1280ELj1ELj4ELj1ELj16ENS_18Kernel_traits_baseILj1280EfS2_fS2_fjLj128EEEEELb0ELb0ELb0EEEvNS_9FwdParamsE --------------------------
	.section	.nv.constant0._ZN10layer_norm31ln_parallel_residual_fwd_kernelINS_13Kernel_traitsIf13__nv_bfloat16fS2_fjLj1280ELj1ELj4ELj1ELj16ENS_18Kernel_traits_baseILj1280EfS2_fS2_fjLj128EEEEELb0ELb0ELb0EEEvNS_9FwdParamsE,"a",@progbits
	.sectionflags	@""
	.align	4
.nv.constant0._ZN10layer_norm31ln_parallel_residual_fwd_kernelINS_13Kernel_traitsIf13__nv_bfloat16fS2_fjLj1280ELj1ELj4ELj1ELj16ENS_18Kernel_traits_baseILj1280EfS2_fS2_fjLj128EEEEELb0ELb0ELb0EEEvNS_9FwdParamsE:
	.zero		1128


//--------------------- .nv.constant0._ZN10layer_norm31ln_parallel_residual_fwd_kernelINS_13Kernel_traitsIf13__nv_bfloat16fS2_fjLj1280ELj1ELj4ELj1ELj16ENS_18Kernel_traits_baseILj1280EfS2_fS2_fjLj128EEEEELb0ELb0ELb1EEEvNS_9FwdParamsE --------------------------
	.section	.nv.constant0._ZN10layer_norm31ln_parallel_residual_fwd_kernelINS_13Kernel_traitsIf13__nv_bfloat16fS2_fjLj1280ELj1ELj4ELj1ELj16ENS_18Kernel_traits_baseILj1280EfS2_fS2_fjLj128EEEEELb0ELb0ELb1EEEvNS_9FwdParamsE,"a",@progbits
	.sectionflags	@""
	.align	4
.nv.constant0._ZN10layer_norm31ln_parallel_residual_fwd_kernelINS_13Kernel_traitsIf13__nv_bfloat16fS2_fjLj1280ELj1ELj4ELj1ELj16ENS_18Kernel_traits_baseILj1280EfS2_fS2_fjLj128EEEEELb0ELb0ELb1EEEvNS_9FwdParamsE:
	.zero		1128


//--------------------- .nv.constant0._ZN10layer_norm31ln_parallel_residual_fwd_kernelINS_13Kernel_traitsIf13__nv_bfloat16fS2_fjLj1280ELj1ELj4ELj1ELj16ENS_18Kernel_traits_baseILj1280EfS2_fS2_fjLj128EEEEELb0ELb1ELb0EEEvNS_9FwdParamsE --------------------------
	.section	.nv.constant0._ZN10layer_norm31ln_parallel_residual_fwd_kernelINS_13Kernel_traitsIf13__nv_bfloat16fS2_fjLj1280ELj1ELj4ELj1ELj16ENS_18Kernel_traits_baseILj1280EfS2_fS2_fjLj128EEEEELb0ELb1ELb0EEEvNS_9FwdParamsE,"a",@progbits
	.sectionflags	@""
	.align	4
.nv.constant0._ZN10layer_norm31ln_parallel_residual_fwd_kernelINS_13Kernel_traitsIf13__nv_bfloat16fS2_fjLj1280ELj1ELj4ELj1ELj16ENS_18Kernel_traits_baseILj1280EfS2_fS2_fjLj128EEEEELb0ELb1ELb0EEEvNS_9FwdParamsE:
	.zero		1128


//--------------------- .nv.constant0._ZN10layer_norm31ln_parallel_residual_fwd_kernelINS_13Kernel_traitsIf13__nv_bfloat16fS2_fjLj1280ELj1ELj4ELj1ELj16ENS_18Kernel_traits_baseILj1280EfS2_fS2_fjLj128EEEEELb0ELb1ELb1EEEvNS_9FwdParamsE --------------------------
	.section	.nv.constant0._ZN10layer_norm31ln_parallel_residual_fwd_kernelINS_13Kernel_traitsIf13__nv_bfloat16fS2_fjLj1280ELj1ELj4ELj1ELj16ENS_18Kernel_traits_baseILj1280EfS2_fS2_fjLj128EEEEELb0ELb1ELb1EEEvNS_9FwdParamsE,"a",@progbits
	.sectionflags	@""
	.align	4
.nv.constant0._ZN10layer_norm31ln_parallel_residual_fwd_kernelINS_13Kernel_traitsIf13__nv_bfloat16fS2_fjLj1280ELj1ELj4ELj1ELj16ENS_18Kernel_traits_baseILj1280EfS2_fS2_fjLj128EEEEELb0ELb1ELb1EEEvNS_9FwdParamsE:
	.zero		1128


//--------------------- .nv.constant0._ZN10layer_norm31ln_parallel_residual_fwd_kernelINS_13Kernel_traitsIf13__nv_bfloat16fS2_fjLj1280ELj1ELj4ELj1ELj16ENS_18Kernel_traits_baseILj1280EfS2_fS2_fjLj128EEEEELb1ELb0ELb0EEEvNS_9FwdParamsE --------------------------
	.section	.nv.constant0._ZN10layer_norm31ln_parallel_residual_fwd_kernelINS_13Kernel_traitsIf13__nv_bfloat16fS2_fjLj1280ELj1ELj4ELj1ELj16ENS_18Kernel_traits_baseILj1280EfS2_fS2_fjLj128EEEEELb1ELb0ELb0EEEvNS_9FwdParamsE,"a",@progbits
	.sectionflags	@""
	.align	4
.nv.constant0._ZN10layer_norm31ln_parallel_residual_fwd_kernelINS_13Kernel_traitsIf13__nv_bfloat16fS2_fjLj1280ELj1ELj4ELj1ELj16ENS_18Kernel_traits_baseILj1280EfS2_fS2_fjLj128EEEEELb1ELb0ELb0EEEvNS_9FwdParamsE:
	.zero		1128


//--------------------- .nv.constant0._ZN10layer_norm31ln_parallel_residual_fwd_kernelINS_13Kernel_traitsIf13__nv_bfloat16fS2_fjLj1280ELj1ELj4ELj1ELj16ENS_18Kernel_traits_baseILj1280EfS2_fS2_fjLj128EEEEELb1ELb0ELb1EEEvNS_9FwdParamsE --------------------------
	.section	.nv.constant0._ZN10layer_norm31ln_parallel_residual_fwd_kernelINS_13Kernel_traitsIf13__nv_bfloat16fS2_fjLj1280ELj1ELj4ELj1ELj16ENS_18Kernel_traits_baseILj1280EfS2_fS2_fjLj128EEEEELb1ELb0ELb1EEEvNS_9FwdParamsE,"a",@progbits
	.sectionflags	@""
	.align	4
.nv.constant0._ZN10layer_norm31ln_parallel_residual_fwd_kernelINS_13Kernel_traitsIf13__nv_bfloat16fS2_fjLj1280ELj1ELj4ELj1ELj16ENS_18Kernel_traits_baseILj1280EfS2_fS2_fjLj128EEEEELb1ELb0ELb1EEEvNS_9FwdParamsE:
	.zero		1128


//--------------------- .nv.constant0._ZN10layer_norm31ln_parallel_residual_fwd_kernelINS_13Kernel_traitsIf13__nv_bfloat16fS2_fjLj1280ELj1ELj4ELj1ELj16ENS_18Kernel_traits_baseILj1280EfS2_fS2_fjLj128EEEEELb1ELb1ELb0EEEvNS_9FwdParamsE --------------------------
	.section	.nv.constant0._ZN10layer_norm31ln_parallel_residual_fwd_kernelINS_13Kernel_traitsIf13__nv_bfloat16fS2_fjLj1280ELj1ELj4ELj1ELj16ENS_18Kernel_traits_baseILj1280EfS2_fS2_fjLj128EEEEELb1ELb1ELb0EEEvNS_9FwdParamsE,"a",@progbits
	.sectionflags	@""
	.align	4
.nv.constant0._ZN10layer_norm31ln_parallel_residual_fwd_kernelINS_13Kernel_traitsIf13__nv_bfloat16fS2_fjLj1280ELj1ELj4ELj1ELj16ENS_18Kernel_traits_baseILj1280EfS2_fS2_fjLj128EEEEELb1ELb1ELb0EEEvNS_9FwdParamsE:
	.zero		1128


//--------------------- .nv.constant0._ZN10layer_norm31ln_parallel_residual_fwd_kernelINS_13Kernel_traitsIf13__nv_bfloat16fS2_fjLj1280ELj1ELj4ELj1ELj16ENS_18Kernel_traits_baseILj1280EfS2_fS2_fjLj128EEEEELb1ELb1ELb1EEEvNS_9FwdParamsE --------------------------
	.section	.nv.constant0._ZN10layer_norm31ln_parallel_residual_fwd_kernelINS_13Kernel_traitsIf13__nv_bfloat16fS2_fjLj1280ELj1ELj4ELj1ELj16ENS_18Kernel_traits_baseILj1280EfS2_fS2_fjLj128EEEEELb1ELb1ELb1EEEvNS_9FwdParamsE,"a",@progbits
	.sectionflags	@""
	.align	4
.nv.constant0._ZN10layer_norm31ln_parallel_residual_fwd_kernelINS_13Kernel_traitsIf13__nv_bfloat16fS2_fjLj1280ELj1ELj4ELj1ELj16ENS_18Kernel_traits_baseILj1280EfS2_fS2_fjLj128EEEEELb1ELb1ELb1EEEvNS_9FwdParamsE:
	.zero		1128


//--------------------- .nv.constant0._ZN10layer_norm31ln_parallel_residual_fwd_kernelINS_13Kernel_traitsIf6__halfS2_S2_fjLj1280ELj1ELj4ELj1ELj16ENS_18Kernel_traits_baseILj1280EfS2_S2_S2_fjLj128EEEEELb0ELb0ELb0EEEvNS_9FwdParamsE --------------------------
	.section	.nv.constant0._ZN10layer_norm31ln_parallel_residual_fwd_kernelINS_13Kernel_traitsIf6__halfS2_S2_fjLj1280ELj1ELj4ELj1ELj16ENS_18Kernel_traits_baseILj1280EfS2_S2_S2_fjLj128EEEEELb0ELb0ELb0EEEvNS_9FwdParamsE,"a",@progbits
	.sectionflags	@""
	.align	4
.nv.constant0._ZN10layer_norm31ln_parallel_residual_fwd_kernelINS_13Kernel_traitsIf6__halfS2_S2_fjLj1280ELj1ELj4ELj1ELj16ENS_18Kernel_traits_baseILj1280EfS2_S2_S2_fjLj128EEEEELb0ELb0ELb0EEEvNS_9FwdParamsE:
	.zero		1128


//--------------------- .nv.constant0._ZN10layer_norm31ln_parallel_residual_fwd_kernelINS_13Kernel_traitsIf6__halfS2_S2_fjLj1280ELj1ELj4ELj1ELj16ENS_18Kernel_traits_baseILj1280EfS2_S2_S2_fjLj128EEEEELb0ELb0ELb1EEEvNS_9FwdParamsE --------------------------
	.section	.nv.constant0._ZN10layer_norm31ln_parallel_residual_fwd_kernelINS_13Kernel_traitsIf6__halfS2_S2_fjLj1280ELj1ELj4ELj1ELj16ENS_18Kernel_traits_baseILj1280EfS2_S2_S2_fjLj128EEEEELb0ELb0ELb1EEEvNS_9FwdParamsE,"a",@progbits
	.sectionflags	@""
	.align	4
.nv.constant0._ZN10layer_norm31ln_parallel_residual_fwd_kernelINS_13Kernel_traitsIf6__halfS2_S2_fjLj1280ELj1ELj4ELj1ELj16ENS_18Kernel_traits_baseILj1280EfS2_S2_S2_fjLj128EEEEELb0ELb0ELb1EEEvNS_9FwdParamsE:
	.zero		1128


//--------------------- .nv.constant0._ZN10layer_norm31ln_parallel_residual_fwd_kernelINS_13Kernel_traitsIf6__halfS2_S2_fjLj1280ELj1ELj4ELj1ELj16ENS_18Kernel_traits_baseILj1280EfS2_S2_S2_fjLj128EEEEELb0ELb1ELb0EEEvNS_9FwdParamsE --------------------------
	.section	.nv.constant0._ZN10layer_norm31ln_parallel_residual_fwd_kernelINS_13Kernel_traitsIf6__halfS2_S2_fjLj1280ELj1ELj4ELj1ELj16ENS_18Kernel_traits_baseILj1280EfS2_S2_S2_fjLj128EEEEELb0ELb1ELb0EEEvNS_9FwdParamsE,"a",@progbits
	.sectionflags	@""
	.align	4
.nv.constant0._ZN10layer_norm31ln_parallel_residual_fwd_kernelINS_13Kernel_traitsIf6__halfS2_S2_fjLj1280ELj1ELj4ELj1ELj16ENS_18Kernel_traits_baseILj1280EfS2_S2_S2_fjLj128EEEEELb0ELb1ELb0EEEvNS_9FwdParamsE:
	.zero		1128


//--------------------- .nv.constant0._ZN10layer_norm31ln_parallel_residual_fwd_kernelINS_13Kernel_traitsIf6__halfS2_S2_fjLj1280ELj1ELj4ELj1ELj16ENS_18Kernel_traits_baseILj1280EfS2_S2_S2_fjLj128EEEEELb0ELb1ELb1EEEvNS_9FwdParamsE --------------------------
	.section	.nv.constant0._ZN10layer_norm31ln_parallel_residual_fwd_kernelINS_13Kernel_traitsIf6__halfS2_S2_fjLj1280ELj1ELj4ELj1ELj16ENS_18Kernel_traits_baseILj1280EfS2_S2_S2_fjLj128EEEEELb0ELb1ELb1EEEvNS_9FwdParamsE,"a",@progbits
	.sectionflags	@""
	.align	4
.nv.constant0._ZN10layer_norm31ln_parallel_residual_fwd_kernelINS_13Kernel_traitsIf6__halfS2_S2_fjLj1280ELj1ELj4ELj1ELj16ENS_18Kernel_traits_baseILj1280EfS2_S2_S2_fjLj128EEEEELb0ELb1ELb1EEEvNS_9FwdParamsE:
	.zero		1128


//--------------------- .nv.constant0._ZN10layer_norm31ln_parallel_residual_fwd_kernelINS_13Kernel_traitsIf6__halfS2_S2_fjLj1280ELj1ELj4ELj1ELj16ENS_18Kernel_traits_baseILj1280EfS2_S2_S2_fjLj128EEEEELb1ELb0ELb0EEEvNS_9FwdParamsE --------------------------
	.section	.nv.constant0._ZN10layer_norm31ln_parallel_residual_fwd_kernelINS_13Kernel_traitsIf6__halfS2_S2_fjLj1280ELj1ELj4ELj1ELj16ENS_18Kernel_traits_baseILj1280EfS2_S2_S2_fjLj128EEEEELb1ELb0ELb0EEEvNS_9FwdParamsE,"a",@progbits
	.sectionflags	@""
	.align	4
.nv.constant0._ZN10layer_norm31ln_parallel_residual_fwd_kernelINS_13Kernel_traitsIf6__halfS2_S2_fjLj1280ELj1ELj4ELj1ELj16ENS_18Kernel_traits_baseILj1280EfS2_S2_S2_fjLj128EEEEELb1ELb0ELb0EEEvNS_9FwdParamsE:
	.zero		1128


//--------------------- .nv.constant0._ZN10layer_norm31ln_parallel_residual_fwd_kernelINS_13Kernel_traitsIf6__halfS2_S2_fjLj1280ELj1ELj4ELj1ELj16ENS_18Kernel_traits_baseILj1280EfS2_S2_S2_fjLj128EEEEELb1ELb0ELb1EEEvNS_9FwdParamsE --------------------------
	.section	.nv.constant0._ZN10layer_norm31ln_parallel_residual_fwd_kernelINS_13Kernel_traitsIf6__halfS2_S2_fjLj1280ELj1ELj4ELj1ELj16ENS_18Kernel_traits_baseILj1280EfS2_S2_S2_fjLj128EEEEELb1ELb0ELb1EEEvNS_9FwdParamsE,"a",@progbits
	.sectionflags	@""
	.align	4
.nv.constant0._ZN10layer_norm31ln_parallel_residual_fwd_kernelINS_13Kernel_traitsIf6__halfS2_S2_fjLj1280ELj1ELj4ELj1ELj16ENS_18Kernel_traits_baseILj1280EfS2_S2_S2_fjLj128EEEEELb1ELb0ELb1EEEvNS_9FwdParamsE:
	.zero		1128


//--------------------- .nv.constant0._ZN10layer_norm31ln_parallel_residual_fwd_kernelINS_13Kernel_traitsIf6__halfS2_S2_fjLj1280ELj1ELj4ELj1ELj16ENS_18Kernel_traits_baseILj1280EfS2_S2_S2_fjLj128EEEEELb1ELb1ELb0EEEvNS_9FwdParamsE --------------------------
	.section	.nv.constant0._ZN10layer_norm31ln_parallel_residual_fwd_kernelINS_13Kernel_traitsIf6__halfS2_S2_fjLj1280ELj1ELj4ELj1ELj16ENS_18Kernel_traits_baseILj1280EfS2_S2_S2_fjLj128EEEEELb1ELb1ELb0EEEvNS_9FwdParamsE,"a",@progbits
	.sectionflags	@""
	.align	4
.nv.constant0._ZN10layer_norm31ln_parallel_residual_fwd_kernelINS_13Kernel_traitsIf6__halfS2_S2_fjLj1280ELj1ELj4ELj1ELj16ENS_18Kernel_traits_baseILj1280EfS2_S2_S2_fjLj128EEEEELb1ELb1ELb0EEEvNS_9FwdParamsE:
	.zero		1128


//--------------------- .nv.constant0._ZN10layer_norm31ln_parallel_residual_fwd_kernelINS_13Kernel_traitsIf6__halfS2_S2_fjLj1280ELj1ELj4ELj1ELj16ENS_18Kernel_traits_baseILj1280EfS2_S2_S2_fjLj128EEEEELb1ELb1ELb1EEEvNS_9FwdParamsE --------------------------
	.section	.nv.constant0._ZN10layer_norm31ln_parallel_residual_fwd_kernelINS_13Kernel_traitsIf6__halfS2_S2_fjLj1280ELj1ELj4ELj1ELj16ENS_18Kernel_traits_baseILj1280EfS2_S2_S2_fjLj128EEEEELb1ELb1ELb1EEEvNS_9FwdParamsE,"a",@progbits
	.sectionflags	@""
	.align	4
.nv.constant0._ZN10layer_norm31ln_parallel_residual_fwd_kernelINS_13Kernel_traitsIf6__halfS2_S2_fjLj1280ELj1ELj4ELj1ELj16ENS_18Kernel_traits_baseILj1280EfS2_S2_S2_fjLj128EEEEELb1ELb1ELb1EEEvNS_9FwdParamsE:
	.zero		1128


//--------------------- .nv.constant0._ZN10layer_norm31ln_parallel_residual_fwd_kernelINS_13Kernel_traitsI6__halfS2_fS2_fjLj1280ELj1ELj4ELj1ELj16ENS_18Kernel_traits_baseILj1280ES2_S2_fS2_fjLj128EEEEELb0ELb0ELb0EEEvNS_9FwdParamsE --------------------------
	.section	.nv.constant0._ZN10layer_norm31ln_parallel_residual_fwd_kernelINS_13Kernel_traitsI6__halfS2_fS2_fjLj1280ELj1ELj4ELj1ELj16ENS_18Kernel_traits_baseILj1280ES2_S2_fS2_fjLj128EEEEELb0ELb0ELb0EEEvNS_9FwdParamsE,"a",@progbits
	.sectionflags	@""
	.align	4
.nv.constant0._ZN10layer_norm31ln_parallel_residual_fwd_kernelINS_13Kernel_traitsI6__halfS2_fS2_fjLj1280ELj1ELj4ELj1ELj16ENS_18Kernel_traits_baseILj1280ES2_S2_fS2_fjLj128EEEEELb0ELb0ELb0EEEvNS_9FwdParamsE:
	.zero		1128


//--------------------- .nv.constant0._ZN10layer_norm31ln_parallel_residual_fwd_kernelINS_13Kernel_traitsI6__halfS2_fS2_fjLj1280ELj1ELj4ELj1ELj16ENS_18Kernel_traits_baseILj1280ES2_S2_fS2_fjLj128EEEEELb0ELb0ELb1EEEvNS_9FwdParamsE --------------------------
	.section	.nv.constant0._ZN10layer_norm31ln_parallel_residual_fwd_kernelINS_13Kernel_traitsI6__halfS2_fS2_fjLj1280ELj1ELj4ELj1ELj16ENS_18Kernel_traits_baseILj1280ES2_S2_fS2_fjLj128EEEEELb0ELb0ELb1EEEvNS_9FwdParamsE,"a",@progbits
	.sectionflags	@""
	.align	4
.nv.constant0._ZN10layer_norm31ln_parallel_residual_fwd_kernelINS_13Kernel_traitsI6__halfS2_fS2_fjLj1280ELj1ELj4ELj1ELj16ENS_18Kernel_traits_baseILj1280ES2_S2_fS2_fjLj128EEEEELb0ELb0ELb1EEEvNS_9FwdParamsE:
	.zero		1128


//--------------------- .nv.constant0._ZN10layer_norm31ln_parallel_residual_fwd_kernelINS_13Kernel_traitsI6__halfS2_fS2_fjLj1280ELj1ELj4ELj1ELj16ENS_18Kernel_traits_baseILj1280ES2_S2_fS2_fjLj128EEEEELb0ELb1ELb0EEEvNS_9FwdParamsE --------------------------
	.section	.nv.constant0._ZN10layer_norm31ln_parallel_residual_fwd_kernelINS_13Kernel_traitsI6__halfS2_fS2_fjLj1280ELj1ELj4ELj1ELj16ENS_18Kernel_traits_baseILj1280ES2_S2_fS2_fjLj128EEEEELb0ELb1ELb0EEEvNS_9FwdParamsE,"a",@progbits
	.sectionflags	@""
	.align	4
.nv.constant0._ZN10layer_norm31ln_parallel_residual_fwd_kernelINS_13Kernel_traitsI6__halfS2_fS2_fjLj1280ELj1ELj4ELj1ELj16ENS_18Kernel_traits_baseILj1280ES2_S2_fS2_fjLj128EEEEELb0ELb1ELb0EEEvNS_9FwdParamsE:
	.zero		1128


//--------------------- .nv.constant0._ZN10layer_norm31ln_parallel_residual_fwd_kernelINS_13Kernel_traitsI6__halfS2_fS2_fjLj1280ELj1ELj4ELj1ELj16ENS_18Kernel_traits_baseILj1280ES2_S2_fS2_fjLj128EEEEELb0ELb1ELb1EEEvNS_9FwdParamsE --------------------------
	.section	.nv.constant0._ZN10layer_norm31ln_parallel_residual_fwd_kernelINS_13Kernel_traitsI6__halfS2_fS2_fjLj1280ELj1ELj4ELj1ELj16ENS_18Kernel_traits_baseILj1280ES2_S2_fS2_fjLj128EEEEELb0ELb1ELb1EEEvNS_9FwdParamsE,"a",@progbits
	.sectionflags	@""
	.align	4
.nv.constant0._ZN10layer_norm31ln_parallel_residual_fwd_kernelINS_13Kernel_traitsI6__halfS2_fS2_fjLj1280ELj1ELj4ELj1ELj16ENS_18Kernel_traits_baseILj1280ES2_S2_fS2_fjLj128EEEEELb0ELb1ELb1EEEvNS_9FwdParamsE:
	.zero		1128


//--------------------- .nv.constant0._ZN10layer_norm31ln_parallel_residual_fwd_kernelINS_13Kernel_traitsI6__halfS2_fS2_fjLj1280ELj1ELj4ELj1ELj16ENS_18Kernel_traits_baseILj1280ES2_S2_fS2_fjLj128EEEEELb1ELb0ELb0EEEvNS_9FwdParamsE --------------------------
	.section	.nv.constant0._ZN10layer_norm31ln_parallel_residual_fwd_kernelINS_13Kernel_traitsI6__halfS2_fS2_fjLj1280ELj1ELj4ELj1ELj16ENS_18Kernel_traits_baseILj1280ES2_S2_fS2_fjLj128EEEEELb1ELb0ELb0EEEvNS_9FwdParamsE,"a",@progbits
	.sectionflags	@""
	.align	4
.nv.constant0._ZN10layer_norm31ln_parallel_residual_fwd_kernelINS_13Kernel_traitsI6__halfS2_fS2_fjLj1280ELj1ELj4ELj1ELj16ENS_18Kernel_traits_baseILj1280ES2_S2_fS2_fjLj128EEEEELb1ELb0ELb0EEEvNS_9FwdParamsE:
	.zero		1128


//--------------------- .nv.constant0._ZN10layer_norm31ln_parallel_residual_fwd_kernelINS_13Kernel_traitsI6__halfS2_fS2_fjLj1280ELj1ELj4ELj1ELj16ENS_18Kernel_traits_baseILj1280ES2_S2_fS2_fjLj128EEEEELb1ELb0ELb1EEEvNS_9FwdParamsE --------------------------
	.section	.nv.constant0._ZN10layer_norm31ln_parallel_residual_fwd_kernelINS_13Kernel_traitsI6__halfS2_fS2_fjLj1280ELj1ELj4ELj1ELj16ENS_18Kernel_traits_baseILj1280ES2_S2_fS2_fjLj128EEEEELb1ELb0ELb1EEEvNS_9FwdParamsE,"a",@progbits
	.sectionflags	@""
	.align	4
.nv.constant0._ZN10layer_norm31ln_parallel_residual_fwd_kernelINS_13Kernel_traitsI6__halfS2_fS2_fjLj1280ELj1ELj4ELj1ELj16ENS_18Kernel_traits_baseILj1280ES2_S2_fS2_fjLj128EEEEELb1ELb0ELb1EEEvNS_9FwdParamsE:
	.zero		1128


//--------------------- .nv.constant0._ZN10layer_norm31ln_parallel_residual_fwd_kernelINS_13Kernel_traitsI6__halfS2_fS2_fjLj1280ELj1ELj4ELj1ELj16ENS_18Kernel_traits_baseILj1280ES2_S2_fS2_fjLj128EEEEELb1ELb1ELb0EEEvNS_9FwdParamsE --------------------------
	.section	.nv.constant0._ZN10layer_norm31ln_parallel_residual_fwd_kernelINS_13Kernel_traitsI6__halfS2_fS2_fjLj1280ELj1ELj4ELj1ELj16ENS_18Kernel_traits_baseILj1280ES2_S2_fS2_fjLj128EEEEELb1ELb1ELb0EEEvNS_9FwdParamsE,"a",@progbits
	.sectionflags	@""
	.align	4
.nv.constant0._ZN10layer_norm31ln_parallel_residual_fwd_kernelINS_13Kernel_traitsI6__halfS2_fS2_fjLj1280ELj1ELj4ELj1ELj16ENS_18Kernel_traits_baseILj1280ES2_S2_fS2_fjLj128EEEEELb1ELb1ELb0EEEvNS_9FwdParamsE:
	.zero		1128


//--------------------- .nv.constant0._ZN10layer_norm31ln_parallel_residual_fwd_kernelINS_13Kernel_traitsI6__halfS2_fS2_fjLj1280ELj1ELj4ELj1ELj16ENS_18Kernel_traits_baseILj1280ES2_S2_fS2_fjLj128EEEEELb1ELb1ELb1EEEvNS_9FwdParamsE --------------------------
	.section	.nv.constant0._ZN10layer_norm31ln_parallel_residual_fwd_kernelINS_13Kernel_traitsI6__halfS2_fS2_fjLj1280ELj1ELj4ELj1ELj16ENS_18Kernel_traits_baseILj1280ES2_S2_fS2_fjLj128EEEEELb1ELb1ELb1EEEvNS_9FwdParamsE,"a",@progbits
	.sectionflags	@""
	.align	4
.nv.constant0._ZN10layer_norm31ln_parallel_residual_fwd_kernelINS_13Kernel_traitsI6__halfS2_fS2_fjLj1280ELj1ELj4ELj1ELj16ENS_18Kernel_traits_baseILj1280ES2_S2_fS2_fjLj128EEEEELb1ELb1ELb1EEEvNS_9FwdParamsE:
	.zero		1128


//--------------------- .nv.constant0._ZN10layer_norm31ln_parallel_residual_fwd_kernelINS_13Kernel_traitsIf6__halffS2_fjLj1280ELj1ELj4ELj1ELj16ENS_18Kernel_traits_baseILj1280EfS2_fS2_fjLj128EEEEELb0ELb0ELb0EEEvNS_9FwdParamsE --------------------------
	.section	.nv.constant0._ZN10layer_norm31ln_parallel_residual_fwd_kernelINS_13Kernel_traitsIf6__halffS2_fjLj1280ELj1ELj4ELj1ELj16ENS_18Kernel_traits_baseILj1280EfS2_fS2_fjLj128EEEEELb0ELb0ELb0EEEvNS_9FwdParamsE,"a",@progbits
	.sectionflags	@""
	.align	4
.nv.constant0._ZN10layer_norm31ln_parallel_residual_fwd_kernelINS_13Kernel_traitsIf6__halffS2_fjLj1280ELj1ELj4ELj1ELj16ENS_18Kernel_traits_baseILj1280EfS2_fS2_fjLj128EEEEELb0ELb0ELb0EEEvNS_9FwdParamsE:
	.zero		1128


//--------------------- .nv.constant0._ZN10layer_norm31ln_parallel_residual_fwd_kernelINS_13Kernel_traitsIf6__halffS2_fjLj1280ELj1ELj4ELj1ELj16ENS_18Kernel_traits_baseILj1280EfS2_fS2_fjLj128EEEEELb0ELb0ELb1EEEvNS_9FwdParamsE --------------------------
	.section	.nv.constant0._ZN10layer_norm31ln_parallel_residual_fwd_kernelINS_13Kernel_traitsIf6__halffS2_fjLj1280ELj1ELj4ELj1ELj16ENS_18Kernel_traits_baseILj1280EfS2_fS2_fjLj128EEEEELb0ELb0ELb1EEEvNS_9FwdParamsE,"a",@progbits
	.sectionflags	@""
	.align	4
.nv.constant0._ZN10layer_norm31ln_parallel_residual_fwd_kernelINS_13Kernel_traitsIf6__halffS2_fjLj1280ELj1ELj4ELj1ELj16ENS_18Kernel_traits_baseILj1280EfS2_fS2_fjLj128EEEEELb0ELb0ELb1EEEvNS_9FwdParamsE:
	.zero		1128


//--------------------- .nv.constant0._ZN10layer_norm31ln_parallel_residual_fwd_kernelINS_13Kernel_traitsIf6__halffS2_fjLj1280ELj1ELj4ELj1ELj16ENS_18Kernel_traits_baseILj1280EfS2_fS2_fjLj128EEEEELb0ELb1ELb0EEEvNS_9FwdParamsE --------------------------
	.section	.nv.constant0._ZN10layer_norm31ln_parallel_residual_fwd_kernelINS_13Kernel_traitsIf6__halffS2_fjLj1280ELj1ELj4ELj1ELj16ENS_18Kernel_traits_baseILj1280EfS2_fS2_fjLj128EEEEELb0ELb1ELb0EEEvNS_9FwdParamsE,"a",@progbits
	.sectionflags	@""
	.align	4
.nv.constant0._ZN10layer_norm31ln_parallel_residual_fwd_kernelINS_13Kernel_traitsIf6__halffS2_fjLj1280ELj1ELj4ELj1ELj16ENS_18Kernel_traits_baseILj1280EfS2_fS2_fjLj128EEEEELb0ELb1ELb0EEEvNS_9FwdParamsE:
	.zero		1128


//--------------------- .nv.constant0._ZN10layer_norm31ln_parallel_residual_fwd_kernelINS_13Kernel_traitsIf6__halffS2_fjLj1280ELj1ELj4ELj1ELj16ENS_18Kernel_traits_baseILj1280EfS2_fS2_fjLj128EEEEELb0ELb1ELb1EEEvNS_9FwdParamsE --------------------------
	.section	.nv.constant0._ZN10layer_norm31ln_parallel_residual_fwd_kernelINS_13Kernel_traitsIf6__halffS2_fjLj1280ELj1ELj4ELj1ELj16ENS_18Kernel_traits_baseILj1280EfS2_fS2_fjLj128EEEEELb0ELb1ELb1EEEvNS_9FwdParamsE,"a",@progbits
	.sectionflags	@""
	.align	4
.nv.constant0._ZN10layer_norm31ln_parallel_residual_fwd_kernelINS_13Kernel_traitsIf6__halffS2_fjLj1280ELj1ELj4ELj1ELj16ENS_18Kernel_traits_baseILj1280EfS2_fS2_fjLj128EEEEELb0ELb1ELb1EEEvNS_9FwdParamsE:
	.zero		1128


//--------------------- .nv.constant0._ZN10layer_norm31ln_parallel_residual_fwd_kernelINS_13Kernel_traitsIf6__halffS2_fjLj1280ELj1ELj4ELj1ELj16ENS_18Kernel_traits_baseILj1280EfS2_fS2_fjLj128EEEEELb1ELb0ELb0EEEvNS_9FwdParamsE --------------------------
	.section	.nv.constant0._ZN10layer_norm31ln_parallel_residual_fwd_kernelINS_13Kernel_traitsIf6__halffS2_fjLj1280ELj1ELj4ELj1ELj16ENS_18Kernel_traits_baseILj1280EfS2_fS2_fjLj128EEEEELb1ELb0ELb0EEEvNS_9FwdParamsE,"a",@progbits
	.sectionflags	@""
	.align	4
.nv.constant0._ZN10layer_norm31ln_parallel_residual_fwd_kernelINS_13Kernel_traitsIf6__halffS2_fjLj1280ELj1ELj4ELj1ELj16ENS_18Kernel_traits_baseILj1280EfS2_fS2_fjLj128EEEEELb1ELb0ELb0EEEvNS_9FwdParamsE:
	.zero		1128


//--------------------- .nv.constant0._ZN10layer_norm31ln_parallel_residual_fwd_kernelINS_13Kernel_traitsIf6__halffS2_fjLj1280ELj1ELj4ELj1ELj16ENS_18Kernel_traits_baseILj1280EfS2_fS2_fjLj128EEEEELb1ELb0ELb1EEEvNS_9FwdParamsE --------------------------
	.section	.nv.constant0._ZN10layer_norm31ln_parallel_residual_fwd_kernelINS_13Kernel_traitsIf6__halffS2_fjLj1280ELj1ELj4ELj1ELj16ENS_18Kernel_traits_baseILj1280EfS2_fS2_fjLj128EEEEELb1ELb0ELb1EEEvNS_9FwdParamsE,"a",@progbits
	.sectionflags	@""
	.align	4
.nv.constant0._ZN10layer_norm31ln_parallel_residual_fwd_kernelINS_13Kernel_traitsIf6__halffS2_fjLj1280ELj1ELj4ELj1ELj16ENS_18Kernel_traits_baseILj1280EfS2_fS2_fjLj128EEEEELb1ELb0ELb1EEEvNS_9FwdParamsE:
	.zero		1128


//--------------------- .nv.constant0._ZN10layer_norm31ln_parallel_residual_fwd_kernelINS_13Kernel_traitsIf6__halffS2_fjLj1280ELj1ELj4ELj1ELj16ENS_18Kernel_traits_baseILj1280EfS2_fS2_fjLj128EEEEELb1ELb1ELb0EEEvNS_9FwdParamsE --------------------------
	.section	.nv.constant0._ZN10layer_norm31ln_parallel_residual_fwd_kernelINS_13Kernel_traitsIf6__halffS2_fjLj1280ELj1ELj4ELj1ELj16ENS_18Kernel_traits_baseILj1280EfS2_fS2_fjLj128EEEEELb1ELb1ELb0EEEvNS_9FwdParamsE,"a",@progbits
	.sectionflags	@""
	.align	4
.nv.constant0._ZN10layer_norm31ln_parallel_residual_fwd_kernelINS_13Kernel_traitsIf6__halffS2_fjLj1280ELj1ELj4ELj1ELj16ENS_18Kernel_traits_baseILj1280EfS2_fS2_fjLj128EEEEELb1ELb1ELb0EEEvNS_9FwdParamsE:
	.zero		1128


//--------------------- .nv.constant0._ZN10layer_norm31ln_parallel_residual_fwd_kernelINS_13Kernel_traitsIf6__halffS2_fjLj1280ELj1ELj4ELj1ELj16ENS_18Kernel_traits_baseILj1280EfS2_fS2_fjLj128EEEEELb1ELb1ELb1EEEvNS_9FwdParamsE --------------------------
	.section	.nv.constant0._ZN10layer_norm31ln_parallel_residual_fwd_kernelINS_13Kernel_traitsIf6__halffS2_fjLj1280ELj1ELj4ELj1ELj16ENS_18Kernel_traits_baseILj1280EfS2_fS2_fjLj128EEEEELb1ELb1ELb1EEEvNS_9FwdParamsE,"a",@progbits
	.sectionflags	@""
	.align	4
.nv.constant0._ZN10layer_norm31ln_parallel_residual_fwd_kernelINS_13Kernel_traitsIf6__halffS2_fjLj1280ELj1ELj4ELj1ELj16ENS_18Kernel_traits_baseILj1280EfS2_fS2_fjLj128EEEEELb1ELb1ELb1EEEvNS_9FwdParamsE:
	.zero		1128


//--------------------- .nv.constant0._ZN10layer_norm31ln_parallel_residual_fwd_kernelINS_13Kernel_traitsI6__halfffffjLj1280ELj1ELj4ELj1ELj16ENS_18Kernel_traits_baseILj1280ES2_ffffjLj128EEEEELb0ELb0ELb0EEEvNS_9FwdParamsE --------------------------
	.section	.nv.constant0._ZN10layer_norm31ln_parallel_residual_fwd_kernelINS_13Kernel_traitsI6__halfffffjLj1280ELj1ELj4ELj1ELj16ENS_18Kernel_traits_baseILj1280ES2_ffffjLj128EEEEELb0ELb0ELb0EEEvNS_9FwdParamsE,"a",@progbits
	.sectionflags	@""
	.align	4
.nv.constant0._ZN10layer_norm31ln_parallel_residual_fwd_kernelINS_13Kernel_traitsI6__halfffffjLj1280ELj1ELj4ELj1ELj16ENS_18Kernel_traits_baseILj1280ES2_ffffjLj128EEEEELb0ELb0ELb0EEEvNS_9FwdParamsE:
	.zero		1128


//--------------------- .nv.constant0._ZN10layer_norm31ln_parallel_residual_fwd_kernelINS_13Kernel_traitsI6__halfffffjLj1280ELj1ELj4ELj1ELj16ENS_18Kernel_traits_baseILj1280ES2_ffffjLj128EEEEELb0ELb0ELb1EEEvNS_9FwdParamsE --------------------------
	.section	.nv.constant0._ZN10layer_norm31ln_parallel_residual_fwd_kernelINS_13Kernel_traitsI6__halfffffjLj1280ELj1ELj4ELj1ELj16ENS_18Kernel_traits_baseILj1280ES2_ffffjLj128EEEEELb0ELb0ELb1EEEvNS_9FwdParamsE,"a",@progbits
	.sectionflags	@""
	.align	4
.nv.constant0._ZN10layer_norm31ln_parallel_residual_fwd_kernelINS_13Kernel_traitsI6__halfffffjLj1280ELj1ELj4ELj1ELj16ENS_18Kernel_traits_baseILj1280ES2_ffffjLj128EEEEELb0ELb0ELb1EEEvNS_9FwdParamsE:
	.zero		1128


//--------------------- .nv.constant0._ZN10layer_norm31ln_parallel_residual_fwd_kernelINS_13Kernel_traitsI6__halfffffjLj1280ELj1ELj4ELj1ELj16ENS_18Kernel_traits_baseILj1280ES2_ffffjLj128EEEEELb0ELb1ELb0EEEvNS_9FwdParamsE --------------------------
	.section	.nv.constant0._ZN10layer_norm31ln_parallel_residual_fwd_kernelINS_13Kernel_traitsI6__halfffffjLj1280ELj1ELj4ELj1ELj16ENS_18Kernel_traits_baseILj1280ES2_ffffjLj128EEEEELb0ELb1ELb0EEEvNS_9FwdParamsE,"a",@progbits
	.sectionflags	@""
	.align	4
.nv.constant0._ZN10layer_norm31ln_parallel_residual_fwd_kernelINS_13Kernel_traitsI6__halfffffjLj1280ELj1ELj4ELj1ELj16ENS_18Kernel_traits_baseILj1280ES2_ffffjLj128EEEEELb0ELb1ELb0EEEvNS_9FwdParamsE:
	.zero		1128


//--------------------- .nv.constant0._ZN10layer_norm31ln_parallel_residual_fwd_kernelINS_13Kernel_traitsI6__halfffffjLj1280ELj1ELj4ELj1ELj16ENS_18Kernel_traits_baseILj1280ES2_ffffjLj128EEEEELb0ELb1ELb1EEEvNS_9FwdParamsE --------------------------
	.section	.nv.constant0._ZN10layer_norm31ln_parallel_residual_fwd_kernelINS_13Kernel_traitsI6__halfffffjLj1280ELj1ELj4ELj1ELj16ENS_18Kernel_traits_baseILj1280ES2_ffffjLj128EEEEELb0ELb1ELb1EEEvNS_9FwdParamsE,"a",@progbits
	.sectionflags	@""
	.align	4
.nv.constant0._ZN10layer_norm31ln_parallel_residual_fwd_kernelINS_13Kernel_traitsI6__halfffffjLj1280ELj1ELj4ELj1ELj16ENS_18Kernel_traits_baseILj1280ES2_ffffjLj128EEEEELb0ELb1ELb1EEEvNS_9FwdParamsE:
	.zero		1128


//--------------------- .nv.constant0._ZN10layer_norm31ln_parallel_residual_fwd_kernelINS_13Kernel_traitsI6__halfffffjLj1280ELj1ELj4ELj1ELj16ENS_18Kernel_traits_baseILj1280ES2_ffffjLj128EEEEELb1ELb0ELb0EEEvNS_9FwdParamsE --------------------------
	.section	.nv.constant0._ZN10layer_norm31ln_parallel_residual_fwd_kernelINS_13Kernel_traitsI6__halfffffjLj1280ELj1ELj4ELj1ELj16ENS_18Kernel_traits_baseILj1280ES2_ffffjLj128EEEEELb1ELb0ELb0EEEvNS_9FwdParamsE,"a",@progbits
	.sectionflags	@""
	.align	4
.nv.constant0._ZN10layer_norm31ln_parallel_residual_fwd_kernelINS_13Kernel_traitsI6__halfffffjLj1280ELj1ELj4ELj1ELj16ENS_18Kernel_traits_baseILj1280ES2_ffffjLj128EEEEELb1ELb0ELb0EEEvNS_9FwdParamsE:
	.zero		1128


//--------------------- .nv.constant0._ZN10layer_norm31ln_parallel_residual_fwd_kernelINS_13Kernel_traitsI6__halfffffjLj1280ELj1ELj4ELj1ELj16ENS_18Kernel_traits_baseILj1280ES2_ffffjLj128EEEEELb1ELb0ELb1EEEvNS_9FwdParamsE --------------------------
	.section	.nv.constant0._ZN10layer_norm31ln_parallel_residual_fwd_kernelINS_13Kernel_traitsI6__halfffffjLj1280ELj1ELj4ELj1ELj16ENS_18Kernel_traits_baseILj1280ES2_ffffjLj128EEEEELb1ELb0ELb1EEEvNS_9FwdParamsE,"a",@progbits
	.sectionflags	@""
	.align	4
.nv.constant0._ZN10layer_norm31ln_parallel_residual_fwd_kernelINS_13Kernel_traitsI6__halfffffjLj1280ELj1ELj4ELj1ELj16ENS_18Kernel_traits_baseILj1280ES2_ffffjLj128EEEEELb1ELb0ELb1EEEvNS_9FwdParamsE:
	.zero		1128


//--------------------- .nv.constant0._ZN10layer_norm31ln_parallel_residual_fwd_kernelINS_13Kernel_traitsI6__halfffffjLj1280ELj1ELj4ELj1ELj16ENS_18Kernel_traits_baseILj1280ES2_ffffjLj128EEEEELb1ELb1ELb0EEEvNS_9FwdParamsE --------------------------
	.section	.nv.constant0._ZN10layer_norm31ln_parallel_residual_fwd_kernelINS_13Kernel_traitsI6__halfffffjLj1280ELj1ELj4ELj1ELj16ENS_18Kernel_traits_baseILj1280ES2_ffffjLj128EEEEELb1ELb1ELb0EEEvNS_9FwdParamsE,"a",@progbits
	.sectionflags	@""
	.align	4
.nv.constant0._ZN10layer_norm31ln_parallel_residual_fwd_kernelINS_13Kernel_traitsI6__halfffffjLj1280ELj1ELj4ELj1ELj16ENS_18Kernel_traits_baseILj1280ES2_ffffjLj128EEEEELb1ELb1ELb0EEEvNS_9FwdParamsE:
	.zero		1128


//--------------------- .nv.constant0._ZN10layer_norm31ln_parallel_residual_fwd_kernelINS_13Kernel_traitsI6__halfffffjLj1280ELj1ELj4ELj1ELj16ENS_18Kernel_traits_baseILj1280ES2_ffffjLj128EEEEELb1ELb1ELb1EEEvNS_9FwdParamsE --------------------------
	.section	.nv.constant0._ZN10layer_norm31ln_parallel_residual_fwd_kernelINS_13Kernel_traitsI6__halfffffjLj1280ELj1ELj4ELj1ELj16ENS_18Kernel_traits_baseILj1280ES2_ffffjLj128EEEEELb1ELb1ELb1EEEvNS_9FwdParamsE,"a",@progbits
	.sectionflags	@""
	.align	4
.nv.constant0._ZN10layer_norm31ln_parallel_residual_fwd_kernelINS_13Kernel_traitsI6__halfffffjLj1280ELj1ELj4ELj1ELj16ENS_18Kernel_traits_baseILj1280ES2_ffffjLj128EEEEELb1ELb1ELb1EEEvNS_9FwdParamsE:
	.zero		1128


//--------------------- .nv.constant0._ZN10layer_norm31ln_parallel_residual_fwd_kernelINS_13Kernel_traitsIfffffjLj1280ELj1ELj4ELj1ELj16ENS_18Kernel_traits_baseILj1280EfffffjLj128EEEEELb0ELb0ELb0EEEvNS_9FwdParamsE --------------------------
	.section	.nv.constant0._ZN10layer_norm31ln_parallel_residual_fwd_kernelINS_13Kernel_traitsIfffffjLj1280ELj1ELj4ELj1ELj16ENS_18Kernel_traits_baseILj1280EfffffjLj128EEEEELb0ELb0ELb0EEEvNS_9FwdParamsE,"a",@progbits
	.sectionflags	@""
	.align	4
.nv.constant0._ZN10layer_norm31ln_parallel_residual_fwd_kernelINS_13Kernel_traitsIfffffjLj1280ELj1ELj4ELj1ELj16ENS_18Kernel_traits_baseILj1280EfffffjLj128EEEEELb0ELb0ELb0EEEvNS_9FwdParamsE:
	.zero		1128


//--------------------- .nv.constant0._ZN10layer_norm31ln_parallel_residual_fwd_kernelINS_13Kernel_traitsIfffffjLj1280ELj1ELj4ELj1ELj16ENS_18Kernel_traits_baseILj1280EfffffjLj128EEEEELb0ELb0ELb1EEEvNS_9FwdParamsE --------------------------
	.section	.nv.constant0._ZN10layer_norm31ln_parallel_residual_fwd_kernelINS_13Kernel_traitsIfffffjLj1280ELj1ELj4ELj1ELj16ENS_18Kernel_traits_baseILj1280EfffffjLj128EEEEELb0ELb0ELb1EEEvNS_9FwdParamsE,"a",@progbits
	.sectionflags	@""
	.align	4
.nv.constant0._ZN10layer_norm31ln_parallel_residual_fwd_kernelINS_13Kernel_traitsIfffffjLj1280ELj1ELj4ELj1ELj16ENS_18Kernel_traits_baseILj1280EfffffjLj128EEEEELb0ELb0ELb1EEEvNS_9FwdParamsE:
	.zero		1128


//--------------------- .nv.constant0._ZN10layer_norm31ln_parallel_residual_fwd_kernelINS_13Kernel_traitsIfffffjLj1280ELj1ELj4ELj1ELj16ENS_18Kernel_traits_baseILj1280EfffffjLj128EEEEELb0ELb1ELb0EEEvNS_9FwdParamsE --------------------------
	.section	.nv.constant0._ZN10layer_norm31ln_parallel_residual_fwd_kernelINS_13Kernel_traitsIfffffjLj1280ELj1ELj4ELj1ELj16ENS_18Kernel_traits_baseILj1280EfffffjLj128EEEEELb0ELb1ELb0EEEvNS_9FwdParamsE,"a",@progbits
	.sectionflags	@""
	.align	4
.nv.constant0._ZN10layer_norm31ln_parallel_residual_fwd_kernelINS_13Kernel_traitsIfffffjLj1280ELj1ELj4ELj1ELj16ENS_18Kernel_traits_baseILj1280EfffffjLj128EEEEELb0ELb1ELb0EEEvNS_9FwdParamsE:
	.zero		1128


//--------------------- .nv.constant0._ZN10layer_norm31ln_parallel_residual_fwd_kernelINS_13Kernel_traitsIfffffjLj1280ELj1ELj4ELj1ELj16ENS_18Kernel_traits_baseILj1280EfffffjLj128EEEEELb0ELb1ELb1EEEvNS_9FwdParamsE --------------------------
	.section	.nv.constant0._ZN10layer_norm31ln_parallel_residual_fwd_kernelINS_13Kernel_traitsIfffffjLj1280ELj1ELj4ELj1ELj16ENS_18Kernel_traits_baseILj1280EfffffjLj128EEEEELb0ELb1ELb1EEEvNS_9FwdParamsE,"a",@progbits
	.sectionflags	@""
	.align	4
.nv.constant0._ZN10layer_norm31ln_parallel_residual_fwd_kernelINS_13Kernel_traitsIfffffjLj1280ELj1ELj4ELj1ELj16ENS_18Kernel_traits_baseILj1280EfffffjLj128EEEEELb0ELb1ELb1EEEvNS_9FwdParamsE:
	.zero		1128


//--------------------- .nv.constant0._ZN10layer_norm31ln_parallel_residual_fwd_kernelINS_13Kernel_traitsIfffffjLj1280ELj1ELj4ELj1ELj16ENS_18Kernel_traits_baseILj1280EfffffjLj128EEEEELb1ELb0ELb0EEEvNS_9FwdParamsE --------------------------
	.section	.nv.constant0._ZN10layer_norm31ln_parallel_residual_fwd_kernelINS_13Kernel_traitsIfffffjLj1280ELj1ELj4ELj1ELj16ENS_18Kernel_traits_baseILj1280EfffffjLj128EEEEELb1ELb0ELb0EEEvNS_9FwdParamsE,"a",@progbits
	.sectionflags	@""
	.align	4
.nv.constant0._ZN10layer_norm31ln_parallel_residual_fwd_kernelINS_13Kernel_traitsIfffffjLj1280ELj1ELj4ELj1ELj16ENS_18Kernel_traits_baseILj1280EfffffjLj128EEEEELb1ELb0ELb0EEEvNS_9FwdParamsE:
	.zero		1128


//--------------------- .nv.constant0._ZN10layer_norm31ln_parallel_residual_fwd_kernelINS_13Kernel_traitsIfffffjLj1280ELj1ELj4ELj1ELj16ENS_18Kernel_traits_baseILj1280EfffffjLj128EEEEELb1ELb0ELb1EEEvNS_9FwdParamsE --------------------------
	.section	.nv.constant0._ZN10layer_norm31ln_parallel_residual_fwd_kernelINS_13Kernel_traitsIfffffjLj1280ELj1ELj4ELj1ELj16ENS_18Kernel_traits_baseILj1280EfffffjLj128EEEEELb1ELb0ELb1EEEvNS_9FwdParamsE,"a",@progbits
	.sectionflags	@""
	.align	4
.nv.constant0._ZN10layer_norm31ln_parallel_residual_fwd_kernelINS_13Kernel_traitsIfffffjLj1280ELj1ELj4ELj1ELj16ENS_18Kernel_traits_baseILj1280EfffffjLj128EEEEELb1ELb0ELb1EEEvNS_9FwdParamsE:
	.zero		1128


//--------------------- .nv.constant0._ZN10layer_norm31ln_parallel_residual_fwd_kernelINS_13Kernel_traitsIfffffjLj1280ELj1ELj4ELj1ELj16ENS_18Kernel_traits_baseILj1280EfffffjLj128EEEEELb1ELb1ELb0EEEvNS_9FwdParamsE --------------------------
	.section	.nv.constant0._ZN10layer_norm31ln_parallel_residual_fwd_kernelINS_13Kernel_traitsIfffffjLj1280ELj1ELj4ELj1ELj16ENS_18Kernel_traits_baseILj1280EfffffjLj128EEEEELb1ELb1ELb0EEEvNS_9FwdParamsE,"a",@progbits
	.sectionflags	@""
	.align	4
.nv.constant0._ZN10layer_norm31ln_parallel_residual_fwd_kernelINS_13Kernel_traitsIfffffjLj1280ELj1ELj4ELj1ELj16ENS_18Kernel_traits_baseILj1280EfffffjLj128EEEEELb1ELb1ELb0EEEvNS_9FwdParamsE:
	.zero		1128


//--------------------- .nv.constant0._ZN10layer_norm31ln_parallel_residual_fwd_kernelINS_13Kernel_traitsIfffffjLj1280ELj1ELj4ELj1ELj16ENS_18Kernel_traits_baseILj1280EfffffjLj128EEEEELb1ELb1ELb1EEEvNS_9FwdParamsE --------------------------
	.section	.nv.constant0._ZN10layer_norm31ln_parallel_residual_fwd_kernelINS_13Kernel_traitsIfffffjLj1280ELj1ELj4ELj1ELj16ENS_18Kernel_traits_baseILj1280EfffffjLj128EEEEELb1ELb1ELb1EEEvNS_9FwdParamsE,"a",@progbits
	.sectionflags	@""
	.align	4
.nv.constant0._ZN10layer_norm31ln_parallel_residual_fwd_kernelINS_13Kernel_traitsIfffffjLj1280ELj1ELj4ELj1ELj16ENS_18Kernel_traits_baseILj1280EfffffjLj128EEEEELb1ELb1ELb1EEEvNS_9FwdParamsE:
	.zero		1128


//--------------------- SYMBOLS --------------------------

	.type		.nv.reservedSmem.offset0,@object
	.size		.nv.reservedSmem.offset0,0x4
